	.target	sm_90a

	.elftype	@"ET_EXEC"


//--------------------- .note.nv.tkinfo           --------------------------
	.section	.note.nv.tkinfo,"",@"SHT_NOTE"
	.sectionflags	@"SHF_NOTE_NV_TKINFO"
	.tkinfo
        /*0018*/ 	.word	0x00000002
        /*0030*/ 	.string	""
        /*0030*/ 	.string	"ptxas"
        /*0030*/ 	.string	"Cuda compilation tools, release 13.0, V13.0.88"
        /*0030*/ 	.string	"Build cuda_13.0.r13.0/compiler.36424714_0"
        /*0030*/ 	.string	"-arch sm_90a -m 64 "



//--------------------- .note.nv.cuinfo           --------------------------
	.section	.note.nv.cuinfo,"",@"SHT_NOTE"
	.sectionflags	@"SHF_NOTE_NV_CUINFO"
        /*0018*/ 	.short	0x0002
        /*001a*/ 	.short	0x005a
        /*001c*/ 	.short	0x0082
	.zero		2


//--------------------- .nv.info                  --------------------------
	.section	.nv.info,"",@"SHT_CUDA_INFO"
	.align	4


	//----- nvinfo : EIATTR_REGCOUNT
	.align		4
        /*0000*/ 	.byte	0x04, 0x2f
        /*0002*/ 	.short	(.L_10 - .L_9)
	.align		4
.L_9:
        /*0004*/ 	.word	index@(_ZN10layer_norm31ln_parallel_residual_fwd_kernelINS_13Kernel_traitsIfffffjLj1280ELj1ELj4ELj1ELj16ENS_18Kernel_traits_baseILj1280EfffffjLj128EEEEELb1ELb1ELb1EEEvNS_9FwdParamsE)
        /*0008*/ 	.word	0x000000a8


	//----- nvinfo : EIATTR_FRAME_SIZE
	.align		4
.L_10:
        /*000c*/ 	.byte	0x04, 0x11
        /*000e*/ 	.short	(.L_12 - .L_11)
	.align		4
.L_11:
        /*0010*/ 	.word	index@(_ZN10layer_norm31ln_parallel_residual_fwd_kernelINS_13Kernel_traitsIfffffjLj1280ELj1ELj4ELj1ELj16ENS_18Kernel_traits_baseILj1280EfffffjLj128EEEEELb1ELb1ELb1EEEvNS_9FwdParamsE)
        /*0014*/ 	.word	0x00000000


	//----- nvinfo : EIATTR_REGCOUNT
	.align		4
.L_12:
        /*0018*/ 	.byte	0x04, 0x2f
        /*001a*/ 	.short	(.L_14 - .L_13)
	.align		4
.L_13:
        /*001c*/ 	.word	index@(_ZN10layer_norm31ln_parallel_residual_fwd_kernelINS_13Kernel_traitsIfffffjLj1280ELj1ELj4ELj1ELj16ENS_18Kernel_traits_baseILj1280EfffffjLj128EEEEELb1ELb1ELb0EEEvNS_9FwdParamsE)
        /*0020*/ 	.word	0x000000a6


	//----- nvinfo : EIATTR_FRAME_SIZE
	.align		4
.L_14:
        /*0024*/ 	.byte	0x04, 0x11
        /*0026*/ 	.short	(.L_16 - .L_15)
	.align		4
.L_15:
        /*0028*/ 	.word	index@(_ZN10layer_norm31ln_parallel_residual_fwd_kernelINS_13Kernel_traitsIfffffjLj1280ELj1ELj4ELj1ELj16ENS_18Kernel_traits_baseILj1280EfffffjLj128EEEEELb1ELb1ELb0EEEvNS_9FwdParamsE)
        /*002c*/ 	.word	0x00000000


	//----- nvinfo : EIATTR_REGCOUNT
	.align		4
.L_16:
        /*0030*/ 	.byte	0x04, 0x2f
        /*0032*/ 	.short	(.L_18 - .L_17)
	.align		4
.L_17:
        /*0034*/ 	.word	index@(_ZN10layer_norm31ln_parallel_residual_fwd_kernelINS_13Kernel_traitsIfffffjLj1280ELj1ELj4ELj1ELj16ENS_18Kernel_traits_baseILj1280EfffffjLj128EEEEELb1ELb0ELb1EEEvNS_9FwdParamsE)
        /*0038*/ 	.word	0x000000ff


	//----- nvinfo : EIATTR_FRAME_SIZE
	.align		4
.L_18:
        /*003c*/ 	.byte	0x04, 0x11
        /*003e*/ 	.short	(.L_20 - .L_19)
	.align		4
.L_19:
        /*0040*/ 	.word	index@(_ZN10layer_norm31ln_parallel_residual_fwd_kernelINS_13Kernel_traitsIfffffjLj1280ELj1ELj4ELj1ELj16ENS_18Kernel_traits_baseILj1280EfffffjLj128EEEEELb1ELb0ELb1EEEvNS_9FwdParamsE)
        /*0044*/ 	.word	0x00000000


	//----- nvinfo : EIATTR_REGCOUNT
	.align		4
.L_20:
        /*0048*/ 	.byte	0x04, 0x2f
        /*004a*/ 	.short	(.L_22 - .L_21)
	.align		4
.L_21:
        /*004c*/ 	.word	index@(_ZN10layer_norm31ln_parallel_residual_fwd_kernelINS_13Kernel_traitsIfffffjLj1280ELj1ELj4ELj1ELj16ENS_18Kernel_traits_baseILj1280EfffffjLj128EEEEELb1ELb0ELb0EEEvNS_9FwdParamsE)
        /*0050*/ 	.word	0x000000f7


	//----- nvinfo : EIATTR_FRAME_SIZE
	.align		4
.L_22:
        /*0054*/ 	.byte	0x04, 0x11
        /*0056*/ 	.short	(.L_24 - .L_23)
	.align		4
.L_23:
        /*0058*/ 	.word	index@(_ZN10layer_norm31ln_parallel_residual_fwd_kernelINS_13Kernel_traitsIfffffjLj1280ELj1ELj4ELj1ELj16ENS_18Kernel_traits_baseILj1280EfffffjLj128EEEEELb1ELb0ELb0EEEvNS_9FwdParamsE)
        /*005c*/ 	.word	0x00000000


	//----- nvinfo : EIATTR_REGCOUNT
	.align		4
.L_24:
        /*0060*/ 	.byte	0x04, 0x2f
        /*0062*/ 	.short	(.L_26 - .L_25)
	.align		4
.L_25:
        /*0064*/ 	.word	index@(_ZN10layer_norm31ln_parallel_residual_fwd_kernelINS_13Kernel_traitsIfffffjLj1280ELj1ELj4ELj1ELj16ENS_18Kernel_traits_baseILj1280EfffffjLj128EEEEELb0ELb1ELb1EEEvNS_9FwdParamsE)
        /*0068*/ 	.word	0x000000a1


	//----- nvinfo : EIATTR_FRAME_SIZE
	.align		4
.L_26:
        /*006c*/ 	.byte	0x04, 0x11
        /*006e*/ 	.short	(.L_28 - .L_27)
	.align		4
.L_27:
        /*0070*/ 	.word	index@(_ZN10layer_norm31ln_parallel_residual_fwd_kernelINS_13Kernel_traitsIfffffjLj1280ELj1ELj4ELj1ELj16ENS_18Kernel_traits_baseILj1280EfffffjLj128EEEEELb0ELb1ELb1EEEvNS_9FwdParamsE)
        /*0074*/ 	.word	0x00000000


	//----- nvinfo : EIATTR_REGCOUNT
	.align		4
.L_28:
        /*0078*/ 	.byte	0x04, 0x2f
        /*007a*/ 	.short	(.L_30 - .L_29)
	.align		4
.L_29:
        /*007c*/ 	.word	index@(_ZN10layer_norm31ln_parallel_residual_fwd_kernelINS_13Kernel_traitsIfffffjLj1280ELj1ELj4ELj1ELj16ENS_18Kernel_traits_baseILj1280EfffffjLj128EEEEELb0ELb1ELb0EEEvNS_9FwdParamsE)
        /*0080*/ 	.word	0x00000098


	//----- nvinfo : EIATTR_FRAME_SIZE
	.align		4
.L_30:
        /*0084*/ 	.byte	0x04, 0x11
        /*0086*/ 	.short	(.L_32 - .L_31)
	.align		4
.L_31:
        /*0088*/ 	.word	index@(_ZN10layer_norm31ln_parallel_residual_fwd_kernelINS_13Kernel_traitsIfffffjLj1280ELj1ELj4ELj1ELj16ENS_18Kernel_traits_baseILj1280EfffffjLj128EEEEELb0ELb1ELb0EEEvNS_9FwdParamsE)
        /*008c*/ 	.word	0x00000000


	//----- nvinfo : EIATTR_REGCOUNT
	.align		4
.L_32:
        /*0090*/ 	.byte	0x04, 0x2f
        /*0092*/ 	.short	(.L_34 - .L_33)
	.align		4
.L_33:
        /*0094*/ 	.word	index@(_ZN10layer_norm31ln_parallel_residual_fwd_kernelINS_13Kernel_traitsIfffffjLj1280ELj1ELj4ELj1ELj16ENS_18Kernel_traits_baseILj1280EfffffjLj128EEEEELb0ELb0ELb1EEEvNS_9FwdParamsE)
        /*0098*/ 	.word	0x000000fa


	//----- nvinfo : EIATTR_FRAME_SIZE
	.align		4
.L_34:
        /*009c*/ 	.byte	0x04, 0x11
        /*009e*/ 	.short	(.L_36 - .L_35)
	.align		4
.L_35:
        /*00a0*/ 	.word	index@(_ZN10layer_norm31ln_parallel_residual_fwd_kernelINS_13Kernel_traitsIfffffjLj1280ELj1ELj4ELj1ELj16ENS_18Kernel_traits_baseILj1280EfffffjLj128EEEEELb0ELb0ELb1EEEvNS_9FwdParamsE)
        /*00a4*/ 	.word	0x00000000


	//----- nvinfo : EIATTR_REGCOUNT
	.align		4
.L_36:
        /*00a8*/ 	.byte	0x04, 0x2f
        /*00aa*/ 	.short	(.L_38 - .L_37)
	.align		4
.L_37:
        /*00ac*/ 	.word	index@(_ZN10layer_norm31ln_parallel_residual_fwd_kernelINS_13Kernel_traitsIfffffjLj1280ELj1ELj4ELj1ELj16ENS_18Kernel_traits_baseILj1280EfffffjLj128EEEEELb0ELb0ELb0EEEvNS_9FwdParamsE)
        /*00b0*/ 	.word	0x000000ec


	//----- nvinfo : EIATTR_FRAME_SIZE
	.align		4
.L_38:
        /*00b4*/ 	.byte	0x04, 0x11
        /*00b6*/ 	.short	(.L_40 - .L_39)
	.align		4
.L_39:
        /*00b8*/ 	.word	index@(_ZN10layer_norm31ln_parallel_residual_fwd_kernelINS_13Kernel_traitsIfffffjLj1280ELj1ELj4ELj1ELj16ENS_18Kernel_traits_baseILj1280EfffffjLj128EEEEELb0ELb0ELb0EEEvNS_9FwdParamsE)
        /*00bc*/ 	.word	0x00000000


	//----- nvinfo : EIATTR_REGCOUNT
	.align		4
.L_40:
        /*00c0*/ 	.byte	0x04, 0x2f
        /*00c2*/ 	.short	(.L_42 - .L_41)
	.align		4
.L_41:
        /*00c4*/ 	.word	index@(_ZN10layer_norm31ln_parallel_residual_fwd_kernelINS_13Kernel_traitsI6__halfffffjLj1280ELj1ELj4ELj1ELj16ENS_18Kernel_traits_baseILj1280ES2_ffffjLj128EEEEELb1ELb1ELb1EEEvNS_9FwdParamsE)
        /*00c8*/ 	.word	0x000000a8


	//----- nvinfo : EIATTR_FRAME_SIZE
	.align		4
.L_42:
        /*00cc*/ 	.byte	0x04, 0x11
        /*00ce*/ 	.short	(.L_44 - .L_43)
	.align		4
.L_43:
        /*00d0*/ 	.word	index@(_ZN10layer_norm31ln_parallel_residual_fwd_kernelINS_13Kernel_traitsI6__halfffffjLj1280ELj1ELj4ELj1ELj16ENS_18Kernel_traits_baseILj1280ES2_ffffjLj128EEEEELb1ELb1ELb1EEEvNS_9FwdParamsE)
        /*00d4*/ 	.word	0x00000000


	//----- nvinfo : EIATTR_REGCOUNT
	.align		4
.L_44:
        /*00d8*/ 	.byte	0x04, 0x2f
        /*00da*/ 	.short	(.L_46 - .L_45)
	.align		4
.L_45:
        /*00dc*/ 	.word	index@(_ZN10layer_norm31ln_parallel_residual_fwd_kernelINS_13Kernel_traitsI6__halfffffjLj1280ELj1ELj4ELj1ELj16ENS_18Kernel_traits_baseILj1280ES2_ffffjLj128EEEEELb1ELb1ELb0EEEvNS_9FwdParamsE)
        /*00e0*/ 	.word	0x000000a6


	//----- nvinfo : EIATTR_FRAME_SIZE
	.align		4
.L_46:
        /*00e4*/ 	.byte	0x04, 0x11
        /*00e6*/ 	.short	(.L_48 - .L_47)
	.align		4
.L_47:
        /*00e8*/ 	.word	index@(_ZN10layer_norm31ln_parallel_residual_fwd_kernelINS_13Kernel_traitsI6__halfffffjLj1280ELj1ELj4ELj1ELj16ENS_18Kernel_traits_baseILj1280ES2_ffffjLj128EEEEELb1ELb1ELb0EEEvNS_9FwdParamsE)
        /*00ec*/ 	.word	0x00000000


	//----- nvinfo : EIATTR_REGCOUNT
	.align		4
.L_48:
        /*00f0*/ 	.byte	0x04, 0x2f
        /*00f2*/ 	.short	(.L_50 - .L_49)
	.align		4
.L_49:
        /*00f4*/ 	.word	index@(_ZN10layer_norm31ln_parallel_residual_fwd_kernelINS_13Kernel_traitsI6__halfffffjLj1280ELj1ELj4ELj1ELj16ENS_18Kernel_traits_baseILj1280ES2_ffffjLj128EEEEELb1ELb0ELb1EEEvNS_9FwdParamsE)
        /*00f8*/ 	.word	0x000000fe


	//----- nvinfo : EIATTR_FRAME_SIZE
	.align		4
.L_50:
        /*00fc*/ 	.byte	0x04, 0x11
        /*00fe*/ 	.short	(.L_52 - .L_51)
	.align		4
.L_51:
        /*0100*/ 	.word	index@(_ZN10layer_norm31ln_parallel_residual_fwd_kernelINS_13Kernel_traitsI6__halfffffjLj1280ELj1ELj4ELj1ELj16ENS_18Kernel_traits_baseILj1280ES2_ffffjLj128EEEEELb1ELb0ELb1EEEvNS_9FwdParamsE)
        /*0104*/ 	.word	0x00000000


	//----- nvinfo : EIATTR_REGCOUNT
	.align		4
.L_52:
        /*0108*/ 	.byte	0x04, 0x2f
        /*010a*/ 	.short	(.L_54 - .L_53)
	.align		4
.L_53:
        /*010c*/ 	.word	index@(_ZN10layer_norm31ln_parallel_residual_fwd_kernelINS_13Kernel_traitsI6__halfffffjLj1280ELj1ELj4ELj1ELj16ENS_18Kernel_traits_baseILj1280ES2_ffffjLj128EEEEELb1ELb0ELb0EEEvNS_9FwdParamsE)
        /*0110*/ 	.word	0x000000f5


	//----- nvinfo : EIATTR_FRAME_SIZE
	.align		4
.L_54:
        /*0114*/ 	.byte	0x04, 0x11
        /*0116*/ 	.short	(.L_56 - .L_55)
	.align		4
.L_55:
        /*0118*/ 	.word	index@(_ZN10layer_norm31ln_parallel_residual_fwd_kernelINS_13Kernel_traitsI6__halfffffjLj1280ELj1ELj4ELj1ELj16ENS_18Kernel_traits_baseILj1280ES2_ffffjLj128EEEEELb1ELb0ELb0EEEvNS_9FwdParamsE)
        /*011c*/ 	.word	0x00000000


	//----- nvinfo : EIATTR_REGCOUNT
	.align		4
.L_56:
        /*0120*/ 	.byte	0x04, 0x2f
        /*0122*/ 	.short	(.L_58 - .L_57)
	.align		4
.L_57:
        /*0124*/ 	.word	index@(_ZN10layer_norm31ln_parallel_residual_fwd_kernelINS_13Kernel_traitsI6__halfffffjLj1280ELj1ELj4ELj1ELj16ENS_18Kernel_traits_baseILj1280ES2_ffffjLj128EEEEELb0ELb1ELb1EEEvNS_9FwdParamsE)
        /*0128*/ 	.word	0x0000009f


	//----- nvinfo : EIATTR_FRAME_SIZE
	.align		4
.L_58:
        /*012c*/ 	.byte	0x04, 0x11
        /*012e*/ 	.short	(.L_60 - .L_59)
	.align		4
.L_59:
        /*0130*/ 	.word	index@(_ZN10layer_norm31ln_parallel_residual_fwd_kernelINS_13Kernel_traitsI6__halfffffjLj1280ELj1ELj4ELj1ELj16ENS_18Kernel_traits_baseILj1280ES2_ffffjLj128EEEEELb0ELb1ELb1EEEvNS_9FwdParamsE)
        /*0134*/ 	.word	0x00000000


	//----- nvinfo : EIATTR_REGCOUNT
	.align		4
.L_60:
        /*0138*/ 	.byte	0x04, 0x2f
        /*013a*/ 	.short	(.L_62 - .L_61)
	.align		4
.L_61:
        /*013c*/ 	.word	index@(_ZN10layer_norm31ln_parallel_residual_fwd_kernelINS_13Kernel_traitsI6__halfffffjLj1280ELj1ELj4ELj1ELj16ENS_18Kernel_traits_baseILj1280ES2_ffffjLj128EEEEELb0ELb1ELb0EEEvNS_9FwdParamsE)
        /*0140*/ 	.word	0x0000009a


	//----- nvinfo : EIATTR_FRAME_SIZE
	.align		4
.L_62:
        /*0144*/ 	.byte	0x04, 0x11
        /*0146*/ 	.short	(.L_64 - .L_63)
	.align		4
.L_63:
        /*0148*/ 	.word	index@(_ZN10layer_norm31ln_parallel_residual_fwd_kernelINS_13Kernel_traitsI6__halfffffjLj1280ELj1ELj4ELj1ELj16ENS_18Kernel_traits_baseILj1280ES2_ffffjLj128EEEEELb0ELb1ELb0EEEvNS_9FwdParamsE)
        /*014c*/ 	.word	0x00000000


	//----- nvinfo : EIATTR_REGCOUNT
	.align		4
.L_64:
        /*0150*/ 	.byte	0x04, 0x2f
        /*0152*/ 	.short	(.L_66 - .L_65)
	.align		4
.L_65:
        /*0154*/ 	.word	index@(_ZN10layer_norm31ln_parallel_residual_fwd_kernelINS_13Kernel_traitsI6__halfffffjLj1280ELj1ELj4ELj1ELj16ENS_18Kernel_traits_baseILj1280ES2_ffffjLj128EEEEELb0ELb0ELb1EEEvNS_9FwdParamsE)
        /*0158*/ 	.word	0x000000f6


	//----- nvinfo : EIATTR_FRAME_SIZE
	.align		4
.L_66:
        /*015c*/ 	.byte	0x04, 0x11
        /*015e*/ 	.short	(.L_68 - .L_67)
	.align		4
.L_67:
        /*0160*/ 	.word	index@(_ZN10layer_norm31ln_parallel_residual_fwd_kernelINS_13Kernel_traitsI6__halfffffjLj1280ELj1ELj4ELj1ELj16ENS_18Kernel_traits_baseILj1280ES2_ffffjLj128EEEEELb0ELb0ELb1EEEvNS_9FwdParamsE)
        /*0164*/ 	.word	0x00000000


	//----- nvinfo : EIATTR_REGCOUNT
	.align		4
.L_68:
        /*0168*/ 	.byte	0x04, 0x2f
        /*016a*/ 	.short	(.L_70 - .L_69)
	.align		4
.L_69:
        /*016c*/ 	.word	index@(_ZN10layer_norm31ln_parallel_residual_fwd_kernelINS_13Kernel_traitsI6__halfffffjLj1280ELj1ELj4ELj1ELj16ENS_18Kernel_traits_baseILj1280ES2_ffffjLj128EEEEELb0ELb0ELb0EEEvNS_9FwdParamsE)
        /*0170*/ 	.word	0x000000ea


	//----- nvinfo : EIATTR_FRAME_SIZE
	.align		4
.L_70:
        /*0174*/ 	.byte	0x04, 0x11
        /*0176*/ 	.short	(.L_72 - .L_71)
	.align		4
.L_71:
        /*0178*/ 	.word	index@(_ZN10layer_norm31ln_parallel_residual_fwd_kernelINS_13Kernel_traitsI6__halfffffjLj1280ELj1ELj4ELj1ELj16ENS_18Kernel_traits_baseILj1280ES2_ffffjLj128EEEEELb0ELb0ELb0EEEvNS_9FwdParamsE)
        /*017c*/ 	.word	0x00000000


	//----- nvinfo : EIATTR_REGCOUNT
	.align		4
.L_72:
        /*0180*/ 	.byte	0x04, 0x2f
        /*0182*/ 	.short	(.L_74 - .L_73)
	.align		4
.L_73:
        /*0184*/ 	.word	index@(_ZN10layer_norm31ln_parallel_residual_fwd_kernelINS_13Kernel_traitsIf6__halffS2_fjLj1280ELj1ELj4ELj1ELj16ENS_18Kernel_traits_baseILj1280EfS2_fS2_fjLj128EEEEELb1ELb1ELb1EEEvNS_9FwdParamsE)
        /*0188*/ 	.word	0x000000ba


	//----- nvinfo : EIATTR_FRAME_SIZE
	.align		4
.L_74:
        /*018c*/ 	.byte	0x04, 0x11
        /*018e*/ 	.short	(.L_76 - .L_75)
	.align		4
.L_75:
        /*0190*/ 	.word	index@(_ZN10layer_norm31ln_parallel_residual_fwd_kernelINS_13Kernel_traitsIf6__halffS2_fjLj1280ELj1ELj4ELj1ELj16ENS_18Kernel_traits_baseILj1280EfS2_fS2_fjLj128EEEEELb1ELb1ELb1EEEvNS_9FwdParamsE)
        /*0194*/ 	.word	0x00000000


	//----- nvinfo : EIATTR_REGCOUNT
	.align		4
.L_76:
        /*0198*/ 	.byte	0x04, 0x2f
        /*019a*/ 	.short	(.L_78 - .L_77)
	.align		4
.L_77:
        /*019c*/ 	.word	index@(_ZN10layer_norm31ln_parallel_residual_fwd_kernelINS_13Kernel_traitsIf6__halffS2_fjLj1280ELj1ELj4ELj1ELj16ENS_18Kernel_traits_baseILj1280EfS2_fS2_fjLj128EEEEELb1ELb1ELb0EEEvNS_9FwdParamsE)
        /*01a0*/ 	.word	0x000000a8


	//----- nvinfo : EIATTR_FRAME_SIZE
	.align		4
.L_78:
        /*01a4*/ 	.byte	0x04, 0x11
        /*01a6*/ 	.short	(.L_80 - .L_79)
	.align		4
.L_79:
        /*01a8*/ 	.word	index@(_ZN10layer_norm31ln_parallel_residual_fwd_kernelINS_13Kernel_traitsIf6__halffS2_fjLj1280ELj1ELj4ELj1ELj16ENS_18Kernel_traits_baseILj1280EfS2_fS2_fjLj128EEEEELb1ELb1ELb0EEEvNS_9FwdParamsE)
        /*01ac*/ 	.word	0x00000000


	//----- nvinfo : EIATTR_REGCOUNT
	.align		4
.L_80:
        /*01b0*/ 	.byte	0x04, 0x2f
        /*01b2*/ 	.short	(.L_82 - .L_81)
	.align		4
.L_81:
        /*01b4*/ 	.word	index@(_ZN10layer_norm31ln_parallel_residual_fwd_kernelINS_13Kernel_traitsIf6__halffS2_fjLj1280ELj1ELj4ELj1ELj16ENS_18Kernel_traits_baseILj1280EfS2_fS2_fjLj128EEEEELb1ELb0ELb1EEEvNS_9FwdParamsE)
        /*01b8*/ 	.word	0x000000ff


	//----- nvinfo : EIATTR_FRAME_SIZE
	.align		4
.L_82:
        /*01bc*/ 	.byte	0x04, 0x11
        /*01be*/ 	.short	(.L_84 - .L_83)
	.align		4
.L_83:
        /*01c0*/ 	.word	index@(_ZN10layer_norm31ln_parallel_residual_fwd_kernelINS_13Kernel_traitsIf6__halffS2_fjLj1280ELj1ELj4ELj1ELj16ENS_18Kernel_traits_baseILj1280EfS2_fS2_fjLj128EEEEELb1ELb0ELb1EEEvNS_9FwdParamsE)
        /*01c4*/ 	.word	0x00000000


	//----- nvinfo : EIATTR_REGCOUNT
	.align		4
.L_84:
        /*01c8*/ 	.byte	0x04, 0x2f
        /*01ca*/ 	.short	(.L_86 - .L_85)
	.align		4
.L_85:
        /*01cc*/ 	.word	index@(_ZN10layer_norm31ln_parallel_residual_fwd_kernelINS_13Kernel_traitsIf6__halffS2_fjLj1280ELj1ELj4ELj1ELj16ENS_18Kernel_traits_baseILj1280EfS2_fS2_fjLj128EEEEELb1ELb0ELb0EEEvNS_9FwdParamsE)
        /*01d0*/ 	.word	0x000000ff


	//----- nvinfo : EIATTR_FRAME_SIZE
	.align		4
.L_86:
        /*01d4*/ 	.byte	0x04, 0x11
        /*01d6*/ 	.short	(.L_88 - .L_87)
	.align		4
.L_87:
        /*01d8*/ 	.word	index@(_ZN10layer_norm31ln_parallel_residual_fwd_kernelINS_13Kernel_traitsIf6__halffS2_fjLj1280ELj1ELj4ELj1ELj16ENS_18Kernel_traits_baseILj1280EfS2_fS2_fjLj128EEEEELb1ELb0ELb0EEEvNS_9FwdParamsE)
        /*01dc*/ 	.word	0x00000000


	//----- nvinfo : EIATTR_REGCOUNT
	.align		4
.L_88:
        /*01e0*/ 	.byte	0x04, 0x2f
        /*01e2*/ 	.short	(.L_90 - .L_89)
	.align		4
.L_89:
        /*01e4*/ 	.word	index@(_ZN10layer_norm31ln_parallel_residual_fwd_kernelINS_13Kernel_traitsIf6__halffS2_fjLj1280ELj1ELj4ELj1ELj16ENS_18Kernel_traits_baseILj1280EfS2_fS2_fjLj128EEEEELb0ELb1ELb1EEEvNS_9FwdParamsE)
        /*01e8*/ 	.word	0x000000a7


	//----- nvinfo : EIATTR_FRAME_SIZE
	.align		4
.L_90:
        /*01ec*/ 	.byte	0x04, 0x11
        /*01ee*/ 	.short	(.L_92 - .L_91)
	.align		4
.L_91:
        /*01f0*/ 	.word	index@(_ZN10layer_norm31ln_parallel_residual_fwd_kernelINS_13Kernel_traitsIf6__halffS2_fjLj1280ELj1ELj4ELj1ELj16ENS_18Kernel_traits_baseILj1280EfS2_fS2_fjLj128EEEEELb0ELb1ELb1EEEvNS_9FwdParamsE)
        /*01f4*/ 	.word	0x00000000


	//----- nvinfo : EIATTR_REGCOUNT
	.align		4
.L_92:
        /*01f8*/ 	.byte	0x04, 0x2f
        /*01fa*/ 	.short	(.L_94 - .L_93)
	.align		4
.L_93:
        /*01fc*/ 	.word	index@(_ZN10layer_norm31ln_parallel_residual_fwd_kernelINS_13Kernel_traitsIf6__halffS2_fjLj1280ELj1ELj4ELj1ELj16ENS_18Kernel_traits_baseILj1280EfS2_fS2_fjLj128EEEEELb0ELb1ELb0EEEvNS_9FwdParamsE)
        /*0200*/ 	.word	0x000000a0


	//----- nvinfo : EIATTR_FRAME_SIZE
	.align		4
.L_94:
        /*0204*/ 	.byte	0x04, 0x11
        /*0206*/ 	.short	(.L_96 - .L_95)
	.align		4
.L_95:
        /*0208*/ 	.word	index@(_ZN10layer_norm31ln_parallel_residual_fwd_kernelINS_13Kernel_traitsIf6__halffS2_fjLj1280ELj1ELj4ELj1ELj16ENS_18Kernel_traits_baseILj1280EfS2_fS2_fjLj128EEEEELb0ELb1ELb0EEEvNS_9FwdParamsE)
        /*020c*/ 	.word	0x00000000


	//----- nvinfo : EIATTR_REGCOUNT
	.align		4
.L_96:
        /*0210*/ 	.byte	0x04, 0x2f
        /*0212*/ 	.short	(.L_98 - .L_97)
	.align		4
.L_97:
        /*0214*/ 	.word	index@(_ZN10layer_norm31ln_parallel_residual_fwd_kernelINS_13Kernel_traitsIf6__halffS2_fjLj1280ELj1ELj4ELj1ELj16ENS_18Kernel_traits_baseILj1280EfS2_fS2_fjLj128EEEEELb0ELb0ELb1EEEvNS_9FwdParamsE)
        /*0218*/ 	.word	0x000000fc


	//----- nvinfo : EIATTR_FRAME_SIZE
	.align		4
.L_98:
        /*021c*/ 	.byte	0x04, 0x11
        /*021e*/ 	.short	(.L_100 - .L_99)
	.align		4
.L_99:
        /*0220*/ 	.word	index@(_ZN10layer_norm31ln_parallel_residual_fwd_kernelINS_13Kernel_traitsIf6__halffS2_fjLj1280ELj1ELj4ELj1ELj16ENS_18Kernel_traits_baseILj1280EfS2_fS2_fjLj128EEEEELb0ELb0ELb1EEEvNS_9FwdParamsE)
        /*0224*/ 	.word	0x00000000


	//----- nvinfo : EIATTR_REGCOUNT
	.align		4
.L_100:
        /*0228*/ 	.byte	0x04, 0x2f
        /*022a*/ 	.short	(.L_102 - .L_101)
	.align		4
.L_101:
        /*022c*/ 	.word	index@(_ZN10layer_norm31ln_parallel_residual_fwd_kernelINS_13Kernel_traitsIf6__halffS2_fjLj1280ELj1ELj4ELj1ELj16ENS_18Kernel_traits_baseILj1280EfS2_fS2_fjLj128EEEEELb0ELb0ELb0EEEvNS_9FwdParamsE)
        /*0230*/ 	.word	0x000000f4


	//----- nvinfo : EIATTR_FRAME_SIZE
	.align		4
.L_102:
        /*0234*/ 	.byte	0x04, 0x11
        /*0236*/ 	.short	(.L_104 - .L_103)
	.align		4
.L_103:
        /*0238*/ 	.word	index@(_ZN10layer_norm31ln_parallel_residual_fwd_kernelINS_13Kernel_traitsIf6__halffS2_fjLj1280ELj1ELj4ELj1ELj16ENS_18Kernel_traits_baseILj1280EfS2_fS2_fjLj128EEEEELb0ELb0ELb0EEEvNS_9FwdParamsE)
        /*023c*/ 	.word	0x00000000


	//----- nvinfo : EIATTR_REGCOUNT
	.align		4
.L_104:
        /*0240*/ 	.byte	0x04, 0x2f
        /*0242*/ 	.short	(.L_106 - .L_105)
	.align		4
.L_105:
        /*0244*/ 	.word	index@(_ZN10layer_norm31ln_parallel_residual_fwd_kernelINS_13Kernel_traitsI6__halfS2_fS2_fjLj1280ELj1ELj4ELj1ELj16ENS_18Kernel_traits_baseILj1280ES2_S2_fS2_fjLj128EEEEELb1ELb1ELb1EEEvNS_9FwdParamsE)
        /*0248*/ 	.word	0x000000a5


	//----- nvinfo : EIATTR_FRAME_SIZE
	.align		4
.L_106:
        /*024c*/ 	.byte	0x04, 0x11
        /*024e*/ 	.short	(.L_108 - .L_107)
	.align		4
.L_107:
        /*0250*/ 	.word	index@(_ZN10layer_norm31ln_parallel_residual_fwd_kernelINS_13Kernel_traitsI6__halfS2_fS2_fjLj1280ELj1ELj4ELj1ELj16ENS_18Kernel_traits_baseILj1280ES2_S2_fS2_fjLj128EEEEELb1ELb1ELb1EEEvNS_9FwdParamsE)
        /*0254*/ 	.word	0x00000000


	//----- nvinfo : EIATTR_REGCOUNT
	.align		4
.L_108:
        /*0258*/ 	.byte	0x04, 0x2f
        /*025a*/ 	.short	(.L_110 - .L_109)
	.align		4
.L_109:
        /*025c*/ 	.word	index@(_ZN10layer_norm31ln_parallel_residual_fwd_kernelINS_13Kernel_traitsI6__halfS2_fS2_fjLj1280ELj1ELj4ELj1ELj16ENS_18Kernel_traits_baseILj1280ES2_S2_fS2_fjLj128EEEEELb1ELb1ELb0EEEvNS_9FwdParamsE)
        /*0260*/ 	.word	0x000000a8


	//----- nvinfo : EIATTR_FRAME_SIZE
	.align		4
.L_110:
        /*0264*/ 	.byte	0x04, 0x11
        /*0266*/ 	.short	(.L_112 - .L_111)
	.align		4
.L_111:
        /*0268*/ 	.word	index@(_ZN10layer_norm31ln_parallel_residual_fwd_kernelINS_13Kernel_traitsI6__halfS2_fS2_fjLj1280ELj1ELj4ELj1ELj16ENS_18Kernel_traits_baseILj1280ES2_S2_fS2_fjLj128EEEEELb1ELb1ELb0EEEvNS_9FwdParamsE)
        /*026c*/ 	.word	0x00000000


	//----- nvinfo : EIATTR_REGCOUNT
	.align		4
.L_112:
        /*0270*/ 	.byte	0x04, 0x2f
        /*0272*/ 	.short	(.L_114 - .L_113)
	.align		4
.L_113:
        /*0274*/ 	.word	index@(_ZN10layer_norm31ln_parallel_residual_fwd_kernelINS_13Kernel_traitsI6__halfS2_fS2_fjLj1280ELj1ELj4ELj1ELj16ENS_18Kernel_traits_baseILj1280ES2_S2_fS2_fjLj128EEEEELb1ELb0ELb1EEEvNS_9FwdParamsE)
        /*0278*/ 	.word	0x000000ff


	//----- nvinfo : EIATTR_FRAME_SIZE
	.align		4
.L_114:
        /*027c*/ 	.byte	0x04, 0x11
        /*027e*/ 	.short	(.L_116 - .L_115)
	.align		4
.L_115:
        /*0280*/ 	.word	index@(_ZN10layer_norm31ln_parallel_residual_fwd_kernelINS_13Kernel_traitsI6__halfS2_fS2_fjLj1280ELj1ELj4ELj1ELj16ENS_18Kernel_traits_baseILj1280ES2_S2_fS2_fjLj128EEEEELb1ELb0ELb1EEEvNS_9FwdParamsE)
        /*0284*/ 	.word	0x00000000


	//----- nvinfo : EIATTR_REGCOUNT
	.align		4
.L_116:
        /*0288*/ 	.byte	0x04, 0x2f
        /*028a*/ 	.short	(.L_118 - .L_117)
	.align		4
.L_117:
        /*028c*/ 	.word	index@(_ZN10layer_norm31ln_parallel_residual_fwd_kernelINS_13Kernel_traitsI6__halfS2_fS2_fjLj1280ELj1ELj4ELj1ELj16ENS_18Kernel_traits_baseILj1280ES2_S2_fS2_fjLj128EEEEELb1ELb0ELb0EEEvNS_9FwdParamsE)
        /*0290*/ 	.word	0x000000ff


	//----- nvinfo : EIATTR_FRAME_SIZE
	.align		4
.L_118:
        /*0294*/ 	.byte	0x04, 0x11
        /*0296*/ 	.short	(.L_120 - .L_119)
	.align		4
.L_119:
        /*0298*/ 	.word	index@(_ZN10layer_norm31ln_parallel_residual_fwd_kernelINS_13Kernel_traitsI6__halfS2_fS2_fjLj1280ELj1ELj4ELj1ELj16ENS_18Kernel_traits_baseILj1280ES2_S2_fS2_fjLj128EEEEELb1ELb0ELb0EEEvNS_9FwdParamsE)
        /*029c*/ 	.word	0x00000000


	//----- nvinfo : EIATTR_REGCOUNT
	.align		4
.L_120:
        /*02a0*/ 	.byte	0x04, 0x2f
        /*02a2*/ 	.short	(.L_122 - .L_121)
	.align		4
.L_121:
        /*02a4*/ 	.word	index@(_ZN10layer_norm31ln_parallel_residual_fwd_kernelINS_13Kernel_traitsI6__halfS2_fS2_fjLj1280ELj1ELj4ELj1ELj16ENS_18Kernel_traits_baseILj1280ES2_S2_fS2_fjLj128EEEEELb0ELb1ELb1EEEvNS_9FwdParamsE)
        /*02a8*/ 	.word	0x000000a7


	//----- nvinfo : EIATTR_FRAME_SIZE
	.align		4
.L_122:
        /*02ac*/ 	.byte	0x04, 0x11
        /*02ae*/ 	.short	(.L_124 - .L_123)
	.align		4
.L_123:
        /*02b0*/ 	.word	index@(_ZN10layer_norm31ln_parallel_residual_fwd_kernelINS_13Kernel_traitsI6__halfS2_fS2_fjLj1280ELj1ELj4ELj1ELj16ENS_18Kernel_traits_baseILj1280ES2_S2_fS2_fjLj128EEEEELb0ELb1ELb1EEEvNS_9FwdParamsE)
        /*02b4*/ 	.word	0x00000000


	//----- nvinfo : EIATTR_REGCOUNT
	.align		4
.L_124:
        /*02b8*/ 	.byte	0x04, 0x2f
        /*02ba*/ 	.short	(.L_126 - .L_125)
	.align		4
.L_125:
        /*02bc*/ 	.word	index@(_ZN10layer_norm31ln_parallel_residual_fwd_kernelINS_13Kernel_traitsI6__halfS2_fS2_fjLj1280ELj1ELj4ELj1ELj16ENS_18Kernel_traits_baseILj1280ES2_S2_fS2_fjLj128EEEEELb0ELb1ELb0EEEvNS_9FwdParamsE)
        /*02c0*/ 	.word	0x0000009f


	//----- nvinfo : EIATTR_FRAME_SIZE
	.align		4
.L_126:
        /*02c4*/ 	.byte	0x04, 0x11
        /*02c6*/ 	.short	(.L_128 - .L_127)
	.align		4
.L_127:
        /*02c8*/ 	.word	index@(_ZN10layer_norm31ln_parallel_residual_fwd_kernelINS_13Kernel_traitsI6__halfS2_fS2_fjLj1280ELj1ELj4ELj1ELj16ENS_18Kernel_traits_baseILj1280ES2_S2_fS2_fjLj128EEEEELb0ELb1ELb0EEEvNS_9FwdParamsE)
        /*02cc*/ 	.word	0x00000000


	//----- nvinfo : EIATTR_REGCOUNT
	.align		4
.L_128:
        /*02d0*/ 	.byte	0x04, 0x2f
        /*02d2*/ 	.short	(.L_130 - .L_129)
	.align		4
.L_129:
        /*02d4*/ 	.word	index@(_ZN10layer_norm31ln_parallel_residual_fwd_kernelINS_13Kernel_traitsI6__halfS2_fS2_fjLj1280ELj1ELj4ELj1ELj16ENS_18Kernel_traits_baseILj1280ES2_S2_fS2_fjLj128EEEEELb0ELb0ELb1EEEvNS_9FwdParamsE)
        /*02d8*/ 	.word	0x000000f5


	//----- nvinfo : EIATTR_FRAME_SIZE
	.align		4
.L_130:
        /*02dc*/ 	.byte	0x04, 0x11
        /*02de*/ 	.short	(.L_132 - .L_131)
	.align		4
.L_131:
        /*02e0*/ 	.word	index@(_ZN10layer_norm31ln_parallel_residual_fwd_kernelINS_13Kernel_traitsI6__halfS2_fS2_fjLj1280ELj1ELj4ELj1ELj16ENS_18Kernel_traits_baseILj1280ES2_S2_fS2_fjLj128EEEEELb0ELb0ELb1EEEvNS_9FwdParamsE)
        /*02e4*/ 	.word	0x00000000


	//----- nvinfo : EIATTR_REGCOUNT
	.align		4
.L_132:
        /*02e8*/ 	.byte	0x04, 0x2f
        /*02ea*/ 	.short	(.L_134 - .L_133)
	.align		4
.L_133:
        /*02ec*/ 	.word	index@(_ZN10layer_norm31ln_parallel_residual_fwd_kernelINS_13Kernel_traitsI6__halfS2_fS2_fjLj1280ELj1ELj4ELj1ELj16ENS_18Kernel_traits_baseILj1280ES2_S2_fS2_fjLj128EEEEELb0ELb0ELb0EEEvNS_9FwdParamsE)
        /*02f0*/ 	.word	0x000000f0


	//----- nvinfo : EIATTR_FRAME_SIZE
	.align		4
.L_134:
        /*02f4*/ 	.byte	0x04, 0x11
        /*02f6*/ 	.short	(.L_136 - .L_135)
	.align		4
.L_135:
        /*02f8*/ 	.word	index@(_ZN10layer_norm31ln_parallel_residual_fwd_kernelINS_13Kernel_traitsI6__halfS2_fS2_fjLj1280ELj1ELj4ELj1ELj16ENS_18Kernel_traits_baseILj1280ES2_S2_fS2_fjLj128EEEEELb0ELb0ELb0EEEvNS_9FwdParamsE)
        /*02fc*/ 	.word	0x00000000


	//----- nvinfo : EIATTR_REGCOUNT
	.align		4
.L_136:
        /*0300*/ 	.byte	0x04, 0x2f
        /*0302*/ 	.short	(.L_138 - .L_137)
	.align		4
.L_137:
        /*0304*/ 	.word	index@(_ZN10layer_norm31ln_parallel_residual_fwd_kernelINS_13Kernel_traitsIf6__halfS2_S2_fjLj1280ELj1ELj4ELj1ELj16ENS_18Kernel_traits_baseILj1280EfS2_S2_S2_fjLj128EEEEELb1ELb1ELb1EEEvNS_9FwdParamsE)
        /*0308*/ 	.word	0x000000a8


	//----- nvinfo : EIATTR_FRAME_SIZE
	.align		4
.L_138:
        /*030c*/ 	.byte	0x04, 0x11
        /*030e*/ 	.short	(.L_140 - .L_139)
	.align		4
.L_139:
        /*0310*/ 	.word	index@(_ZN10layer_norm31ln_parallel_residual_fwd_kernelINS_13Kernel_traitsIf6__halfS2_S2_fjLj1280ELj1ELj4ELj1ELj16ENS_18Kernel_traits_baseILj1280EfS2_S2_S2_fjLj128EEEEELb1ELb1ELb1EEEvNS_9FwdParamsE)
        /*0314*/ 	.word	0x00000000


	//----- nvinfo : EIATTR_REGCOUNT
	.align		4
.L_140:
        /*0318*/ 	.byte	0x04, 0x2f
        /*031a*/ 	.short	(.L_142 - .L_141)
	.align		4
.L_141:
        /*031c*/ 	.word	index@(_ZN10layer_norm31ln_parallel_residual_fwd_kernelINS_13Kernel_traitsIf6__halfS2_S2_fjLj1280ELj1ELj4ELj1ELj16ENS_18Kernel_traits_baseILj1280EfS2_S2_S2_fjLj128EEEEELb1ELb1ELb0EEEvNS_9FwdParamsE)
        /*0320*/ 	.word	0x000000a7


	//----- nvinfo : EIATTR_FRAME_SIZE
	.align		4
.L_142:
        /*0324*/ 	.byte	0x04, 0x11
        /*0326*/ 	.short	(.L_144 - .L_143)
	.align		4
.L_143:
        /*0328*/ 	.word	index@(_ZN10layer_norm31ln_parallel_residual_fwd_kernelINS_13Kernel_traitsIf6__halfS2_S2_fjLj1280ELj1ELj4ELj1ELj16ENS_18Kernel_traits_baseILj1280EfS2_S2_S2_fjLj128EEEEELb1ELb1ELb0EEEvNS_9FwdParamsE)
        /*032c*/ 	.word	0x00000000


	//----- nvinfo : EIATTR_REGCOUNT
	.align		4
.L_144:
        /*0330*/ 	.byte	0x04, 0x2f
        /*0332*/ 	.short	(.L_146 - .L_145)
	.align		4
.L_145:
        /*0334*/ 	.word	index@(_ZN10layer_norm31ln_parallel_residual_fwd_kernelINS_13Kernel_traitsIf6__halfS2_S2_fjLj1280ELj1ELj4ELj1ELj16ENS_18Kernel_traits_baseILj1280EfS2_S2_S2_fjLj128EEEEELb1ELb0ELb1EEEvNS_9FwdParamsE)
        /*0338*/ 	.word	0x000000fe


	//----- nvinfo : EIATTR_FRAME_SIZE
	.align		4
.L_146:
        /*033c*/ 	.byte	0x04, 0x11
        /*033e*/ 	.short	(.L_148 - .L_147)
	.align		4
.L_147:
        /*0340*/ 	.word	index@(_ZN10layer_norm31ln_parallel_residual_fwd_kernelINS_13Kernel_traitsIf6__halfS2_S2_fjLj1280ELj1ELj4ELj1ELj16ENS_18Kernel_traits_baseILj1280EfS2_S2_S2_fjLj128EEEEELb1ELb0ELb1EEEvNS_9FwdParamsE)
        /*0344*/ 	.word	0x00000000


	//----- nvinfo : EIATTR_REGCOUNT
	.align		4
.L_148:
        /*0348*/ 	.byte	0x04, 0x2f
        /*034a*/ 	.short	(.L_150 - .L_149)
	.align		4
.L_149:
        /*034c*/ 	.word	index@(_ZN10layer_norm31ln_parallel_residual_fwd_kernelINS_13Kernel_traitsIf6__halfS2_S2_fjLj1280ELj1ELj4ELj1ELj16ENS_18Kernel_traits_baseILj1280EfS2_S2_S2_fjLj128EEEEELb1ELb0ELb0EEEvNS_9FwdParamsE)
        /*0350*/ 	.word	0x000000fb


	//----- nvinfo : EIATTR_FRAME_SIZE
	.align		4
.L_150:
        /*0354*/ 	.byte	0x04, 0x11
        /*0356*/ 	.short	(.L_152 - .L_151)
	.align		4
.L_151:
        /*0358*/ 	.word	index@(_ZN10layer_norm31ln_parallel_residual_fwd_kernelINS_13Kernel_traitsIf6__halfS2_S2_fjLj1280ELj1ELj4ELj1ELj16ENS_18Kernel_traits_baseILj1280EfS2_S2_S2_fjLj128EEEEELb1ELb0ELb0EEEvNS_9FwdParamsE)
        /*035c*/ 	.word	0x00000000


	//----- nvinfo : EIATTR_REGCOUNT
	.align		4
.L_152:
        /*0360*/ 	.byte	0x04, 0x2f
        /*0362*/ 	.short	(.L_154 - .L_153)
	.align		4
.L_153:
        /*0364*/ 	.word	index@(_ZN10layer_norm31ln_parallel_residual_fwd_kernelINS_13Kernel_traitsIf6__halfS2_S2_fjLj1280ELj1ELj4ELj1ELj16ENS_18Kernel_traits_baseILj1280EfS2_S2_S2_fjLj128EEEEELb0ELb1ELb1EEEvNS_9FwdParamsE)
        /*0368*/ 	.word	0x000000a7


	//----- nvinfo : EIATTR_FRAME_SIZE
	.align		4
.L_154:
        /*036c*/ 	.byte	0x04, 0x11
        /*036e*/ 	.short	(.L_156 - .L_155)
	.align		4
.L_155:
        /*0370*/ 	.word	index@(_ZN10layer_norm31ln_parallel_residual_fwd_kernelINS_13Kernel_traitsIf6__halfS2_S2_fjLj1280ELj1ELj4ELj1ELj16ENS_18Kernel_traits_baseILj1280EfS2_S2_S2_fjLj128EEEEELb0ELb1ELb1EEEvNS_9FwdParamsE)
        /*0374*/ 	.word	0x00000000


	//----- nvinfo : EIATTR_REGCOUNT
	.align		4
.L_156:
        /*0378*/ 	.byte	0x04, 0x2f
        /*037a*/ 	.short	(.L_158 - .L_157)
	.align		4
.L_157:
        /*037c*/ 	.word	index@(_ZN10layer_norm31ln_parallel_residual_fwd_kernelINS_13Kernel_traitsIf6__halfS2_S2_fjLj1280ELj1ELj4ELj1ELj16ENS_18Kernel_traits_baseILj1280EfS2_S2_S2_fjLj128EEEEELb0ELb1ELb0EEEvNS_9FwdParamsE)
        /*0380*/ 	.word	0x000000a0


	//----- nvinfo : EIATTR_FRAME_SIZE
	.align		4
.L_158:
        /*0384*/ 	.byte	0x04, 0x11
        /*0386*/ 	.short	(.L_160 - .L_159)
	.align		4
.L_159:
        /*0388*/ 	.word	index@(_ZN10layer_norm31ln_parallel_residual_fwd_kernelINS_13Kernel_traitsIf6__halfS2_S2_fjLj1280ELj1ELj4ELj1ELj16ENS_18Kernel_traits_baseILj1280EfS2_S2_S2_fjLj128EEEEELb0ELb1ELb0EEEvNS_9FwdParamsE)
        /*038c*/ 	.word	0x00000000


	//----- nvinfo : EIATTR_REGCOUNT
	.align		4
.L_160:
        /*0390*/ 	.byte	0x04, 0x2f
        /*0392*/ 	.short	(.L_162 - .L_161)
	.align		4
.L_161:
        /*0394*/ 	.word	index@(_ZN10layer_norm31ln_parallel_residual_fwd_kernelINS_13Kernel_traitsIf6__halfS2_S2_fjLj1280ELj1ELj4ELj1ELj16ENS_18Kernel_traits_baseILj1280EfS2_S2_S2_fjLj128EEEEELb0ELb0ELb1EEEvNS_9FwdParamsE)
        /*0398*/ 	.word	0x000000ff


	//----- nvinfo : EIATTR_FRAME_SIZE
	.align		4
.L_162:
        /*039c*/ 	.byte	0x04, 0x11
        /*039e*/ 	.short	(.L_164 - .L_163)
	.align		4
.L_163:
        /*03a0*/ 	.word	index@(_ZN10layer_norm31ln_parallel_residual_fwd_kernelINS_13Kernel_traitsIf6__halfS2_S2_fjLj1280ELj1ELj4ELj1ELj16ENS_18Kernel_traits_baseILj1280EfS2_S2_S2_fjLj128EEEEELb0ELb0ELb1EEEvNS_9FwdParamsE)
        /*03a4*/ 	.word	0x00000000


	//----- nvinfo : EIATTR_REGCOUNT
	.align		4
.L_164:
        /*03a8*/ 	.byte	0x04, 0x2f
        /*03aa*/ 	.short	(.L_166 - .L_165)
	.align		4
.L_165:
        /*03ac*/ 	.word	index@(_ZN10layer_norm31ln_parallel_residual_fwd_kernelINS_13Kernel_traitsIf6__halfS2_S2_fjLj1280ELj1ELj4ELj1ELj16ENS_18Kernel_traits_baseILj1280EfS2_S2_S2_fjLj128EEEEELb0ELb0ELb0EEEvNS_9FwdParamsE)
        /*03b0*/ 	.word	0x000000f2


	//----- nvinfo : EIATTR_FRAME_SIZE
	.align		4
.L_166:
        /*03b4*/ 	.byte	0x04, 0x11
        /*03b6*/ 	.short	(.L_168 - .L_167)
	.align		4
.L_167:
        /*03b8*/ 	.word	index@(_ZN10layer_norm31ln_parallel_residual_fwd_kernelINS_13Kernel_traitsIf6__halfS2_S2_fjLj1280ELj1ELj4ELj1ELj16ENS_18Kernel_traits_baseILj1280EfS2_S2_S2_fjLj128EEEEELb0ELb0ELb0EEEvNS_9FwdParamsE)
        /*03bc*/ 	.word	0x00000000


	//----- nvinfo : EIATTR_REGCOUNT
	.align		4
.L_168:
        /*03c0*/ 	.byte	0x04, 0x2f
        /*03c2*/ 	.short	(.L_170 - .L_169)
	.align		4
.L_169:
        /*03c4*/ 	.word	index@(_ZN10layer_norm31ln_parallel_residual_fwd_kernelINS_13Kernel_traitsIf13__nv_bfloat16fS2_fjLj1280ELj1ELj4ELj1ELj16ENS_18Kernel_traits_baseILj1280EfS2_fS2_fjLj128EEEEELb1ELb1ELb1EEEvNS_9FwdParamsE)
        /*03c8*/ 	.word	0x000000ba


	//----- nvinfo : EIATTR_FRAME_SIZE
	.align		4
.L_170:
        /*03cc*/ 	.byte	0x04, 0x11
        /*03ce*/ 	.short	(.L_172 - .L_171)
	.align		4
.L_171:
        /*03d0*/ 	.word	index@(_ZN10layer_norm31ln_parallel_residual_fwd_kernelINS_13Kernel_traitsIf13__nv_bfloat16fS2_fjLj1280ELj1ELj4ELj1ELj16ENS_18Kernel_traits_baseILj1280EfS2_fS2_fjLj128EEEEELb1ELb1ELb1EEEvNS_9FwdParamsE)
        /*03d4*/ 	.word	0x00000000


	//----- nvinfo : EIATTR_REGCOUNT
	.align		4
.L_172:
        /*03d8*/ 	.byte	0x04, 0x2f
        /*03da*/ 	.short	(.L_174 - .L_173)
	.align		4
.L_173:
        /*03dc*/ 	.word	index@(_ZN10layer_norm31ln_parallel_residual_fwd_kernelINS_13Kernel_traitsIf13__nv_bfloat16fS2_fjLj1280ELj1ELj4ELj1ELj16ENS_18Kernel_traits_baseILj1280EfS2_fS2_fjLj128EEEEELb1ELb1ELb0EEEvNS_9FwdParamsE)
        /*03e0*/ 	.word	0x000000a8


	//----- nvinfo : EIATTR_FRAME_SIZE
	.align		4
.L_174:
        /*03e4*/ 	.byte	0x04, 0x11
        /*03e6*/ 	.short	(.L_176 - .L_175)
	.align		4
.L_175:
        /*03e8*/ 	.word	index@(_ZN10layer_norm31ln_parallel_residual_fwd_kernelINS_13Kernel_traitsIf13__nv_bfloat16fS2_fjLj1280ELj1ELj4ELj1ELj16ENS_18Kernel_traits_baseILj1280EfS2_fS2_fjLj128EEEEELb1ELb1ELb0EEEvNS_9FwdParamsE)
        /*03ec*/ 	.word	0x00000000


	//----- nvinfo : EIATTR_REGCOUNT
	.align		4
.L_176:
        /*03f0*/ 	.byte	0x04, 0x2f
        /*03f2*/ 	.short	(.L_178 - .L_177)
	.align		4
.L_177:
        /*03f4*/ 	.word	index@(_ZN10layer_norm31ln_parallel_residual_fwd_kernelINS_13Kernel_traitsIf13__nv_bfloat16fS2_fjLj1280ELj1ELj4ELj1ELj16ENS_18Kernel_traits_baseILj1280EfS2_fS2_fjLj128EEEEELb1ELb0ELb1EEEvNS_9FwdParamsE)
        /*03f8*/ 	.word	0x000000ff


	//----- nvinfo : EIATTR_FRAME_SIZE
	.align		4
.L_178:
        /*03fc*/ 	.byte	0x04, 0x11
        /*03fe*/ 	.short	(.L_180 - .L_179)
	.align		4
.L_179:
        /*0400*/ 	.word	index@(_ZN10layer_norm31ln_parallel_residual_fwd_kernelINS_13Kernel_traitsIf13__nv_bfloat16fS2_fjLj1280ELj1ELj4ELj1ELj16ENS_18Kernel_traits_baseILj1280EfS2_fS2_fjLj128EEEEELb1ELb0ELb1EEEvNS_9FwdParamsE)
        /*0404*/ 	.word	0x00000000


	//----- nvinfo : EIATTR_REGCOUNT
	.align		4
.L_180:
        /*0408*/ 	.byte	0x04, 0x2f
        /*040a*/ 	.short	(.L_182 - .L_181)
	.align		4
.L_181:
        /*040c*/ 	.word	index@(_ZN10layer_norm31ln_parallel_residual_fwd_kernelINS_13Kernel_traitsIf13__nv_bfloat16fS2_fjLj1280ELj1ELj4ELj1ELj16ENS_18Kernel_traits_baseILj1280EfS2_fS2_fjLj128EEEEELb1ELb0ELb0EEEvNS_9FwdParamsE)
        /*0410*/ 	.word	0x000000ff


	//----- nvinfo : EIATTR_FRAME_SIZE
	.align		4
.L_182:
        /*0414*/ 	.byte	0x04, 0x11
        /*0416*/ 	.short	(.L_184 - .L_183)
	.align		4
.L_183:
        /*0418*/ 	.word	index@(_ZN10layer_norm31ln_parallel_residual_fwd_kernelINS_13Kernel_traitsIf13__nv_bfloat16fS2_fjLj1280ELj1ELj4ELj1ELj16ENS_18Kernel_traits_baseILj1280EfS2_fS2_fjLj128EEEEELb1ELb0ELb0EEEvNS_9FwdParamsE)
        /*041c*/ 	.word	0x00000000


	//----- nvinfo : EIATTR_REGCOUNT
	.align		4
.L_184:
        /*0420*/ 	.byte	0x04, 0x2f
        /*0422*/ 	.short	(.L_186 - .L_185)
	.align		4
.L_185:
        /*0424*/ 	.word	index@(_ZN10layer_norm31ln_parallel_residual_fwd_kernelINS_13Kernel_traitsIf13__nv_bfloat16fS2_fjLj1280ELj1ELj4ELj1ELj16ENS_18Kernel_traits_baseILj1280EfS2_fS2_fjLj128EEEEELb0ELb1ELb1EEEvNS_9FwdParamsE)
        /*0428*/ 	.word	0x000000a7


	//----- nvinfo : EIATTR_FRAME_SIZE
	.align		4
.L_186:
        /*042c*/ 	.byte	0x04, 0x11
        /*042e*/ 	.short	(.L_188 - .L_187)
	.align		4
.L_187:
        /*0430*/ 	.word	index@(_ZN10layer_norm31ln_parallel_residual_fwd_kernelINS_13Kernel_traitsIf13__nv_bfloat16fS2_fjLj1280ELj1ELj4ELj1ELj16ENS_18Kernel_traits_baseILj1280EfS2_fS2_fjLj128EEEEELb0ELb1ELb1EEEvNS_9FwdParamsE)
        /*0434*/ 	.word	0x00000000


	//----- nvinfo : EIATTR_REGCOUNT
	.align		4
.L_188:
        /*0438*/ 	.byte	0x04, 0x2f
        /*043a*/ 	.short	(.L_190 - .L_189)
	.align		4
.L_189:
        /*043c*/ 	.word	index@(_ZN10layer_norm31ln_parallel_residual_fwd_kernelINS_13Kernel_traitsIf13__nv_bfloat16fS2_fjLj1280ELj1ELj4ELj1ELj16ENS_18Kernel_traits_baseILj1280EfS2_fS2_fjLj128EEEEELb0ELb1ELb0EEEvNS_9FwdParamsE)
        /*0440*/ 	.word	0x000000a0


	//----- nvinfo : EIATTR_FRAME_SIZE
	.align		4
.L_190:
        /*0444*/ 	.byte	0x04, 0x11
        /*0446*/ 	.short	(.L_192 - .L_191)
	.align		4
.L_191:
        /*0448*/ 	.word	index@(_ZN10layer_norm31ln_parallel_residual_fwd_kernelINS_13Kernel_traitsIf13__nv_bfloat16fS2_fjLj1280ELj1ELj4ELj1ELj16ENS_18Kernel_traits_baseILj1280EfS2_fS2_fjLj128EEEEELb0ELb1ELb0EEEvNS_9FwdParamsE)
        /*044c*/ 	.word	0x00000000


	//----- nvinfo : EIATTR_REGCOUNT
	.align		4
.L_192:
        /*0450*/ 	.byte	0x04, 0x2f
        /*0452*/ 	.short	(.L_194 - .L_193)
	.align		4
.L_193:
        /*0454*/ 	.word	index@(_ZN10layer_norm31ln_parallel_residual_fwd_kernelINS_13Kernel_traitsIf13__nv_bfloat16fS2_fjLj1280ELj1ELj4ELj1ELj16ENS_18Kernel_traits_baseILj1280EfS2_fS2_fjLj128EEEEELb0ELb0ELb1EEEvNS_9FwdParamsE)
        /*0458*/ 	.word	0x000000fc


	//----- nvinfo : EIATTR_FRAME_SIZE
	.align		4
.L_194:
        /*045c*/ 	.byte	0x04, 0x11
        /*045e*/ 	.short	(.L_196 - .L_195)
	.align		4
.L_195:
        /*0460*/ 	.word	index@(_ZN10layer_norm31ln_parallel_residual_fwd_kernelINS_13Kernel_traitsIf13__nv_bfloat16fS2_fjLj1280ELj1ELj4ELj1ELj16ENS_18Kernel_traits_baseILj1280EfS2_fS2_fjLj128EEEEELb0ELb0ELb1EEEvNS_9FwdParamsE)
        /*0464*/ 	.word	0x00000000


	//----- nvinfo : EIATTR_REGCOUNT
	.align		4
.L_196:
        /*0468*/ 	.byte	0x04, 0x2f
        /*046a*/ 	.short	(.L_198 - .L_197)
	.align		4
.L_197:
        /*046c*/ 	.word	index@(_ZN10layer_norm31ln_parallel_residual_fwd_kernelINS_13Kernel_traitsIf13__nv_bfloat16fS2_fjLj1280ELj1ELj4ELj1ELj16ENS_18Kernel_traits_baseILj1280EfS2_fS2_fjLj128EEEEELb0ELb0ELb0EEEvNS_9FwdParamsE)
        /*0470*/ 	.word	0x000000f4


	//----- nvinfo : EIATTR_FRAME_SIZE
	.align		4
.L_198:
        /*0474*/ 	.byte	0x04, 0x11
        /*0476*/ 	.short	(.L_200 - .L_199)
	.align		4
.L_199:
        /*0478*/ 	.word	index@(_ZN10layer_norm31ln_parallel_residual_fwd_kernelINS_13Kernel_traitsIf13__nv_bfloat16fS2_fjLj1280ELj1ELj4ELj1ELj16ENS_18Kernel_traits_baseILj1280EfS2_fS2_fjLj128EEEEELb0ELb0ELb0EEEvNS_9FwdParamsE)
        /*047c*/ 	.word	0x00000000


	//----- nvinfo : EIATTR_REGCOUNT
	.align		4
.L_200:
        /*0480*/ 	.byte	0x04, 0x2f
        /*0482*/ 	.short	(.L_202 - .L_201)
	.align		4
.L_201:
        /*0484*/ 	.word	index@(_ZN10layer_norm31ln_parallel_residual_fwd_kernelINS_13Kernel_traitsI13__nv_bfloat16S2_fS2_fjLj1280ELj1ELj4ELj1ELj16ENS_18Kernel_traits_baseILj1280ES2_S2_fS2_fjLj128EEEEELb1ELb1ELb1EEEvNS_9FwdParamsE)
        /*0488*/ 	.word	0x000000b6


	//----- nvinfo : EIATTR_FRAME_SIZE
	.align		4
.L_202:
        /*048c*/ 	.byte	0x04, 0x11
        /*048e*/ 	.short	(.L_204 - .L_203)
	.align		4
.L_203:
        /*0490*/ 	.word	index@(_ZN10layer_norm31ln_parallel_residual_fwd_kernelINS_13Kernel_traitsI13__nv_bfloat16S2_fS2_fjLj1280ELj1ELj4ELj1ELj16ENS_18Kernel_traits_baseILj1280ES2_S2_fS2_fjLj128EEEEELb1ELb1ELb1EEEvNS_9FwdParamsE)
        /*0494*/ 	.word	0x00000000


	//----- nvinfo : EIATTR_REGCOUNT
	.align		4
.L_204:
        /*0498*/ 	.byte	0x04, 0x2f
        /*049a*/ 	.short	(.L_206 - .L_205)
	.align		4
.L_205:
        /*049c*/ 	.word	index@(_ZN10layer_norm31ln_parallel_residual_fwd_kernelINS_13Kernel_traitsI13__nv_bfloat16S2_fS2_fjLj1280ELj1ELj4ELj1ELj16ENS_18Kernel_traits_baseILj1280ES2_S2_fS2_fjLj128EEEEELb1ELb1ELb0EEEvNS_9FwdParamsE)
        /*04a0*/ 	.word	0x000000a8


	//----- nvinfo : EIATTR_FRAME_SIZE
	.align		4
.L_206:
        /*04a4*/ 	.byte	0x04, 0x11
        /*04a6*/ 	.short	(.L_208 - .L_207)
	.align		4
.L_207:
        /*04a8*/ 	.word	index@(_ZN10layer_norm31ln_parallel_residual_fwd_kernelINS_13Kernel_traitsI13__nv_bfloat16S2_fS2_fjLj1280ELj1ELj4ELj1ELj16ENS_18Kernel_traits_baseILj1280ES2_S2_fS2_fjLj128EEEEELb1ELb1ELb0EEEvNS_9FwdParamsE)
        /*04ac*/ 	.word	0x00000000


	//----- nvinfo : EIATTR_REGCOUNT
	.align		4
.L_208:
        /*04b0*/ 	.byte	0x04, 0x2f
        /*04b2*/ 	.short	(.L_210 - .L_209)
	.align		4
.L_209:
        /*04b4*/ 	.word	index@(_ZN10layer_norm31ln_parallel_residual_fwd_kernelINS_13Kernel_traitsI13__nv_bfloat16S2_fS2_fjLj1280ELj1ELj4ELj1ELj16ENS_18Kernel_traits_baseILj1280ES2_S2_fS2_fjLj128EEEEELb1ELb0ELb1EEEvNS_9FwdParamsE)
        /*04b8*/ 	.word	0x000000ff


	//----- nvinfo : EIATTR_FRAME_SIZE
	.align		4
.L_210:
        /*04bc*/ 	.byte	0x04, 0x11
        /*04be*/ 	.short	(.L_212 - .L_211)
	.align		4
.L_211:
        /*04c0*/ 	.word	index@(_ZN10layer_norm31ln_parallel_residual_fwd_kernelINS_13Kernel_traitsI13__nv_bfloat16S2_fS2_fjLj1280ELj1ELj4ELj1ELj16ENS_18Kernel_traits_baseILj1280ES2_S2_fS2_fjLj128EEEEELb1ELb0ELb1EEEvNS_9FwdParamsE)
        /*04c4*/ 	.word	0x00000000


	//----- nvinfo : EIATTR_REGCOUNT
	.align		4
.L_212:
        /*04c8*/ 	.byte	0x04, 0x2f
        /*04ca*/ 	.short	(.L_214 - .L_213)
	.align		4
.L_213:
        /*04cc*/ 	.word	index@(_ZN10layer_norm31ln_parallel_residual_fwd_kernelINS_13Kernel_traitsI13__nv_bfloat16S2_fS2_fjLj1280ELj1ELj4ELj1ELj16ENS_18Kernel_traits_baseILj1280ES2_S2_fS2_fjLj128EEEEELb1ELb0ELb0EEEvNS_9FwdParamsE)
        /*04d0*/ 	.word	0x000000ff


	//----- nvinfo : EIATTR_FRAME_SIZE
	.align		4
.L_214:
        /*04d4*/ 	.byte	0x04, 0x11
        /*04d6*/ 	.short	(.L_216 - .L_215)
	.align		4
.L_215:
        /*04d8*/ 	.word	index@(_ZN10layer_norm31ln_parallel_residual_fwd_kernelINS_13Kernel_traitsI13__nv_bfloat16S2_fS2_fjLj1280ELj1ELj4ELj1ELj16ENS_18Kernel_traits_baseILj1280ES2_S2_fS2_fjLj128EEEEELb1ELb0ELb0EEEvNS_9FwdParamsE)
        /*04dc*/ 	.word	0x00000000


	//----- nvinfo : EIATTR_REGCOUNT
	.align		4
.L_216:
        /*04e0*/ 	.byte	0x04, 0x2f
        /*04e2*/ 	.short	(.L_218 - .L_217)
	.align		4
.L_217:
        /*04e4*/ 	.word	index@(_ZN10layer_norm31ln_parallel_residual_fwd_kernelINS_13Kernel_traitsI13__nv_bfloat16S2_fS2_fjLj1280ELj1ELj4ELj1ELj16ENS_18Kernel_traits_baseILj1280ES2_S2_fS2_fjLj128EEEEELb0ELb1ELb1EEEvNS_9FwdParamsE)
        /*04e8*/ 	.word	0x000000a7


	//----- nvinfo : EIATTR_FRAME_SIZE
	.align		4
.L_218:
        /*04ec*/ 	.byte	0x04, 0x11
        /*04ee*/ 	.short	(.L_220 - .L_219)
	.align		4
.L_219:
        /*04f0*/ 	.word	index@(_ZN10layer_norm31ln_parallel_residual_fwd_kernelINS_13Kernel_traitsI13__nv_bfloat16S2_fS2_fjLj1280ELj1ELj4ELj1ELj16ENS_18Kernel_traits_baseILj1280ES2_S2_fS2_fjLj128EEEEELb0ELb1ELb1EEEvNS_9FwdParamsE)
        /*04f4*/ 	.word	0x00000000


	//----- nvinfo : EIATTR_REGCOUNT
	.align		4
.L_220:
        /*04f8*/ 	.byte	0x04, 0x2f
        /*04fa*/ 	.short	(.L_222 - .L_221)
	.align		4
.L_221:
        /*04fc*/ 	.word	index@(_ZN10layer_norm31ln_parallel_residual_fwd_kernelINS_13Kernel_traitsI13__nv_bfloat16S2_fS2_fjLj1280ELj1ELj4ELj1ELj16ENS_18Kernel_traits_baseILj1280ES2_S2_fS2_fjLj128EEEEELb0ELb1ELb0EEEvNS_9FwdParamsE)
        /*0500*/ 	.word	0x0000009f


	//----- nvinfo : EIATTR_FRAME_SIZE
	.align		4
.L_222:
        /*0504*/ 	.byte	0x04, 0x11
        /*0506*/ 	.short	(.L_224 - .L_223)
	.align		4
.L_223:
        /*0508*/ 	.word	index@(_ZN10layer_norm31ln_parallel_residual_fwd_kernelINS_13Kernel_traitsI13__nv_bfloat16S2_fS2_fjLj1280ELj1ELj4ELj1ELj16ENS_18Kernel_traits_baseILj1280ES2_S2_fS2_fjLj128EEEEELb0ELb1ELb0EEEvNS_9FwdParamsE)
        /*050c*/ 	.word	0x00000000


	//----- nvinfo : EIATTR_REGCOUNT
	.align		4
.L_224:
        /*0510*/ 	.byte	0x04, 0x2f
        /*0512*/ 	.short	(.L_226 - .L_225)
	.align		4
.L_225:
        /*0514*/ 	.word	index@(_ZN10layer_norm31ln_parallel_residual_fwd_kernelINS_13Kernel_traitsI13__nv_bfloat16S2_fS2_fjLj1280ELj1ELj4ELj1ELj16ENS_18Kernel_traits_baseILj1280ES2_S2_fS2_fjLj128EEEEELb0ELb0ELb1EEEvNS_9FwdParamsE)
        /*0518*/ 	.word	0x000000f3


	//----- nvinfo : EIATTR_FRAME_SIZE
	.align		4
.L_226:
        /*051c*/ 	.byte	0x04, 0x11
        /*051e*/ 	.short	(.L_228 - .L_227)
	.align		4
.L_227:
        /*0520*/ 	.word	index@(_ZN10layer_norm31ln_parallel_residual_fwd_kernelINS_13Kernel_traitsI13__nv_bfloat16S2_fS2_fjLj1280ELj1ELj4ELj1ELj16ENS_18Kernel_traits_baseILj1280ES2_S2_fS2_fjLj128EEEEELb0ELb0ELb1EEEvNS_9FwdParamsE)
        /*0524*/ 	.word	0x00000000


	//----- nvinfo : EIATTR_REGCOUNT
	.align		4
.L_228:
        /*0528*/ 	.byte	0x04, 0x2f
        /*052a*/ 	.short	(.L_230 - .L_229)
	.align		4
.L_229:
        /*052c*/ 	.word	index@(_ZN10layer_norm31ln_parallel_residual_fwd_kernelINS_13Kernel_traitsI13__nv_bfloat16S2_fS2_fjLj1280ELj1ELj4ELj1ELj16ENS_18Kernel_traits_baseILj1280ES2_S2_fS2_fjLj128EEEEELb0ELb0ELb0EEEvNS_9FwdParamsE)
        /*0530*/ 	.word	0x000000f0


	//----- nvinfo : EIATTR_FRAME_SIZE
	.align		4
.L_230:
        /*0534*/ 	.byte	0x04, 0x11
        /*0536*/ 	.short	(.L_232 - .L_231)
	.align		4
.L_231:
        /*0538*/ 	.word	index@(_ZN10layer_norm31ln_parallel_residual_fwd_kernelINS_13Kernel_traitsI13__nv_bfloat16S2_fS2_fjLj1280ELj1ELj4ELj1ELj16ENS_18Kernel_traits_baseILj1280ES2_S2_fS2_fjLj128EEEEELb0ELb0ELb0EEEvNS_9FwdParamsE)
        /*053c*/ 	.word	0x00000000


	//----- nvinfo : EIATTR_REGCOUNT
	.align		4
.L_232:
        /*0540*/ 	.byte	0x04, 0x2f
        /*0542*/ 	.short	(.L_234 - .L_233)
	.align		4
.L_233:
        /*0544*/ 	.word	index@(_ZN10layer_norm31ln_parallel_residual_fwd_kernelINS_13Kernel_traitsIf13__nv_bfloat16S2_S2_fjLj1280ELj1ELj4ELj1ELj16ENS_18Kernel_traits_baseILj1280EfS2_S2_S2_fjLj128EEEEELb1ELb1ELb1EEEvNS_9FwdParamsE)
        /*0548*/ 	.word	0x000000a8


	//----- nvinfo : EIATTR_FRAME_SIZE
	.align		4
.L_234:
        /*054c*/ 	.byte	0x04, 0x11
        /*054e*/ 	.short	(.L_236 - .L_235)
	.align		4
.L_235:
        /*0550*/ 	.word	index@(_ZN10layer_norm31ln_parallel_residual_fwd_kernelINS_13Kernel_traitsIf13__nv_bfloat16S2_S2_fjLj1280ELj1ELj4ELj1ELj16ENS_18Kernel_traits_baseILj1280EfS2_S2_S2_fjLj128EEEEELb1ELb1ELb1EEEvNS_9FwdParamsE)
        /*0554*/ 	.word	0x00000000


	//----- nvinfo : EIATTR_REGCOUNT
	.align		4
.L_236:
        /*0558*/ 	.byte	0x04, 0x2f
        /*055a*/ 	.short	(.L_238 - .L_237)
	.align		4
.L_237:
        /*055c*/ 	.word	index@(_ZN10layer_norm31ln_parallel_residual_fwd_kernelINS_13Kernel_traitsIf13__nv_bfloat16S2_S2_fjLj1280ELj1ELj4ELj1ELj16ENS_18Kernel_traits_baseILj1280EfS2_S2_S2_fjLj128EEEEELb1ELb1ELb0EEEvNS_9FwdParamsE)
        /*0560*/ 	.word	0x000000a7


	//----- nvinfo : EIATTR_FRAME_SIZE
	.align		4
.L_238:
        /*0564*/ 	.byte	0x04, 0x11
        /*0566*/ 	.short	(.L_240 - .L_239)
	.align		4
.L_239:
        /*0568*/ 	.word	index@(_ZN10layer_norm31ln_parallel_residual_fwd_kernelINS_13Kernel_traitsIf13__nv_bfloat16S2_S2_fjLj1280ELj1ELj4ELj1ELj16ENS_18Kernel_traits_baseILj1280EfS2_S2_S2_fjLj128EEEEELb1ELb1ELb0EEEvNS_9FwdParamsE)
        /*056c*/ 	.word	0x00000000


	//----- nvinfo : EIATTR_REGCOUNT
	.align		4
.L_240:
        /*0570*/ 	.byte	0x04, 0x2f
        /*0572*/ 	.short	(.L_242 - .L_241)
	.align		4
.L_241:
        /*0574*/ 	.word	index@(_ZN10layer_norm31ln_parallel_residual_fwd_kernelINS_13Kernel_traitsIf13__nv_bfloat16S2_S2_fjLj1280ELj1ELj4ELj1ELj16ENS_18Kernel_traits_baseILj1280EfS2_S2_S2_fjLj128EEEEELb1ELb0ELb1EEEvNS_9FwdParamsE)
        /*0578*/ 	.word	0x000000fe


	//----- nvinfo : EIATTR_FRAME_SIZE
	.align		4
.L_242:
        /*057c*/ 	.byte	0x04, 0x11
        /*057e*/ 	.short	(.L_244 - .L_243)
	.align		4
.L_243:
        /*0580*/ 	.word	index@(_ZN10layer_norm31ln_parallel_residual_fwd_kernelINS_13Kernel_traitsIf13__nv_bfloat16S2_S2_fjLj1280ELj1ELj4ELj1ELj16ENS_18Kernel_traits_baseILj1280EfS2_S2_S2_fjLj128EEEEELb1ELb0ELb1EEEvNS_9FwdParamsE)
        /*0584*/ 	.word	0x00000000


	//----- nvinfo : EIATTR_REGCOUNT
	.align		4
.L_244:
        /*0588*/ 	.byte	0x04, 0x2f
        /*058a*/ 	.short	(.L_246 - .L_245)
	.align		4
.L_245:
        /*058c*/ 	.word	index@(_ZN10layer_norm31ln_parallel_residual_fwd_kernelINS_13Kernel_traitsIf13__nv_bfloat16S2_S2_fjLj1280ELj1ELj4ELj1ELj16ENS_18Kernel_traits_baseILj1280EfS2_S2_S2_fjLj128EEEEELb1ELb0ELb0EEEvNS_9FwdParamsE)
        /*0590*/ 	.word	0x000000fb


	//----- nvinfo : EIATTR_FRAME_SIZE
	.align		4
.L_246:
        /*0594*/ 	.byte	0x04, 0x11
        /*0596*/ 	.short	(.L_248 - .L_247)
	.align		4
.L_247:
        /*0598*/ 	.word	index@(_ZN10layer_norm31ln_parallel_residual_fwd_kernelINS_13Kernel_traitsIf13__nv_bfloat16S2_S2_fjLj1280ELj1ELj4ELj1ELj16ENS_18Kernel_traits_baseILj1280EfS2_S2_S2_fjLj128EEEEELb1ELb0ELb0EEEvNS_9FwdParamsE)
        /*059c*/ 	.word	0x00000000


	//----- nvinfo : EIATTR_REGCOUNT
	.align		4
.L_248:
        /*05a0*/ 	.byte	0x04, 0x2f
        /*05a2*/ 	.short	(.L_250 - .L_249)
	.align		4
.L_249:
        /*05a4*/ 	.word	index@(_ZN10layer_norm31ln_parallel_residual_fwd_kernelINS_13Kernel_traitsIf13__nv_bfloat16S2_S2_fjLj1280ELj1ELj4ELj1ELj16ENS_18Kernel_traits_baseILj1280EfS2_S2_S2_fjLj128EEEEELb0ELb1ELb1EEEvNS_9FwdParamsE)
        /*05a8*/ 	.word	0x000000a7


	//----- nvinfo : EIATTR_FRAME_SIZE
	.align		4
.L_250:
        /*05ac*/ 	.byte	0x04, 0x11
        /*05ae*/ 	.short	(.L_252 - .L_251)
	.align		4
.L_251:
        /*05b0*/ 	.word	index@(_ZN10layer_norm31ln_parallel_residual_fwd_kernelINS_13Kernel_traitsIf13__nv_bfloat16S2_S2_fjLj1280ELj1ELj4ELj1ELj16ENS_18Kernel_traits_baseILj1280EfS2_S2_S2_fjLj128EEEEELb0ELb1ELb1EEEvNS_9FwdParamsE)
        /*05b4*/ 	.word	0x00000000


	//----- nvinfo : EIATTR_REGCOUNT
	.align		4
.L_252:
        /*05b8*/ 	.byte	0x04, 0x2f
        /*05ba*/ 	.short	(.L_254 - .L_253)
	.align		4
.L_253:
        /*05bc*/ 	.word	index@(_ZN10layer_norm31ln_parallel_residual_fwd_kernelINS_13Kernel_traitsIf13__nv_bfloat16S2_S2_fjLj1280ELj1ELj4ELj1ELj16ENS_18Kernel_traits_baseILj1280EfS2_S2_S2_fjLj128EEEEELb0ELb1ELb0EEEvNS_9FwdParamsE)
        /*05c0*/ 	.word	0x000000a0


	//----- nvinfo : EIATTR_FRAME_SIZE
	.align		4
.L_254:
        /*05c4*/ 	.byte	0x04, 0x11
        /*05c6*/ 	.short	(.L_256 - .L_255)
	.align		4
.L_255:
        /*05c8*/ 	.word	index@(_ZN10layer_norm31ln_parallel_residual_fwd_kernelINS_13Kernel_traitsIf13__nv_bfloat16S2_S2_fjLj1280ELj1ELj4ELj1ELj16ENS_18Kernel_traits_baseILj1280EfS2_S2_S2_fjLj128EEEEELb0ELb1ELb0EEEvNS_9FwdParamsE)
        /*05cc*/ 	.word	0x00000000


	//----- nvinfo : EIATTR_REGCOUNT
	.align		4
.L_256:
        /*05d0*/ 	.byte	0x04, 0x2f
        /*05d2*/ 	.short	(.L_258 - .L_257)
	.align		4
.L_257:
        /*05d4*/ 	.word	index@(_ZN10layer_norm31ln_parallel_residual_fwd_kernelINS_13Kernel_traitsIf13__nv_bfloat16S2_S2_fjLj1280ELj1ELj4ELj1ELj16ENS_18Kernel_traits_baseILj1280EfS2_S2_S2_fjLj128EEEEELb0ELb0ELb1EEEvNS_9FwdParamsE)
        /*05d8*/ 	.word	0x000000ff


	//----- nvinfo : EIATTR_FRAME_SIZE
	.align		4
.L_258:
        /*05dc*/ 	.byte	0x04, 0x11
        /*05de*/ 	.short	(.L_260 - .L_259)
	.align		4
.L_259:
        /*05e0*/ 	.word	index@(_ZN10layer_norm31ln_parallel_residual_fwd_kernelINS_13Kernel_traitsIf13__nv_bfloat16S2_S2_fjLj1280ELj1ELj4ELj1ELj16ENS_18Kernel_traits_baseILj1280EfS2_S2_S2_fjLj128EEEEELb0ELb0ELb1EEEvNS_9FwdParamsE)
        /*05e4*/ 	.word	0x00000000


	//----- nvinfo : EIATTR_REGCOUNT
	.align		4
.L_260:
        /*05e8*/ 	.byte	0x04, 0x2f
        /*05ea*/ 	.short	(.L_262 - .L_261)
	.align		4
.L_261:
        /*05ec*/ 	.word	index@(_ZN10layer_norm31ln_parallel_residual_fwd_kernelINS_13Kernel_traitsIf13__nv_bfloat16S2_S2_fjLj1280ELj1ELj4ELj1ELj16ENS_18Kernel_traits_baseILj1280EfS2_S2_S2_fjLj128EEEEELb0ELb0ELb0EEEvNS_9FwdParamsE)
        /*05f0*/ 	.word	0x000000f2


	//----- nvinfo : EIATTR_FRAME_SIZE
	.align		4
.L_262:
        /*05f4*/ 	.byte	0x04, 0x11
        /*05f6*/ 	.short	(.L_264 - .L_263)
	.align		4
.L_263:
        /*05f8*/ 	.word	index@(_ZN10layer_norm31ln_parallel_residual_fwd_kernelINS_13Kernel_traitsIf13__nv_bfloat16S2_S2_fjLj1280ELj1ELj4ELj1ELj16ENS_18Kernel_traits_baseILj1280EfS2_S2_S2_fjLj128EEEEELb0ELb0ELb0EEEvNS_9FwdParamsE)
        /*05fc*/ 	.word	0x00000000


	//----- nvinfo : EIATTR_REGCOUNT
	.align		4
.L_264:
        /*0600*/ 	.byte	0x04, 0x2f
        /*0602*/ 	.short	(.L_266 - .L_265)
	.align		4
.L_265:
        /*0604*/ 	.word	index@(_ZN10layer_norm31ln_parallel_residual_fwd_kernelINS_13Kernel_traitsI6__halfS2_S2_S2_fjLj1280ELj1ELj4ELj1ELj16ENS_18Kernel_traits_baseILj1280ES2_S2_S2_S2_fjLj128EEEEELb1ELb1ELb1EEEvNS_9FwdParamsE)
        /*0608*/ 	.word	0x000000a3


	//----- nvinfo : EIATTR_FRAME_SIZE
	.align		4
.L_266:
        /*060c*/ 	.byte	0x04, 0x11
        /*060e*/ 	.short	(.L_268 - .L_267)
	.align		4
.L_267:
        /*0610*/ 	.word	index@(_ZN10layer_norm31ln_parallel_residual_fwd_kernelINS_13Kernel_traitsI6__halfS2_S2_S2_fjLj1280ELj1ELj4ELj1ELj16ENS_18Kernel_traits_baseILj1280ES2_S2_S2_S2_fjLj128EEEEELb1ELb1ELb1EEEvNS_9FwdParamsE)
        /*0614*/ 	.word	0x00000000


	//----- nvinfo : EIATTR_REGCOUNT
	.align		4
.L_268:
        /*0618*/ 	.byte	0x04, 0x2f
        /*061a*/ 	.short	(.L_270 - .L_269)
	.align		4
.L_269:
        /*061c*/ 	.word	index@(_ZN10layer_norm31ln_parallel_residual_fwd_kernelINS_13Kernel_traitsI6__halfS2_S2_S2_fjLj1280ELj1ELj4ELj1ELj16ENS_18Kernel_traits_baseILj1280ES2_S2_S2_S2_fjLj128EEEEELb1ELb1ELb0EEEvNS_9FwdParamsE)
        /*0620*/ 	.word	0x000000a7


	//----- nvinfo : EIATTR_FRAME_SIZE
	.align		4
.L_270:
        /*0624*/ 	.byte	0x04, 0x11
        /*0626*/ 	.short	(.L_272 - .L_271)
	.align		4
.L_271:
        /*0628*/ 	.word	index@(_ZN10layer_norm31ln_parallel_residual_fwd_kernelINS_13Kernel_traitsI6__halfS2_S2_S2_fjLj1280ELj1ELj4ELj1ELj16ENS_18Kernel_traits_baseILj1280ES2_S2_S2_S2_fjLj128EEEEELb1ELb1ELb0EEEvNS_9FwdParamsE)
        /*062c*/ 	.word	0x00000000


	//----- nvinfo : EIATTR_REGCOUNT
	.align		4
.L_272:
        /*0630*/ 	.byte	0x04, 0x2f
        /*0632*/ 	.short	(.L_274 - .L_273)
	.align		4
.L_273:
        /*0634*/ 	.word	index@(_ZN10layer_norm31ln_parallel_residual_fwd_kernelINS_13Kernel_traitsI6__halfS2_S2_S2_fjLj1280ELj1ELj4ELj1ELj16ENS_18Kernel_traits_baseILj1280ES2_S2_S2_S2_fjLj128EEEEELb1ELb0ELb1EEEvNS_9FwdParamsE)
        /*0638*/ 	.word	0x000000ff


	//----- nvinfo : EIATTR_FRAME_SIZE
	.align		4
.L_274:
        /*063c*/ 	.byte	0x04, 0x11
        /*063e*/ 	.short	(.L_276 - .L_275)
	.align		4
.L_275:
        /*0640*/ 	.word	index@(_ZN10layer_norm31ln_parallel_residual_fwd_kernelINS_13Kernel_traitsI6__halfS2_S2_S2_fjLj1280ELj1ELj4ELj1ELj16ENS_18Kernel_traits_baseILj1280ES2_S2_S2_S2_fjLj128EEEEELb1ELb0ELb1EEEvNS_9FwdParamsE)
        /*0644*/ 	.word	0x00000000


	//----- nvinfo : EIATTR_REGCOUNT
	.align		4
.L_276:
        /*0648*/ 	.byte	0x04, 0x2f
        /*064a*/ 	.short	(.L_278 - .L_277)
	.align		4
.L_277:
        /*064c*/ 	.word	index@(_ZN10layer_norm31ln_parallel_residual_fwd_kernelINS_13Kernel_traitsI6__halfS2_S2_S2_fjLj1280ELj1ELj4ELj1ELj16ENS_18Kernel_traits_baseILj1280ES2_S2_S2_S2_fjLj128EEEEELb1ELb0ELb0EEEvNS_9FwdParamsE)
        /*0650*/ 	.word	0x000000fc


	//----- nvinfo : EIATTR_FRAME_SIZE
	.align		4
.L_278:
        /*0654*/ 	.byte	0x04, 0x11
        /*0656*/ 	.short	(.L_280 - .L_279)
	.align		4
.L_279:
        /*0658*/ 	.word	index@(_ZN10layer_norm31ln_parallel_residual_fwd_kernelINS_13Kernel_traitsI6__halfS2_S2_S2_fjLj1280ELj1ELj4ELj1ELj16ENS_18Kernel_traits_baseILj1280ES2_S2_S2_S2_fjLj128EEEEELb1ELb0ELb0EEEvNS_9FwdParamsE)
        /*065c*/ 	.word	0x00000000


	//----- nvinfo : EIATTR_REGCOUNT
	.align		4
.L_280:
        /*0660*/ 	.byte	0x04, 0x2f
        /*0662*/ 	.short	(.L_282 - .L_281)
	.align		4
.L_281:
        /*0664*/ 	.word	index@(_ZN10layer_norm31ln_parallel_residual_fwd_kernelINS_13Kernel_traitsI6__halfS2_S2_S2_fjLj1280ELj1ELj4ELj1ELj16ENS_18Kernel_traits_baseILj1280ES2_S2_S2_S2_fjLj128EEEEELb0ELb1ELb1EEEvNS_9FwdParamsE)
        /*0668*/ 	.word	0x0000009b


	//----- nvinfo : EIATTR_FRAME_SIZE
	.align		4
.L_282:
        /*066c*/ 	.byte	0x04, 0x11
        /*066e*/ 	.short	(.L_284 - .L_283)
	.align		4
.L_283:
        /*0670*/ 	.word	index@(_ZN10layer_norm31ln_parallel_residual_fwd_kernelINS_13Kernel_traitsI6__halfS2_S2_S2_fjLj1280ELj1ELj4ELj1ELj16ENS_18Kernel_traits_baseILj1280ES2_S2_S2_S2_fjLj128EEEEELb0ELb1ELb1EEEvNS_9FwdParamsE)
        /*0674*/ 	.word	0x00000000


	//----- nvinfo : EIATTR_REGCOUNT
	.align		4
.L_284:
        /*0678*/ 	.byte	0x04, 0x2f
        /*067a*/ 	.short	(.L_286 - .L_285)
	.align		4
.L_285:
        /*067c*/ 	.word	index@(_ZN10layer_norm31ln_parallel_residual_fwd_kernelINS_13Kernel_traitsI6__halfS2_S2_S2_fjLj1280ELj1ELj4ELj1ELj16ENS_18Kernel_traits_baseILj1280ES2_S2_S2_S2_fjLj128EEEEELb0ELb1ELb0EEEvNS_9FwdParamsE)
        /*0680*/ 	.word	0x0000009f


	//----- nvinfo : EIATTR_FRAME_SIZE
	.align		4
.L_286:
        /*0684*/ 	.byte	0x04, 0x11
        /*0686*/ 	.short	(.L_288 - .L_287)
	.align		4
.L_287:
        /*0688*/ 	.word	index@(_ZN10layer_norm31ln_parallel_residual_fwd_kernelINS_13Kernel_traitsI6__halfS2_S2_S2_fjLj1280ELj1ELj4ELj1ELj16ENS_18Kernel_traits_baseILj1280ES2_S2_S2_S2_fjLj128EEEEELb0ELb1ELb0EEEvNS_9FwdParamsE)
        /*068c*/ 	.word	0x00000000


	//----- nvinfo : EIATTR_REGCOUNT
	.align		4
.L_288:
        /*0690*/ 	.byte	0x04, 0x2f
        /*0692*/ 	.short	(.L_290 - .L_289)
	.align		4
.L_289:
        /*0694*/ 	.word	index@(_ZN10layer_norm31ln_parallel_residual_fwd_kernelINS_13Kernel_traitsI6__halfS2_S2_S2_fjLj1280ELj1ELj4ELj1ELj16ENS_18Kernel_traits_baseILj1280ES2_S2_S2_S2_fjLj128EEEEELb0ELb0ELb1EEEvNS_9FwdParamsE)
        /*0698*/ 	.word	0x000000f5


	//----- nvinfo : EIATTR_FRAME_SIZE
	.align		4
.L_290:
        /*069c*/ 	.byte	0x04, 0x11
        /*069e*/ 	.short	(.L_292 - .L_291)
	.align		4
.L_291:
        /*06a0*/ 	.word	index@(_ZN10layer_norm31ln_parallel_residual_fwd_kernelINS_13Kernel_traitsI6__halfS2_S2_S2_fjLj1280ELj1ELj4ELj1ELj16ENS_18Kernel_traits_baseILj1280ES2_S2_S2_S2_fjLj128EEEEELb0ELb0ELb1EEEvNS_9FwdParamsE)
        /*06a4*/ 	.word	0x00000000


	//----- nvinfo : EIATTR_REGCOUNT
	.align		4
.L_292:
        /*06a8*/ 	.byte	0x04, 0x2f
        /*06aa*/ 	.short	(.L_294 - .L_293)
	.align		4
.L_293:
        /*06ac*/ 	.word	index@(_ZN10layer_norm31ln_parallel_residual_fwd_kernelINS_13Kernel_traitsI6__halfS2_S2_S2_fjLj1280ELj1ELj4ELj1ELj16ENS_18Kernel_traits_baseILj1280ES2_S2_S2_S2_fjLj128EEEEELb0ELb0ELb0EEEvNS_9FwdParamsE)
        /*06b0*/ 	.word	0x000000f4


	//----- nvinfo : EIATTR_FRAME_SIZE
	.align		4
.L_294:
        /*06b4*/ 	.byte	0x04, 0x11
        /*06b6*/ 	.short	(.L_296 - .L_295)
	.align		4
.L_295:
        /*06b8*/ 	.word	index@(_ZN10layer_norm31ln_parallel_residual_fwd_kernelINS_13Kernel_traitsI6__halfS2_S2_S2_fjLj1280ELj1ELj4ELj1ELj16ENS_18Kernel_traits_baseILj1280ES2_S2_S2_S2_fjLj128EEEEELb0ELb0ELb0EEEvNS_9FwdParamsE)
        /*06bc*/ 	.word	0x00000000


	//----- nvinfo : EIATTR_REGCOUNT
	.align		4
.L_296:
        /*06c0*/ 	.byte	0x04, 0x2f
        /*06c2*/ 	.short	(.L_298 - .L_297)
	.align		4
.L_297:
        /*06c4*/ 	.word	index@(_ZN10layer_norm31ln_parallel_residual_fwd_kernelINS_13Kernel_traitsI13__nv_bfloat16S2_S2_S2_fjLj1280ELj1ELj4ELj1ELj16ENS_18Kernel_traits_baseILj1280ES2_S2_S2_S2_fjLj128EEEEELb1ELb1ELb1EEEvNS_9FwdParamsE)
        /*06c8*/ 	.word	0x000000a8


	//----- nvinfo : EIATTR_FRAME_SIZE
	.align		4
.L_298:
        /*06cc*/ 	.byte	0x04, 0x11
        /*06ce*/ 	.short	(.L_300 - .L_299)
	.align		4
.L_299:
        /*06d0*/ 	.word	index@(_ZN10layer_norm31ln_parallel_residual_fwd_kernelINS_13Kernel_traitsI13__nv_bfloat16S2_S2_S2_fjLj1280ELj1ELj4ELj1ELj16ENS_18Kernel_traits_baseILj1280ES2_S2_S2_S2_fjLj128EEEEELb1ELb1ELb1EEEvNS_9FwdParamsE)
        /*06d4*/ 	.word	0x00000000


	//----- nvinfo : EIATTR_REGCOUNT
	.align		4
.L_300:
        /*06d8*/ 	.byte	0x04, 0x2f
        /*06da*/ 	.short	(.L_302 - .L_301)
	.align		4
.L_301:
        /*06dc*/ 	.word	index@(_ZN10layer_norm31ln_parallel_residual_fwd_kernelINS_13Kernel_traitsI13__nv_bfloat16S2_S2_S2_fjLj1280ELj1ELj4ELj1ELj16ENS_18Kernel_traits_baseILj1280ES2_S2_S2_S2_fjLj128EEEEELb1ELb1ELb0EEEvNS_9FwdParamsE)
        /*06e0*/ 	.word	0x000000a7


	//----- nvinfo : EIATTR_FRAME_SIZE
	.align		4
.L_302:
        /*06e4*/ 	.byte	0x04, 0x11
        /*06e6*/ 	.short	(.L_304 - .L_303)
	.align		4
.L_303:
        /*06e8*/ 	.word	index@(_ZN10layer_norm31ln_parallel_residual_fwd_kernelINS_13Kernel_traitsI13__nv_bfloat16S2_S2_S2_fjLj1280ELj1ELj4ELj1ELj16ENS_18Kernel_traits_baseILj1280ES2_S2_S2_S2_fjLj128EEEEELb1ELb1ELb0EEEvNS_9FwdParamsE)
        /*06ec*/ 	.word	0x00000000


	//----- nvinfo : EIATTR_REGCOUNT
	.align		4
.L_304:
        /*06f0*/ 	.byte	0x04, 0x2f
        /*06f2*/ 	.short	(.L_306 - .L_305)
	.align		4
.L_305:
        /*06f4*/ 	.word	index@(_ZN10layer_norm31ln_parallel_residual_fwd_kernelINS_13Kernel_traitsI13__nv_bfloat16S2_S2_S2_fjLj1280ELj1ELj4ELj1ELj16ENS_18Kernel_traits_baseILj1280ES2_S2_S2_S2_fjLj128EEEEELb1ELb0ELb1EEEvNS_9FwdParamsE)
        /*06f8*/ 	.word	0x000000f8


	//----- nvinfo : EIATTR_FRAME_SIZE
	.align		4
.L_306:
        /*06fc*/ 	.byte	0x04, 0x11
        /*06fe*/ 	.short	(.L_308 - .L_307)
	.align		4
.L_307:
        /*0700*/ 	.word	index@(_ZN10layer_norm31ln_parallel_residual_fwd_kernelINS_13Kernel_traitsI13__nv_bfloat16S2_S2_S2_fjLj1280ELj1ELj4ELj1ELj16ENS_18Kernel_traits_baseILj1280ES2_S2_S2_S2_fjLj128EEEEELb1ELb0ELb1EEEvNS_9FwdParamsE)
        /*0704*/ 	.word	0x00000000


	//----- nvinfo : EIATTR_REGCOUNT
	.align		4
.L_308:
        /*0708*/ 	.byte	0x04, 0x2f
        /*070a*/ 	.short	(.L_310 - .L_309)
	.align		4
.L_309:
        /*070c*/ 	.word	index@(_ZN10layer_norm31ln_parallel_residual_fwd_kernelINS_13Kernel_traitsI13__nv_bfloat16S2_S2_S2_fjLj1280ELj1ELj4ELj1ELj16ENS_18Kernel_traits_baseILj1280ES2_S2_S2_S2_fjLj128EEEEELb1ELb0ELb0EEEvNS_9FwdParamsE)
        /*0710*/ 	.word	0x000000fc


	//----- nvinfo : EIATTR_FRAME_SIZE
	.align		4
.L_310:
        /*0714*/ 	.byte	0x04, 0x11
        /*0716*/ 	.short	(.L_312 - .L_311)
	.align		4
.L_311:
        /*0718*/ 	.word	index@(_ZN10layer_norm31ln_parallel_residual_fwd_kernelINS_13Kernel_traitsI13__nv_bfloat16S2_S2_S2_fjLj1280ELj1ELj4ELj1ELj16ENS_18Kernel_traits_baseILj1280ES2_S2_S2_S2_fjLj128EEEEELb1ELb0ELb0EEEvNS_9FwdParamsE)
        /*071c*/ 	.word	0x00000000


	//----- nvinfo : EIATTR_REGCOUNT
	.align		4
.L_312:
        /*0720*/ 	.byte	0x04, 0x2f
        /*0722*/ 	.short	(.L_314 - .L_313)
	.align		4
.L_313:
        /*0724*/ 	.word	index@(_ZN10layer_norm31ln_parallel_residual_fwd_kernelINS_13Kernel_traitsI13__nv_bfloat16S2_S2_S2_fjLj1280ELj1ELj4ELj1ELj16ENS_18Kernel_traits_baseILj1280ES2_S2_S2_S2_fjLj128EEEEELb0ELb1ELb1EEEvNS_9FwdParamsE)
        /*0728*/ 	.word	0x000000a7


	//----- nvinfo : EIATTR_FRAME_SIZE
	.align		4
.L_314:
        /*072c*/ 	.byte	0x04, 0x11
        /*072e*/ 	.short	(.L_316 - .L_315)
	.align		4
.L_315:
        /*0730*/ 	.word	index@(_ZN10layer_norm31ln_parallel_residual_fwd_kernelINS_13Kernel_traitsI13__nv_bfloat16S2_S2_S2_fjLj1280ELj1ELj4ELj1ELj16ENS_18Kernel_traits_baseILj1280ES2_S2_S2_S2_fjLj128EEEEELb0ELb1ELb1EEEvNS_9FwdParamsE)
        /*0734*/ 	.word	0x00000000


	//----- nvinfo : EIATTR_REGCOUNT
	.align		4
.L_316:
        /*0738*/ 	.byte	0x04, 0x2f
        /*073a*/ 	.short	(.L_318 - .L_317)
	.align		4
.L_317:
        /*073c*/ 	.word	index@(_ZN10layer_norm31ln_parallel_residual_fwd_kernelINS_13Kernel_traitsI13__nv_bfloat16S2_S2_S2_fjLj1280ELj1ELj4ELj1ELj16ENS_18Kernel_traits_baseILj1280ES2_S2_S2_S2_fjLj128EEEEELb0ELb1ELb0EEEvNS_9FwdParamsE)
        /*0740*/ 	.word	0x000000a0


	//----- nvinfo : EIATTR_FRAME_SIZE
	.align		4
.L_318:
        /*0744*/ 	.byte	0x04, 0x11
        /*0746*/ 	.short	(.L_320 - .L_319)
	.align		4
.L_319:
        /*0748*/ 	.word	index@(_ZN10layer_norm31ln_parallel_residual_fwd_kernelINS_13Kernel_traitsI13__nv_bfloat16S2_S2_S2_fjLj1280ELj1ELj4ELj1ELj16ENS_18Kernel_traits_baseILj1280ES2_S2_S2_S2_fjLj128EEEEELb0ELb1ELb0EEEvNS_9FwdParamsE)
        /*074c*/ 	.word	0x00000000


	//----- nvinfo : EIATTR_REGCOUNT
	.align		4
.L_320:
        /*0750*/ 	.byte	0x04, 0x2f
        /*0752*/ 	.short	(.L_322 - .L_321)
	.align		4
.L_321:
        /*0754*/ 	.word	index@(_ZN10layer_norm31ln_parallel_residual_fwd_kernelINS_13Kernel_traitsI13__nv_bfloat16S2_S2_S2_fjLj1280ELj1ELj4ELj1ELj16ENS_18Kernel_traits_baseILj1280ES2_S2_S2_S2_fjLj128EEEEELb0ELb0ELb1EEEvNS_9FwdParamsE)
        /*0758*/ 	.word	0x000000f5


	//----- nvinfo : EIATTR_FRAME_SIZE
	.align		4
.L_322:
        /*075c*/ 	.byte	0x04, 0x11
        /*075e*/ 	.short	(.L_324 - .L_323)
	.align		4
.L_323:
        /*0760*/ 	.word	index@(_ZN10layer_norm31ln_parallel_residual_fwd_kernelINS_13Kernel_traitsI13__nv_bfloat16S2_S2_S2_fjLj1280ELj1ELj4ELj1ELj16ENS_18Kernel_traits_baseILj1280ES2_S2_S2_S2_fjLj128EEEEELb0ELb0ELb1EEEvNS_9FwdParamsE)
        /*0764*/ 	.word	0x00000000


	//----- nvinfo : EIATTR_REGCOUNT
	.align		4
.L_324:
        /*0768*/ 	.byte	0x04, 0x2f
        /*076a*/ 	.short	(.L_326 - .L_325)
	.align		4
.L_325:
        /*076c*/ 	.word	index@(_ZN10layer_norm31ln_parallel_residual_fwd_kernelINS_13Kernel_traitsI13__nv_bfloat16S2_S2_S2_fjLj1280ELj1ELj4ELj1ELj16ENS_18Kernel_traits_baseILj1280ES2_S2_S2_S2_fjLj128EEEEELb0ELb0ELb0EEEvNS_9FwdParamsE)
        /*0770*/ 	.word	0x000000f4


	//----- nvinfo : EIATTR_FRAME_SIZE
	.align		4
.L_326:
        /*0774*/ 	.byte	0x04, 0x11
        /*0776*/ 	.short	(.L_328 - .L_327)
	.align		4
.L_327:
        /*0778*/ 	.word	index@(_ZN10layer_norm31ln_parallel_residual_fwd_kernelINS_13Kernel_traitsI13__nv_bfloat16S2_S2_S2_fjLj1280ELj1ELj4ELj1ELj16ENS_18Kernel_traits_baseILj1280ES2_S2_S2_S2_fjLj128EEEEELb0ELb0ELb0EEEvNS_9FwdParamsE)
        /*077c*/ 	.word	0x00000000


	//----- nvinfo : EIATTR_MIN_STACK_SIZE
	.align		4
.L_328:
        /*0780*/ 	.byte	0x04, 0x12
        /*0782*/ 	.short	(.L_330 - .L_329)
	.align		4
.L_329:
        /*0784*/ 	.word	index@(_ZN10layer_norm31ln_parallel_residual_fwd_kernelINS_13Kernel_traitsI13__nv_bfloat16S2_S2_S2_fjLj1280ELj1ELj4ELj1ELj16ENS_18Kernel_traits_baseILj1280ES2_S2_S2_S2_fjLj128EEEEELb0ELb0ELb0EEEvNS_9FwdParamsE)
        /*0788*/ 	.word	0x00000000


	//----- nvinfo : EIATTR_MIN_STACK_SIZE
	.align		4
.L_330:
        /*078c*/ 	.byte	0x04, 0x12
        /*078e*/ 	.short	(.L_332 - .L_331)
	.align		4
.L_331:
        /*0790*/ 	.word	index@(_ZN10layer_norm31ln_parallel_residual_fwd_kernelINS_13Kernel_traitsI13__nv_bfloat16S2_S2_S2_fjLj1280ELj1ELj4ELj1ELj16ENS_18Kernel_traits_baseILj1280ES2_S2_S2_S2_fjLj128EEEEELb0ELb0ELb1EEEvNS_9FwdParamsE)
        /*0794*/ 	.word	0x00000000


	//----- nvinfo : EIATTR_MIN_STACK_SIZE
	.align		4
.L_332:
        /*0798*/ 	.byte	0x04, 0x12
        /*079a*/ 	.short	(.L_334 - .L_333)
	.align		4
.L_333:
        /*079c*/ 	.word	index@(_ZN10layer_norm31ln_parallel_residual_fwd_kernelINS_13Kernel_traitsI13__nv_bfloat16S2_S2_S2_fjLj1280ELj1ELj4ELj1ELj16ENS_18Kernel_traits_baseILj1280ES2_S2_S2_S2_fjLj128EEEEELb0ELb1ELb0EEEvNS_9FwdParamsE)
        /*07a0*/ 	.word	0x00000000


	//----- nvinfo : EIATTR_MIN_STACK_SIZE
	.align		4
.L_334:
        /*07a4*/ 	.byte	0x04, 0x12
        /*07a6*/ 	.short	(.L_336 - .L_335)
	.align		4
.L_335:
        /*07a8*/ 	.word	index@(_ZN10layer_norm31ln_parallel_residual_fwd_kernelINS_13Kernel_traitsI13__nv_bfloat16S2_S2_S2_fjLj1280ELj1ELj4ELj1ELj16ENS_18Kernel_traits_baseILj1280ES2_S2_S2_S2_fjLj128EEEEELb0ELb1ELb1EEEvNS_9FwdParamsE)
        /*07ac*/ 	.word	0x00000000


	//----- nvinfo : EIATTR_MIN_STACK_SIZE
	.align		4
.L_336:
        /*07b0*/ 	.byte	0x04, 0x12
        /*07b2*/ 	.short	(.L_338 - .L_337)
	.align		4
.L_337:
        /*07b4*/ 	.word	index@(_ZN10layer_norm31ln_parallel_residual_fwd_kernelINS_13Kernel_traitsI13__nv_bfloat16S2_S2_S2_fjLj1280ELj1ELj4ELj1ELj16ENS_18Kernel_traits_baseILj1280ES2_S2_S2_S2_fjLj128EEEEELb1ELb0ELb0EEEvNS_9FwdParamsE)
        /*07b8*/ 	.word	0x00000000


	//----- nvinfo : EIATTR_MIN_STACK_SIZE
	.align		4
.L_338:
        /*07bc*/ 	.byte	0x04, 0x12
        /*07be*/ 	.short	(.L_340 - .L_339)
	.align		4
.L_339:
        /*07c0*/ 	.word	index@(_ZN10layer_norm31ln_parallel_residual_fwd_kernelINS_13Kernel_traitsI13__nv_bfloat16S2_S2_S2_fjLj1280ELj1ELj4ELj1ELj16ENS_18Kernel_traits_baseILj1280ES2_S2_S2_S2_fjLj128EEEEELb1ELb0ELb1EEEvNS_9FwdParamsE)
        /*07c4*/ 	.word	0x00000000


	//----- nvinfo : EIATTR_MIN_STACK_SIZE
	.align		4
.L_340:
        /*07c8*/ 	.byte	0x04, 0x12
        /*07ca*/ 	.short	(.L_342 - .L_341)
	.align		4
.L_341:
        /*07cc*/ 	.word	index@(_ZN10layer_norm31ln_parallel_residual_fwd_kernelINS_13Kernel_traitsI13__nv_bfloat16S2_S2_S2_fjLj1280ELj1ELj4ELj1ELj16ENS_18Kernel_traits_baseILj1280ES2_S2_S2_S2_fjLj128EEEEELb1ELb1ELb0EEEvNS_9FwdParamsE)
        /*07d0*/ 	.word	0x00000000


	//----- nvinfo : EIATTR_MIN_STACK_SIZE
	.align		4
.L_342:
        /*07d4*/ 	.byte	0x04, 0x12
        /*07d6*/ 	.short	(.L_344 - .L_343)
	.align		4
.L_343:
        /*07d8*/ 	.word	index@(_ZN10layer_norm31ln_parallel_residual_fwd_kernelINS_13Kernel_traitsI13__nv_bfloat16S2_S2_S2_fjLj1280ELj1ELj4ELj1ELj16ENS_18Kernel_traits_baseILj1280ES2_S2_S2_S2_fjLj128EEEEELb1ELb1ELb1EEEvNS_9FwdParamsE)
        /*07dc*/ 	.word	0x00000000


	//----- nvinfo : EIATTR_MIN_STACK_SIZE
	.align		4
.L_344:
        /*07e0*/ 	.byte	0x04, 0x12
        /*07e2*/ 	.short	(.L_346 - .L_345)
	.align		4
.L_345:
        /*07e4*/ 	.word	index@(_ZN10layer_norm31ln_parallel_residual_fwd_kernelINS_13Kernel_traitsI6__halfS2_S2_S2_fjLj1280ELj1ELj4ELj1ELj16ENS_18Kernel_traits_baseILj1280ES2_S2_S2_S2_fjLj128EEEEELb0ELb0ELb0EEEvNS_9FwdParamsE)
        /*07e8*/ 	.word	0x00000000


	//----- nvinfo : EIATTR_MIN_STACK_SIZE
	.align		4
.L_346:
        /*07ec*/ 	.byte	0x04, 0x12
        /*07ee*/ 	.short	(.L_348 - .L_347)
	.align		4
.L_347:
        /*07f0*/ 	.word	index@(_ZN10layer_norm31ln_parallel_residual_fwd_kernelINS_13Kernel_traitsI6__halfS2_S2_S2_fjLj1280ELj1ELj4ELj1ELj16ENS_18Kernel_traits_baseILj1280ES2_S2_S2_S2_fjLj128EEEEELb0ELb0ELb1EEEvNS_9FwdParamsE)
        /*07f4*/ 	.word	0x00000000


	//----- nvinfo : EIATTR_MIN_STACK_SIZE
	.align		4
.L_348:
        /*07f8*/ 	.byte	0x04, 0x12
        /*07fa*/ 	.short	(.L_350 - .L_349)
	.align		4
.L_349:
        /*07fc*/ 	.word	index@(_ZN10layer_norm31ln_parallel_residual_fwd_kernelINS_13Kernel_traitsI6__halfS2_S2_S2_fjLj1280ELj1ELj4ELj1ELj16ENS_18Kernel_traits_baseILj1280ES2_S2_S2_S2_fjLj128EEEEELb0ELb1ELb0EEEvNS_9FwdParamsE)
        /*0800*/ 	.word	0x00000000


	//----- nvinfo : EIATTR_MIN_STACK_SIZE
	.align		4
.L_350:
        /*0804*/ 	.byte	0x04, 0x12
        /*0806*/ 	.short	(.L_352 - .L_351)
	.align		4
.L_351:
        /*0808*/ 	.word	index@(_ZN10layer_norm31ln_parallel_residual_fwd_kernelINS_13Kernel_traitsI6__halfS2_S2_S2_fjLj1280ELj1ELj4ELj1ELj16ENS_18Kernel_traits_baseILj1280ES2_S2_S2_S2_fjLj128EEEEELb0ELb1ELb1EEEvNS_9FwdParamsE)
        /*080c*/ 	.word	0x00000000


	//----- nvinfo : EIATTR_MIN_STACK_SIZE
	.align		4
.L_352:
        /*0810*/ 	.byte	0x04, 0x12
        /*0812*/ 	.short	(.L_354 - .L_353)
	.align		4
.L_353:
        /*0814*/ 	.word	index@(_ZN10layer_norm31ln_parallel_residual_fwd_kernelINS_13Kernel_traitsI6__halfS2_S2_S2_fjLj1280ELj1ELj4ELj1ELj16ENS_18Kernel_traits_baseILj1280ES2_S2_S2_S2_fjLj128EEEEELb1ELb0ELb0EEEvNS_9FwdParamsE)
        /*0818*/ 	.word	0x00000000


	//----- nvinfo : EIATTR_MIN_STACK_SIZE
	.align		4
.L_354:
        /*081c*/ 	.byte	0x04, 0x12
        /*081e*/ 	.short	(.L_356 - .L_355)
	.align		4
.L_355:
        /*0820*/ 	.word	index@(_ZN10layer_norm31ln_parallel_residual_fwd_kernelINS_13Kernel_traitsI6__halfS2_S2_S2_fjLj1280ELj1ELj4ELj1ELj16ENS_18Kernel_traits_baseILj1280ES2_S2_S2_S2_fjLj128EEEEELb1ELb0ELb1EEEvNS_9FwdParamsE)
        /*0824*/ 	.word	0x00000000


	//----- nvinfo : EIATTR_MIN_STACK_SIZE
	.align		4
.L_356:
        /*0828*/ 	.byte	0x04, 0x12
        /*082a*/ 	.short	(.L_358 - .L_357)
	.align		4
.L_357:
        /*082c*/ 	.word	index@(_ZN10layer_norm31ln_parallel_residual_fwd_kernelINS_13Kernel_traitsI6__halfS2_S2_S2_fjLj1280ELj1ELj4ELj1ELj16ENS_18Kernel_traits_baseILj1280ES2_S2_S2_S2_fjLj128EEEEELb1ELb1ELb0EEEvNS_9FwdParamsE)
        /*0830*/ 	.word	0x00000000


	//----- nvinfo : EIATTR_MIN_STACK_SIZE
	.align		4
.L_358:
        /*0834*/ 	.byte	0x04, 0x12
        /*0836*/ 	.short	(.L_360 - .L_359)
	.align		4
.L_359:
        /*0838*/ 	.word	index@(_ZN10layer_norm31ln_parallel_residual_fwd_kernelINS_13Kernel_traitsI6__halfS2_S2_S2_fjLj1280ELj1ELj4ELj1ELj16ENS_18Kernel_traits_baseILj1280ES2_S2_S2_S2_fjLj128EEEEELb1ELb1ELb1EEEvNS_9FwdParamsE)
        /*083c*/ 	.word	0x00000000


	//----- nvinfo : EIATTR_MIN_STACK_SIZE
	.align		4
.L_360:
        /*0840*/ 	.byte	0x04, 0x12
        /*0842*/ 	.short	(.L_362 - .L_361)
	.align		4
.L_361:
        /*0844*/ 	.word	index@(_ZN10layer_norm31ln_parallel_residual_fwd_kernelINS_13Kernel_traitsIf13__nv_bfloat16S2_S2_fjLj1280ELj1ELj4ELj1ELj16ENS_18Kernel_traits_baseILj1280EfS2_S2_S2_fjLj128EEEEELb0ELb0ELb0EEEvNS_9FwdParamsE)
        /*0848*/ 	.word	0x00000000


	//----- nvinfo : EIATTR_MIN_STACK_SIZE
	.align		4
.L_362:
        /*084c*/ 	.byte	0x04, 0x12
        /*084e*/ 	.short	(.L_364 - .L_363)
	.align		4
.L_363:
        /*0850*/ 	.word	index@(_ZN10layer_norm31ln_parallel_residual_fwd_kernelINS_13Kernel_traitsIf13__nv_bfloat16S2_S2_fjLj1280ELj1ELj4ELj1ELj16ENS_18Kernel_traits_baseILj1280EfS2_S2_S2_fjLj128EEEEELb0ELb0ELb1EEEvNS_9FwdParamsE)
        /*0854*/ 	.word	0x00000000


	//----- nvinfo : EIATTR_MIN_STACK_SIZE
	.align		4
.L_364:
        /*0858*/ 	.byte	0x04, 0x12
        /*085a*/ 	.short	(.L_366 - .L_365)
	.align		4
.L_365:
        /*085c*/ 	.word	index@(_ZN10layer_norm31ln_parallel_residual_fwd_kernelINS_13Kernel_traitsIf13__nv_bfloat16S2_S2_fjLj1280ELj1ELj4ELj1ELj16ENS_18Kernel_traits_baseILj1280EfS2_S2_S2_fjLj128EEEEELb0ELb1ELb0EEEvNS_9FwdParamsE)
        /*0860*/ 	.word	0x00000000


	//----- nvinfo : EIATTR_MIN_STACK_SIZE
	.align		4
.L_366:
        /*0864*/ 	.byte	0x04, 0x12
        /*0866*/ 	.short	(.L_368 - .L_367)
	.align		4
.L_367:
        /*0868*/ 	.word	index@(_ZN10layer_norm31ln_parallel_residual_fwd_kernelINS_13Kernel_traitsIf13__nv_bfloat16S2_S2_fjLj1280ELj1ELj4ELj1ELj16ENS_18Kernel_traits_baseILj1280EfS2_S2_S2_fjLj128EEEEELb0ELb1ELb1EEEvNS_9FwdParamsE)
        /*086c*/ 	.word	0x00000000


	//----- nvinfo : EIATTR_MIN_STACK_SIZE
	.align		4
.L_368:
        /*0870*/ 	.byte	0x04, 0x12
        /*0872*/ 	.short	(.L_370 - .L_369)
	.align		4
.L_369:
        /*0874*/ 	.word	index@(_ZN10layer_norm31ln_parallel_residual_fwd_kernelINS_13Kernel_traitsIf13__nv_bfloat16S2_S2_fjLj1280ELj1ELj4ELj1ELj16ENS_18Kernel_traits_baseILj1280EfS2_S2_S2_fjLj128EEEEELb1ELb0ELb0EEEvNS_9FwdParamsE)
        /*0878*/ 	.word	0x00000000


	//----- nvinfo : EIATTR_MIN_STACK_SIZE
	.align		4
.L_370:
        /*087c*/ 	.byte	0x04, 0x12
        /*087e*/ 	.short	(.L_372 - .L_371)
	.align		4
.L_371:
        /*0880*/ 	.word	index@(_ZN10layer_norm31ln_parallel_residual_fwd_kernelINS_13Kernel_traitsIf13__nv_bfloat16S2_S2_fjLj1280ELj1ELj4ELj1ELj16ENS_18Kernel_traits_baseILj1280EfS2_S2_S2_fjLj128EEEEELb1ELb0ELb1EEEvNS_9FwdParamsE)
        /*0884*/ 	.word	0x00000000


	//----- nvinfo : EIATTR_MIN_STACK_SIZE
	.align		4
.L_372:
        /*0888*/ 	.byte	0x04, 0x12
        /*088a*/ 	.short	(.L_374 - .L_373)
	.align		4
.L_373:
        /*088c*/ 	.word	index@(_ZN10layer_norm31ln_parallel_residual_fwd_kernelINS_13Kernel_traitsIf13__nv_bfloat16S2_S2_fjLj1280ELj1ELj4ELj1ELj16ENS_18Kernel_traits_baseILj1280EfS2_S2_S2_fjLj128EEEEELb1ELb1ELb0EEEvNS_9FwdParamsE)
        /*0890*/ 	.word	0x00000000


	//----- nvinfo : EIATTR_MIN_STACK_SIZE
	.align		4
.L_374:
        /*0894*/ 	.byte	0x04, 0x12
        /*0896*/ 	.short	(.L_376 - .L_375)
	.align		4
.L_375:
        /*0898*/ 	.word	index@(_ZN10layer_norm31ln_parallel_residual_fwd_kernelINS_13Kernel_traitsIf13__nv_bfloat16S2_S2_fjLj1280ELj1ELj4ELj1ELj16ENS_18Kernel_traits_baseILj1280EfS2_S2_S2_fjLj128EEEEELb1ELb1ELb1EEEvNS_9FwdParamsE)
        /*089c*/ 	.word	0x00000000


	//----- nvinfo : EIATTR_MIN_STACK_SIZE
	.align		4
.L_376:
        /*08a0*/ 	.byte	0x04, 0x12
        /*08a2*/ 	.short	(.L_378 - .L_377)
	.align		4
.L_377:
        /*08a4*/ 	.word	index@(_ZN10layer_norm31ln_parallel_residual_fwd_kernelINS_13Kernel_traitsI13__nv_bfloat16S2_fS2_fjLj1280ELj1ELj4ELj1ELj16ENS_18Kernel_traits_baseILj1280ES2_S2_fS2_fjLj128EEEEELb0ELb0ELb0EEEvNS_9FwdParamsE)
        /*08a8*/ 	.word	0x00000000


	//----- nvinfo : EIATTR_MIN_STACK_SIZE
	.align		4
.L_378:
        /*08ac*/ 	.byte	0x04, 0x12
        /*08ae*/ 	.short	(.L_380 - .L_379)
	.align		4
.L_379:
        /*08b0*/ 	.word	index@(_ZN10layer_norm31ln_parallel_residual_fwd_kernelINS_13Kernel_traitsI13__nv_bfloat16S2_fS2_fjLj1280ELj1ELj4ELj1ELj16ENS_18Kernel_traits_baseILj1280ES2_S2_fS2_fjLj128EEEEELb0ELb0ELb1EEEvNS_9FwdParamsE)
        /*08b4*/ 	.word	0x00000000


	//----- nvinfo : EIATTR_MIN_STACK_SIZE
	.align		4
.L_380:
        /*08b8*/ 	.byte	0x04, 0x12
        /*08ba*/ 	.short	(.L_382 - .L_381)
	.align		4
.L_381:
        /*08bc*/ 	.word	index@(_ZN10layer_norm31ln_parallel_residual_fwd_kernelINS_13Kernel_traitsI13__nv_bfloat16S2_fS2_fjLj1280ELj1ELj4ELj1ELj16ENS_18Kernel_traits_baseILj1280ES2_S2_fS2_fjLj128EEEEELb0ELb1ELb0EEEvNS_9FwdParamsE)
        /*08c0*/ 	.word	0x00000000


	//----- nvinfo : EIATTR_MIN_STACK_SIZE
	.align		4
.L_382:
        /*08c4*/ 	.byte	0x04, 0x12
        /*08c6*/ 	.short	(.L_384 - .L_383)
	.align		4
.L_383:
        /*08c8*/ 	.word	index@(_ZN10layer_norm31ln_parallel_residual_fwd_kernelINS_13Kernel_traitsI13__nv_bfloat16S2_fS2_fjLj1280ELj1ELj4ELj1ELj16ENS_18Kernel_traits_baseILj1280ES2_S2_fS2_fjLj128EEEEELb0ELb1ELb1EEEvNS_9FwdParamsE)
        /*08cc*/ 	.word	0x00000000


	//----- nvinfo : EIATTR_MIN_STACK_SIZE
	.align		4
.L_384:
        /*08d0*/ 	.byte	0x04, 0x12
        /*08d2*/ 	.short	(.L_386 - .L_385)
	.align		4
.L_385:
        /*08d4*/ 	.word	index@(_ZN10layer_norm31ln_parallel_residual_fwd_kernelINS_13Kernel_traitsI13__nv_bfloat16S2_fS2_fjLj1280ELj1ELj4ELj1ELj16ENS_18Kernel_traits_baseILj1280ES2_S2_fS2_fjLj128EEEEELb1ELb0ELb0EEEvNS_9FwdParamsE)
        /*08d8*/ 	.word	0x00000000


	//----- nvinfo : EIATTR_MIN_STACK_SIZE
	.align		4
.L_386:
        /*08dc*/ 	.byte	0x04, 0x12
        /*08de*/ 	.short	(.L_388 - .L_387)
	.align		4
.L_387:
        /*08e0*/ 	.word	index@(_ZN10layer_norm31ln_parallel_residual_fwd_kernelINS_13Kernel_traitsI13__nv_bfloat16S2_fS2_fjLj1280ELj1ELj4ELj1ELj16ENS_18Kernel_traits_baseILj1280ES2_S2_fS2_fjLj128EEEEELb1ELb0ELb1EEEvNS_9FwdParamsE)
        /*08e4*/ 	.word	0x00000000


	//----- nvinfo : EIATTR_MIN_STACK_SIZE
	.align		4
.L_388:
        /*08e8*/ 	.byte	0x04, 0x12
        /*08ea*/ 	.short	(.L_390 - .L_389)
	.align		4
.L_389:
        /*08ec*/ 	.word	index@(_ZN10layer_norm31ln_parallel_residual_fwd_kernelINS_13Kernel_traitsI13__nv_bfloat16S2_fS2_fjLj1280ELj1ELj4ELj1ELj16ENS_18Kernel_traits_baseILj1280ES2_S2_fS2_fjLj128EEEEELb1ELb1ELb0EEEvNS_9FwdParamsE)
        /*08f0*/ 	.word	0x00000000


	//----- nvinfo : EIATTR_MIN_STACK_SIZE
	.align		4
.L_390:
        /*08f4*/ 	.byte	0x04, 0x12
        /*08f6*/ 	.short	(.L_392 - .L_391)
	.align		4
.L_391:
        /*08f8*/ 	.word	index@(_ZN10layer_norm31ln_parallel_residual_fwd_kernelINS_13Kernel_traitsI13__nv_bfloat16S2_fS2_fjLj1280ELj1ELj4ELj1ELj16ENS_18Kernel_traits_baseILj1280ES2_S2_fS2_fjLj128EEEEELb1ELb1ELb1EEEvNS_9FwdParamsE)
        /*08fc*/ 	.word	0x00000000


	//----- nvinfo : EIATTR_MIN_STACK_SIZE
	.align		4
.L_392:
        /*0900*/ 	.byte	0x04, 0x12
        /*0902*/ 	.short	(.L_394 - .L_393)
	.align		4
.L_393:
        /*0904*/ 	.word	index@(_ZN10layer_norm31ln_parallel_residual_fwd_kernelINS_13Kernel_traitsIf13__nv_bfloat16fS2_fjLj1280ELj1ELj4ELj1ELj16ENS_18Kernel_traits_baseILj1280EfS2_fS2_fjLj128EEEEELb0ELb0ELb0EEEvNS_9FwdParamsE)
        /*0908*/ 	.word	0x00000000


	//----- nvinfo : EIATTR_MIN_STACK_SIZE
	.align		4
.L_394:
        /*090c*/ 	.byte	0x04, 0x12
        /*090e*/ 	.short	(.L_396 - .L_395)
	.align		4
.L_395:
        /*0910*/ 	.word	index@(_ZN10layer_norm31ln_parallel_residual_fwd_kernelINS_13Kernel_traitsIf13__nv_bfloat16fS2_fjLj1280ELj1ELj4ELj1ELj16ENS_18Kernel_traits_baseILj1280EfS2_fS2_fjLj128EEEEELb0ELb0ELb1EEEvNS_9FwdParamsE)
        /*0914*/ 	.word	0x00000000


	//----- nvinfo : EIATTR_MIN_STACK_SIZE
	.align		4
.L_396:
        /*0918*/ 	.byte	0x04, 0x12
        /*091a*/ 	.short	(.L_398 - .L_397)
	.align		4
.L_397:
        /*091c*/ 	.word	index@(_ZN10layer_norm31ln_parallel_residual_fwd_kernelINS_13Kernel_traitsIf13__nv_bfloat16fS2_fjLj1280ELj1ELj4ELj1ELj16ENS_18Kernel_traits_baseILj1280EfS2_fS2_fjLj128EEEEELb0ELb1ELb0EEEvNS_9FwdParamsE)
        /*0920*/ 	.word	0x00000000


	//----- nvinfo : EIATTR_MIN_STACK_SIZE
	.align		4
.L_398:
        /*0924*/ 	.byte	0x04, 0x12
        /*0926*/ 	.short	(.L_400 - .L_399)
	.align		4
.L_399:
        /*0928*/ 	.word	index@(_ZN10layer_norm31ln_parallel_residual_fwd_kernelINS_13Kernel_traitsIf13__nv_bfloat16fS2_fjLj1280ELj1ELj4ELj1ELj16ENS_18Kernel_traits_baseILj1280EfS2_fS2_fjLj128EEEEELb0ELb1ELb1EEEvNS_9FwdParamsE)
        /*092c*/ 	.word	0x00000000


	//----- nvinfo : EIATTR_MIN_STACK_SIZE
	.align		4
.L_400:
        /*0930*/ 	.byte	0x04, 0x12
        /*0932*/ 	.short	(.L_402 - .L_401)
	.align		4
.L_401:
        /*0934*/ 	.word	index@(_ZN10layer_norm31ln_parallel_residual_fwd_kernelINS_13Kernel_traitsIf13__nv_bfloat16fS2_fjLj1280ELj1ELj4ELj1ELj16ENS_18Kernel_traits_baseILj1280EfS2_fS2_fjLj128EEEEELb1ELb0ELb0EEEvNS_9FwdParamsE)
        /*0938*/ 	.word	0x00000000


	//----- nvinfo : EIATTR_MIN_STACK_SIZE
	.align		4
.L_402:
        /*093c*/ 	.byte	0x04, 0x12
        /*093e*/ 	.short	(.L_404 - .L_403)
	.align		4
.L_403:
        /*0940*/ 	.word	index@(_ZN10layer_norm31ln_parallel_residual_fwd_kernelINS_13Kernel_traitsIf13__nv_bfloat16fS2_fjLj1280ELj1ELj4ELj1ELj16ENS_18Kernel_traits_baseILj1280EfS2_fS2_fjLj128EEEEELb1ELb0ELb1EEEvNS_9FwdParamsE)
        /*0944*/ 	.word	0x00000000


	//----- nvinfo : EIATTR_MIN_STACK_SIZE
	.align		4
.L_404:
        /*0948*/ 	.byte	0x04, 0x12
        /*094a*/ 	.short	(.L_406 - .L_405)
	.align		4
.L_405:
        /*094c*/ 	.word	index@(_ZN10layer_norm31ln_parallel_residual_fwd_kernelINS_13Kernel_traitsIf13__nv_bfloat16fS2_fjLj1280ELj1ELj4ELj1ELj16ENS_18Kernel_traits_baseILj1280EfS2_fS2_fjLj128EEEEELb1ELb1ELb0EEEvNS_9FwdParamsE)
        /*0950*/ 	.word	0x00000000


	//----- nvinfo : EIATTR_MIN_STACK_SIZE
	.align		4
.L_406:
        /*0954*/ 	.byte	0x04, 0x12
        /*0956*/ 	.short	(.L_408 - .L_407)
	.align		4
.L_407:
        /*0958*/ 	.word	index@(_ZN10layer_norm31ln_parallel_residual_fwd_kernelINS_13Kernel_traitsIf13__nv_bfloat16fS2_fjLj1280ELj1ELj4ELj1ELj16ENS_18Kernel_traits_baseILj1280EfS2_fS2_fjLj128EEEEELb1ELb1ELb1EEEvNS_9FwdParamsE)
        /*095c*/ 	.word	0x00000000


	//----- nvinfo : EIATTR_MIN_STACK_SIZE
	.align		4
.L_408:
        /*0960*/ 	.byte	0x04, 0x12
        /*0962*/ 	.short	(.L_410 - .L_409)
	.align		4
.L_409:
        /*0964*/ 	.word	index@(_ZN10layer_norm31ln_parallel_residual_fwd_kernelINS_13Kernel_traitsIf6__halfS2_S2_fjLj1280ELj1ELj4ELj1ELj16ENS_18Kernel_traits_baseILj1280EfS2_S2_S2_fjLj128EEEEELb0ELb0ELb0EEEvNS_9FwdParamsE)
        /*0968*/ 	.word	0x00000000


	//----- nvinfo : EIATTR_MIN_STACK_SIZE
	.align		4
.L_410:
        /*096c*/ 	.byte	0x04, 0x12
        /*096e*/ 	.short	(.L_412 - .L_411)
	.align		4
.L_411:
        /*0970*/ 	.word	index@(_ZN10layer_norm31ln_parallel_residual_fwd_kernelINS_13Kernel_traitsIf6__halfS2_S2_fjLj1280ELj1ELj4ELj1ELj16ENS_18Kernel_traits_baseILj1280EfS2_S2_S2_fjLj128EEEEELb0ELb0ELb1EEEvNS_9FwdParamsE)
        /*0974*/ 	.word	0x00000000


	//----- nvinfo : EIATTR_MIN_STACK_SIZE
	.align		4
.L_412:
        /*0978*/ 	.byte	0x04, 0x12
        /*097a*/ 	.short	(.L_414 - .L_413)
	.align		4
.L_413:
        /*097c*/ 	.word	index@(_ZN10layer_norm31ln_parallel_residual_fwd_kernelINS_13Kernel_traitsIf6__halfS2_S2_fjLj1280ELj1ELj4ELj1ELj16ENS_18Kernel_traits_baseILj1280EfS2_S2_S2_fjLj128EEEEELb0ELb1ELb0EEEvNS_9FwdParamsE)
        /*0980*/ 	.word	0x00000000


	//----- nvinfo : EIATTR_MIN_STACK_SIZE
	.align		4
.L_414:
        /*0984*/ 	.byte	0x04, 0x12
        /*0986*/ 	.short	(.L_416 - .L_415)
	.align		4
.L_415:
        /*0988*/ 	.word	index@(_ZN10layer_norm31ln_parallel_residual_fwd_kernelINS_13Kernel_traitsIf6__halfS2_S2_fjLj1280ELj1ELj4ELj1ELj16ENS_18Kernel_traits_baseILj1280EfS2_S2_S2_fjLj128EEEEELb0ELb1ELb1EEEvNS_9FwdParamsE)
        /*098c*/ 	.word	0x00000000


	//----- nvinfo : EIATTR_MIN_STACK_SIZE
	.align		4
.L_416:
        /*0990*/ 	.byte	0x04, 0x12
        /*0992*/ 	.short	(.L_418 - .L_417)
	.align		4
.L_417:
        /*0994*/ 	.word	index@(_ZN10layer_norm31ln_parallel_residual_fwd_kernelINS_13Kernel_traitsIf6__halfS2_S2_fjLj1280ELj1ELj4ELj1ELj16ENS_18Kernel_traits_baseILj1280EfS2_S2_S2_fjLj128EEEEELb1ELb0ELb0EEEvNS_9FwdParamsE)
        /*0998*/ 	.word	0x00000000


	//----- nvinfo : EIATTR_MIN_STACK_SIZE
	.align		4
.L_418:
        /*099c*/ 	.byte	0x04, 0x12
        /*099e*/ 	.short	(.L_420 - .L_419)
	.align		4
.L_419:
        /*09a0*/ 	.word	index@(_ZN10layer_norm31ln_parallel_residual_fwd_kernelINS_13Kernel_traitsIf6__halfS2_S2_fjLj1280ELj1ELj4ELj1ELj16ENS_18Kernel_traits_baseILj1280EfS2_S2_S2_fjLj128EEEEELb1ELb0ELb1EEEvNS_9FwdParamsE)
        /*09a4*/ 	.word	0x00000000


	//----- nvinfo : EIATTR_MIN_STACK_SIZE
	.align		4
.L_420:
        /*09a8*/ 	.byte	0x04, 0x12
        /*09aa*/ 	.short	(.L_422 - .L_421)
	.align		4
.L_421:
        /*09ac*/ 	.word	index@(_ZN10layer_norm31ln_parallel_residual_fwd_kernelINS_13Kernel_traitsIf6__halfS2_S2_fjLj1280ELj1ELj4ELj1ELj16ENS_18Kernel_traits_baseILj1280EfS2_S2_S2_fjLj128EEEEELb1ELb1ELb0EEEvNS_9FwdParamsE)
        /*09b0*/ 	.word	0x00000000


	//----- nvinfo : EIATTR_MIN_STACK_SIZE
	.align		4
.L_422:
        /*09b4*/ 	.byte	0x04, 0x12
        /*09b6*/ 	.short	(.L_424 - .L_423)
	.align		4
.L_423:
        /*09b8*/ 	.word	index@(_ZN10layer_norm31ln_parallel_residual_fwd_kernelINS_13Kernel_traitsIf6__halfS2_S2_fjLj1280ELj1ELj4ELj1ELj16ENS_18Kernel_traits_baseILj1280EfS2_S2_S2_fjLj128EEEEELb1ELb1ELb1EEEvNS_9FwdParamsE)
        /*09bc*/ 	.word	0x00000000


	//----- nvinfo : EIATTR_MIN_STACK_SIZE
	.align		4
.L_424:
        /*09c0*/ 	.byte	0x04, 0x12
        /*09c2*/ 	.short	(.L_426 - .L_425)
	.align		4
.L_425:
        /*09c4*/ 	.word	index@(_ZN10layer_norm31ln_parallel_residual_fwd_kernelINS_13Kernel_traitsI6__halfS2_fS2_fjLj1280ELj1ELj4ELj1ELj16ENS_18Kernel_traits_baseILj1280ES2_S2_fS2_fjLj128EEEEELb0ELb0ELb0EEEvNS_9FwdParamsE)
        /*09c8*/ 	.word	0x00000000


	//----- nvinfo : EIATTR_MIN_STACK_SIZE
	.align		4
.L_426:
        /*09cc*/ 	.byte	0x04, 0x12
        /*09ce*/ 	.short	(.L_428 - .L_427)
	.align		4
.L_427:
        /*09d0*/ 	.word	index@(_ZN10layer_norm31ln_parallel_residual_fwd_kernelINS_13Kernel_traitsI6__halfS2_fS2_fjLj1280ELj1ELj4ELj1ELj16ENS_18Kernel_traits_baseILj1280ES2_S2_fS2_fjLj128EEEEELb0ELb0ELb1EEEvNS_9FwdParamsE)
        /*09d4*/ 	.word	0x00000000


	//----- nvinfo : EIATTR_MIN_STACK_SIZE
	.align		4
.L_428:
        /*09d8*/ 	.byte	0x04, 0x12
        /*09da*/ 	.short	(.L_430 - .L_429)
	.align		4
.L_429:
        /*09dc*/ 	.word	index@(_ZN10layer_norm31ln_parallel_residual_fwd_kernelINS_13Kernel_traitsI6__halfS2_fS2_fjLj1280ELj1ELj4ELj1ELj16ENS_18Kernel_traits_baseILj1280ES2_S2_fS2_fjLj128EEEEELb0ELb1ELb0EEEvNS_9FwdParamsE)
        /*09e0*/ 	.word	0x00000000


	//----- nvinfo : EIATTR_MIN_STACK_SIZE
	.align		4
.L_430:
        /*09e4*/ 	.byte	0x04, 0x12
        /*09e6*/ 	.short	(.L_432 - .L_431)
	.align		4
.L_431:
        /*09e8*/ 	.word	index@(_ZN10layer_norm31ln_parallel_residual_fwd_kernelINS_13Kernel_traitsI6__halfS2_fS2_fjLj1280ELj1ELj4ELj1ELj16ENS_18Kernel_traits_baseILj1280ES2_S2_fS2_fjLj128EEEEELb0ELb1ELb1EEEvNS_9FwdParamsE)
        /*09ec*/ 	.word	0x00000000


	//----- nvinfo : EIATTR_MIN_STACK_SIZE
	.align		4
.L_432:
        /*09f0*/ 	.byte	0x04, 0x12
        /*09f2*/ 	.short	(.L_434 - .L_433)
	.align		4
.L_433:
        /*09f4*/ 	.word	index@(_ZN10layer_norm31ln_parallel_residual_fwd_kernelINS_13Kernel_traitsI6__halfS2_fS2_fjLj1280ELj1ELj4ELj1ELj16ENS_18Kernel_traits_baseILj1280ES2_S2_fS2_fjLj128EEEEELb1ELb0ELb0EEEvNS_9FwdParamsE)
        /*09f8*/ 	.word	0x00000000


	//----- nvinfo : EIATTR_MIN_STACK_SIZE
	.align		4
.L_434:
        /*09fc*/ 	.byte	0x04, 0x12
        /*09fe*/ 	.short	(.L_436 - .L_435)
	.align		4
.L_435:
        /*0a00*/ 	.word	index@(_ZN10layer_norm31ln_parallel_residual_fwd_kernelINS_13Kernel_traitsI6__halfS2_fS2_fjLj1280ELj1ELj4ELj1ELj16ENS_18Kernel_traits_baseILj1280ES2_S2_fS2_fjLj128EEEEELb1ELb0ELb1EEEvNS_9FwdParamsE)
        /*0a04*/ 	.word	0x00000000


	//----- nvinfo : EIATTR_MIN_STACK_SIZE
	.align		4
.L_436:
        /*0a08*/ 	.byte	0x04, 0x12
        /*0a0a*/ 	.short	(.L_438 - .L_437)
	.align		4
.L_437:
        /*0a0c*/ 	.word	index@(_ZN10layer_norm31ln_parallel_residual_fwd_kernelINS_13Kernel_traitsI6__halfS2_fS2_fjLj1280ELj1ELj4ELj1ELj16ENS_18Kernel_traits_baseILj1280ES2_S2_fS2_fjLj128EEEEELb1ELb1ELb0EEEvNS_9FwdParamsE)
        /*0a10*/ 	.word	0x00000000


	//----- nvinfo : EIATTR_MIN_STACK_SIZE
	.align		4
.L_438:
        /*0a14*/ 	.byte	0x04, 0x12
        /*0a16*/ 	.short	(.L_440 - .L_439)
	.align		4
.L_439:
        /*0a18*/ 	.word	index@(_ZN10layer_norm31ln_parallel_residual_fwd_kernelINS_13Kernel_traitsI6__halfS2_fS2_fjLj1280ELj1ELj4ELj1ELj16ENS_18Kernel_traits_baseILj1280ES2_S2_fS2_fjLj128EEEEELb1ELb1ELb1EEEvNS_9FwdParamsE)
        /*0a1c*/ 	.word	0x00000000


	//----- nvinfo : EIATTR_MIN_STACK_SIZE
	.align		4
.L_440:
        /*0a20*/ 	.byte	0x04, 0x12
        /*0a22*/ 	.short	(.L_442 - .L_441)
	.align		4
.L_441:
        /*0a24*/ 	.word	index@(_ZN10layer_norm31ln_parallel_residual_fwd_kernelINS_13Kernel_traitsIf6__halffS2_fjLj1280ELj1ELj4ELj1ELj16ENS_18Kernel_traits_baseILj1280EfS2_fS2_fjLj128EEEEELb0ELb0ELb0EEEvNS_9FwdParamsE)
        /*0a28*/ 	.word	0x00000000


	//----- nvinfo : EIATTR_MIN_STACK_SIZE
	.align		4
.L_442:
        /*0a2c*/ 	.byte	0x04, 0x12
        /*0a2e*/ 	.short	(.L_444 - .L_443)
	.align		4
.L_443:
        /*0a30*/ 	.word	index@(_ZN10layer_norm31ln_parallel_residual_fwd_kernelINS_13Kernel_traitsIf6__halffS2_fjLj1280ELj1ELj4ELj1ELj16ENS_18Kernel_traits_baseILj1280EfS2_fS2_fjLj128EEEEELb0ELb0ELb1EEEvNS_9FwdParamsE)
        /*0a34*/ 	.word	0x00000000


	//----- nvinfo : EIATTR_MIN_STACK_SIZE
	.align		4
.L_444:
        /*0a38*/ 	.byte	0x04, 0x12
        /*0a3a*/ 	.short	(.L_446 - .L_445)
	.align		4
.L_445:
        /*0a3c*/ 	.word	index@(_ZN10layer_norm31ln_parallel_residual_fwd_kernelINS_13Kernel_traitsIf6__halffS2_fjLj1280ELj1ELj4ELj1ELj16ENS_18Kernel_traits_baseILj1280EfS2_fS2_fjLj128EEEEELb0ELb1ELb0EEEvNS_9FwdParamsE)
        /*0a40*/ 	.word	0x00000000


	//----- nvinfo : EIATTR_MIN_STACK_SIZE
	.align		4
.L_446:
        /*0a44*/ 	.byte	0x04, 0x12
        /*0a46*/ 	.short	(.L_448 - .L_447)
	.align		4
.L_447:
        /*0a48*/ 	.word	index@(_ZN10layer_norm31ln_parallel_residual_fwd_kernelINS_13Kernel_traitsIf6__halffS2_fjLj1280ELj1ELj4ELj1ELj16ENS_18Kernel_traits_baseILj1280EfS2_fS2_fjLj128EEEEELb0ELb1ELb1EEEvNS_9FwdParamsE)
        /*0a4c*/ 	.word	0x00000000


	//----- nvinfo : EIATTR_MIN_STACK_SIZE
	.align		4
.L_448:
        /*0a50*/ 	.byte	0x04, 0x12
        /*0a52*/ 	.short	(.L_450 - .L_449)
	.align		4
.L_449:
        /*0a54*/ 	.word	index@(_ZN10layer_norm31ln_parallel_residual_fwd_kernelINS_13Kernel_traitsIf6__halffS2_fjLj1280ELj1ELj4ELj1ELj16ENS_18Kernel_traits_baseILj1280EfS2_fS2_fjLj128EEEEELb1ELb0ELb0EEEvNS_9FwdParamsE)
        /*0a58*/ 	.word	0x00000000


	//----- nvinfo : EIATTR_MIN_STACK_SIZE
	.align		4
.L_450:
        /*0a5c*/ 	.byte	0x04, 0x12
        /*0a5e*/ 	.short	(.L_452 - .L_451)
	.align		4
.L_451:
        /*0a60*/ 	.word	index@(_ZN10layer_norm31ln_parallel_residual_fwd_kernelINS_13Kernel_traitsIf6__halffS2_fjLj1280ELj1ELj4ELj1ELj16ENS_18Kernel_traits_baseILj1280EfS2_fS2_fjLj128EEEEELb1ELb0ELb1EEEvNS_9FwdParamsE)
        /*0a64*/ 	.word	0x00000000


	//----- nvinfo : EIATTR_MIN_STACK_SIZE
	.align		4
.L_452:
        /*0a68*/ 	.byte	0x04, 0x12
        /*0a6a*/ 	.short	(.L_454 - .L_453)
	.align		4
.L_453:
        /*0a6c*/ 	.word	index@(_ZN10layer_norm31ln_parallel_residual_fwd_kernelINS_13Kernel_traitsIf6__halffS2_fjLj1280ELj1ELj4ELj1ELj16ENS_18Kernel_traits_baseILj1280EfS2_fS2_fjLj128EEEEELb1ELb1ELb0EEEvNS_9FwdParamsE)
        /*0a70*/ 	.word	0x00000000


	//----- nvinfo : EIATTR_MIN_STACK_SIZE
	.align		4
.L_454:
        /*0a74*/ 	.byte	0x04, 0x12
        /*0a76*/ 	.short	(.L_456 - .L_455)
	.align		4
.L_455:
        /*0a78*/ 	.word	index@(_ZN10layer_norm31ln_parallel_residual_fwd_kernelINS_13Kernel_traitsIf6__halffS2_fjLj1280ELj1ELj4ELj1ELj16ENS_18Kernel_traits_baseILj1280EfS2_fS2_fjLj128EEEEELb1ELb1ELb1EEEvNS_9FwdParamsE)
        /*0a7c*/ 	.word	0x00000000


	//----- nvinfo : EIATTR_MIN_STACK_SIZE
	.align		4
.L_456:
        /*0a80*/ 	.byte	0x04, 0x12
        /*0a82*/ 	.short	(.L_458 - .L_457)
	.align		4
.L_457:
        /*0a84*/ 	.word	index@(_ZN10layer_norm31ln_parallel_residual_fwd_kernelINS_13Kernel_traitsI6__halfffffjLj1280ELj1ELj4ELj1ELj16ENS_18Kernel_traits_baseILj1280ES2_ffffjLj128EEEEELb0ELb0ELb0EEEvNS_9FwdParamsE)
        /*0a88*/ 	.word	0x00000000


	//----- nvinfo : EIATTR_MIN_STACK_SIZE
	.align		4
.L_458:
        /*0a8c*/ 	.byte	0x04, 0x12
        /*0a8e*/ 	.short	(.L_460 - .L_459)
	.align		4
.L_459:
        /*0a90*/ 	.word	index@(_ZN10layer_norm31ln_parallel_residual_fwd_kernelINS_13Kernel_traitsI6__halfffffjLj1280ELj1ELj4ELj1ELj16ENS_18Kernel_traits_baseILj1280ES2_ffffjLj128EEEEELb0ELb0ELb1EEEvNS_9FwdParamsE)
        /*0a94*/ 	.word	0x00000000


	//----- nvinfo : EIATTR_MIN_STACK_SIZE
	.align		4
.L_460:
        /*0a98*/ 	.byte	0x04, 0x12
        /*0a9a*/ 	.short	(.L_462 - .L_461)
	.align		4
.L_461:
        /*0a9c*/ 	.word	index@(_ZN10layer_norm31ln_parallel_residual_fwd_kernelINS_13Kernel_traitsI6__halfffffjLj1280ELj1ELj4ELj1ELj16ENS_18Kernel_traits_baseILj1280ES2_ffffjLj128EEEEELb0ELb1ELb0EEEvNS_9FwdParamsE)
        /*0aa0*/ 	.word	0x00000000


	//----- nvinfo : EIATTR_MIN_STACK_SIZE
	.align		4
.L_462:
        /*0aa4*/ 	.byte	0x04, 0x12
        /*0aa6*/ 	.short	(.L_464 - .L_463)
	.align		4
.L_463:
        /*0aa8*/ 	.word	index@(_ZN10layer_norm31ln_parallel_residual_fwd_kernelINS_13Kernel_traitsI6__halfffffjLj1280ELj1ELj4ELj1ELj16ENS_18Kernel_traits_baseILj1280ES2_ffffjLj128EEEEELb0ELb1ELb1EEEvNS_9FwdParamsE)
        /*0aac*/ 	.word	0x00000000


	//----- nvinfo : EIATTR_MIN_STACK_SIZE
	.align		4
.L_464:
        /*0ab0*/ 	.byte	0x04, 0x12
        /*0ab2*/ 	.short	(.L_466 - .L_465)
	.align		4
.L_465:
        /*0ab4*/ 	.word	index@(_ZN10layer_norm31ln_parallel_residual_fwd_kernelINS_13Kernel_traitsI6__halfffffjLj1280ELj1ELj4ELj1ELj16ENS_18Kernel_traits_baseILj1280ES2_ffffjLj128EEEEELb1ELb0ELb0EEEvNS_9FwdParamsE)
        /*0ab8*/ 	.word	0x00000000


	//----- nvinfo : EIATTR_MIN_STACK_SIZE
	.align		4
.L_466:
        /*0abc*/ 	.byte	0x04, 0x12
        /*0abe*/ 	.short	(.L_468 - .L_467)
	.align		4
.L_467:
        /*0ac0*/ 	.word	index@(_ZN10layer_norm31ln_parallel_residual_fwd_kernelINS_13Kernel_traitsI6__halfffffjLj1280ELj1ELj4ELj1ELj16ENS_18Kernel_traits_baseILj1280ES2_ffffjLj128EEEEELb1ELb0ELb1EEEvNS_9FwdParamsE)
        /*0ac4*/ 	.word	0x00000000


	//----- nvinfo : EIATTR_MIN_STACK_SIZE
	.align		4
.L_468:
        /*0ac8*/ 	.byte	0x04, 0x12
        /*0aca*/ 	.short	(.L_470 - .L_469)
	.align		4
.L_469:
        /*0acc*/ 	.word	index@(_ZN10layer_norm31ln_parallel_residual_fwd_kernelINS_13Kernel_traitsI6__halfffffjLj1280ELj1ELj4ELj1ELj16ENS_18Kernel_traits_baseILj1280ES2_ffffjLj128EEEEELb1ELb1ELb0EEEvNS_9FwdParamsE)
        /*0ad0*/ 	.word	0x00000000


	//----- nvinfo : EIATTR_MIN_STACK_SIZE
	.align		4
.L_470:
        /*0ad4*/ 	.byte	0x04, 0x12
        /*0ad6*/ 	.short	(.L_472 - .L_471)
	.align		4
.L_471:
        /*0ad8*/ 	.word	index@(_ZN10layer_norm31ln_parallel_residual_fwd_kernelINS_13Kernel_traitsI6__halfffffjLj1280ELj1ELj4ELj1ELj16ENS_18Kernel_traits_baseILj1280ES2_ffffjLj128EEEEELb1ELb1ELb1EEEvNS_9FwdParamsE)
        /*0adc*/ 	.word	0x00000000


	//----- nvinfo : EIATTR_MIN_STACK_SIZE
	.align		4
.L_472:
        /*0ae0*/ 	.byte	0x04, 0x12
        /*0ae2*/ 	.short	(.L_474 - .L_473)
	.align		4
.L_473:
        /*0ae4*/ 	.word	index@(_ZN10layer_norm31ln_parallel_residual_fwd_kernelINS_13Kernel_traitsIfffffjLj1280ELj1ELj4ELj1ELj16ENS_18Kernel_traits_baseILj1280EfffffjLj128EEEEELb0ELb0ELb0EEEvNS_9FwdParamsE)
        /*0ae8*/ 	.word	0x00000000


	//----- nvinfo : EIATTR_MIN_STACK_SIZE
	.align		4
.L_474:
        /*0aec*/ 	.byte	0x04, 0x12
        /*0aee*/ 	.short	(.L_476 - .L_475)
	.align		4
.L_475:
        /*0af0*/ 	.word	index@(_ZN10layer_norm31ln_parallel_residual_fwd_kernelINS_13Kernel_traitsIfffffjLj1280ELj1ELj4ELj1ELj16ENS_18Kernel_traits_baseILj1280EfffffjLj128EEEEELb0ELb0ELb1EEEvNS_9FwdParamsE)
        /*0af4*/ 	.word	0x00000000


	//----- nvinfo : EIATTR_MIN_STACK_SIZE
	.align		4
.L_476:
        /*0af8*/ 	.byte	0x04, 0x12
        /*0afa*/ 	.short	(.L_478 - .L_477)
	.align		4
.L_477:
        /*0afc*/ 	.word	index@(_ZN10layer_norm31ln_parallel_residual_fwd_kernelINS_13Kernel_traitsIfffffjLj1280ELj1ELj4ELj1ELj16ENS_18Kernel_traits_baseILj1280EfffffjLj128EEEEELb0ELb1ELb0EEEvNS_9FwdParamsE)
        /*0b00*/ 	.word	0x00000000


	//----- nvinfo : EIATTR_MIN_STACK_SIZE
	.align		4
.L_478:
        /*0b04*/ 	.byte	0x04, 0x12
        /*0b06*/ 	.short	(.L_480 - .L_479)
	.align		4
.L_479:
        /*0b08*/ 	.word	index@(_ZN10layer_norm31ln_parallel_residual_fwd_kernelINS_13Kernel_traitsIfffffjLj1280ELj1ELj4ELj1ELj16ENS_18Kernel_traits_baseILj1280EfffffjLj128EEEEELb0ELb1ELb1EEEvNS_9FwdParamsE)
        /*0b0c*/ 	.word	0x00000000


	//----- nvinfo : EIATTR_MIN_STACK_SIZE
	.align		4
.L_480:
        /*0b10*/ 	.byte	0x04, 0x12
        /*0b12*/ 	.short	(.L_482 - .L_481)
	.align		4
.L_481:
        /*0b14*/ 	.word	index@(_ZN10layer_norm31ln_parallel_residual_fwd_kernelINS_13Kernel_traitsIfffffjLj1280ELj1ELj4ELj1ELj16ENS_18Kernel_traits_baseILj1280EfffffjLj128EEEEELb1ELb0ELb0EEEvNS_9FwdParamsE)
        /*0b18*/ 	.word	0x00000000


	//----- nvinfo : EIATTR_MIN_STACK_SIZE
	.align		4
.L_482:
        /*0b1c*/ 	.byte	0x04, 0x12
        /*0b1e*/ 	.short	(.L_484 - .L_483)
	.align		4
.L_483:
        /*0b20*/ 	.word	index@(_ZN10layer_norm31ln_parallel_residual_fwd_kernelINS_13Kernel_traitsIfffffjLj1280ELj1ELj4ELj1ELj16ENS_18Kernel_traits_baseILj1280EfffffjLj128EEEEELb1ELb0ELb1EEEvNS_9FwdParamsE)
        /*0b24*/ 	.word	0x00000000


	//----- nvinfo : EIATTR_MIN_STACK_SIZE
	.align		4
.L_484:
        /*0b28*/ 	.byte	0x04, 0x12
        /*0b2a*/ 	.short	(.L_486 - .L_485)
	.align		4
.L_485:
        /*0b2c*/ 	.word	index@(_ZN10layer_norm31ln_parallel_residual_fwd_kernelINS_13Kernel_traitsIfffffjLj1280ELj1ELj4ELj1ELj16ENS_18Kernel_traits_baseILj1280EfffffjLj128EEEEELb1ELb1ELb0EEEvNS_9FwdParamsE)
        /*0b30*/ 	.word	0x00000000


	//----- nvinfo : EIATTR_MIN_STACK_SIZE
	.align		4
.L_486:
        /*0b34*/ 	.byte	0x04, 0x12
        /*0b36*/ 	.short	(.L_488 - .L_487)
	.align		4
.L_487:
        /*0b38*/ 	.word	index@(_ZN10layer_norm31ln_parallel_residual_fwd_kernelINS_13Kernel_traitsIfffffjLj1280ELj1ELj4ELj1ELj16ENS_18Kernel_traits_baseILj1280EfffffjLj128EEEEELb1ELb1ELb1EEEvNS_9FwdParamsE)
        /*0b3c*/ 	.word	0x00000000
.L_488:


//--------------------- .nv.compat                --------------------------
	.section	.nv.compat,"",@"SHT_CUDA_COMPAT_INFO"
	.align	4
        /*0000*/ 	.byte	0x02, 0x09, 0x01, 0x00, 0x02, 0x02, 0x01, 0x00, 0x02, 0x05, 0x05, 0x00, 0x03, 0x07, 0x01, 0x01
        /*0010*/ 	.byte	0x02, 0x03, 0x00, 0x00, 0x02, 0x06, 0x01, 0x00, 0x04, 0x0b, 0x08, 0x00, 0x00, 0x00, 0x00, 0x00
        /*0020*/ 	.byte	0x00, 0x00, 0x00, 0x00


//--------------------- .nv.info._ZN10layer_norm31ln_parallel_residual_fwd_kernelINS_13Kernel_traitsI13__nv_bfloat16S2_S2_S2_fjLj1280ELj1ELj4ELj1ELj16ENS_18Kernel_traits_baseILj1280ES2_S2_S2_S2_fjLj128EEEEELb0ELb0ELb0EEEvNS_9FwdParamsE --------------------------
	.section	.nv.info._ZN10layer_norm31ln_parallel_residual_fwd_kernelINS_13Kernel_traitsI13__nv_bfloat16S2_S2_S2_fjLj1280ELj1ELj4ELj1ELj16ENS_18Kernel_traits_baseILj1280ES2_S2_S2_S2_fjLj128EEEEELb0ELb0ELb0EEEvNS_9FwdParamsE,"",@"SHT_CUDA_INFO"
	.sectionflags	@""
	.align	4


	//----- nvinfo : EIATTR_CUDA_API_VERSION
	.align		4
        /*0000*/ 	.byte	0x04, 0x37
        /*0002*/ 	.short	(.L_490 - .L_489)
.L_489:
        /*0004*/ 	.word	0x00000082


	//----- nvinfo : EIATTR_KPARAM_INFO
	.align		4
.L_490:
        /*0008*/ 	.byte	0x04, 0x17
        /*000a*/ 	.short	(.L_492 - .L_491)
.L_491:
        /*000c*/ 	.word	0x00000000
        /*0010*/ 	.short	0x0000
        /*0012*/ 	.short	0x0000
        /*0014*/ 	.byte	0x00, 0xf0, 0xa1, 0x03


	//----- nvinfo : EIATTR_SPARSE_MMA_MASK
	.align		4
.L_492:
        /*0018*/ 	.byte	0x03, 0x50
        /*001a*/ 	.short	0x0000


	//----- nvinfo : EIATTR_MAXREG_COUNT
	.align		4
        /*001c*/ 	.byte	0x03, 0x1b
        /*001e*/ 	.short	0x00ff


	//----- nvinfo : EIATTR_MERCURY_ISA_VERSION
	.align		4
        /*0020*/ 	.byte	0x03, 0x5f
        /*0022*/ 	.short	0x0101


	//----- nvinfo : EIATTR_COOP_GROUP_MASK_REGIDS
	.align		4
        /*0024*/ 	.byte	0x04, 0x29
        /*0026*/ 	.short	(.L_494 - .L_493)


	//   ....[0]....
.L_493:
        /*0028*/ 	.word	0xffffffff


	//   ....[1]....
        /*002c*/ 	.word	0xffffffff


	//   ....[2]....
        /*0030*/ 	.word	0xffffffff


	//   ....[3]....
        /*0034*/ 	.word	0xffffffff


	//   ....[4]....
        /*0038*/ 	.word	0xffffffff


	//   ....[5]....
        /*003c*/ 	.word	0xffffffff


	//   ....[6]....
        /*0040*/ 	.word	0xffffffff


	//   ....[7]....
        /*0044*/ 	.word	0xffffffff


	//   ....[8]....
        /*0048*/ 	.word	0xffffffff


	//   ....[9]....
        /*004c*/ 	.word	0xffffffff


	//   ....[10]....
        /*0050*/ 	.word	0x050000e2


	//   ....[11]....
        /*0054*/ 	.word	0x050000e2


	//   ....[12]....
        /*0058*/ 	.word	0x050000e2


	//   ....[13]....
        /*005c*/ 	.word	0x050000e2


	//   ....[14]....
        /*0060*/ 	.word	0x050000e2


	//   ....[15]....
        /*0064*/ 	.word	0x050000e2


	//   ....[16]....
        /*0068*/ 	.word	0x050000e2


	//   ....[17]....
        /*006c*/ 	.word	0x050000e2


	//   ....[18]....
        /*0070*/ 	.word	0x050000e2


	//   ....[19]....
        /*0074*/ 	.word	0x050000e2


	//----- nvinfo : EIATTR_COOP_GROUP_INSTR_OFFSETS
	.align		4
.L_494:
        /*0078*/ 	.byte	0x04, 0x28
        /*007a*/ 	.short	(.L_496 - .L_495)


	//   ....[0]....
.L_495:
        /*007c*/ 	.word	0x00005240


	//   ....[1]....
        /*0080*/ 	.word	0x00005280


	//   ....[2]....
        /*0084*/ 	.word	0x000052a0


	//   ....[3]....
        /*0088*/ 	.word	0x000052c0


	//   ....[4]....
        /*008c*/ 	.word	0x000052e0


	//   ....[5]....
        /*0090*/ 	.word	0x00005820


	//   ....[6]....
        /*0094*/ 	.word	0x00005840


	//   ....[7]....
        /*0098*/ 	.word	0x00005860


	//   ....[8]....
        /*009c*/ 	.word	0x00005880


	//   ....[9]....
        /*00a0*/ 	.word	0x000058a0


	//   ....[10]....
        /*00a4*/ 	.word	0x00006a20


	//   ....[11]....
        /*00a8*/ 	.word	0x00006ad0


	//   ....[12]....
        /*00ac*/ 	.word	0x00006b40


	//   ....[13]....
        /*00b0*/ 	.word	0x00006bb0


	//   ....[14]....
        /*00b4*/ 	.word	0x00006c20


	//   ....[15]....
        /*00b8*/ 	.word	0x000071c0


	//   ....[16]....
        /*00bc*/ 	.word	0x00007230


	//   ....[17]....
        /*00c0*/ 	.word	0x000072a0


	//   ....[18]....
        /*00c4*/ 	.word	0x00007310


	//   ....[19]....
        /*00c8*/ 	.word	0x00007380


	//----- nvinfo : EIATTR_EXIT_INSTR_OFFSETS
	.align		4
.L_496:
        /*00cc*/ 	.byte	0x04, 0x1c
        /*00ce*/ 	.short	(.L_498 - .L_497)


	//   ....[0]....
.L_497:
        /*00d0*/ 	.word	0x00000d00


	//   ....[1]....
        /*00d4*/ 	.word	0x000069b0


	//----- nvinfo : EIATTR_MAX_THREADS
	.align		4
.L_498:
        /*00d8*/ 	.byte	0x04, 0x05
        /*00da*/ 	.short	(.L_500 - .L_499)
.L_499:
        /*00dc*/ 	.word	0x00000080
        /*00e0*/ 	.word	0x00000001
        /*00e4*/ 	.word	0x00000001


	//----- nvinfo : EIATTR_CRS_STACK_SIZE
	.align		4
.L_500:
        /*00e8*/ 	.byte	0x04, 0x1e
        /*00ea*/ 	.short	(.L_502 - .L_501)
.L_501:
        /*00ec*/ 	.word	0x00000000


	//----- nvinfo : EIATTR_CBANK_PARAM_SIZE
	.align		4
.L_502:
        /*00f0*/ 	.byte	0x03, 0x19
        /*00f2*/ 	.short	0x00e8


	//----- nvinfo : EIATTR_PARAM_CBANK
	.align		4
        /*00f4*/ 	.byte	0x04, 0x0a
        /*00f6*/ 	.short	(.L_504 - .L_503)
	.align		4
.L_503:
        /*00f8*/ 	.word	index@(.nv.constant0._ZN10layer_norm31ln_parallel_residual_fwd_kernelINS_13Kernel_traitsI13__nv_bfloat16S2_S2_S2_fjLj1280ELj1ELj4ELj1ELj16ENS_18Kernel_traits_baseILj1280ES2_S2_S2_S2_fjLj128EEEEELb0ELb0ELb0EEEvNS_9FwdParamsE)
        /*00fc*/ 	.short	0x0210
        /*00fe*/ 	.short	0x00e8


	//----- nvinfo : EIATTR_SW_WAR
	.align		4
.L_504:
        /*0100*/ 	.byte	0x04, 0x36
        /*0102*/ 	.short	(.L_506 - .L_505)
.L_505:
        /*0104*/ 	.word	0x00000008
.L_506:


//--------------------- .nv.info._ZN10layer_norm31ln_parallel_residual_fwd_kernelINS_13Kernel_traitsI13__nv_bfloat16S2_S2_S2_fjLj1280ELj1ELj4ELj1ELj16ENS_18Kernel_traits_baseILj1280ES2_S2_S2_S2_fjLj128EEEEELb0ELb0ELb1EEEvNS_9FwdParamsE --------------------------
	.section	.nv.info._ZN10layer_norm31ln_parallel_residual_fwd_kernelINS_13Kernel_traitsI13__nv_bfloat16S2_S2_S2_fjLj1280ELj1ELj4ELj1ELj16ENS_18Kernel_traits_baseILj1280ES2_S2_S2_S2_fjLj128EEEEELb0ELb0ELb1EEEvNS_9FwdParamsE,"",@"SHT_CUDA_INFO"
	.sectionflags	@""
	.align	4


	//----- nvinfo : EIATTR_CUDA_API_VERSION
	.align		4
        /*0000*/ 	.byte	0x04, 0x37
        /*0002*/ 	.short	(.L_508 - .L_507)
.L_507:
        /*0004*/ 	.word	0x00000082


	//----- nvinfo : EIATTR_KPARAM_INFO
	.align		4
.L_508:
        /*0008*/ 	.byte	0x04, 0x17
        /*000a*/ 	.short	(.L_510 - .L_509)
.L_509:
        /*000c*/ 	.word	0x00000000
        /*0010*/ 	.short	0x0000
        /*0012*/ 	.short	0x0000
        /*0014*/ 	.byte	0x00, 0xf0, 0xa1, 0x03


	//----- nvinfo : EIATTR_SPARSE_MMA_MASK
	.align		4
.L_510:
        /*0018*/ 	.byte	0x03, 0x50
        /*001a*/ 	.short	0x0000


	//----- nvinfo : EIATTR_MAXREG_COUNT
	.align		4
        /*001c*/ 	.byte	0x03, 0x1b
        /*001e*/ 	.short	0x00ff


	//----- nvinfo : EIATTR_MERCURY_ISA_VERSION
	.align		4
        /*0020*/ 	.byte	0x03, 0x5f
        /*0022*/ 	.short	0x0101


	//----- nvinfo : EIATTR_COOP_GROUP_MASK_REGIDS
	.align		4
        /*0024*/ 	.byte	0x04, 0x29
        /*0026*/ 	.short	(.L_512 - .L_511)


	//   ....[0]....
.L_511:
        /*0028*/ 	.word	0xffffffff


	//   ....[1]....
        /*002c*/ 	.word	0xffffffff


	//   ....[2]....
        /*0030*/ 	.word	0xffffffff


	//   ....[3]....
        /*0034*/ 	.word	0xffffffff


	//   ....[4]....
        /*0038*/ 	.word	0xffffffff


	//   ....[5]....
        /*003c*/ 	.word	0xffffffff


	//   ....[6]....
        /*0040*/ 	.word	0xffffffff


	//   ....[7]....
        /*0044*/ 	.word	0xffffffff


	//   ....[8]....
        /*0048*/ 	.word	0xffffffff


	//   ....[9]....
        /*004c*/ 	.word	0xffffffff


	//   ....[10]....
        /*0050*/ 	.word	0x0500003f


	//   ....[11]....
        /*0054*/ 	.word	0x0500003f


	//   ....[12]....
        /*0058*/ 	.word	0x0500003f


	//   ....[13]....
        /*005c*/ 	.word	0x0500003f


	//   ....[14]....
        /*0060*/ 	.word	0x0500003f


	//   ....[15]....
        /*0064*/ 	.word	0x0500003f


	//   ....[16]....
        /*0068*/ 	.word	0x0500003f


	//   ....[17]....
        /*006c*/ 	.word	0x0500003f


	//   ....[18]....
        /*0070*/ 	.word	0x0500003f


	//   ....[19]....
        /*0074*/ 	.word	0x0500003f


	//----- nvinfo : EIATTR_COOP_GROUP_INSTR_OFFSETS
	.align		4
.L_512:
        /*0078*/ 	.byte	0x04, 0x28
        /*007a*/ 	.short	(.L_514 - .L_513)


	//   ....[0]....
.L_513:
        /*007c*/ 	.word	0x00004080


	//   ....[1]....
        /*0080*/ 	.word	0x000040b0


	//   ....[2]....
        /*0084*/ 	.word	0x000040d0


	//   ....[3]....
        /*0088*/ 	.word	0x000040f0


	//   ....[4]....
        /*008c*/ 	.word	0x00004110


	//   ....[5]....
        /*0090*/ 	.word	0x00004640


	//   ....[6]....
        /*0094*/ 	.word	0x00004660


	//   ....[7]....
        /*0098*/ 	.word	0x00004680


	//   ....[8]....
        /*009c*/ 	.word	0x000046a0


	//   ....[9]....
        /*00a0*/ 	.word	0x000046c0


	//   ....[10]....
        /*00a4*/ 	.word	0x00005dc0


	//   ....[11]....
        /*00a8*/ 	.word	0x00005e70


	//   ....[12]....
        /*00ac*/ 	.word	0x00005ee0


	//   ....[13]....
        /*00b0*/ 	.word	0x00005f50


	//   ....[14]....
        /*00b4*/ 	.word	0x00005fc0


	//   ....[15]....
        /*00b8*/ 	.word	0x00006540


	//   ....[16]....
        /*00bc*/ 	.word	0x000065b0


	//   ....[17]....
        /*00c0*/ 	.word	0x00006620


	//   ....[18]....
        /*00c4*/ 	.word	0x00006690


	//   ....[19]....
        /*00c8*/ 	.word	0x00006700


	//----- nvinfo : EIATTR_EXIT_INSTR_OFFSETS
	.align		4
.L_514:
        /*00cc*/ 	.byte	0x04, 0x1c
        /*00ce*/ 	.short	(.L_516 - .L_515)


	//   ....[0]....
.L_515:
        /*00d0*/ 	.word	0x000002a0


	//   ....[1]....
        /*00d4*/ 	.word	0x00005d50


	//----- nvinfo : EIATTR_MAX_THREADS
	.align		4
.L_516:
        /*00d8*/ 	.byte	0x04, 0x05
        /*00da*/ 	.short	(.L_518 - .L_517)
.L_517:
        /*00dc*/ 	.word	0x00000080
        /*00e0*/ 	.word	0x00000001
        /*00e4*/ 	.word	0x00000001


	//----- nvinfo : EIATTR_CRS_STACK_SIZE
	.align		4
.L_518:
        /*00e8*/ 	.byte	0x04, 0x1e
        /*00ea*/ 	.short	(.L_520 - .L_519)
.L_519:
        /*00ec*/ 	.word	0x00000000


	//----- nvinfo : EIATTR_CBANK_PARAM_SIZE
	.align		4
.L_520:
        /*00f0*/ 	.byte	0x03, 0x19
        /*00f2*/ 	.short	0x00e8


	//----- nvinfo : EIATTR_PARAM_CBANK
	.align		4
        /*00f4*/ 	.byte	0x04, 0x0a
        /*00f6*/ 	.short	(.L_522 - .L_521)
	.align		4
.L_521:
        /*00f8*/ 	.word	index@(.nv.constant0._ZN10layer_norm31ln_parallel_residual_fwd_kernelINS_13Kernel_traitsI13__nv_bfloat16S2_S2_S2_fjLj1280ELj1ELj4ELj1ELj16ENS_18Kernel_traits_baseILj1280ES2_S2_S2_S2_fjLj128EEEEELb0ELb0ELb1EEEvNS_9FwdParamsE)
        /*00fc*/ 	.short	0x0210
        /*00fe*/ 	.short	0x00e8


	//----- nvinfo : EIATTR_SW_WAR
	.align		4
.L_522:
        /*0100*/ 	.byte	0x04, 0x36
        /*0102*/ 	.short	(.L_524 - .L_523)
.L_523:
        /*0104*/ 	.word	0x00000008
.L_524:


//--------------------- .nv.info._ZN10layer_norm31ln_parallel_residual_fwd_kernelINS_13Kernel_traitsI13__nv_bfloat16S2_S2_S2_fjLj1280ELj1ELj4ELj1ELj16ENS_18Kernel_traits_baseILj1280ES2_S2_S2_S2_fjLj128EEEEELb0ELb1ELb0EEEvNS_9FwdParamsE --------------------------
	.section	.nv.info._ZN10layer_norm31ln_parallel_residual_fwd_kernelINS_13Kernel_traitsI13__nv_bfloat16S2_S2_S2_fjLj1280ELj1ELj4ELj1ELj16ENS_18Kernel_traits_baseILj1280ES2_S2_S2_S2_fjLj128EEEEELb0ELb1ELb0EEEvNS_9FwdParamsE,"",@"SHT_CUDA_INFO"
	.sectionflags	@""
	.align	4


	//----- nvinfo : EIATTR_CUDA_API_VERSION
	.align		4
        /*0000*/ 	.byte	0x04, 0x37
        /*0002*/ 	.short	(.L_526 - .L_525)
.L_525:
        /*0004*/ 	.word	0x00000082


	//----- nvinfo : EIATTR_KPARAM_INFO
	.align		4
.L_526:
        /*0008*/ 	.byte	0x04, 0x17
        /*000a*/ 	.short	(.L_528 - .L_527)
.L_527:
        /*000c*/ 	.word	0x00000000
        /*0010*/ 	.short	0x0000
        /*0012*/ 	.short	0x0000
        /*0014*/ 	.byte	0x00, 0xf0, 0xa1, 0x03


	//----- nvinfo : EIATTR_SPARSE_MMA_MASK
	.align		4
.L_528:
        /*0018*/ 	.byte	0x03, 0x50
        /*001a*/ 	.short	0x0000


	//----- nvinfo : EIATTR_MAXREG_COUNT
	.align		4
        /*001c*/ 	.byte	0x03, 0x1b
        /*001e*/ 	.short	0x00ff


	//----- nvinfo : EIATTR_MERCURY_ISA_VERSION
	.align		4
        /*0020*/ 	.byte	0x03, 0x5f
        /*0022*/ 	.short	0x0101


	//----- nvinfo : EIATTR_COOP_GROUP_MASK_REGIDS
	.align		4
        /*0024*/ 	.byte	0x04, 0x29
        /*0026*/ 	.short	(.L_530 - .L_529)


	//   ....[0]....
.L_529:
        /*0028*/ 	.word	0xffffffff


	//   ....[1]....
        /*002c*/ 	.word	0xffffffff


	//   ....[2]....
        /*0030*/ 	.word	0xffffffff


	//   ....[3]....
        /*0034*/ 	.word	0xffffffff


	//   ....[4]....
        /*0038*/ 	.word	0xffffffff


	//   ....[5]....
        /*003c*/ 	.word	0xffffffff


	//   ....[6]....
        /*0040*/ 	.word	0xffffffff


	//   ....[7]....
        /*0044*/ 	.word	0xffffffff


	//   ....[8]....
        /*0048*/ 	.word	0xffffffff


	//   ....[9]....
        /*004c*/ 	.word	0xffffffff


	//   ....[10]....
        /*0050*/ 	.word	0x05000092


	//   ....[11]....
        /*0054*/ 	.word	0x05000092


	//   ....[12]....
        /*0058*/ 	.word	0x05000092


	//   ....[13]....
        /*005c*/ 	.word	0x05000092


	//   ....[14]....
        /*0060*/ 	.word	0x05000092


	//   ....[15]....
        /*0064*/ 	.word	0x05000092


	//   ....[16]....
        /*0068*/ 	.word	0x05000092


	//   ....[17]....
        /*006c*/ 	.word	0x05000092


	//   ....[18]....
        /*0070*/ 	.word	0x05000092


	//   ....[19]....
        /*0074*/ 	.word	0x05000092


	//----- nvinfo : EIATTR_COOP_GROUP_INSTR_OFFSETS
	.align		4
.L_530:
        /*0078*/ 	.byte	0x04, 0x28
        /*007a*/ 	.short	(.L_532 - .L_531)


	//   ....[0]....
.L_531:
        /*007c*/ 	.word	0x00004620


	//   ....[1]....
        /*0080*/ 	.word	0x00004660


	//   ....[2]....
        /*0084*/ 	.word	0x00004680


	//   ....[3]....
        /*0088*/ 	.word	0x000046a0


	//   ....[4]....
        /*008c*/ 	.word	0x000046c0


	//   ....[5]....
        /*0090*/ 	.word	0x00004c00


	//   ....[6]....
        /*0094*/ 	.word	0x00004c20


	//   ....[7]....
        /*0098*/ 	.word	0x00004c40


	//   ....[8]....
        /*009c*/ 	.word	0x00004c60


	//   ....[9]....
        /*00a0*/ 	.word	0x00004c80


	//   ....[10]....
        /*00a4*/ 	.word	0x00005940


	//   ....[11]....
        /*00a8*/ 	.word	0x000059f0


	//   ....[12]....
        /*00ac*/ 	.word	0x00005a60


	//   ....[13]....
        /*00b0*/ 	.word	0x00005ad0


	//   ....[14]....
        /*00b4*/ 	.word	0x00005b40


	//   ....[15]....
        /*00b8*/ 	.word	0x000060e0


	//   ....[16]....
        /*00bc*/ 	.word	0x00006150


	//   ....[17]....
        /*00c0*/ 	.word	0x000061c0


	//   ....[18]....
        /*00c4*/ 	.word	0x00006230


	//   ....[19]....
        /*00c8*/ 	.word	0x000062a0


	//----- nvinfo : EIATTR_EXIT_INSTR_OFFSETS
	.align		4
.L_532:
        /*00cc*/ 	.byte	0x04, 0x1c
        /*00ce*/ 	.short	(.L_534 - .L_533)


	//   ....[0]....
.L_533:
        /*00d0*/ 	.word	0x00000760


	//   ....[1]....
        /*00d4*/ 	.word	0x000058d0


	//----- nvinfo : EIATTR_MAX_THREADS
	.align		4
.L_534:
        /*00d8*/ 	.byte	0x04, 0x05
        /*00da*/ 	.short	(.L_536 - .L_535)
.L_535:
        /*00dc*/ 	.word	0x00000080
        /*00e0*/ 	.word	0x00000001
        /*00e4*/ 	.word	0x00000001


	//----- nvinfo : EIATTR_CRS_STACK_SIZE
	.align		4
.L_536:
        /*00e8*/ 	.byte	0x04, 0x1e
        /*00ea*/ 	.short	(.L_538 - .L_537)
.L_537:
        /*00ec*/ 	.word	0x00000000


	//----- nvinfo : EIATTR_CBANK_PARAM_SIZE
	.align		4
.L_538:
        /*00f0*/ 	.byte	0x03, 0x19
        /*00f2*/ 	.short	0x00e8


	//----- nvinfo : EIATTR_PARAM_CBANK
	.align		4
        /*00f4*/ 	.byte	0x04, 0x0a
        /*00f6*/ 	.short	(.L_540 - .L_539)
	.align		4
.L_539:
        /*00f8*/ 	.word	index@(.nv.constant0._ZN10layer_norm31ln_parallel_residual_fwd_kernelINS_13Kernel_traitsI13__nv_bfloat16S2_S2_S2_fjLj1280ELj1ELj4ELj1ELj16ENS_18Kernel_traits_baseILj1280ES2_S2_S2_S2_fjLj128EEEEELb0ELb1ELb0EEEvNS_9FwdParamsE)
        /*00fc*/ 	.short	0x0210
        /*00fe*/ 	.short	0x00e8


	//----- nvinfo : EIATTR_SW_WAR
	.align		4
.L_540:
        /*0100*/ 	.byte	0x04, 0x36
        /*0102*/ 	.short	(.L_542 - .L_541)
.L_541:
        /*0104*/ 	.word	0x00000008
.L_542:


//--------------------- .nv.info._ZN10layer_norm31ln_parallel_residual_fwd_kernelINS_13Kernel_traitsI13__nv_bfloat16S2_S2_S2_fjLj1280ELj1ELj4ELj1ELj16ENS_18Kernel_traits_baseILj1280ES2_S2_S2_S2_fjLj128EEEEELb0ELb1ELb1EEEvNS_9FwdParamsE --------------------------
	.section	.nv.info._ZN10layer_norm31ln_parallel_residual_fwd_kernelINS_13Kernel_traitsI13__nv_bfloat16S2_S2_S2_fjLj1280ELj1ELj4ELj1ELj16ENS_18Kernel_traits_baseILj1280ES2_S2_S2_S2_fjLj128EEEEELb0ELb1ELb1EEEvNS_9FwdParamsE,"",@"SHT_CUDA_INFO"
	.sectionflags	@""
	.align	4


	//----- nvinfo : EIATTR_CUDA_API_VERSION
	.align		4
        /*0000*/ 	.byte	0x04, 0x37
        /*0002*/ 	.short	(.L_544 - .L_543)
.L_543:
        /*0004*/ 	.word	0x00000082


	//----- nvinfo : EIATTR_KPARAM_INFO
	.align		4
.L_544:
        /*0008*/ 	.byte	0x04, 0x17
        /*000a*/ 	.short	(.L_546 - .L_545)
.L_545:
        /*000c*/ 	.word	0x00000000
        /*0010*/ 	.short	0x0000
        /*0012*/ 	.short	0x0000
        /*0014*/ 	.byte	0x00, 0xf0, 0xa1, 0x03


	//----- nvinfo : EIATTR_SPARSE_MMA_MASK
	.align		4
.L_546:
        /*0018*/ 	.byte	0x03, 0x50
        /*001a*/ 	.short	0x0000


	//----- nvinfo : EIATTR_MAXREG_COUNT
	.align		4
        /*001c*/ 	.byte	0x03, 0x1b
        /*001e*/ 	.short	0x00ff


	//----- nvinfo : EIATTR_MERCURY_ISA_VERSION
	.align		4
        /*0020*/ 	.byte	0x03, 0x5f
        /*0022*/ 	.short	0x0101


	//----- nvinfo : EIATTR_COOP_GROUP_MASK_REGIDS
	.align		4
        /*0024*/ 	.byte	0x04, 0x29
        /*0026*/ 	.short	(.L_548 - .L_547)


	//   ....[0]....
.L_547:
        /*0028*/ 	.word	0xffffffff


	//   ....[1]....
        /*002c*/ 	.word	0xffffffff


	//   ....[2]....
        /*0030*/ 	.word	0xffffffff


	//   ....[3]....
        /*0034*/ 	.word	0xffffffff


	//   ....[4]....
        /*0038*/ 	.word	0xffffffff


	//   ....[5]....
        /*003c*/ 	.word	0xffffffff


	//   ....[6]....
        /*0040*/ 	.word	0xffffffff


	//   ....[7]....
        /*0044*/ 	.word	0xffffffff


	//   ....[8]....
        /*0048*/ 	.word	0xffffffff


	//   ....[9]....
        /*004c*/ 	.word	0xffffffff


	//   ....[10]....
        /*0050*/ 	.word	0x05000094


	//   ....[11]....
        /*0054*/ 	.word	0x05000094


	//   ....[12]....
        /*0058*/ 	.word	0x05000094


	//   ....[13]....
        /*005c*/ 	.word	0x05000094


	//   ....[14]....
        /*0060*/ 	.word	0x05000094


	//   ....[15]....
        /*0064*/ 	.word	0x05000094


	//   ....[16]....
        /*0068*/ 	.word	0x05000094


	//   ....[17]....
        /*006c*/ 	.word	0x05000094


	//   ....[18]....
        /*0070*/ 	.word	0x05000094


	//   ....[19]....
        /*0074*/ 	.word	0x05000094


	//----- nvinfo : EIATTR_COOP_GROUP_INSTR_OFFSETS
	.align		4
.L_548:
        /*0078*/ 	.byte	0x04, 0x28
        /*007a*/ 	.short	(.L_550 - .L_549)


	//   ....[0]....
.L_549:
        /*007c*/ 	.word	0x00003f10


	//   ....[1]....
        /*0080*/ 	.word	0x00003f30


	//   ....[2]....
        /*0084*/ 	.word	0x00003f50


	//   ....[3]....
        /*0088*/ 	.word	0x00003f70


	//   ....[4]....
        /*008c*/ 	.word	0x00003fa0


	//   ....[5]....
        /*0090*/ 	.word	0x000044d0


	//   ....[6]....
        /*0094*/ 	.word	0x000044f0


	//   ....[7]....
        /*0098*/ 	.word	0x00004510


	//   ....[8]....
        /*009c*/ 	.word	0x00004530


	//   ....[9]....
        /*00a0*/ 	.word	0x00004550


	//   ....[10]....
        /*00a4*/ 	.word	0x00005090


	//   ....[11]....
        /*00a8*/ 	.word	0x00005130


	//   ....[12]....
        /*00ac*/ 	.word	0x000051a0


	//   ....[13]....
        /*00b0*/ 	.word	0x00005210


	//   ....[14]....
        /*00b4*/ 	.word	0x00005290


	//   ....[15]....
        /*00b8*/ 	.word	0x00005810


	//   ....[16]....
        /*00bc*/ 	.word	0x00005880


	//   ....[17]....
        /*00c0*/ 	.word	0x000058f0


	//   ....[18]....
        /*00c4*/ 	.word	0x00005960


	//   ....[19]....
        /*00c8*/ 	.word	0x000059d0


	//----- nvinfo : EIATTR_EXIT_INSTR_OFFSETS
	.align		4
.L_550:
        /*00cc*/ 	.byte	0x04, 0x1c
        /*00ce*/ 	.short	(.L_552 - .L_551)


	//   ....[0]....
.L_551:
        /*00d0*/ 	.word	0x000001b0


	//   ....[1]....
        /*00d4*/ 	.word	0x00005020


	//----- nvinfo : EIATTR_MAX_THREADS
	.align		4
.L_552:
        /*00d8*/ 	.byte	0x04, 0x05
        /*00da*/ 	.short	(.L_554 - .L_553)
.L_553:
        /*00dc*/ 	.word	0x00000080
        /*00e0*/ 	.word	0x00000001
        /*00e4*/ 	.word	0x00000001


	//----- nvinfo : EIATTR_CRS_STACK_SIZE
	.align		4
.L_554:
        /*00e8*/ 	.byte	0x04, 0x1e
        /*00ea*/ 	.short	(.L_556 - .L_555)
.L_555:
        /*00ec*/ 	.word	0x00000000


	//----- nvinfo : EIATTR_CBANK_PARAM_SIZE
	.align		4
.L_556:
        /*00f0*/ 	.byte	0x03, 0x19
        /*00f2*/ 	.short	0x00e8


	//----- nvinfo : EIATTR_PARAM_CBANK
	.align		4
        /*00f4*/ 	.byte	0x04, 0x0a
        /*00f6*/ 	.short	(.L_558 - .L_557)
	.align		4
.L_557:
        /*00f8*/ 	.word	index@(.nv.constant0._ZN10layer_norm31ln_parallel_residual_fwd_kernelINS_13Kernel_traitsI13__nv_bfloat16S2_S2_S2_fjLj1280ELj1ELj4ELj1ELj16ENS_18Kernel_traits_baseILj1280ES2_S2_S2_S2_fjLj128EEEEELb0ELb1ELb1EEEvNS_9FwdParamsE)
        /*00fc*/ 	.short	0x0210
        /*00fe*/ 	.short	0x00e8


	//----- nvinfo : EIATTR_SW_WAR
	.align		4
.L_558:
        /*0100*/ 	.byte	0x04, 0x36
        /*0102*/ 	.short	(.L_560 - .L_559)
.L_559:
        /*0104*/ 	.word	0x00000008
.L_560:


//--------------------- .nv.info._ZN10layer_norm31ln_parallel_residual_fwd_kernelINS_13Kernel_traitsI13__nv_bfloat16S2_S2_S2_fjLj1280ELj1ELj4ELj1ELj16ENS_18Kernel_traits_baseILj1280ES2_S2_S2_S2_fjLj128EEEEELb1ELb0ELb0EEEvNS_9FwdParamsE --------------------------
	.section	.nv.info._ZN10layer_norm31ln_parallel_residual_fwd_kernelINS_13Kernel_traitsI13__nv_bfloat16S2_S2_S2_fjLj1280ELj1ELj4ELj1ELj16ENS_18Kernel_traits_baseILj1280ES2_S2_S2_S2_fjLj128EEEEELb1ELb0ELb0EEEvNS_9FwdParamsE,"",@"SHT_CUDA_INFO"
	.sectionflags	@""
	.align	4


	//----- nvinfo : EIATTR_CUDA_API_VERSION
	.align		4
        /*0000*/ 	.byte	0x04, 0x37
        /*0002*/ 	.short	(.L_562 - .L_561)
.L_561:
        /*0004*/ 	.word	0x00000082


	//----- nvinfo : EIATTR_KPARAM_INFO
	.align		4
.L_562:
        /*0008*/ 	.byte	0x04, 0x17
        /*000a*/ 	.short	(.L_564 - .L_563)
.L_563:
        /*000c*/ 	.word	0x00000000
        /*0010*/ 	.short	0x0000
        /*0012*/ 	.short	0x0000
        /*0014*/ 	.byte	0x00, 0xf0, 0xa1, 0x03


	//----- nvinfo : EIATTR_SPARSE_MMA_MASK
	.align		4
.L_564:
        /*0018*/ 	.byte	0x03, 0x50
        /*001a*/ 	.short	0x0000


	//----- nvinfo : EIATTR_MAXREG_COUNT
	.align		4
        /*001c*/ 	.byte	0x03, 0x1b
        /*001e*/ 	.short	0x00ff


	//----- nvinfo : EIATTR_MERCURY_ISA_VERSION
	.align		4
        /*0020*/ 	.byte	0x03, 0x5f
        /*0022*/ 	.short	0x0101


	//----- nvinfo : EIATTR_COOP_GROUP_MASK_REGIDS
	.align		4
        /*0024*/ 	.byte	0x04, 0x29
        /*0026*/ 	.short	(.L_566 - .L_565)


	//   ....[0]....
.L_565:
        /*0028*/ 	.word	0xffffffff


	//   ....[1]....
        /*002c*/ 	.word	0xffffffff


	//   ....[2]....
        /*0030*/ 	.word	0xffffffff


	//   ....[3]....
        /*0034*/ 	.word	0xffffffff


	//   ....[4]....
        /*0038*/ 	.word	0xffffffff


	//   ....[5]....
        /*003c*/ 	.word	0xffffffff


	//   ....[6]....
        /*0040*/ 	.word	0xffffffff


	//   ....[7]....
        /*0044*/ 	.word	0xffffffff


	//   ....[8]....
        /*0048*/ 	.word	0xffffffff


	//   ....[9]....
        /*004c*/ 	.word	0xffffffff


	//   ....[10]....
        /*0050*/ 	.word	0x050000f0


	//   ....[11]....
        /*0054*/ 	.word	0x050000f0


	//   ....[12]....
        /*0058*/ 	.word	0x050000f0


	//   ....[13]....
        /*005c*/ 	.word	0x050000f0


	//   ....[14]....
        /*0060*/ 	.word	0x050000f0


	//   ....[15]....
        /*0064*/ 	.word	0x050000f0


	//   ....[16]....
        /*0068*/ 	.word	0x050000f0


	//   ....[17]....
        /*006c*/ 	.word	0x050000f0


	//   ....[18]....
        /*0070*/ 	.word	0x050000f0


	//   ....[19]....
        /*0074*/ 	.word	0x050000f0


	//----- nvinfo : EIATTR_COOP_GROUP_INSTR_OFFSETS
	.align		4
.L_566:
        /*0078*/ 	.byte	0x04, 0x28
        /*007a*/ 	.short	(.L_568 - .L_567)


	//   ....[0]....
.L_567:
        /*007c*/ 	.word	0x0001f8f0


	//   ....[1]....
        /*0080*/ 	.word	0x0001f910


	//   ....[2]....
        /*0084*/ 	.word	0x0001f930


	//   ....[3]....
        /*0088*/ 	.word	0x0001f950


	//   ....[4]....
        /*008c*/ 	.word	0x0001f980


	//   ....[5]....
        /*0090*/ 	.word	0x0001fec0


	//   ....[6]....
        /*0094*/ 	.word	0x0001fee0


	//   ....[7]....
        /*0098*/ 	.word	0x0001ff00


	//   ....[8]....
        /*009c*/ 	.word	0x0001ff20


	//   ....[9]....
        /*00a0*/ 	.word	0x0001ff40


	//   ....[10]....
        /*00a4*/ 	.word	0x000210d0


	//   ....[11]....
        /*00a8*/ 	.word	0x00021170


	//   ....[12]....
        /*00ac*/ 	.word	0x000211e0


	//   ....[13]....
        /*00b0*/ 	.word	0x00021250


	//   ....[14]....
        /*00b4*/ 	.word	0x000212d0


	//   ....[15]....
        /*00b8*/ 	.word	0x00021860


	//   ....[16]....
        /*00bc*/ 	.word	0x000218d0


	//   ....[17]....
        /*00c0*/ 	.word	0x00021940


	//   ....[18]....
        /*00c4*/ 	.word	0x000219b0


	//   ....[19]....
        /*00c8*/ 	.word	0x00021a20


	//----- nvinfo : EIATTR_EXIT_INSTR_OFFSETS
	.align		4
.L_568:
        /*00cc*/ 	.byte	0x04, 0x1c
        /*00ce*/ 	.short	(.L_570 - .L_569)


	//   ....[0]....
.L_569:
        /*00d0*/ 	.word	0x00001180


	//   ....[1]....
        /*00d4*/ 	.word	0x00021060


	//----- nvinfo : EIATTR_MAX_THREADS
	.align		4
.L_570:
        /*00d8*/ 	.byte	0x04, 0x05
        /*00da*/ 	.short	(.L_572 - .L_571)
.L_571:
        /*00dc*/ 	.word	0x00000080
        /*00e0*/ 	.word	0x00000001
        /*00e4*/ 	.word	0x00000001


	//----- nvinfo : EIATTR_CRS_STACK_SIZE
	.align		4
.L_572:
        /*00e8*/ 	.byte	0x04, 0x1e
        /*00ea*/ 	.short	(.L_574 - .L_573)
.L_573:
        /*00ec*/ 	.word	0x00000000


	//----- nvinfo : EIATTR_CBANK_PARAM_SIZE
	.align		4
.L_574:
        /*00f0*/ 	.byte	0x03, 0x19
        /*00f2*/ 	.short	0x00e8


	//----- nvinfo : EIATTR_PARAM_CBANK
	.align		4
        /*00f4*/ 	.byte	0x04, 0x0a
        /*00f6*/ 	.short	(.L_576 - .L_575)
	.align		4
.L_575:
        /*00f8*/ 	.word	index@(.nv.constant0._ZN10layer_norm31ln_parallel_residual_fwd_kernelINS_13Kernel_traitsI13__nv_bfloat16S2_S2_S2_fjLj1280ELj1ELj4ELj1ELj16ENS_18Kernel_traits_baseILj1280ES2_S2_S2_S2_fjLj128EEEEELb1ELb0ELb0EEEvNS_9FwdParamsE)
        /*00fc*/ 	.short	0x0210
        /*00fe*/ 	.short	0x00e8


	//----- nvinfo : EIATTR_SW_WAR
	.align		4
.L_576:
        /*0100*/ 	.byte	0x04, 0x36
        /*0102*/ 	.short	(.L_578 - .L_577)
.L_577:
        /*0104*/ 	.word	0x00000008
.L_578:


//--------------------- .nv.info._ZN10layer_norm31ln_parallel_residual_fwd_kernelINS_13Kernel_traitsI13__nv_bfloat16S2_S2_S2_fjLj1280ELj1ELj4ELj1ELj16ENS_18Kernel_traits_baseILj1280ES2_S2_S2_S2_fjLj128EEEEELb1ELb0ELb1EEEvNS_9FwdParamsE --------------------------
	.section	.nv.info._ZN10layer_norm31ln_parallel_residual_fwd_kernelINS_13Kernel_traitsI13__nv_bfloat16S2_S2_S2_fjLj1280ELj1ELj4ELj1ELj16ENS_18Kernel_traits_baseILj1280ES2_S2_S2_S2_fjLj128EEEEELb1ELb0ELb1EEEvNS_9FwdParamsE,"",@"SHT_CUDA_INFO"
	.sectionflags	@""
	.align	4


	//----- nvinfo : EIATTR_CUDA_API_VERSION
	.align		4
        /*0000*/ 	.byte	0x04, 0x37
        /*0002*/ 	.short	(.L_580 - .L_579)
.L_579:
        /*0004*/ 	.word	0x00000082


	//----- nvinfo : EIATTR_KPARAM_INFO
	.align		4
.L_580:
        /*0008*/ 	.byte	0x04, 0x17
        /*000a*/ 	.short	(.L_582 - .L_581)
.L_581:
        /*000c*/ 	.word	0x00000000
        /*0010*/ 	.short	0x0000
        /*0012*/ 	.short	0x0000
        /*0014*/ 	.byte	0x00, 0xf0, 0xa1, 0x03


	//----- nvinfo : EIATTR_SPARSE_MMA_MASK
	.align		4
.L_582:
        /*0018*/ 	.byte	0x03, 0x50
        /*001a*/ 	.short	0x0000


	//----- nvinfo : EIATTR_MAXREG_COUNT
	.align		4
        /*001c*/ 	.byte	0x03, 0x1b
        /*001e*/ 	.short	0x00ff


	//----- nvinfo : EIATTR_MERCURY_ISA_VERSION
	.align		4
        /*0020*/ 	.byte	0x03, 0x5f
        /*0022*/ 	.short	0x0101


	//----- nvinfo : EIATTR_COOP_GROUP_MASK_REGIDS
	.align		4
        /*0024*/ 	.byte	0x04, 0x29
        /*0026*/ 	.short	(.L_584 - .L_583)


	//   ....[0]....
.L_583:
        /*0028*/ 	.word	0xffffffff


	//   ....[1]....
        /*002c*/ 	.word	0xffffffff


	//   ....[2]....
        /*0030*/ 	.word	0xffffffff


	//   ....[3]....
        /*0034*/ 	.word	0xffffffff


	//   ....[4]....
        /*0038*/ 	.word	0xffffffff


	//   ....[5]....
        /*003c*/ 	.word	0xffffffff


	//   ....[6]....
        /*0040*/ 	.word	0xffffffff


	//   ....[7]....
        /*0044*/ 	.word	0xffffffff


	//   ....[8]....
        /*0048*/ 	.word	0xffffffff


	//   ....[9]....
        /*004c*/ 	.word	0xffffffff


	//   ....[10]....
        /*0050*/ 	.word	0x050000de


	//   ....[11]....
        /*0054*/ 	.word	0x050000de


	//   ....[12]....
        /*0058*/ 	.word	0x050000de


	//   ....[13]....
        /*005c*/ 	.word	0x050000de


	//   ....[14]....
        /*0060*/ 	.word	0x050000de


	//   ....[15]....
        /*0064*/ 	.word	0x050000de


	//   ....[16]....
        /*0068*/ 	.word	0x050000de


	//   ....[17]....
        /*006c*/ 	.word	0x050000de


	//   ....[18]....
        /*0070*/ 	.word	0x050000de


	//   ....[19]....
        /*0074*/ 	.word	0x050000de


	//----- nvinfo : EIATTR_COOP_GROUP_INSTR_OFFSETS
	.align		4
.L_584:
        /*0078*/ 	.byte	0x04, 0x28
        /*007a*/ 	.short	(.L_586 - .L_585)


	//   ....[0]....
.L_585:
        /*007c*/ 	.word	0x0001e570


	//   ....[1]....
        /*0080*/ 	.word	0x0001e590


	//   ....[2]....
        /*0084*/ 	.word	0x0001e5b0


	//   ....[3]....
        /*0088*/ 	.word	0x0001e5e0


	//   ....[4]....
        /*008c*/ 	.word	0x0001e600


	//   ....[5]....
        /*0090*/ 	.word	0x0001eb30


	//   ....[6]....
        /*0094*/ 	.word	0x0001eb50


	//   ....[7]....
        /*0098*/ 	.word	0x0001eb70


	//   ....[8]....
        /*009c*/ 	.word	0x0001eb90


	//   ....[9]....
        /*00a0*/ 	.word	0x0001ebb0


	//   ....[10]....
        /*00a4*/ 	.word	0x00020330


	//   ....[11]....
        /*00a8*/ 	.word	0x000203d0


	//   ....[12]....
        /*00ac*/ 	.word	0x00020440


	//   ....[13]....
        /*00b0*/ 	.word	0x000204c0


	//   ....[14]....
        /*00b4*/ 	.word	0x00020530


	//   ....[15]....
        /*00b8*/ 	.word	0x00020ab0


	//   ....[16]....
        /*00bc*/ 	.word	0x00020b20


	//   ....[17]....
        /*00c0*/ 	.word	0x00020b90


	//   ....[18]....
        /*00c4*/ 	.word	0x00020c00


	//   ....[19]....
        /*00c8*/ 	.word	0x00020c70


	//----- nvinfo : EIATTR_EXIT_INSTR_OFFSETS
	.align		4
.L_586:
        /*00cc*/ 	.byte	0x04, 0x1c
        /*00ce*/ 	.short	(.L_588 - .L_587)


	//   ....[0]....
.L_587:
        /*00d0*/ 	.word	0x000002e0


	//   ....[1]....
        /*00d4*/ 	.word	0x000202d0


	//----- nvinfo : EIATTR_MAX_THREADS
	.align		4
.L_588:
        /*00d8*/ 	.byte	0x04, 0x05
        /*00da*/ 	.short	(.L_590 - .L_589)
.L_589:
        /*00dc*/ 	.word	0x00000080
        /*00e0*/ 	.word	0x00000001
        /*00e4*/ 	.word	0x00000001


	//----- nvinfo : EIATTR_CRS_STACK_SIZE
	.align		4
.L_590:
        /*00e8*/ 	.byte	0x04, 0x1e
        /*00ea*/ 	.short	(.L_592 - .L_591)
.L_591:
        /*00ec*/ 	.word	0x00000000


	//----- nvinfo : EIATTR_CBANK_PARAM_SIZE
	.align		4
.L_592:
        /*00f0*/ 	.byte	0x03, 0x19
        /*00f2*/ 	.short	0x00e8


	//----- nvinfo : EIATTR_PARAM_CBANK
	.align		4
        /*00f4*/ 	.byte	0x04, 0x0a
        /*00f6*/ 	.short	(.L_594 - .L_593)
	.align		4
.L_593:
        /*00f8*/ 	.word	index@(.nv.constant0._ZN10layer_norm31ln_parallel_residual_fwd_kernelINS_13Kernel_traitsI13__nv_bfloat16S2_S2_S2_fjLj1280ELj1ELj4ELj1ELj16ENS_18Kernel_traits_baseILj1280ES2_S2_S2_S2_fjLj128EEEEELb1ELb0ELb1EEEvNS_9FwdParamsE)
        /*00fc*/ 	.short	0x0210
        /*00fe*/ 	.short	0x00e8


	//----- nvinfo : EIATTR_SW_WAR
	.align		4
.L_594:
        /*0100*/ 	.byte	0x04, 0x36
        /*0102*/ 	.short	(.L_596 - .L_595)
.L_595:
        /*0104*/ 	.word	0x00000008
.L_596:


//--------------------- .nv.info._ZN10layer_norm31ln_parallel_residual_fwd_kernelINS_13Kernel_traitsI13__nv_bfloat16S2_S2_S2_fjLj1280ELj1ELj4ELj1ELj16ENS_18Kernel_traits_baseILj1280ES2_S2_S2_S2_fjLj128EEEEELb1ELb1ELb0EEEvNS_9FwdParamsE --------------------------
	.section	.nv.info._ZN10layer_norm31ln_parallel_residual_fwd_kernelINS_13Kernel_traitsI13__nv_bfloat16S2_S2_S2_fjLj1280ELj1ELj4ELj1ELj16ENS_18Kernel_traits_baseILj1280ES2_S2_S2_S2_fjLj128EEEEELb1ELb1ELb0EEEvNS_9FwdParamsE,"",@"SHT_CUDA_INFO"
	.sectionflags	@""
	.align	4


	//----- nvinfo : EIATTR_CUDA_API_VERSION
	.align		4
        /*0000*/ 	.byte	0x04, 0x37
        /*0002*/ 	.short	(.L_598 - .L_597)
.L_597:
        /*0004*/ 	.word	0x00000082


	//----- nvinfo : EIATTR_KPARAM_INFO
	.align		4
.L_598:
        /*0008*/ 	.byte	0x04, 0x17
        /*000a*/ 	.short	(.L_600 - .L_599)
.L_599:
        /*000c*/ 	.word	0x00000000
        /*0010*/ 	.short	0x0000
        /*0012*/ 	.short	0x0000
        /*0014*/ 	.byte	0x00, 0xf0, 0xa1, 0x03


	//----- nvinfo : EIATTR_SPARSE_MMA_MASK
	.align		4
.L_600:
        /*0018*/ 	.byte	0x03, 0x50
        /*001a*/ 	.short	0x0000


	//----- nvinfo : EIATTR_MAXREG_COUNT
	.align		4
        /*001c*/ 	.byte	0x03, 0x1b
        /*001e*/ 	.short	0x00ff


	//----- nvinfo : EIATTR_MERCURY_ISA_VERSION
	.align		4
        /*0020*/ 	.byte	0x03, 0x5f
        /*0022*/ 	.short	0x0101


	//----- nvinfo : EIATTR_COOP_GROUP_MASK_REGIDS
	.align		4
        /*0024*/ 	.byte	0x04, 0x29
        /*0026*/ 	.short	(.L_602 - .L_601)


	//   ....[0]....
.L_601:
        /*0028*/ 	.word	0xffffffff


	//   ....[1]....
        /*002c*/ 	.word	0xffffffff


	//   ....[2]....
        /*0030*/ 	.word	0xffffffff


	//   ....[3]....
        /*0034*/ 	.word	0xffffffff


	//   ....[4]....
        /*0038*/ 	.word	0xffffffff


	//   ....[5]....
        /*003c*/ 	.word	0xffffffff


	//   ....[6]....
        /*0040*/ 	.word	0xffffffff


	//   ....[7]....
        /*0044*/ 	.word	0xffffffff


	//   ....[8]....
        /*0048*/ 	.word	0xffffffff


	//   ....[9]....
        /*004c*/ 	.word	0xffffffff


	//   ....[10]....
        /*0050*/ 	.word	0x0500005a


	//   ....[11]....
        /*0054*/ 	.word	0x0500005a


	//   ....[12]....
        /*0058*/ 	.word	0x0500005a


	//   ....[13]....
        /*005c*/ 	.word	0x0500005a


	//   ....[14]....
        /*0060*/ 	.word	0x0500005a


	//   ....[15]....
        /*0064*/ 	.word	0x0500005a


	//   ....[16]....
        /*0068*/ 	.word	0x0500005a


	//   ....[17]....
        /*006c*/ 	.word	0x0500005a


	//   ....[18]....
        /*0070*/ 	.word	0x0500005a


	//   ....[19]....
        /*0074*/ 	.word	0x0500005a


	//----- nvinfo : EIATTR_COOP_GROUP_INSTR_OFFSETS
	.align		4
.L_602:
        /*0078*/ 	.byte	0x04, 0x28
        /*007a*/ 	.short	(.L_604 - .L_603)


	//   ....[0]....
.L_603:
        /*007c*/ 	.word	0x0001ed10


	//   ....[1]....
        /*0080*/ 	.word	0x0001ed30


	//   ....[2]....
        /*0084*/ 	.word	0x0001ed50


	//   ....[3]....
        /*0088*/ 	.word	0x0001ed80


	//   ....[4]....
        /*008c*/ 	.word	0x0001eda0


	//   ....[5]....
        /*0090*/ 	.word	0x0001f2e0


	//   ....[6]....
        /*0094*/ 	.word	0x0001f300


	//   ....[7]....
        /*0098*/ 	.word	0x0001f320


	//   ....[8]....
        /*009c*/ 	.word	0x0001f340


	//   ....[9]....
        /*00a0*/ 	.word	0x0001f360


	//   ....[10]....
        /*00a4*/ 	.word	0x00020040


	//   ....[11]....
        /*00a8*/ 	.word	0x000200e0


	//   ....[12]....
        /*00ac*/ 	.word	0x00020150


	//   ....[13]....
        /*00b0*/ 	.word	0x000201d0


	//   ....[14]....
        /*00b4*/ 	.word	0x00020240


	//   ....[15]....
        /*00b8*/ 	.word	0x000207e0


	//   ....[16]....
        /*00bc*/ 	.word	0x00020850


	//   ....[17]....
        /*00c0*/ 	.word	0x000208c0


	//   ....[18]....
        /*00c4*/ 	.word	0x00020930


	//   ....[19]....
        /*00c8*/ 	.word	0x000209a0


	//----- nvinfo : EIATTR_EXIT_INSTR_OFFSETS
	.align		4
.L_604:
        /*00cc*/ 	.byte	0x04, 0x1c
        /*00ce*/ 	.short	(.L_606 - .L_605)


	//   ....[0]....
.L_605:
        /*00d0*/ 	.word	0x00000c20


	//   ....[1]....
        /*00d4*/ 	.word	0x0001ffd0


	//----- nvinfo : EIATTR_MAX_THREADS
	.align		4
.L_606:
        /*00d8*/ 	.byte	0x04, 0x05
        /*00da*/ 	.short	(.L_608 - .L_607)
.L_607:
        /*00dc*/ 	.word	0x00000080
        /*00e0*/ 	.word	0x00000001
        /*00e4*/ 	.word	0x00000001


	//----- nvinfo : EIATTR_CRS_STACK_SIZE
	.align		4
.L_608:
        /*00e8*/ 	.byte	0x04, 0x1e
        /*00ea*/ 	.short	(.L_610 - .L_609)
.L_609:
        /*00ec*/ 	.word	0x00000000


	//----- nvinfo : EIATTR_CBANK_PARAM_SIZE
	.align		4
.L_610:
        /*00f0*/ 	.byte	0x03, 0x19
        /*00f2*/ 	.short	0x00e8


	//----- nvinfo : EIATTR_PARAM_CBANK
	.align		4
        /*00f4*/ 	.byte	0x04, 0x0a
        /*00f6*/ 	.short	(.L_612 - .L_611)
	.align		4
.L_611:
        /*00f8*/ 	.word	index@(.nv.constant0._ZN10layer_norm31ln_parallel_residual_fwd_kernelINS_13Kernel_traitsI13__nv_bfloat16S2_S2_S2_fjLj1280ELj1ELj4ELj1ELj16ENS_18Kernel_traits_baseILj1280ES2_S2_S2_S2_fjLj128EEEEELb1ELb1ELb0EEEvNS_9FwdParamsE)
        /*00fc*/ 	.short	0x0210
        /*00fe*/ 	.short	0x00e8


	//----- nvinfo : EIATTR_SW_WAR
	.align		4
.L_612:
        /*0100*/ 	.byte	0x04, 0x36
        /*0102*/ 	.short	(.L_614 - .L_613)
.L_613:
        /*0104*/ 	.word	0x00000008
.L_614:


//--------------------- .nv.info._ZN10layer_norm31ln_parallel_residual_fwd_kernelINS_13Kernel_traitsI13__nv_bfloat16S2_S2_S2_fjLj1280ELj1ELj4ELj1ELj16ENS_18Kernel_traits_baseILj1280ES2_S2_S2_S2_fjLj128EEEEELb1ELb1ELb1EEEvNS_9FwdParamsE --------------------------
	.section	.nv.info._ZN10layer_norm31ln_parallel_residual_fwd_kernelINS_13Kernel_traitsI13__nv_bfloat16S2_S2_S2_fjLj1280ELj1ELj4ELj1ELj16ENS_18Kernel_traits_baseILj1280ES2_S2_S2_S2_fjLj128EEEEELb1ELb1ELb1EEEvNS_9FwdParamsE,"",@"SHT_CUDA_INFO"
	.sectionflags	@""
	.align	4


	//----- nvinfo : EIATTR_CUDA_API_VERSION
	.align		4
        /*0000*/ 	.byte	0x04, 0x37
        /*0002*/ 	.short	(.L_616 - .L_615)
.L_615:
        /*0004*/ 	.word	0x00000082


	//----- nvinfo : EIATTR_KPARAM_INFO
	.align		4
.L_616:
        /*0008*/ 	.byte	0x04, 0x17
        /*000a*/ 	.short	(.L_618 - .L_617)
.L_617:
        /*000c*/ 	.word	0x00000000
        /*0010*/ 	.short	0x0000
        /*0012*/ 	.short	0x0000
        /*0014*/ 	.byte	0x00, 0xf0, 0xa1, 0x03


	//----- nvinfo : EIATTR_SPARSE_MMA_MASK
	.align		4
.L_618:
        /*0018*/ 	.byte	0x03, 0x50
        /*001a*/ 	.short	0x0000


	//----- nvinfo : EIATTR_MAXREG_COUNT
	.align		4
        /*001c*/ 	.byte	0x03, 0x1b
        /*001e*/ 	.short	0x00ff


	//----- nvinfo : EIATTR_MERCURY_ISA_VERSION
	.align		4
        /*0020*/ 	.byte	0x03, 0x5f
        /*0022*/ 	.short	0x0101


	//----- nvinfo : EIATTR_COOP_GROUP_MASK_REGIDS
	.align		4
        /*0024*/ 	.byte	0x04, 0x29
        /*0026*/ 	.short	(.L_620 - .L_619)


	//   ....[0]....
.L_619:
        /*0028*/ 	.word	0xffffffff


	//   ....[1]....
        /*002c*/ 	.word	0xffffffff


	//   ....[2]....
        /*0030*/ 	.word	0xffffffff


	//   ....[3]....
        /*0034*/ 	.word	0xffffffff


	//   ....[4]....
        /*0038*/ 	.word	0xffffffff


	//   ....[5]....
        /*003c*/ 	.word	0xffffffff


	//   ....[6]....
        /*0040*/ 	.word	0xffffffff


	//   ....[7]....
        /*0044*/ 	.word	0xffffffff


	//   ....[8]....
        /*0048*/ 	.word	0xffffffff


	//   ....[9]....
        /*004c*/ 	.word	0xffffffff


	//   ....[10]....
        /*0050*/ 	.word	0x0500002e


	//   ....[11]....
        /*0054*/ 	.word	0x0500002e


	//   ....[12]....
        /*0058*/ 	.word	0x0500002e


	//   ....[13]....
        /*005c*/ 	.word	0x0500002e


	//   ....[14]....
        /*0060*/ 	.word	0x0500002e


	//   ....[15]....
        /*0064*/ 	.word	0x0500002e


	//   ....[16]....
        /*0068*/ 	.word	0x0500002e


	//   ....[17]....
        /*006c*/ 	.word	0x0500002e


	//   ....[18]....
        /*0070*/ 	.word	0x0500002e


	//   ....[19]....
        /*0074*/ 	.word	0x0500002e


	//----- nvinfo : EIATTR_COOP_GROUP_INSTR_OFFSETS
	.align		4
.L_620:
        /*0078*/ 	.byte	0x04, 0x28
        /*007a*/ 	.short	(.L_622 - .L_621)


	//   ....[0]....
.L_621:
        /*007c*/ 	.word	0x0001e3f0


	//   ....[1]....
        /*0080*/ 	.word	0x0001e420


	//   ....[2]....
        /*0084*/ 	.word	0x0001e440


	//   ....[3]....
        /*0088*/ 	.word	0x0001e460


	//   ....[4]....
        /*008c*/ 	.word	0x0001e480


	//   ....[5]....
        /*0090*/ 	.word	0x0001e9b0


	//   ....[6]....
        /*0094*/ 	.word	0x0001e9d0


	//   ....[7]....
        /*0098*/ 	.word	0x0001e9f0


	//   ....[8]....
        /*009c*/ 	.word	0x0001ea10


	//   ....[9]....
        /*00a0*/ 	.word	0x0001ea30


	//   ....[10]....
        /*00a4*/ 	.word	0x0001f580


	//   ....[11]....
        /*00a8*/ 	.word	0x0001f620


	//   ....[12]....
        /*00ac*/ 	.word	0x0001f680


	//   ....[13]....
        /*00b0*/ 	.word	0x0001f6e0


	//   ....[14]....
        /*00b4*/ 	.word	0x0001f740


	//   ....[15]....
        /*00b8*/ 	.word	0x0001fcc0


	//   ....[16]....
        /*00bc*/ 	.word	0x0001fd20


	//   ....[17]....
        /*00c0*/ 	.word	0x0001fd80


	//   ....[18]....
        /*00c4*/ 	.word	0x0001fde0


	//   ....[19]....
        /*00c8*/ 	.word	0x0001fe40


	//----- nvinfo : EIATTR_EXIT_INSTR_OFFSETS
	.align		4
.L_622:
        /*00cc*/ 	.byte	0x04, 0x1c
        /*00ce*/ 	.short	(.L_624 - .L_623)


	//   ....[0]....
.L_623:
        /*00d0*/ 	.word	0x000005f0


	//   ....[1]....
        /*00d4*/ 	.word	0x0001f510


	//----- nvinfo : EIATTR_MAX_THREADS
	.align		4
.L_624:
        /*00d8*/ 	.byte	0x04, 0x05
        /*00da*/ 	.short	(.L_626 - .L_625)
.L_625:
        /*00dc*/ 	.word	0x00000080
        /*00e0*/ 	.word	0x00000001
        /*00e4*/ 	.word	0x00000001


	//----- nvinfo : EIATTR_CRS_STACK_SIZE
	.align		4
.L_626:
        /*00e8*/ 	.byte	0x04, 0x1e
        /*00ea*/ 	.short	(.L_628 - .L_627)
.L_627:
        /*00ec*/ 	.word	0x00000000


	//----- nvinfo : EIATTR_CBANK_PARAM_SIZE
	.align		4
.L_628:
        /*00f0*/ 	.byte	0x03, 0x19
        /*00f2*/ 	.short	0x00e8


	//----- nvinfo : EIATTR_PARAM_CBANK
	.align		4
        /*00f4*/ 	.byte	0x04, 0x0a
        /*00f6*/ 	.short	(.L_630 - .L_629)
	.align		4
.L_629:
        /*00f8*/ 	.word	index@(.nv.constant0._ZN10layer_norm31ln_parallel_residual_fwd_kernelINS_13Kernel_traitsI13__nv_bfloat16S2_S2_S2_fjLj1280ELj1ELj4ELj1ELj16ENS_18Kernel_traits_baseILj1280ES2_S2_S2_S2_fjLj128EEEEELb1ELb1ELb1EEEvNS_9FwdParamsE)
        /*00fc*/ 	.short	0x0210
        /*00fe*/ 	.short	0x00e8


	//----- nvinfo : EIATTR_SW_WAR
	.align		4
.L_630:
        /*0100*/ 	.byte	0x04, 0x36
        /*0102*/ 	.short	(.L_632 - .L_631)
.L_631:
        /*0104*/ 	.word	0x00000008
.L_632:


//--------------------- .nv.info._ZN10layer_norm31ln_parallel_residual_fwd_kernelINS_13Kernel_traitsI6__halfS2_S2_S2_fjLj1280ELj1ELj4ELj1ELj16ENS_18Kernel_traits_baseILj1280ES2_S2_S2_S2_fjLj128EEEEELb0ELb0ELb0EEEvNS_9FwdParamsE --------------------------
	.section	.nv.info._ZN10layer_norm31ln_parallel_residual_fwd_kernelINS_13Kernel_traitsI6__halfS2_S2_S2_fjLj1280ELj1ELj4ELj1ELj16ENS_18Kernel_traits_baseILj1280ES2_S2_S2_S2_fjLj128EEEEELb0ELb0ELb0EEEvNS_9FwdParamsE,"",@"SHT_CUDA_INFO"
	.sectionflags	@""
	.align	4


	//----- nvinfo : EIATTR_CUDA_API_VERSION
	.align		4
        /*0000*/ 	.byte	0x04, 0x37
        /*0002*/ 	.short	(.L_634 - .L_633)
.L_633:
        /*0004*/ 	.word	0x00000082


	//----- nvinfo : EIATTR_KPARAM_INFO
	.align		4
.L_634:
        /*0008*/ 	.byte	0x04, 0x17
        /*000a*/ 	.short	(.L_636 - .L_635)
.L_635:
        /*000c*/ 	.word	0x00000000
        /*0010*/ 	.short	0x0000
        /*0012*/ 	.short	0x0000
        /*0014*/ 	.byte	0x00, 0xf0, 0xa1, 0x03


	//----- nvinfo : EIATTR_SPARSE_MMA_MASK
	.align		4
.L_636:
        /*0018*/ 	.byte	0x03, 0x50
        /*001a*/ 	.short	0x0000


	//----- nvinfo : EIATTR_MAXREG_COUNT
	.align		4
        /*001c*/ 	.byte	0x03, 0x1b
        /*001e*/ 	.short	0x00ff


	//----- nvinfo : EIATTR_MERCURY_ISA_VERSION
	.align		4
        /*0020*/ 	.byte	0x03, 0x5f
        /*0022*/ 	.short	0x0101


	//----- nvinfo : EIATTR_COOP_GROUP_MASK_REGIDS
	.align		4
        /*0024*/ 	.byte	0x04, 0x29
        /*0026*/ 	.short	(.L_638 - .L_637)


	//   ....[0]....
.L_637:
        /*0028*/ 	.word	0xffffffff


	//   ....[1]....
        /*002c*/ 	.word	0xffffffff


	//   ....[2]....
        /*0030*/ 	.word	0xffffffff


	//   ....[3]....
        /*0034*/ 	.word	0xffffffff


	//   ....[4]....
        /*0038*/ 	.word	0xffffffff


	//   ....[5]....
        /*003c*/ 	.word	0xffffffff


	//   ....[6]....
        /*0040*/ 	.word	0xffffffff


	//   ....[7]....
        /*0044*/ 	.word	0xffffffff


	//   ....[8]....
        /*0048*/ 	.word	0xffffffff


	//   ....[9]....
        /*004c*/ 	.word	0xffffffff


	//   ....[10]....
        /*0050*/ 	.word	0x050000e2


	//   ....[11]....
        /*0054*/ 	.word	0x050000e2


	//   ....[12]....
        /*0058*/ 	.word	0x050000e2


	//   ....[13]....
        /*005c*/ 	.word	0x050000e2


	//   ....[14]....
        /*0060*/ 	.word	0x050000e2


	//   ....[15]....
        /*0064*/ 	.word	0x050000e2


	//   ....[16]....
        /*0068*/ 	.word	0x050000e2


	//   ....[17]....
        /*006c*/ 	.word	0x050000e2


	//   ....[18]....
        /*0070*/ 	.word	0x050000e2


	//   ....[19]....
        /*0074*/ 	.word	0x050000e2


	//----- nvinfo : EIATTR_COOP_GROUP_INSTR_OFFSETS
	.align		4
.L_638:
        /*0078*/ 	.byte	0x04, 0x28
        /*007a*/ 	.short	(.L_640 - .L_639)


	//   ....[0]....
.L_639:
        /*007c*/ 	.word	0x00004840


	//   ....[1]....
        /*0080*/ 	.word	0x00004880


	//   ....[2]....
        /*0084*/ 	.word	0x000048a0


	//   ....[3]....
        /*0088*/ 	.word	0x000048c0


	//   ....[4]....
        /*008c*/ 	.word	0x000048e0


	//   ....[5]....
        /*0090*/ 	.word	0x00004e20


	//   ....[6]....
        /*0094*/ 	.word	0x00004e40


	//   ....[7]....
        /*0098*/ 	.word	0x00004e60


	//   ....[8]....
        /*009c*/ 	.word	0x00004e80


	//   ....[9]....
        /*00a0*/ 	.word	0x00004ea0


	//   ....[10]....
        /*00a4*/ 	.word	0x00006020


	//   ....[11]....
        /*00a8*/ 	.word	0x000060d0


	//   ....[12]....
        /*00ac*/ 	.word	0x00006140


	//   ....[13]....
        /*00b0*/ 	.word	0x000061b0


	//   ....[14]....
        /*00b4*/ 	.word	0x00006220


	//   ....[15]....
        /*00b8*/ 	.word	0x000067c0


	//   ....[16]....
        /*00bc*/ 	.word	0x00006830


	//   ....[17]....
        /*00c0*/ 	.word	0x000068a0


	//   ....[18]....
        /*00c4*/ 	.word	0x00006910


	//   ....[19]....
        /*00c8*/ 	.word	0x00006980


	//----- nvinfo : EIATTR_EXIT_INSTR_OFFSETS
	.align		4
.L_640:
        /*00cc*/ 	.byte	0x04, 0x1c
        /*00ce*/ 	.short	(.L_642 - .L_641)


	//   ....[0]....
.L_641:
        /*00d0*/ 	.word	0x00000b00


	//   ....[1]....
        /*00d4*/ 	.word	0x00005fb0


	//----- nvinfo : EIATTR_MAX_THREADS
	.align		4
.L_642:
        /*00d8*/ 	.byte	0x04, 0x05
        /*00da*/ 	.short	(.L_644 - .L_643)
.L_643:
        /*00dc*/ 	.word	0x00000080
        /*00e0*/ 	.word	0x00000001
        /*00e4*/ 	.word	0x00000001


	//----- nvinfo : EIATTR_CRS_STACK_SIZE
	.align		4
.L_644:
        /*00e8*/ 	.byte	0x04, 0x1e
        /*00ea*/ 	.short	(.L_646 - .L_645)
.L_645:
        /*00ec*/ 	.word	0x00000000


	//----- nvinfo : EIATTR_CBANK_PARAM_SIZE
	.align		4
.L_646:
        /*00f0*/ 	.byte	0x03, 0x19
        /*00f2*/ 	.short	0x00e8


	//----- nvinfo : EIATTR_PARAM_CBANK
	.align		4
        /*00f4*/ 	.byte	0x04, 0x0a
        /*00f6*/ 	.short	(.L_648 - .L_647)
	.align		4
.L_647:
        /*00f8*/ 	.word	index@(.nv.constant0._ZN10layer_norm31ln_parallel_residual_fwd_kernelINS_13Kernel_traitsI6__halfS2_S2_S2_fjLj1280ELj1ELj4ELj1ELj16ENS_18Kernel_traits_baseILj1280ES2_S2_S2_S2_fjLj128EEEEELb0ELb0ELb0EEEvNS_9FwdParamsE)
        /*00fc*/ 	.short	0x0210
        /*00fe*/ 	.short	0x00e8


	//----- nvinfo : EIATTR_SW_WAR
	.align		4
.L_648:
        /*0100*/ 	.byte	0x04, 0x36
        /*0102*/ 	.short	(.L_650 - .L_649)
.L_649:
        /*0104*/ 	.word	0x00000008
.L_650:


//--------------------- .nv.info._ZN10layer_norm31ln_parallel_residual_fwd_kernelINS_13Kernel_traitsI6__halfS2_S2_S2_fjLj1280ELj1ELj4ELj1ELj16ENS_18Kernel_traits_baseILj1280ES2_S2_S2_S2_fjLj128EEEEELb0ELb0ELb1EEEvNS_9FwdParamsE --------------------------
	.section	.nv.info._ZN10layer_norm31ln_parallel_residual_fwd_kernelINS_13Kernel_traitsI6__halfS2_S2_S2_fjLj1280ELj1ELj4ELj1ELj16ENS_18Kernel_traits_baseILj1280ES2_S2_S2_S2_fjLj128EEEEELb0ELb0ELb1EEEvNS_9FwdParamsE,"",@"SHT_CUDA_INFO"
	.sectionflags	@""
	.align	4


	//----- nvinfo : EIATTR_CUDA_API_VERSION
	.align		4
        /*0000*/ 	.byte	0x04, 0x37
        /*0002*/ 	.short	(.L_652 - .L_651)
.L_651:
        /*0004*/ 	.word	0x00000082


	//----- nvinfo : EIATTR_KPARAM_INFO
	.align		4
.L_652:
        /*0008*/ 	.byte	0x04, 0x17
        /*000a*/ 	.short	(.L_654 - .L_653)
.L_653:
        /*000c*/ 	.word	0x00000000
        /*0010*/ 	.short	0x0000
        /*0012*/ 	.short	0x0000
        /*0014*/ 	.byte	0x00, 0xf0, 0xa1, 0x03


	//----- nvinfo : EIATTR_SPARSE_MMA_MASK
	.align		4
.L_654:
        /*0018*/ 	.byte	0x03, 0x50
        /*001a*/ 	.short	0x0000


	//----- nvinfo : EIATTR_MAXREG_COUNT
	.align		4
        /*001c*/ 	.byte	0x03, 0x1b
        /*001e*/ 	.short	0x00ff


	//----- nvinfo : EIATTR_MERCURY_ISA_VERSION
	.align		4
        /*0020*/ 	.byte	0x03, 0x5f
        /*0022*/ 	.short	0x0101


	//----- nvinfo : EIATTR_COOP_GROUP_MASK_REGIDS
	.align		4
        /*0024*/ 	.byte	0x04, 0x29
        /*0026*/ 	.short	(.L_656 - .L_655)


	//   ....[0]....
.L_655:
        /*0028*/ 	.word	0xffffffff


	//   ....[1]....
        /*002c*/ 	.word	0xffffffff


	//   ....[2]....
        /*0030*/ 	.word	0xffffffff


	//   ....[3]....
        /*0034*/ 	.word	0xffffffff


	//   ....[4]....
        /*0038*/ 	.word	0xffffffff


	//   ....[5]....
        /*003c*/ 	.word	0xffffffff


	//   ....[6]....
        /*0040*/ 	.word	0xffffffff


	//   ....[7]....
        /*0044*/ 	.word	0xffffffff


	//   ....[8]....
        /*0048*/ 	.word	0xffffffff


	//   ....[9]....
        /*004c*/ 	.word	0xffffffff


	//   ....[10]....
        /*0050*/ 	.word	0x0500003f


	//   ....[11]....
        /*0054*/ 	.word	0x0500003f


	//   ....[12]....
        /*0058*/ 	.word	0x0500003f


	//   ....[13]....
        /*005c*/ 	.word	0x0500003f


	//   ....[14]....
        /*0060*/ 	.word	0x0500003f


	//   ....[15]....
        /*0064*/ 	.word	0x0500003f


	//   ....[16]....
        /*0068*/ 	.word	0x0500003f


	//   ....[17]....
        /*006c*/ 	.word	0x0500003f


	//   ....[18]....
        /*0070*/ 	.word	0x0500003f


	//   ....[19]....
        /*0074*/ 	.word	0x0500003f


	//----- nvinfo : EIATTR_COOP_GROUP_INSTR_OFFSETS
	.align		4
.L_656:
        /*0078*/ 	.byte	0x04, 0x28
        /*007a*/ 	.short	(.L_658 - .L_657)


	//   ....[0]....
.L_657:
        /*007c*/ 	.word	0x00003900


	//   ....[1]....
        /*0080*/ 	.word	0x00003930


	//   ....[2]....
        /*0084*/ 	.word	0x00003950


	//   ....[3]....
        /*0088*/ 	.word	0x00003970


	//   ....[4]....
        /*008c*/ 	.word	0x00003990


	//   ....[5]....
        /*0090*/ 	.word	0x00003ec0


	//   ....[6]....
        /*0094*/ 	.word	0x00003ee0


	//   ....[7]....
        /*0098*/ 	.word	0x00003f00


	//   ....[8]....
        /*009c*/ 	.word	0x00003f20


	//   ....[9]....
        /*00a0*/ 	.word	0x00003f40


	//   ....[10]....
        /*00a4*/ 	.word	0x000053c0


	//   ....[11]....
        /*00a8*/ 	.word	0x00005470


	//   ....[12]....
        /*00ac*/ 	.word	0x000054e0


	//   ....[13]....
        /*00b0*/ 	.word	0x00005550


	//   ....[14]....
        /*00b4*/ 	.word	0x000055c0


	//   ....[15]....
        /*00b8*/ 	.word	0x00005b40


	//   ....[16]....
        /*00bc*/ 	.word	0x00005bb0


	//   ....[17]....
        /*00c0*/ 	.word	0x00005c20


	//   ....[18]....
        /*00c4*/ 	.word	0x00005c90


	//   ....[19]....
        /*00c8*/ 	.word	0x00005d00


	//----- nvinfo : EIATTR_EXIT_INSTR_OFFSETS
	.align		4
.L_658:
        /*00cc*/ 	.byte	0x04, 0x1c
        /*00ce*/ 	.short	(.L_660 - .L_659)


	//   ....[0]....
.L_659:
        /*00d0*/ 	.word	0x000002a0


	//   ....[1]....
        /*00d4*/ 	.word	0x00005350


	//----- nvinfo : EIATTR_MAX_THREADS
	.align		4
.L_660:
        /*00d8*/ 	.byte	0x04, 0x05
        /*00da*/ 	.short	(.L_662 - .L_661)
.L_661:
        /*00dc*/ 	.word	0x00000080
        /*00e0*/ 	.word	0x00000001
        /*00e4*/ 	.word	0x00000001


	//----- nvinfo : EIATTR_CRS_STACK_SIZE
	.align		4
.L_662:
        /*00e8*/ 	.byte	0x04, 0x1e
        /*00ea*/ 	.short	(.L_664 - .L_663)
.L_663:
        /*00ec*/ 	.word	0x00000000


	//----- nvinfo : EIATTR_CBANK_PARAM_SIZE
	.align		4
.L_664:
        /*00f0*/ 	.byte	0x03, 0x19
        /*00f2*/ 	.short	0x00e8


	//----- nvinfo : EIATTR_PARAM_CBANK
	.align		4
        /*00f4*/ 	.byte	0x04, 0x0a
        /*00f6*/ 	.short	(.L_666 - .L_665)
	.align		4
.L_665:
        /*00f8*/ 	.word	index@(.nv.constant0._ZN10layer_norm31ln_parallel_residual_fwd_kernelINS_13Kernel_traitsI6__halfS2_S2_S2_fjLj1280ELj1ELj4ELj1ELj16ENS_18Kernel_traits_baseILj1280ES2_S2_S2_S2_fjLj128EEEEELb0ELb0ELb1EEEvNS_9FwdParamsE)
        /*00fc*/ 	.short	0x0210
        /*00fe*/ 	.short	0x00e8


	//----- nvinfo : EIATTR_SW_WAR
	.align		4
.L_666:
        /*0100*/ 	.byte	0x04, 0x36
        /*0102*/ 	.short	(.L_668 - .L_667)
.L_667:
        /*0104*/ 	.word	0x00000008
.L_668:


//--------------------- .nv.info._ZN10layer_norm31ln_parallel_residual_fwd_kernelINS_13Kernel_traitsI6__halfS2_S2_S2_fjLj1280ELj1ELj4ELj1ELj16ENS_18Kernel_traits_baseILj1280ES2_S2_S2_S2_fjLj128EEEEELb0ELb1ELb0EEEvNS_9FwdParamsE --------------------------
	.section	.nv.info._ZN10layer_norm31ln_parallel_residual_fwd_kernelINS_13Kernel_traitsI6__halfS2_S2_S2_fjLj1280ELj1ELj4ELj1ELj16ENS_18Kernel_traits_baseILj1280ES2_S2_S2_S2_fjLj128EEEEELb0ELb1ELb0EEEvNS_9FwdParamsE,"",@"SHT_CUDA_INFO"
	.sectionflags	@""
	.align	4


	//----- nvinfo : EIATTR_CUDA_API_VERSION
	.align		4
        /*0000*/ 	.byte	0x04, 0x37
        /*0002*/ 	.short	(.L_670 - .L_669)
.L_669:
        /*0004*/ 	.word	0x00000082


	//----- nvinfo : EIATTR_KPARAM_INFO
	.align		4
.L_670:
        /*0008*/ 	.byte	0x04, 0x17
        /*000a*/ 	.short	(.L_672 - .L_671)
.L_671:
        /*000c*/ 	.word	0x00000000
        /*0010*/ 	.short	0x0000
        /*0012*/ 	.short	0x0000
        /*0014*/ 	.byte	0x00, 0xf0, 0xa1, 0x03


	//----- nvinfo : EIATTR_SPARSE_MMA_MASK
	.align		4
.L_672:
        /*0018*/ 	.byte	0x03, 0x50
        /*001a*/ 	.short	0x0000


	//----- nvinfo : EIATTR_MAXREG_COUNT
	.align		4
        /*001c*/ 	.byte	0x03, 0x1b
        /*001e*/ 	.short	0x00ff


	//----- nvinfo : EIATTR_MERCURY_ISA_VERSION
	.align		4
        /*0020*/ 	.byte	0x03, 0x5f
        /*0022*/ 	.short	0x0101


	//----- nvinfo : EIATTR_COOP_GROUP_MASK_REGIDS
	.align		4
        /*0024*/ 	.byte	0x04, 0x29
        /*0026*/ 	.short	(.L_674 - .L_673)


	//   ....[0]....
.L_673:
        /*0028*/ 	.word	0xffffffff


	//   ....[1]....
        /*002c*/ 	.word	0xffffffff


	//   ....[2]....
        /*0030*/ 	.word	0xffffffff


	//   ....[3]....
        /*0034*/ 	.word	0xffffffff


	//   ....[4]....
        /*0038*/ 	.word	0xffffffff


	//   ....[5]....
        /*003c*/ 	.word	0xffffffff


	//   ....[6]....
        /*0040*/ 	.word	0xffffffff


	//   ....[7]....
        /*0044*/ 	.word	0xffffffff


	//   ....[8]....
        /*0048*/ 	.word	0xffffffff


	//   ....[9]....
        /*004c*/ 	.word	0xffffffff


	//   ....[10]....
        /*0050*/ 	.word	0x05000092


	//   ....[11]....
        /*0054*/ 	.word	0x05000092


	//   ....[12]....
        /*0058*/ 	.word	0x05000092


	//   ....[13]....
        /*005c*/ 	.word	0x05000092


	//   ....[14]....
        /*0060*/ 	.word	0x05000092


	//   ....[15]....
        /*0064*/ 	.word	0x05000092


	//   ....[16]....
        /*0068*/ 	.word	0x05000092


	//   ....[17]....
        /*006c*/ 	.word	0x05000092


	//   ....[18]....
        /*0070*/ 	.word	0x05000092


	//   ....[19]....
        /*0074*/ 	.word	0x05000092


	//----- nvinfo : EIATTR_COOP_GROUP_INSTR_OFFSETS
	.align		4
.L_674:
        /*0078*/ 	.byte	0x04, 0x28
        /*007a*/ 	.short	(.L_676 - .L_675)


	//   ....[0]....
.L_675:
        /*007c*/ 	.word	0x00003ea0


	//   ....[1]....
        /*0080*/ 	.word	0x00003ed0


	//   ....[2]....
        /*0084*/ 	.word	0x00003ef0


	//   ....[3]....
        /*0088*/ 	.word	0x00003f10


	//   ....[4]....
        /*008c*/ 	.word	0x00003f40


	//   ....[5]....
        /*0090*/ 	.word	0x00004480


	//   ....[6]....
        /*0094*/ 	.word	0x000044a0


	//   ....[7]....
        /*0098*/ 	.word	0x000044c0


	//   ....[8]....
        /*009c*/ 	.word	0x000044e0


	//   ....[9]....
        /*00a0*/ 	.word	0x00004500


	//   ....[10]....
        /*00a4*/ 	.word	0x000051c0


	//   ....[11]....
        /*00a8*/ 	.word	0x00005260


	//   ....[12]....
        /*00ac*/ 	.word	0x000052d0


	//   ....[13]....
        /*00b0*/ 	.word	0x00005340


	//   ....[14]....
        /*00b4*/ 	.word	0x000053c0


	//   ....[15]....
        /*00b8*/ 	.word	0x00005960


	//   ....[16]....
        /*00bc*/ 	.word	0x000059d0


	//   ....[17]....
        /*00c0*/ 	.word	0x00005a40


	//   ....[18]....
        /*00c4*/ 	.word	0x00005ab0


	//   ....[19]....
        /*00c8*/ 	.word	0x00005b20


	//----- nvinfo : EIATTR_EXIT_INSTR_OFFSETS
	.align		4
.L_676:
        /*00cc*/ 	.byte	0x04, 0x1c
        /*00ce*/ 	.short	(.L_678 - .L_677)


	//   ....[0]....
.L_677:
        /*00d0*/ 	.word	0x00000660


	//   ....[1]....
        /*00d4*/ 	.word	0x00005150


	//----- nvinfo : EIATTR_MAX_THREADS
	.align		4
.L_678:
        /*00d8*/ 	.byte	0x04, 0x05
        /*00da*/ 	.short	(.L_680 - .L_679)
.L_679:
        /*00dc*/ 	.word	0x00000080
        /*00e0*/ 	.word	0x00000001
        /*00e4*/ 	.word	0x00000001


	//----- nvinfo : EIATTR_CRS_STACK_SIZE
	.align		4
.L_680:
        /*00e8*/ 	.byte	0x04, 0x1e
        /*00ea*/ 	.short	(.L_682 - .L_681)
.L_681:
        /*00ec*/ 	.word	0x00000000


	//----- nvinfo : EIATTR_CBANK_PARAM_SIZE
	.align		4
.L_682:
        /*00f0*/ 	.byte	0x03, 0x19
        /*00f2*/ 	.short	0x00e8


	//----- nvinfo : EIATTR_PARAM_CBANK
	.align		4
        /*00f4*/ 	.byte	0x04, 0x0a
        /*00f6*/ 	.short	(.L_684 - .L_683)
	.align		4
.L_683:
        /*00f8*/ 	.word	index@(.nv.constant0._ZN10layer_norm31ln_parallel_residual_fwd_kernelINS_13Kernel_traitsI6__halfS2_S2_S2_fjLj1280ELj1ELj4ELj1ELj16ENS_18Kernel_traits_baseILj1280ES2_S2_S2_S2_fjLj128EEEEELb0ELb1ELb0EEEvNS_9FwdParamsE)
        /*00fc*/ 	.short	0x0210
        /*00fe*/ 	.short	0x00e8


	//----- nvinfo : EIATTR_SW_WAR
	.align		4
.L_684:
        /*0100*/ 	.byte	0x04, 0x36
        /*0102*/ 	.short	(.L_686 - .L_685)
.L_685:
        /*0104*/ 	.word	0x00000008
.L_686:


//--------------------- .nv.info._ZN10layer_norm31ln_parallel_residual_fwd_kernelINS_13Kernel_traitsI6__halfS2_S2_S2_fjLj1280ELj1ELj4ELj1ELj16ENS_18Kernel_traits_baseILj1280ES2_S2_S2_S2_fjLj128EEEEELb0ELb1ELb1EEEvNS_9FwdParamsE --------------------------
	.section	.nv.info._ZN10layer_norm31ln_parallel_residual_fwd_kernelINS_13Kernel_traitsI6__halfS2_S2_S2_fjLj1280ELj1ELj4ELj1ELj16ENS_18Kernel_traits_baseILj1280ES2_S2_S2_S2_fjLj128EEEEELb0ELb1ELb1EEEvNS_9FwdParamsE,"",@"SHT_CUDA_INFO"
	.sectionflags	@""
	.align	4


	//----- nvinfo : EIATTR_CUDA_API_VERSION
	.align		4
        /*0000*/ 	.byte	0x04, 0x37
        /*0002*/ 	.short	(.L_688 - .L_687)
.L_687:
        /*0004*/ 	.word	0x00000082


	//----- nvinfo : EIATTR_KPARAM_INFO
	.align		4
.L_688:
        /*0008*/ 	.byte	0x04, 0x17
        /*000a*/ 	.short	(.L_690 - .L_689)
.L_689:
        /*000c*/ 	.word	0x00000000
        /*0010*/ 	.short	0x0000
        /*0012*/ 	.short	0x0000
        /*0014*/ 	.byte	0x00, 0xf0, 0xa1, 0x03


	//----- nvinfo : EIATTR_SPARSE_MMA_MASK
	.align		4
.L_690:
        /*0018*/ 	.byte	0x03, 0x50
        /*001a*/ 	.short	0x0000


	//----- nvinfo : EIATTR_MAXREG_COUNT
	.align		4
        /*001c*/ 	.byte	0x03, 0x1b
        /*001e*/ 	.short	0x00ff


	//----- nvinfo : EIATTR_MERCURY_ISA_VERSION
	.align		4
        /*0020*/ 	.byte	0x03, 0x5f
        /*0022*/ 	.short	0x0101


	//----- nvinfo : EIATTR_COOP_GROUP_MASK_REGIDS
	.align		4
        /*0024*/ 	.byte	0x04, 0x29
        /*0026*/ 	.short	(.L_692 - .L_691)


	//   ....[0]....
.L_691:
        /*0028*/ 	.word	0xffffffff


	//   ....[1]....
        /*002c*/ 	.word	0xffffffff


	//   ....[2]....
        /*0030*/ 	.word	0xffffffff


	//   ....[3]....
        /*0034*/ 	.word	0xffffffff


	//   ....[4]....
        /*0038*/ 	.word	0xffffffff


	//   ....[5]....
        /*003c*/ 	.word	0xffffffff


	//   ....[6]....
        /*0040*/ 	.word	0xffffffff


	//   ....[7]....
        /*0044*/ 	.word	0xffffffff


	//   ....[8]....
        /*0048*/ 	.word	0xffffffff


	//   ....[9]....
        /*004c*/ 	.word	0xffffffff


	//   ....[10]....
        /*0050*/ 	.word	0x05000083


	//   ....[11]....
        /*0054*/ 	.word	0x05000083


	//   ....[12]....
        /*0058*/ 	.word	0x05000083


	//   ....[13]....
        /*005c*/ 	.word	0x05000083


	//   ....[14]....
        /*0060*/ 	.word	0x05000083


	//   ....[15]....
        /*0064*/ 	.word	0x05000083


	//   ....[16]....
        /*0068*/ 	.word	0x05000083


	//   ....[17]....
        /*006c*/ 	.word	0x05000083


	//   ....[18]....
        /*0070*/ 	.word	0x05000083


	//   ....[19]....
        /*0074*/ 	.word	0x05000083


	//----- nvinfo : EIATTR_COOP_GROUP_INSTR_OFFSETS
	.align		4
.L_692:
        /*0078*/ 	.byte	0x04, 0x28
        /*007a*/ 	.short	(.L_694 - .L_693)


	//   ....[0]....
.L_693:
        /*007c*/ 	.word	0x000035d0


	//   ....[1]....
        /*0080*/ 	.word	0x00003600


	//   ....[2]....
        /*0084*/ 	.word	0x00003620


	//   ....[3]....
        /*0088*/ 	.word	0x00003640


	//   ....[4]....
        /*008c*/ 	.word	0x00003660


	//   ....[5]....
        /*0090*/ 	.word	0x00003b90


	//   ....[6]....
        /*0094*/ 	.word	0x00003bb0


	//   ....[7]....
        /*0098*/ 	.word	0x00003bd0


	//   ....[8]....
        /*009c*/ 	.word	0x00003bf0


	//   ....[9]....
        /*00a0*/ 	.word	0x00003c10


	//   ....[10]....
        /*00a4*/ 	.word	0x00004910


	//   ....[11]....
        /*00a8*/ 	.word	0x000049c0


	//   ....[12]....
        /*00ac*/ 	.word	0x00004a30


	//   ....[13]....
        /*00b0*/ 	.word	0x00004aa0


	//   ....[14]....
        /*00b4*/ 	.word	0x00004b10


	//   ....[15]....
        /*00b8*/ 	.word	0x00005090


	//   ....[16]....
        /*00bc*/ 	.word	0x00005100


	//   ....[17]....
        /*00c0*/ 	.word	0x00005170


	//   ....[18]....
        /*00c4*/ 	.word	0x000051e0


	//   ....[19]....
        /*00c8*/ 	.word	0x00005250


	//----- nvinfo : EIATTR_EXIT_INSTR_OFFSETS
	.align		4
.L_694:
        /*00cc*/ 	.byte	0x04, 0x1c
        /*00ce*/ 	.short	(.L_696 - .L_695)


	//   ....[0]....
.L_695:
        /*00d0*/ 	.word	0x000001b0


	//   ....[1]....
        /*00d4*/ 	.word	0x000048a0


	//----- nvinfo : EIATTR_MAX_THREADS
	.align		4
.L_696:
        /*00d8*/ 	.byte	0x04, 0x05
        /*00da*/ 	.short	(.L_698 - .L_697)
.L_697:
        /*00dc*/ 	.word	0x00000080
        /*00e0*/ 	.word	0x00000001
        /*00e4*/ 	.word	0x00000001


	//----- nvinfo : EIATTR_CRS_STACK_SIZE
	.align		4
.L_698:
        /*00e8*/ 	.byte	0x04, 0x1e
        /*00ea*/ 	.short	(.L_700 - .L_699)
.L_699:
        /*00ec*/ 	.word	0x00000000


	//----- nvinfo : EIATTR_CBANK_PARAM_SIZE
	.align		4
.L_700:
        /*00f0*/ 	.byte	0x03, 0x19
        /*00f2*/ 	.short	0x00e8


	//----- nvinfo : EIATTR_PARAM_CBANK
	.align		4
        /*00f4*/ 	.byte	0x04, 0x0a
        /*00f6*/ 	.short	(.L_702 - .L_701)
	.align		4
.L_701:
        /*00f8*/ 	.word	index@(.nv.constant0._ZN10layer_norm31ln_parallel_residual_fwd_kernelINS_13Kernel_traitsI6__halfS2_S2_S2_fjLj1280ELj1ELj4ELj1ELj16ENS_18Kernel_traits_baseILj1280ES2_S2_S2_S2_fjLj128EEEEELb0ELb1ELb1EEEvNS_9FwdParamsE)
        /*00fc*/ 	.short	0x0210
        /*00fe*/ 	.short	0x00e8


	//----- nvinfo : EIATTR_SW_WAR
	.align		4
.L_702:
        /*0100*/ 	.byte	0x04, 0x36
        /*0102*/ 	.short	(.L_704 - .L_703)
.L_703:
        /*0104*/ 	.word	0x00000008
.L_704:


//--------------------- .nv.info._ZN10layer_norm31ln_parallel_residual_fwd_kernelINS_13Kernel_traitsI6__halfS2_S2_S2_fjLj1280ELj1ELj4ELj1ELj16ENS_18Kernel_traits_baseILj1280ES2_S2_S2_S2_fjLj128EEEEELb1ELb0ELb0EEEvNS_9FwdParamsE --------------------------
	.section	.nv.info._ZN10layer_norm31ln_parallel_residual_fwd_kernelINS_13Kernel_traitsI6__halfS2_S2_S2_fjLj1280ELj1ELj4ELj1ELj16ENS_18Kernel_traits_baseILj1280ES2_S2_S2_S2_fjLj128EEEEELb1ELb0ELb0EEEvNS_9FwdParamsE,"",@"SHT_CUDA_INFO"
	.sectionflags	@""
	.align	4


	//----- nvinfo : EIATTR_CUDA_API_VERSION
	.align		4
        /*0000*/ 	.byte	0x04, 0x37
        /*0002*/ 	.short	(.L_706 - .L_705)
.L_705:
        /*0004*/ 	.word	0x00000082


	//----- nvinfo : EIATTR_KPARAM_INFO
	.align		4
.L_706:
        /*0008*/ 	.byte	0x04, 0x17
        /*000a*/ 	.short	(.L_708 - .L_707)
.L_707:
        /*000c*/ 	.word	0x00000000
        /*0010*/ 	.short	0x0000
        /*0012*/ 	.short	0x0000
        /*0014*/ 	.byte	0x00, 0xf0, 0xa1, 0x03


	//----- nvinfo : EIATTR_SPARSE_MMA_MASK
	.align		4
.L_708:
        /*0018*/ 	.byte	0x03, 0x50
        /*001a*/ 	.short	0x0000


	//----- nvinfo : EIATTR_MAXREG_COUNT
	.align		4
        /*001c*/ 	.byte	0x03, 0x1b
        /*001e*/ 	.short	0x00ff


	//----- nvinfo : EIATTR_MERCURY_ISA_VERSION
	.align		4
        /*0020*/ 	.byte	0x03, 0x5f
        /*0022*/ 	.short	0x0101


	//----- nvinfo : EIATTR_COOP_GROUP_MASK_REGIDS
	.align		4
        /*0024*/ 	.byte	0x04, 0x29
        /*0026*/ 	.short	(.L_710 - .L_709)


	//   ....[0]....
.L_709:
        /*0028*/ 	.word	0xffffffff


	//   ....[1]....
        /*002c*/ 	.word	0xffffffff


	//   ....[2]....
        /*0030*/ 	.word	0xffffffff


	//   ....[3]....
        /*0034*/ 	.word	0xffffffff


	//   ....[4]....
        /*0038*/ 	.word	0xffffffff


	//   ....[5]....
        /*003c*/ 	.word	0xffffffff


	//   ....[6]....
        /*0040*/ 	.word	0xffffffff


	//   ....[7]....
        /*0044*/ 	.word	0xffffffff


	//   ....[8]....
        /*0048*/ 	.word	0xffffffff


	//   ....[9]....
        /*004c*/ 	.word	0xffffffff


	//   ....[10]....
        /*0050*/ 	.word	0x050000f0


	//   ....[11]....
        /*0054*/ 	.word	0x050000f0


	//   ....[12]....
        /*0058*/ 	.word	0x050000f0


	//   ....[13]....
        /*005c*/ 	.word	0x050000f0


	//   ....[14]....
        /*0060*/ 	.word	0x050000f0


	//   ....[15]....
        /*0064*/ 	.word	0x050000f0


	//   ....[16]....
        /*0068*/ 	.word	0x050000f0


	//   ....[17]....
        /*006c*/ 	.word	0x050000f0


	//   ....[18]....
        /*0070*/ 	.word	0x050000f0


	//   ....[19]....
        /*0074*/ 	.word	0x050000f0


	//----- nvinfo : EIATTR_COOP_GROUP_INSTR_OFFSETS
	.align		4
.L_710:
        /*0078*/ 	.byte	0x04, 0x28
        /*007a*/ 	.short	(.L_712 - .L_711)


	//   ....[0]....
.L_711:
        /*007c*/ 	.word	0x0001eee0


	//   ....[1]....
        /*0080*/ 	.word	0x0001ef00


	//   ....[2]....
        /*0084*/ 	.word	0x0001ef20


	//   ....[3]....
        /*0088*/ 	.word	0x0001ef40


	//   ....[4]....
        /*008c*/ 	.word	0x0001ef70


	//   ....[5]....
        /*0090*/ 	.word	0x0001f4b0


	//   ....[6]....
        /*0094*/ 	.word	0x0001f4d0


	//   ....[7]....
        /*0098*/ 	.word	0x0001f4f0


	//   ....[8]....
        /*009c*/ 	.word	0x0001f510


	//   ....[9]....
        /*00a0*/ 	.word	0x0001f530


	//   ....[10]....
        /*00a4*/ 	.word	0x000206c0


	//   ....[11]....
        /*00a8*/ 	.word	0x00020760


	//   ....[12]....
        /*00ac*/ 	.word	0x000207d0


	//   ....[13]....
        /*00b0*/ 	.word	0x00020840


	//   ....[14]....
        /*00b4*/ 	.word	0x000208c0


	//   ....[15]....
        /*00b8*/ 	.word	0x00020e50


	//   ....[16]....
        /*00bc*/ 	.word	0x00020ec0


	//   ....[17]....
        /*00c0*/ 	.word	0x00020f30


	//   ....[18]....
        /*00c4*/ 	.word	0x00020fa0


	//   ....[19]....
        /*00c8*/ 	.word	0x00021010


	//----- nvinfo : EIATTR_EXIT_INSTR_OFFSETS
	.align		4
.L_712:
        /*00cc*/ 	.byte	0x04, 0x1c
        /*00ce*/ 	.short	(.L_714 - .L_713)


	//   ....[0]....
.L_713:
        /*00d0*/ 	.word	0x00000f80


	//   ....[1]....
        /*00d4*/ 	.word	0x00020650


	//----- nvinfo : EIATTR_MAX_THREADS
	.align		4
.L_714:
        /*00d8*/ 	.byte	0x04, 0x05
        /*00da*/ 	.short	(.L_716 - .L_715)
.L_715:
        /*00dc*/ 	.word	0x00000080
        /*00e0*/ 	.word	0x00000001
        /*00e4*/ 	.word	0x00000001


	//----- nvinfo : EIATTR_CRS_STACK_SIZE
	.align		4
.L_716:
        /*00e8*/ 	.byte	0x04, 0x1e
        /*00ea*/ 	.short	(.L_718 - .L_717)
.L_717:
        /*00ec*/ 	.word	0x00000000


	//----- nvinfo : EIATTR_CBANK_PARAM_SIZE
	.align		4
.L_718:
        /*00f0*/ 	.byte	0x03, 0x19
        /*00f2*/ 	.short	0x00e8


	//----- nvinfo : EIATTR_PARAM_CBANK
	.align		4
        /*00f4*/ 	.byte	0x04, 0x0a
        /*00f6*/ 	.short	(.L_720 - .L_719)
	.align		4
.L_719:
        /*00f8*/ 	.word	index@(.nv.constant0._ZN10layer_norm31ln_parallel_residual_fwd_kernelINS_13Kernel_traitsI6__halfS2_S2_S2_fjLj1280ELj1ELj4ELj1ELj16ENS_18Kernel_traits_baseILj1280ES2_S2_S2_S2_fjLj128EEEEELb1ELb0ELb0EEEvNS_9FwdParamsE)
        /*00fc*/ 	.short	0x0210
        /*00fe*/ 	.short	0x00e8


	//----- nvinfo : EIATTR_SW_WAR
	.align		4
.L_720:
        /*0100*/ 	.byte	0x04, 0x36
        /*0102*/ 	.short	(.L_722 - .L_721)
.L_721:
        /*0104*/ 	.word	0x00000008
.L_722:


//--------------------- .nv.info._ZN10layer_norm31ln_parallel_residual_fwd_kernelINS_13Kernel_traitsI6__halfS2_S2_S2_fjLj1280ELj1ELj4ELj1ELj16ENS_18Kernel_traits_baseILj1280ES2_S2_S2_S2_fjLj128EEEEELb1ELb0ELb1EEEvNS_9FwdParamsE --------------------------
	.section	.nv.info._ZN10layer_norm31ln_parallel_residual_fwd_kernelINS_13Kernel_traitsI6__halfS2_S2_S2_fjLj1280ELj1ELj4ELj1ELj16ENS_18Kernel_traits_baseILj1280ES2_S2_S2_S2_fjLj128EEEEELb1ELb0ELb1EEEvNS_9FwdParamsE,"",@"SHT_CUDA_INFO"
	.sectionflags	@""
	.align	4


	//----- nvinfo : EIATTR_CUDA_API_VERSION
	.align		4
        /*0000*/ 	.byte	0x04, 0x37
        /*0002*/ 	.short	(.L_724 - .L_723)
.L_723:
        /*0004*/ 	.word	0x00000082


	//----- nvinfo : EIATTR_KPARAM_INFO
	.align		4
.L_724:
        /*0008*/ 	.byte	0x04, 0x17
        /*000a*/ 	.short	(.L_726 - .L_725)
.L_725:
        /*000c*/ 	.word	0x00000000
        /*0010*/ 	.short	0x0000
        /*0012*/ 	.short	0x0000
        /*0014*/ 	.byte	0x00, 0xf0, 0xa1, 0x03


	//----- nvinfo : EIATTR_SPARSE_MMA_MASK
	.align		4
.L_726:
        /*0018*/ 	.byte	0x03, 0x50
        /*001a*/ 	.short	0x0000


	//----- nvinfo : EIATTR_MAXREG_COUNT
	.align		4
        /*001c*/ 	.byte	0x03, 0x1b
        /*001e*/ 	.short	0x00ff


	//----- nvinfo : EIATTR_MERCURY_ISA_VERSION
	.align		4
        /*0020*/ 	.byte	0x03, 0x5f
        /*0022*/ 	.short	0x0101


	//----- nvinfo : EIATTR_COOP_GROUP_MASK_REGIDS
	.align		4
        /*0024*/ 	.byte	0x04, 0x29
        /*0026*/ 	.short	(.L_728 - .L_727)


	//   ....[0]....
.L_727:
        /*0028*/ 	.word	0xffffffff


	//   ....[1]....
        /*002c*/ 	.word	0xffffffff


	//   ....[2]....
        /*0030*/ 	.word	0xffffffff


	//   ....[3]....
        /*0034*/ 	.word	0xffffffff


	//   ....[4]....
        /*0038*/ 	.word	0xffffffff


	//   ....[5]....
        /*003c*/ 	.word	0xffffffff


	//   ....[6]....
        /*0040*/ 	.word	0xffffffff


	//   ....[7]....
        /*0044*/ 	.word	0xffffffff


	//   ....[8]....
        /*0048*/ 	.word	0xffffffff


	//   ....[9]....
        /*004c*/ 	.word	0xffffffff


	//   ....[10]....
        /*0050*/ 	.word	0x05000066


	//   ....[11]....
        /*0054*/ 	.word	0x05000066


	//   ....[12]....
        /*0058*/ 	.word	0x05000066


	//   ....[13]....
        /*005c*/ 	.word	0x05000066


	//   ....[14]....
        /*0060*/ 	.word	0x05000066


	//   ....[15]....
        /*0064*/ 	.word	0x05000066


	//   ....[16]....
        /*0068*/ 	.word	0x05000066


	//   ....[17]....
        /*006c*/ 	.word	0x05000066


	//   ....[18]....
        /*0070*/ 	.word	0x05000066


	//   ....[19]....
        /*0074*/ 	.word	0x05000066


	//----- nvinfo : EIATTR_COOP_GROUP_INSTR_OFFSETS
	.align		4
.L_728:
        /*0078*/ 	.byte	0x04, 0x28
        /*007a*/ 	.short	(.L_730 - .L_729)


	//   ....[0]....
.L_729:
        /*007c*/ 	.word	0x0001ddf0


	//   ....[1]....
        /*0080*/ 	.word	0x0001de10


	//   ....[2]....
        /*0084*/ 	.word	0x0001de30


	//   ....[3]....
        /*0088*/ 	.word	0x0001de50


	//   ....[4]....
        /*008c*/ 	.word	0x0001de80


	//   ....[5]....
        /*0090*/ 	.word	0x0001e3b0


	//   ....[6]....
        /*0094*/ 	.word	0x0001e3d0


	//   ....[7]....
        /*0098*/ 	.word	0x0001e3f0


	//   ....[8]....
        /*009c*/ 	.word	0x0001e410


	//   ....[9]....
        /*00a0*/ 	.word	0x0001e430


	//   ....[10]....
        /*00a4*/ 	.word	0x0001f940


	//   ....[11]....
        /*00a8*/ 	.word	0x0001f9e0


	//   ....[12]....
        /*00ac*/ 	.word	0x0001fa50


	//   ....[13]....
        /*00b0*/ 	.word	0x0001fac0


	//   ....[14]....
        /*00b4*/ 	.word	0x0001fb40


	//   ....[15]....
        /*00b8*/ 	.word	0x000200c0


	//   ....[16]....
        /*00bc*/ 	.word	0x00020130


	//   ....[17]....
        /*00c0*/ 	.word	0x000201a0


	//   ....[18]....
        /*00c4*/ 	.word	0x00020210


	//   ....[19]....
        /*00c8*/ 	.word	0x00020280


	//----- nvinfo : EIATTR_EXIT_INSTR_OFFSETS
	.align		4
.L_730:
        /*00cc*/ 	.byte	0x04, 0x1c
        /*00ce*/ 	.short	(.L_732 - .L_731)


	//   ....[0]....
.L_731:
        /*00d0*/ 	.word	0x000002e0


	//   ....[1]....
        /*00d4*/ 	.word	0x0001f8d0


	//----- nvinfo : EIATTR_MAX_THREADS
	.align		4
.L_732:
        /*00d8*/ 	.byte	0x04, 0x05
        /*00da*/ 	.short	(.L_734 - .L_733)
.L_733:
        /*00dc*/ 	.word	0x00000080
        /*00e0*/ 	.word	0x00000001
        /*00e4*/ 	.word	0x00000001


	//----- nvinfo : EIATTR_CRS_STACK_SIZE
	.align		4
.L_734:
        /*00e8*/ 	.byte	0x04, 0x1e
        /*00ea*/ 	.short	(.L_736 - .L_735)
.L_735:
        /*00ec*/ 	.word	0x00000000


	//----- nvinfo : EIATTR_CBANK_PARAM_SIZE
	.align		4
.L_736:
        /*00f0*/ 	.byte	0x03, 0x19
        /*00f2*/ 	.short	0x00e8


	//----- nvinfo : EIATTR_PARAM_CBANK
	.align		4
        /*00f4*/ 	.byte	0x04, 0x0a
        /*00f6*/ 	.short	(.L_738 - .L_737)
	.align		4
.L_737:
        /*00f8*/ 	.word	index@(.nv.constant0._ZN10layer_norm31ln_parallel_residual_fwd_kernelINS_13Kernel_traitsI6__halfS2_S2_S2_fjLj1280ELj1ELj4ELj1ELj16ENS_18Kernel_traits_baseILj1280ES2_S2_S2_S2_fjLj128EEEEELb1ELb0ELb1EEEvNS_9FwdParamsE)
        /*00fc*/ 	.short	0x0210
        /*00fe*/ 	.short	0x00e8


	//----- nvinfo : EIATTR_SW_WAR
	.align		4
.L_738:
        /*0100*/ 	.byte	0x04, 0x36
        /*0102*/ 	.short	(.L_740 - .L_739)
.L_739:
        /*0104*/ 	.word	0x00000008
.L_740:


//--------------------- .nv.info._ZN10layer_norm31ln_parallel_residual_fwd_kernelINS_13Kernel_traitsI6__halfS2_S2_S2_fjLj1280ELj1ELj4ELj1ELj16ENS_18Kernel_traits_baseILj1280ES2_S2_S2_S2_fjLj128EEEEELb1ELb1ELb0EEEvNS_9FwdParamsE --------------------------
	.section	.nv.info._ZN10layer_norm31ln_parallel_residual_fwd_kernelINS_13Kernel_traitsI6__halfS2_S2_S2_fjLj1280ELj1ELj4ELj1ELj16ENS_18Kernel_traits_baseILj1280ES2_S2_S2_S2_fjLj128EEEEELb1ELb1ELb0EEEvNS_9FwdParamsE,"",@"SHT_CUDA_INFO"
	.sectionflags	@""
	.align	4


	//----- nvinfo : EIATTR_CUDA_API_VERSION
	.align		4
        /*0000*/ 	.byte	0x04, 0x37
        /*0002*/ 	.short	(.L_742 - .L_741)
.L_741:
        /*0004*/ 	.word	0x00000082


	//----- nvinfo : EIATTR_KPARAM_INFO
	.align		4
.L_742:
        /*0008*/ 	.byte	0x04, 0x17
        /*000a*/ 	.short	(.L_744 - .L_743)
.L_743:
        /*000c*/ 	.word	0x00000000
        /*0010*/ 	.short	0x0000
        /*0012*/ 	.short	0x0000
        /*0014*/ 	.byte	0x00, 0xf0, 0xa1, 0x03


	//----- nvinfo : EIATTR_SPARSE_MMA_MASK
	.align		4
.L_744:
        /*0018*/ 	.byte	0x03, 0x50
        /*001a*/ 	.short	0x0000


	//----- nvinfo : EIATTR_MAXREG_COUNT
	.align		4
        /*001c*/ 	.byte	0x03, 0x1b
        /*001e*/ 	.short	0x00ff


	//----- nvinfo : EIATTR_MERCURY_ISA_VERSION
	.align		4
        /*0020*/ 	.byte	0x03, 0x5f
        /*0022*/ 	.short	0x0101


	//----- nvinfo : EIATTR_COOP_GROUP_MASK_REGIDS
	.align		4
        /*0024*/ 	.byte	0x04, 0x29
        /*0026*/ 	.short	(.L_746 - .L_745)


	//   ....[0]....
.L_745:
        /*0028*/ 	.word	0xffffffff


	//   ....[1]....
        /*002c*/ 	.word	0xffffffff


	//   ....[2]....
        /*0030*/ 	.word	0xffffffff


	//   ....[3]....
        /*0034*/ 	.word	0xffffffff


	//   ....[4]....
        /*0038*/ 	.word	0xffffffff


	//   ....[5]....
        /*003c*/ 	.word	0xffffffff


	//   ....[6]....
        /*0040*/ 	.word	0xffffffff


	//   ....[7]....
        /*0044*/ 	.word	0xffffffff


	//   ....[8]....
        /*0048*/ 	.word	0xffffffff


	//   ....[9]....
        /*004c*/ 	.word	0xffffffff


	//   ....[10]....
        /*0050*/ 	.word	0x05000058


	//   ....[11]....
        /*0054*/ 	.word	0x05000058


	//   ....[12]....
        /*0058*/ 	.word	0x05000058


	//   ....[13]....
        /*005c*/ 	.word	0x05000058


	//   ....[14]....
        /*0060*/ 	.word	0x05000058


	//   ....[15]....
        /*0064*/ 	.word	0x05000058


	//   ....[16]....
        /*0068*/ 	.word	0x05000058


	//   ....[17]....
        /*006c*/ 	.word	0x05000058


	//   ....[18]....
        /*0070*/ 	.word	0x05000058


	//   ....[19]....
        /*0074*/ 	.word	0x05000058


	//----- nvinfo : EIATTR_COOP_GROUP_INSTR_OFFSETS
	.align		4
.L_746:
        /*0078*/ 	.byte	0x04, 0x28
        /*007a*/ 	.short	(.L_748 - .L_747)


	//   ....[0]....
.L_747:
        /*007c*/ 	.word	0x0001e580


	//   ....[1]....
        /*0080*/ 	.word	0x0001e5a0


	//   ....[2]....
        /*0084*/ 	.word	0x0001e5c0


	//   ....[3]....
        /*0088*/ 	.word	0x0001e5f0


	//   ....[4]....
        /*008c*/ 	.word	0x0001e610


	//   ....[5]....
        /*0090*/ 	.word	0x0001eb50


	//   ....[6]....
        /*0094*/ 	.word	0x0001eb70


	//   ....[7]....
        /*0098*/ 	.word	0x0001eb90


	//   ....[8]....
        /*009c*/ 	.word	0x0001ebb0


	//   ....[9]....
        /*00a0*/ 	.word	0x0001ebd0


	//   ....[10]....
        /*00a4*/ 	.word	0x0001f8b0


	//   ....[11]....
        /*00a8*/ 	.word	0x0001f950


	//   ....[12]....
        /*00ac*/ 	.word	0x0001f9c0


	//   ....[13]....
        /*00b0*/ 	.word	0x0001fa40


	//   ....[14]....
        /*00b4*/ 	.word	0x0001fab0


	//   ....[15]....
        /*00b8*/ 	.word	0x00020050


	//   ....[16]....
        /*00bc*/ 	.word	0x000200c0


	//   ....[17]....
        /*00c0*/ 	.word	0x00020130


	//   ....[18]....
        /*00c4*/ 	.word	0x000201a0


	//   ....[19]....
        /*00c8*/ 	.word	0x00020210


	//----- nvinfo : EIATTR_EXIT_INSTR_OFFSETS
	.align		4
.L_748:
        /*00cc*/ 	.byte	0x04, 0x1c
        /*00ce*/ 	.short	(.L_750 - .L_749)


	//   ....[0]....
.L_749:
        /*00d0*/ 	.word	0x00000b20


	//   ....[1]....
        /*00d4*/ 	.word	0x0001f840


	//----- nvinfo : EIATTR_MAX_THREADS
	.align		4
.L_750:
        /*00d8*/ 	.byte	0x04, 0x05
        /*00da*/ 	.short	(.L_752 - .L_751)
.L_751:
        /*00dc*/ 	.word	0x00000080
        /*00e0*/ 	.word	0x00000001
        /*00e4*/ 	.word	0x00000001


	//----- nvinfo : EIATTR_CRS_STACK_SIZE
	.align		4
.L_752:
        /*00e8*/ 	.byte	0x04, 0x1e
        /*00ea*/ 	.short	(.L_754 - .L_753)
.L_753:
        /*00ec*/ 	.word	0x00000000


	//----- nvinfo : EIATTR_CBANK_PARAM_SIZE
	.align		4
.L_754:
        /*00f0*/ 	.byte	0x03, 0x19
        /*00f2*/ 	.short	0x00e8


	//----- nvinfo : EIATTR_PARAM_CBANK
	.align		4
        /*00f4*/ 	.byte	0x04, 0x0a
        /*00f6*/ 	.short	(.L_756 - .L_755)
	.align		4
.L_755:
        /*00f8*/ 	.word	index@(.nv.constant0._ZN10layer_norm31ln_parallel_residual_fwd_kernelINS_13Kernel_traitsI6__halfS2_S2_S2_fjLj1280ELj1ELj4ELj1ELj16ENS_18Kernel_traits_baseILj1280ES2_S2_S2_S2_fjLj128EEEEELb1ELb1ELb0EEEvNS_9FwdParamsE)
        /*00fc*/ 	.short	0x0210
        /*00fe*/ 	.short	0x00e8


	//----- nvinfo : EIATTR_SW_WAR
	.align		4
.L_756:
        /*0100*/ 	.byte	0x04, 0x36
        /*0102*/ 	.short	(.L_758 - .L_757)
.L_757:
        /*0104*/ 	.word	0x00000008
.L_758:


//--------------------- .nv.info._ZN10layer_norm31ln_parallel_residual_fwd_kernelINS_13Kernel_traitsI6__halfS2_S2_S2_fjLj1280ELj1ELj4ELj1ELj16ENS_18Kernel_traits_baseILj1280ES2_S2_S2_S2_fjLj128EEEEELb1ELb1ELb1EEEvNS_9FwdParamsE --------------------------
	.section	.nv.info._ZN10layer_norm31ln_parallel_residual_fwd_kernelINS_13Kernel_traitsI6__halfS2_S2_S2_fjLj1280ELj1ELj4ELj1ELj16ENS_18Kernel_traits_baseILj1280ES2_S2_S2_S2_fjLj128EEEEELb1ELb1ELb1EEEvNS_9FwdParamsE,"",@"SHT_CUDA_INFO"
	.sectionflags	@""
	.align	4


	//----- nvinfo : EIATTR_CUDA_API_VERSION
	.align		4
        /*0000*/ 	.byte	0x04, 0x37
        /*0002*/ 	.short	(.L_760 - .L_759)
.L_759:
        /*0004*/ 	.word	0x00000082


	//----- nvinfo : EIATTR_KPARAM_INFO
	.align		4
.L_760:
        /*0008*/ 	.byte	0x04, 0x17
        /*000a*/ 	.short	(.L_762 - .L_761)
.L_761:
        /*000c*/ 	.word	0x00000000
        /*0010*/ 	.short	0x0000
        /*0012*/ 	.short	0x0000
        /*0014*/ 	.byte	0x00, 0xf0, 0xa1, 0x03


	//----- nvinfo : EIATTR_SPARSE_MMA_MASK
	.align		4
.L_762:
        /*0018*/ 	.byte	0x03, 0x50
        /*001a*/ 	.short	0x0000


	//----- nvinfo : EIATTR_MAXREG_COUNT
	.align		4
        /*001c*/ 	.byte	0x03, 0x1b
        /*001e*/ 	.short	0x00ff


	//----- nvinfo : EIATTR_MERCURY_ISA_VERSION
	.align		4
        /*0020*/ 	.byte	0x03, 0x5f
        /*0022*/ 	.short	0x0101


	//----- nvinfo : EIATTR_COOP_GROUP_MASK_REGIDS
	.align		4
        /*0024*/ 	.byte	0x04, 0x29
        /*0026*/ 	.short	(.L_764 - .L_763)


	//   ....[0]....
.L_763:
        /*0028*/ 	.word	0xffffffff


	//   ....[1]....
        /*002c*/ 	.word	0xffffffff


	//   ....[2]....
        /*0030*/ 	.word	0xffffffff


	//   ....[3]....
        /*0034*/ 	.word	0xffffffff


	//   ....[4]....
        /*0038*/ 	.word	0xffffffff


	//   ....[5]....
        /*003c*/ 	.word	0xffffffff


	//   ....[6]....
        /*0040*/ 	.word	0xffffffff


	//   ....[7]....
        /*0044*/ 	.word	0xffffffff


	//   ....[8]....
        /*0048*/ 	.word	0xffffffff


	//   ....[9]....
        /*004c*/ 	.word	0xffffffff


	//   ....[10]....
        /*0050*/ 	.word	0x05000042


	//   ....[11]....
        /*0054*/ 	.word	0x05000042


	//   ....[12]....
        /*0058*/ 	.word	0x05000042


	//   ....[13]....
        /*005c*/ 	.word	0x05000042


	//   ....[14]....
        /*0060*/ 	.word	0x05000042


	//   ....[15]....
        /*0064*/ 	.word	0x05000042


	//   ....[16]....
        /*0068*/ 	.word	0x05000042


	//   ....[17]....
        /*006c*/ 	.word	0x05000042


	//   ....[18]....
        /*0070*/ 	.word	0x05000042


	//   ....[19]....
        /*0074*/ 	.word	0x05000042


	//----- nvinfo : EIATTR_COOP_GROUP_INSTR_OFFSETS
	.align		4
.L_764:
        /*0078*/ 	.byte	0x04, 0x28
        /*007a*/ 	.short	(.L_766 - .L_765)


	//   ....[0]....
.L_765:
        /*007c*/ 	.word	0x0001d540


	//   ....[1]....
        /*0080*/ 	.word	0x0001d560


	//   ....[2]....
        /*0084*/ 	.word	0x0001d580


	//   ....[3]....
        /*0088*/ 	.word	0x0001d5a0


	//   ....[4]....
        /*008c*/ 	.word	0x0001d5d0


	//   ....[5]....
        /*0090*/ 	.word	0x0001db00


	//   ....[6]....
        /*0094*/ 	.word	0x0001db20


	//   ....[7]....
        /*0098*/ 	.word	0x0001db40


	//   ....[8]....
        /*009c*/ 	.word	0x0001db60


	//   ....[9]....
        /*00a0*/ 	.word	0x0001db80


	//   ....[10]....
        /*00a4*/ 	.word	0x0001e950


	//   ....[11]....
        /*00a8*/ 	.word	0x0001e9f0


	//   ....[12]....
        /*00ac*/ 	.word	0x0001ea60


	//   ....[13]....
        /*00b0*/ 	.word	0x0001ead0


	//   ....[14]....
        /*00b4*/ 	.word	0x0001eb50


	//   ....[15]....
        /*00b8*/ 	.word	0x0001f0d0


	//   ....[16]....
        /*00bc*/ 	.word	0x0001f140


	//   ....[17]....
        /*00c0*/ 	.word	0x0001f1b0


	//   ....[18]....
        /*00c4*/ 	.word	0x0001f220


	//   ....[19]....
        /*00c8*/ 	.word	0x0001f290


	//----- nvinfo : EIATTR_EXIT_INSTR_OFFSETS
	.align		4
.L_766:
        /*00cc*/ 	.byte	0x04, 0x1c
        /*00ce*/ 	.short	(.L_768 - .L_767)


	//   ....[0]....
.L_767:
        /*00d0*/ 	.word	0x000005f0


	//   ....[1]....
        /*00d4*/ 	.word	0x0001e8e0


	//----- nvinfo : EIATTR_MAX_THREADS
	.align		4
.L_768:
        /*00d8*/ 	.byte	0x04, 0x05
        /*00da*/ 	.short	(.L_770 - .L_769)
.L_769:
        /*00dc*/ 	.word	0x00000080
        /*00e0*/ 	.word	0x00000001
        /*00e4*/ 	.word	0x00000001


	//----- nvinfo : EIATTR_CRS_STACK_SIZE
	.align		4
.L_770:
        /*00e8*/ 	.byte	0x04, 0x1e
        /*00ea*/ 	.short	(.L_772 - .L_771)
.L_771:
        /*00ec*/ 	.word	0x00000000


	//----- nvinfo : EIATTR_CBANK_PARAM_SIZE
	.align		4
.L_772:
        /*00f0*/ 	.byte	0x03, 0x19
        /*00f2*/ 	.short	0x00e8


	//----- nvinfo : EIATTR_PARAM_CBANK
	.align		4
        /*00f4*/ 	.byte	0x04, 0x0a
        /*00f6*/ 	.short	(.L_774 - .L_773)
	.align		4
.L_773:
        /*00f8*/ 	.word	index@(.nv.constant0._ZN10layer_norm31ln_parallel_residual_fwd_kernelINS_13Kernel_traitsI6__halfS2_S2_S2_fjLj1280ELj1ELj4ELj1ELj16ENS_18Kernel_traits_baseILj1280ES2_S2_S2_S2_fjLj128EEEEELb1ELb1ELb1EEEvNS_9FwdParamsE)
        /*00fc*/ 	.short	0x0210
        /*00fe*/ 	.short	0x00e8


	//----- nvinfo : EIATTR_SW_WAR
	.align		4
.L_774:
        /*0100*/ 	.byte	0x04, 0x36
        /*0102*/ 	.short	(.L_776 - .L_775)
.L_775:
        /*0104*/ 	.word	0x00000008
.L_776:


//--------------------- .nv.info._ZN10layer_norm31ln_parallel_residual_fwd_kernelINS_13Kernel_traitsIf13__nv_bfloat16S2_S2_fjLj1280ELj1ELj4ELj1ELj16ENS_18Kernel_traits_baseILj1280EfS2_S2_S2_fjLj128EEEEELb0ELb0ELb0EEEvNS_9FwdParamsE --------------------------
	.section	.nv.info._ZN10layer_norm31ln_parallel_residual_fwd_kernelINS_13Kernel_traitsIf13__nv_bfloat16S2_S2_fjLj1280ELj1ELj4ELj1ELj16ENS_18Kernel_traits_baseILj1280EfS2_S2_S2_fjLj128EEEEELb0ELb0ELb0EEEvNS_9FwdParamsE,"",@"SHT_CUDA_INFO"
	.sectionflags	@""
	.align	4


	//----- nvinfo : EIATTR_CUDA_API_VERSION
	.align		4
        /*0000*/ 	.byte	0x04, 0x37
        /*0002*/ 	.short	(.L_778 - .L_777)
.L_777:
        /*0004*/ 	.word	0x00000082


	//----- nvinfo : EIATTR_KPARAM_INFO
	.align		4
.L_778:
        /*0008*/ 	.byte	0x04, 0x17
        /*000a*/ 	.short	(.L_780 - .L_779)
.L_779:
        /*000c*/ 	.word	0x00000000
        /*0010*/ 	.short	0x0000
        /*0012*/ 	.short	0x0000
        /*0014*/ 	.byte	0x00, 0xf0, 0xa1, 0x03


	//----- nvinfo : EIATTR_SPARSE_MMA_MASK
	.align		4
.L_780:
        /*0018*/ 	.byte	0x03, 0x50
        /*001a*/ 	.short	0x0000


	//----- nvinfo : EIATTR_MAXREG_COUNT
	.align		4
        /*001c*/ 	.byte	0x03, 0x1b
        /*001e*/ 	.short	0x00ff


	//----- nvinfo : EIATTR_MERCURY_ISA_VERSION
	.align		4
        /*0020*/ 	.byte	0x03, 0x5f
        /*0022*/ 	.short	0x0101


	//----- nvinfo : EIATTR_COOP_GROUP_MASK_REGIDS
	.align		4
        /*0024*/ 	.byte	0x04, 0x29
        /*0026*/ 	.short	(.L_782 - .L_781)


	//   ....[0]....
.L_781:
        /*0028*/ 	.word	0xffffffff


	//   ....[1]....
        /*002c*/ 	.word	0xffffffff


	//   ....[2]....
        /*0030*/ 	.word	0xffffffff


	//   ....[3]....
        /*0034*/ 	.word	0xffffffff


	//   ....[4]....
        /*0038*/ 	.word	0xffffffff


	//   ....[5]....
        /*003c*/ 	.word	0xffffffff


	//   ....[6]....
        /*0040*/ 	.word	0xffffffff


	//   ....[7]....
        /*0044*/ 	.word	0xffffffff


	//   ....[8]....
        /*0048*/ 	.word	0xffffffff


	//   ....[9]....
        /*004c*/ 	.word	0xffffffff


	//   ....[10]....
        /*0050*/ 	.word	0x050000e2


	//   ....[11]....
        /*0054*/ 	.word	0x050000e2


	//   ....[12]....
        /*0058*/ 	.word	0x050000e2


	//   ....[13]....
        /*005c*/ 	.word	0x050000e2


	//   ....[14]....
        /*0060*/ 	.word	0x050000e2


	//   ....[15]....
        /*0064*/ 	.word	0x050000e2


	//   ....[16]....
        /*0068*/ 	.word	0x050000e2


	//   ....[17]....
        /*006c*/ 	.word	0x050000e2


	//   ....[18]....
        /*0070*/ 	.word	0x050000e2


	//   ....[19]....
        /*0074*/ 	.word	0x050000e2


	//----- nvinfo : EIATTR_COOP_GROUP_INSTR_OFFSETS
	.align		4
.L_782:
        /*0078*/ 	.byte	0x04, 0x28
        /*007a*/ 	.short	(.L_784 - .L_783)


	//   ....[0]....
.L_783:
        /*007c*/ 	.word	0x000045c0


	//   ....[1]....
        /*0080*/ 	.word	0x00004600


	//   ....[2]....
        /*0084*/ 	.word	0x00004620


	//   ....[3]....
        /*0088*/ 	.word	0x00004640


	//   ....[4]....
        /*008c*/ 	.word	0x00004660


	//   ....[5]....
        /*0090*/ 	.word	0x00004ba0


	//   ....[6]....
        /*0094*/ 	.word	0x00004bc0


	//   ....[7]....
        /*0098*/ 	.word	0x00004be0


	//   ....[8]....
        /*009c*/ 	.word	0x00004c00


	//   ....[9]....
        /*00a0*/ 	.word	0x00004c20


	//   ....[10]....
        /*00a4*/ 	.word	0x00005da0


	//   ....[11]....
        /*00a8*/ 	.word	0x00005e50


	//   ....[12]....
        /*00ac*/ 	.word	0x00005ec0


	//   ....[13]....
        /*00b0*/ 	.word	0x00005f30


	//   ....[14]....
        /*00b4*/ 	.word	0x00005fa0


	//   ....[15]....
        /*00b8*/ 	.word	0x00006540


	//   ....[16]....
        /*00bc*/ 	.word	0x000065b0


	//   ....[17]....
        /*00c0*/ 	.word	0x00006620


	//   ....[18]....
        /*00c4*/ 	.word	0x00006690


	//   ....[19]....
        /*00c8*/ 	.word	0x00006700


	//----- nvinfo : EIATTR_EXIT_INSTR_OFFSETS
	.align		4
.L_784:
        /*00cc*/ 	.byte	0x04, 0x1c
        /*00ce*/ 	.short	(.L_786 - .L_785)


	//   ....[0]....
.L_785:
        /*00d0*/ 	.word	0x00000d80


	//   ....[1]....
        /*00d4*/ 	.word	0x00005d30


	//----- nvinfo : EIATTR_MAX_THREADS
	.align		4
.L_786:
        /*00d8*/ 	.byte	0x04, 0x05
        /*00da*/ 	.short	(.L_788 - .L_787)
.L_787:
        /*00dc*/ 	.word	0x00000080
        /*00e0*/ 	.word	0x00000001
        /*00e4*/ 	.word	0x00000001


	//----- nvinfo : EIATTR_CRS_STACK_SIZE
	.align		4
.L_788:
        /*00e8*/ 	.byte	0x04, 0x1e
        /*00ea*/ 	.short	(.L_790 - .L_789)
.L_789:
        /*00ec*/ 	.word	0x00000000


	//----- nvinfo : EIATTR_CBANK_PARAM_SIZE
	.align		4
.L_790:
        /*00f0*/ 	.byte	0x03, 0x19
        /*00f2*/ 	.short	0x00e8


	//----- nvinfo : EIATTR_PARAM_CBANK
	.align		4
        /*00f4*/ 	.byte	0x04, 0x0a
        /*00f6*/ 	.short	(.L_792 - .L_791)
	.align		4
.L_791:
        /*00f8*/ 	.word	index@(.nv.constant0._ZN10layer_norm31ln_parallel_residual_fwd_kernelINS_13Kernel_traitsIf13__nv_bfloat16S2_S2_fjLj1280ELj1ELj4ELj1ELj16ENS_18Kernel_traits_baseILj1280EfS2_S2_S2_fjLj128EEEEELb0ELb0ELb0EEEvNS_9FwdParamsE)
        /*00fc*/ 	.short	0x0210
        /*00fe*/ 	.short	0x00e8


	//----- nvinfo : EIATTR_SW_WAR
	.align		4
.L_792:
        /*0100*/ 	.byte	0x04, 0x36
        /*0102*/ 	.short	(.L_794 - .L_793)
.L_793:
        /*0104*/ 	.word	0x00000008
.L_794:


//--------------------- .nv.info._ZN10layer_norm31ln_parallel_residual_fwd_kernelINS_13Kernel_traitsIf13__nv_bfloat16S2_S2_fjLj1280ELj1ELj4ELj1ELj16ENS_18Kernel_traits_baseILj1280EfS2_S2_S2_fjLj128EEEEELb0ELb0ELb1EEEvNS_9FwdParamsE --------------------------
	.section	.nv.info._ZN10layer_norm31ln_parallel_residual_fwd_kernelINS_13Kernel_traitsIf13__nv_bfloat16S2_S2_fjLj1280ELj1ELj4ELj1ELj16ENS_18Kernel_traits_baseILj1280EfS2_S2_S2_fjLj128EEEEELb0ELb0ELb1EEEvNS_9FwdParamsE,"",@"SHT_CUDA_INFO"
	.sectionflags	@""
	.align	4


	//----- nvinfo : EIATTR_CUDA_API_VERSION
	.align		4
        /*0000*/ 	.byte	0x04, 0x37
        /*0002*/ 	.short	(.L_796 - .L_795)
.L_795:
        /*0004*/ 	.word	0x00000082


	//----- nvinfo : EIATTR_KPARAM_INFO
	.align		4
.L_796:
        /*0008*/ 	.byte	0x04, 0x17
        /*000a*/ 	.short	(.L_798 - .L_797)
.L_797:
        /*000c*/ 	.word	0x00000000
        /*0010*/ 	.short	0x0000
        /*0012*/ 	.short	0x0000
        /*0014*/ 	.byte	0x00, 0xf0, 0xa1, 0x03


	//----- nvinfo : EIATTR_SPARSE_MMA_MASK
	.align		4
.L_798:
        /*0018*/ 	.byte	0x03, 0x50
        /*001a*/ 	.short	0x0000


	//----- nvinfo : EIATTR_MAXREG_COUNT
	.align		4
        /*001c*/ 	.byte	0x03, 0x1b
        /*001e*/ 	.short	0x00ff


	//----- nvinfo : EIATTR_MERCURY_ISA_VERSION
	.align		4
        /*0020*/ 	.byte	0x03, 0x5f
        /*0022*/ 	.short	0x0101


	//----- nvinfo : EIATTR_COOP_GROUP_MASK_REGIDS
	.align		4
        /*0024*/ 	.byte	0x04, 0x29
        /*0026*/ 	.short	(.L_800 - .L_799)


	//   ....[0]....
.L_799:
        /*0028*/ 	.word	0xffffffff


	//   ....[1]....
        /*002c*/ 	.word	0xffffffff


	//   ....[2]....
        /*0030*/ 	.word	0xffffffff


	//   ....[3]....
        /*0034*/ 	.word	0xffffffff


	//   ....[4]....
        /*0038*/ 	.word	0xffffffff


	//   ....[5]....
        /*003c*/ 	.word	0xffffffff


	//   ....[6]....
        /*0040*/ 	.word	0xffffffff


	//   ....[7]....
        /*0044*/ 	.word	0xffffffff


	//   ....[8]....
        /*0048*/ 	.word	0xffffffff


	//   ....[9]....
        /*004c*/ 	.word	0xffffffff


	//   ....[10]....
        /*0050*/ 	.word	0x050000bd


	//   ....[11]....
        /*0054*/ 	.word	0x050000bd


	//   ....[12]....
        /*0058*/ 	.word	0x050000bd


	//   ....[13]....
        /*005c*/ 	.word	0x050000bd


	//   ....[14]....
        /*0060*/ 	.word	0x050000bd


	//   ....[15]....
        /*0064*/ 	.word	0x050000bd


	//   ....[16]....
        /*0068*/ 	.word	0x050000bd


	//   ....[17]....
        /*006c*/ 	.word	0x050000bd


	//   ....[18]....
        /*0070*/ 	.word	0x050000bd


	//   ....[19]....
        /*0074*/ 	.word	0x050000bd


	//----- nvinfo : EIATTR_COOP_GROUP_INSTR_OFFSETS
	.align		4
.L_800:
        /*0078*/ 	.byte	0x04, 0x28
        /*007a*/ 	.short	(.L_802 - .L_801)


	//   ....[0]....
.L_801:
        /*007c*/ 	.word	0x00003b80


	//   ....[1]....
        /*0080*/ 	.word	0x00003ba0


	//   ....[2]....
        /*0084*/ 	.word	0x00003bc0


	//   ....[3]....
        /*0088*/ 	.word	0x00003be0


	//   ....[4]....
        /*008c*/ 	.word	0x00003c10


	//   ....[5]....
        /*0090*/ 	.word	0x00004140


	//   ....[6]....
        /*0094*/ 	.word	0x00004160


	//   ....[7]....
        /*0098*/ 	.word	0x00004180


	//   ....[8]....
        /*009c*/ 	.word	0x000041a0


	//   ....[9]....
        /*00a0*/ 	.word	0x000041c0


	//   ....[10]....
        /*00a4*/ 	.word	0x00005140


	//   ....[11]....
        /*00a8*/ 	.word	0x000051e0


	//   ....[12]....
        /*00ac*/ 	.word	0x00005250


	//   ....[13]....
        /*00b0*/ 	.word	0x000052c0


	//   ....[14]....
        /*00b4*/ 	.word	0x00005340


	//   ....[15]....
        /*00b8*/ 	.word	0x000058b0


	//   ....[16]....
        /*00bc*/ 	.word	0x00005920


	//   ....[17]....
        /*00c0*/ 	.word	0x00005990


	//   ....[18]....
        /*00c4*/ 	.word	0x00005a00


	//   ....[19]....
        /*00c8*/ 	.word	0x00005a70


	//----- nvinfo : EIATTR_EXIT_INSTR_OFFSETS
	.align		4
.L_802:
        /*00cc*/ 	.byte	0x04, 0x1c
        /*00ce*/ 	.short	(.L_804 - .L_803)


	//   ....[0]....
.L_803:
        /*00d0*/ 	.word	0x000005c0


	//   ....[1]....
        /*00d4*/ 	.word	0x000050d0


	//----- nvinfo : EIATTR_MAX_THREADS
	.align		4
.L_804:
        /*00d8*/ 	.byte	0x04, 0x05
        /*00da*/ 	.short	(.L_806 - .L_805)
.L_805:
        /*00dc*/ 	.word	0x00000080
        /*00e0*/ 	.word	0x00000001
        /*00e4*/ 	.word	0x00000001


	//----- nvinfo : EIATTR_CRS_STACK_SIZE
	.align		4
.L_806:
        /*00e8*/ 	.byte	0x04, 0x1e
        /*00ea*/ 	.short	(.L_808 - .L_807)
.L_807:
        /*00ec*/ 	.word	0x00000000


	//----- nvinfo : EIATTR_CBANK_PARAM_SIZE
	.align		4
.L_808:
        /*00f0*/ 	.byte	0x03, 0x19
        /*00f2*/ 	.short	0x00e8


	//----- nvinfo : EIATTR_PARAM_CBANK
	.align		4
        /*00f4*/ 	.byte	0x04, 0x0a
        /*00f6*/ 	.short	(.L_810 - .L_809)
	.align		4
.L_809:
        /*00f8*/ 	.word	index@(.nv.constant0._ZN10layer_norm31ln_parallel_residual_fwd_kernelINS_13Kernel_traitsIf13__nv_bfloat16S2_S2_fjLj1280ELj1ELj4ELj1ELj16ENS_18Kernel_traits_baseILj1280EfS2_S2_S2_fjLj128EEEEELb0ELb0ELb1EEEvNS_9FwdParamsE)
        /*00fc*/ 	.short	0x0210
        /*00fe*/ 	.short	0x00e8


	//----- nvinfo : EIATTR_SW_WAR
	.align		4
.L_810:
        /*0100*/ 	.byte	0x04, 0x36
        /*0102*/ 	.short	(.L_812 - .L_811)
.L_811:
        /*0104*/ 	.word	0x00000008
.L_812:


//--------------------- .nv.info._ZN10layer_norm31ln_parallel_residual_fwd_kernelINS_13Kernel_traitsIf13__nv_bfloat16S2_S2_fjLj1280ELj1ELj4ELj1ELj16ENS_18Kernel_traits_baseILj1280EfS2_S2_S2_fjLj128EEEEELb0ELb1ELb0EEEvNS_9FwdParamsE --------------------------
	.section	.nv.info._ZN10layer_norm31ln_parallel_residual_fwd_kernelINS_13Kernel_traitsIf13__nv_bfloat16S2_S2_fjLj1280ELj1ELj4ELj1ELj16ENS_18Kernel_traits_baseILj1280EfS2_S2_S2_fjLj128EEEEELb0ELb1ELb0EEEvNS_9FwdParamsE,"",@"SHT_CUDA_INFO"
	.sectionflags	@""
	.align	4


	//----- nvinfo : EIATTR_CUDA_API_VERSION
	.align		4
        /*0000*/ 	.byte	0x04, 0x37
        /*0002*/ 	.short	(.L_814 - .L_813)
.L_813:
        /*0004*/ 	.word	0x00000082


	//----- nvinfo : EIATTR_KPARAM_INFO
	.align		4
.L_814:
        /*0008*/ 	.byte	0x04, 0x17
        /*000a*/ 	.short	(.L_816 - .L_815)
.L_815:
        /*000c*/ 	.word	0x00000000
        /*0010*/ 	.short	0x0000
        /*0012*/ 	.short	0x0000
        /*0014*/ 	.byte	0x00, 0xf0, 0xa1, 0x03


	//----- nvinfo : EIATTR_SPARSE_MMA_MASK
	.align		4
.L_816:
        /*0018*/ 	.byte	0x03, 0x50
        /*001a*/ 	.short	0x0000


	//----- nvinfo : EIATTR_MAXREG_COUNT
	.align		4
        /*001c*/ 	.byte	0x03, 0x1b
        /*001e*/ 	.short	0x00ff


	//----- nvinfo : EIATTR_MERCURY_ISA_VERSION
	.align		4
        /*0020*/ 	.byte	0x03, 0x5f
        /*0022*/ 	.short	0x0101


	//----- nvinfo : EIATTR_COOP_GROUP_MASK_REGIDS
	.align		4
        /*0024*/ 	.byte	0x04, 0x29
        /*0026*/ 	.short	(.L_818 - .L_817)


	//   ....[0]....
.L_817:
        /*0028*/ 	.word	0xffffffff


	//   ....[1]....
        /*002c*/ 	.word	0xffffffff


	//   ....[2]....
        /*0030*/ 	.word	0xffffffff


	//   ....[3]....
        /*0034*/ 	.word	0xffffffff


	//   ....[4]....
        /*0038*/ 	.word	0xffffffff


	//   ....[5]....
        /*003c*/ 	.word	0xffffffff


	//   ....[6]....
        /*0040*/ 	.word	0xffffffff


	//   ....[7]....
        /*0044*/ 	.word	0xffffffff


	//   ....[8]....
        /*0048*/ 	.word	0xffffffff


	//   ....[9]....
        /*004c*/ 	.word	0xffffffff


	//   ....[10]....
        /*0050*/ 	.word	0x05000092


	//   ....[11]....
        /*0054*/ 	.word	0x05000092


	//   ....[12]....
        /*0058*/ 	.word	0x05000092


	//   ....[13]....
        /*005c*/ 	.word	0x05000092


	//   ....[14]....
        /*0060*/ 	.word	0x05000092


	//   ....[15]....
        /*0064*/ 	.word	0x05000092


	//   ....[16]....
        /*0068*/ 	.word	0x05000092


	//   ....[17]....
        /*006c*/ 	.word	0x05000092


	//   ....[18]....
        /*0070*/ 	.word	0x05000092


	//   ....[19]....
        /*0074*/ 	.word	0x05000092


	//----- nvinfo : EIATTR_COOP_GROUP_INSTR_OFFSETS
	.align		4
.L_818:
        /*0078*/ 	.byte	0x04, 0x28
        /*007a*/ 	.short	(.L_820 - .L_819)


	//   ....[0]....
.L_819:
        /*007c*/ 	.word	0x00003fe0


	//   ....[1]....
        /*0080*/ 	.word	0x00004020


	//   ....[2]....
        /*0084*/ 	.word	0x00004040


	//   ....[3]....
        /*0088*/ 	.word	0x00004060


	//   ....[4]....
        /*008c*/ 	.word	0x00004080


	//   ....[5]....
        /*0090*/ 	.word	0x000045c0


	//   ....[6]....
        /*0094*/ 	.word	0x000045e0


	//   ....[7]....
        /*0098*/ 	.word	0x00004600


	//   ....[8]....
        /*009c*/ 	.word	0x00004620


	//   ....[9]....
        /*00a0*/ 	.word	0x00004640


	//   ....[10]....
        /*00a4*/ 	.word	0x00005300


	//   ....[11]....
        /*00a8*/ 	.word	0x000053b0


	//   ....[12]....
        /*00ac*/ 	.word	0x00005420


	//   ....[13]....
        /*00b0*/ 	.word	0x00005490


	//   ....[14]....
        /*00b4*/ 	.word	0x00005500


	//   ....[15]....
        /*00b8*/ 	.word	0x00005aa0


	//   ....[16]....
        /*00bc*/ 	.word	0x00005b10


	//   ....[17]....
        /*00c0*/ 	.word	0x00005b80


	//   ....[18]....
        /*00c4*/ 	.word	0x00005bf0


	//   ....[19]....
        /*00c8*/ 	.word	0x00005c60


	//----- nvinfo : EIATTR_EXIT_INSTR_OFFSETS
	.align		4
.L_820:
        /*00cc*/ 	.byte	0x04, 0x1c
        /*00ce*/ 	.short	(.L_822 - .L_821)


	//   ....[0]....
.L_821:
        /*00d0*/ 	.word	0x000007a0


	//   ....[1]....
        /*00d4*/ 	.word	0x00005290


	//----- nvinfo : EIATTR_MAX_THREADS
	.align		4
.L_822:
        /*00d8*/ 	.byte	0x04, 0x05
        /*00da*/ 	.short	(.L_824 - .L_823)
.L_823:
        /*00dc*/ 	.word	0x00000080
        /*00e0*/ 	.word	0x00000001
        /*00e4*/ 	.word	0x00000001


	//----- nvinfo : EIATTR_CRS_STACK_SIZE
	.align		4
.L_824:
        /*00e8*/ 	.byte	0x04, 0x1e
        /*00ea*/ 	.short	(.L_826 - .L_825)
.L_825:
        /*00ec*/ 	.word	0x00000000


	//----- nvinfo : EIATTR_CBANK_PARAM_SIZE
	.align		4
.L_826:
        /*00f0*/ 	.byte	0x03, 0x19
        /*00f2*/ 	.short	0x00e8


	//----- nvinfo : EIATTR_PARAM_CBANK
	.align		4
        /*00f4*/ 	.byte	0x04, 0x0a
        /*00f6*/ 	.short	(.L_828 - .L_827)
	.align		4
.L_827:
        /*00f8*/ 	.word	index@(.nv.constant0._ZN10layer_norm31ln_parallel_residual_fwd_kernelINS_13Kernel_traitsIf13__nv_bfloat16S2_S2_fjLj1280ELj1ELj4ELj1ELj16ENS_18Kernel_traits_baseILj1280EfS2_S2_S2_fjLj128EEEEELb0ELb1ELb0EEEvNS_9FwdParamsE)
        /*00fc*/ 	.short	0x0210
        /*00fe*/ 	.short	0x00e8


	//----- nvinfo : EIATTR_SW_WAR
	.align		4
.L_828:
        /*0100*/ 	.byte	0x04, 0x36
        /*0102*/ 	.short	(.L_830 - .L_829)
.L_829:
        /*0104*/ 	.word	0x00000008
.L_830:


//--------------------- .nv.info._ZN10layer_norm31ln_parallel_residual_fwd_kernelINS_13Kernel_traitsIf13__nv_bfloat16S2_S2_fjLj1280ELj1ELj4ELj1ELj16ENS_18Kernel_traits_baseILj1280EfS2_S2_S2_fjLj128EEEEELb0ELb1ELb1EEEvNS_9FwdParamsE --------------------------
	.section	.nv.info._ZN10layer_norm31ln_parallel_residual_fwd_kernelINS_13Kernel_traitsIf13__nv_bfloat16S2_S2_fjLj1280ELj1ELj4ELj1ELj16ENS_18Kernel_traits_baseILj1280EfS2_S2_S2_fjLj128EEEEELb0ELb1ELb1EEEvNS_9FwdParamsE,"",@"SHT_CUDA_INFO"
	.sectionflags	@""
	.align	4


	//----- nvinfo : EIATTR_CUDA_API_VERSION
	.align		4
        /*0000*/ 	.byte	0x04, 0x37
        /*0002*/ 	.short	(.L_832 - .L_831)
.L_831:
        /*0004*/ 	.word	0x00000082


	//----- nvinfo : EIATTR_KPARAM_INFO
	.align		4
.L_832:
        /*0008*/ 	.byte	0x04, 0x17
        /*000a*/ 	.short	(.L_834 - .L_833)
.L_833:
        /*000c*/ 	.word	0x00000000
        /*0010*/ 	.short	0x0000
        /*0012*/ 	.short	0x0000
        /*0014*/ 	.byte	0x00, 0xf0, 0xa1, 0x03


	//----- nvinfo : EIATTR_SPARSE_MMA_MASK
	.align		4
.L_834:
        /*0018*/ 	.byte	0x03, 0x50
        /*001a*/ 	.short	0x0000


	//----- nvinfo : EIATTR_MAXREG_COUNT
	.align		4
        /*001c*/ 	.byte	0x03, 0x1b
        /*001e*/ 	.short	0x00ff


	//----- nvinfo : EIATTR_MERCURY_ISA_VERSION
	.align		4
        /*0020*/ 	.byte	0x03, 0x5f
        /*0022*/ 	.short	0x0101


	//----- nvinfo : EIATTR_COOP_GROUP_MASK_REGIDS
	.align		4
        /*0024*/ 	.byte	0x04, 0x29
        /*0026*/ 	.short	(.L_836 - .L_835)


	//   ....[0]....
.L_835:
        /*0028*/ 	.word	0xffffffff


	//   ....[1]....
        /*002c*/ 	.word	0xffffffff


	//   ....[2]....
        /*0030*/ 	.word	0xffffffff


	//   ....[3]....
        /*0034*/ 	.word	0xffffffff


	//   ....[4]....
        /*0038*/ 	.word	0xffffffff


	//   ....[5]....
        /*003c*/ 	.word	0xffffffff


	//   ....[6]....
        /*0040*/ 	.word	0xffffffff


	//   ....[7]....
        /*0044*/ 	.word	0xffffffff


	//   ....[8]....
        /*0048*/ 	.word	0xffffffff


	//   ....[9]....
        /*004c*/ 	.word	0xffffffff


	//   ....[10]....
        /*0050*/ 	.word	0x05000075


	//   ....[11]....
        /*0054*/ 	.word	0x05000075


	//   ....[12]....
        /*0058*/ 	.word	0x05000075


	//   ....[13]....
        /*005c*/ 	.word	0x05000075


	//   ....[14]....
        /*0060*/ 	.word	0x05000075


	//   ....[15]....
        /*0064*/ 	.word	0x05000075


	//   ....[16]....
        /*0068*/ 	.word	0x05000075


	//   ....[17]....
        /*006c*/ 	.word	0x05000075


	//   ....[18]....
        /*0070*/ 	.word	0x05000075


	//   ....[19]....
        /*0074*/ 	.word	0x05000075


	//----- nvinfo : EIATTR_COOP_GROUP_INSTR_OFFSETS
	.align		4
.L_836:
        /*0078*/ 	.byte	0x04, 0x28
        /*007a*/ 	.short	(.L_838 - .L_837)


	//   ....[0]....
.L_837:
        /*007c*/ 	.word	0x000038b0


	//   ....[1]....
        /*0080*/ 	.word	0x000038d0


	//   ....[2]....
        /*0084*/ 	.word	0x000038f0


	//   ....[3]....
        /*0088*/ 	.word	0x00003910


	//   ....[4]....
        /*008c*/ 	.word	0x00003940


	//   ....[5]....
        /*0090*/ 	.word	0x00003e70


	//   ....[6]....
        /*0094*/ 	.word	0x00003e90


	//   ....[7]....
        /*0098*/ 	.word	0x00003eb0


	//   ....[8]....
        /*009c*/ 	.word	0x00003ed0


	//   ....[9]....
        /*00a0*/ 	.word	0x00003ef0


	//   ....[10]....
        /*00a4*/ 	.word	0x000049f0


	//   ....[11]....
        /*00a8*/ 	.word	0x00004a90


	//   ....[12]....
        /*00ac*/ 	.word	0x00004b00


	//   ....[13]....
        /*00b0*/ 	.word	0x00004b70


	//   ....[14]....
        /*00b4*/ 	.word	0x00004bf0


	//   ....[15]....
        /*00b8*/ 	.word	0x00005170


	//   ....[16]....
        /*00bc*/ 	.word	0x000051e0


	//   ....[17]....
        /*00c0*/ 	.word	0x00005250


	//   ....[18]....
        /*00c4*/ 	.word	0x000052c0


	//   ....[19]....
        /*00c8*/ 	.word	0x00005330


	//----- nvinfo : EIATTR_EXIT_INSTR_OFFSETS
	.align		4
.L_838:
        /*00cc*/ 	.byte	0x04, 0x1c
        /*00ce*/ 	.short	(.L_840 - .L_839)


	//   ....[0]....
.L_839:
        /*00d0*/ 	.word	0x00000340


	//   ....[1]....
        /*00d4*/ 	.word	0x00004980


	//----- nvinfo : EIATTR_MAX_THREADS
	.align		4
.L_840:
        /*00d8*/ 	.byte	0x04, 0x05
        /*00da*/ 	.short	(.L_842 - .L_841)
.L_841:
        /*00dc*/ 	.word	0x00000080
        /*00e0*/ 	.word	0x00000001
        /*00e4*/ 	.word	0x00000001


	//----- nvinfo : EIATTR_CRS_STACK_SIZE
	.align		4
.L_842:
        /*00e8*/ 	.byte	0x04, 0x1e
        /*00ea*/ 	.short	(.L_844 - .L_843)
.L_843:
        /*00ec*/ 	.word	0x00000000


	//----- nvinfo : EIATTR_CBANK_PARAM_SIZE
	.align		4
.L_844:
        /*00f0*/ 	.byte	0x03, 0x19
        /*00f2*/ 	.short	0x00e8


	//----- nvinfo : EIATTR_PARAM_CBANK
	.align		4
        /*00f4*/ 	.byte	0x04, 0x0a
        /*00f6*/ 	.short	(.L_846 - .L_845)
	.align		4
.L_845:
        /*00f8*/ 	.word	index@(.nv.constant0._ZN10layer_norm31ln_parallel_residual_fwd_kernelINS_13Kernel_traitsIf13__nv_bfloat16S2_S2_fjLj1280ELj1ELj4ELj1ELj16ENS_18Kernel_traits_baseILj1280EfS2_S2_S2_fjLj128EEEEELb0ELb1ELb1EEEvNS_9FwdParamsE)
        /*00fc*/ 	.short	0x0210
        /*00fe*/ 	.short	0x00e8


	//----- nvinfo : EIATTR_SW_WAR
	.align		4
.L_846:
        /*0100*/ 	.byte	0x04, 0x36
        /*0102*/ 	.short	(.L_848 - .L_847)
.L_847:
        /*0104*/ 	.word	0x00000008
.L_848:


//--------------------- .nv.info._ZN10layer_norm31ln_parallel_residual_fwd_kernelINS_13Kernel_traitsIf13__nv_bfloat16S2_S2_fjLj1280ELj1ELj4ELj1ELj16ENS_18Kernel_traits_baseILj1280EfS2_S2_S2_fjLj128EEEEELb1ELb0ELb0EEEvNS_9FwdParamsE --------------------------
	.section	.nv.info._ZN10layer_norm31ln_parallel_residual_fwd_kernelINS_13Kernel_traitsIf13__nv_bfloat16S2_S2_fjLj1280ELj1ELj4ELj1ELj16ENS_18Kernel_traits_baseILj1280EfS2_S2_S2_fjLj128EEEEELb1ELb0ELb0EEEvNS_9FwdParamsE,"",@"SHT_CUDA_INFO"
	.sectionflags	@""
	.align	4


	//----- nvinfo : EIATTR_CUDA_API_VERSION
	.align		4
        /*0000*/ 	.byte	0x04, 0x37
        /*0002*/ 	.short	(.L_850 - .L_849)
.L_849:
        /*0004*/ 	.word	0x00000082


	//----- nvinfo : EIATTR_KPARAM_INFO
	.align		4
.L_850:
        /*0008*/ 	.byte	0x04, 0x17
        /*000a*/ 	.short	(.L_852 - .L_851)
.L_851:
        /*000c*/ 	.word	0x00000000
        /*0010*/ 	.short	0x0000
        /*0012*/ 	.short	0x0000
        /*0014*/ 	.byte	0x00, 0xf0, 0xa1, 0x03


	//----- nvinfo : EIATTR_SPARSE_MMA_MASK
	.align		4
.L_852:
        /*0018*/ 	.byte	0x03, 0x50
        /*001a*/ 	.short	0x0000


	//----- nvinfo : EIATTR_MAXREG_COUNT
	.align		4
        /*001c*/ 	.byte	0x03, 0x1b
        /*001e*/ 	.short	0x00ff


	//----- nvinfo : EIATTR_MERCURY_ISA_VERSION
	.align		4
        /*0020*/ 	.byte	0x03, 0x5f
        /*0022*/ 	.short	0x0101


	//----- nvinfo : EIATTR_COOP_GROUP_MASK_REGIDS
	.align		4
        /*0024*/ 	.byte	0x04, 0x29
        /*0026*/ 	.short	(.L_854 - .L_853)


	//   ....[0]....
.L_853:
        /*0028*/ 	.word	0xffffffff


	//   ....[1]....
        /*002c*/ 	.word	0xffffffff


	//   ....[2]....
        /*0030*/ 	.word	0xffffffff


	//   ....[3]....
        /*0034*/ 	.word	0xffffffff


	//   ....[4]....
        /*0038*/ 	.word	0xffffffff


	//   ....[5]....
        /*003c*/ 	.word	0xffffffff


	//   ....[6]....
        /*0040*/ 	.word	0xffffffff


	//   ....[7]....
        /*0044*/ 	.word	0xffffffff


	//   ....[8]....
        /*0048*/ 	.word	0xffffffff


	//   ....[9]....
        /*004c*/ 	.word	0xffffffff


	//   ....[10]....
        /*0050*/ 	.word	0x050000f0


	//   ....[11]....
        /*0054*/ 	.word	0x050000f0


	//   ....[12]....
        /*0058*/ 	.word	0x050000f0


	//   ....[13]....
        /*005c*/ 	.word	0x050000f0


	//   ....[14]....
        /*0060*/ 	.word	0x050000f0


	//   ....[15]....
        /*0064*/ 	.word	0x050000f0


	//   ....[16]....
        /*0068*/ 	.word	0x050000f0


	//   ....[17]....
        /*006c*/ 	.word	0x050000f0


	//   ....[18]....
        /*0070*/ 	.word	0x050000f0


	//   ....[19]....
        /*0074*/ 	.word	0x050000f0


	//----- nvinfo : EIATTR_COOP_GROUP_INSTR_OFFSETS
	.align		4
.L_854:
        /*0078*/ 	.byte	0x04, 0x28
        /*007a*/ 	.short	(.L_856 - .L_855)


	//   ....[0]....
.L_855:
        /*007c*/ 	.word	0x0001ec30


	//   ....[1]....
        /*0080*/ 	.word	0x0001ec50


	//   ....[2]....
        /*0084*/ 	.word	0x0001ec70


	//   ....[3]....
        /*0088*/ 	.word	0x0001ec90


	//   ....[4]....
        /*008c*/ 	.word	0x0001ecc0


	//   ....[5]....
        /*0090*/ 	.word	0x0001f200


	//   ....[6]....
        /*0094*/ 	.word	0x0001f220


	//   ....[7]....
        /*0098*/ 	.word	0x0001f240


	//   ....[8]....
        /*009c*/ 	.word	0x0001f260


	//   ....[9]....
        /*00a0*/ 	.word	0x0001f280


	//   ....[10]....
        /*00a4*/ 	.word	0x00020410


	//   ....[11]....
        /*00a8*/ 	.word	0x000204b0


	//   ....[12]....
        /*00ac*/ 	.word	0x00020520


	//   ....[13]....
        /*00b0*/ 	.word	0x00020590


	//   ....[14]....
        /*00b4*/ 	.word	0x00020610


	//   ....[15]....
        /*00b8*/ 	.word	0x00020ba0


	//   ....[16]....
        /*00bc*/ 	.word	0x00020c10


	//   ....[17]....
        /*00c0*/ 	.word	0x00020c80


	//   ....[18]....
        /*00c4*/ 	.word	0x00020cf0


	//   ....[19]....
        /*00c8*/ 	.word	0x00020d60


	//----- nvinfo : EIATTR_EXIT_INSTR_OFFSETS
	.align		4
.L_856:
        /*00cc*/ 	.byte	0x04, 0x1c
        /*00ce*/ 	.short	(.L_858 - .L_857)


	//   ....[0]....
.L_857:
        /*00d0*/ 	.word	0x00001200


	//   ....[1]....
        /*00d4*/ 	.word	0x000203a0


	//----- nvinfo : EIATTR_MAX_THREADS
	.align		4
.L_858:
        /*00d8*/ 	.byte	0x04, 0x05
        /*00da*/ 	.short	(.L_860 - .L_859)
.L_859:
        /*00dc*/ 	.word	0x00000080
        /*00e0*/ 	.word	0x00000001
        /*00e4*/ 	.word	0x00000001


	//----- nvinfo : EIATTR_CRS_STACK_SIZE
	.align		4
.L_860:
        /*00e8*/ 	.byte	0x04, 0x1e
        /*00ea*/ 	.short	(.L_862 - .L_861)
.L_861:
        /*00ec*/ 	.word	0x00000000


	//----- nvinfo : EIATTR_CBANK_PARAM_SIZE
	.align		4
.L_862:
        /*00f0*/ 	.byte	0x03, 0x19
        /*00f2*/ 	.short	0x00e8


	//----- nvinfo : EIATTR_PARAM_CBANK
	.align		4
        /*00f4*/ 	.byte	0x04, 0x0a
        /*00f6*/ 	.short	(.L_864 - .L_863)
	.align		4
.L_863:
        /*00f8*/ 	.word	index@(.nv.constant0._ZN10layer_norm31ln_parallel_residual_fwd_kernelINS_13Kernel_traitsIf13__nv_bfloat16S2_S2_fjLj1280ELj1ELj4ELj1ELj16ENS_18Kernel_traits_baseILj1280EfS2_S2_S2_fjLj128EEEEELb1ELb0ELb0EEEvNS_9FwdParamsE)
        /*00fc*/ 	.short	0x0210
        /*00fe*/ 	.short	0x00e8


	//----- nvinfo : EIATTR_SW_WAR
	.align		4
.L_864:
        /*0100*/ 	.byte	0x04, 0x36
        /*0102*/ 	.short	(.L_866 - .L_865)
.L_865:
        /*0104*/ 	.word	0x00000008
.L_866:


//--------------------- .nv.info._ZN10layer_norm31ln_parallel_residual_fwd_kernelINS_13Kernel_traitsIf13__nv_bfloat16S2_S2_fjLj1280ELj1ELj4ELj1ELj16ENS_18Kernel_traits_baseILj1280EfS2_S2_S2_fjLj128EEEEELb1ELb0ELb1EEEvNS_9FwdParamsE --------------------------
	.section	.nv.info._ZN10layer_norm31ln_parallel_residual_fwd_kernelINS_13Kernel_traitsIf13__nv_bfloat16S2_S2_fjLj1280ELj1ELj4ELj1ELj16ENS_18Kernel_traits_baseILj1280EfS2_S2_S2_fjLj128EEEEELb1ELb0ELb1EEEvNS_9FwdParamsE,"",@"SHT_CUDA_INFO"
	.sectionflags	@""
	.align	4


	//----- nvinfo : EIATTR_CUDA_API_VERSION
	.align		4
        /*0000*/ 	.byte	0x04, 0x37
        /*0002*/ 	.short	(.L_868 - .L_867)
.L_867:
        /*0004*/ 	.word	0x00000082


	//----- nvinfo : EIATTR_KPARAM_INFO
	.align		4
.L_868:
        /*0008*/ 	.byte	0x04, 0x17
        /*000a*/ 	.short	(.L_870 - .L_869)
.L_869:
        /*000c*/ 	.word	0x00000000
        /*0010*/ 	.short	0x0000
        /*0012*/ 	.short	0x0000
        /*0014*/ 	.byte	0x00, 0xf0, 0xa1, 0x03


	//----- nvinfo : EIATTR_SPARSE_MMA_MASK
	.align		4
.L_870:
        /*0018*/ 	.byte	0x03, 0x50
        /*001a*/ 	.short	0x0000


	//----- nvinfo : EIATTR_MAXREG_COUNT
	.align		4
        /*001c*/ 	.byte	0x03, 0x1b
        /*001e*/ 	.short	0x00ff


	//----- nvinfo : EIATTR_MERCURY_ISA_VERSION
	.align		4
        /*0020*/ 	.byte	0x03, 0x5f
        /*0022*/ 	.short	0x0101


	//----- nvinfo : EIATTR_COOP_GROUP_MASK_REGIDS
	.align		4
        /*0024*/ 	.byte	0x04, 0x29
        /*0026*/ 	.short	(.L_872 - .L_871)


	//   ....[0]....
.L_871:
        /*0028*/ 	.word	0xffffffff


	//   ....[1]....
        /*002c*/ 	.word	0xffffffff


	//   ....[2]....
        /*0030*/ 	.word	0xffffffff


	//   ....[3]....
        /*0034*/ 	.word	0xffffffff


	//   ....[4]....
        /*0038*/ 	.word	0xffffffff


	//   ....[5]....
        /*003c*/ 	.word	0xffffffff


	//   ....[6]....
        /*0040*/ 	.word	0xffffffff


	//   ....[7]....
        /*0044*/ 	.word	0xffffffff


	//   ....[8]....
        /*0048*/ 	.word	0xffffffff


	//   ....[9]....
        /*004c*/ 	.word	0xffffffff


	//   ....[10]....
        /*0050*/ 	.word	0x050000da


	//   ....[11]....
        /*0054*/ 	.word	0x050000da


	//   ....[12]....
        /*0058*/ 	.word	0x050000da


	//   ....[13]....
        /*005c*/ 	.word	0x050000da


	//   ....[14]....
        /*0060*/ 	.word	0x050000da


	//   ....[15]....
        /*0064*/ 	.word	0x050000da


	//   ....[16]....
        /*0068*/ 	.word	0x050000da


	//   ....[17]....
        /*006c*/ 	.word	0x050000da


	//   ....[18]....
        /*0070*/ 	.word	0x050000da


	//   ....[19]....
        /*0074*/ 	.word	0x050000da


	//----- nvinfo : EIATTR_COOP_GROUP_INSTR_OFFSETS
	.align		4
.L_872:
        /*0078*/ 	.byte	0x04, 0x28
        /*007a*/ 	.short	(.L_874 - .L_873)


	//   ....[0]....
.L_873:
        /*007c*/ 	.word	0x0001e090


	//   ....[1]....
        /*0080*/ 	.word	0x0001e0b0


	//   ....[2]....
        /*0084*/ 	.word	0x0001e0d0


	//   ....[3]....
        /*0088*/ 	.word	0x0001e0f0


	//   ....[4]....
        /*008c*/ 	.word	0x0001e120


	//   ....[5]....
        /*0090*/ 	.word	0x0001e650


	//   ....[6]....
        /*0094*/ 	.word	0x0001e670


	//   ....[7]....
        /*0098*/ 	.word	0x0001e690


	//   ....[8]....
        /*009c*/ 	.word	0x0001e6b0


	//   ....[9]....
        /*00a0*/ 	.word	0x0001e6d0


	//   ....[10]....
        /*00a4*/ 	.word	0x0001f6f0


	//   ....[11]....
        /*00a8*/ 	.word	0x0001f790


	//   ....[12]....
        /*00ac*/ 	.word	0x0001f800


	//   ....[13]....
        /*00b0*/ 	.word	0x0001f870


	//   ....[14]....
        /*00b4*/ 	.word	0x0001f8f0


	//   ....[15]....
        /*00b8*/ 	.word	0x0001fe70


	//   ....[16]....
        /*00bc*/ 	.word	0x0001fee0


	//   ....[17]....
        /*00c0*/ 	.word	0x0001ff50


	//   ....[18]....
        /*00c4*/ 	.word	0x0001ffc0


	//   ....[19]....
        /*00c8*/ 	.word	0x00020030


	//----- nvinfo : EIATTR_EXIT_INSTR_OFFSETS
	.align		4
.L_874:
        /*00cc*/ 	.byte	0x04, 0x1c
        /*00ce*/ 	.short	(.L_876 - .L_875)


	//   ....[0]....
.L_875:
        /*00d0*/ 	.word	0x00000a00


	//   ....[1]....
        /*00d4*/ 	.word	0x0001f680


	//----- nvinfo : EIATTR_MAX_THREADS
	.align		4
.L_876:
        /*00d8*/ 	.byte	0x04, 0x05
        /*00da*/ 	.short	(.L_878 - .L_877)
.L_877:
        /*00dc*/ 	.word	0x00000080
        /*00e0*/ 	.word	0x00000001
        /*00e4*/ 	.word	0x00000001


	//----- nvinfo : EIATTR_CRS_STACK_SIZE
	.align		4
.L_878:
        /*00e8*/ 	.byte	0x04, 0x1e
        /*00ea*/ 	.short	(.L_880 - .L_879)
.L_879:
        /*00ec*/ 	.word	0x00000000


	//----- nvinfo : EIATTR_CBANK_PARAM_SIZE
	.align		4
.L_880:
        /*00f0*/ 	.byte	0x03, 0x19
        /*00f2*/ 	.short	0x00e8


	//----- nvinfo : EIATTR_PARAM_CBANK
	.align		4
        /*00f4*/ 	.byte	0x04, 0x0a
        /*00f6*/ 	.short	(.L_882 - .L_881)
	.align		4
.L_881:
        /*00f8*/ 	.word	index@(.nv.constant0._ZN10layer_norm31ln_parallel_residual_fwd_kernelINS_13Kernel_traitsIf13__nv_bfloat16S2_S2_fjLj1280ELj1ELj4ELj1ELj16ENS_18Kernel_traits_baseILj1280EfS2_S2_S2_fjLj128EEEEELb1ELb0ELb1EEEvNS_9FwdParamsE)
        /*00fc*/ 	.short	0x0210
        /*00fe*/ 	.short	0x00e8


	//----- nvinfo : EIATTR_SW_WAR
	.align		4
.L_882:
        /*0100*/ 	.byte	0x04, 0x36
        /*0102*/ 	.short	(.L_884 - .L_883)
.L_883:
        /*0104*/ 	.word	0x00000008
.L_884:


//--------------------- .nv.info._ZN10layer_norm31ln_parallel_residual_fwd_kernelINS_13Kernel_traitsIf13__nv_bfloat16S2_S2_fjLj1280ELj1ELj4ELj1ELj16ENS_18Kernel_traits_baseILj1280EfS2_S2_S2_fjLj128EEEEELb1ELb1ELb0EEEvNS_9FwdParamsE --------------------------
	.section	.nv.info._ZN10layer_norm31ln_parallel_residual_fwd_kernelINS_13Kernel_traitsIf13__nv_bfloat16S2_S2_fjLj1280ELj1ELj4ELj1ELj16ENS_18Kernel_traits_baseILj1280EfS2_S2_S2_fjLj128EEEEELb1ELb1ELb0EEEvNS_9FwdParamsE,"",@"SHT_CUDA_INFO"
	.sectionflags	@""
	.align	4


	//----- nvinfo : EIATTR_CUDA_API_VERSION
	.align		4
        /*0000*/ 	.byte	0x04, 0x37
        /*0002*/ 	.short	(.L_886 - .L_885)
.L_885:
        /*0004*/ 	.word	0x00000082


	//----- nvinfo : EIATTR_KPARAM_INFO
	.align		4
.L_886:
        /*0008*/ 	.byte	0x04, 0x17
        /*000a*/ 	.short	(.L_888 - .L_887)
.L_887:
        /*000c*/ 	.word	0x00000000
        /*0010*/ 	.short	0x0000
        /*0012*/ 	.short	0x0000
        /*0014*/ 	.byte	0x00, 0xf0, 0xa1, 0x03


	//----- nvinfo : EIATTR_SPARSE_MMA_MASK
	.align		4
.L_888:
        /*0018*/ 	.byte	0x03, 0x50
        /*001a*/ 	.short	0x0000


	//----- nvinfo : EIATTR_MAXREG_COUNT
	.align		4
        /*001c*/ 	.byte	0x03, 0x1b
        /*001e*/ 	.short	0x00ff


	//----- nvinfo : EIATTR_MERCURY_ISA_VERSION
	.align		4
        /*0020*/ 	.byte	0x03, 0x5f
        /*0022*/ 	.short	0x0101


	//----- nvinfo : EIATTR_COOP_GROUP_MASK_REGIDS
	.align		4
        /*0024*/ 	.byte	0x04, 0x29
        /*0026*/ 	.short	(.L_890 - .L_889)


	//   ....[0]....
.L_889:
        /*0028*/ 	.word	0xffffffff


	//   ....[1]....
        /*002c*/ 	.word	0xffffffff


	//   ....[2]....
        /*0030*/ 	.word	0xffffffff


	//   ....[3]....
        /*0034*/ 	.word	0xffffffff


	//   ....[4]....
        /*0038*/ 	.word	0xffffffff


	//   ....[5]....
        /*003c*/ 	.word	0xffffffff


	//   ....[6]....
        /*0040*/ 	.word	0xffffffff


	//   ....[7]....
        /*0044*/ 	.word	0xffffffff


	//   ....[8]....
        /*0048*/ 	.word	0xffffffff


	//   ....[9]....
        /*004c*/ 	.word	0xffffffff


	//   ....[10]....
        /*0050*/ 	.word	0x05000084


	//   ....[11]....
        /*0054*/ 	.word	0x05000084


	//   ....[12]....
        /*0058*/ 	.word	0x05000084


	//   ....[13]....
        /*005c*/ 	.word	0x05000084


	//   ....[14]....
        /*0060*/ 	.word	0x05000084


	//   ....[15]....
        /*0064*/ 	.word	0x05000084


	//   ....[16]....
        /*0068*/ 	.word	0x05000084


	//   ....[17]....
        /*006c*/ 	.word	0x05000084


	//   ....[18]....
        /*0070*/ 	.word	0x05000084


	//   ....[19]....
        /*0074*/ 	.word	0x05000084


	//----- nvinfo : EIATTR_COOP_GROUP_INSTR_OFFSETS
	.align		4
.L_890:
        /*0078*/ 	.byte	0x04, 0x28
        /*007a*/ 	.short	(.L_892 - .L_891)


	//   ....[0]....
.L_891:
        /*007c*/ 	.word	0x0001e6e0


	//   ....[1]....
        /*0080*/ 	.word	0x0001e700


	//   ....[2]....
        /*0084*/ 	.word	0x0001e720


	//   ....[3]....
        /*0088*/ 	.word	0x0001e750


	//   ....[4]....
        /*008c*/ 	.word	0x0001e770


	//   ....[5]....
        /*0090*/ 	.word	0x0001ecb0


	//   ....[6]....
        /*0094*/ 	.word	0x0001ecd0


	//   ....[7]....
        /*0098*/ 	.word	0x0001ecf0


	//   ....[8]....
        /*009c*/ 	.word	0x0001ed10


	//   ....[9]....
        /*00a0*/ 	.word	0x0001ed30


	//   ....[10]....
        /*00a4*/ 	.word	0x0001fa10


	//   ....[11]....
        /*00a8*/ 	.word	0x0001fab0


	//   ....[12]....
        /*00ac*/ 	.word	0x0001fb20


	//   ....[13]....
        /*00b0*/ 	.word	0x0001fba0


	//   ....[14]....
        /*00b4*/ 	.word	0x0001fc10


	//   ....[15]....
        /*00b8*/ 	.word	0x000201b0


	//   ....[16]....
        /*00bc*/ 	.word	0x00020220


	//   ....[17]....
        /*00c0*/ 	.word	0x00020290


	//   ....[18]....
        /*00c4*/ 	.word	0x00020300


	//   ....[19]....
        /*00c8*/ 	.word	0x00020370


	//----- nvinfo : EIATTR_EXIT_INSTR_OFFSETS
	.align		4
.L_892:
        /*00cc*/ 	.byte	0x04, 0x1c
        /*00ce*/ 	.short	(.L_894 - .L_893)


	//   ....[0]....
.L_893:
        /*00d0*/ 	.word	0x00000c60


	//   ....[1]....
        /*00d4*/ 	.word	0x0001f9a0


	//----- nvinfo : EIATTR_MAX_THREADS
	.align		4
.L_894:
        /*00d8*/ 	.byte	0x04, 0x05
        /*00da*/ 	.short	(.L_896 - .L_895)
.L_895:
        /*00dc*/ 	.word	0x00000080
        /*00e0*/ 	.word	0x00000001
        /*00e4*/ 	.word	0x00000001


	//----- nvinfo : EIATTR_CRS_STACK_SIZE
	.align		4
.L_896:
        /*00e8*/ 	.byte	0x04, 0x1e
        /*00ea*/ 	.short	(.L_898 - .L_897)
.L_897:
        /*00ec*/ 	.word	0x00000000


	//----- nvinfo : EIATTR_CBANK_PARAM_SIZE
	.align		4
.L_898:
        /*00f0*/ 	.byte	0x03, 0x19
        /*00f2*/ 	.short	0x00e8


	//----- nvinfo : EIATTR_PARAM_CBANK
	.align		4
        /*00f4*/ 	.byte	0x04, 0x0a
        /*00f6*/ 	.short	(.L_900 - .L_899)
	.align		4
.L_899:
        /*00f8*/ 	.word	index@(.nv.constant0._ZN10layer_norm31ln_parallel_residual_fwd_kernelINS_13Kernel_traitsIf13__nv_bfloat16S2_S2_fjLj1280ELj1ELj4ELj1ELj16ENS_18Kernel_traits_baseILj1280EfS2_S2_S2_fjLj128EEEEELb1ELb1ELb0EEEvNS_9FwdParamsE)
        /*00fc*/ 	.short	0x0210
        /*00fe*/ 	.short	0x00e8


	//----- nvinfo : EIATTR_SW_WAR
	.align		4
.L_900:
        /*0100*/ 	.byte	0x04, 0x36
        /*0102*/ 	.short	(.L_902 - .L_901)
.L_901:
        /*0104*/ 	.word	0x00000008
.L_902:


//--------------------- .nv.info._ZN10layer_norm31ln_parallel_residual_fwd_kernelINS_13Kernel_traitsIf13__nv_bfloat16S2_S2_fjLj1280ELj1ELj4ELj1ELj16ENS_18Kernel_traits_baseILj1280EfS2_S2_S2_fjLj128EEEEELb1ELb1ELb1EEEvNS_9FwdParamsE --------------------------
	.section	.nv.info._ZN10layer_norm31ln_parallel_residual_fwd_kernelINS_13Kernel_traitsIf13__nv_bfloat16S2_S2_fjLj1280ELj1ELj4ELj1ELj16ENS_18Kernel_traits_baseILj1280EfS2_S2_S2_fjLj128EEEEELb1ELb1ELb1EEEvNS_9FwdParamsE,"",@"SHT_CUDA_INFO"
	.sectionflags	@""
	.align	4


	//----- nvinfo : EIATTR_CUDA_API_VERSION
	.align		4
        /*0000*/ 	.byte	0x04, 0x37
        /*0002*/ 	.short	(.L_904 - .L_903)
.L_903:
        /*0004*/ 	.word	0x00000082


	//----- nvinfo : EIATTR_KPARAM_INFO
	.align		4
.L_904:
        /*0008*/ 	.byte	0x04, 0x17
        /*000a*/ 	.short	(.L_906 - .L_905)
.L_905:
        /*000c*/ 	.word	0x00000000
        /*0010*/ 	.short	0x0000
        /*0012*/ 	.short	0x0000
        /*0014*/ 	.byte	0x00, 0xf0, 0xa1, 0x03


	//----- nvinfo : EIATTR_SPARSE_MMA_MASK
	.align		4
.L_906:
        /*0018*/ 	.byte	0x03, 0x50
        /*001a*/ 	.short	0x0000


	//----- nvinfo : EIATTR_MAXREG_COUNT
	.align		4
        /*001c*/ 	.byte	0x03, 0x1b
        /*001e*/ 	.short	0x00ff


	//----- nvinfo : EIATTR_MERCURY_ISA_VERSION
	.align		4
        /*0020*/ 	.byte	0x03, 0x5f
        /*0022*/ 	.short	0x0101


	//----- nvinfo : EIATTR_COOP_GROUP_MASK_REGIDS
	.align		4
        /*0024*/ 	.byte	0x04, 0x29
        /*0026*/ 	.short	(.L_908 - .L_907)


	//   ....[0]....
.L_907:
        /*0028*/ 	.word	0xffffffff


	//   ....[1]....
        /*002c*/ 	.word	0xffffffff


	//   ....[2]....
        /*0030*/ 	.word	0xffffffff


	//   ....[3]....
        /*0034*/ 	.word	0xffffffff


	//   ....[4]....
        /*0038*/ 	.word	0xffffffff


	//   ....[5]....
        /*003c*/ 	.word	0xffffffff


	//   ....[6]....
        /*0040*/ 	.word	0xffffffff


	//   ....[7]....
        /*0044*/ 	.word	0xffffffff


	//   ....[8]....
        /*0048*/ 	.word	0xffffffff


	//   ....[9]....
        /*004c*/ 	.word	0xffffffff


	//   ....[10]....
        /*0050*/ 	.word	0x0500004a


	//   ....[11]....
        /*0054*/ 	.word	0x0500004a


	//   ....[12]....
        /*0058*/ 	.word	0x0500004a


	//   ....[13]....
        /*005c*/ 	.word	0x0500004a


	//   ....[14]....
        /*0060*/ 	.word	0x0500004a


	//   ....[15]....
        /*0064*/ 	.word	0x0500004a


	//   ....[16]....
        /*0068*/ 	.word	0x0500004a


	//   ....[17]....
        /*006c*/ 	.word	0x0500004a


	//   ....[18]....
        /*0070*/ 	.word	0x0500004a


	//   ....[19]....
        /*0074*/ 	.word	0x0500004a


	//----- nvinfo : EIATTR_COOP_GROUP_INSTR_OFFSETS
	.align		4
.L_908:
        /*0078*/ 	.byte	0x04, 0x28
        /*007a*/ 	.short	(.L_910 - .L_909)


	//   ....[0]....
.L_909:
        /*007c*/ 	.word	0x0001ddb0


	//   ....[1]....
        /*0080*/ 	.word	0x0001dde0


	//   ....[2]....
        /*0084*/ 	.word	0x0001de00


	//   ....[3]....
        /*0088*/ 	.word	0x0001de20


	//   ....[4]....
        /*008c*/ 	.word	0x0001de40


	//   ....[5]....
        /*0090*/ 	.word	0x0001e370


	//   ....[6]....
        /*0094*/ 	.word	0x0001e390


	//   ....[7]....
        /*0098*/ 	.word	0x0001e3b0


	//   ....[8]....
        /*009c*/ 	.word	0x0001e3d0


	//   ....[9]....
        /*00a0*/ 	.word	0x0001e3f0


	//   ....[10]....
        /*00a4*/ 	.word	0x0001ef40


	//   ....[11]....
        /*00a8*/ 	.word	0x0001efd0


	//   ....[12]....
        /*00ac*/ 	.word	0x0001f030


	//   ....[13]....
        /*00b0*/ 	.word	0x0001f090


	//   ....[14]....
        /*00b4*/ 	.word	0x0001f0f0


	//   ....[15]....
        /*00b8*/ 	.word	0x0001f670


	//   ....[16]....
        /*00bc*/ 	.word	0x0001f6c0


	//   ....[17]....
        /*00c0*/ 	.word	0x0001f720


	//   ....[18]....
        /*00c4*/ 	.word	0x0001f780


	//   ....[19]....
        /*00c8*/ 	.word	0x0001f7e0


	//----- nvinfo : EIATTR_EXIT_INSTR_OFFSETS
	.align		4
.L_910:
        /*00cc*/ 	.byte	0x04, 0x1c
        /*00ce*/ 	.short	(.L_912 - .L_911)


	//   ....[0]....
.L_911:
        /*00d0*/ 	.word	0x00000780


	//   ....[1]....
        /*00d4*/ 	.word	0x0001eed0


	//----- nvinfo : EIATTR_MAX_THREADS
	.align		4
.L_912:
        /*00d8*/ 	.byte	0x04, 0x05
        /*00da*/ 	.short	(.L_914 - .L_913)
.L_913:
        /*00dc*/ 	.word	0x00000080
        /*00e0*/ 	.word	0x00000001
        /*00e4*/ 	.word	0x00000001


	//----- nvinfo : EIATTR_CRS_STACK_SIZE
	.align		4
.L_914:
        /*00e8*/ 	.byte	0x04, 0x1e
        /*00ea*/ 	.short	(.L_916 - .L_915)
.L_915:
        /*00ec*/ 	.word	0x00000000


	//----- nvinfo : EIATTR_CBANK_PARAM_SIZE
	.align		4
.L_916:
        /*00f0*/ 	.byte	0x03, 0x19
        /*00f2*/ 	.short	0x00e8


	//----- nvinfo : EIATTR_PARAM_CBANK
	.align		4
        /*00f4*/ 	.byte	0x04, 0x0a
        /*00f6*/ 	.short	(.L_918 - .L_917)
	.align		4
.L_917:
        /*00f8*/ 	.word	index@(.nv.constant0._ZN10layer_norm31ln_parallel_residual_fwd_kernelINS_13Kernel_traitsIf13__nv_bfloat16S2_S2_fjLj1280ELj1ELj4ELj1ELj16ENS_18Kernel_traits_baseILj1280EfS2_S2_S2_fjLj128EEEEELb1ELb1ELb1EEEvNS_9FwdParamsE)
        /*00fc*/ 	.short	0x0210
        /*00fe*/ 	.short	0x00e8


	//----- nvinfo : EIATTR_SW_WAR
	.align		4
.L_918:
        /*0100*/ 	.byte	0x04, 0x36
        /*0102*/ 	.short	(.L_920 - .L_919)
.L_919:
        /*0104*/ 	.word	0x00000008
.L_920:


//--------------------- .nv.info._ZN10layer_norm31ln_parallel_residual_fwd_kernelINS_13Kernel_traitsI13__nv_bfloat16S2_fS2_fjLj1280ELj1ELj4ELj1ELj16ENS_18Kernel_traits_baseILj1280ES2_S2_fS2_fjLj128EEEEELb0ELb0ELb0EEEvNS_9FwdParamsE --------------------------
	.section	.nv.info._ZN10layer_norm31ln_parallel_residual_fwd_kernelINS_13Kernel_traitsI13__nv_bfloat16S2_fS2_fjLj1280ELj1ELj4ELj1ELj16ENS_18Kernel_traits_baseILj1280ES2_S2_fS2_fjLj128EEEEELb0ELb0ELb0EEEvNS_9FwdParamsE,"",@"SHT_CUDA_INFO"
	.sectionflags	@""
	.align	4


	//----- nvinfo : EIATTR_CUDA_API_VERSION
	.align		4
        /*0000*/ 	.byte	0x04, 0x37
        /*0002*/ 	.short	(.L_922 - .L_921)
.L_921:
        /*0004*/ 	.word	0x00000082


	//----- nvinfo : EIATTR_KPARAM_INFO
	.align		4
.L_922:
        /*0008*/ 	.byte	0x04, 0x17
        /*000a*/ 	.short	(.L_924 - .L_923)
.L_923:
        /*000c*/ 	.word	0x00000000
        /*0010*/ 	.short	0x0000
        /*0012*/ 	.short	0x0000
        /*0014*/ 	.byte	0x00, 0xf0, 0xa1, 0x03


	//----- nvinfo : EIATTR_SPARSE_MMA_MASK
	.align		4
.L_924:
        /*0018*/ 	.byte	0x03, 0x50
        /*001a*/ 	.short	0x0000


	//----- nvinfo : EIATTR_MAXREG_COUNT
	.align		4
        /*001c*/ 	.byte	0x03, 0x1b
        /*001e*/ 	.short	0x00ff


	//----- nvinfo : EIATTR_MERCURY_ISA_VERSION
	.align		4
        /*0020*/ 	.byte	0x03, 0x5f
        /*0022*/ 	.short	0x0101


	//----- nvinfo : EIATTR_COOP_GROUP_MASK_REGIDS
	.align		4
        /*0024*/ 	.byte	0x04, 0x29
        /*0026*/ 	.short	(.L_926 - .L_925)


	//   ....[0]....
.L_925:
        /*0028*/ 	.word	0xffffffff


	//   ....[1]....
        /*002c*/ 	.word	0xffffffff


	//   ....[2]....
        /*0030*/ 	.word	0xffffffff


	//   ....[3]....
        /*0034*/ 	.word	0xffffffff


	//   ....[4]....
        /*0038*/ 	.word	0xffffffff


	//   ....[5]....
        /*003c*/ 	.word	0xffffffff


	//   ....[6]....
        /*0040*/ 	.word	0xffffffff


	//   ....[7]....
        /*0044*/ 	.word	0xffffffff


	//   ....[8]....
        /*0048*/ 	.word	0xffffffff


	//   ....[9]....
        /*004c*/ 	.word	0xffffffff


	//   ....[10]....
        /*0050*/ 	.word	0x050000e1


	//   ....[11]....
        /*0054*/ 	.word	0x050000e1


	//   ....[12]....
        /*0058*/ 	.word	0x050000e1


	//   ....[13]....
        /*005c*/ 	.word	0x050000e1


	//   ....[14]....
        /*0060*/ 	.word	0x050000e1


	//   ....[15]....
        /*0064*/ 	.word	0x050000e1


	//   ....[16]....
        /*0068*/ 	.word	0x050000e1


	//   ....[17]....
        /*006c*/ 	.word	0x050000e1


	//   ....[18]....
        /*0070*/ 	.word	0x050000e1


	//   ....[19]....
        /*0074*/ 	.word	0x050000e1


	//----- nvinfo : EIATTR_COOP_GROUP_INSTR_OFFSETS
	.align		4
.L_926:
        /*0078*/ 	.byte	0x04, 0x28
        /*007a*/ 	.short	(.L_928 - .L_927)


	//   ....[0]....
.L_927:
        /*007c*/ 	.word	0x00003bc0


	//   ....[1]....
        /*0080*/ 	.word	0x00003bf0


	//   ....[2]....
        /*0084*/ 	.word	0x00003c10


	//   ....[3]....
        /*0088*/ 	.word	0x00003c30


	//   ....[4]....
        /*008c*/ 	.word	0x00003c50


	//   ....[5]....
        /*0090*/ 	.word	0x00004190


	//   ....[6]....
        /*0094*/ 	.word	0x000041b0


	//   ....[7]....
        /*0098*/ 	.word	0x000041d0


	//   ....[8]....
        /*009c*/ 	.word	0x000041f0


	//   ....[9]....
        /*00a0*/ 	.word	0x00004210


	//   ....[10]....
        /*00a4*/ 	.word	0x00005390


	//   ....[11]....
        /*00a8*/ 	.word	0x00005440


	//   ....[12]....
        /*00ac*/ 	.word	0x000054b0


	//   ....[13]....
        /*00b0*/ 	.word	0x00005520


	//   ....[14]....
        /*00b4*/ 	.word	0x00005590


	//   ....[15]....
        /*00b8*/ 	.word	0x00005b20


	//   ....[16]....
        /*00bc*/ 	.word	0x00005b90


	//   ....[17]....
        /*00c0*/ 	.word	0x00005c00


	//   ....[18]....
        /*00c4*/ 	.word	0x00005c70


	//   ....[19]....
        /*00c8*/ 	.word	0x00005ce0


	//----- nvinfo : EIATTR_EXIT_INSTR_OFFSETS
	.align		4
.L_928:
        /*00cc*/ 	.byte	0x04, 0x1c
        /*00ce*/ 	.short	(.L_930 - .L_929)


	//   ....[0]....
.L_929:
        /*00d0*/ 	.word	0x00000cc0


	//   ....[1]....
        /*00d4*/ 	.word	0x00005320


	//----- nvinfo : EIATTR_MAX_THREADS
	.align		4
.L_930:
        /*00d8*/ 	.byte	0x04, 0x05
        /*00da*/ 	.short	(.L_932 - .L_931)
.L_931:
        /*00dc*/ 	.word	0x00000080
        /*00e0*/ 	.word	0x00000001
        /*00e4*/ 	.word	0x00000001


	//----- nvinfo : EIATTR_CRS_STACK_SIZE
	.align		4
.L_932:
        /*00e8*/ 	.byte	0x04, 0x1e
        /*00ea*/ 	.short	(.L_934 - .L_933)
.L_933:
        /*00ec*/ 	.word	0x00000000


	//----- nvinfo : EIATTR_CBANK_PARAM_SIZE
	.align		4
.L_934:
        /*00f0*/ 	.byte	0x03, 0x19
        /*00f2*/ 	.short	0x00e8


	//----- nvinfo : EIATTR_PARAM_CBANK
	.align		4
        /*00f4*/ 	.byte	0x04, 0x0a
        /*00f6*/ 	.short	(.L_936 - .L_935)
	.align		4
.L_935:
        /*00f8*/ 	.word	index@(.nv.constant0._ZN10layer_norm31ln_parallel_residual_fwd_kernelINS_13Kernel_traitsI13__nv_bfloat16S2_fS2_fjLj1280ELj1ELj4ELj1ELj16ENS_18Kernel_traits_baseILj1280ES2_S2_fS2_fjLj128EEEEELb0ELb0ELb0EEEvNS_9FwdParamsE)
        /*00fc*/ 	.short	0x0210
        /*00fe*/ 	.short	0x00e8


	//----- nvinfo : EIATTR_SW_WAR
	.align		4
.L_936:
        /*0100*/ 	.byte	0x04, 0x36
        /*0102*/ 	.short	(.L_938 - .L_937)
.L_937:
        /*0104*/ 	.word	0x00000008
.L_938:


//--------------------- .nv.info._ZN10layer_norm31ln_parallel_residual_fwd_kernelINS_13Kernel_traitsI13__nv_bfloat16S2_fS2_fjLj1280ELj1ELj4ELj1ELj16ENS_18Kernel_traits_baseILj1280ES2_S2_fS2_fjLj128EEEEELb0ELb0ELb1EEEvNS_9FwdParamsE --------------------------
	.section	.nv.info._ZN10layer_norm31ln_parallel_residual_fwd_kernelINS_13Kernel_traitsI13__nv_bfloat16S2_fS2_fjLj1280ELj1ELj4ELj1ELj16ENS_18Kernel_traits_baseILj1280ES2_S2_fS2_fjLj128EEEEELb0ELb0ELb1EEEvNS_9FwdParamsE,"",@"SHT_CUDA_INFO"
	.sectionflags	@""
	.align	4


	//----- nvinfo : EIATTR_CUDA_API_VERSION
	.align		4
        /*0000*/ 	.byte	0x04, 0x37
        /*0002*/ 	.short	(.L_940 - .L_939)
.L_939:
        /*0004*/ 	.word	0x00000082


	//----- nvinfo : EIATTR_KPARAM_INFO
	.align		4
.L_940:
        /*0008*/ 	.byte	0x04, 0x17
        /*000a*/ 	.short	(.L_942 - .L_941)
.L_941:
        /*000c*/ 	.word	0x00000000
        /*0010*/ 	.short	0x0000
        /*0012*/ 	.short	0x0000
        /*0014*/ 	.byte	0x00, 0xf0, 0xa1, 0x03


	//----- nvinfo : EIATTR_SPARSE_MMA_MASK
	.align		4
.L_942:
        /*0018*/ 	.byte	0x03, 0x50
        /*001a*/ 	.short	0x0000


	//----- nvinfo : EIATTR_MAXREG_COUNT
	.align		4
        /*001c*/ 	.byte	0x03, 0x1b
        /*001e*/ 	.short	0x00ff


	//----- nvinfo : EIATTR_MERCURY_ISA_VERSION
	.align		4
        /*0020*/ 	.byte	0x03, 0x5f
        /*0022*/ 	.short	0x0101


	//----- nvinfo : EIATTR_COOP_GROUP_MASK_REGIDS
	.align		4
        /*0024*/ 	.byte	0x04, 0x29
        /*0026*/ 	.short	(.L_944 - .L_943)


	//   ....[0]....
.L_943:
        /*0028*/ 	.word	0xffffffff


	//   ....[1]....
        /*002c*/ 	.word	0xffffffff


	//   ....[2]....
        /*0030*/ 	.word	0xffffffff


	//   ....[3]....
        /*0034*/ 	.word	0xffffffff


	//   ....[4]....
        /*0038*/ 	.word	0xffffffff


	//   ....[5]....
        /*003c*/ 	.word	0xffffffff


	//   ....[6]....
        /*0040*/ 	.word	0xffffffff


	//   ....[7]....
        /*0044*/ 	.word	0xffffffff


	//   ....[8]....
        /*0048*/ 	.word	0xffffffff


	//   ....[9]....
        /*004c*/ 	.word	0xffffffff


	//   ....[10]....
        /*0050*/ 	.word	0x050000c8


	//   ....[11]....
        /*0054*/ 	.word	0x050000c8


	//   ....[12]....
        /*0058*/ 	.word	0x050000c8


	//   ....[13]....
        /*005c*/ 	.word	0x050000c8


	//   ....[14]....
        /*0060*/ 	.word	0x050000c8


	//   ....[15]....
        /*0064*/ 	.word	0x050000c8


	//   ....[16]....
        /*0068*/ 	.word	0x050000c8


	//   ....[17]....
        /*006c*/ 	.word	0x050000c8


	//   ....[18]....
        /*0070*/ 	.word	0x050000c8


	//   ....[19]....
        /*0074*/ 	.word	0x050000c8


	//----- nvinfo : EIATTR_COOP_GROUP_INSTR_OFFSETS
	.align		4
.L_944:
        /*0078*/ 	.byte	0x04, 0x28
        /*007a*/ 	.short	(.L_946 - .L_945)


	//   ....[0]....
.L_945:
        /*007c*/ 	.word	0x00002d20


	//   ....[1]....
        /*0080*/ 	.word	0x00002d40


	//   ....[2]....
        /*0084*/ 	.word	0x00002d60


	//   ....[3]....
        /*0088*/ 	.word	0x00002d80


	//   ....[4]....
        /*008c*/ 	.word	0x00002db0


	//   ....[5]....
        /*0090*/ 	.word	0x000032e0


	//   ....[6]....
        /*0094*/ 	.word	0x00003300


	//   ....[7]....
        /*0098*/ 	.word	0x00003320


	//   ....[8]....
        /*009c*/ 	.word	0x00003340


	//   ....[9]....
        /*00a0*/ 	.word	0x00003360


	//   ....[10]....
        /*00a4*/ 	.word	0x00004910


	//   ....[11]....
        /*00a8*/ 	.word	0x000049b0


	//   ....[12]....
        /*00ac*/ 	.word	0x00004a20


	//   ....[13]....
        /*00b0*/ 	.word	0x00004a90


	//   ....[14]....
        /*00b4*/ 	.word	0x00004b10


	//   ....[15]....
        /*00b8*/ 	.word	0x00005090


	//   ....[16]....
        /*00bc*/ 	.word	0x00005100


	//   ....[17]....
        /*00c0*/ 	.word	0x00005170


	//   ....[18]....
        /*00c4*/ 	.word	0x000051e0


	//   ....[19]....
        /*00c8*/ 	.word	0x00005250


	//----- nvinfo : EIATTR_EXIT_INSTR_OFFSETS
	.align		4
.L_946:
        /*00cc*/ 	.byte	0x04, 0x1c
        /*00ce*/ 	.short	(.L_948 - .L_947)


	//   ....[0]....
.L_947:
        /*00d0*/ 	.word	0x00000260


	//   ....[1]....
        /*00d4*/ 	.word	0x000048a0


	//----- nvinfo : EIATTR_MAX_THREADS
	.align		4
.L_948:
        /*00d8*/ 	.byte	0x04, 0x05
        /*00da*/ 	.short	(.L_950 - .L_949)
.L_949:
        /*00dc*/ 	.word	0x00000080
        /*00e0*/ 	.word	0x00000001
        /*00e4*/ 	.word	0x00000001


	//----- nvinfo : EIATTR_CRS_STACK_SIZE
	.align		4
.L_950:
        /*00e8*/ 	.byte	0x04, 0x1e
        /*00ea*/ 	.short	(.L_952 - .L_951)
.L_951:
        /*00ec*/ 	.word	0x00000000


	//----- nvinfo : EIATTR_CBANK_PARAM_SIZE
	.align		4
.L_952:
        /*00f0*/ 	.byte	0x03, 0x19
        /*00f2*/ 	.short	0x00e8


	//----- nvinfo : EIATTR_PARAM_CBANK
	.align		4
        /*00f4*/ 	.byte	0x04, 0x0a
        /*00f6*/ 	.short	(.L_954 - .L_953)
	.align		4
.L_953:
        /*00f8*/ 	.word	index@(.nv.constant0._ZN10layer_norm31ln_parallel_residual_fwd_kernelINS_13Kernel_traitsI13__nv_bfloat16S2_fS2_fjLj1280ELj1ELj4ELj1ELj16ENS_18Kernel_traits_baseILj1280ES2_S2_fS2_fjLj128EEEEELb0ELb0ELb1EEEvNS_9FwdParamsE)
        /*00fc*/ 	.short	0x0210
        /*00fe*/ 	.short	0x00e8


	//----- nvinfo : EIATTR_SW_WAR
	.align		4
.L_954:
        /*0100*/ 	.byte	0x04, 0x36
        /*0102*/ 	.short	(.L_956 - .L_955)
.L_955:
        /*0104*/ 	.word	0x00000008
.L_956:


//--------------------- .nv.info._ZN10layer_norm31ln_parallel_residual_fwd_kernelINS_13Kernel_traitsI13__nv_bfloat16S2_fS2_fjLj1280ELj1ELj4ELj1ELj16ENS_18Kernel_traits_baseILj1280ES2_S2_fS2_fjLj128EEEEELb0ELb1ELb0EEEvNS_9FwdParamsE --------------------------
	.section	.nv.info._ZN10layer_norm31ln_parallel_residual_fwd_kernelINS_13Kernel_traitsI13__nv_bfloat16S2_fS2_fjLj1280ELj1ELj4ELj1ELj16ENS_18Kernel_traits_baseILj1280ES2_S2_fS2_fjLj128EEEEELb0ELb1ELb0EEEvNS_9FwdParamsE,"",@"SHT_CUDA_INFO"
	.sectionflags	@""
	.align	4


	//----- nvinfo : EIATTR_CUDA_API_VERSION
	.align		4
        /*0000*/ 	.byte	0x04, 0x37
        /*0002*/ 	.short	(.L_958 - .L_957)
.L_957:
        /*0004*/ 	.word	0x00000082


	//----- nvinfo : EIATTR_KPARAM_INFO
	.align		4
.L_958:
        /*0008*/ 	.byte	0x04, 0x17
        /*000a*/ 	.short	(.L_960 - .L_959)
.L_959:
        /*000c*/ 	.word	0x00000000
        /*0010*/ 	.short	0x0000
        /*0012*/ 	.short	0x0000
        /*0014*/ 	.byte	0x00, 0xf0, 0xa1, 0x03


	//----- nvinfo : EIATTR_SPARSE_MMA_MASK
	.align		4
.L_960:
        /*0018*/ 	.byte	0x03, 0x50
        /*001a*/ 	.short	0x0000


	//----- nvinfo : EIATTR_MAXREG_COUNT
	.align		4
        /*001c*/ 	.byte	0x03, 0x1b
        /*001e*/ 	.short	0x00ff


	//----- nvinfo : EIATTR_MERCURY_ISA_VERSION
	.align		4
        /*0020*/ 	.byte	0x03, 0x5f
        /*0022*/ 	.short	0x0101


	//----- nvinfo : EIATTR_COOP_GROUP_MASK_REGIDS
	.align		4
        /*0024*/ 	.byte	0x04, 0x29
        /*0026*/ 	.short	(.L_962 - .L_961)


	//   ....[0]....
.L_961:
        /*0028*/ 	.word	0xffffffff


	//   ....[1]....
        /*002c*/ 	.word	0xffffffff


	//   ....[2]....
        /*0030*/ 	.word	0xffffffff


	//   ....[3]....
        /*0034*/ 	.word	0xffffffff


	//   ....[4]....
        /*0038*/ 	.word	0xffffffff


	//   ....[5]....
        /*003c*/ 	.word	0xffffffff


	//   ....[6]....
        /*0040*/ 	.word	0xffffffff


	//   ....[7]....
        /*0044*/ 	.word	0xffffffff


	//   ....[8]....
        /*0048*/ 	.word	0xffffffff


	//   ....[9]....
        /*004c*/ 	.word	0xffffffff


	//   ....[10]....
        /*0050*/ 	.word	0x05000092


	//   ....[11]....
        /*0054*/ 	.word	0x05000092


	//   ....[12]....
        /*0058*/ 	.word	0x05000092


	//   ....[13]....
        /*005c*/ 	.word	0x05000092


	//   ....[14]....
        /*0060*/ 	.word	0x05000092


	//   ....[15]....
        /*0064*/ 	.word	0x05000092


	//   ....[16]....
        /*0068*/ 	.word	0x05000092


	//   ....[17]....
        /*006c*/ 	.word	0x05000092


	//   ....[18]....
        /*0070*/ 	.word	0x05000092


	//   ....[19]....
        /*0074*/ 	.word	0x05000092


	//----- nvinfo : EIATTR_COOP_GROUP_INSTR_OFFSETS
	.align		4
.L_962:
        /*0078*/ 	.byte	0x04, 0x28
        /*007a*/ 	.short	(.L_964 - .L_963)


	//   ....[0]....
.L_963:
        /*007c*/ 	.word	0x00002fb0


	//   ....[1]....
        /*0080*/ 	.word	0x00002fe0


	//   ....[2]....
        /*0084*/ 	.word	0x00003000


	//   ....[3]....
        /*0088*/ 	.word	0x00003020


	//   ....[4]....
        /*008c*/ 	.word	0x00003040


	//   ....[5]....
        /*0090*/ 	.word	0x00003580


	//   ....[6]....
        /*0094*/ 	.word	0x000035a0


	//   ....[7]....
        /*0098*/ 	.word	0x000035c0


	//   ....[8]....
        /*009c*/ 	.word	0x000035e0


	//   ....[9]....
        /*00a0*/ 	.word	0x00003600


	//   ....[10]....
        /*00a4*/ 	.word	0x000042c0


	//   ....[11]....
        /*00a8*/ 	.word	0x00004370


	//   ....[12]....
        /*00ac*/ 	.word	0x000043e0


	//   ....[13]....
        /*00b0*/ 	.word	0x00004450


	//   ....[14]....
        /*00b4*/ 	.word	0x000044c0


	//   ....[15]....
        /*00b8*/ 	.word	0x00004a50


	//   ....[16]....
        /*00bc*/ 	.word	0x00004ac0


	//   ....[17]....
        /*00c0*/ 	.word	0x00004b30


	//   ....[18]....
        /*00c4*/ 	.word	0x00004ba0


	//   ....[19]....
        /*00c8*/ 	.word	0x00004c10


	//----- nvinfo : EIATTR_EXIT_INSTR_OFFSETS
	.align		4
.L_964:
        /*00cc*/ 	.byte	0x04, 0x1c
        /*00ce*/ 	.short	(.L_966 - .L_965)


	//   ....[0]....
.L_965:
        /*00d0*/ 	.word	0x00000720


	//   ....[1]....
        /*00d4*/ 	.word	0x00004250


	//----- nvinfo : EIATTR_MAX_THREADS
	.align		4
.L_966:
        /*00d8*/ 	.byte	0x04, 0x05
        /*00da*/ 	.short	(.L_968 - .L_967)
.L_967:
        /*00dc*/ 	.word	0x00000080
        /*00e0*/ 	.word	0x00000001
        /*00e4*/ 	.word	0x00000001


	//----- nvinfo : EIATTR_CRS_STACK_SIZE
	.align		4
.L_968:
        /*00e8*/ 	.byte	0x04, 0x1e
        /*00ea*/ 	.short	(.L_970 - .L_969)
.L_969:
        /*00ec*/ 	.word	0x00000000


	//----- nvinfo : EIATTR_CBANK_PARAM_SIZE
	.align		4
.L_970:
        /*00f0*/ 	.byte	0x03, 0x19
        /*00f2*/ 	.short	0x00e8


	//----- nvinfo : EIATTR_PARAM_CBANK
	.align		4
        /*00f4*/ 	.byte	0x04, 0x0a
        /*00f6*/ 	.short	(.L_972 - .L_971)
	.align		4
.L_971:
        /*00f8*/ 	.word	index@(.nv.constant0._ZN10layer_norm31ln_parallel_residual_fwd_kernelINS_13Kernel_traitsI13__nv_bfloat16S2_fS2_fjLj1280ELj1ELj4ELj1ELj16ENS_18Kernel_traits_baseILj1280ES2_S2_fS2_fjLj128EEEEELb0ELb1ELb0EEEvNS_9FwdParamsE)
        /*00fc*/ 	.short	0x0210
        /*00fe*/ 	.short	0x00e8


	//----- nvinfo : EIATTR_SW_WAR
	.align		4
.L_972:
        /*0100*/ 	.byte	0x04, 0x36
        /*0102*/ 	.short	(.L_974 - .L_973)
.L_973:
        /*0104*/ 	.word	0x00000008
.L_974:


//--------------------- .nv.info._ZN10layer_norm31ln_parallel_residual_fwd_kernelINS_13Kernel_traitsI13__nv_bfloat16S2_fS2_fjLj1280ELj1ELj4ELj1ELj16ENS_18Kernel_traits_baseILj1280ES2_S2_fS2_fjLj128EEEEELb0ELb1ELb1EEEvNS_9FwdParamsE --------------------------
	.section	.nv.info._ZN10layer_norm31ln_parallel_residual_fwd_kernelINS_13Kernel_traitsI13__nv_bfloat16S2_fS2_fjLj1280ELj1ELj4ELj1ELj16ENS_18Kernel_traits_baseILj1280ES2_S2_fS2_fjLj128EEEEELb0ELb1ELb1EEEvNS_9FwdParamsE,"",@"SHT_CUDA_INFO"
	.sectionflags	@""
	.align	4


	//----- nvinfo : EIATTR_CUDA_API_VERSION
	.align		4
        /*0000*/ 	.byte	0x04, 0x37
        /*0002*/ 	.short	(.L_976 - .L_975)
.L_975:
        /*0004*/ 	.word	0x00000082


	//----- nvinfo : EIATTR_KPARAM_INFO
	.align		4
.L_976:
        /*0008*/ 	.byte	0x04, 0x17
        /*000a*/ 	.short	(.L_978 - .L_977)
.L_977:
        /*000c*/ 	.word	0x00000000
        /*0010*/ 	.short	0x0000
        /*0012*/ 	.short	0x0000
        /*0014*/ 	.byte	0x00, 0xf0, 0xa1, 0x03


	//----- nvinfo : EIATTR_SPARSE_MMA_MASK
	.align		4
.L_978:
        /*0018*/ 	.byte	0x03, 0x50
        /*001a*/ 	.short	0x0000


	//----- nvinfo : EIATTR_MAXREG_COUNT
	.align		4
        /*001c*/ 	.byte	0x03, 0x1b
        /*001e*/ 	.short	0x00ff


	//----- nvinfo : EIATTR_MERCURY_ISA_VERSION
	.align		4
        /*0020*/ 	.byte	0x03, 0x5f
        /*0022*/ 	.short	0x0101


	//----- nvinfo : EIATTR_COOP_GROUP_MASK_REGIDS
	.align		4
        /*0024*/ 	.byte	0x04, 0x29
        /*0026*/ 	.short	(.L_980 - .L_979)


	//   ....[0]....
.L_979:
        /*0028*/ 	.word	0xffffffff


	//   ....[1]....
        /*002c*/ 	.word	0xffffffff


	//   ....[2]....
        /*0030*/ 	.word	0xffffffff


	//   ....[3]....
        /*0034*/ 	.word	0xffffffff


	//   ....[4]....
        /*0038*/ 	.word	0xffffffff


	//   ....[5]....
        /*003c*/ 	.word	0xffffffff


	//   ....[6]....
        /*0040*/ 	.word	0xffffffff


	//   ....[7]....
        /*0044*/ 	.word	0xffffffff


	//   ....[8]....
        /*0048*/ 	.word	0xffffffff


	//   ....[9]....
        /*004c*/ 	.word	0xffffffff


	//   ....[10]....
        /*0050*/ 	.word	0x05000094


	//   ....[11]....
        /*0054*/ 	.word	0x05000094


	//   ....[12]....
        /*0058*/ 	.word	0x05000094


	//   ....[13]....
        /*005c*/ 	.word	0x05000094


	//   ....[14]....
        /*0060*/ 	.word	0x05000094


	//   ....[15]....
        /*0064*/ 	.word	0x05000094


	//   ....[16]....
        /*0068*/ 	.word	0x05000094


	//   ....[17]....
        /*006c*/ 	.word	0x05000094


	//   ....[18]....
        /*0070*/ 	.word	0x05000094


	//   ....[19]....
        /*0074*/ 	.word	0x05000094


	//----- nvinfo : EIATTR_COOP_GROUP_INSTR_OFFSETS
	.align		4
.L_980:
        /*0078*/ 	.byte	0x04, 0x28
        /*007a*/ 	.short	(.L_982 - .L_981)


	//   ....[0]....
.L_981:
        /*007c*/ 	.word	0x000028d0


	//   ....[1]....
        /*0080*/ 	.word	0x00002900


	//   ....[2]....
        /*0084*/ 	.word	0x00002920


	//   ....[3]....
        /*0088*/ 	.word	0x00002940


	//   ....[4]....
        /*008c*/ 	.word	0x00002960


	//   ....[5]....
        /*0090*/ 	.word	0x00002e90


	//   ....[6]....
        /*0094*/ 	.word	0x00002eb0


	//   ....[7]....
        /*0098*/ 	.word	0x00002ed0


	//   ....[8]....
        /*009c*/ 	.word	0x00002ef0


	//   ....[9]....
        /*00a0*/ 	.word	0x00002f10


	//   ....[10]....
        /*00a4*/ 	.word	0x00003a60


	//   ....[11]....
        /*00a8*/ 	.word	0x00003b10


	//   ....[12]....
        /*00ac*/ 	.word	0x00003b80


	//   ....[13]....
        /*00b0*/ 	.word	0x00003bf0


	//   ....[14]....
        /*00b4*/ 	.word	0x00003c60


	//   ....[15]....
        /*00b8*/ 	.word	0x000041e0


	//   ....[16]....
        /*00bc*/ 	.word	0x00004250


	//   ....[17]....
        /*00c0*/ 	.word	0x000042c0


	//   ....[18]....
        /*00c4*/ 	.word	0x00004330


	//   ....[19]....
        /*00c8*/ 	.word	0x000043a0


	//----- nvinfo : EIATTR_EXIT_INSTR_OFFSETS
	.align		4
.L_982:
        /*00cc*/ 	.byte	0x04, 0x1c
        /*00ce*/ 	.short	(.L_984 - .L_983)


	//   ....[0]....
.L_983:
        /*00d0*/ 	.word	0x00000170


	//   ....[1]....
        /*00d4*/ 	.word	0x000039f0


	//----- nvinfo : EIATTR_MAX_THREADS
	.align		4
.L_984:
        /*00d8*/ 	.byte	0x04, 0x05
        /*00da*/ 	.short	(.L_986 - .L_985)
.L_985:
        /*00dc*/ 	.word	0x00000080
        /*00e0*/ 	.word	0x00000001
        /*00e4*/ 	.word	0x00000001


	//----- nvinfo : EIATTR_CRS_STACK_SIZE
	.align		4
.L_986:
        /*00e8*/ 	.byte	0x04, 0x1e
        /*00ea*/ 	.short	(.L_988 - .L_987)
.L_987:
        /*00ec*/ 	.word	0x00000000


	//----- nvinfo : EIATTR_CBANK_PARAM_SIZE
	.align		4
.L_988:
        /*00f0*/ 	.byte	0x03, 0x19
        /*00f2*/ 	.short	0x00e8


	//----- nvinfo : EIATTR_PARAM_CBANK
	.align		4
        /*00f4*/ 	.byte	0x04, 0x0a
        /*00f6*/ 	.short	(.L_990 - .L_989)
	.align		4
.L_989:
        /*00f8*/ 	.word	index@(.nv.constant0._ZN10layer_norm31ln_parallel_residual_fwd_kernelINS_13Kernel_traitsI13__nv_bfloat16S2_fS2_fjLj1280ELj1ELj4ELj1ELj16ENS_18Kernel_traits_baseILj1280ES2_S2_fS2_fjLj128EEEEELb0ELb1ELb1EEEvNS_9FwdParamsE)
        /*00fc*/ 	.short	0x0210
        /*00fe*/ 	.short	0x00e8


	//----- nvinfo : EIATTR_SW_WAR
	.align		4
.L_990:
        /*0100*/ 	.byte	0x04, 0x36
        /*0102*/ 	.short	(.L_992 - .L_991)
.L_991:
        /*0104*/ 	.word	0x00000008
.L_992:


//--------------------- .nv.info._ZN10layer_norm31ln_parallel_residual_fwd_kernelINS_13Kernel_traitsI13__nv_bfloat16S2_fS2_fjLj1280ELj1ELj4ELj1ELj16ENS_18Kernel_traits_baseILj1280ES2_S2_fS2_fjLj128EEEEELb1ELb0ELb0EEEvNS_9FwdParamsE --------------------------
	.section	.nv.info._ZN10layer_norm31ln_parallel_residual_fwd_kernelINS_13Kernel_traitsI13__nv_bfloat16S2_fS2_fjLj1280ELj1ELj4ELj1ELj16ENS_18Kernel_traits_baseILj1280ES2_S2_fS2_fjLj128EEEEELb1ELb0ELb0EEEvNS_9FwdParamsE,"",@"SHT_CUDA_INFO"
	.sectionflags	@""
	.align	4


	//----- nvinfo : EIATTR_CUDA_API_VERSION
	.align		4
        /*0000*/ 	.byte	0x04, 0x37
        /*0002*/ 	.short	(.L_994 - .L_993)
.L_993:
        /*0004*/ 	.word	0x00000082


	//----- nvinfo : EIATTR_KPARAM_INFO
	.align		4
.L_994:
        /*0008*/ 	.byte	0x04, 0x17
        /*000a*/ 	.short	(.L_996 - .L_995)
.L_995:
        /*000c*/ 	.word	0x00000000
        /*0010*/ 	.short	0x0000
        /*0012*/ 	.short	0x0000
        /*0014*/ 	.byte	0x00, 0xf0, 0xa1, 0x03


	//----- nvinfo : EIATTR_SPARSE_MMA_MASK
	.align		4
.L_996:
        /*0018*/ 	.byte	0x03, 0x50
        /*001a*/ 	.short	0x0000


	//----- nvinfo : EIATTR_MAXREG_COUNT
	.align		4
        /*001c*/ 	.byte	0x03, 0x1b
        /*001e*/ 	.short	0x00ff


	//----- nvinfo : EIATTR_MERCURY_ISA_VERSION
	.align		4
        /*0020*/ 	.byte	0x03, 0x5f
        /*0022*/ 	.short	0x0101


	//----- nvinfo : EIATTR_COOP_GROUP_MASK_REGIDS
	.align		4
        /*0024*/ 	.byte	0x04, 0x29
        /*0026*/ 	.short	(.L_998 - .L_997)


	//   ....[0]....
.L_997:
        /*0028*/ 	.word	0xffffffff


	//   ....[1]....
        /*002c*/ 	.word	0xffffffff


	//   ....[2]....
        /*0030*/ 	.word	0xffffffff


	//   ....[3]....
        /*0034*/ 	.word	0xffffffff


	//   ....[4]....
        /*0038*/ 	.word	0xffffffff


	//   ....[5]....
        /*003c*/ 	.word	0xffffffff


	//   ....[6]....
        /*0040*/ 	.word	0xffffffff


	//   ....[7]....
        /*0044*/ 	.word	0xffffffff


	//   ....[8]....
        /*0048*/ 	.word	0xffffffff


	//   ....[9]....
        /*004c*/ 	.word	0xffffffff


	//   ....[10]....
        /*0050*/ 	.word	0x050000f3


	//   ....[11]....
        /*0054*/ 	.word	0x050000f3


	//   ....[12]....
        /*0058*/ 	.word	0x050000f3


	//   ....[13]....
        /*005c*/ 	.word	0x050000f3


	//   ....[14]....
        /*0060*/ 	.word	0x050000f3


	//   ....[15]....
        /*0064*/ 	.word	0x050000f3


	//   ....[16]....
        /*0068*/ 	.word	0x050000f3


	//   ....[17]....
        /*006c*/ 	.word	0x050000f3


	//   ....[18]....
        /*0070*/ 	.word	0x050000f3


	//   ....[19]....
        /*0074*/ 	.word	0x050000f3


	//----- nvinfo : EIATTR_COOP_GROUP_INSTR_OFFSETS
	.align		4
.L_998:
        /*0078*/ 	.byte	0x04, 0x28
        /*007a*/ 	.short	(.L_1000 - .L_999)


	//   ....[0]....
.L_999:
        /*007c*/ 	.word	0x0001ebe0


	//   ....[1]....
        /*0080*/ 	.word	0x0001ec10


	//   ....[2]....
        /*0084*/ 	.word	0x0001ec30


	//   ....[3]....
        /*0088*/ 	.word	0x0001ec50


	//   ....[4]....
        /*008c*/ 	.word	0x0001ec70


	//   ....[5]....
        /*0090*/ 	.word	0x0001f1b0


	//   ....[6]....
        /*0094*/ 	.word	0x0001f1d0


	//   ....[7]....
        /*0098*/ 	.word	0x0001f1f0


	//   ....[8]....
        /*009c*/ 	.word	0x0001f210


	//   ....[9]....
        /*00a0*/ 	.word	0x0001f230


	//   ....[10]....
        /*00a4*/ 	.word	0x000203c0


	//   ....[11]....
        /*00a8*/ 	.word	0x00020470


	//   ....[12]....
        /*00ac*/ 	.word	0x000204e0


	//   ....[13]....
        /*00b0*/ 	.word	0x00020550


	//   ....[14]....
        /*00b4*/ 	.word	0x000205c0


	//   ....[15]....
        /*00b8*/ 	.word	0x00020b50


	//   ....[16]....
        /*00bc*/ 	.word	0x00020bc0


	//   ....[17]....
        /*00c0*/ 	.word	0x00020c30


	//   ....[18]....
        /*00c4*/ 	.word	0x00020ca0


	//   ....[19]....
        /*00c8*/ 	.word	0x00020d10


	//----- nvinfo : EIATTR_EXIT_INSTR_OFFSETS
	.align		4
.L_1000:
        /*00cc*/ 	.byte	0x04, 0x1c
        /*00ce*/ 	.short	(.L_1002 - .L_1001)


	//   ....[0]....
.L_1001:
        /*00d0*/ 	.word	0x00001180


	//   ....[1]....
        /*00d4*/ 	.word	0x00020350


	//----- nvinfo : EIATTR_MAX_THREADS
	.align		4
.L_1002:
        /*00d8*/ 	.byte	0x04, 0x05
        /*00da*/ 	.short	(.L_1004 - .L_1003)
.L_1003:
        /*00dc*/ 	.word	0x00000080
        /*00e0*/ 	.word	0x00000001
        /*00e4*/ 	.word	0x00000001


	//----- nvinfo : EIATTR_CRS_STACK_SIZE
	.align		4
.L_1004:
        /*00e8*/ 	.byte	0x04, 0x1e
        /*00ea*/ 	.short	(.L_1006 - .L_1005)
.L_1005:
        /*00ec*/ 	.word	0x00000000


	//----- nvinfo : EIATTR_CBANK_PARAM_SIZE
	.align		4
.L_1006:
        /*00f0*/ 	.byte	0x03, 0x19
        /*00f2*/ 	.short	0x00e8


	//----- nvinfo : EIATTR_PARAM_CBANK
	.align		4
        /*00f4*/ 	.byte	0x04, 0x0a
        /*00f6*/ 	.short	(.L_1008 - .L_1007)
	.align		4
.L_1007:
        /*00f8*/ 	.word	index@(.nv.constant0._ZN10layer_norm31ln_parallel_residual_fwd_kernelINS_13Kernel_traitsI13__nv_bfloat16S2_fS2_fjLj1280ELj1ELj4ELj1ELj16ENS_18Kernel_traits_baseILj1280ES2_S2_fS2_fjLj128EEEEELb1ELb0ELb0EEEvNS_9FwdParamsE)
        /*00fc*/ 	.short	0x0210
        /*00fe*/ 	.short	0x00e8


	//----- nvinfo : EIATTR_SW_WAR
	.align		4
.L_1008:
        /*0100*/ 	.byte	0x04, 0x36
        /*0102*/ 	.short	(.L_1010 - .L_1009)
.L_1009:
        /*0104*/ 	.word	0x00000008
.L_1010:


//--------------------- .nv.info._ZN10layer_norm31ln_parallel_residual_fwd_kernelINS_13Kernel_traitsI13__nv_bfloat16S2_fS2_fjLj1280ELj1ELj4ELj1ELj16ENS_18Kernel_traits_baseILj1280ES2_S2_fS2_fjLj128EEEEELb1ELb0ELb1EEEvNS_9FwdParamsE --------------------------
	.section	.nv.info._ZN10layer_norm31ln_parallel_residual_fwd_kernelINS_13Kernel_traitsI13__nv_bfloat16S2_fS2_fjLj1280ELj1ELj4ELj1ELj16ENS_18Kernel_traits_baseILj1280ES2_S2_fS2_fjLj128EEEEELb1ELb0ELb1EEEvNS_9FwdParamsE,"",@"SHT_CUDA_INFO"
	.sectionflags	@""
	.align	4


	//----- nvinfo : EIATTR_CUDA_API_VERSION
	.align		4
        /*0000*/ 	.byte	0x04, 0x37
        /*0002*/ 	.short	(.L_1012 - .L_1011)
.L_1011:
        /*0004*/ 	.word	0x00000082


	//----- nvinfo : EIATTR_KPARAM_INFO
	.align		4
.L_1012:
        /*0008*/ 	.byte	0x04, 0x17
        /*000a*/ 	.short	(.L_1014 - .L_1013)
.L_1013:
        /*000c*/ 	.word	0x00000000
        /*0010*/ 	.short	0x0000
        /*0012*/ 	.short	0x0000
        /*0014*/ 	.byte	0x00, 0xf0, 0xa1, 0x03


	//----- nvinfo : EIATTR_SPARSE_MMA_MASK
	.align		4
.L_1014:
        /*0018*/ 	.byte	0x03, 0x50
        /*001a*/ 	.short	0x0000


	//----- nvinfo : EIATTR_MAXREG_COUNT
	.align		4
        /*001c*/ 	.byte	0x03, 0x1b
        /*001e*/ 	.short	0x00ff


	//----- nvinfo : EIATTR_MERCURY_ISA_VERSION
	.align		4
        /*0020*/ 	.byte	0x03, 0x5f
        /*0022*/ 	.short	0x0101


	//----- nvinfo : EIATTR_COOP_GROUP_MASK_REGIDS
	.align		4
        /*0024*/ 	.byte	0x04, 0x29
        /*0026*/ 	.short	(.L_1016 - .L_1015)


	//   ....[0]....
.L_1015:
        /*0028*/ 	.word	0xffffffff


	//   ....[1]....
        /*002c*/ 	.word	0xffffffff


	//   ....[2]....
        /*0030*/ 	.word	0xffffffff


	//   ....[3]....
        /*0034*/ 	.word	0xffffffff


	//   ....[4]....
        /*0038*/ 	.word	0xffffffff


	//   ....[5]....
        /*003c*/ 	.word	0xffffffff


	//   ....[6]....
        /*0040*/ 	.word	0xffffffff


	//   ....[7]....
        /*0044*/ 	.word	0xffffffff


	//   ....[8]....
        /*0048*/ 	.word	0xffffffff


	//   ....[9]....
        /*004c*/ 	.word	0xffffffff


	//   ....[10]....
        /*0050*/ 	.word	0x050000cc


	//   ....[11]....
        /*0054*/ 	.word	0x050000cc


	//   ....[12]....
        /*0058*/ 	.word	0x050000cc


	//   ....[13]....
        /*005c*/ 	.word	0x050000cc


	//   ....[14]....
        /*0060*/ 	.word	0x050000cc


	//   ....[15]....
        /*0064*/ 	.word	0x050000cc


	//   ....[16]....
        /*0068*/ 	.word	0x050000cc


	//   ....[17]....
        /*006c*/ 	.word	0x050000cc


	//   ....[18]....
        /*0070*/ 	.word	0x050000cc


	//   ....[19]....
        /*0074*/ 	.word	0x050000cc


	//----- nvinfo : EIATTR_COOP_GROUP_INSTR_OFFSETS
	.align		4
.L_1016:
        /*0078*/ 	.byte	0x04, 0x28
        /*007a*/ 	.short	(.L_1018 - .L_1017)


	//   ....[0]....
.L_1017:
        /*007c*/ 	.word	0x0001dcf0


	//   ....[1]....
        /*0080*/ 	.word	0x0001dd20


	//   ....[2]....
        /*0084*/ 	.word	0x0001dd40


	//   ....[3]....
        /*0088*/ 	.word	0x0001dd60


	//   ....[4]....
        /*008c*/ 	.word	0x0001dd80


	//   ....[5]....
        /*0090*/ 	.word	0x0001e2b0


	//   ....[6]....
        /*0094*/ 	.word	0x0001e2d0


	//   ....[7]....
        /*0098*/ 	.word	0x0001e2f0


	//   ....[8]....
        /*009c*/ 	.word	0x0001e310


	//   ....[9]....
        /*00a0*/ 	.word	0x0001e330


	//   ....[10]....
        /*00a4*/ 	.word	0x0001fac0


	//   ....[11]....
        /*00a8*/ 	.word	0x0001fb70


	//   ....[12]....
        /*00ac*/ 	.word	0x0001fbe0


	//   ....[13]....
        /*00b0*/ 	.word	0x0001fc50


	//   ....[14]....
        /*00b4*/ 	.word	0x0001fcc0


	//   ....[15]....
        /*00b8*/ 	.word	0x00020240


	//   ....[16]....
        /*00bc*/ 	.word	0x000202b0


	//   ....[17]....
        /*00c0*/ 	.word	0x00020320


	//   ....[18]....
        /*00c4*/ 	.word	0x00020390


	//   ....[19]....
        /*00c8*/ 	.word	0x00020400


	//----- nvinfo : EIATTR_EXIT_INSTR_OFFSETS
	.align		4
.L_1018:
        /*00cc*/ 	.byte	0x04, 0x1c
        /*00ce*/ 	.short	(.L_1020 - .L_1019)


	//   ....[0]....
.L_1019:
        /*00d0*/ 	.word	0x00000690


	//   ....[1]....
        /*00d4*/ 	.word	0x0001fa50


	//----- nvinfo : EIATTR_MAX_THREADS
	.align		4
.L_1020:
        /*00d8*/ 	.byte	0x04, 0x05
        /*00da*/ 	.short	(.L_1022 - .L_1021)
.L_1021:
        /*00dc*/ 	.word	0x00000080
        /*00e0*/ 	.word	0x00000001
        /*00e4*/ 	.word	0x00000001


	//----- nvinfo : EIATTR_CRS_STACK_SIZE
	.align		4
.L_1022:
        /*00e8*/ 	.byte	0x04, 0x1e
        /*00ea*/ 	.short	(.L_1024 - .L_1023)
.L_1023:
        /*00ec*/ 	.word	0x00000000


	//----- nvinfo : EIATTR_CBANK_PARAM_SIZE
	.align		4
.L_1024:
        /*00f0*/ 	.byte	0x03, 0x19
        /*00f2*/ 	.short	0x00e8


	//----- nvinfo : EIATTR_PARAM_CBANK
	.align		4
        /*00f4*/ 	.byte	0x04, 0x0a
        /*00f6*/ 	.short	(.L_1026 - .L_1025)
	.align		4
.L_1025:
        /*00f8*/ 	.word	index@(.nv.constant0._ZN10layer_norm31ln_parallel_residual_fwd_kernelINS_13Kernel_traitsI13__nv_bfloat16S2_fS2_fjLj1280ELj1ELj4ELj1ELj16ENS_18Kernel_traits_baseILj1280ES2_S2_fS2_fjLj128EEEEELb1ELb0ELb1EEEvNS_9FwdParamsE)
        /*00fc*/ 	.short	0x0210
        /*00fe*/ 	.short	0x00e8


	//----- nvinfo : EIATTR_SW_WAR
	.align		4
.L_1026:
        /*0100*/ 	.byte	0x04, 0x36
        /*0102*/ 	.short	(.L_1028 - .L_1027)
.L_1027:
        /*0104*/ 	.word	0x00000008
.L_1028:


//--------------------- .nv.info._ZN10layer_norm31ln_parallel_residual_fwd_kernelINS_13Kernel_traitsI13__nv_bfloat16S2_fS2_fjLj1280ELj1ELj4ELj1ELj16ENS_18Kernel_traits_baseILj1280ES2_S2_fS2_fjLj128EEEEELb1ELb1ELb0EEEvNS_9FwdParamsE --------------------------
	.section	.nv.info._ZN10layer_norm31ln_parallel_residual_fwd_kernelINS_13Kernel_traitsI13__nv_bfloat16S2_fS2_fjLj1280ELj1ELj4ELj1ELj16ENS_18Kernel_traits_baseILj1280ES2_S2_fS2_fjLj128EEEEELb1ELb1ELb0EEEvNS_9FwdParamsE,"",@"SHT_CUDA_INFO"
	.sectionflags	@""
	.align	4


	//----- nvinfo : EIATTR_CUDA_API_VERSION
	.align		4
        /*0000*/ 	.byte	0x04, 0x37
        /*0002*/ 	.short	(.L_1030 - .L_1029)
.L_1029:
        /*0004*/ 	.word	0x00000082


	//----- nvinfo : EIATTR_KPARAM_INFO
	.align		4
.L_1030:
        /*0008*/ 	.byte	0x04, 0x17
        /*000a*/ 	.short	(.L_1032 - .L_1031)
.L_1031:
        /*000c*/ 	.word	0x00000000
        /*0010*/ 	.short	0x0000
        /*0012*/ 	.short	0x0000
        /*0014*/ 	.byte	0x00, 0xf0, 0xa1, 0x03


	//----- nvinfo : EIATTR_SPARSE_MMA_MASK
	.align		4
.L_1032:
        /*0018*/ 	.byte	0x03, 0x50
        /*001a*/ 	.short	0x0000


	//----- nvinfo : EIATTR_MAXREG_COUNT
	.align		4
        /*001c*/ 	.byte	0x03, 0x1b
        /*001e*/ 	.short	0x00ff


	//----- nvinfo : EIATTR_MERCURY_ISA_VERSION
	.align		4
        /*0020*/ 	.byte	0x03, 0x5f
        /*0022*/ 	.short	0x0101


	//----- nvinfo : EIATTR_COOP_GROUP_MASK_REGIDS
	.align		4
        /*0024*/ 	.byte	0x04, 0x29
        /*0026*/ 	.short	(.L_1034 - .L_1033)


	//   ....[0]....
.L_1033:
        /*0028*/ 	.word	0xffffffff


	//   ....[1]....
        /*002c*/ 	.word	0xffffffff


	//   ....[2]....
        /*0030*/ 	.word	0xffffffff


	//   ....[3]....
        /*0034*/ 	.word	0xffffffff


	//   ....[4]....
        /*0038*/ 	.word	0xffffffff


	//   ....[5]....
        /*003c*/ 	.word	0xffffffff


	//   ....[6]....
        /*0040*/ 	.word	0xffffffff


	//   ....[7]....
        /*0044*/ 	.word	0xffffffff


	//   ....[8]....
        /*0048*/ 	.word	0xffffffff


	//   ....[9]....
        /*004c*/ 	.word	0xffffffff


	//   ....[10]....
        /*0050*/ 	.word	0x05000053


	//   ....[11]....
        /*0054*/ 	.word	0x05000053


	//   ....[12]....
        /*0058*/ 	.word	0x05000053


	//   ....[13]....
        /*005c*/ 	.word	0x05000053


	//   ....[14]....
        /*0060*/ 	.word	0x05000053


	//   ....[15]....
        /*0064*/ 	.word	0x05000053


	//   ....[16]....
        /*0068*/ 	.word	0x05000053


	//   ....[17]....
        /*006c*/ 	.word	0x05000053


	//   ....[18]....
        /*0070*/ 	.word	0x05000053


	//   ....[19]....
        /*0074*/ 	.word	0x05000053


	//----- nvinfo : EIATTR_COOP_GROUP_INSTR_OFFSETS
	.align		4
.L_1034:
        /*0078*/ 	.byte	0x04, 0x28
        /*007a*/ 	.short	(.L_1036 - .L_1035)


	//   ....[0]....
.L_1035:
        /*007c*/ 	.word	0x0001e4b0


	//   ....[1]....
        /*0080*/ 	.word	0x0001e4e0


	//   ....[2]....
        /*0084*/ 	.word	0x0001e500


	//   ....[3]....
        /*0088*/ 	.word	0x0001e520


	//   ....[4]....
        /*008c*/ 	.word	0x0001e540


	//   ....[5]....
        /*0090*/ 	.word	0x0001ea80


	//   ....[6]....
        /*0094*/ 	.word	0x0001eaa0


	//   ....[7]....
        /*0098*/ 	.word	0x0001eac0


	//   ....[8]....
        /*009c*/ 	.word	0x0001eae0


	//   ....[9]....
        /*00a0*/ 	.word	0x0001eb00


	//   ....[10]....
        /*00a4*/ 	.word	0x0001f7e0


	//   ....[11]....
        /*00a8*/ 	.word	0x0001f880


	//   ....[12]....
        /*00ac*/ 	.word	0x0001f8d0


	//   ....[13]....
        /*00b0*/ 	.word	0x0001f930


	//   ....[14]....
        /*00b4*/ 	.word	0x0001f990


	//   ....[15]....
        /*00b8*/ 	.word	0x0001ff20


	//   ....[16]....
        /*00bc*/ 	.word	0x0001ff80


	//   ....[17]....
        /*00c0*/ 	.word	0x0001ffe0


	//   ....[18]....
        /*00c4*/ 	.word	0x00020030


	//   ....[19]....
        /*00c8*/ 	.word	0x00020090


	//----- nvinfo : EIATTR_EXIT_INSTR_OFFSETS
	.align		4
.L_1036:
        /*00cc*/ 	.byte	0x04, 0x1c
        /*00ce*/ 	.short	(.L_1038 - .L_1037)


	//   ....[0]....
.L_1037:
        /*00d0*/ 	.word	0x00000c20


	//   ....[1]....
        /*00d4*/ 	.word	0x0001f770


	//----- nvinfo : EIATTR_MAX_THREADS
	.align		4
.L_1038:
        /*00d8*/ 	.byte	0x04, 0x05
        /*00da*/ 	.short	(.L_1040 - .L_1039)
.L_1039:
        /*00dc*/ 	.word	0x00000080
        /*00e0*/ 	.word	0x00000001
        /*00e4*/ 	.word	0x00000001


	//----- nvinfo : EIATTR_CRS_STACK_SIZE
	.align		4
.L_1040:
        /*00e8*/ 	.byte	0x04, 0x1e
        /*00ea*/ 	.short	(.L_1042 - .L_1041)
.L_1041:
        /*00ec*/ 	.word	0x00000000


	//----- nvinfo : EIATTR_CBANK_PARAM_SIZE
	.align		4
.L_1042:
        /*00f0*/ 	.byte	0x03, 0x19
        /*00f2*/ 	.short	0x00e8


	//----- nvinfo : EIATTR_PARAM_CBANK
	.align		4
        /*00f4*/ 	.byte	0x04, 0x0a
        /*00f6*/ 	.short	(.L_1044 - .L_1043)
	.align		4
.L_1043:
        /*00f8*/ 	.word	index@(.nv.constant0._ZN10layer_norm31ln_parallel_residual_fwd_kernelINS_13Kernel_traitsI13__nv_bfloat16S2_fS2_fjLj1280ELj1ELj4ELj1ELj16ENS_18Kernel_traits_baseILj1280ES2_S2_fS2_fjLj128EEEEELb1ELb1ELb0EEEvNS_9FwdParamsE)
        /*00fc*/ 	.short	0x0210
        /*00fe*/ 	.short	0x00e8


	//----- nvinfo : EIATTR_SW_WAR
	.align		4
.L_1044:
        /*0100*/ 	.byte	0x04, 0x36
        /*0102*/ 	.short	(.L_1046 - .L_1045)
.L_1045:
        /*0104*/ 	.word	0x00000008
.L_1046:


//--------------------- .nv.info._ZN10layer_norm31ln_parallel_residual_fwd_kernelINS_13Kernel_traitsI13__nv_bfloat16S2_fS2_fjLj1280ELj1ELj4ELj1ELj16ENS_18Kernel_traits_baseILj1280ES2_S2_fS2_fjLj128EEEEELb1ELb1ELb1EEEvNS_9FwdParamsE --------------------------
	.section	.nv.info._ZN10layer_norm31ln_parallel_residual_fwd_kernelINS_13Kernel_traitsI13__nv_bfloat16S2_fS2_fjLj1280ELj1ELj4ELj1ELj16ENS_18Kernel_traits_baseILj1280ES2_S2_fS2_fjLj128EEEEELb1ELb1ELb1EEEvNS_9FwdParamsE,"",@"SHT_CUDA_INFO"
	.sectionflags	@""
	.align	4


	//----- nvinfo : EIATTR_CUDA_API_VERSION
	.align		4
        /*0000*/ 	.byte	0x04, 0x37
        /*0002*/ 	.short	(.L_1048 - .L_1047)
.L_1047:
        /*0004*/ 	.word	0x00000082


	//----- nvinfo : EIATTR_KPARAM_INFO
	.align		4
.L_1048:
        /*0008*/ 	.byte	0x04, 0x17
        /*000a*/ 	.short	(.L_1050 - .L_1049)
.L_1049:
        /*000c*/ 	.word	0x00000000
        /*0010*/ 	.short	0x0000
        /*0012*/ 	.short	0x0000
        /*0014*/ 	.byte	0x00, 0xf0, 0xa1, 0x03


	//----- nvinfo : EIATTR_SPARSE_MMA_MASK
	.align		4
.L_1050:
        /*0018*/ 	.byte	0x03, 0x50
        /*001a*/ 	.short	0x0000


	//----- nvinfo : EIATTR_MAXREG_COUNT
	.align		4
        /*001c*/ 	.byte	0x03, 0x1b
        /*001e*/ 	.short	0x00ff


	//----- nvinfo : EIATTR_MERCURY_ISA_VERSION
	.align		4
        /*0020*/ 	.byte	0x03, 0x5f
        /*0022*/ 	.short	0x0101


	//----- nvinfo : EIATTR_COOP_GROUP_MASK_REGIDS
	.align		4
        /*0024*/ 	.byte	0x04, 0x29
        /*0026*/ 	.short	(.L_1052 - .L_1051)


	//   ....[0]....
.L_1051:
        /*0028*/ 	.word	0xffffffff


	//   ....[1]....
        /*002c*/ 	.word	0xffffffff


	//   ....[2]....
        /*0030*/ 	.word	0xffffffff


	//   ....[3]....
        /*0034*/ 	.word	0xffffffff


	//   ....[4]....
        /*0038*/ 	.word	0xffffffff


	//   ....[5]....
        /*003c*/ 	.word	0xffffffff


	//   ....[6]....
        /*0040*/ 	.word	0xffffffff


	//   ....[7]....
        /*0044*/ 	.word	0xffffffff


	//   ....[8]....
        /*0048*/ 	.word	0xffffffff


	//   ....[9]....
        /*004c*/ 	.word	0xffffffff


	//   ....[10]....
        /*0050*/ 	.word	0x0500009b


	//   ....[11]....
        /*0054*/ 	.word	0x0500009b


	//   ....[12]....
        /*0058*/ 	.word	0x0500009b


	//   ....[13]....
        /*005c*/ 	.word	0x0500009b


	//   ....[14]....
        /*0060*/ 	.word	0x0500009b


	//   ....[15]....
        /*0064*/ 	.word	0x0500009b


	//   ....[16]....
        /*0068*/ 	.word	0x0500009b


	//   ....[17]....
        /*006c*/ 	.word	0x0500009b


	//   ....[18]....
        /*0070*/ 	.word	0x0500009b


	//   ....[19]....
        /*0074*/ 	.word	0x0500009b


	//----- nvinfo : EIATTR_COOP_GROUP_INSTR_OFFSETS
	.align		4
.L_1052:
        /*0078*/ 	.byte	0x04, 0x28
        /*007a*/ 	.short	(.L_1054 - .L_1053)


	//   ....[0]....
.L_1053:
        /*007c*/ 	.word	0x0001d780


	//   ....[1]....
        /*0080*/ 	.word	0x0001d7b0


	//   ....[2]....
        /*0084*/ 	.word	0x0001d7d0


	//   ....[3]....
        /*0088*/ 	.word	0x0001d7f0


	//   ....[4]....
        /*008c*/ 	.word	0x0001d810


	//   ....[5]....
        /*0090*/ 	.word	0x0001dd40


	//   ....[6]....
        /*0094*/ 	.word	0x0001dd60


	//   ....[7]....
        /*0098*/ 	.word	0x0001dd80


	//   ....[8]....
        /*009c*/ 	.word	0x0001dda0


	//   ....[9]....
        /*00a0*/ 	.word	0x0001ddc0


	//   ....[10]....
        /*00a4*/ 	.word	0x0001e900


	//   ....[11]....
        /*00a8*/ 	.word	0x0001e9b0


	//   ....[12]....
        /*00ac*/ 	.word	0x0001ea20


	//   ....[13]....
        /*00b0*/ 	.word	0x0001ea90


	//   ....[14]....
        /*00b4*/ 	.word	0x0001eb00


	//   ....[15]....
        /*00b8*/ 	.word	0x0001f080


	//   ....[16]....
        /*00bc*/ 	.word	0x0001f0f0


	//   ....[17]....
        /*00c0*/ 	.word	0x0001f160


	//   ....[18]....
        /*00c4*/ 	.word	0x0001f1d0


	//   ....[19]....
        /*00c8*/ 	.word	0x0001f240


	//----- nvinfo : EIATTR_EXIT_INSTR_OFFSETS
	.align		4
.L_1054:
        /*00cc*/ 	.byte	0x04, 0x1c
        /*00ce*/ 	.short	(.L_1056 - .L_1055)


	//   ....[0]....
.L_1055:
        /*00d0*/ 	.word	0x000005f0


	//   ....[1]....
        /*00d4*/ 	.word	0x0001e8a0


	//----- nvinfo : EIATTR_MAX_THREADS
	.align		4
.L_1056:
        /*00d8*/ 	.byte	0x04, 0x05
        /*00da*/ 	.short	(.L_1058 - .L_1057)
.L_1057:
        /*00dc*/ 	.word	0x00000080
        /*00e0*/ 	.word	0x00000001
        /*00e4*/ 	.word	0x00000001


	//----- nvinfo : EIATTR_CRS_STACK_SIZE
	.align		4
.L_1058:
        /*00e8*/ 	.byte	0x04, 0x1e
        /*00ea*/ 	.short	(.L_1060 - .L_1059)
.L_1059:
        /*00ec*/ 	.word	0x00000000


	//----- nvinfo : EIATTR_CBANK_PARAM_SIZE
	.align		4
.L_1060:
        /*00f0*/ 	.byte	0x03, 0x19
        /*00f2*/ 	.short	0x00e8


	//----- nvinfo : EIATTR_PARAM_CBANK
	.align		4
        /*00f4*/ 	.byte	0x04, 0x0a
        /*00f6*/ 	.short	(.L_1062 - .L_1061)
	.align		4
.L_1061:
        /*00f8*/ 	.word	index@(.nv.constant0._ZN10layer_norm31ln_parallel_residual_fwd_kernelINS_13Kernel_traitsI13__nv_bfloat16S2_fS2_fjLj1280ELj1ELj4ELj1ELj16ENS_18Kernel_traits_baseILj1280ES2_S2_fS2_fjLj128EEEEELb1ELb1ELb1EEEvNS_9FwdParamsE)
        /*00fc*/ 	.short	0x0210
        /*00fe*/ 	.short	0x00e8


	//----- nvinfo : EIATTR_SW_WAR
	.align		4
.L_1062:
        /*0100*/ 	.byte	0x04, 0x36
        /*0102*/ 	.short	(.L_1064 - .L_1063)
.L_1063:
        /*0104*/ 	.word	0x00000008
.L_1064:


//--------------------- .nv.info._ZN10layer_norm31ln_parallel_residual_fwd_kernelINS_13Kernel_traitsIf13__nv_bfloat16fS2_fjLj1280ELj1ELj4ELj1ELj16ENS_18Kernel_traits_baseILj1280EfS2_fS2_fjLj128EEEEELb0ELb0ELb0EEEvNS_9FwdParamsE --------------------------
	.section	.nv.info._ZN10layer_norm31ln_parallel_residual_fwd_kernelINS_13Kernel_traitsIf13__nv_bfloat16fS2_fjLj1280ELj1ELj4ELj1ELj16ENS_18Kernel_traits_baseILj1280EfS2_fS2_fjLj128EEEEELb0ELb0ELb0EEEvNS_9FwdParamsE,"",@"SHT_CUDA_INFO"
	.sectionflags	@""
	.align	4


	//----- nvinfo : EIATTR_CUDA_API_VERSION
	.align		4
        /*0000*/ 	.byte	0x04, 0x37
        /*0002*/ 	.short	(.L_1066 - .L_1065)
.L_1065:
        /*0004*/ 	.word	0x00000082


	//----- nvinfo : EIATTR_KPARAM_INFO
	.align		4
.L_1066:
        /*0008*/ 	.byte	0x04, 0x17
        /*000a*/ 	.short	(.L_1068 - .L_1067)
.L_1067:
        /*000c*/ 	.word	0x00000000
        /*0010*/ 	.short	0x0000
        /*0012*/ 	.short	0x0000
        /*0014*/ 	.byte	0x00, 0xf0, 0xa1, 0x03


	//----- nvinfo : EIATTR_SPARSE_MMA_MASK
	.align		4
.L_1068:
        /*0018*/ 	.byte	0x03, 0x50
        /*001a*/ 	.short	0x0000


	//----- nvinfo : EIATTR_MAXREG_COUNT
	.align		4
        /*001c*/ 	.byte	0x03, 0x1b
        /*001e*/ 	.short	0x00ff


	//----- nvinfo : EIATTR_MERCURY_ISA_VERSION
	.align		4
        /*0020*/ 	.byte	0x03, 0x5f
        /*0022*/ 	.short	0x0101


	//----- nvinfo : EIATTR_COOP_GROUP_MASK_REGIDS
	.align		4
        /*0024*/ 	.byte	0x04, 0x29
        /*0026*/ 	.short	(.L_1070 - .L_1069)


	//   ....[0]....
.L_1069:
        /*0028*/ 	.word	0xffffffff


	//   ....[1]....
        /*002c*/ 	.word	0xffffffff


	//   ....[2]....
        /*0030*/ 	.word	0xffffffff


	//   ....[3]....
        /*0034*/ 	.word	0xffffffff


	//   ....[4]....
        /*0038*/ 	.word	0xffffffff


	//   ....[5]....
        /*003c*/ 	.word	0xffffffff


	//   ....[6]....
        /*0040*/ 	.word	0xffffffff


	//   ....[7]....
        /*0044*/ 	.word	0xffffffff


	//   ....[8]....
        /*0048*/ 	.word	0xffffffff


	//   ....[9]....
        /*004c*/ 	.word	0xffffffff


	//   ....[10]....
        /*0050*/ 	.word	0x050000e0


	//   ....[11]....
        /*0054*/ 	.word	0x050000e0


	//   ....[12]....
        /*0058*/ 	.word	0x050000e0


	//   ....[13]....
        /*005c*/ 	.word	0x050000e0


	//   ....[14]....
        /*0060*/ 	.word	0x050000e0


	//   ....[15]....
        /*0064*/ 	.word	0x050000e0


	//   ....[16]....
        /*0068*/ 	.word	0x050000e0


	//   ....[17]....
        /*006c*/ 	.word	0x050000e0


	//   ....[18]....
        /*0070*/ 	.word	0x050000e0


	//   ....[19]....
        /*0074*/ 	.word	0x050000e0


	//----- nvinfo : EIATTR_COOP_GROUP_INSTR_OFFSETS
	.align		4
.L_1070:
        /*0078*/ 	.byte	0x04, 0x28
        /*007a*/ 	.short	(.L_1072 - .L_1071)


	//   ....[0]....
.L_1071:
        /*007c*/ 	.word	0x00002f50


	//   ....[1]....
        /*0080*/ 	.word	0x00002f80


	//   ....[2]....
        /*0084*/ 	.word	0x00002fa0


	//   ....[3]....
        /*0088*/ 	.word	0x00002fc0


	//   ....[4]....
        /*008c*/ 	.word	0x00002fe0


	//   ....[5]....
        /*0090*/ 	.word	0x00003520


	//   ....[6]....
        /*0094*/ 	.word	0x00003540


	//   ....[7]....
        /*0098*/ 	.word	0x00003560


	//   ....[8]....
        /*009c*/ 	.word	0x00003580


	//   ....[9]....
        /*00a0*/ 	.word	0x000035a0


	//   ....[10]....
        /*00a4*/ 	.word	0x00004720


	//   ....[11]....
        /*00a8*/ 	.word	0x000047d0


	//   ....[12]....
        /*00ac*/ 	.word	0x00004840


	//   ....[13]....
        /*00b0*/ 	.word	0x000048b0


	//   ....[14]....
        /*00b4*/ 	.word	0x00004920


	//   ....[15]....
        /*00b8*/ 	.word	0x00004eb0


	//   ....[16]....
        /*00bc*/ 	.word	0x00004f20


	//   ....[17]....
        /*00c0*/ 	.word	0x00004f90


	//   ....[18]....
        /*00c4*/ 	.word	0x00005000


	//   ....[19]....
        /*00c8*/ 	.word	0x00005070


	//----- nvinfo : EIATTR_EXIT_INSTR_OFFSETS
	.align		4
.L_1072:
        /*00cc*/ 	.byte	0x04, 0x1c
        /*00ce*/ 	.short	(.L_1074 - .L_1073)


	//   ....[0]....
.L_1073:
        /*00d0*/ 	.word	0x00000d40


	//   ....[1]....
        /*00d4*/ 	.word	0x000046b0


	//----- nvinfo : EIATTR_MAX_THREADS
	.align		4
.L_1074:
        /*00d8*/ 	.byte	0x04, 0x05
        /*00da*/ 	.short	(.L_1076 - .L_1075)
.L_1075:
        /*00dc*/ 	.word	0x00000080
        /*00e0*/ 	.word	0x00000001
        /*00e4*/ 	.word	0x00000001


	//----- nvinfo : EIATTR_CRS_STACK_SIZE
	.align		4
.L_1076:
        /*00e8*/ 	.byte	0x04, 0x1e
        /*00ea*/ 	.short	(.L_1078 - .L_1077)
.L_1077:
        /*00ec*/ 	.word	0x00000000


	//----- nvinfo : EIATTR_CBANK_PARAM_SIZE
	.align		4
.L_1078:
        /*00f0*/ 	.byte	0x03, 0x19
        /*00f2*/ 	.short	0x00e8


	//----- nvinfo : EIATTR_PARAM_CBANK
	.align		4
        /*00f4*/ 	.byte	0x04, 0x0a
        /*00f6*/ 	.short	(.L_1080 - .L_1079)
	.align		4
.L_1079:
        /*00f8*/ 	.word	index@(.nv.constant0._ZN10layer_norm31ln_parallel_residual_fwd_kernelINS_13Kernel_traitsIf13__nv_bfloat16fS2_fjLj1280ELj1ELj4ELj1ELj16ENS_18Kernel_traits_baseILj1280EfS2_fS2_fjLj128EEEEELb0ELb0ELb0EEEvNS_9FwdParamsE)
        /*00fc*/ 	.short	0x0210
        /*00fe*/ 	.short	0x00e8


	//----- nvinfo : EIATTR_SW_WAR
	.align		4
.L_1080:
        /*0100*/ 	.byte	0x04, 0x36
        /*0102*/ 	.short	(.L_1082 - .L_1081)
.L_1081:
        /*0104*/ 	.word	0x00000008
.L_1082:


//--------------------- .nv.info._ZN10layer_norm31ln_parallel_residual_fwd_kernelINS_13Kernel_traitsIf13__nv_bfloat16fS2_fjLj1280ELj1ELj4ELj1ELj16ENS_18Kernel_traits_baseILj1280EfS2_fS2_fjLj128EEEEELb0ELb0ELb1EEEvNS_9FwdParamsE --------------------------
	.section	.nv.info._ZN10layer_norm31ln_parallel_residual_fwd_kernelINS_13Kernel_traitsIf13__nv_bfloat16fS2_fjLj1280ELj1ELj4ELj1ELj16ENS_18Kernel_traits_baseILj1280EfS2_fS2_fjLj128EEEEELb0ELb0ELb1EEEvNS_9FwdParamsE,"",@"SHT_CUDA_INFO"
	.sectionflags	@""
	.align	4


	//----- nvinfo : EIATTR_CUDA_API_VERSION
	.align		4
        /*0000*/ 	.byte	0x04, 0x37
        /*0002*/ 	.short	(.L_1084 - .L_1083)
.L_1083:
        /*0004*/ 	.word	0x00000082


	//----- nvinfo : EIATTR_KPARAM_INFO
	.align		4
.L_1084:
        /*0008*/ 	.byte	0x04, 0x17
        /*000a*/ 	.short	(.L_1086 - .L_1085)
.L_1085:
        /*000c*/ 	.word	0x00000000
        /*0010*/ 	.short	0x0000
        /*0012*/ 	.short	0x0000
        /*0014*/ 	.byte	0x00, 0xf0, 0xa1, 0x03


	//----- nvinfo : EIATTR_SPARSE_MMA_MASK
	.align		4
.L_1086:
        /*0018*/ 	.byte	0x03, 0x50
        /*001a*/ 	.short	0x0000


	//----- nvinfo : EIATTR_MAXREG_COUNT
	.align		4
        /*001c*/ 	.byte	0x03, 0x1b
        /*001e*/ 	.short	0x00ff


	//----- nvinfo : EIATTR_MERCURY_ISA_VERSION
	.align		4
        /*0020*/ 	.byte	0x03, 0x5f
        /*0022*/ 	.short	0x0101


	//----- nvinfo : EIATTR_COOP_GROUP_MASK_REGIDS
	.align		4
        /*0024*/ 	.byte	0x04, 0x29
        /*0026*/ 	.short	(.L_1088 - .L_1087)


	//   ....[0]....
.L_1087:
        /*0028*/ 	.word	0xffffffff


	//   ....[1]....
        /*002c*/ 	.word	0xffffffff


	//   ....[2]....
        /*0030*/ 	.word	0xffffffff


	//   ....[3]....
        /*0034*/ 	.word	0xffffffff


	//   ....[4]....
        /*0038*/ 	.word	0xffffffff


	//   ....[5]....
        /*003c*/ 	.word	0xffffffff


	//   ....[6]....
        /*0040*/ 	.word	0xffffffff


	//   ....[7]....
        /*0044*/ 	.word	0xffffffff


	//   ....[8]....
        /*0048*/ 	.word	0xffffffff


	//   ....[9]....
        /*004c*/ 	.word	0xffffffff


	//   ....[10]....
        /*0050*/ 	.word	0x050000e4


	//   ....[11]....
        /*0054*/ 	.word	0x050000e4


	//   ....[12]....
        /*0058*/ 	.word	0x050000e4


	//   ....[13]....
        /*005c*/ 	.word	0x050000e4


	//   ....[14]....
        /*0060*/ 	.word	0x050000e4


	//   ....[15]....
        /*0064*/ 	.word	0x050000e4


	//   ....[16]....
        /*0068*/ 	.word	0x050000e4


	//   ....[17]....
        /*006c*/ 	.word	0x050000e4


	//   ....[18]....
        /*0070*/ 	.word	0x050000e4


	//   ....[19]....
        /*0074*/ 	.word	0x050000e4


	//----- nvinfo : EIATTR_COOP_GROUP_INSTR_OFFSETS
	.align		4
.L_1088:
        /*0078*/ 	.byte	0x04, 0x28
        /*007a*/ 	.short	(.L_1090 - .L_1089)


	//   ....[0]....
.L_1089:
        /*007c*/ 	.word	0x00002580


	//   ....[1]....
        /*0080*/ 	.word	0x000025b0


	//   ....[2]....
        /*0084*/ 	.word	0x000025d0


	//   ....[3]....
        /*0088*/ 	.word	0x000025f0


	//   ....[4]....
        /*008c*/ 	.word	0x00002610


	//   ....[5]....
        /*0090*/ 	.word	0x00002b40


	//   ....[6]....
        /*0094*/ 	.word	0x00002b60


	//   ....[7]....
        /*0098*/ 	.word	0x00002b80


	//   ....[8]....
        /*009c*/ 	.word	0x00002ba0


	//   ....[9]....
        /*00a0*/ 	.word	0x00002bc0


	//   ....[10]....
        /*00a4*/ 	.word	0x00003b30


	//   ....[11]....
        /*00a8*/ 	.word	0x00003be0


	//   ....[12]....
        /*00ac*/ 	.word	0x00003c50


	//   ....[13]....
        /*00b0*/ 	.word	0x00003cc0


	//   ....[14]....
        /*00b4*/ 	.word	0x00003d30


	//   ....[15]....
        /*00b8*/ 	.word	0x000042b0


	//   ....[16]....
        /*00bc*/ 	.word	0x00004320


	//   ....[17]....
        /*00c0*/ 	.word	0x00004390


	//   ....[18]....
        /*00c4*/ 	.word	0x00004400


	//   ....[19]....
        /*00c8*/ 	.word	0x00004470


	//----- nvinfo : EIATTR_EXIT_INSTR_OFFSETS
	.align		4
.L_1090:
        /*00cc*/ 	.byte	0x04, 0x1c
        /*00ce*/ 	.short	(.L_1092 - .L_1091)


	//   ....[0]....
.L_1091:
        /*00d0*/ 	.word	0x00000580


	//   ....[1]....
        /*00d4*/ 	.word	0x00003ac0


	//----- nvinfo : EIATTR_MAX_THREADS
	.align		4
.L_1092:
        /*00d8*/ 	.byte	0x04, 0x05
        /*00da*/ 	.short	(.L_1094 - .L_1093)
.L_1093:
        /*00dc*/ 	.word	0x00000080
        /*00e0*/ 	.word	0x00000001
        /*00e4*/ 	.word	0x00000001


	//----- nvinfo : EIATTR_CRS_STACK_SIZE
	.align		4
.L_1094:
        /*00e8*/ 	.byte	0x04, 0x1e
        /*00ea*/ 	.short	(.L_1096 - .L_1095)
.L_1095:
        /*00ec*/ 	.word	0x00000000


	//----- nvinfo : EIATTR_CBANK_PARAM_SIZE
	.align		4
.L_1096:
        /*00f0*/ 	.byte	0x03, 0x19
        /*00f2*/ 	.short	0x00e8


	//----- nvinfo : EIATTR_PARAM_CBANK
	.align		4
        /*00f4*/ 	.byte	0x04, 0x0a
        /*00f6*/ 	.short	(.L_1098 - .L_1097)
	.align		4
.L_1097:
        /*00f8*/ 	.word	index@(.nv.constant0._ZN10layer_norm31ln_parallel_residual_fwd_kernelINS_13Kernel_traitsIf13__nv_bfloat16fS2_fjLj1280ELj1ELj4ELj1ELj16ENS_18Kernel_traits_baseILj1280EfS2_fS2_fjLj128EEEEELb0ELb0ELb1EEEvNS_9FwdParamsE)
        /*00fc*/ 	.short	0x0210
        /*00fe*/ 	.short	0x00e8


	//----- nvinfo : EIATTR_SW_WAR
	.align		4
.L_1098:
        /*0100*/ 	.byte	0x04, 0x36
        /*0102*/ 	.short	(.L_1100 - .L_1099)
.L_1099:
        /*0104*/ 	.word	0x00000008
.L_1100:


//--------------------- .nv.info._ZN10layer_norm31ln_parallel_residual_fwd_kernelINS_13Kernel_traitsIf13__nv_bfloat16fS2_fjLj1280ELj1ELj4ELj1ELj16ENS_18Kernel_traits_baseILj1280EfS2_fS2_fjLj128EEEEELb0ELb1ELb0EEEvNS_9FwdParamsE --------------------------
	.section	.nv.info._ZN10layer_norm31ln_parallel_residual_fwd_kernelINS_13Kernel_traitsIf13__nv_bfloat16fS2_fjLj1280ELj1ELj4ELj1ELj16ENS_18Kernel_traits_baseILj1280EfS2_fS2_fjLj128EEEEELb0ELb1ELb0EEEvNS_9FwdParamsE,"",@"SHT_CUDA_INFO"
	.sectionflags	@""
	.align	4


	//----- nvinfo : EIATTR_CUDA_API_VERSION
	.align		4
        /*0000*/ 	.byte	0x04, 0x37
        /*0002*/ 	.short	(.L_1102 - .L_1101)
.L_1101:
        /*0004*/ 	.word	0x00000082


	//----- nvinfo : EIATTR_KPARAM_INFO
	.align		4
.L_1102:
        /*0008*/ 	.byte	0x04, 0x17
        /*000a*/ 	.short	(.L_1104 - .L_1103)
.L_1103:
        /*000c*/ 	.word	0x00000000
        /*0010*/ 	.short	0x0000
        /*0012*/ 	.short	0x0000
        /*0014*/ 	.byte	0x00, 0xf0, 0xa1, 0x03


	//----- nvinfo : EIATTR_SPARSE_MMA_MASK
	.align		4
.L_1104:
        /*0018*/ 	.byte	0x03, 0x50
        /*001a*/ 	.short	0x0000


	//----- nvinfo : EIATTR_MAXREG_COUNT
	.align		4
        /*001c*/ 	.byte	0x03, 0x1b
        /*001e*/ 	.short	0x00ff


	//----- nvinfo : EIATTR_MERCURY_ISA_VERSION
	.align		4
        /*0020*/ 	.byte	0x03, 0x5f
        /*0022*/ 	.short	0x0101


	//----- nvinfo : EIATTR_COOP_GROUP_MASK_REGIDS
	.align		4
        /*0024*/ 	.byte	0x04, 0x29
        /*0026*/ 	.short	(.L_1106 - .L_1105)


	//   ....[0]....
.L_1105:
        /*0028*/ 	.word	0xffffffff


	//   ....[1]....
        /*002c*/ 	.word	0xffffffff


	//   ....[2]....
        /*0030*/ 	.word	0xffffffff


	//   ....[3]....
        /*0034*/ 	.word	0xffffffff


	//   ....[4]....
        /*0038*/ 	.word	0xffffffff


	//   ....[5]....
        /*003c*/ 	.word	0xffffffff


	//   ....[6]....
        /*0040*/ 	.word	0xffffffff


	//   ....[7]....
        /*0044*/ 	.word	0xffffffff


	//   ....[8]....
        /*0048*/ 	.word	0xffffffff


	//   ....[9]....
        /*004c*/ 	.word	0xffffffff


	//   ....[10]....
        /*0050*/ 	.word	0x05000094


	//   ....[11]....
        /*0054*/ 	.word	0x05000094


	//   ....[12]....
        /*0058*/ 	.word	0x05000094


	//   ....[13]....
        /*005c*/ 	.word	0x05000094


	//   ....[14]....
        /*0060*/ 	.word	0x05000094


	//   ....[15]....
        /*0064*/ 	.word	0x05000094


	//   ....[16]....
        /*0068*/ 	.word	0x05000094


	//   ....[17]....
        /*006c*/ 	.word	0x05000094


	//   ....[18]....
        /*0070*/ 	.word	0x05000094


	//   ....[19]....
        /*0074*/ 	.word	0x05000094


	//----- nvinfo : EIATTR_COOP_GROUP_INSTR_OFFSETS
	.align		4
.L_1106:
        /*0078*/ 	.byte	0x04, 0x28
        /*007a*/ 	.short	(.L_1108 - .L_1107)


	//   ....[0]....
.L_1107:
        /*007c*/ 	.word	0x00002970


	//   ....[1]....
        /*0080*/ 	.word	0x000029a0


	//   ....[2]....
        /*0084*/ 	.word	0x000029c0


	//   ....[3]....
        /*0088*/ 	.word	0x000029e0


	//   ....[4]....
        /*008c*/ 	.word	0x00002a00


	//   ....[5]....
        /*0090*/ 	.word	0x00002f40


	//   ....[6]....
        /*0094*/ 	.word	0x00002f60


	//   ....[7]....
        /*0098*/ 	.word	0x00002f80


	//   ....[8]....
        /*009c*/ 	.word	0x00002fa0


	//   ....[9]....
        /*00a0*/ 	.word	0x00002fc0


	//   ....[10]....
        /*00a4*/ 	.word	0x00003c80


	//   ....[11]....
        /*00a8*/ 	.word	0x00003d30


	//   ....[12]....
        /*00ac*/ 	.word	0x00003da0


	//   ....[13]....
        /*00b0*/ 	.word	0x00003e10


	//   ....[14]....
        /*00b4*/ 	.word	0x00003e80


	//   ....[15]....
        /*00b8*/ 	.word	0x00004400


	//   ....[16]....
        /*00bc*/ 	.word	0x00004470


	//   ....[17]....
        /*00c0*/ 	.word	0x000044e0


	//   ....[18]....
        /*00c4*/ 	.word	0x00004550


	//   ....[19]....
        /*00c8*/ 	.word	0x000045c0


	//----- nvinfo : EIATTR_EXIT_INSTR_OFFSETS
	.align		4
.L_1108:
        /*00cc*/ 	.byte	0x04, 0x1c
        /*00ce*/ 	.short	(.L_1110 - .L_1109)


	//   ....[0]....
.L_1109:
        /*00d0*/ 	.word	0x00000760


	//   ....[1]....
        /*00d4*/ 	.word	0x00003c10


	//----- nvinfo : EIATTR_MAX_THREADS
	.align		4
.L_1110:
        /*00d8*/ 	.byte	0x04, 0x05
        /*00da*/ 	.short	(.L_1112 - .L_1111)
.L_1111:
        /*00dc*/ 	.word	0x00000080
        /*00e0*/ 	.word	0x00000001
        /*00e4*/ 	.word	0x00000001


	//----- nvinfo : EIATTR_CRS_STACK_SIZE
	.align		4
.L_1112:
        /*00e8*/ 	.byte	0x04, 0x1e
        /*00ea*/ 	.short	(.L_1114 - .L_1113)
.L_1113:
        /*00ec*/ 	.word	0x00000000


	//----- nvinfo : EIATTR_CBANK_PARAM_SIZE
	.align		4
.L_1114:
        /*00f0*/ 	.byte	0x03, 0x19
        /*00f2*/ 	.short	0x00e8


	//----- nvinfo : EIATTR_PARAM_CBANK
	.align		4
        /*00f4*/ 	.byte	0x04, 0x0a
        /*00f6*/ 	.short	(.L_1116 - .L_1115)
	.align		4
.L_1115:
        /*00f8*/ 	.word	index@(.nv.constant0._ZN10layer_norm31ln_parallel_residual_fwd_kernelINS_13Kernel_traitsIf13__nv_bfloat16fS2_fjLj1280ELj1ELj4ELj1ELj16ENS_18Kernel_traits_baseILj1280EfS2_fS2_fjLj128EEEEELb0ELb1ELb0EEEvNS_9FwdParamsE)
        /*00fc*/ 	.short	0x0210
        /*00fe*/ 	.short	0x00e8


	//----- nvinfo : EIATTR_SW_WAR
	.align		4
.L_1116:
        /*0100*/ 	.byte	0x04, 0x36
        /*0102*/ 	.short	(.L_1118 - .L_1117)
.L_1117:
        /*0104*/ 	.word	0x00000008
.L_1118:


//--------------------- .nv.info._ZN10layer_norm31ln_parallel_residual_fwd_kernelINS_13Kernel_traitsIf13__nv_bfloat16fS2_fjLj1280ELj1ELj4ELj1ELj16ENS_18Kernel_traits_baseILj1280EfS2_fS2_fjLj128EEEEELb0ELb1ELb1EEEvNS_9FwdParamsE --------------------------
	.section	.nv.info._ZN10layer_norm31ln_parallel_residual_fwd_kernelINS_13Kernel_traitsIf13__nv_bfloat16fS2_fjLj1280ELj1ELj4ELj1ELj16ENS_18Kernel_traits_baseILj1280EfS2_fS2_fjLj128EEEEELb0ELb1ELb1EEEvNS_9FwdParamsE,"",@"SHT_CUDA_INFO"
	.sectionflags	@""
	.align	4


	//----- nvinfo : EIATTR_CUDA_API_VERSION
	.align		4
        /*0000*/ 	.byte	0x04, 0x37
        /*0002*/ 	.short	(.L_1120 - .L_1119)
.L_1119:
        /*0004*/ 	.word	0x00000082


	//----- nvinfo : EIATTR_KPARAM_INFO
	.align		4
.L_1120:
        /*0008*/ 	.byte	0x04, 0x17
        /*000a*/ 	.short	(.L_1122 - .L_1121)
.L_1121:
        /*000c*/ 	.word	0x00000000
        /*0010*/ 	.short	0x0000
        /*0012*/ 	.short	0x0000
        /*0014*/ 	.byte	0x00, 0xf0, 0xa1, 0x03


	//----- nvinfo : EIATTR_SPARSE_MMA_MASK
	.align		4
.L_1122:
        /*0018*/ 	.byte	0x03, 0x50
        /*001a*/ 	.short	0x0000


	//----- nvinfo : EIATTR_MAXREG_COUNT
	.align		4
        /*001c*/ 	.byte	0x03, 0x1b
        /*001e*/ 	.short	0x00ff


	//----- nvinfo : EIATTR_MERCURY_ISA_VERSION
	.align		4
        /*0020*/ 	.byte	0x03, 0x5f
        /*0022*/ 	.short	0x0101


	//----- nvinfo : EIATTR_COOP_GROUP_MASK_REGIDS
	.align		4
        /*0024*/ 	.byte	0x04, 0x29
        /*0026*/ 	.short	(.L_1124 - .L_1123)


	//   ....[0]....
.L_1123:
        /*0028*/ 	.word	0xffffffff


	//   ....[1]....
        /*002c*/ 	.word	0xffffffff


	//   ....[2]....
        /*0030*/ 	.word	0xffffffff


	//   ....[3]....
        /*0034*/ 	.word	0xffffffff


	//   ....[4]....
        /*0038*/ 	.word	0xffffffff


	//   ....[5]....
        /*003c*/ 	.word	0xffffffff


	//   ....[6]....
        /*0040*/ 	.word	0xffffffff


	//   ....[7]....
        /*0044*/ 	.word	0xffffffff


	//   ....[8]....
        /*0048*/ 	.word	0xffffffff


	//   ....[9]....
        /*004c*/ 	.word	0xffffffff


	//   ....[10]....
        /*0050*/ 	.word	0x05000094


	//   ....[11]....
        /*0054*/ 	.word	0x05000094


	//   ....[12]....
        /*0058*/ 	.word	0x05000094


	//   ....[13]....
        /*005c*/ 	.word	0x05000094


	//   ....[14]....
        /*0060*/ 	.word	0x05000094


	//   ....[15]....
        /*0064*/ 	.word	0x05000094


	//   ....[16]....
        /*0068*/ 	.word	0x05000094


	//   ....[17]....
        /*006c*/ 	.word	0x05000094


	//   ....[18]....
        /*0070*/ 	.word	0x05000094


	//   ....[19]....
        /*0074*/ 	.word	0x05000094


	//----- nvinfo : EIATTR_COOP_GROUP_INSTR_OFFSETS
	.align		4
.L_1124:
        /*0078*/ 	.byte	0x04, 0x28
        /*007a*/ 	.short	(.L_1126 - .L_1125)


	//   ....[0]....
.L_1125:
        /*007c*/ 	.word	0x000022a0


	//   ....[1]....
        /*0080*/ 	.word	0x000022d0


	//   ....[2]....
        /*0084*/ 	.word	0x000022f0


	//   ....[3]....
        /*0088*/ 	.word	0x00002310


	//   ....[4]....
        /*008c*/ 	.word	0x00002330


	//   ....[5]....
        /*0090*/ 	.word	0x00002860


	//   ....[6]....
        /*0094*/ 	.word	0x00002880


	//   ....[7]....
        /*0098*/ 	.word	0x000028a0


	//   ....[8]....
        /*009c*/ 	.word	0x000028c0


	//   ....[9]....
        /*00a0*/ 	.word	0x000028e0


	//   ....[10]....
        /*00a4*/ 	.word	0x00003430


	//   ....[11]....
        /*00a8*/ 	.word	0x000034e0


	//   ....[12]....
        /*00ac*/ 	.word	0x00003550


	//   ....[13]....
        /*00b0*/ 	.word	0x000035c0


	//   ....[14]....
        /*00b4*/ 	.word	0x00003630


	//   ....[15]....
        /*00b8*/ 	.word	0x00003bb0


	//   ....[16]....
        /*00bc*/ 	.word	0x00003c20


	//   ....[17]....
        /*00c0*/ 	.word	0x00003c90


	//   ....[18]....
        /*00c4*/ 	.word	0x00003d00


	//   ....[19]....
        /*00c8*/ 	.word	0x00003d70


	//----- nvinfo : EIATTR_EXIT_INSTR_OFFSETS
	.align		4
.L_1126:
        /*00cc*/ 	.byte	0x04, 0x1c
        /*00ce*/ 	.short	(.L_1128 - .L_1127)


	//   ....[0]....
.L_1127:
        /*00d0*/ 	.word	0x00000300


	//   ....[1]....
        /*00d4*/ 	.word	0x000033c0


	//----- nvinfo : EIATTR_MAX_THREADS
	.align		4
.L_1128:
        /*00d8*/ 	.byte	0x04, 0x05
        /*00da*/ 	.short	(.L_1130 - .L_1129)
.L_1129:
        /*00dc*/ 	.word	0x00000080
        /*00e0*/ 	.word	0x00000001
        /*00e4*/ 	.word	0x00000001


	//----- nvinfo : EIATTR_CRS_STACK_SIZE
	.align		4
.L_1130:
        /*00e8*/ 	.byte	0x04, 0x1e
        /*00ea*/ 	.short	(.L_1132 - .L_1131)
.L_1131:
        /*00ec*/ 	.word	0x00000000


	//----- nvinfo : EIATTR_CBANK_PARAM_SIZE
	.align		4
.L_1132:
        /*00f0*/ 	.byte	0x03, 0x19
        /*00f2*/ 	.short	0x00e8


	//----- nvinfo : EIATTR_PARAM_CBANK
	.align		4
        /*00f4*/ 	.byte	0x04, 0x0a
        /*00f6*/ 	.short	(.L_1134 - .L_1133)
	.align		4
.L_1133:
        /*00f8*/ 	.word	index@(.nv.constant0._ZN10layer_norm31ln_parallel_residual_fwd_kernelINS_13Kernel_traitsIf13__nv_bfloat16fS2_fjLj1280ELj1ELj4ELj1ELj16ENS_18Kernel_traits_baseILj1280EfS2_fS2_fjLj128EEEEELb0ELb1ELb1EEEvNS_9FwdParamsE)
        /*00fc*/ 	.short	0x0210
        /*00fe*/ 	.short	0x00e8


	//----- nvinfo : EIATTR_SW_WAR
	.align		4
.L_1134:
        /*0100*/ 	.byte	0x04, 0x36
        /*0102*/ 	.short	(.L_1136 - .L_1135)
.L_1135:
        /*0104*/ 	.word	0x00000008
.L_1136:


//--------------------- .nv.info._ZN10layer_norm31ln_parallel_residual_fwd_kernelINS_13Kernel_traitsIf13__nv_bfloat16fS2_fjLj1280ELj1ELj4ELj1ELj16ENS_18Kernel_traits_baseILj1280EfS2_fS2_fjLj128EEEEELb1ELb0ELb0EEEvNS_9FwdParamsE --------------------------
	.section	.nv.info._ZN10layer_norm31ln_parallel_residual_fwd_kernelINS_13Kernel_traitsIf13__nv_bfloat16fS2_fjLj1280ELj1ELj4ELj1ELj16ENS_18Kernel_traits_baseILj1280EfS2_fS2_fjLj128EEEEELb1ELb0ELb0EEEvNS_9FwdParamsE,"",@"SHT_CUDA_INFO"
	.sectionflags	@""
	.align	4


	//----- nvinfo : EIATTR_CUDA_API_VERSION
	.align		4
        /*0000*/ 	.byte	0x04, 0x37
        /*0002*/ 	.short	(.L_1138 - .L_1137)
.L_1137:
        /*0004*/ 	.word	0x00000082


	//----- nvinfo : EIATTR_KPARAM_INFO
	.align		4
.L_1138:
        /*0008*/ 	.byte	0x04, 0x17
        /*000a*/ 	.short	(.L_1140 - .L_1139)
.L_1139:
        /*000c*/ 	.word	0x00000000
        /*0010*/ 	.short	0x0000
        /*0012*/ 	.short	0x0000
        /*0014*/ 	.byte	0x00, 0xf0, 0xa1, 0x03


	//----- nvinfo : EIATTR_SPARSE_MMA_MASK
	.align		4
.L_1140:
        /*0018*/ 	.byte	0x03, 0x50
        /*001a*/ 	.short	0x0000


	//----- nvinfo : EIATTR_MAXREG_COUNT
	.align		4
        /*001c*/ 	.byte	0x03, 0x1b
        /*001e*/ 	.short	0x00ff


	//----- nvinfo : EIATTR_MERCURY_ISA_VERSION
	.align		4
        /*0020*/ 	.byte	0x03, 0x5f
        /*0022*/ 	.short	0x0101


	//----- nvinfo : EIATTR_COOP_GROUP_MASK_REGIDS
	.align		4
        /*0024*/ 	.byte	0x04, 0x29
        /*0026*/ 	.short	(.L_1142 - .L_1141)


	//   ....[0]....
.L_1141:
        /*0028*/ 	.word	0xffffffff


	//   ....[1]....
        /*002c*/ 	.word	0xffffffff


	//   ....[2]....
        /*0030*/ 	.word	0xffffffff


	//   ....[3]....
        /*0034*/ 	.word	0xffffffff


	//   ....[4]....
        /*0038*/ 	.word	0xffffffff


	//   ....[5]....
        /*003c*/ 	.word	0xffffffff


	//   ....[6]....
        /*0040*/ 	.word	0xffffffff


	//   ....[7]....
        /*0044*/ 	.word	0xffffffff


	//   ....[8]....
        /*0048*/ 	.word	0xffffffff


	//   ....[9]....
        /*004c*/ 	.word	0xffffffff


	//   ....[10]....
        /*0050*/ 	.word	0x050000f3


	//   ....[11]....
        /*0054*/ 	.word	0x050000f3


	//   ....[12]....
        /*0058*/ 	.word	0x050000f3


	//   ....[13]....
        /*005c*/ 	.word	0x050000f3


	//   ....[14]....
        /*0060*/ 	.word	0x050000f3


	//   ....[15]....
        /*0064*/ 	.word	0x050000f3


	//   ....[16]....
        /*0068*/ 	.word	0x050000f3


	//   ....[17]....
        /*006c*/ 	.word	0x050000f3


	//   ....[18]....
        /*0070*/ 	.word	0x050000f3


	//   ....[19]....
        /*0074*/ 	.word	0x050000f3


	//----- nvinfo : EIATTR_COOP_GROUP_INSTR_OFFSETS
	.align		4
.L_1142:
        /*0078*/ 	.byte	0x04, 0x28
        /*007a*/ 	.short	(.L_1144 - .L_1143)


	//   ....[0]....
.L_1143:
        /*007c*/ 	.word	0x0001e450


	//   ....[1]....
        /*0080*/ 	.word	0x0001e480


	//   ....[2]....
        /*0084*/ 	.word	0x0001e4a0


	//   ....[3]....
        /*0088*/ 	.word	0x0001e4c0


	//   ....[4]....
        /*008c*/ 	.word	0x0001e4e0


	//   ....[5]....
        /*0090*/ 	.word	0x0001ea20


	//   ....[6]....
        /*0094*/ 	.word	0x0001ea40


	//   ....[7]....
        /*0098*/ 	.word	0x0001ea60


	//   ....[8]....
        /*009c*/ 	.word	0x0001ea80


	//   ....[9]....
        /*00a0*/ 	.word	0x0001eaa0


	//   ....[10]....
        /*00a4*/ 	.word	0x0001fc30


	//   ....[11]....
        /*00a8*/ 	.word	0x0001fce0


	//   ....[12]....
        /*00ac*/ 	.word	0x0001fd50


	//   ....[13]....
        /*00b0*/ 	.word	0x0001fdc0


	//   ....[14]....
        /*00b4*/ 	.word	0x0001fe30


	//   ....[15]....
        /*00b8*/ 	.word	0x000203c0


	//   ....[16]....
        /*00bc*/ 	.word	0x00020430


	//   ....[17]....
        /*00c0*/ 	.word	0x000204a0


	//   ....[18]....
        /*00c4*/ 	.word	0x00020510


	//   ....[19]....
        /*00c8*/ 	.word	0x00020580


	//----- nvinfo : EIATTR_EXIT_INSTR_OFFSETS
	.align		4
.L_1144:
        /*00cc*/ 	.byte	0x04, 0x1c
        /*00ce*/ 	.short	(.L_1146 - .L_1145)


	//   ....[0]....
.L_1145:
        /*00d0*/ 	.word	0x000011e0


	//   ....[1]....
        /*00d4*/ 	.word	0x0001fbc0


	//----- nvinfo : EIATTR_MAX_THREADS
	.align		4
.L_1146:
        /*00d8*/ 	.byte	0x04, 0x05
        /*00da*/ 	.short	(.L_1148 - .L_1147)
.L_1147:
        /*00dc*/ 	.word	0x00000080
        /*00e0*/ 	.word	0x00000001
        /*00e4*/ 	.word	0x00000001


	//----- nvinfo : EIATTR_CRS_STACK_SIZE
	.align		4
.L_1148:
        /*00e8*/ 	.byte	0x04, 0x1e
        /*00ea*/ 	.short	(.L_1150 - .L_1149)
.L_1149:
        /*00ec*/ 	.word	0x00000000


	//----- nvinfo : EIATTR_CBANK_PARAM_SIZE
	.align		4
.L_1150:
        /*00f0*/ 	.byte	0x03, 0x19
        /*00f2*/ 	.short	0x00e8


	//----- nvinfo : EIATTR_PARAM_CBANK
	.align		4
        /*00f4*/ 	.byte	0x04, 0x0a
        /*00f6*/ 	.short	(.L_1152 - .L_1151)
	.align		4
.L_1151:
        /*00f8*/ 	.word	index@(.nv.constant0._ZN10layer_norm31ln_parallel_residual_fwd_kernelINS_13Kernel_traitsIf13__nv_bfloat16fS2_fjLj1280ELj1ELj4ELj1ELj16ENS_18Kernel_traits_baseILj1280EfS2_fS2_fjLj128EEEEELb1ELb0ELb0EEEvNS_9FwdParamsE)
        /*00fc*/ 	.short	0x0210
        /*00fe*/ 	.short	0x00e8


	//----- nvinfo : EIATTR_SW_WAR
	.align		4
.L_1152:
        /*0100*/ 	.byte	0x04, 0x36
        /*0102*/ 	.short	(.L_1154 - .L_1153)
.L_1153:
        /*0104*/ 	.word	0x00000008
.L_1154:


//--------------------- .nv.info._ZN10layer_norm31ln_parallel_residual_fwd_kernelINS_13Kernel_traitsIf13__nv_bfloat16fS2_fjLj1280ELj1ELj4ELj1ELj16ENS_18Kernel_traits_baseILj1280EfS2_fS2_fjLj128EEEEELb1ELb0ELb1EEEvNS_9FwdParamsE --------------------------
	.section	.nv.info._ZN10layer_norm31ln_parallel_residual_fwd_kernelINS_13Kernel_traitsIf13__nv_bfloat16fS2_fjLj1280ELj1ELj4ELj1ELj16ENS_18Kernel_traits_baseILj1280EfS2_fS2_fjLj128EEEEELb1ELb0ELb1EEEvNS_9FwdParamsE,"",@"SHT_CUDA_INFO"
	.sectionflags	@""
	.align	4


	//----- nvinfo : EIATTR_CUDA_API_VERSION
	.align		4
        /*0000*/ 	.byte	0x04, 0x37
        /*0002*/ 	.short	(.L_1156 - .L_1155)
.L_1155:
        /*0004*/ 	.word	0x00000082


	//----- nvinfo : EIATTR_KPARAM_INFO
	.align		4
.L_1156:
        /*0008*/ 	.byte	0x04, 0x17
        /*000a*/ 	.short	(.L_1158 - .L_1157)
.L_1157:
        /*000c*/ 	.word	0x00000000
        /*0010*/ 	.short	0x0000
        /*0012*/ 	.short	0x0000
        /*0014*/ 	.byte	0x00, 0xf0, 0xa1, 0x03


	//----- nvinfo : EIATTR_SPARSE_MMA_MASK
	.align		4
.L_1158:
        /*0018*/ 	.byte	0x03, 0x50
        /*001a*/ 	.short	0x0000


	//----- nvinfo : EIATTR_MAXREG_COUNT
	.align		4
        /*001c*/ 	.byte	0x03, 0x1b
        /*001e*/ 	.short	0x00ff


	//----- nvinfo : EIATTR_MERCURY_ISA_VERSION
	.align		4
        /*0020*/ 	.byte	0x03, 0x5f
        /*0022*/ 	.short	0x0101


	//----- nvinfo : EIATTR_COOP_GROUP_MASK_REGIDS
	.align		4
        /*0024*/ 	.byte	0x04, 0x29
        /*0026*/ 	.short	(.L_1160 - .L_1159)


	//   ....[0]....
.L_1159:
        /*0028*/ 	.word	0xffffffff


	//   ....[1]....
        /*002c*/ 	.word	0xffffffff


	//   ....[2]....
        /*0030*/ 	.word	0xffffffff


	//   ....[3]....
        /*0034*/ 	.word	0xffffffff


	//   ....[4]....
        /*0038*/ 	.word	0xffffffff


	//   ....[5]....
        /*003c*/ 	.word	0xffffffff


	//   ....[6]....
        /*0040*/ 	.word	0xffffffff


	//   ....[7]....
        /*0044*/ 	.word	0xffffffff


	//   ....[8]....
        /*0048*/ 	.word	0xffffffff


	//   ....[9]....
        /*004c*/ 	.word	0xffffffff


	//   ....[10]....
        /*0050*/ 	.word	0x050000f2


	//   ....[11]....
        /*0054*/ 	.word	0x050000f2


	//   ....[12]....
        /*0058*/ 	.word	0x050000f2


	//   ....[13]....
        /*005c*/ 	.word	0x050000f2


	//   ....[14]....
        /*0060*/ 	.word	0x050000f2


	//   ....[15]....
        /*0064*/ 	.word	0x050000f2


	//   ....[16]....
        /*0068*/ 	.word	0x050000f2


	//   ....[17]....
        /*006c*/ 	.word	0x050000f2


	//   ....[18]....
        /*0070*/ 	.word	0x050000f2


	//   ....[19]....
        /*0074*/ 	.word	0x050000f2


	//----- nvinfo : EIATTR_COOP_GROUP_INSTR_OFFSETS
	.align		4
.L_1160:
        /*0078*/ 	.byte	0x04, 0x28
        /*007a*/ 	.short	(.L_1162 - .L_1161)


	//   ....[0]....
.L_1161:
        /*007c*/ 	.word	0x0001d860


	//   ....[1]....
        /*0080*/ 	.word	0x0001d890


	//   ....[2]....
        /*0084*/ 	.word	0x0001d8b0


	//   ....[3]....
        /*0088*/ 	.word	0x0001d8d0


	//   ....[4]....
        /*008c*/ 	.word	0x0001d8f0


	//   ....[5]....
        /*0090*/ 	.word	0x0001de20


	//   ....[6]....
        /*0094*/ 	.word	0x0001de40


	//   ....[7]....
        /*0098*/ 	.word	0x0001de60


	//   ....[8]....
        /*009c*/ 	.word	0x0001de80


	//   ....[9]....
        /*00a0*/ 	.word	0x0001dea0


	//   ....[10]....
        /*00a4*/ 	.word	0x0001eec0


	//   ....[11]....
        /*00a8*/ 	.word	0x0001ef70


	//   ....[12]....
        /*00ac*/ 	.word	0x0001efe0


	//   ....[13]....
        /*00b0*/ 	.word	0x0001f050


	//   ....[14]....
        /*00b4*/ 	.word	0x0001f0c0


	//   ....[15]....
        /*00b8*/ 	.word	0x0001f640


	//   ....[16]....
        /*00bc*/ 	.word	0x0001f6b0


	//   ....[17]....
        /*00c0*/ 	.word	0x0001f720


	//   ....[18]....
        /*00c4*/ 	.word	0x0001f790


	//   ....[19]....
        /*00c8*/ 	.word	0x0001f800


	//----- nvinfo : EIATTR_EXIT_INSTR_OFFSETS
	.align		4
.L_1162:
        /*00cc*/ 	.byte	0x04, 0x1c
        /*00ce*/ 	.short	(.L_1164 - .L_1163)


	//   ....[0]....
.L_1163:
        /*00d0*/ 	.word	0x00000a00


	//   ....[1]....
        /*00d4*/ 	.word	0x0001ee50


	//----- nvinfo : EIATTR_MAX_THREADS
	.align		4
.L_1164:
        /*00d8*/ 	.byte	0x04, 0x05
        /*00da*/ 	.short	(.L_1166 - .L_1165)
.L_1165:
        /*00dc*/ 	.word	0x00000080
        /*00e0*/ 	.word	0x00000001
        /*00e4*/ 	.word	0x00000001


	//----- nvinfo : EIATTR_CRS_STACK_SIZE
	.align		4
.L_1166:
        /*00e8*/ 	.byte	0x04, 0x1e
        /*00ea*/ 	.short	(.L_1168 - .L_1167)
.L_1167:
        /*00ec*/ 	.word	0x00000000


	//----- nvinfo : EIATTR_CBANK_PARAM_SIZE
	.align		4
.L_1168:
        /*00f0*/ 	.byte	0x03, 0x19
        /*00f2*/ 	.short	0x00e8


	//----- nvinfo : EIATTR_PARAM_CBANK
	.align		4
        /*00f4*/ 	.byte	0x04, 0x0a
        /*00f6*/ 	.short	(.L_1170 - .L_1169)
	.align		4
.L_1169:
        /*00f8*/ 	.word	index@(.nv.constant0._ZN10layer_norm31ln_parallel_residual_fwd_kernelINS_13Kernel_traitsIf13__nv_bfloat16fS2_fjLj1280ELj1ELj4ELj1ELj16ENS_18Kernel_traits_baseILj1280EfS2_fS2_fjLj128EEEEELb1ELb0ELb1EEEvNS_9FwdParamsE)
        /*00fc*/ 	.short	0x0210
        /*00fe*/ 	.short	0x00e8


	//----- nvinfo : EIATTR_SW_WAR
	.align		4
.L_1170:
        /*0100*/ 	.byte	0x04, 0x36
        /*0102*/ 	.short	(.L_1172 - .L_1171)
.L_1171:
        /*0104*/ 	.word	0x00000008
.L_1172:


//--------------------- .nv.info._ZN10layer_norm31ln_parallel_residual_fwd_kernelINS_13Kernel_traitsIf13__nv_bfloat16fS2_fjLj1280ELj1ELj4ELj1ELj16ENS_18Kernel_traits_baseILj1280EfS2_fS2_fjLj128EEEEELb1ELb1ELb0EEEvNS_9FwdParamsE --------------------------
	.section	.nv.info._ZN10layer_norm31ln_parallel_residual_fwd_kernelINS_13Kernel_traitsIf13__nv_bfloat16fS2_fjLj1280ELj1ELj4ELj1ELj16ENS_18Kernel_traits_baseILj1280EfS2_fS2_fjLj128EEEEELb1ELb1ELb0EEEvNS_9FwdParamsE,"",@"SHT_CUDA_INFO"
	.sectionflags	@""
	.align	4


	//----- nvinfo : EIATTR_CUDA_API_VERSION
	.align		4
        /*0000*/ 	.byte	0x04, 0x37
        /*0002*/ 	.short	(.L_1174 - .L_1173)
.L_1173:
        /*0004*/ 	.word	0x00000082


	//----- nvinfo : EIATTR_KPARAM_INFO
	.align		4
.L_1174:
        /*0008*/ 	.byte	0x04, 0x17
        /*000a*/ 	.short	(.L_1176 - .L_1175)
.L_1175:
        /*000c*/ 	.word	0x00000000
        /*0010*/ 	.short	0x0000
        /*0012*/ 	.short	0x0000
        /*0014*/ 	.byte	0x00, 0xf0, 0xa1, 0x03


	//----- nvinfo : EIATTR_SPARSE_MMA_MASK
	.align		4
.L_1176:
        /*0018*/ 	.byte	0x03, 0x50
        /*001a*/ 	.short	0x0000


	//----- nvinfo : EIATTR_MAXREG_COUNT
	.align		4
        /*001c*/ 	.byte	0x03, 0x1b
        /*001e*/ 	.short	0x00ff


	//----- nvinfo : EIATTR_MERCURY_ISA_VERSION
	.align		4
        /*0020*/ 	.byte	0x03, 0x5f
        /*0022*/ 	.short	0x0101


	//----- nvinfo : EIATTR_COOP_GROUP_MASK_REGIDS
	.align		4
        /*0024*/ 	.byte	0x04, 0x29
        /*0026*/ 	.short	(.L_1178 - .L_1177)


	//   ....[0]....
.L_1177:
        /*0028*/ 	.word	0xffffffff


	//   ....[1]....
        /*002c*/ 	.word	0xffffffff


	//   ....[2]....
        /*0030*/ 	.word	0xffffffff


	//   ....[3]....
        /*0034*/ 	.word	0xffffffff


	//   ....[4]....
        /*0038*/ 	.word	0xffffffff


	//   ....[5]....
        /*003c*/ 	.word	0xffffffff


	//   ....[6]....
        /*0040*/ 	.word	0xffffffff


	//   ....[7]....
        /*0044*/ 	.word	0xffffffff


	//   ....[8]....
        /*0048*/ 	.word	0xffffffff


	//   ....[9]....
        /*004c*/ 	.word	0xffffffff


	//   ....[10]....
        /*0050*/ 	.word	0x0500008f


	//   ....[11]....
        /*0054*/ 	.word	0x0500008f


	//   ....[12]....
        /*0058*/ 	.word	0x0500008f


	//   ....[13]....
        /*005c*/ 	.word	0x0500008f


	//   ....[14]....
        /*0060*/ 	.word	0x0500008f


	//   ....[15]....
        /*0064*/ 	.word	0x0500008f


	//   ....[16]....
        /*0068*/ 	.word	0x0500008f


	//   ....[17]....
        /*006c*/ 	.word	0x0500008f


	//   ....[18]....
        /*0070*/ 	.word	0x0500008f


	//   ....[19]....
        /*0074*/ 	.word	0x0500008f


	//----- nvinfo : EIATTR_COOP_GROUP_INSTR_OFFSETS
	.align		4
.L_1178:
        /*0078*/ 	.byte	0x04, 0x28
        /*007a*/ 	.short	(.L_1180 - .L_1179)


	//   ....[0]....
.L_1179:
        /*007c*/ 	.word	0x0001ded0


	//   ....[1]....
        /*0080*/ 	.word	0x0001df00


	//   ....[2]....
        /*0084*/ 	.word	0x0001df20


	//   ....[3]....
        /*0088*/ 	.word	0x0001df40


	//   ....[4]....
        /*008c*/ 	.word	0x0001df60


	//   ....[5]....
        /*0090*/ 	.word	0x0001e4a0


	//   ....[6]....
        /*0094*/ 	.word	0x0001e4c0


	//   ....[7]....
        /*0098*/ 	.word	0x0001e4e0


	//   ....[8]....
        /*009c*/ 	.word	0x0001e500


	//   ....[9]....
        /*00a0*/ 	.word	0x0001e520


	//   ....[10]....
        /*00a4*/ 	.word	0x0001f200


	//   ....[11]....
        /*00a8*/ 	.word	0x0001f2a0


	//   ....[12]....
        /*00ac*/ 	.word	0x0001f2f0


	//   ....[13]....
        /*00b0*/ 	.word	0x0001f350


	//   ....[14]....
        /*00b4*/ 	.word	0x0001f3b0


	//   ....[15]....
        /*00b8*/ 	.word	0x0001f940


	//   ....[16]....
        /*00bc*/ 	.word	0x0001f9a0


	//   ....[17]....
        /*00c0*/ 	.word	0x0001fa00


	//   ....[18]....
        /*00c4*/ 	.word	0x0001fa50


	//   ....[19]....
        /*00c8*/ 	.word	0x0001fab0


	//----- nvinfo : EIATTR_EXIT_INSTR_OFFSETS
	.align		4
.L_1180:
        /*00cc*/ 	.byte	0x04, 0x1c
        /*00ce*/ 	.short	(.L_1182 - .L_1181)


	//   ....[0]....
.L_1181:
        /*00d0*/ 	.word	0x00000c60


	//   ....[1]....
        /*00d4*/ 	.word	0x0001f190


	//----- nvinfo : EIATTR_MAX_THREADS
	.align		4
.L_1182:
        /*00d8*/ 	.byte	0x04, 0x05
        /*00da*/ 	.short	(.L_1184 - .L_1183)
.L_1183:
        /*00dc*/ 	.word	0x00000080
        /*00e0*/ 	.word	0x00000001
        /*00e4*/ 	.word	0x00000001


	//----- nvinfo : EIATTR_CRS_STACK_SIZE
	.align		4
.L_1184:
        /*00e8*/ 	.byte	0x04, 0x1e
        /*00ea*/ 	.short	(.L_1186 - .L_1185)
.L_1185:
        /*00ec*/ 	.word	0x00000000


	//----- nvinfo : EIATTR_CBANK_PARAM_SIZE
	.align		4
.L_1186:
        /*00f0*/ 	.byte	0x03, 0x19
        /*00f2*/ 	.short	0x00e8


	//----- nvinfo : EIATTR_PARAM_CBANK
	.align		4
        /*00f4*/ 	.byte	0x04, 0x0a
        /*00f6*/ 	.short	(.L_1188 - .L_1187)
	.align		4
.L_1187:
        /*00f8*/ 	.word	index@(.nv.constant0._ZN10layer_norm31ln_parallel_residual_fwd_kernelINS_13Kernel_traitsIf13__nv_bfloat16fS2_fjLj1280ELj1ELj4ELj1ELj16ENS_18Kernel_traits_baseILj1280EfS2_fS2_fjLj128EEEEELb1ELb1ELb0EEEvNS_9FwdParamsE)
        /*00fc*/ 	.short	0x0210
        /*00fe*/ 	.short	0x00e8


	//----- nvinfo : EIATTR_SW_WAR
	.align		4
.L_1188:
        /*0100*/ 	.byte	0x04, 0x36
        /*0102*/ 	.short	(.L_1190 - .L_1189)
.L_1189:
        /*0104*/ 	.word	0x00000008
.L_1190:


//--------------------- .nv.info._ZN10layer_norm31ln_parallel_residual_fwd_kernelINS_13Kernel_traitsIf13__nv_bfloat16fS2_fjLj1280ELj1ELj4ELj1ELj16ENS_18Kernel_traits_baseILj1280EfS2_fS2_fjLj128EEEEELb1ELb1ELb1EEEvNS_9FwdParamsE --------------------------
	.section	.nv.info._ZN10layer_norm31ln_parallel_residual_fwd_kernelINS_13Kernel_traitsIf13__nv_bfloat16fS2_fjLj1280ELj1ELj4ELj1ELj16ENS_18Kernel_traits_baseILj1280EfS2_fS2_fjLj128EEEEELb1ELb1ELb1EEEvNS_9FwdParamsE,"",@"SHT_CUDA_INFO"
	.sectionflags	@""
	.align	4


	//----- nvinfo : EIATTR_CUDA_API_VERSION
	.align		4
        /*0000*/ 	.byte	0x04, 0x37
        /*0002*/ 	.short	(.L_1192 - .L_1191)
.L_1191:
        /*0004*/ 	.word	0x00000082


	//----- nvinfo : EIATTR_KPARAM_INFO
	.align		4
.L_1192:
        /*0008*/ 	.byte	0x04, 0x17
        /*000a*/ 	.short	(.L_1194 - .L_1193)
.L_1193:
        /*000c*/ 	.word	0x00000000
        /*0010*/ 	.short	0x0000
        /*0012*/ 	.short	0x0000
        /*0014*/ 	.byte	0x00, 0xf0, 0xa1, 0x03


	//----- nvinfo : EIATTR_SPARSE_MMA_MASK
	.align		4
.L_1194:
        /*0018*/ 	.byte	0x03, 0x50
        /*001a*/ 	.short	0x0000


	//----- nvinfo : EIATTR_MAXREG_COUNT
	.align		4
        /*001c*/ 	.byte	0x03, 0x1b
        /*001e*/ 	.short	0x00ff


	//----- nvinfo : EIATTR_MERCURY_ISA_VERSION
	.align		4
        /*0020*/ 	.byte	0x03, 0x5f
        /*0022*/ 	.short	0x0101


	//----- nvinfo : EIATTR_COOP_GROUP_MASK_REGIDS
	.align		4
        /*0024*/ 	.byte	0x04, 0x29
        /*0026*/ 	.short	(.L_1196 - .L_1195)


	//   ....[0]....
.L_1195:
        /*0028*/ 	.word	0xffffffff


	//   ....[1]....
        /*002c*/ 	.word	0xffffffff


	//   ....[2]....
        /*0030*/ 	.word	0xffffffff


	//   ....[3]....
        /*0034*/ 	.word	0xffffffff


	//   ....[4]....
        /*0038*/ 	.word	0xffffffff


	//   ....[5]....
        /*003c*/ 	.word	0xffffffff


	//   ....[6]....
        /*0040*/ 	.word	0xffffffff


	//   ....[7]....
        /*0044*/ 	.word	0xffffffff


	//   ....[8]....
        /*0048*/ 	.word	0xffffffff


	//   ....[9]....
        /*004c*/ 	.word	0xffffffff


	//   ....[10]....
        /*0050*/ 	.word	0x050000a4


	//   ....[11]....
        /*0054*/ 	.word	0x050000a4


	//   ....[12]....
        /*0058*/ 	.word	0x050000a4


	//   ....[13]....
        /*005c*/ 	.word	0x050000a4


	//   ....[14]....
        /*0060*/ 	.word	0x050000a4


	//   ....[15]....
        /*0064*/ 	.word	0x050000a4


	//   ....[16]....
        /*0068*/ 	.word	0x050000a4


	//   ....[17]....
        /*006c*/ 	.word	0x050000a4


	//   ....[18]....
        /*0070*/ 	.word	0x050000a4


	//   ....[19]....
        /*0074*/ 	.word	0x050000a4


	//----- nvinfo : EIATTR_COOP_GROUP_INSTR_OFFSETS
	.align		4
.L_1196:
        /*0078*/ 	.byte	0x04, 0x28
        /*007a*/ 	.short	(.L_1198 - .L_1197)


	//   ....[0]....
.L_1197:
        /*007c*/ 	.word	0x0001d620


	//   ....[1]....
        /*0080*/ 	.word	0x0001d640


	//   ....[2]....
        /*0084*/ 	.word	0x0001d660


	//   ....[3]....
        /*0088*/ 	.word	0x0001d680


	//   ....[4]....
        /*008c*/ 	.word	0x0001d6b0


	//   ....[5]....
        /*0090*/ 	.word	0x0001dbe0


	//   ....[6]....
        /*0094*/ 	.word	0x0001dc00


	//   ....[7]....
        /*0098*/ 	.word	0x0001dc20


	//   ....[8]....
        /*009c*/ 	.word	0x0001dc40


	//   ....[9]....
        /*00a0*/ 	.word	0x0001dc60


	//   ....[10]....
        /*00a4*/ 	.word	0x0001e7b0


	//   ....[11]....
        /*00a8*/ 	.word	0x0001e850


	//   ....[12]....
        /*00ac*/ 	.word	0x0001e8c0


	//   ....[13]....
        /*00b0*/ 	.word	0x0001e930


	//   ....[14]....
        /*00b4*/ 	.word	0x0001e9b0


	//   ....[15]....
        /*00b8*/ 	.word	0x0001ef30


	//   ....[16]....
        /*00bc*/ 	.word	0x0001efa0


	//   ....[17]....
        /*00c0*/ 	.word	0x0001f010


	//   ....[18]....
        /*00c4*/ 	.word	0x0001f080


	//   ....[19]....
        /*00c8*/ 	.word	0x0001f0f0


	//----- nvinfo : EIATTR_EXIT_INSTR_OFFSETS
	.align		4
.L_1198:
        /*00cc*/ 	.byte	0x04, 0x1c
        /*00ce*/ 	.short	(.L_1200 - .L_1199)


	//   ....[0]....
.L_1199:
        /*00d0*/ 	.word	0x00000780


	//   ....[1]....
        /*00d4*/ 	.word	0x0001e740


	//----- nvinfo : EIATTR_MAX_THREADS
	.align		4
.L_1200:
        /*00d8*/ 	.byte	0x04, 0x05
        /*00da*/ 	.short	(.L_1202 - .L_1201)
.L_1201:
        /*00dc*/ 	.word	0x00000080
        /*00e0*/ 	.word	0x00000001
        /*00e4*/ 	.word	0x00000001


	//----- nvinfo : EIATTR_CRS_STACK_SIZE
	.align		4
.L_1202:
        /*00e8*/ 	.byte	0x04, 0x1e
        /*00ea*/ 	.short	(.L_1204 - .L_1203)
.L_1203:
        /*00ec*/ 	.word	0x00000000


	//----- nvinfo : EIATTR_CBANK_PARAM_SIZE
	.align		4
.L_1204:
        /*00f0*/ 	.byte	0x03, 0x19
        /*00f2*/ 	.short	0x00e8


	//----- nvinfo : EIATTR_PARAM_CBANK
	.align		4
        /*00f4*/ 	.byte	0x04, 0x0a
        /*00f6*/ 	.short	(.L_1206 - .L_1205)
	.align		4
.L_1205:
        /*00f8*/ 	.word	index@(.nv.constant0._ZN10layer_norm31ln_parallel_residual_fwd_kernelINS_13Kernel_traitsIf13__nv_bfloat16fS2_fjLj1280ELj1ELj4ELj1ELj16ENS_18Kernel_traits_baseILj1280EfS2_fS2_fjLj128EEEEELb1ELb1ELb1EEEvNS_9FwdParamsE)
        /*00fc*/ 	.short	0x0210
        /*00fe*/ 	.short	0x00e8


	//----- nvinfo : EIATTR_SW_WAR
	.align		4
.L_1206:
        /*0100*/ 	.byte	0x04, 0x36
        /*0102*/ 	.short	(.L_1208 - .L_1207)
.L_1207:
        /*0104*/ 	.word	0x00000008
.L_1208:


//--------------------- .nv.info._ZN10layer_norm31ln_parallel_residual_fwd_kernelINS_13Kernel_traitsIf6__halfS2_S2_fjLj1280ELj1ELj4ELj1ELj16ENS_18Kernel_traits_baseILj1280EfS2_S2_S2_fjLj128EEEEELb0ELb0ELb0EEEvNS_9FwdParamsE --------------------------
	.section	.nv.info._ZN10layer_norm31ln_parallel_residual_fwd_kernelINS_13Kernel_traitsIf6__halfS2_S2_fjLj1280ELj1ELj4ELj1ELj16ENS_18Kernel_traits_baseILj1280EfS2_S2_S2_fjLj128EEEEELb0ELb0ELb0EEEvNS_9FwdParamsE,"",@"SHT_CUDA_INFO"
	.sectionflags	@""
	.align	4


	//----- nvinfo : EIATTR_CUDA_API_VERSION
	.align		4
        /*0000*/ 	.byte	0x04, 0x37
        /*0002*/ 	.short	(.L_1210 - .L_1209)
.L_1209:
        /*0004*/ 	.word	0x00000082


	//----- nvinfo : EIATTR_KPARAM_INFO
	.align		4
.L_1210:
        /*0008*/ 	.byte	0x04, 0x17
        /*000a*/ 	.short	(.L_1212 - .L_1211)
.L_1211:
        /*000c*/ 	.word	0x00000000
        /*0010*/ 	.short	0x0000
        /*0012*/ 	.short	0x0000
        /*0014*/ 	.byte	0x00, 0xf0, 0xa1, 0x03


	//----- nvinfo : EIATTR_SPARSE_MMA_MASK
	.align		4
.L_1212:
        /*0018*/ 	.byte	0x03, 0x50
        /*001a*/ 	.short	0x0000


	//----- nvinfo : EIATTR_MAXREG_COUNT
	.align		4
        /*001c*/ 	.byte	0x03, 0x1b
        /*001e*/ 	.short	0x00ff


	//----- nvinfo : EIATTR_MERCURY_ISA_VERSION
	.align		4
        /*0020*/ 	.byte	0x03, 0x5f
        /*0022*/ 	.short	0x0101


	//----- nvinfo : EIATTR_COOP_GROUP_MASK_REGIDS
	.align		4
        /*0024*/ 	.byte	0x04, 0x29
        /*0026*/ 	.short	(.L_1214 - .L_1213)


	//   ....[0]....
.L_1213:
        /*0028*/ 	.word	0xffffffff


	//   ....[1]....
        /*002c*/ 	.word	0xffffffff


	//   ....[2]....
        /*0030*/ 	.word	0xffffffff


	//   ....[3]....
        /*0034*/ 	.word	0xffffffff


	//   ....[4]....
        /*0038*/ 	.word	0xffffffff


	//   ....[5]....
        /*003c*/ 	.word	0xffffffff


	//   ....[6]....
        /*0040*/ 	.word	0xffffffff


	//   ....[7]....
        /*0044*/ 	.word	0xffffffff


	//   ....[8]....
        /*0048*/ 	.word	0xffffffff


	//   ....[9]....
        /*004c*/ 	.word	0xffffffff


	//   ....[10]....
        /*0050*/ 	.word	0x050000e2


	//   ....[11]....
        /*0054*/ 	.word	0x050000e2


	//   ....[12]....
        /*0058*/ 	.word	0x050000e2


	//   ....[13]....
        /*005c*/ 	.word	0x050000e2


	//   ....[14]....
        /*0060*/ 	.word	0x050000e2


	//   ....[15]....
        /*0064*/ 	.word	0x050000e2


	//   ....[16]....
        /*0068*/ 	.word	0x050000e2


	//   ....[17]....
        /*006c*/ 	.word	0x050000e2


	//   ....[18]....
        /*0070*/ 	.word	0x050000e2


	//   ....[19]....
        /*0074*/ 	.word	0x050000e2


	//----- nvinfo : EIATTR_COOP_GROUP_INSTR_OFFSETS
	.align		4
.L_1214:
        /*0078*/ 	.byte	0x04, 0x28
        /*007a*/ 	.short	(.L_1216 - .L_1215)


	//   ....[0]....
.L_1215:
        /*007c*/ 	.word	0x000040c0


	//   ....[1]....
        /*0080*/ 	.word	0x00004100


	//   ....[2]....
        /*0084*/ 	.word	0x00004120


	//   ....[3]....
        /*0088*/ 	.word	0x00004140


	//   ....[4]....
        /*008c*/ 	.word	0x00004160


	//   ....[5]....
        /*0090*/ 	.word	0x000046a0


	//   ....[6]....
        /*0094*/ 	.word	0x000046c0


	//   ....[7]....
        /*0098*/ 	.word	0x000046e0


	//   ....[8]....
        /*009c*/ 	.word	0x00004700


	//   ....[9]....
        /*00a0*/ 	.word	0x00004720


	//   ....[10]....
        /*00a4*/ 	.word	0x000058a0


	//   ....[11]....
        /*00a8*/ 	.word	0x00005950


	//   ....[12]....
        /*00ac*/ 	.word	0x000059c0


	//   ....[13]....
        /*00b0*/ 	.word	0x00005a30


	//   ....[14]....
        /*00b4*/ 	.word	0x00005aa0


	//   ....[15]....
        /*00b8*/ 	.word	0x00006040


	//   ....[16]....
        /*00bc*/ 	.word	0x000060b0


	//   ....[17]....
        /*00c0*/ 	.word	0x00006120


	//   ....[18]....
        /*00c4*/ 	.word	0x00006190


	//   ....[19]....
        /*00c8*/ 	.word	0x00006200


	//----- nvinfo : EIATTR_EXIT_INSTR_OFFSETS
	.align		4
.L_1216:
        /*00cc*/ 	.byte	0x04, 0x1c
        /*00ce*/ 	.short	(.L_1218 - .L_1217)


	//   ....[0]....
.L_1217:
        /*00d0*/ 	.word	0x00000d80


	//   ....[1]....
        /*00d4*/ 	.word	0x00005830


	//----- nvinfo : EIATTR_MAX_THREADS
	.align		4
.L_1218:
        /*00d8*/ 	.byte	0x04, 0x05
        /*00da*/ 	.short	(.L_1220 - .L_1219)
.L_1219:
        /*00dc*/ 	.word	0x00000080
        /*00e0*/ 	.word	0x00000001
        /*00e4*/ 	.word	0x00000001


	//----- nvinfo : EIATTR_CRS_STACK_SIZE
	.align		4
.L_1220:
        /*00e8*/ 	.byte	0x04, 0x1e
        /*00ea*/ 	.short	(.L_1222 - .L_1221)
.L_1221:
        /*00ec*/ 	.word	0x00000000


	//----- nvinfo : EIATTR_CBANK_PARAM_SIZE
	.align		4
.L_1222:
        /*00f0*/ 	.byte	0x03, 0x19
        /*00f2*/ 	.short	0x00e8


	//----- nvinfo : EIATTR_PARAM_CBANK
	.align		4
        /*00f4*/ 	.byte	0x04, 0x0a
        /*00f6*/ 	.short	(.L_1224 - .L_1223)
	.align		4
.L_1223:
        /*00f8*/ 	.word	index@(.nv.constant0._ZN10layer_norm31ln_parallel_residual_fwd_kernelINS_13Kernel_traitsIf6__halfS2_S2_fjLj1280ELj1ELj4ELj1ELj16ENS_18Kernel_traits_baseILj1280EfS2_S2_S2_fjLj128EEEEELb0ELb0ELb0EEEvNS_9FwdParamsE)
        /*00fc*/ 	.short	0x0210
        /*00fe*/ 	.short	0x00e8


	//----- nvinfo : EIATTR_SW_WAR
	.align		4
.L_1224:
        /*0100*/ 	.byte	0x04, 0x36
        /*0102*/ 	.short	(.L_1226 - .L_1225)
.L_1225:
        /*0104*/ 	.word	0x00000008
.L_1226:


//--------------------- .nv.info._ZN10layer_norm31ln_parallel_residual_fwd_kernelINS_13Kernel_traitsIf6__halfS2_S2_fjLj1280ELj1ELj4ELj1ELj16ENS_18Kernel_traits_baseILj1280EfS2_S2_S2_fjLj128EEEEELb0ELb0ELb1EEEvNS_9FwdParamsE --------------------------
	.section	.nv.info._ZN10layer_norm31ln_parallel_residual_fwd_kernelINS_13Kernel_traitsIf6__halfS2_S2_fjLj1280ELj1ELj4ELj1ELj16ENS_18Kernel_traits_baseILj1280EfS2_S2_S2_fjLj128EEEEELb0ELb0ELb1EEEvNS_9FwdParamsE,"",@"SHT_CUDA_INFO"
	.sectionflags	@""
	.align	4


	//----- nvinfo : EIATTR_CUDA_API_VERSION
	.align		4
        /*0000*/ 	.byte	0x04, 0x37
        /*0002*/ 	.short	(.L_1228 - .L_1227)
.L_1227:
        /*0004*/ 	.word	0x00000082


	//----- nvinfo : EIATTR_KPARAM_INFO
	.align		4
.L_1228:
        /*0008*/ 	.byte	0x04, 0x17
        /*000a*/ 	.short	(.L_1230 - .L_1229)
.L_1229:
        /*000c*/ 	.word	0x00000000
        /*0010*/ 	.short	0x0000
        /*0012*/ 	.short	0x0000
        /*0014*/ 	.byte	0x00, 0xf0, 0xa1, 0x03


	//----- nvinfo : EIATTR_SPARSE_MMA_MASK
	.align		4
.L_1230:
        /*0018*/ 	.byte	0x03, 0x50
        /*001a*/ 	.short	0x0000


	//----- nvinfo : EIATTR_MAXREG_COUNT
	.align		4
        /*001c*/ 	.byte	0x03, 0x1b
        /*001e*/ 	.short	0x00ff


	//----- nvinfo : EIATTR_MERCURY_ISA_VERSION
	.align		4
        /*0020*/ 	.byte	0x03, 0x5f
        /*0022*/ 	.short	0x0101


	//----- nvinfo : EIATTR_COOP_GROUP_MASK_REGIDS
	.align		4
        /*0024*/ 	.byte	0x04, 0x29
        /*0026*/ 	.short	(.L_1232 - .L_1231)


	//   ....[0]....
.L_1231:
        /*0028*/ 	.word	0xffffffff


	//   ....[1]....
        /*002c*/ 	.word	0xffffffff


	//   ....[2]....
        /*0030*/ 	.word	0xffffffff


	//   ....[3]....
        /*0034*/ 	.word	0xffffffff


	//   ....[4]....
        /*0038*/ 	.word	0xffffffff


	//   ....[5]....
        /*003c*/ 	.word	0xffffffff


	//   ....[6]....
        /*0040*/ 	.word	0xffffffff


	//   ....[7]....
        /*0044*/ 	.word	0xffffffff


	//   ....[8]....
        /*0048*/ 	.word	0xffffffff


	//   ....[9]....
        /*004c*/ 	.word	0xffffffff


	//   ....[10]....
        /*0050*/ 	.word	0x050000bd


	//   ....[11]....
        /*0054*/ 	.word	0x050000bd


	//   ....[12]....
        /*0058*/ 	.word	0x050000bd


	//   ....[13]....
        /*005c*/ 	.word	0x050000bd


	//   ....[14]....
        /*0060*/ 	.word	0x050000bd


	//   ....[15]....
        /*0064*/ 	.word	0x050000bd


	//   ....[16]....
        /*0068*/ 	.word	0x050000bd


	//   ....[17]....
        /*006c*/ 	.word	0x050000bd


	//   ....[18]....
        /*0070*/ 	.word	0x050000bd


	//   ....[19]....
        /*0074*/ 	.word	0x050000bd


	//----- nvinfo : EIATTR_COOP_GROUP_INSTR_OFFSETS
	.align		4
.L_1232:
        /*0078*/ 	.byte	0x04, 0x28
        /*007a*/ 	.short	(.L_1234 - .L_1233)


	//   ....[0]....
.L_1233:
        /*007c*/ 	.word	0x00003680


	//   ....[1]....
        /*0080*/ 	.word	0x000036a0


	//   ....[2]....
        /*0084*/ 	.word	0x000036c0


	//   ....[3]....
        /*0088*/ 	.word	0x000036e0


	//   ....[4]....
        /*008c*/ 	.word	0x00003710


	//   ....[5]....
        /*0090*/ 	.word	0x00003c40


	//   ....[6]....
        /*0094*/ 	.word	0x00003c60


	//   ....[7]....
        /*0098*/ 	.word	0x00003c80


	//   ....[8]....
        /*009c*/ 	.word	0x00003ca0


	//   ....[9]....
        /*00a0*/ 	.word	0x00003cc0


	//   ....[10]....
        /*00a4*/ 	.word	0x00004c40


	//   ....[11]....
        /*00a8*/ 	.word	0x00004ce0


	//   ....[12]....
        /*00ac*/ 	.word	0x00004d50


	//   ....[13]....
        /*00b0*/ 	.word	0x00004dc0


	//   ....[14]....
        /*00b4*/ 	.word	0x00004e40


	//   ....[15]....
        /*00b8*/ 	.word	0x000053b0


	//   ....[16]....
        /*00bc*/ 	.word	0x00005420


	//   ....[17]....
        /*00c0*/ 	.word	0x00005490


	//   ....[18]....
        /*00c4*/ 	.word	0x00005500


	//   ....[19]....
        /*00c8*/ 	.word	0x00005570


	//----- nvinfo : EIATTR_EXIT_INSTR_OFFSETS
	.align		4
.L_1234:
        /*00cc*/ 	.byte	0x04, 0x1c
        /*00ce*/ 	.short	(.L_1236 - .L_1235)


	//   ....[0]....
.L_1235:
        /*00d0*/ 	.word	0x000005c0


	//   ....[1]....
        /*00d4*/ 	.word	0x00004bd0


	//----- nvinfo : EIATTR_MAX_THREADS
	.align		4
.L_1236:
        /*00d8*/ 	.byte	0x04, 0x05
        /*00da*/ 	.short	(.L_1238 - .L_1237)
.L_1237:
        /*00dc*/ 	.word	0x00000080
        /*00e0*/ 	.word	0x00000001
        /*00e4*/ 	.word	0x00000001


	//----- nvinfo : EIATTR_CRS_STACK_SIZE
	.align		4
.L_1238:
        /*00e8*/ 	.byte	0x04, 0x1e
        /*00ea*/ 	.short	(.L_1240 - .L_1239)
.L_1239:
        /*00ec*/ 	.word	0x00000000


	//----- nvinfo : EIATTR_CBANK_PARAM_SIZE
	.align		4
.L_1240:
        /*00f0*/ 	.byte	0x03, 0x19
        /*00f2*/ 	.short	0x00e8


	//----- nvinfo : EIATTR_PARAM_CBANK
	.align		4
        /*00f4*/ 	.byte	0x04, 0x0a
        /*00f6*/ 	.short	(.L_1242 - .L_1241)
	.align		4
.L_1241:
        /*00f8*/ 	.word	index@(.nv.constant0._ZN10layer_norm31ln_parallel_residual_fwd_kernelINS_13Kernel_traitsIf6__halfS2_S2_fjLj1280ELj1ELj4ELj1ELj16ENS_18Kernel_traits_baseILj1280EfS2_S2_S2_fjLj128EEEEELb0ELb0ELb1EEEvNS_9FwdParamsE)
        /*00fc*/ 	.short	0x0210
        /*00fe*/ 	.short	0x00e8


	//----- nvinfo : EIATTR_SW_WAR
	.align		4
.L_1242:
        /*0100*/ 	.byte	0x04, 0x36
        /*0102*/ 	.short	(.L_1244 - .L_1243)
.L_1243:
        /*0104*/ 	.word	0x00000008
.L_1244:


//--------------------- .nv.info._ZN10layer_norm31ln_parallel_residual_fwd_kernelINS_13Kernel_traitsIf6__halfS2_S2_fjLj1280ELj1ELj4ELj1ELj16ENS_18Kernel_traits_baseILj1280EfS2_S2_S2_fjLj128EEEEELb0ELb1ELb0EEEvNS_9FwdParamsE --------------------------
	.section	.nv.info._ZN10layer_norm31ln_parallel_residual_fwd_kernelINS_13Kernel_traitsIf6__halfS2_S2_fjLj1280ELj1ELj4ELj1ELj16ENS_18Kernel_traits_baseILj1280EfS2_S2_S2_fjLj128EEEEELb0ELb1ELb0EEEvNS_9FwdParamsE,"",@"SHT_CUDA_INFO"
	.sectionflags	@""
	.align	4


	//----- nvinfo : EIATTR_CUDA_API_VERSION
	.align		4
        /*0000*/ 	.byte	0x04, 0x37
        /*0002*/ 	.short	(.L_1246 - .L_1245)
.L_1245:
        /*0004*/ 	.word	0x00000082


	//----- nvinfo : EIATTR_KPARAM_INFO
	.align		4
.L_1246:
        /*0008*/ 	.byte	0x04, 0x17
        /*000a*/ 	.short	(.L_1248 - .L_1247)
.L_1247:
        /*000c*/ 	.word	0x00000000
        /*0010*/ 	.short	0x0000
        /*0012*/ 	.short	0x0000
        /*0014*/ 	.byte	0x00, 0xf0, 0xa1, 0x03


	//----- nvinfo : EIATTR_SPARSE_MMA_MASK
	.align		4
.L_1248:
        /*0018*/ 	.byte	0x03, 0x50
        /*001a*/ 	.short	0x0000


	//----- nvinfo : EIATTR_MAXREG_COUNT
	.align		4
        /*001c*/ 	.byte	0x03, 0x1b
        /*001e*/ 	.short	0x00ff


	//----- nvinfo : EIATTR_MERCURY_ISA_VERSION
	.align		4
        /*0020*/ 	.byte	0x03, 0x5f
        /*0022*/ 	.short	0x0101


	//----- nvinfo : EIATTR_COOP_GROUP_MASK_REGIDS
	.align		4
        /*0024*/ 	.byte	0x04, 0x29
        /*0026*/ 	.short	(.L_1250 - .L_1249)


	//   ....[0]....
.L_1249:
        /*0028*/ 	.word	0xffffffff


	//   ....[1]....
        /*002c*/ 	.word	0xffffffff


	//   ....[2]....
        /*0030*/ 	.word	0xffffffff


	//   ....[3]....
        /*0034*/ 	.word	0xffffffff


	//   ....[4]....
        /*0038*/ 	.word	0xffffffff


	//   ....[5]....
        /*003c*/ 	.word	0xffffffff


	//   ....[6]....
        /*0040*/ 	.word	0xffffffff


	//   ....[7]....
        /*0044*/ 	.word	0xffffffff


	//   ....[8]....
        /*0048*/ 	.word	0xffffffff


	//   ....[9]....
        /*004c*/ 	.word	0xffffffff


	//   ....[10]....
        /*0050*/ 	.word	0x05000092


	//   ....[11]....
        /*0054*/ 	.word	0x05000092


	//   ....[12]....
        /*0058*/ 	.word	0x05000092


	//   ....[13]....
        /*005c*/ 	.word	0x05000092


	//   ....[14]....
        /*0060*/ 	.word	0x05000092


	//   ....[15]....
        /*0064*/ 	.word	0x05000092


	//   ....[16]....
        /*0068*/ 	.word	0x05000092


	//   ....[17]....
        /*006c*/ 	.word	0x05000092


	//   ....[18]....
        /*0070*/ 	.word	0x05000092


	//   ....[19]....
        /*0074*/ 	.word	0x05000092


	//----- nvinfo : EIATTR_COOP_GROUP_INSTR_OFFSETS
	.align		4
.L_1250:
        /*0078*/ 	.byte	0x04, 0x28
        /*007a*/ 	.short	(.L_1252 - .L_1251)


	//   ....[0]....
.L_1251:
        /*007c*/ 	.word	0x00003ae0


	//   ....[1]....
        /*0080*/ 	.word	0x00003b20


	//   ....[2]....
        /*0084*/ 	.word	0x00003b40


	//   ....[3]....
        /*0088*/ 	.word	0x00003b60


	//   ....[4]....
        /*008c*/ 	.word	0x00003b80


	//   ....[5]....
        /*0090*/ 	.word	0x000040c0


	//   ....[6]....
        /*0094*/ 	.word	0x000040e0


	//   ....[7]....
        /*0098*/ 	.word	0x00004100


	//   ....[8]....
        /*009c*/ 	.word	0x00004120


	//   ....[9]....
        /*00a0*/ 	.word	0x00004140


	//   ....[10]....
        /*00a4*/ 	.word	0x00004e00


	//   ....[11]....
        /*00a8*/ 	.word	0x00004eb0


	//   ....[12]....
        /*00ac*/ 	.word	0x00004f20


	//   ....[13]....
        /*00b0*/ 	.word	0x00004f90


	//   ....[14]....
        /*00b4*/ 	.word	0x00005000


	//   ....[15]....
        /*00b8*/ 	.word	0x000055a0


	//   ....[16]....
        /*00bc*/ 	.word	0x00005610


	//   ....[17]....
        /*00c0*/ 	.word	0x00005680


	//   ....[18]....
        /*00c4*/ 	.word	0x000056f0


	//   ....[19]....
        /*00c8*/ 	.word	0x00005760


	//----- nvinfo : EIATTR_EXIT_INSTR_OFFSETS
	.align		4
.L_1252:
        /*00cc*/ 	.byte	0x04, 0x1c
        /*00ce*/ 	.short	(.L_1254 - .L_1253)


	//   ....[0]....
.L_1253:
        /*00d0*/ 	.word	0x000007a0


	//   ....[1]....
        /*00d4*/ 	.word	0x00004d90


	//----- nvinfo : EIATTR_MAX_THREADS
	.align		4
.L_1254:
        /*00d8*/ 	.byte	0x04, 0x05
        /*00da*/ 	.short	(.L_1256 - .L_1255)
.L_1255:
        /*00dc*/ 	.word	0x00000080
        /*00e0*/ 	.word	0x00000001
        /*00e4*/ 	.word	0x00000001


	//----- nvinfo : EIATTR_CRS_STACK_SIZE
	.align		4
.L_1256:
        /*00e8*/ 	.byte	0x04, 0x1e
        /*00ea*/ 	.short	(.L_1258 - .L_1257)
.L_1257:
        /*00ec*/ 	.word	0x00000000


	//----- nvinfo : EIATTR_CBANK_PARAM_SIZE
	.align		4
.L_1258:
        /*00f0*/ 	.byte	0x03, 0x19
        /*00f2*/ 	.short	0x00e8


	//----- nvinfo : EIATTR_PARAM_CBANK
	.align		4
        /*00f4*/ 	.byte	0x04, 0x0a
        /*00f6*/ 	.short	(.L_1260 - .L_1259)
	.align		4
.L_1259:
        /*00f8*/ 	.word	index@(.nv.constant0._ZN10layer_norm31ln_parallel_residual_fwd_kernelINS_13Kernel_traitsIf6__halfS2_S2_fjLj1280ELj1ELj4ELj1ELj16ENS_18Kernel_traits_baseILj1280EfS2_S2_S2_fjLj128EEEEELb0ELb1ELb0EEEvNS_9FwdParamsE)
        /*00fc*/ 	.short	0x0210
        /*00fe*/ 	.short	0x00e8


	//----- nvinfo : EIATTR_SW_WAR
	.align		4
.L_1260:
        /*0100*/ 	.byte	0x04, 0x36
        /*0102*/ 	.short	(.L_1262 - .L_1261)
.L_1261:
        /*0104*/ 	.word	0x00000008
.L_1262:


//--------------------- .nv.info._ZN10layer_norm31ln_parallel_residual_fwd_kernelINS_13Kernel_traitsIf6__halfS2_S2_fjLj1280ELj1ELj4ELj1ELj16ENS_18Kernel_traits_baseILj1280EfS2_S2_S2_fjLj128EEEEELb0ELb1ELb1EEEvNS_9FwdParamsE --------------------------
	.section	.nv.info._ZN10layer_norm31ln_parallel_residual_fwd_kernelINS_13Kernel_traitsIf6__halfS2_S2_fjLj1280ELj1ELj4ELj1ELj16ENS_18Kernel_traits_baseILj1280EfS2_S2_S2_fjLj128EEEEELb0ELb1ELb1EEEvNS_9FwdParamsE,"",@"SHT_CUDA_INFO"
	.sectionflags	@""
	.align	4


	//----- nvinfo : EIATTR_CUDA_API_VERSION
	.align		4
        /*0000*/ 	.byte	0x04, 0x37
        /*0002*/ 	.short	(.L_1264 - .L_1263)
.L_1263:
        /*0004*/ 	.word	0x00000082


	//----- nvinfo : EIATTR_KPARAM_INFO
	.align		4
.L_1264:
        /*0008*/ 	.byte	0x04, 0x17
        /*000a*/ 	.short	(.L_1266 - .L_1265)
.L_1265:
        /*000c*/ 	.word	0x00000000
        /*0010*/ 	.short	0x0000
        /*0012*/ 	.short	0x0000
        /*0014*/ 	.byte	0x00, 0xf0, 0xa1, 0x03


	//----- nvinfo : EIATTR_SPARSE_MMA_MASK
	.align		4
.L_1266:
        /*0018*/ 	.byte	0x03, 0x50
        /*001a*/ 	.short	0x0000


	//----- nvinfo : EIATTR_MAXREG_COUNT
	.align		4
        /*001c*/ 	.byte	0x03, 0x1b
        /*001e*/ 	.short	0x00ff


	//----- nvinfo : EIATTR_MERCURY_ISA_VERSION
	.align		4
        /*0020*/ 	.byte	0x03, 0x5f
        /*0022*/ 	.short	0x0101


	//----- nvinfo : EIATTR_COOP_GROUP_MASK_REGIDS
	.align		4
        /*0024*/ 	.byte	0x04, 0x29
        /*0026*/ 	.short	(.L_1268 - .L_1267)


	//   ....[0]....
.L_1267:
        /*0028*/ 	.word	0xffffffff


	//   ....[1]....
        /*002c*/ 	.word	0xffffffff


	//   ....[2]....
        /*0030*/ 	.word	0xffffffff


	//   ....[3]....
        /*0034*/ 	.word	0xffffffff


	//   ....[4]....
        /*0038*/ 	.word	0xffffffff


	//   ....[5]....
        /*003c*/ 	.word	0xffffffff


	//   ....[6]....
        /*0040*/ 	.word	0xffffffff


	//   ....[7]....
        /*0044*/ 	.word	0xffffffff


	//   ....[8]....
        /*0048*/ 	.word	0xffffffff


	//   ....[9]....
        /*004c*/ 	.word	0xffffffff


	//   ....[10]....
        /*0050*/ 	.word	0x05000075


	//   ....[11]....
        /*0054*/ 	.word	0x05000075


	//   ....[12]....
        /*0058*/ 	.word	0x05000075


	//   ....[13]....
        /*005c*/ 	.word	0x05000075


	//   ....[14]....
        /*0060*/ 	.word	0x05000075


	//   ....[15]....
        /*0064*/ 	.word	0x05000075


	//   ....[16]....
        /*0068*/ 	.word	0x05000075


	//   ....[17]....
        /*006c*/ 	.word	0x05000075


	//   ....[18]....
        /*0070*/ 	.word	0x05000075


	//   ....[19]....
        /*0074*/ 	.word	0x05000075


	//----- nvinfo : EIATTR_COOP_GROUP_INSTR_OFFSETS
	.align		4
.L_1268:
        /*0078*/ 	.byte	0x04, 0x28
        /*007a*/ 	.short	(.L_1270 - .L_1269)


	//   ....[0]....
.L_1269:
        /*007c*/ 	.word	0x000033b0


	//   ....[1]....
        /*0080*/ 	.word	0x000033d0


	//   ....[2]....
        /*0084*/ 	.word	0x000033f0


	//   ....[3]....
        /*0088*/ 	.word	0x00003410


	//   ....[4]....
        /*008c*/ 	.word	0x00003440


	//   ....[5]....
        /*0090*/ 	.word	0x00003970


	//   ....[6]....
        /*0094*/ 	.word	0x00003990


	//   ....[7]....
        /*0098*/ 	.word	0x000039b0


	//   ....[8]....
        /*009c*/ 	.word	0x000039d0


	//   ....[9]....
        /*00a0*/ 	.word	0x000039f0


	//   ....[10]....
        /*00a4*/ 	.word	0x000044f0


	//   ....[11]....
        /*00a8*/ 	.word	0x00004590


	//   ....[12]....
        /*00ac*/ 	.word	0x00004600


	//   ....[13]....
        /*00b0*/ 	.word	0x00004670


	//   ....[14]....
        /*00b4*/ 	.word	0x000046f0


	//   ....[15]....
        /*00b8*/ 	.word	0x00004c70


	//   ....[16]....
        /*00bc*/ 	.word	0x00004ce0


	//   ....[17]....
        /*00c0*/ 	.word	0x00004d50


	//   ....[18]....
        /*00c4*/ 	.word	0x00004dc0


	//   ....[19]....
        /*00c8*/ 	.word	0x00004e30


	//----- nvinfo : EIATTR_EXIT_INSTR_OFFSETS
	.align		4
.L_1270:
        /*00cc*/ 	.byte	0x04, 0x1c
        /*00ce*/ 	.short	(.L_1272 - .L_1271)


	//   ....[0]....
.L_1271:
        /*00d0*/ 	.word	0x00000340


	//   ....[1]....
        /*00d4*/ 	.word	0x00004480


	//----- nvinfo : EIATTR_MAX_THREADS
	.align		4
.L_1272:
        /*00d8*/ 	.byte	0x04, 0x05
        /*00da*/ 	.short	(.L_1274 - .L_1273)
.L_1273:
        /*00dc*/ 	.word	0x00000080
        /*00e0*/ 	.word	0x00000001
        /*00e4*/ 	.word	0x00000001


	//----- nvinfo : EIATTR_CRS_STACK_SIZE
	.align		4
.L_1274:
        /*00e8*/ 	.byte	0x04, 0x1e
        /*00ea*/ 	.short	(.L_1276 - .L_1275)
.L_1275:
        /*00ec*/ 	.word	0x00000000


	//----- nvinfo : EIATTR_CBANK_PARAM_SIZE
	.align		4
.L_1276:
        /*00f0*/ 	.byte	0x03, 0x19
        /*00f2*/ 	.short	0x00e8


	//----- nvinfo : EIATTR_PARAM_CBANK
	.align		4
        /*00f4*/ 	.byte	0x04, 0x0a
        /*00f6*/ 	.short	(.L_1278 - .L_1277)
	.align		4
.L_1277:
        /*00f8*/ 	.word	index@(.nv.constant0._ZN10layer_norm31ln_parallel_residual_fwd_kernelINS_13Kernel_traitsIf6__halfS2_S2_fjLj1280ELj1ELj4ELj1ELj16ENS_18Kernel_traits_baseILj1280EfS2_S2_S2_fjLj128EEEEELb0ELb1ELb1EEEvNS_9FwdParamsE)
        /*00fc*/ 	.short	0x0210
        /*00fe*/ 	.short	0x00e8


	//----- nvinfo : EIATTR_SW_WAR
	.align		4
.L_1278:
        /*0100*/ 	.byte	0x04, 0x36
        /*0102*/ 	.short	(.L_1280 - .L_1279)
.L_1279:
        /*0104*/ 	.word	0x00000008
.L_1280:


//--------------------- .nv.info._ZN10layer_norm31ln_parallel_residual_fwd_kernelINS_13Kernel_traitsIf6__halfS2_S2_fjLj1280ELj1ELj4ELj1ELj16ENS_18Kernel_traits_baseILj1280EfS2_S2_S2_fjLj128EEEEELb1ELb0ELb0EEEvNS_9FwdParamsE --------------------------
	.section	.nv.info._ZN10layer_norm31ln_parallel_residual_fwd_kernelINS_13Kernel_traitsIf6__halfS2_S2_fjLj1280ELj1ELj4ELj1ELj16ENS_18Kernel_traits_baseILj1280EfS2_S2_S2_fjLj128EEEEELb1ELb0ELb0EEEvNS_9FwdParamsE,"",@"SHT_CUDA_INFO"
	.sectionflags	@""
	.align	4


	//----- nvinfo : EIATTR_CUDA_API_VERSION
	.align		4
        /*0000*/ 	.byte	0x04, 0x37
        /*0002*/ 	.short	(.L_1282 - .L_1281)
.L_1281:
        /*0004*/ 	.word	0x00000082


	//----- nvinfo : EIATTR_KPARAM_INFO
	.align		4
.L_1282:
        /*0008*/ 	.byte	0x04, 0x17
        /*000a*/ 	.short	(.L_1284 - .L_1283)
.L_1283:
        /*000c*/ 	.word	0x00000000
        /*0010*/ 	.short	0x0000
        /*0012*/ 	.short	0x0000
        /*0014*/ 	.byte	0x00, 0xf0, 0xa1, 0x03


	//----- nvinfo : EIATTR_SPARSE_MMA_MASK
	.align		4
.L_1284:
        /*0018*/ 	.byte	0x03, 0x50
        /*001a*/ 	.short	0x0000


	//----- nvinfo : EIATTR_MAXREG_COUNT
	.align		4
        /*001c*/ 	.byte	0x03, 0x1b
        /*001e*/ 	.short	0x00ff


	//----- nvinfo : EIATTR_MERCURY_ISA_VERSION
	.align		4
        /*0020*/ 	.byte	0x03, 0x5f
        /*0022*/ 	.short	0x0101


	//----- nvinfo : EIATTR_COOP_GROUP_MASK_REGIDS
	.align		4
        /*0024*/ 	.byte	0x04, 0x29
        /*0026*/ 	.short	(.L_1286 - .L_1285)


	//   ....[0]....
.L_1285:
        /*0028*/ 	.word	0xffffffff


	//   ....[1]....
        /*002c*/ 	.word	0xffffffff


	//   ....[2]....
        /*0030*/ 	.word	0xffffffff


	//   ....[3]....
        /*0034*/ 	.word	0xffffffff


	//   ....[4]....
        /*0038*/ 	.word	0xffffffff


	//   ....[5]....
        /*003c*/ 	.word	0xffffffff


	//   ....[6]....
        /*0040*/ 	.word	0xffffffff


	//   ....[7]....
        /*0044*/ 	.word	0xffffffff


	//   ....[8]....
        /*0048*/ 	.word	0xffffffff


	//   ....[9]....
        /*004c*/ 	.word	0xffffffff


	//   ....[10]....
        /*0050*/ 	.word	0x050000f0


	//   ....[11]....
        /*0054*/ 	.word	0x050000f0


	//   ....[12]....
        /*0058*/ 	.word	0x050000f0


	//   ....[13]....
        /*005c*/ 	.word	0x050000f0


	//   ....[14]....
        /*0060*/ 	.word	0x050000f0


	//   ....[15]....
        /*0064*/ 	.word	0x050000f0


	//   ....[16]....
        /*0068*/ 	.word	0x050000f0


	//   ....[17]....
        /*006c*/ 	.word	0x050000f0


	//   ....[18]....
        /*0070*/ 	.word	0x050000f0


	//   ....[19]....
        /*0074*/ 	.word	0x050000f0


	//----- nvinfo : EIATTR_COOP_GROUP_INSTR_OFFSETS
	.align		4
.L_1286:
        /*0078*/ 	.byte	0x04, 0x28
        /*007a*/ 	.short	(.L_1288 - .L_1287)


	//   ....[0]....
.L_1287:
        /*007c*/ 	.word	0x0001e280


	//   ....[1]....
        /*0080*/ 	.word	0x0001e2a0


	//   ....[2]....
        /*0084*/ 	.word	0x0001e2c0


	//   ....[3]....
        /*0088*/ 	.word	0x0001e2e0


	//   ....[4]....
        /*008c*/ 	.word	0x0001e310


	//   ....[5]....
        /*0090*/ 	.word	0x0001e850


	//   ....[6]....
        /*0094*/ 	.word	0x0001e870


	//   ....[7]....
        /*0098*/ 	.word	0x0001e890


	//   ....[8]....
        /*009c*/ 	.word	0x0001e8b0


	//   ....[9]....
        /*00a0*/ 	.word	0x0001e8d0


	//   ....[10]....
        /*00a4*/ 	.word	0x0001fa60


	//   ....[11]....
        /*00a8*/ 	.word	0x0001fb00


	//   ....[12]....
        /*00ac*/ 	.word	0x0001fb70


	//   ....[13]....
        /*00b0*/ 	.word	0x0001fbe0


	//   ....[14]....
        /*00b4*/ 	.word	0x0001fc60


	//   ....[15]....
        /*00b8*/ 	.word	0x000201f0


	//   ....[16]....
        /*00bc*/ 	.word	0x00020260


	//   ....[17]....
        /*00c0*/ 	.word	0x000202d0


	//   ....[18]....
        /*00c4*/ 	.word	0x00020340


	//   ....[19]....
        /*00c8*/ 	.word	0x000203b0


	//----- nvinfo : EIATTR_EXIT_INSTR_OFFSETS
	.align		4
.L_1288:
        /*00cc*/ 	.byte	0x04, 0x1c
        /*00ce*/ 	.short	(.L_1290 - .L_1289)


	//   ....[0]....
.L_1289:
        /*00d0*/ 	.word	0x00001200


	//   ....[1]....
        /*00d4*/ 	.word	0x0001f9f0


	//----- nvinfo : EIATTR_MAX_THREADS
	.align		4
.L_1290:
        /*00d8*/ 	.byte	0x04, 0x05
        /*00da*/ 	.short	(.L_1292 - .L_1291)
.L_1291:
        /*00dc*/ 	.word	0x00000080
        /*00e0*/ 	.word	0x00000001
        /*00e4*/ 	.word	0x00000001


	//----- nvinfo : EIATTR_CRS_STACK_SIZE
	.align		4
.L_1292:
        /*00e8*/ 	.byte	0x04, 0x1e
        /*00ea*/ 	.short	(.L_1294 - .L_1293)
.L_1293:
        /*00ec*/ 	.word	0x00000000


	//----- nvinfo : EIATTR_CBANK_PARAM_SIZE
	.align		4
.L_1294:
        /*00f0*/ 	.byte	0x03, 0x19
        /*00f2*/ 	.short	0x00e8


	//----- nvinfo : EIATTR_PARAM_CBANK
	.align		4
        /*00f4*/ 	.byte	0x04, 0x0a
        /*00f6*/ 	.short	(.L_1296 - .L_1295)
	.align		4
.L_1295:
        /*00f8*/ 	.word	index@(.nv.constant0._ZN10layer_norm31ln_parallel_residual_fwd_kernelINS_13Kernel_traitsIf6__halfS2_S2_fjLj1280ELj1ELj4ELj1ELj16ENS_18Kernel_traits_baseILj1280EfS2_S2_S2_fjLj128EEEEELb1ELb0ELb0EEEvNS_9FwdParamsE)
        /*00fc*/ 	.short	0x0210
        /*00fe*/ 	.short	0x00e8


	//----- nvinfo : EIATTR_SW_WAR
	.align		4
.L_1296:
        /*0100*/ 	.byte	0x04, 0x36
        /*0102*/ 	.short	(.L_1298 - .L_1297)
.L_1297:
        /*0104*/ 	.word	0x00000008
.L_1298:


//--------------------- .nv.info._ZN10layer_norm31ln_parallel_residual_fwd_kernelINS_13Kernel_traitsIf6__halfS2_S2_fjLj1280ELj1ELj4ELj1ELj16ENS_18Kernel_traits_baseILj1280EfS2_S2_S2_fjLj128EEEEELb1ELb0ELb1EEEvNS_9FwdParamsE --------------------------
	.section	.nv.info._ZN10layer_norm31ln_parallel_residual_fwd_kernelINS_13Kernel_traitsIf6__halfS2_S2_fjLj1280ELj1ELj4ELj1ELj16ENS_18Kernel_traits_baseILj1280EfS2_S2_S2_fjLj128EEEEELb1ELb0ELb1EEEvNS_9FwdParamsE,"",@"SHT_CUDA_INFO"
	.sectionflags	@""
	.align	4


	//----- nvinfo : EIATTR_CUDA_API_VERSION
	.align		4
        /*0000*/ 	.byte	0x04, 0x37
        /*0002*/ 	.short	(.L_1300 - .L_1299)
.L_1299:
        /*0004*/ 	.word	0x00000082


	//----- nvinfo : EIATTR_KPARAM_INFO
	.align		4
.L_1300:
        /*0008*/ 	.byte	0x04, 0x17
        /*000a*/ 	.short	(.L_1302 - .L_1301)
.L_1301:
        /*000c*/ 	.word	0x00000000
        /*0010*/ 	.short	0x0000
        /*0012*/ 	.short	0x0000
        /*0014*/ 	.byte	0x00, 0xf0, 0xa1, 0x03


	//----- nvinfo : EIATTR_SPARSE_MMA_MASK
	.align		4
.L_1302:
        /*0018*/ 	.byte	0x03, 0x50
        /*001a*/ 	.short	0x0000


	//----- nvinfo : EIATTR_MAXREG_COUNT
	.align		4
        /*001c*/ 	.byte	0x03, 0x1b
        /*001e*/ 	.short	0x00ff


	//----- nvinfo : EIATTR_MERCURY_ISA_VERSION
	.align		4
        /*0020*/ 	.byte	0x03, 0x5f
        /*0022*/ 	.short	0x0101


	//----- nvinfo : EIATTR_COOP_GROUP_MASK_REGIDS
	.align		4
        /*0024*/ 	.byte	0x04, 0x29
        /*0026*/ 	.short	(.L_1304 - .L_1303)


	//   ....[0]....
.L_1303:
        /*0028*/ 	.word	0xffffffff


	//   ....[1]....
        /*002c*/ 	.word	0xffffffff


	//   ....[2]....
        /*0030*/ 	.word	0xffffffff


	//   ....[3]....
        /*0034*/ 	.word	0xffffffff


	//   ....[4]....
        /*0038*/ 	.word	0xffffffff


	//   ....[5]....
        /*003c*/ 	.word	0xffffffff


	//   ....[6]....
        /*0040*/ 	.word	0xffffffff


	//   ....[7]....
        /*0044*/ 	.word	0xffffffff


	//   ....[8]....
        /*0048*/ 	.word	0xffffffff


	//   ....[9]....
        /*004c*/ 	.word	0xffffffff


	//   ....[10]....
        /*0050*/ 	.word	0x050000da


	//   ....[11]....
        /*0054*/ 	.word	0x050000da


	//   ....[12]....
        /*0058*/ 	.word	0x050000da


	//   ....[13]....
        /*005c*/ 	.word	0x050000da


	//   ....[14]....
        /*0060*/ 	.word	0x050000da


	//   ....[15]....
        /*0064*/ 	.word	0x050000da


	//   ....[16]....
        /*0068*/ 	.word	0x050000da


	//   ....[17]....
        /*006c*/ 	.word	0x050000da


	//   ....[18]....
        /*0070*/ 	.word	0x050000da


	//   ....[19]....
        /*0074*/ 	.word	0x050000da


	//----- nvinfo : EIATTR_COOP_GROUP_INSTR_OFFSETS
	.align		4
.L_1304:
        /*0078*/ 	.byte	0x04, 0x28
        /*007a*/ 	.short	(.L_1306 - .L_1305)


	//   ....[0]....
.L_1305:
        /*007c*/ 	.word	0x0001db90


	//   ....[1]....
        /*0080*/ 	.word	0x0001dbb0


	//   ....[2]....
        /*0084*/ 	.word	0x0001dbd0


	//   ....[3]....
        /*0088*/ 	.word	0x0001dbf0


	//   ....[4]....
        /*008c*/ 	.word	0x0001dc20


	//   ....[5]....
        /*0090*/ 	.word	0x0001e150


	//   ....[6]....
        /*0094*/ 	.word	0x0001e170


	//   ....[7]....
        /*0098*/ 	.word	0x0001e190


	//   ....[8]....
        /*009c*/ 	.word	0x0001e1b0


	//   ....[9]....
        /*00a0*/ 	.word	0x0001e1d0


	//   ....[10]....
        /*00a4*/ 	.word	0x0001f1f0


	//   ....[11]....
        /*00a8*/ 	.word	0x0001f290


	//   ....[12]....
        /*00ac*/ 	.word	0x0001f300


	//   ....[13]....
        /*00b0*/ 	.word	0x0001f370


	//   ....[14]....
        /*00b4*/ 	.word	0x0001f3f0


	//   ....[15]....
        /*00b8*/ 	.word	0x0001f970


	//   ....[16]....
        /*00bc*/ 	.word	0x0001f9e0


	//   ....[17]....
        /*00c0*/ 	.word	0x0001fa50


	//   ....[18]....
        /*00c4*/ 	.word	0x0001fac0


	//   ....[19]....
        /*00c8*/ 	.word	0x0001fb30


	//----- nvinfo : EIATTR_EXIT_INSTR_OFFSETS
	.align		4
.L_1306:
        /*00cc*/ 	.byte	0x04, 0x1c
        /*00ce*/ 	.short	(.L_1308 - .L_1307)


	//   ....[0]....
.L_1307:
        /*00d0*/ 	.word	0x00000a00


	//   ....[1]....
        /*00d4*/ 	.word	0x0001f180


	//----- nvinfo : EIATTR_MAX_THREADS
	.align		4
.L_1308:
        /*00d8*/ 	.byte	0x04, 0x05
        /*00da*/ 	.short	(.L_1310 - .L_1309)
.L_1309:
        /*00dc*/ 	.word	0x00000080
        /*00e0*/ 	.word	0x00000001
        /*00e4*/ 	.word	0x00000001


	//----- nvinfo : EIATTR_CRS_STACK_SIZE
	.align		4
.L_1310:
        /*00e8*/ 	.byte	0x04, 0x1e
        /*00ea*/ 	.short	(.L_1312 - .L_1311)
.L_1311:
        /*00ec*/ 	.word	0x00000000


	//----- nvinfo : EIATTR_CBANK_PARAM_SIZE
	.align		4
.L_1312:
        /*00f0*/ 	.byte	0x03, 0x19
        /*00f2*/ 	.short	0x00e8


	//----- nvinfo : EIATTR_PARAM_CBANK
	.align		4
        /*00f4*/ 	.byte	0x04, 0x0a
        /*00f6*/ 	.short	(.L_1314 - .L_1313)
	.align		4
.L_1313:
        /*00f8*/ 	.word	index@(.nv.constant0._ZN10layer_norm31ln_parallel_residual_fwd_kernelINS_13Kernel_traitsIf6__halfS2_S2_fjLj1280ELj1ELj4ELj1ELj16ENS_18Kernel_traits_baseILj1280EfS2_S2_S2_fjLj128EEEEELb1ELb0ELb1EEEvNS_9FwdParamsE)
        /*00fc*/ 	.short	0x0210
        /*00fe*/ 	.short	0x00e8


	//----- nvinfo : EIATTR_SW_WAR
	.align		4
.L_1314:
        /*0100*/ 	.byte	0x04, 0x36
        /*0102*/ 	.short	(.L_1316 - .L_1315)
.L_1315:
        /*0104*/ 	.word	0x00000008
.L_1316:


//--------------------- .nv.info._ZN10layer_norm31ln_parallel_residual_fwd_kernelINS_13Kernel_traitsIf6__halfS2_S2_fjLj1280ELj1ELj4ELj1ELj16ENS_18Kernel_traits_baseILj1280EfS2_S2_S2_fjLj128EEEEELb1ELb1ELb0EEEvNS_9FwdParamsE --------------------------
	.section	.nv.info._ZN10layer_norm31ln_parallel_residual_fwd_kernelINS_13Kernel_traitsIf6__halfS2_S2_fjLj1280ELj1ELj4ELj1ELj16ENS_18Kernel_traits_baseILj1280EfS2_S2_S2_fjLj128EEEEELb1ELb1ELb0EEEvNS_9FwdParamsE,"",@"SHT_CUDA_INFO"
	.sectionflags	@""
	.align	4


	//----- nvinfo : EIATTR_CUDA_API_VERSION
	.align		4
        /*0000*/ 	.byte	0x04, 0x37
        /*0002*/ 	.short	(.L_1318 - .L_1317)
.L_1317:
        /*0004*/ 	.word	0x00000082


	//----- nvinfo : EIATTR_KPARAM_INFO
	.align		4
.L_1318:
        /*0008*/ 	.byte	0x04, 0x17
        /*000a*/ 	.short	(.L_1320 - .L_1319)
.L_1319:
        /*000c*/ 	.word	0x00000000
        /*0010*/ 	.short	0x0000
        /*0012*/ 	.short	0x0000
        /*0014*/ 	.byte	0x00, 0xf0, 0xa1, 0x03


	//----- nvinfo : EIATTR_SPARSE_MMA_MASK
	.align		4
.L_1320:
        /*0018*/ 	.byte	0x03, 0x50
        /*001a*/ 	.short	0x0000


	//----- nvinfo : EIATTR_MAXREG_COUNT
	.align		4
        /*001c*/ 	.byte	0x03, 0x1b
        /*001e*/ 	.short	0x00ff


	//----- nvinfo : EIATTR_MERCURY_ISA_VERSION
	.align		4
        /*0020*/ 	.byte	0x03, 0x5f
        /*0022*/ 	.short	0x0101


	//----- nvinfo : EIATTR_COOP_GROUP_MASK_REGIDS
	.align		4
        /*0024*/ 	.byte	0x04, 0x29
        /*0026*/ 	.short	(.L_1322 - .L_1321)


	//   ....[0]....
.L_1321:
        /*0028*/ 	.word	0xffffffff


	//   ....[1]....
        /*002c*/ 	.word	0xffffffff


	//   ....[2]....
        /*0030*/ 	.word	0xffffffff


	//   ....[3]....
        /*0034*/ 	.word	0xffffffff


	//   ....[4]....
        /*0038*/ 	.word	0xffffffff


	//   ....[5]....
        /*003c*/ 	.word	0xffffffff


	//   ....[6]....
        /*0040*/ 	.word	0xffffffff


	//   ....[7]....
        /*0044*/ 	.word	0xffffffff


	//   ....[8]....
        /*0048*/ 	.word	0xffffffff


	//   ....[9]....
        /*004c*/ 	.word	0xffffffff


	//   ....[10]....
        /*0050*/ 	.word	0x05000084


	//   ....[11]....
        /*0054*/ 	.word	0x05000084


	//   ....[12]....
        /*0058*/ 	.word	0x05000084


	//   ....[13]....
        /*005c*/ 	.word	0x05000084


	//   ....[14]....
        /*0060*/ 	.word	0x05000084


	//   ....[15]....
        /*0064*/ 	.word	0x05000084


	//   ....[16]....
        /*0068*/ 	.word	0x05000084


	//   ....[17]....
        /*006c*/ 	.word	0x05000084


	//   ....[18]....
        /*0070*/ 	.word	0x05000084


	//   ....[19]....
        /*0074*/ 	.word	0x05000084


	//----- nvinfo : EIATTR_COOP_GROUP_INSTR_OFFSETS
	.align		4
.L_1322:
        /*0078*/ 	.byte	0x04, 0x28
        /*007a*/ 	.short	(.L_1324 - .L_1323)


	//   ....[0]....
.L_1323:
        /*007c*/ 	.word	0x0001e1f0


	//   ....[1]....
        /*0080*/ 	.word	0x0001e210


	//   ....[2]....
        /*0084*/ 	.word	0x0001e230


	//   ....[3]....
        /*0088*/ 	.word	0x0001e260


	//   ....[4]....
        /*008c*/ 	.word	0x0001e280


	//   ....[5]....
        /*0090*/ 	.word	0x0001e7c0


	//   ....[6]....
        /*0094*/ 	.word	0x0001e7e0


	//   ....[7]....
        /*0098*/ 	.word	0x0001e800


	//   ....[8]....
        /*009c*/ 	.word	0x0001e820


	//   ....[9]....
        /*00a0*/ 	.word	0x0001e840


	//   ....[10]....
        /*00a4*/ 	.word	0x0001f520


	//   ....[11]....
        /*00a8*/ 	.word	0x0001f5c0


	//   ....[12]....
        /*00ac*/ 	.word	0x0001f630


	//   ....[13]....
        /*00b0*/ 	.word	0x0001f6b0


	//   ....[14]....
        /*00b4*/ 	.word	0x0001f720


	//   ....[15]....
        /*00b8*/ 	.word	0x0001fcc0


	//   ....[16]....
        /*00bc*/ 	.word	0x0001fd30


	//   ....[17]....
        /*00c0*/ 	.word	0x0001fda0


	//   ....[18]....
        /*00c4*/ 	.word	0x0001fe10


	//   ....[19]....
        /*00c8*/ 	.word	0x0001fe80


	//----- nvinfo : EIATTR_EXIT_INSTR_OFFSETS
	.align		4
.L_1324:
        /*00cc*/ 	.byte	0x04, 0x1c
        /*00ce*/ 	.short	(.L_1326 - .L_1325)


	//   ....[0]....
.L_1325:
        /*00d0*/ 	.word	0x00000c60


	//   ....[1]....
        /*00d4*/ 	.word	0x0001f4b0


	//----- nvinfo : EIATTR_MAX_THREADS
	.align		4
.L_1326:
        /*00d8*/ 	.byte	0x04, 0x05
        /*00da*/ 	.short	(.L_1328 - .L_1327)
.L_1327:
        /*00dc*/ 	.word	0x00000080
        /*00e0*/ 	.word	0x00000001
        /*00e4*/ 	.word	0x00000001


	//----- nvinfo : EIATTR_CRS_STACK_SIZE
	.align		4
.L_1328:
        /*00e8*/ 	.byte	0x04, 0x1e
        /*00ea*/ 	.short	(.L_1330 - .L_1329)
.L_1329:
        /*00ec*/ 	.word	0x00000000


	//----- nvinfo : EIATTR_CBANK_PARAM_SIZE
	.align		4
.L_1330:
        /*00f0*/ 	.byte	0x03, 0x19
        /*00f2*/ 	.short	0x00e8


	//----- nvinfo : EIATTR_PARAM_CBANK
	.align		4
        /*00f4*/ 	.byte	0x04, 0x0a
        /*00f6*/ 	.short	(.L_1332 - .L_1331)
	.align		4
.L_1331:
        /*00f8*/ 	.word	index@(.nv.constant0._ZN10layer_norm31ln_parallel_residual_fwd_kernelINS_13Kernel_traitsIf6__halfS2_S2_fjLj1280ELj1ELj4ELj1ELj16ENS_18Kernel_traits_baseILj1280EfS2_S2_S2_fjLj128EEEEELb1ELb1ELb0EEEvNS_9FwdParamsE)
        /*00fc*/ 	.short	0x0210
        /*00fe*/ 	.short	0x00e8


	//----- nvinfo : EIATTR_SW_WAR
	.align		4
.L_1332:
        /*0100*/ 	.byte	0x04, 0x36
        /*0102*/ 	.short	(.L_1334 - .L_1333)
.L_1333:
        /*0104*/ 	.word	0x00000008
.L_1334:


//--------------------- .nv.info._ZN10layer_norm31ln_parallel_residual_fwd_kernelINS_13Kernel_traitsIf6__halfS2_S2_fjLj1280ELj1ELj4ELj1ELj16ENS_18Kernel_traits_baseILj1280EfS2_S2_S2_fjLj128EEEEELb1ELb1ELb1EEEvNS_9FwdParamsE --------------------------
	.section	.nv.info._ZN10layer_norm31ln_parallel_residual_fwd_kernelINS_13Kernel_traitsIf6__halfS2_S2_fjLj1280ELj1ELj4ELj1ELj16ENS_18Kernel_traits_baseILj1280EfS2_S2_S2_fjLj128EEEEELb1ELb1ELb1EEEvNS_9FwdParamsE,"",@"SHT_CUDA_INFO"
	.sectionflags	@""
	.align	4


	//----- nvinfo : EIATTR_CUDA_API_VERSION
	.align		4
        /*0000*/ 	.byte	0x04, 0x37
        /*0002*/ 	.short	(.L_1336 - .L_1335)
.L_1335:
        /*0004*/ 	.word	0x00000082


	//----- nvinfo : EIATTR_KPARAM_INFO
	.align		4
.L_1336:
        /*0008*/ 	.byte	0x04, 0x17
        /*000a*/ 	.short	(.L_1338 - .L_1337)
.L_1337:
        /*000c*/ 	.word	0x00000000
        /*0010*/ 	.short	0x0000
        /*0012*/ 	.short	0x0000
        /*0014*/ 	.byte	0x00, 0xf0, 0xa1, 0x03


	//----- nvinfo : EIATTR_SPARSE_MMA_MASK
	.align		4
.L_1338:
        /*0018*/ 	.byte	0x03, 0x50
        /*001a*/ 	.short	0x0000


	//----- nvinfo : EIATTR_MAXREG_COUNT
	.align		4
        /*001c*/ 	.byte	0x03, 0x1b
        /*001e*/ 	.short	0x00ff


	//----- nvinfo : EIATTR_MERCURY_ISA_VERSION
	.align		4
        /*0020*/ 	.byte	0x03, 0x5f
        /*0022*/ 	.short	0x0101


	//----- nvinfo : EIATTR_COOP_GROUP_MASK_REGIDS
	.align		4
        /*0024*/ 	.byte	0x04, 0x29
        /*0026*/ 	.short	(.L_1340 - .L_1339)


	//   ....[0]....
.L_1339:
        /*0028*/ 	.word	0xffffffff


	//   ....[1]....
        /*002c*/ 	.word	0xffffffff


	//   ....[2]....
        /*0030*/ 	.word	0xffffffff


	//   ....[3]....
        /*0034*/ 	.word	0xffffffff


	//   ....[4]....
        /*0038*/ 	.word	0xffffffff


	//   ....[5]....
        /*003c*/ 	.word	0xffffffff


	//   ....[6]....
        /*0040*/ 	.word	0xffffffff


	//   ....[7]....
        /*0044*/ 	.word	0xffffffff


	//   ....[8]....
        /*0048*/ 	.word	0xffffffff


	//   ....[9]....
        /*004c*/ 	.word	0xffffffff


	//   ....[10]....
        /*0050*/ 	.word	0x0500004a


	//   ....[11]....
        /*0054*/ 	.word	0x0500004a


	//   ....[12]....
        /*0058*/ 	.word	0x0500004a


	//   ....[13]....
        /*005c*/ 	.word	0x0500004a


	//   ....[14]....
        /*0060*/ 	.word	0x0500004a


	//   ....[15]....
        /*0064*/ 	.word	0x0500004a


	//   ....[16]....
        /*0068*/ 	.word	0x0500004a


	//   ....[17]....
        /*006c*/ 	.word	0x0500004a


	//   ....[18]....
        /*0070*/ 	.word	0x0500004a


	//   ....[19]....
        /*0074*/ 	.word	0x0500004a


	//----- nvinfo : EIATTR_COOP_GROUP_INSTR_OFFSETS
	.align		4
.L_1340:
        /*0078*/ 	.byte	0x04, 0x28
        /*007a*/ 	.short	(.L_1342 - .L_1341)


	//   ....[0]....
.L_1341:
        /*007c*/ 	.word	0x0001d920


	//   ....[1]....
        /*0080*/ 	.word	0x0001d950


	//   ....[2]....
        /*0084*/ 	.word	0x0001d970


	//   ....[3]....
        /*0088*/ 	.word	0x0001d990


	//   ....[4]....
        /*008c*/ 	.word	0x0001d9b0


	//   ....[5]....
        /*0090*/ 	.word	0x0001dee0


	//   ....[6]....
        /*0094*/ 	.word	0x0001df00


	//   ....[7]....
        /*0098*/ 	.word	0x0001df20


	//   ....[8]....
        /*009c*/ 	.word	0x0001df40


	//   ....[9]....
        /*00a0*/ 	.word	0x0001df60


	//   ....[10]....
        /*00a4*/ 	.word	0x0001eab0


	//   ....[11]....
        /*00a8*/ 	.word	0x0001eb50


	//   ....[12]....
        /*00ac*/ 	.word	0x0001ebb0


	//   ....[13]....
        /*00b0*/ 	.word	0x0001ec10


	//   ....[14]....
        /*00b4*/ 	.word	0x0001ec70


	//   ....[15]....
        /*00b8*/ 	.word	0x0001f1f0


	//   ....[16]....
        /*00bc*/ 	.word	0x0001f250


	//   ....[17]....
        /*00c0*/ 	.word	0x0001f2b0


	//   ....[18]....
        /*00c4*/ 	.word	0x0001f310


	//   ....[19]....
        /*00c8*/ 	.word	0x0001f370


	//----- nvinfo : EIATTR_EXIT_INSTR_OFFSETS
	.align		4
.L_1342:
        /*00cc*/ 	.byte	0x04, 0x1c
        /*00ce*/ 	.short	(.L_1344 - .L_1343)


	//   ....[0]....
.L_1343:
        /*00d0*/ 	.word	0x00000780


	//   ....[1]....
        /*00d4*/ 	.word	0x0001ea40


	//----- nvinfo : EIATTR_MAX_THREADS
	.align		4
.L_1344:
        /*00d8*/ 	.byte	0x04, 0x05
        /*00da*/ 	.short	(.L_1346 - .L_1345)
.L_1345:
        /*00dc*/ 	.word	0x00000080
        /*00e0*/ 	.word	0x00000001
        /*00e4*/ 	.word	0x00000001


	//----- nvinfo : EIATTR_CRS_STACK_SIZE
	.align		4
.L_1346:
        /*00e8*/ 	.byte	0x04, 0x1e
        /*00ea*/ 	.short	(.L_1348 - .L_1347)
.L_1347:
        /*00ec*/ 	.word	0x00000000


	//----- nvinfo : EIATTR_CBANK_PARAM_SIZE
	.align		4
.L_1348:
        /*00f0*/ 	.byte	0x03, 0x19
        /*00f2*/ 	.short	0x00e8


	//----- nvinfo : EIATTR_PARAM_CBANK
	.align		4
        /*00f4*/ 	.byte	0x04, 0x0a
        /*00f6*/ 	.short	(.L_1350 - .L_1349)
	.align		4
.L_1349:
        /*00f8*/ 	.word	index@(.nv.constant0._ZN10layer_norm31ln_parallel_residual_fwd_kernelINS_13Kernel_traitsIf6__halfS2_S2_fjLj1280ELj1ELj4ELj1ELj16ENS_18Kernel_traits_baseILj1280EfS2_S2_S2_fjLj128EEEEELb1ELb1ELb1EEEvNS_9FwdParamsE)
        /*00fc*/ 	.short	0x0210
        /*00fe*/ 	.short	0x00e8


	//----- nvinfo : EIATTR_SW_WAR
	.align		4
.L_1350:
        /*0100*/ 	.byte	0x04, 0x36
        /*0102*/ 	.short	(.L_1352 - .L_1351)
.L_1351:
        /*0104*/ 	.word	0x00000008
.L_1352:


//--------------------- .nv.info._ZN10layer_norm31ln_parallel_residual_fwd_kernelINS_13Kernel_traitsI6__halfS2_fS2_fjLj1280ELj1ELj4ELj1ELj16ENS_18Kernel_traits_baseILj1280ES2_S2_fS2_fjLj128EEEEELb0ELb0ELb0EEEvNS_9FwdParamsE --------------------------
	.section	.nv.info._ZN10layer_norm31ln_parallel_residual_fwd_kernelINS_13Kernel_traitsI6__halfS2_fS2_fjLj1280ELj1ELj4ELj1ELj16ENS_18Kernel_traits_baseILj1280ES2_S2_fS2_fjLj128EEEEELb0ELb0ELb0EEEvNS_9FwdParamsE,"",@"SHT_CUDA_INFO"
	.sectionflags	@""
	.align	4


	//----- nvinfo : EIATTR_CUDA_API_VERSION
	.align		4
        /*0000*/ 	.byte	0x04, 0x37
        /*0002*/ 	.short	(.L_1354 - .L_1353)
.L_1353:
        /*0004*/ 	.word	0x00000082


	//----- nvinfo : EIATTR_KPARAM_INFO
	.align		4
.L_1354:
        /*0008*/ 	.byte	0x04, 0x17
        /*000a*/ 	.short	(.L_1356 - .L_1355)
.L_1355:
        /*000c*/ 	.word	0x00000000
        /*0010*/ 	.short	0x0000
        /*0012*/ 	.short	0x0000
        /*0014*/ 	.byte	0x00, 0xf0, 0xa1, 0x03


	//----- nvinfo : EIATTR_SPARSE_MMA_MASK
	.align		4
.L_1356:
        /*0018*/ 	.byte	0x03, 0x50
        /*001a*/ 	.short	0x0000


	//----- nvinfo : EIATTR_MAXREG_COUNT
	.align		4
        /*001c*/ 	.byte	0x03, 0x1b
        /*001e*/ 	.short	0x00ff


	//----- nvinfo : EIATTR_MERCURY_ISA_VERSION
	.align		4
        /*0020*/ 	.byte	0x03, 0x5f
        /*0022*/ 	.short	0x0101


	//----- nvinfo : EIATTR_COOP_GROUP_MASK_REGIDS
	.align		4
        /*0024*/ 	.byte	0x04, 0x29
        /*0026*/ 	.short	(.L_1358 - .L_1357)


	//   ....[0]....
.L_1357:
        /*0028*/ 	.word	0xffffffff


	//   ....[1]....
        /*002c*/ 	.word	0xffffffff


	//   ....[2]....
        /*0030*/ 	.word	0xffffffff


	//   ....[3]....
        /*0034*/ 	.word	0xffffffff


	//   ....[4]....
        /*0038*/ 	.word	0xffffffff


	//   ....[5]....
        /*003c*/ 	.word	0xffffffff


	//   ....[6]....
        /*0040*/ 	.word	0xffffffff


	//   ....[7]....
        /*0044*/ 	.word	0xffffffff


	//   ....[8]....
        /*0048*/ 	.word	0xffffffff


	//   ....[9]....
        /*004c*/ 	.word	0xffffffff


	//   ....[10]....
        /*0050*/ 	.word	0x050000e1


	//   ....[11]....
        /*0054*/ 	.word	0x050000e1


	//   ....[12]....
        /*0058*/ 	.word	0x050000e1


	//   ....[13]....
        /*005c*/ 	.word	0x050000e1


	//   ....[14]....
        /*0060*/ 	.word	0x050000e1


	//   ....[15]....
        /*0064*/ 	.word	0x050000e1


	//   ....[16]....
        /*0068*/ 	.word	0x050000e1


	//   ....[17]....
        /*006c*/ 	.word	0x050000e1


	//   ....[18]....
        /*0070*/ 	.word	0x050000e1


	//   ....[19]....
        /*0074*/ 	.word	0x050000e1


	//----- nvinfo : EIATTR_COOP_GROUP_INSTR_OFFSETS
	.align		4
.L_1358:
        /*0078*/ 	.byte	0x04, 0x28
        /*007a*/ 	.short	(.L_1360 - .L_1359)


	//   ....[0]....
.L_1359:
        /*007c*/ 	.word	0x00003440


	//   ....[1]....
        /*0080*/ 	.word	0x00003470


	//   ....[2]....
        /*0084*/ 	.word	0x00003490


	//   ....[3]....
        /*0088*/ 	.word	0x000034b0


	//   ....[4]....
        /*008c*/ 	.word	0x000034d0


	//   ....[5]....
        /*0090*/ 	.word	0x00003a10


	//   ....[6]....
        /*0094*/ 	.word	0x00003a30


	//   ....[7]....
        /*0098*/ 	.word	0x00003a50


	//   ....[8]....
        /*009c*/ 	.word	0x00003a70


	//   ....[9]....
        /*00a0*/ 	.word	0x00003a90


	//   ....[10]....
        /*00a4*/ 	.word	0x00004c10


	//   ....[11]....
        /*00a8*/ 	.word	0x00004cc0


	//   ....[12]....
        /*00ac*/ 	.word	0x00004d30


	//   ....[13]....
        /*00b0*/ 	.word	0x00004da0


	//   ....[14]....
        /*00b4*/ 	.word	0x00004e10


	//   ....[15]....
        /*00b8*/ 	.word	0x000053a0


	//   ....[16]....
        /*00bc*/ 	.word	0x00005410


	//   ....[17]....
        /*00c0*/ 	.word	0x00005480


	//   ....[18]....
        /*00c4*/ 	.word	0x000054f0


	//   ....[19]....
        /*00c8*/ 	.word	0x00005560


	//----- nvinfo : EIATTR_EXIT_INSTR_OFFSETS
	.align		4
.L_1360:
        /*00cc*/ 	.byte	0x04, 0x1c
        /*00ce*/ 	.short	(.L_1362 - .L_1361)


	//   ....[0]....
.L_1361:
        /*00d0*/ 	.word	0x00000ac0


	//   ....[1]....
        /*00d4*/ 	.word	0x00004ba0


	//----- nvinfo : EIATTR_MAX_THREADS
	.align		4
.L_1362:
        /*00d8*/ 	.byte	0x04, 0x05
        /*00da*/ 	.short	(.L_1364 - .L_1363)
.L_1363:
        /*00dc*/ 	.word	0x00000080
        /*00e0*/ 	.word	0x00000001
        /*00e4*/ 	.word	0x00000001


	//----- nvinfo : EIATTR_CRS_STACK_SIZE
	.align		4
.L_1364:
        /*00e8*/ 	.byte	0x04, 0x1e
        /*00ea*/ 	.short	(.L_1366 - .L_1365)
.L_1365:
        /*00ec*/ 	.word	0x00000000


	//----- nvinfo : EIATTR_CBANK_PARAM_SIZE
	.align		4
.L_1366:
        /*00f0*/ 	.byte	0x03, 0x19
        /*00f2*/ 	.short	0x00e8


	//----- nvinfo : EIATTR_PARAM_CBANK
	.align		4
        /*00f4*/ 	.byte	0x04, 0x0a
        /*00f6*/ 	.short	(.L_1368 - .L_1367)
	.align		4
.L_1367:
        /*00f8*/ 	.word	index@(.nv.constant0._ZN10layer_norm31ln_parallel_residual_fwd_kernelINS_13Kernel_traitsI6__halfS2_fS2_fjLj1280ELj1ELj4ELj1ELj16ENS_18Kernel_traits_baseILj1280ES2_S2_fS2_fjLj128EEEEELb0ELb0ELb0EEEvNS_9FwdParamsE)
        /*00fc*/ 	.short	0x0210
        /*00fe*/ 	.short	0x00e8


	//----- nvinfo : EIATTR_SW_WAR
	.align		4
.L_1368:
        /*0100*/ 	.byte	0x04, 0x36
        /*0102*/ 	.short	(.L_1370 - .L_1369)
.L_1369:
        /*0104*/ 	.word	0x00000008
.L_1370:


//--------------------- .nv.info._ZN10layer_norm31ln_parallel_residual_fwd_kernelINS_13Kernel_traitsI6__halfS2_fS2_fjLj1280ELj1ELj4ELj1ELj16ENS_18Kernel_traits_baseILj1280ES2_S2_fS2_fjLj128EEEEELb0ELb0ELb1EEEvNS_9FwdParamsE --------------------------
	.section	.nv.info._ZN10layer_norm31ln_parallel_residual_fwd_kernelINS_13Kernel_traitsI6__halfS2_fS2_fjLj1280ELj1ELj4ELj1ELj16ENS_18Kernel_traits_baseILj1280ES2_S2_fS2_fjLj128EEEEELb0ELb0ELb1EEEvNS_9FwdParamsE,"",@"SHT_CUDA_INFO"
	.sectionflags	@""
	.align	4


	//----- nvinfo : EIATTR_CUDA_API_VERSION
	.align		4
        /*0000*/ 	.byte	0x04, 0x37
        /*0002*/ 	.short	(.L_1372 - .L_1371)
.L_1371:
        /*0004*/ 	.word	0x00000082


	//----- nvinfo : EIATTR_KPARAM_INFO
	.align		4
.L_1372:
        /*0008*/ 	.byte	0x04, 0x17
        /*000a*/ 	.short	(.L_1374 - .L_1373)
.L_1373:
        /*000c*/ 	.word	0x00000000
        /*0010*/ 	.short	0x0000
        /*0012*/ 	.short	0x0000
        /*0014*/ 	.byte	0x00, 0xf0, 0xa1, 0x03


	//----- nvinfo : EIATTR_SPARSE_MMA_MASK
	.align		4
.L_1374:
        /*0018*/ 	.byte	0x03, 0x50
        /*001a*/ 	.short	0x0000


	//----- nvinfo : EIATTR_MAXREG_COUNT
	.align		4
        /*001c*/ 	.byte	0x03, 0x1b
        /*001e*/ 	.short	0x00ff


	//----- nvinfo : EIATTR_MERCURY_ISA_VERSION
	.align		4
        /*0020*/ 	.byte	0x03, 0x5f
        /*0022*/ 	.short	0x0101


	//----- nvinfo : EIATTR_COOP_GROUP_MASK_REGIDS
	.align		4
        /*0024*/ 	.byte	0x04, 0x29
        /*0026*/ 	.short	(.L_1376 - .L_1375)


	//   ....[0]....
.L_1375:
        /*0028*/ 	.word	0xffffffff


	//   ....[1]....
        /*002c*/ 	.word	0xffffffff


	//   ....[2]....
        /*0030*/ 	.word	0xffffffff


	//   ....[3]....
        /*0034*/ 	.word	0xffffffff


	//   ....[4]....
        /*0038*/ 	.word	0xffffffff


	//   ....[5]....
        /*003c*/ 	.word	0xffffffff


	//   ....[6]....
        /*0040*/ 	.word	0xffffffff


	//   ....[7]....
        /*0044*/ 	.word	0xffffffff


	//   ....[8]....
        /*0048*/ 	.word	0xffffffff


	//   ....[9]....
        /*004c*/ 	.word	0xffffffff


	//   ....[10]....
        /*0050*/ 	.word	0x050000c4


	//   ....[11]....
        /*0054*/ 	.word	0x050000c4


	//   ....[12]....
        /*0058*/ 	.word	0x050000c4


	//   ....[13]....
        /*005c*/ 	.word	0x050000c4


	//   ....[14]....
        /*0060*/ 	.word	0x050000c4


	//   ....[15]....
        /*0064*/ 	.word	0x050000c4


	//   ....[16]....
        /*0068*/ 	.word	0x050000c4


	//   ....[17]....
        /*006c*/ 	.word	0x050000c4


	//   ....[18]....
        /*0070*/ 	.word	0x050000c4


	//   ....[19]....
        /*0074*/ 	.word	0x050000c4


	//----- nvinfo : EIATTR_COOP_GROUP_INSTR_OFFSETS
	.align		4
.L_1376:
        /*0078*/ 	.byte	0x04, 0x28
        /*007a*/ 	.short	(.L_1378 - .L_1377)


	//   ....[0]....
.L_1377:
        /*007c*/ 	.word	0x00002750


	//   ....[1]....
        /*0080*/ 	.word	0x00002770


	//   ....[2]....
        /*0084*/ 	.word	0x00002790


	//   ....[3]....
        /*0088*/ 	.word	0x000027b0


	//   ....[4]....
        /*008c*/ 	.word	0x000027e0


	//   ....[5]....
        /*0090*/ 	.word	0x00002d10


	//   ....[6]....
        /*0094*/ 	.word	0x00002d30


	//   ....[7]....
        /*0098*/ 	.word	0x00002d50


	//   ....[8]....
        /*009c*/ 	.word	0x00002d70


	//   ....[9]....
        /*00a0*/ 	.word	0x00002d90


	//   ....[10]....
        /*00a4*/ 	.word	0x00004190


	//   ....[11]....
        /*00a8*/ 	.word	0x00004230


	//   ....[12]....
        /*00ac*/ 	.word	0x000042a0


	//   ....[13]....
        /*00b0*/ 	.word	0x00004310


	//   ....[14]....
        /*00b4*/ 	.word	0x00004390


	//   ....[15]....
        /*00b8*/ 	.word	0x00004910


	//   ....[16]....
        /*00bc*/ 	.word	0x00004980


	//   ....[17]....
        /*00c0*/ 	.word	0x000049f0


	//   ....[18]....
        /*00c4*/ 	.word	0x00004a60


	//   ....[19]....
        /*00c8*/ 	.word	0x00004ad0


	//----- nvinfo : EIATTR_EXIT_INSTR_OFFSETS
	.align		4
.L_1378:
        /*00cc*/ 	.byte	0x04, 0x1c
        /*00ce*/ 	.short	(.L_1380 - .L_1379)


	//   ....[0]....
.L_1379:
        /*00d0*/ 	.word	0x00000260


	//   ....[1]....
        /*00d4*/ 	.word	0x00004120


	//----- nvinfo : EIATTR_MAX_THREADS
	.align		4
.L_1380:
        /*00d8*/ 	.byte	0x04, 0x05
        /*00da*/ 	.short	(.L_1382 - .L_1381)
.L_1381:
        /*00dc*/ 	.word	0x00000080
        /*00e0*/ 	.word	0x00000001
        /*00e4*/ 	.word	0x00000001


	//----- nvinfo : EIATTR_CRS_STACK_SIZE
	.align		4
.L_1382:
        /*00e8*/ 	.byte	0x04, 0x1e
        /*00ea*/ 	.short	(.L_1384 - .L_1383)
.L_1383:
        /*00ec*/ 	.word	0x00000000


	//----- nvinfo : EIATTR_CBANK_PARAM_SIZE
	.align		4
.L_1384:
        /*00f0*/ 	.byte	0x03, 0x19
        /*00f2*/ 	.short	0x00e8


	//----- nvinfo : EIATTR_PARAM_CBANK
	.align		4
        /*00f4*/ 	.byte	0x04, 0x0a
        /*00f6*/ 	.short	(.L_1386 - .L_1385)
	.align		4
.L_1385:
        /*00f8*/ 	.word	index@(.nv.constant0._ZN10layer_norm31ln_parallel_residual_fwd_kernelINS_13Kernel_traitsI6__halfS2_fS2_fjLj1280ELj1ELj4ELj1ELj16ENS_18Kernel_traits_baseILj1280ES2_S2_fS2_fjLj128EEEEELb0ELb0ELb1EEEvNS_9FwdParamsE)
        /*00fc*/ 	.short	0x0210
        /*00fe*/ 	.short	0x00e8


	//----- nvinfo : EIATTR_SW_WAR
	.align		4
.L_1386:
        /*0100*/ 	.byte	0x04, 0x36
        /*0102*/ 	.short	(.L_1388 - .L_1387)
.L_1387:
        /*0104*/ 	.word	0x00000008
.L_1388:


//--------------------- .nv.info._ZN10layer_norm31ln_parallel_residual_fwd_kernelINS_13Kernel_traitsI6__halfS2_fS2_fjLj1280ELj1ELj4ELj1ELj16ENS_18Kernel_traits_baseILj1280ES2_S2_fS2_fjLj128EEEEELb0ELb1ELb0EEEvNS_9FwdParamsE --------------------------
	.section	.nv.info._ZN10layer_norm31ln_parallel_residual_fwd_kernelINS_13Kernel_traitsI6__halfS2_fS2_fjLj1280ELj1ELj4ELj1ELj16ENS_18Kernel_traits_baseILj1280ES2_S2_fS2_fjLj128EEEEELb0ELb1ELb0EEEvNS_9FwdParamsE,"",@"SHT_CUDA_INFO"
	.sectionflags	@""
	.align	4


	//----- nvinfo : EIATTR_CUDA_API_VERSION
	.align		4
        /*0000*/ 	.byte	0x04, 0x37
        /*0002*/ 	.short	(.L_1390 - .L_1389)
.L_1389:
        /*0004*/ 	.word	0x00000082


	//----- nvinfo : EIATTR_KPARAM_INFO
	.align		4
.L_1390:
        /*0008*/ 	.byte	0x04, 0x17
        /*000a*/ 	.short	(.L_1392 - .L_1391)
.L_1391:
        /*000c*/ 	.word	0x00000000
        /*0010*/ 	.short	0x0000
        /*0012*/ 	.short	0x0000
        /*0014*/ 	.byte	0x00, 0xf0, 0xa1, 0x03


	//----- nvinfo : EIATTR_SPARSE_MMA_MASK
	.align		4
.L_1392:
        /*0018*/ 	.byte	0x03, 0x50
        /*001a*/ 	.short	0x0000


	//----- nvinfo : EIATTR_MAXREG_COUNT
	.align		4
        /*001c*/ 	.byte	0x03, 0x1b
        /*001e*/ 	.short	0x00ff


	//----- nvinfo : EIATTR_MERCURY_ISA_VERSION
	.align		4
        /*0020*/ 	.byte	0x03, 0x5f
        /*0022*/ 	.short	0x0101


	//----- nvinfo : EIATTR_COOP_GROUP_MASK_REGIDS
	.align		4
        /*0024*/ 	.byte	0x04, 0x29
        /*0026*/ 	.short	(.L_1394 - .L_1393)


	//   ....[0]....
.L_1393:
        /*0028*/ 	.word	0xffffffff


	//   ....[1]....
        /*002c*/ 	.word	0xffffffff


	//   ....[2]....
        /*0030*/ 	.word	0xffffffff


	//   ....[3]....
        /*0034*/ 	.word	0xffffffff


	//   ....[4]....
        /*0038*/ 	.word	0xffffffff


	//   ....[5]....
        /*003c*/ 	.word	0xffffffff


	//   ....[6]....
        /*0040*/ 	.word	0xffffffff


	//   ....[7]....
        /*0044*/ 	.word	0xffffffff


	//   ....[8]....
        /*0048*/ 	.word	0xffffffff


	//   ....[9]....
        /*004c*/ 	.word	0xffffffff


	//   ....[10]....
        /*0050*/ 	.word	0x05000092


	//   ....[11]....
        /*0054*/ 	.word	0x05000092


	//   ....[12]....
        /*0058*/ 	.word	0x05000092


	//   ....[13]....
        /*005c*/ 	.word	0x05000092


	//   ....[14]....
        /*0060*/ 	.word	0x05000092


	//   ....[15]....
        /*0064*/ 	.word	0x05000092


	//   ....[16]....
        /*0068*/ 	.word	0x05000092


	//   ....[17]....
        /*006c*/ 	.word	0x05000092


	//   ....[18]....
        /*0070*/ 	.word	0x05000092


	//   ....[19]....
        /*0074*/ 	.word	0x05000092


	//----- nvinfo : EIATTR_COOP_GROUP_INSTR_OFFSETS
	.align		4
.L_1394:
        /*0078*/ 	.byte	0x04, 0x28
        /*007a*/ 	.short	(.L_1396 - .L_1395)


	//   ....[0]....
.L_1395:
        /*007c*/ 	.word	0x00002ab0


	//   ....[1]....
        /*0080*/ 	.word	0x00002ae0


	//   ....[2]....
        /*0084*/ 	.word	0x00002b00


	//   ....[3]....
        /*0088*/ 	.word	0x00002b20


	//   ....[4]....
        /*008c*/ 	.word	0x00002b40


	//   ....[5]....
        /*0090*/ 	.word	0x00003080


	//   ....[6]....
        /*0094*/ 	.word	0x000030a0


	//   ....[7]....
        /*0098*/ 	.word	0x000030c0


	//   ....[8]....
        /*009c*/ 	.word	0x000030e0


	//   ....[9]....
        /*00a0*/ 	.word	0x00003100


	//   ....[10]....
        /*00a4*/ 	.word	0x00003dc0


	//   ....[11]....
        /*00a8*/ 	.word	0x00003e70


	//   ....[12]....
        /*00ac*/ 	.word	0x00003ee0


	//   ....[13]....
        /*00b0*/ 	.word	0x00003f50


	//   ....[14]....
        /*00b4*/ 	.word	0x00003fc0


	//   ....[15]....
        /*00b8*/ 	.word	0x00004550


	//   ....[16]....
        /*00bc*/ 	.word	0x000045c0


	//   ....[17]....
        /*00c0*/ 	.word	0x00004630


	//   ....[18]....
        /*00c4*/ 	.word	0x000046a0


	//   ....[19]....
        /*00c8*/ 	.word	0x00004710


	//----- nvinfo : EIATTR_EXIT_INSTR_OFFSETS
	.align		4
.L_1396:
        /*00cc*/ 	.byte	0x04, 0x1c
        /*00ce*/ 	.short	(.L_1398 - .L_1397)


	//   ....[0]....
.L_1397:
        /*00d0*/ 	.word	0x00000620


	//   ....[1]....
        /*00d4*/ 	.word	0x00003d50


	//----- nvinfo : EIATTR_MAX_THREADS
	.align		4
.L_1398:
        /*00d8*/ 	.byte	0x04, 0x05
        /*00da*/ 	.short	(.L_1400 - .L_1399)
.L_1399:
        /*00dc*/ 	.word	0x00000080
        /*00e0*/ 	.word	0x00000001
        /*00e4*/ 	.word	0x00000001


	//----- nvinfo : EIATTR_CRS_STACK_SIZE
	.align		4
.L_1400:
        /*00e8*/ 	.byte	0x04, 0x1e
        /*00ea*/ 	.short	(.L_1402 - .L_1401)
.L_1401:
        /*00ec*/ 	.word	0x00000000


	//----- nvinfo : EIATTR_CBANK_PARAM_SIZE
	.align		4
.L_1402:
        /*00f0*/ 	.byte	0x03, 0x19
        /*00f2*/ 	.short	0x00e8


	//----- nvinfo : EIATTR_PARAM_CBANK
	.align		4
        /*00f4*/ 	.byte	0x04, 0x0a
        /*00f6*/ 	.short	(.L_1404 - .L_1403)
	.align		4
.L_1403:
        /*00f8*/ 	.word	index@(.nv.constant0._ZN10layer_norm31ln_parallel_residual_fwd_kernelINS_13Kernel_traitsI6__halfS2_fS2_fjLj1280ELj1ELj4ELj1ELj16ENS_18Kernel_traits_baseILj1280ES2_S2_fS2_fjLj128EEEEELb0ELb1ELb0EEEvNS_9FwdParamsE)
        /*00fc*/ 	.short	0x0210
        /*00fe*/ 	.short	0x00e8


	//----- nvinfo : EIATTR_SW_WAR
	.align		4
.L_1404:
        /*0100*/ 	.byte	0x04, 0x36
        /*0102*/ 	.short	(.L_1406 - .L_1405)
.L_1405:
        /*0104*/ 	.word	0x00000008
.L_1406:


//--------------------- .nv.info._ZN10layer_norm31ln_parallel_residual_fwd_kernelINS_13Kernel_traitsI6__halfS2_fS2_fjLj1280ELj1ELj4ELj1ELj16ENS_18Kernel_traits_baseILj1280ES2_S2_fS2_fjLj128EEEEELb0ELb1ELb1EEEvNS_9FwdParamsE --------------------------
	.section	.nv.info._ZN10layer_norm31ln_parallel_residual_fwd_kernelINS_13Kernel_traitsI6__halfS2_fS2_fjLj1280ELj1ELj4ELj1ELj16ENS_18Kernel_traits_baseILj1280ES2_S2_fS2_fjLj128EEEEELb0ELb1ELb1EEEvNS_9FwdParamsE,"",@"SHT_CUDA_INFO"
	.sectionflags	@""
	.align	4


	//----- nvinfo : EIATTR_CUDA_API_VERSION
	.align		4
        /*0000*/ 	.byte	0x04, 0x37
        /*0002*/ 	.short	(.L_1408 - .L_1407)
.L_1407:
        /*0004*/ 	.word	0x00000082


	//----- nvinfo : EIATTR_KPARAM_INFO
	.align		4
.L_1408:
        /*0008*/ 	.byte	0x04, 0x17
        /*000a*/ 	.short	(.L_1410 - .L_1409)
.L_1409:
        /*000c*/ 	.word	0x00000000
        /*0010*/ 	.short	0x0000
        /*0012*/ 	.short	0x0000
        /*0014*/ 	.byte	0x00, 0xf0, 0xa1, 0x03


	//----- nvinfo : EIATTR_SPARSE_MMA_MASK
	.align		4
.L_1410:
        /*0018*/ 	.byte	0x03, 0x50
        /*001a*/ 	.short	0x0000


	//----- nvinfo : EIATTR_MAXREG_COUNT
	.align		4
        /*001c*/ 	.byte	0x03, 0x1b
        /*001e*/ 	.short	0x00ff


	//----- nvinfo : EIATTR_MERCURY_ISA_VERSION
	.align		4
        /*0020*/ 	.byte	0x03, 0x5f
        /*0022*/ 	.short	0x0101


	//----- nvinfo : EIATTR_COOP_GROUP_MASK_REGIDS
	.align		4
        /*0024*/ 	.byte	0x04, 0x29
        /*0026*/ 	.short	(.L_1412 - .L_1411)


	//   ....[0]....
.L_1411:
        /*0028*/ 	.word	0xffffffff


	//   ....[1]....
        /*002c*/ 	.word	0xffffffff


	//   ....[2]....
        /*0030*/ 	.word	0xffffffff


	//   ....[3]....
        /*0034*/ 	.word	0xffffffff


	//   ....[4]....
        /*0038*/ 	.word	0xffffffff


	//   ....[5]....
        /*003c*/ 	.word	0xffffffff


	//   ....[6]....
        /*0040*/ 	.word	0xffffffff


	//   ....[7]....
        /*0044*/ 	.word	0xffffffff


	//   ....[8]....
        /*0048*/ 	.word	0xffffffff


	//   ....[9]....
        /*004c*/ 	.word	0xffffffff


	//   ....[10]....
        /*0050*/ 	.word	0x05000094


	//   ....[11]....
        /*0054*/ 	.word	0x05000094


	//   ....[12]....
        /*0058*/ 	.word	0x05000094


	//   ....[13]....
        /*005c*/ 	.word	0x05000094


	//   ....[14]....
        /*0060*/ 	.word	0x05000094


	//   ....[15]....
        /*0064*/ 	.word	0x05000094


	//   ....[16]....
        /*0068*/ 	.word	0x05000094


	//   ....[17]....
        /*006c*/ 	.word	0x05000094


	//   ....[18]....
        /*0070*/ 	.word	0x05000094


	//   ....[19]....
        /*0074*/ 	.word	0x05000094


	//----- nvinfo : EIATTR_COOP_GROUP_INSTR_OFFSETS
	.align		4
.L_1412:
        /*0078*/ 	.byte	0x04, 0x28
        /*007a*/ 	.short	(.L_1414 - .L_1413)


	//   ....[0]....
.L_1413:
        /*007c*/ 	.word	0x000023d0


	//   ....[1]....
        /*0080*/ 	.word	0x00002400


	//   ....[2]....
        /*0084*/ 	.word	0x00002420


	//   ....[3]....
        /*0088*/ 	.word	0x00002440


	//   ....[4]....
        /*008c*/ 	.word	0x00002460


	//   ....[5]....
        /*0090*/ 	.word	0x00002990


	//   ....[6]....
        /*0094*/ 	.word	0x000029b0


	//   ....[7]....
        /*0098*/ 	.word	0x000029d0


	//   ....[8]....
        /*009c*/ 	.word	0x000029f0


	//   ....[9]....
        /*00a0*/ 	.word	0x00002a10


	//   ....[10]....
        /*00a4*/ 	.word	0x00003560


	//   ....[11]....
        /*00a8*/ 	.word	0x00003610


	//   ....[12]....
        /*00ac*/ 	.word	0x00003680


	//   ....[13]....
        /*00b0*/ 	.word	0x000036f0


	//   ....[14]....
        /*00b4*/ 	.word	0x00003760


	//   ....[15]....
        /*00b8*/ 	.word	0x00003ce0


	//   ....[16]....
        /*00bc*/ 	.word	0x00003d50


	//   ....[17]....
        /*00c0*/ 	.word	0x00003dc0


	//   ....[18]....
        /*00c4*/ 	.word	0x00003e30


	//   ....[19]....
        /*00c8*/ 	.word	0x00003ea0


	//----- nvinfo : EIATTR_EXIT_INSTR_OFFSETS
	.align		4
.L_1414:
        /*00cc*/ 	.byte	0x04, 0x1c
        /*00ce*/ 	.short	(.L_1416 - .L_1415)


	//   ....[0]....
.L_1415:
        /*00d0*/ 	.word	0x00000170


	//   ....[1]....
        /*00d4*/ 	.word	0x000034f0


	//----- nvinfo : EIATTR_MAX_THREADS
	.align		4
.L_1416:
        /*00d8*/ 	.byte	0x04, 0x05
        /*00da*/ 	.short	(.L_1418 - .L_1417)
.L_1417:
        /*00dc*/ 	.word	0x00000080
        /*00e0*/ 	.word	0x00000001
        /*00e4*/ 	.word	0x00000001


	//----- nvinfo : EIATTR_CRS_STACK_SIZE
	.align		4
.L_1418:
        /*00e8*/ 	.byte	0x04, 0x1e
        /*00ea*/ 	.short	(.L_1420 - .L_1419)
.L_1419:
        /*00ec*/ 	.word	0x00000000


	//----- nvinfo : EIATTR_CBANK_PARAM_SIZE
	.align		4
.L_1420:
        /*00f0*/ 	.byte	0x03, 0x19
        /*00f2*/ 	.short	0x00e8


	//----- nvinfo : EIATTR_PARAM_CBANK
	.align		4
        /*00f4*/ 	.byte	0x04, 0x0a
        /*00f6*/ 	.short	(.L_1422 - .L_1421)
	.align		4
.L_1421:
        /*00f8*/ 	.word	index@(.nv.constant0._ZN10layer_norm31ln_parallel_residual_fwd_kernelINS_13Kernel_traitsI6__halfS2_fS2_fjLj1280ELj1ELj4ELj1ELj16ENS_18Kernel_traits_baseILj1280ES2_S2_fS2_fjLj128EEEEELb0ELb1ELb1EEEvNS_9FwdParamsE)
        /*00fc*/ 	.short	0x0210
        /*00fe*/ 	.short	0x00e8


	//----- nvinfo : EIATTR_SW_WAR
	.align		4
.L_1422:
        /*0100*/ 	.byte	0x04, 0x36
        /*0102*/ 	.short	(.L_1424 - .L_1423)
.L_1423:
        /*0104*/ 	.word	0x00000008
.L_1424:


//--------------------- .nv.info._ZN10layer_norm31ln_parallel_residual_fwd_kernelINS_13Kernel_traitsI6__halfS2_fS2_fjLj1280ELj1ELj4ELj1ELj16ENS_18Kernel_traits_baseILj1280ES2_S2_fS2_fjLj128EEEEELb1ELb0ELb0EEEvNS_9FwdParamsE --------------------------
	.section	.nv.info._ZN10layer_norm31ln_parallel_residual_fwd_kernelINS_13Kernel_traitsI6__halfS2_fS2_fjLj1280ELj1ELj4ELj1ELj16ENS_18Kernel_traits_baseILj1280ES2_S2_fS2_fjLj128EEEEELb1ELb0ELb0EEEvNS_9FwdParamsE,"",@"SHT_CUDA_INFO"
	.sectionflags	@""
	.align	4


	//----- nvinfo : EIATTR_CUDA_API_VERSION
	.align		4
        /*0000*/ 	.byte	0x04, 0x37
        /*0002*/ 	.short	(.L_1426 - .L_1425)
.L_1425:
        /*0004*/ 	.word	0x00000082


	//----- nvinfo : EIATTR_KPARAM_INFO
	.align		4
.L_1426:
        /*0008*/ 	.byte	0x04, 0x17
        /*000a*/ 	.short	(.L_1428 - .L_1427)
.L_1427:
        /*000c*/ 	.word	0x00000000
        /*0010*/ 	.short	0x0000
        /*0012*/ 	.short	0x0000
        /*0014*/ 	.byte	0x00, 0xf0, 0xa1, 0x03


	//----- nvinfo : EIATTR_SPARSE_MMA_MASK
	.align		4
.L_1428:
        /*0018*/ 	.byte	0x03, 0x50
        /*001a*/ 	.short	0x0000


	//----- nvinfo : EIATTR_MAXREG_COUNT
	.align		4
        /*001c*/ 	.byte	0x03, 0x1b
        /*001e*/ 	.short	0x00ff


	//----- nvinfo : EIATTR_MERCURY_ISA_VERSION
	.align		4
        /*0020*/ 	.byte	0x03, 0x5f
        /*0022*/ 	.short	0x0101


	//----- nvinfo : EIATTR_COOP_GROUP_MASK_REGIDS
	.align		4
        /*0024*/ 	.byte	0x04, 0x29
        /*0026*/ 	.short	(.L_1430 - .L_1429)


	//   ....[0]....
.L_1429:
        /*0028*/ 	.word	0xffffffff


	//   ....[1]....
        /*002c*/ 	.word	0xffffffff


	//   ....[2]....
        /*0030*/ 	.word	0xffffffff


	//   ....[3]....
        /*0034*/ 	.word	0xffffffff


	//   ....[4]....
        /*0038*/ 	.word	0xffffffff


	//   ....[5]....
        /*003c*/ 	.word	0xffffffff


	//   ....[6]....
        /*0040*/ 	.word	0xffffffff


	//   ....[7]....
        /*0044*/ 	.word	0xffffffff


	//   ....[8]....
        /*0048*/ 	.word	0xffffffff


	//   ....[9]....
        /*004c*/ 	.word	0xffffffff


	//   ....[10]....
        /*0050*/ 	.word	0x050000f3


	//   ....[11]....
        /*0054*/ 	.word	0x050000f3


	//   ....[12]....
        /*0058*/ 	.word	0x050000f3


	//   ....[13]....
        /*005c*/ 	.word	0x050000f3


	//   ....[14]....
        /*0060*/ 	.word	0x050000f3


	//   ....[15]....
        /*0064*/ 	.word	0x050000f3


	//   ....[16]....
        /*0068*/ 	.word	0x050000f3


	//   ....[17]....
        /*006c*/ 	.word	0x050000f3


	//   ....[18]....
        /*0070*/ 	.word	0x050000f3


	//   ....[19]....
        /*0074*/ 	.word	0x050000f3


	//----- nvinfo : EIATTR_COOP_GROUP_INSTR_OFFSETS
	.align		4
.L_1430:
        /*0078*/ 	.byte	0x04, 0x28
        /*007a*/ 	.short	(.L_1432 - .L_1431)


	//   ....[0]....
.L_1431:
        /*007c*/ 	.word	0x0001e460


	//   ....[1]....
        /*0080*/ 	.word	0x0001e490


	//   ....[2]....
        /*0084*/ 	.word	0x0001e4b0


	//   ....[3]....
        /*0088*/ 	.word	0x0001e4d0


	//   ....[4]....
        /*008c*/ 	.word	0x0001e4f0


	//   ....[5]....
        /*0090*/ 	.word	0x0001ea30


	//   ....[6]....
        /*0094*/ 	.word	0x0001ea50


	//   ....[7]....
        /*0098*/ 	.word	0x0001ea70


	//   ....[8]....
        /*009c*/ 	.word	0x0001ea90


	//   ....[9]....
        /*00a0*/ 	.word	0x0001eab0


	//   ....[10]....
        /*00a4*/ 	.word	0x0001fc40


	//   ....[11]....
        /*00a8*/ 	.word	0x0001fcf0


	//   ....[12]....
        /*00ac*/ 	.word	0x0001fd60


	//   ....[13]....
        /*00b0*/ 	.word	0x0001fdd0


	//   ....[14]....
        /*00b4*/ 	.word	0x0001fe40


	//   ....[15]....
        /*00b8*/ 	.word	0x000203d0


	//   ....[16]....
        /*00bc*/ 	.word	0x00020440


	//   ....[17]....
        /*00c0*/ 	.word	0x000204b0


	//   ....[18]....
        /*00c4*/ 	.word	0x00020520


	//   ....[19]....
        /*00c8*/ 	.word	0x00020590


	//----- nvinfo : EIATTR_EXIT_INSTR_OFFSETS
	.align		4
.L_1432:
        /*00cc*/ 	.byte	0x04, 0x1c
        /*00ce*/ 	.short	(.L_1434 - .L_1433)


	//   ....[0]....
.L_1433:
        /*00d0*/ 	.word	0x00000f80


	//   ....[1]....
        /*00d4*/ 	.word	0x0001fbd0


	//----- nvinfo : EIATTR_MAX_THREADS
	.align		4
.L_1434:
        /*00d8*/ 	.byte	0x04, 0x05
        /*00da*/ 	.short	(.L_1436 - .L_1435)
.L_1435:
        /*00dc*/ 	.word	0x00000080
        /*00e0*/ 	.word	0x00000001
        /*00e4*/ 	.word	0x00000001


	//----- nvinfo : EIATTR_CRS_STACK_SIZE
	.align		4
.L_1436:
        /*00e8*/ 	.byte	0x04, 0x1e
        /*00ea*/ 	.short	(.L_1438 - .L_1437)
.L_1437:
        /*00ec*/ 	.word	0x00000000


	//----- nvinfo : EIATTR_CBANK_PARAM_SIZE
	.align		4
.L_1438:
        /*00f0*/ 	.byte	0x03, 0x19
        /*00f2*/ 	.short	0x00e8


	//----- nvinfo : EIATTR_PARAM_CBANK
	.align		4
        /*00f4*/ 	.byte	0x04, 0x0a
        /*00f6*/ 	.short	(.L_1440 - .L_1439)
	.align		4
.L_1439:
        /*00f8*/ 	.word	index@(.nv.constant0._ZN10layer_norm31ln_parallel_residual_fwd_kernelINS_13Kernel_traitsI6__halfS2_fS2_fjLj1280ELj1ELj4ELj1ELj16ENS_18Kernel_traits_baseILj1280ES2_S2_fS2_fjLj128EEEEELb1ELb0ELb0EEEvNS_9FwdParamsE)
        /*00fc*/ 	.short	0x0210
        /*00fe*/ 	.short	0x00e8


	//----- nvinfo : EIATTR_SW_WAR
	.align		4
.L_1440:
        /*0100*/ 	.byte	0x04, 0x36
        /*0102*/ 	.short	(.L_1442 - .L_1441)
.L_1441:
        /*0104*/ 	.word	0x00000008
.L_1442:


//--------------------- .nv.info._ZN10layer_norm31ln_parallel_residual_fwd_kernelINS_13Kernel_traitsI6__halfS2_fS2_fjLj1280ELj1ELj4ELj1ELj16ENS_18Kernel_traits_baseILj1280ES2_S2_fS2_fjLj128EEEEELb1ELb0ELb1EEEvNS_9FwdParamsE --------------------------
	.section	.nv.info._ZN10layer_norm31ln_parallel_residual_fwd_kernelINS_13Kernel_traitsI6__halfS2_fS2_fjLj1280ELj1ELj4ELj1ELj16ENS_18Kernel_traits_baseILj1280ES2_S2_fS2_fjLj128EEEEELb1ELb0ELb1EEEvNS_9FwdParamsE,"",@"SHT_CUDA_INFO"
	.sectionflags	@""
	.align	4


	//----- nvinfo : EIATTR_CUDA_API_VERSION
	.align		4
        /*0000*/ 	.byte	0x04, 0x37
        /*0002*/ 	.short	(.L_1444 - .L_1443)
.L_1443:
        /*0004*/ 	.word	0x00000082


	//----- nvinfo : EIATTR_KPARAM_INFO
	.align		4
.L_1444:
        /*0008*/ 	.byte	0x04, 0x17
        /*000a*/ 	.short	(.L_1446 - .L_1445)
.L_1445:
        /*000c*/ 	.word	0x00000000
        /*0010*/ 	.short	0x0000
        /*0012*/ 	.short	0x0000
        /*0014*/ 	.byte	0x00, 0xf0, 0xa1, 0x03


	//----- nvinfo : EIATTR_SPARSE_MMA_MASK
	.align		4
.L_1446:
        /*0018*/ 	.byte	0x03, 0x50
        /*001a*/ 	.short	0x0000


	//----- nvinfo : EIATTR_MAXREG_COUNT
	.align		4
        /*001c*/ 	.byte	0x03, 0x1b
        /*001e*/ 	.short	0x00ff


	//----- nvinfo : EIATTR_MERCURY_ISA_VERSION
	.align		4
        /*0020*/ 	.byte	0x03, 0x5f
        /*0022*/ 	.short	0x0101


	//----- nvinfo : EIATTR_COOP_GROUP_MASK_REGIDS
	.align		4
        /*0024*/ 	.byte	0x04, 0x29
        /*0026*/ 	.short	(.L_1448 - .L_1447)


	//   ....[0]....
.L_1447:
        /*0028*/ 	.word	0xffffffff


	//   ....[1]....
        /*002c*/ 	.word	0xffffffff


	//   ....[2]....
        /*0030*/ 	.word	0xffffffff


	//   ....[3]....
        /*0034*/ 	.word	0xffffffff


	//   ....[4]....
        /*0038*/ 	.word	0xffffffff


	//   ....[5]....
        /*003c*/ 	.word	0xffffffff


	//   ....[6]....
        /*0040*/ 	.word	0xffffffff


	//   ....[7]....
        /*0044*/ 	.word	0xffffffff


	//   ....[8]....
        /*0048*/ 	.word	0xffffffff


	//   ....[9]....
        /*004c*/ 	.word	0xffffffff


	//   ....[10]....
        /*0050*/ 	.word	0x050000cc


	//   ....[11]....
        /*0054*/ 	.word	0x050000cc


	//   ....[12]....
        /*0058*/ 	.word	0x050000cc


	//   ....[13]....
        /*005c*/ 	.word	0x050000cc


	//   ....[14]....
        /*0060*/ 	.word	0x050000cc


	//   ....[15]....
        /*0064*/ 	.word	0x050000cc


	//   ....[16]....
        /*0068*/ 	.word	0x050000cc


	//   ....[17]....
        /*006c*/ 	.word	0x050000cc


	//   ....[18]....
        /*0070*/ 	.word	0x050000cc


	//   ....[19]....
        /*0074*/ 	.word	0x050000cc


	//----- nvinfo : EIATTR_COOP_GROUP_INSTR_OFFSETS
	.align		4
.L_1448:
        /*0078*/ 	.byte	0x04, 0x28
        /*007a*/ 	.short	(.L_1450 - .L_1449)


	//   ....[0]....
.L_1449:
        /*007c*/ 	.word	0x0001d7f0


	//   ....[1]....
        /*0080*/ 	.word	0x0001d820


	//   ....[2]....
        /*0084*/ 	.word	0x0001d840


	//   ....[3]....
        /*0088*/ 	.word	0x0001d860


	//   ....[4]....
        /*008c*/ 	.word	0x0001d880


	//   ....[5]....
        /*0090*/ 	.word	0x0001ddb0


	//   ....[6]....
        /*0094*/ 	.word	0x0001ddd0


	//   ....[7]....
        /*0098*/ 	.word	0x0001ddf0


	//   ....[8]....
        /*009c*/ 	.word	0x0001de10


	//   ....[9]....
        /*00a0*/ 	.word	0x0001de30


	//   ....[10]....
        /*00a4*/ 	.word	0x0001f340


	//   ....[11]....
        /*00a8*/ 	.word	0x0001f3f0


	//   ....[12]....
        /*00ac*/ 	.word	0x0001f460


	//   ....[13]....
        /*00b0*/ 	.word	0x0001f4d0


	//   ....[14]....
        /*00b4*/ 	.word	0x0001f540


	//   ....[15]....
        /*00b8*/ 	.word	0x0001fac0


	//   ....[16]....
        /*00bc*/ 	.word	0x0001fb30


	//   ....[17]....
        /*00c0*/ 	.word	0x0001fba0


	//   ....[18]....
        /*00c4*/ 	.word	0x0001fc10


	//   ....[19]....
        /*00c8*/ 	.word	0x0001fc80


	//----- nvinfo : EIATTR_EXIT_INSTR_OFFSETS
	.align		4
.L_1450:
        /*00cc*/ 	.byte	0x04, 0x1c
        /*00ce*/ 	.short	(.L_1452 - .L_1451)


	//   ....[0]....
.L_1451:
        /*00d0*/ 	.word	0x00000690


	//   ....[1]....
        /*00d4*/ 	.word	0x0001f2d0


	//----- nvinfo : EIATTR_MAX_THREADS
	.align		4
.L_1452:
        /*00d8*/ 	.byte	0x04, 0x05
        /*00da*/ 	.short	(.L_1454 - .L_1453)
.L_1453:
        /*00dc*/ 	.word	0x00000080
        /*00e0*/ 	.word	0x00000001
        /*00e4*/ 	.word	0x00000001


	//----- nvinfo : EIATTR_CRS_STACK_SIZE
	.align		4
.L_1454:
        /*00e8*/ 	.byte	0x04, 0x1e
        /*00ea*/ 	.short	(.L_1456 - .L_1455)
.L_1455:
        /*00ec*/ 	.word	0x00000000


	//----- nvinfo : EIATTR_CBANK_PARAM_SIZE
	.align		4
.L_1456:
        /*00f0*/ 	.byte	0x03, 0x19
        /*00f2*/ 	.short	0x00e8


	//----- nvinfo : EIATTR_PARAM_CBANK
	.align		4
        /*00f4*/ 	.byte	0x04, 0x0a
        /*00f6*/ 	.short	(.L_1458 - .L_1457)
	.align		4
.L_1457:
        /*00f8*/ 	.word	index@(.nv.constant0._ZN10layer_norm31ln_parallel_residual_fwd_kernelINS_13Kernel_traitsI6__halfS2_fS2_fjLj1280ELj1ELj4ELj1ELj16ENS_18Kernel_traits_baseILj1280ES2_S2_fS2_fjLj128EEEEELb1ELb0ELb1EEEvNS_9FwdParamsE)
        /*00fc*/ 	.short	0x0210
        /*00fe*/ 	.short	0x00e8


	//----- nvinfo : EIATTR_SW_WAR
	.align		4
.L_1458:
        /*0100*/ 	.byte	0x04, 0x36
        /*0102*/ 	.short	(.L_1460 - .L_1459)
.L_1459:
        /*0104*/ 	.word	0x00000008
.L_1460:


//--------------------- .nv.info._ZN10layer_norm31ln_parallel_residual_fwd_kernelINS_13Kernel_traitsI6__halfS2_fS2_fjLj1280ELj1ELj4ELj1ELj16ENS_18Kernel_traits_baseILj1280ES2_S2_fS2_fjLj128EEEEELb1ELb1ELb0EEEvNS_9FwdParamsE --------------------------
	.section	.nv.info._ZN10layer_norm31ln_parallel_residual_fwd_kernelINS_13Kernel_traitsI6__halfS2_fS2_fjLj1280ELj1ELj4ELj1ELj16ENS_18Kernel_traits_baseILj1280ES2_S2_fS2_fjLj128EEEEELb1ELb1ELb0EEEvNS_9FwdParamsE,"",@"SHT_CUDA_INFO"
	.sectionflags	@""
	.align	4


	//----- nvinfo : EIATTR_CUDA_API_VERSION
	.align		4
        /*0000*/ 	.byte	0x04, 0x37
        /*0002*/ 	.short	(.L_1462 - .L_1461)
.L_1461:
        /*0004*/ 	.word	0x00000082


	//----- nvinfo : EIATTR_KPARAM_INFO
	.align		4
.L_1462:
        /*0008*/ 	.byte	0x04, 0x17
        /*000a*/ 	.short	(.L_1464 - .L_1463)
.L_1463:
        /*000c*/ 	.word	0x00000000
        /*0010*/ 	.short	0x0000
        /*0012*/ 	.short	0x0000
        /*0014*/ 	.byte	0x00, 0xf0, 0xa1, 0x03


	//----- nvinfo : EIATTR_SPARSE_MMA_MASK
	.align		4
.L_1464:
        /*0018*/ 	.byte	0x03, 0x50
        /*001a*/ 	.short	0x0000


	//----- nvinfo : EIATTR_MAXREG_COUNT
	.align		4
        /*001c*/ 	.byte	0x03, 0x1b
        /*001e*/ 	.short	0x00ff


	//----- nvinfo : EIATTR_MERCURY_ISA_VERSION
	.align		4
        /*0020*/ 	.byte	0x03, 0x5f
        /*0022*/ 	.short	0x0101


	//----- nvinfo : EIATTR_COOP_GROUP_MASK_REGIDS
	.align		4
        /*0024*/ 	.byte	0x04, 0x29
        /*0026*/ 	.short	(.L_1466 - .L_1465)


	//   ....[0]....
.L_1465:
        /*0028*/ 	.word	0xffffffff


	//   ....[1]....
        /*002c*/ 	.word	0xffffffff


	//   ....[2]....
        /*0030*/ 	.word	0xffffffff


	//   ....[3]....
        /*0034*/ 	.word	0xffffffff


	//   ....[4]....
        /*0038*/ 	.word	0xffffffff


	//   ....[5]....
        /*003c*/ 	.word	0xffffffff


	//   ....[6]....
        /*0040*/ 	.word	0xffffffff


	//   ....[7]....
        /*0044*/ 	.word	0xffffffff


	//   ....[8]....
        /*0048*/ 	.word	0xffffffff


	//   ....[9]....
        /*004c*/ 	.word	0xffffffff


	//   ....[10]....
        /*0050*/ 	.word	0x05000053


	//   ....[11]....
        /*0054*/ 	.word	0x05000053


	//   ....[12]....
        /*0058*/ 	.word	0x05000053


	//   ....[13]....
        /*005c*/ 	.word	0x05000053


	//   ....[14]....
        /*0060*/ 	.word	0x05000053


	//   ....[15]....
        /*0064*/ 	.word	0x05000053


	//   ....[16]....
        /*0068*/ 	.word	0x05000053


	//   ....[17]....
        /*006c*/ 	.word	0x05000053


	//   ....[18]....
        /*0070*/ 	.word	0x05000053


	//   ....[19]....
        /*0074*/ 	.word	0x05000053


	//----- nvinfo : EIATTR_COOP_GROUP_INSTR_OFFSETS
	.align		4
.L_1466:
        /*0078*/ 	.byte	0x04, 0x28
        /*007a*/ 	.short	(.L_1468 - .L_1467)


	//   ....[0]....
.L_1467:
        /*007c*/ 	.word	0x0001dfb0


	//   ....[1]....
        /*0080*/ 	.word	0x0001dfe0


	//   ....[2]....
        /*0084*/ 	.word	0x0001e000


	//   ....[3]....
        /*0088*/ 	.word	0x0001e020


	//   ....[4]....
        /*008c*/ 	.word	0x0001e040


	//   ....[5]....
        /*0090*/ 	.word	0x0001e580


	//   ....[6]....
        /*0094*/ 	.word	0x0001e5a0


	//   ....[7]....
        /*0098*/ 	.word	0x0001e5c0


	//   ....[8]....
        /*009c*/ 	.word	0x0001e5e0


	//   ....[9]....
        /*00a0*/ 	.word	0x0001e600


	//   ....[10]....
        /*00a4*/ 	.word	0x0001f2e0


	//   ....[11]....
        /*00a8*/ 	.word	0x0001f380


	//   ....[12]....
        /*00ac*/ 	.word	0x0001f3d0


	//   ....[13]....
        /*00b0*/ 	.word	0x0001f430


	//   ....[14]....
        /*00b4*/ 	.word	0x0001f490


	//   ....[15]....
        /*00b8*/ 	.word	0x0001fa20


	//   ....[16]....
        /*00bc*/ 	.word	0x0001fa80


	//   ....[17]....
        /*00c0*/ 	.word	0x0001fae0


	//   ....[18]....
        /*00c4*/ 	.word	0x0001fb30


	//   ....[19]....
        /*00c8*/ 	.word	0x0001fb90


	//----- nvinfo : EIATTR_EXIT_INSTR_OFFSETS
	.align		4
.L_1468:
        /*00cc*/ 	.byte	0x04, 0x1c
        /*00ce*/ 	.short	(.L_1470 - .L_1469)


	//   ....[0]....
.L_1469:
        /*00d0*/ 	.word	0x00000b20


	//   ....[1]....
        /*00d4*/ 	.word	0x0001f270


	//----- nvinfo : EIATTR_MAX_THREADS
	.align		4
.L_1470:
        /*00d8*/ 	.byte	0x04, 0x05
        /*00da*/ 	.short	(.L_1472 - .L_1471)
.L_1471:
        /*00dc*/ 	.word	0x00000080
        /*00e0*/ 	.word	0x00000001
        /*00e4*/ 	.word	0x00000001


	//----- nvinfo : EIATTR_CRS_STACK_SIZE
	.align		4
.L_1472:
        /*00e8*/ 	.byte	0x04, 0x1e
        /*00ea*/ 	.short	(.L_1474 - .L_1473)
.L_1473:
        /*00ec*/ 	.word	0x00000000


	//----- nvinfo : EIATTR_CBANK_PARAM_SIZE
	.align		4
.L_1474:
        /*00f0*/ 	.byte	0x03, 0x19
        /*00f2*/ 	.short	0x00e8


	//----- nvinfo : EIATTR_PARAM_CBANK
	.align		4
        /*00f4*/ 	.byte	0x04, 0x0a
        /*00f6*/ 	.short	(.L_1476 - .L_1475)
	.align		4
.L_1475:
        /*00f8*/ 	.word	index@(.nv.constant0._ZN10layer_norm31ln_parallel_residual_fwd_kernelINS_13Kernel_traitsI6__halfS2_fS2_fjLj1280ELj1ELj4ELj1ELj16ENS_18Kernel_traits_baseILj1280ES2_S2_fS2_fjLj128EEEEELb1ELb1ELb0EEEvNS_9FwdParamsE)
        /*00fc*/ 	.short	0x0210
        /*00fe*/ 	.short	0x00e8


	//----- nvinfo : EIATTR_SW_WAR
	.align		4
.L_1476:
        /*0100*/ 	.byte	0x04, 0x36
        /*0102*/ 	.short	(.L_1478 - .L_1477)
.L_1477:
        /*0104*/ 	.word	0x00000008
.L_1478:


//--------------------- .nv.info._ZN10layer_norm31ln_parallel_residual_fwd_kernelINS_13Kernel_traitsI6__halfS2_fS2_fjLj1280ELj1ELj4ELj1ELj16ENS_18Kernel_traits_baseILj1280ES2_S2_fS2_fjLj128EEEEELb1ELb1ELb1EEEvNS_9FwdParamsE --------------------------
	.section	.nv.info._ZN10layer_norm31ln_parallel_residual_fwd_kernelINS_13Kernel_traitsI6__halfS2_fS2_fjLj1280ELj1ELj4ELj1ELj16ENS_18Kernel_traits_baseILj1280ES2_S2_fS2_fjLj128EEEEELb1ELb1ELb1EEEvNS_9FwdParamsE,"",@"SHT_CUDA_INFO"
	.sectionflags	@""
	.align	4


	//----- nvinfo : EIATTR_CUDA_API_VERSION
	.align		4
        /*0000*/ 	.byte	0x04, 0x37
        /*0002*/ 	.short	(.L_1480 - .L_1479)
.L_1479:
        /*0004*/ 	.word	0x00000082


	//----- nvinfo : EIATTR_KPARAM_INFO
	.align		4
.L_1480:
        /*0008*/ 	.byte	0x04, 0x17
        /*000a*/ 	.short	(.L_1482 - .L_1481)
.L_1481:
        /*000c*/ 	.word	0x00000000
        /*0010*/ 	.short	0x0000
        /*0012*/ 	.short	0x0000
        /*0014*/ 	.byte	0x00, 0xf0, 0xa1, 0x03


	//----- nvinfo : EIATTR_SPARSE_MMA_MASK
	.align		4
.L_1482:
        /*0018*/ 	.byte	0x03, 0x50
        /*001a*/ 	.short	0x0000


	//----- nvinfo : EIATTR_MAXREG_COUNT
	.align		4
        /*001c*/ 	.byte	0x03, 0x1b
        /*001e*/ 	.short	0x00ff


	//----- nvinfo : EIATTR_MERCURY_ISA_VERSION
	.align		4
        /*0020*/ 	.byte	0x03, 0x5f
        /*0022*/ 	.short	0x0101


	//----- nvinfo : EIATTR_COOP_GROUP_MASK_REGIDS
	.align		4
        /*0024*/ 	.byte	0x04, 0x29
        /*0026*/ 	.short	(.L_1484 - .L_1483)


	//   ....[0]....
.L_1483:
        /*0028*/ 	.word	0xffffffff


	//   ....[1]....
        /*002c*/ 	.word	0xffffffff


	//   ....[2]....
        /*0030*/ 	.word	0xffffffff


	//   ....[3]....
        /*0034*/ 	.word	0xffffffff


	//   ....[4]....
        /*0038*/ 	.word	0xffffffff


	//   ....[5]....
        /*003c*/ 	.word	0xffffffff


	//   ....[6]....
        /*0040*/ 	.word	0xffffffff


	//   ....[7]....
        /*0044*/ 	.word	0xffffffff


	//   ....[8]....
        /*0048*/ 	.word	0xffffffff


	//   ....[9]....
        /*004c*/ 	.word	0xffffffff


	//   ....[10]....
        /*0050*/ 	.word	0x05000092


	//   ....[11]....
        /*0054*/ 	.word	0x05000092


	//   ....[12]....
        /*0058*/ 	.word	0x05000092


	//   ....[13]....
        /*005c*/ 	.word	0x05000092


	//   ....[14]....
        /*0060*/ 	.word	0x05000092


	//   ....[15]....
        /*0064*/ 	.word	0x05000092


	//   ....[16]....
        /*0068*/ 	.word	0x05000092


	//   ....[17]....
        /*006c*/ 	.word	0x05000092


	//   ....[18]....
        /*0070*/ 	.word	0x05000092


	//   ....[19]....
        /*0074*/ 	.word	0x05000092


	//----- nvinfo : EIATTR_COOP_GROUP_INSTR_OFFSETS
	.align		4
.L_1484:
        /*0078*/ 	.byte	0x04, 0x28
        /*007a*/ 	.short	(.L_1486 - .L_1485)


	//   ....[0]....
.L_1485:
        /*007c*/ 	.word	0x0001d4e0


	//   ....[1]....
        /*0080*/ 	.word	0x0001d510


	//   ....[2]....
        /*0084*/ 	.word	0x0001d530


	//   ....[3]....
        /*0088*/ 	.word	0x0001d550


	//   ....[4]....
        /*008c*/ 	.word	0x0001d570


	//   ....[5]....
        /*0090*/ 	.word	0x0001daa0


	//   ....[6]....
        /*0094*/ 	.word	0x0001dac0


	//   ....[7]....
        /*0098*/ 	.word	0x0001dae0


	//   ....[8]....
        /*009c*/ 	.word	0x0001db00


	//   ....[9]....
        /*00a0*/ 	.word	0x0001db20


	//   ....[10]....
        /*00a4*/ 	.word	0x0001e8f0


	//   ....[11]....
        /*00a8*/ 	.word	0x0001e9a0


	//   ....[12]....
        /*00ac*/ 	.word	0x0001ea10


	//   ....[13]....
        /*00b0*/ 	.word	0x0001ea80


	//   ....[14]....
        /*00b4*/ 	.word	0x0001eaf0


	//   ....[15]....
        /*00b8*/ 	.word	0x0001f060


	//   ....[16]....
        /*00bc*/ 	.word	0x0001f0d0


	//   ....[17]....
        /*00c0*/ 	.word	0x0001f140


	//   ....[18]....
        /*00c4*/ 	.word	0x0001f1b0


	//   ....[19]....
        /*00c8*/ 	.word	0x0001f220


	//----- nvinfo : EIATTR_EXIT_INSTR_OFFSETS
	.align		4
.L_1486:
        /*00cc*/ 	.byte	0x04, 0x1c
        /*00ce*/ 	.short	(.L_1488 - .L_1487)


	//   ....[0]....
.L_1487:
        /*00d0*/ 	.word	0x000005f0


	//   ....[1]....
        /*00d4*/ 	.word	0x0001e880


	//----- nvinfo : EIATTR_MAX_THREADS
	.align		4
.L_1488:
        /*00d8*/ 	.byte	0x04, 0x05
        /*00da*/ 	.short	(.L_1490 - .L_1489)
.L_1489:
        /*00dc*/ 	.word	0x00000080
        /*00e0*/ 	.word	0x00000001
        /*00e4*/ 	.word	0x00000001


	//----- nvinfo : EIATTR_CRS_STACK_SIZE
	.align		4
.L_1490:
        /*00e8*/ 	.byte	0x04, 0x1e
        /*00ea*/ 	.short	(.L_1492 - .L_1491)
.L_1491:
        /*00ec*/ 	.word	0x00000000


	//----- nvinfo : EIATTR_CBANK_PARAM_SIZE
	.align		4
.L_1492:
        /*00f0*/ 	.byte	0x03, 0x19
        /*00f2*/ 	.short	0x00e8


	//----- nvinfo : EIATTR_PARAM_CBANK
	.align		4
        /*00f4*/ 	.byte	0x04, 0x0a
        /*00f6*/ 	.short	(.L_1494 - .L_1493)
	.align		4
.L_1493:
        /*00f8*/ 	.word	index@(.nv.constant0._ZN10layer_norm31ln_parallel_residual_fwd_kernelINS_13Kernel_traitsI6__halfS2_fS2_fjLj1280ELj1ELj4ELj1ELj16ENS_18Kernel_traits_baseILj1280ES2_S2_fS2_fjLj128EEEEELb1ELb1ELb1EEEvNS_9FwdParamsE)
        /*00fc*/ 	.short	0x0210
        /*00fe*/ 	.short	0x00e8


	//----- nvinfo : EIATTR_SW_WAR
	.align		4
.L_1494:
        /*0100*/ 	.byte	0x04, 0x36
        /*0102*/ 	.short	(.L_1496 - .L_1495)
.L_1495:
        /*0104*/ 	.word	0x00000008
.L_1496:


//--------------------- .nv.info._ZN10layer_norm31ln_parallel_residual_fwd_kernelINS_13Kernel_traitsIf6__halffS2_fjLj1280ELj1ELj4ELj1ELj16ENS_18Kernel_traits_baseILj1280EfS2_fS2_fjLj128EEEEELb0ELb0ELb0EEEvNS_9FwdParamsE --------------------------
	.section	.nv.info._ZN10layer_norm31ln_parallel_residual_fwd_kernelINS_13Kernel_traitsIf6__halffS2_fjLj1280ELj1ELj4ELj1ELj16ENS_18Kernel_traits_baseILj1280EfS2_fS2_fjLj128EEEEELb0ELb0ELb0EEEvNS_9FwdParamsE,"",@"SHT_CUDA_INFO"
	.sectionflags	@""
	.align	4


	//----- nvinfo : EIATTR_CUDA_API_VERSION
	.align		4
        /*0000*/ 	.byte	0x04, 0x37
        /*0002*/ 	.short	(.L_1498 - .L_1497)
.L_1497:
        /*0004*/ 	.word	0x00000082


	//----- nvinfo : EIATTR_KPARAM_INFO
	.align		4
.L_1498:
        /*0008*/ 	.byte	0x04, 0x17
        /*000a*/ 	.short	(.L_1500 - .L_1499)
.L_1499:
        /*000c*/ 	.word	0x00000000
        /*0010*/ 	.short	0x0000
        /*0012*/ 	.short	0x0000
        /*0014*/ 	.byte	0x00, 0xf0, 0xa1, 0x03


	//----- nvinfo : EIATTR_SPARSE_MMA_MASK
	.align		4
.L_1500:
        /*0018*/ 	.byte	0x03, 0x50
        /*001a*/ 	.short	0x0000


	//----- nvinfo : EIATTR_MAXREG_COUNT
	.align		4
        /*001c*/ 	.byte	0x03, 0x1b
        /*001e*/ 	.short	0x00ff


	//----- nvinfo : EIATTR_MERCURY_ISA_VERSION
	.align		4
        /*0020*/ 	.byte	0x03, 0x5f
        /*0022*/ 	.short	0x0101


	//----- nvinfo : EIATTR_COOP_GROUP_MASK_REGIDS
	.align		4
        /*0024*/ 	.byte	0x04, 0x29
        /*0026*/ 	.short	(.L_1502 - .L_1501)


	//   ....[0]....
.L_1501:
        /*0028*/ 	.word	0xffffffff


	//   ....[1]....
        /*002c*/ 	.word	0xffffffff


	//   ....[2]....
        /*0030*/ 	.word	0xffffffff


	//   ....[3]....
        /*0034*/ 	.word	0xffffffff


	//   ....[4]....
        /*0038*/ 	.word	0xffffffff


	//   ....[5]....
        /*003c*/ 	.word	0xffffffff


	//   ....[6]....
        /*0040*/ 	.word	0xffffffff


	//   ....[7]....
        /*0044*/ 	.word	0xffffffff


	//   ....[8]....
        /*0048*/ 	.word	0xffffffff


	//   ....[9]....
        /*004c*/ 	.word	0xffffffff


	//   ....[10]....
        /*0050*/ 	.word	0x050000e0


	//   ....[11]....
        /*0054*/ 	.word	0x050000e0


	//   ....[12]....
        /*0058*/ 	.word	0x050000e0


	//   ....[13]....
        /*005c*/ 	.word	0x050000e0


	//   ....[14]....
        /*0060*/ 	.word	0x050000e0


	//   ....[15]....
        /*0064*/ 	.word	0x050000e0


	//   ....[16]....
        /*0068*/ 	.word	0x050000e0


	//   ....[17]....
        /*006c*/ 	.word	0x050000e0


	//   ....[18]....
        /*0070*/ 	.word	0x050000e0


	//   ....[19]....
        /*0074*/ 	.word	0x050000e0


	//----- nvinfo : EIATTR_COOP_GROUP_INSTR_OFFSETS
	.align		4
.L_1502:
        /*0078*/ 	.byte	0x04, 0x28
        /*007a*/ 	.short	(.L_1504 - .L_1503)


	//   ....[0]....
.L_1503:
        /*007c*/ 	.word	0x00002cd0


	//   ....[1]....
        /*0080*/ 	.word	0x00002d00


	//   ....[2]....
        /*0084*/ 	.word	0x00002d20


	//   ....[3]....
        /*0088*/ 	.word	0x00002d40


	//   ....[4]....
        /*008c*/ 	.word	0x00002d60


	//   ....[5]....
        /*0090*/ 	.word	0x000032a0


	//   ....[6]....
        /*0094*/ 	.word	0x000032c0


	//   ....[7]....
        /*0098*/ 	.word	0x000032e0


	//   ....[8]....
        /*009c*/ 	.word	0x00003300


	//   ....[9]....
        /*00a0*/ 	.word	0x00003320


	//   ....[10]....
        /*00a4*/ 	.word	0x000044a0


	//   ....[11]....
        /*00a8*/ 	.word	0x00004550


	//   ....[12]....
        /*00ac*/ 	.word	0x000045c0


	//   ....[13]....
        /*00b0*/ 	.word	0x00004630


	//   ....[14]....
        /*00b4*/ 	.word	0x000046a0


	//   ....[15]....
        /*00b8*/ 	.word	0x00004c30


	//   ....[16]....
        /*00bc*/ 	.word	0x00004ca0


	//   ....[17]....
        /*00c0*/ 	.word	0x00004d10


	//   ....[18]....
        /*00c4*/ 	.word	0x00004d80


	//   ....[19]....
        /*00c8*/ 	.word	0x00004df0


	//----- nvinfo : EIATTR_EXIT_INSTR_OFFSETS
	.align		4
.L_1504:
        /*00cc*/ 	.byte	0x04, 0x1c
        /*00ce*/ 	.short	(.L_1506 - .L_1505)


	//   ....[0]....
.L_1505:
        /*00d0*/ 	.word	0x00000d40


	//   ....[1]....
        /*00d4*/ 	.word	0x00004430


	//----- nvinfo : EIATTR_MAX_THREADS
	.align		4
.L_1506:
        /*00d8*/ 	.byte	0x04, 0x05
        /*00da*/ 	.short	(.L_1508 - .L_1507)
.L_1507:
        /*00dc*/ 	.word	0x00000080
        /*00e0*/ 	.word	0x00000001
        /*00e4*/ 	.word	0x00000001


	//----- nvinfo : EIATTR_CRS_STACK_SIZE
	.align		4
.L_1508:
        /*00e8*/ 	.byte	0x04, 0x1e
        /*00ea*/ 	.short	(.L_1510 - .L_1509)
.L_1509:
        /*00ec*/ 	.word	0x00000000


	//----- nvinfo : EIATTR_CBANK_PARAM_SIZE
	.align		4
.L_1510:
        /*00f0*/ 	.byte	0x03, 0x19
        /*00f2*/ 	.short	0x00e8


	//----- nvinfo : EIATTR_PARAM_CBANK
	.align		4
        /*00f4*/ 	.byte	0x04, 0x0a
        /*00f6*/ 	.short	(.L_1512 - .L_1511)
	.align		4
.L_1511:
        /*00f8*/ 	.word	index@(.nv.constant0._ZN10layer_norm31ln_parallel_residual_fwd_kernelINS_13Kernel_traitsIf6__halffS2_fjLj1280ELj1ELj4ELj1ELj16ENS_18Kernel_traits_baseILj1280EfS2_fS2_fjLj128EEEEELb0ELb0ELb0EEEvNS_9FwdParamsE)
        /*00fc*/ 	.short	0x0210
        /*00fe*/ 	.short	0x00e8


	//----- nvinfo : EIATTR_SW_WAR
	.align		4
.L_1512:
        /*0100*/ 	.byte	0x04, 0x36
        /*0102*/ 	.short	(.L_1514 - .L_1513)
.L_1513:
        /*0104*/ 	.word	0x00000008
.L_1514:


//--------------------- .nv.info._ZN10layer_norm31ln_parallel_residual_fwd_kernelINS_13Kernel_traitsIf6__halffS2_fjLj1280ELj1ELj4ELj1ELj16ENS_18Kernel_traits_baseILj1280EfS2_fS2_fjLj128EEEEELb0ELb0ELb1EEEvNS_9FwdParamsE --------------------------
	.section	.nv.info._ZN10layer_norm31ln_parallel_residual_fwd_kernelINS_13Kernel_traitsIf6__halffS2_fjLj1280ELj1ELj4ELj1ELj16ENS_18Kernel_traits_baseILj1280EfS2_fS2_fjLj128EEEEELb0ELb0ELb1EEEvNS_9FwdParamsE,"",@"SHT_CUDA_INFO"
	.sectionflags	@""
	.align	4


	//----- nvinfo : EIATTR_CUDA_API_VERSION
	.align		4
        /*0000*/ 	.byte	0x04, 0x37
        /*0002*/ 	.short	(.L_1516 - .L_1515)
.L_1515:
        /*0004*/ 	.word	0x00000082


	//----- nvinfo : EIATTR_KPARAM_INFO
	.align		4
.L_1516:
        /*0008*/ 	.byte	0x04, 0x17
        /*000a*/ 	.short	(.L_1518 - .L_1517)
.L_1517:
        /*000c*/ 	.word	0x00000000
        /*0010*/ 	.short	0x0000
        /*0012*/ 	.short	0x0000
        /*0014*/ 	.byte	0x00, 0xf0, 0xa1, 0x03


	//----- nvinfo : EIATTR_SPARSE_MMA_MASK
	.align		4
.L_1518:
        /*0018*/ 	.byte	0x03, 0x50
        /*001a*/ 	.short	0x0000


	//----- nvinfo : EIATTR_MAXREG_COUNT
	.align		4
        /*001c*/ 	.byte	0x03, 0x1b
        /*001e*/ 	.short	0x00ff


	//----- nvinfo : EIATTR_MERCURY_ISA_VERSION
	.align		4
        /*0020*/ 	.byte	0x03, 0x5f
        /*0022*/ 	.short	0x0101


	//----- nvinfo : EIATTR_COOP_GROUP_MASK_REGIDS
	.align		4
        /*0024*/ 	.byte	0x04, 0x29
        /*0026*/ 	.short	(.L_1520 - .L_1519)


	//   ....[0]....
.L_1519:
        /*0028*/ 	.word	0xffffffff


	//   ....[1]....
        /*002c*/ 	.word	0xffffffff


	//   ....[2]....
        /*0030*/ 	.word	0xffffffff


	//   ....[3]....
        /*0034*/ 	.word	0xffffffff


	//   ....[4]....
        /*0038*/ 	.word	0xffffffff


	//   ....[5]....
        /*003c*/ 	.word	0xffffffff


	//   ....[6]....
        /*0040*/ 	.word	0xffffffff


	//   ....[7]....
        /*0044*/ 	.word	0xffffffff


	//   ....[8]....
        /*0048*/ 	.word	0xffffffff


	//   ....[9]....
        /*004c*/ 	.word	0xffffffff


	//   ....[10]....
        /*0050*/ 	.word	0x050000e4


	//   ....[11]....
        /*0054*/ 	.word	0x050000e4


	//   ....[12]....
        /*0058*/ 	.word	0x050000e4


	//   ....[13]....
        /*005c*/ 	.word	0x050000e4


	//   ....[14]....
        /*0060*/ 	.word	0x050000e4


	//   ....[15]....
        /*0064*/ 	.word	0x050000e4


	//   ....[16]....
        /*0068*/ 	.word	0x050000e4


	//   ....[17]....
        /*006c*/ 	.word	0x050000e4


	//   ....[18]....
        /*0070*/ 	.word	0x050000e4


	//   ....[19]....
        /*0074*/ 	.word	0x050000e4


	//----- nvinfo : EIATTR_COOP_GROUP_INSTR_OFFSETS
	.align		4
.L_1520:
        /*0078*/ 	.byte	0x04, 0x28
        /*007a*/ 	.short	(.L_1522 - .L_1521)


	//   ....[0]....
.L_1521:
        /*007c*/ 	.word	0x00002300


	//   ....[1]....
        /*0080*/ 	.word	0x00002330


	//   ....[2]....
        /*0084*/ 	.word	0x00002350


	//   ....[3]....
        /*0088*/ 	.word	0x00002370


	//   ....[4]....
        /*008c*/ 	.word	0x00002390


	//   ....[5]....
        /*0090*/ 	.word	0x000028c0


	//   ....[6]....
        /*0094*/ 	.word	0x000028e0


	//   ....[7]....
        /*0098*/ 	.word	0x00002900


	//   ....[8]....
        /*009c*/ 	.word	0x00002920


	//   ....[9]....
        /*00a0*/ 	.word	0x00002940


	//   ....[10]....
        /*00a4*/ 	.word	0x000038b0


	//   ....[11]....
        /*00a8*/ 	.word	0x00003960


	//   ....[12]....
        /*00ac*/ 	.word	0x000039d0


	//   ....[13]....
        /*00b0*/ 	.word	0x00003a40


	//   ....[14]....
        /*00b4*/ 	.word	0x00003ab0


	//   ....[15]....
        /*00b8*/ 	.word	0x00004030


	//   ....[16]....
        /*00bc*/ 	.word	0x000040a0


	//   ....[17]....
        /*00c0*/ 	.word	0x00004110


	//   ....[18]....
        /*00c4*/ 	.word	0x00004180


	//   ....[19]....
        /*00c8*/ 	.word	0x000041f0


	//----- nvinfo : EIATTR_EXIT_INSTR_OFFSETS
	.align		4
.L_1522:
        /*00cc*/ 	.byte	0x04, 0x1c
        /*00ce*/ 	.short	(.L_1524 - .L_1523)


	//   ....[0]....
.L_1523:
        /*00d0*/ 	.word	0x00000580


	//   ....[1]....
        /*00d4*/ 	.word	0x00003840


	//----- nvinfo : EIATTR_MAX_THREADS
	.align		4
.L_1524:
        /*00d8*/ 	.byte	0x04, 0x05
        /*00da*/ 	.short	(.L_1526 - .L_1525)
.L_1525:
        /*00dc*/ 	.word	0x00000080
        /*00e0*/ 	.word	0x00000001
        /*00e4*/ 	.word	0x00000001


	//----- nvinfo : EIATTR_CRS_STACK_SIZE
	.align		4
.L_1526:
        /*00e8*/ 	.byte	0x04, 0x1e
        /*00ea*/ 	.short	(.L_1528 - .L_1527)
.L_1527:
        /*00ec*/ 	.word	0x00000000


	//----- nvinfo : EIATTR_CBANK_PARAM_SIZE
	.align		4
.L_1528:
        /*00f0*/ 	.byte	0x03, 0x19
        /*00f2*/ 	.short	0x00e8


	//----- nvinfo : EIATTR_PARAM_CBANK
	.align		4
        /*00f4*/ 	.byte	0x04, 0x0a
        /*00f6*/ 	.short	(.L_1530 - .L_1529)
	.align		4
.L_1529:
        /*00f8*/ 	.word	index@(.nv.constant0._ZN10layer_norm31ln_parallel_residual_fwd_kernelINS_13Kernel_traitsIf6__halffS2_fjLj1280ELj1ELj4ELj1ELj16ENS_18Kernel_traits_baseILj1280EfS2_fS2_fjLj128EEEEELb0ELb0ELb1EEEvNS_9FwdParamsE)
        /*00fc*/ 	.short	0x0210
        /*00fe*/ 	.short	0x00e8


	//----- nvinfo : EIATTR_SW_WAR
	.align		4
.L_1530:
        /*0100*/ 	.byte	0x04, 0x36
        /*0102*/ 	.short	(.L_1532 - .L_1531)
.L_1531:
        /*0104*/ 	.word	0x00000008
.L_1532:


//--------------------- .nv.info._ZN10layer_norm31ln_parallel_residual_fwd_kernelINS_13Kernel_traitsIf6__halffS2_fjLj1280ELj1ELj4ELj1ELj16ENS_18Kernel_traits_baseILj1280EfS2_fS2_fjLj128EEEEELb0ELb1ELb0EEEvNS_9FwdParamsE --------------------------
	.section	.nv.info._ZN10layer_norm31ln_parallel_residual_fwd_kernelINS_13Kernel_traitsIf6__halffS2_fjLj1280ELj1ELj4ELj1ELj16ENS_18Kernel_traits_baseILj1280EfS2_fS2_fjLj128EEEEELb0ELb1ELb0EEEvNS_9FwdParamsE,"",@"SHT_CUDA_INFO"
	.sectionflags	@""
	.align	4


	//----- nvinfo : EIATTR_CUDA_API_VERSION
	.align		4
        /*0000*/ 	.byte	0x04, 0x37
        /*0002*/ 	.short	(.L_1534 - .L_1533)
.L_1533:
        /*0004*/ 	.word	0x00000082


	//----- nvinfo : EIATTR_KPARAM_INFO
	.align		4
.L_1534:
        /*0008*/ 	.byte	0x04, 0x17
        /*000a*/ 	.short	(.L_1536 - .L_1535)
.L_1535:
        /*000c*/ 	.word	0x00000000
        /*0010*/ 	.short	0x0000
        /*0012*/ 	.short	0x0000
        /*0014*/ 	.byte	0x00, 0xf0, 0xa1, 0x03


	//----- nvinfo : EIATTR_SPARSE_MMA_MASK
	.align		4
.L_1536:
        /*0018*/ 	.byte	0x03, 0x50
        /*001a*/ 	.short	0x0000


	//----- nvinfo : EIATTR_MAXREG_COUNT
	.align		4
        /*001c*/ 	.byte	0x03, 0x1b
        /*001e*/ 	.short	0x00ff


	//----- nvinfo : EIATTR_MERCURY_ISA_VERSION
	.align		4
        /*0020*/ 	.byte	0x03, 0x5f
        /*0022*/ 	.short	0x0101


	//----- nvinfo : EIATTR_COOP_GROUP_MASK_REGIDS
	.align		4
        /*0024*/ 	.byte	0x04, 0x29
        /*0026*/ 	.short	(.L_1538 - .L_1537)


	//   ....[0]....
.L_1537:
        /*0028*/ 	.word	0xffffffff


	//   ....[1]....
        /*002c*/ 	.word	0xffffffff


	//   ....[2]....
        /*0030*/ 	.word	0xffffffff


	//   ....[3]....
        /*0034*/ 	.word	0xffffffff


	//   ....[4]....
        /*0038*/ 	.word	0xffffffff


	//   ....[5]....
        /*003c*/ 	.word	0xffffffff


	//   ....[6]....
        /*0040*/ 	.word	0xffffffff


	//   ....[7]....
        /*0044*/ 	.word	0xffffffff


	//   ....[8]....
        /*0048*/ 	.word	0xffffffff


	//   ....[9]....
        /*004c*/ 	.word	0xffffffff


	//   ....[10]....
        /*0050*/ 	.word	0x05000094


	//   ....[11]....
        /*0054*/ 	.word	0x05000094


	//   ....[12]....
        /*0058*/ 	.word	0x05000094


	//   ....[13]....
        /*005c*/ 	.word	0x05000094


	//   ....[14]....
        /*0060*/ 	.word	0x05000094


	//   ....[15]....
        /*0064*/ 	.word	0x05000094


	//   ....[16]....
        /*0068*/ 	.word	0x05000094


	//   ....[17]....
        /*006c*/ 	.word	0x05000094


	//   ....[18]....
        /*0070*/ 	.word	0x05000094


	//   ....[19]....
        /*0074*/ 	.word	0x05000094


	//----- nvinfo : EIATTR_COOP_GROUP_INSTR_OFFSETS
	.align		4
.L_1538:
        /*0078*/ 	.byte	0x04, 0x28
        /*007a*/ 	.short	(.L_1540 - .L_1539)


	//   ....[0]....
.L_1539:
        /*007c*/ 	.word	0x00002700


	//   ....[1]....
        /*0080*/ 	.word	0x00002730


	//   ....[2]....
        /*0084*/ 	.word	0x00002750


	//   ....[3]....
        /*0088*/ 	.word	0x00002770


	//   ....[4]....
        /*008c*/ 	.word	0x00002790


	//   ....[5]....
        /*0090*/ 	.word	0x00002cd0


	//   ....[6]....
        /*0094*/ 	.word	0x00002cf0


	//   ....[7]....
        /*0098*/ 	.word	0x00002d10


	//   ....[8]....
        /*009c*/ 	.word	0x00002d30


	//   ....[9]....
        /*00a0*/ 	.word	0x00002d50


	//   ....[10]....
        /*00a4*/ 	.word	0x00003a10


	//   ....[11]....
        /*00a8*/ 	.word	0x00003ac0


	//   ....[12]....
        /*00ac*/ 	.word	0x00003b30


	//   ....[13]....
        /*00b0*/ 	.word	0x00003ba0


	//   ....[14]....
        /*00b4*/ 	.word	0x00003c10


	//   ....[15]....
        /*00b8*/ 	.word	0x00004190


	//   ....[16]....
        /*00bc*/ 	.word	0x00004200


	//   ....[17]....
        /*00c0*/ 	.word	0x00004270


	//   ....[18]....
        /*00c4*/ 	.word	0x000042e0


	//   ....[19]....
        /*00c8*/ 	.word	0x00004350


	//----- nvinfo : EIATTR_EXIT_INSTR_OFFSETS
	.align		4
.L_1540:
        /*00cc*/ 	.byte	0x04, 0x1c
        /*00ce*/ 	.short	(.L_1542 - .L_1541)


	//   ....[0]....
.L_1541:
        /*00d0*/ 	.word	0x00000760


	//   ....[1]....
        /*00d4*/ 	.word	0x000039a0


	//----- nvinfo : EIATTR_MAX_THREADS
	.align		4
.L_1542:
        /*00d8*/ 	.byte	0x04, 0x05
        /*00da*/ 	.short	(.L_1544 - .L_1543)
.L_1543:
        /*00dc*/ 	.word	0x00000080
        /*00e0*/ 	.word	0x00000001
        /*00e4*/ 	.word	0x00000001


	//----- nvinfo : EIATTR_CRS_STACK_SIZE
	.align		4
.L_1544:
        /*00e8*/ 	.byte	0x04, 0x1e
        /*00ea*/ 	.short	(.L_1546 - .L_1545)
.L_1545:
        /*00ec*/ 	.word	0x00000000


	//----- nvinfo : EIATTR_CBANK_PARAM_SIZE
	.align		4
.L_1546:
        /*00f0*/ 	.byte	0x03, 0x19
        /*00f2*/ 	.short	0x00e8


	//----- nvinfo : EIATTR_PARAM_CBANK
	.align		4
        /*00f4*/ 	.byte	0x04, 0x0a
        /*00f6*/ 	.short	(.L_1548 - .L_1547)
	.align		4
.L_1547:
        /*00f8*/ 	.word	index@(.nv.constant0._ZN10layer_norm31ln_parallel_residual_fwd_kernelINS_13Kernel_traitsIf6__halffS2_fjLj1280ELj1ELj4ELj1ELj16ENS_18Kernel_traits_baseILj1280EfS2_fS2_fjLj128EEEEELb0ELb1ELb0EEEvNS_9FwdParamsE)
        /*00fc*/ 	.short	0x0210
        /*00fe*/ 	.short	0x00e8


	//----- nvinfo : EIATTR_SW_WAR
	.align		4
.L_1548:
        /*0100*/ 	.byte	0x04, 0x36
        /*0102*/ 	.short	(.L_1550 - .L_1549)
.L_1549:
        /*0104*/ 	.word	0x00000008
.L_1550:


//--------------------- .nv.info._ZN10layer_norm31ln_parallel_residual_fwd_kernelINS_13Kernel_traitsIf6__halffS2_fjLj1280ELj1ELj4ELj1ELj16ENS_18Kernel_traits_baseILj1280EfS2_fS2_fjLj128EEEEELb0ELb1ELb1EEEvNS_9FwdParamsE --------------------------
	.section	.nv.info._ZN10layer_norm31ln_parallel_residual_fwd_kernelINS_13Kernel_traitsIf6__halffS2_fjLj1280ELj1ELj4ELj1ELj16ENS_18Kernel_traits_baseILj1280EfS2_fS2_fjLj128EEEEELb0ELb1ELb1EEEvNS_9FwdParamsE,"",@"SHT_CUDA_INFO"
	.sectionflags	@""
	.align	4


	//----- nvinfo : EIATTR_CUDA_API_VERSION
	.align		4
        /*0000*/ 	.byte	0x04, 0x37
        /*0002*/ 	.short	(.L_1552 - .L_1551)
.L_1551:
        /*0004*/ 	.word	0x00000082


	//----- nvinfo : EIATTR_KPARAM_INFO
	.align		4
.L_1552:
        /*0008*/ 	.byte	0x04, 0x17
        /*000a*/ 	.short	(.L_1554 - .L_1553)
.L_1553:
        /*000c*/ 	.word	0x00000000
        /*0010*/ 	.short	0x0000
        /*0012*/ 	.short	0x0000
        /*0014*/ 	.byte	0x00, 0xf0, 0xa1, 0x03


	//----- nvinfo : EIATTR_SPARSE_MMA_MASK
	.align		4
.L_1554:
        /*0018*/ 	.byte	0x03, 0x50
        /*001a*/ 	.short	0x0000


	//----- nvinfo : EIATTR_MAXREG_COUNT
	.align		4
        /*001c*/ 	.byte	0x03, 0x1b
        /*001e*/ 	.short	0x00ff


	//----- nvinfo : EIATTR_MERCURY_ISA_VERSION
	.align		4
        /*0020*/ 	.byte	0x03, 0x5f
        /*0022*/ 	.short	0x0101


	//----- nvinfo : EIATTR_COOP_GROUP_MASK_REGIDS
	.align		4
        /*0024*/ 	.byte	0x04, 0x29
        /*0026*/ 	.short	(.L_1556 - .L_1555)


	//   ....[0]....
.L_1555:
        /*0028*/ 	.word	0xffffffff


	//   ....[1]....
        /*002c*/ 	.word	0xffffffff


	//   ....[2]....
        /*0030*/ 	.word	0xffffffff


	//   ....[3]....
        /*0034*/ 	.word	0xffffffff


	//   ....[4]....
        /*0038*/ 	.word	0xffffffff


	//   ....[5]....
        /*003c*/ 	.word	0xffffffff


	//   ....[6]....
        /*0040*/ 	.word	0xffffffff


	//   ....[7]....
        /*0044*/ 	.word	0xffffffff


	//   ....[8]....
        /*0048*/ 	.word	0xffffffff


	//   ....[9]....
        /*004c*/ 	.word	0xffffffff


	//   ....[10]....
        /*0050*/ 	.word	0x05000094


	//   ....[11]....
        /*0054*/ 	.word	0x05000094


	//   ....[12]....
        /*0058*/ 	.word	0x05000094


	//   ....[13]....
        /*005c*/ 	.word	0x05000094


	//   ....[14]....
        /*0060*/ 	.word	0x05000094


	//   ....[15]....
        /*0064*/ 	.word	0x05000094


	//   ....[16]....
        /*0068*/ 	.word	0x05000094


	//   ....[17]....
        /*006c*/ 	.word	0x05000094


	//   ....[18]....
        /*0070*/ 	.word	0x05000094


	//   ....[19]....
        /*0074*/ 	.word	0x05000094


	//----- nvinfo : EIATTR_COOP_GROUP_INSTR_OFFSETS
	.align		4
.L_1556:
        /*0078*/ 	.byte	0x04, 0x28
        /*007a*/ 	.short	(.L_1558 - .L_1557)


	//   ....[0]....
.L_1557:
        /*007c*/ 	.word	0x00002020


	//   ....[1]....
        /*0080*/ 	.word	0x00002050


	//   ....[2]....
        /*0084*/ 	.word	0x00002070


	//   ....[3]....
        /*0088*/ 	.word	0x00002090


	//   ....[4]....
        /*008c*/ 	.word	0x000020b0


	//   ....[5]....
        /*0090*/ 	.word	0x000025e0


	//   ....[6]....
        /*0094*/ 	.word	0x00002600


	//   ....[7]....
        /*0098*/ 	.word	0x00002620


	//   ....[8]....
        /*009c*/ 	.word	0x00002640


	//   ....[9]....
        /*00a0*/ 	.word	0x00002660


	//   ....[10]....
        /*00a4*/ 	.word	0x000031b0


	//   ....[11]....
        /*00a8*/ 	.word	0x00003260


	//   ....[12]....
        /*00ac*/ 	.word	0x000032d0


	//   ....[13]....
        /*00b0*/ 	.word	0x00003340


	//   ....[14]....
        /*00b4*/ 	.word	0x000033b0


	//   ....[15]....
        /*00b8*/ 	.word	0x00003930


	//   ....[16]....
        /*00bc*/ 	.word	0x000039a0


	//   ....[17]....
        /*00c0*/ 	.word	0x00003a10


	//   ....[18]....
        /*00c4*/ 	.word	0x00003a80


	//   ....[19]....
        /*00c8*/ 	.word	0x00003af0


	//----- nvinfo : EIATTR_EXIT_INSTR_OFFSETS
	.align		4
.L_1558:
        /*00cc*/ 	.byte	0x04, 0x1c
        /*00ce*/ 	.short	(.L_1560 - .L_1559)


	//   ....[0]....
.L_1559:
        /*00d0*/ 	.word	0x00000300


	//   ....[1]....
        /*00d4*/ 	.word	0x00003140


	//----- nvinfo : EIATTR_MAX_THREADS
	.align		4
.L_1560:
        /*00d8*/ 	.byte	0x04, 0x05
        /*00da*/ 	.short	(.L_1562 - .L_1561)
.L_1561:
        /*00dc*/ 	.word	0x00000080
        /*00e0*/ 	.word	0x00000001
        /*00e4*/ 	.word	0x00000001


	//----- nvinfo : EIATTR_CRS_STACK_SIZE
	.align		4
.L_1562:
        /*00e8*/ 	.byte	0x04, 0x1e
        /*00ea*/ 	.short	(.L_1564 - .L_1563)
.L_1563:
        /*00ec*/ 	.word	0x00000000


	//----- nvinfo : EIATTR_CBANK_PARAM_SIZE
	.align		4
.L_1564:
        /*00f0*/ 	.byte	0x03, 0x19
        /*00f2*/ 	.short	0x00e8


	//----- nvinfo : EIATTR_PARAM_CBANK
	.align		4
        /*00f4*/ 	.byte	0x04, 0x0a
        /*00f6*/ 	.short	(.L_1566 - .L_1565)
	.align		4
.L_1565:
        /*00f8*/ 	.word	index@(.nv.constant0._ZN10layer_norm31ln_parallel_residual_fwd_kernelINS_13Kernel_traitsIf6__halffS2_fjLj1280ELj1ELj4ELj1ELj16ENS_18Kernel_traits_baseILj1280EfS2_fS2_fjLj128EEEEELb0ELb1ELb1EEEvNS_9FwdParamsE)
        /*00fc*/ 	.short	0x0210
        /*00fe*/ 	.short	0x00e8


	//----- nvinfo : EIATTR_SW_WAR
	.align		4
.L_1566:
        /*0100*/ 	.byte	0x04, 0x36
        /*0102*/ 	.short	(.L_1568 - .L_1567)
.L_1567:
        /*0104*/ 	.word	0x00000008
.L_1568:


//--------------------- .nv.info._ZN10layer_norm31ln_parallel_residual_fwd_kernelINS_13Kernel_traitsIf6__halffS2_fjLj1280ELj1ELj4ELj1ELj16ENS_18Kernel_traits_baseILj1280EfS2_fS2_fjLj128EEEEELb1ELb0ELb0EEEvNS_9FwdParamsE --------------------------
	.section	.nv.info._ZN10layer_norm31ln_parallel_residual_fwd_kernelINS_13Kernel_traitsIf6__halffS2_fjLj1280ELj1ELj4ELj1ELj16ENS_18Kernel_traits_baseILj1280EfS2_fS2_fjLj128EEEEELb1ELb0ELb0EEEvNS_9FwdParamsE,"",@"SHT_CUDA_INFO"
	.sectionflags	@""
	.align	4


	//----- nvinfo : EIATTR_CUDA_API_VERSION
	.align		4
        /*0000*/ 	.byte	0x04, 0x37
        /*0002*/ 	.short	(.L_1570 - .L_1569)
.L_1569:
        /*0004*/ 	.word	0x00000082


	//----- nvinfo : EIATTR_KPARAM_INFO
	.align		4
.L_1570:
        /*0008*/ 	.byte	0x04, 0x17
        /*000a*/ 	.short	(.L_1572 - .L_1571)
.L_1571:
        /*000c*/ 	.word	0x00000000
        /*0010*/ 	.short	0x0000
        /*0012*/ 	.short	0x0000
        /*0014*/ 	.byte	0x00, 0xf0, 0xa1, 0x03


	//----- nvinfo : EIATTR_SPARSE_MMA_MASK
	.align		4
.L_1572:
        /*0018*/ 	.byte	0x03, 0x50
        /*001a*/ 	.short	0x0000


	//----- nvinfo : EIATTR_MAXREG_COUNT
	.align		4
        /*001c*/ 	.byte	0x03, 0x1b
        /*001e*/ 	.short	0x00ff


	//----- nvinfo : EIATTR_MERCURY_ISA_VERSION
	.align		4
        /*0020*/ 	.byte	0x03, 0x5f
        /*0022*/ 	.short	0x0101


	//----- nvinfo : EIATTR_COOP_GROUP_MASK_REGIDS
	.align		4
        /*0024*/ 	.byte	0x04, 0x29
        /*0026*/ 	.short	(.L_1574 - .L_1573)


	//   ....[0]....
.L_1573:
        /*0028*/ 	.word	0xffffffff


	//   ....[1]....
        /*002c*/ 	.word	0xffffffff


	//   ....[2]....
        /*0030*/ 	.word	0xffffffff


	//   ....[3]....
        /*0034*/ 	.word	0xffffffff


	//   ....[4]....
        /*0038*/ 	.word	0xffffffff


	//   ....[5]....
        /*003c*/ 	.word	0xffffffff


	//   ....[6]....
        /*0040*/ 	.word	0xffffffff


	//   ....[7]....
        /*0044*/ 	.word	0xffffffff


	//   ....[8]....
        /*0048*/ 	.word	0xffffffff


	//   ....[9]....
        /*004c*/ 	.word	0xffffffff


	//   ....[10]....
        /*0050*/ 	.word	0x050000f3


	//   ....[11]....
        /*0054*/ 	.word	0x050000f3


	//   ....[12]....
        /*0058*/ 	.word	0x050000f3


	//   ....[13]....
        /*005c*/ 	.word	0x050000f3


	//   ....[14]....
        /*0060*/ 	.word	0x050000f3


	//   ....[15]....
        /*0064*/ 	.word	0x050000f3


	//   ....[16]....
        /*0068*/ 	.word	0x050000f3


	//   ....[17]....
        /*006c*/ 	.word	0x050000f3


	//   ....[18]....
        /*0070*/ 	.word	0x050000f3


	//   ....[19]....
        /*0074*/ 	.word	0x050000f3


	//----- nvinfo : EIATTR_COOP_GROUP_INSTR_OFFSETS
	.align		4
.L_1574:
        /*0078*/ 	.byte	0x04, 0x28
        /*007a*/ 	.short	(.L_1576 - .L_1575)


	//   ....[0]....
.L_1575:
        /*007c*/ 	.word	0x0001e1d0


	//   ....[1]....
        /*0080*/ 	.word	0x0001e200


	//   ....[2]....
        /*0084*/ 	.word	0x0001e220


	//   ....[3]....
        /*0088*/ 	.word	0x0001e240


	//   ....[4]....
        /*008c*/ 	.word	0x0001e260


	//   ....[5]....
        /*0090*/ 	.word	0x0001e7a0


	//   ....[6]....
        /*0094*/ 	.word	0x0001e7c0


	//   ....[7]....
        /*0098*/ 	.word	0x0001e7e0


	//   ....[8]....
        /*009c*/ 	.word	0x0001e800


	//   ....[9]....
        /*00a0*/ 	.word	0x0001e820


	//   ....[10]....
        /*00a4*/ 	.word	0x0001f9b0


	//   ....[11]....
        /*00a8*/ 	.word	0x0001fa60


	//   ....[12]....
        /*00ac*/ 	.word	0x0001fad0


	//   ....[13]....
        /*00b0*/ 	.word	0x0001fb40


	//   ....[14]....
        /*00b4*/ 	.word	0x0001fbb0


	//   ....[15]....
        /*00b8*/ 	.word	0x00020140


	//   ....[16]....
        /*00bc*/ 	.word	0x000201b0


	//   ....[17]....
        /*00c0*/ 	.word	0x00020220


	//   ....[18]....
        /*00c4*/ 	.word	0x00020290


	//   ....[19]....
        /*00c8*/ 	.word	0x00020300


	//----- nvinfo : EIATTR_EXIT_INSTR_OFFSETS
	.align		4
.L_1576:
        /*00cc*/ 	.byte	0x04, 0x1c
        /*00ce*/ 	.short	(.L_1578 - .L_1577)


	//   ....[0]....
.L_1577:
        /*00d0*/ 	.word	0x000011e0


	//   ....[1]....
        /*00d4*/ 	.word	0x0001f940


	//----- nvinfo : EIATTR_MAX_THREADS
	.align		4
.L_1578:
        /*00d8*/ 	.byte	0x04, 0x05
        /*00da*/ 	.short	(.L_1580 - .L_1579)
.L_1579:
        /*00dc*/ 	.word	0x00000080
        /*00e0*/ 	.word	0x00000001
        /*00e4*/ 	.word	0x00000001


	//----- nvinfo : EIATTR_CRS_STACK_SIZE
	.align		4
.L_1580:
        /*00e8*/ 	.byte	0x04, 0x1e
        /*00ea*/ 	.short	(.L_1582 - .L_1581)
.L_1581:
        /*00ec*/ 	.word	0x00000000


	//----- nvinfo : EIATTR_CBANK_PARAM_SIZE
	.align		4
.L_1582:
        /*00f0*/ 	.byte	0x03, 0x19
        /*00f2*/ 	.short	0x00e8


	//----- nvinfo : EIATTR_PARAM_CBANK
	.align		4
        /*00f4*/ 	.byte	0x04, 0x0a
        /*00f6*/ 	.short	(.L_1584 - .L_1583)
	.align		4
.L_1583:
        /*00f8*/ 	.word	index@(.nv.constant0._ZN10layer_norm31ln_parallel_residual_fwd_kernelINS_13Kernel_traitsIf6__halffS2_fjLj1280ELj1ELj4ELj1ELj16ENS_18Kernel_traits_baseILj1280EfS2_fS2_fjLj128EEEEELb1ELb0ELb0EEEvNS_9FwdParamsE)
        /*00fc*/ 	.short	0x0210
        /*00fe*/ 	.short	0x00e8


	//----- nvinfo : EIATTR_SW_WAR
	.align		4
.L_1584:
        /*0100*/ 	.byte	0x04, 0x36
        /*0102*/ 	.short	(.L_1586 - .L_1585)
.L_1585:
        /*0104*/ 	.word	0x00000008
.L_1586:


//--------------------- .nv.info._ZN10layer_norm31ln_parallel_residual_fwd_kernelINS_13Kernel_traitsIf6__halffS2_fjLj1280ELj1ELj4ELj1ELj16ENS_18Kernel_traits_baseILj1280EfS2_fS2_fjLj128EEEEELb1ELb0ELb1EEEvNS_9FwdParamsE --------------------------
	.section	.nv.info._ZN10layer_norm31ln_parallel_residual_fwd_kernelINS_13Kernel_traitsIf6__halffS2_fjLj1280ELj1ELj4ELj1ELj16ENS_18Kernel_traits_baseILj1280EfS2_fS2_fjLj128EEEEELb1ELb0ELb1EEEvNS_9FwdParamsE,"",@"SHT_CUDA_INFO"
	.sectionflags	@""
	.align	4


	//----- nvinfo : EIATTR_CUDA_API_VERSION
	.align		4
        /*0000*/ 	.byte	0x04, 0x37
        /*0002*/ 	.short	(.L_1588 - .L_1587)
.L_1587:
        /*0004*/ 	.word	0x00000082


	//----- nvinfo : EIATTR_KPARAM_INFO
	.align		4
.L_1588:
        /*0008*/ 	.byte	0x04, 0x17
        /*000a*/ 	.short	(.L_1590 - .L_1589)
.L_1589:
        /*000c*/ 	.word	0x00000000
        /*0010*/ 	.short	0x0000
        /*0012*/ 	.short	0x0000
        /*0014*/ 	.byte	0x00, 0xf0, 0xa1, 0x03


	//----- nvinfo : EIATTR_SPARSE_MMA_MASK
	.align		4
.L_1590:
        /*0018*/ 	.byte	0x03, 0x50
        /*001a*/ 	.short	0x0000


	//----- nvinfo : EIATTR_MAXREG_COUNT
	.align		4
        /*001c*/ 	.byte	0x03, 0x1b
        /*001e*/ 	.short	0x00ff


	//----- nvinfo : EIATTR_MERCURY_ISA_VERSION
	.align		4
        /*0020*/ 	.byte	0x03, 0x5f
        /*0022*/ 	.short	0x0101


	//----- nvinfo : EIATTR_COOP_GROUP_MASK_REGIDS
	.align		4
        /*0024*/ 	.byte	0x04, 0x29
        /*0026*/ 	.short	(.L_1592 - .L_1591)


	//   ....[0]....
.L_1591:
        /*0028*/ 	.word	0xffffffff


	//   ....[1]....
        /*002c*/ 	.word	0xffffffff


	//   ....[2]....
        /*0030*/ 	.word	0xffffffff


	//   ....[3]....
        /*0034*/ 	.word	0xffffffff


	//   ....[4]....
        /*0038*/ 	.word	0xffffffff


	//   ....[5]....
        /*003c*/ 	.word	0xffffffff


	//   ....[6]....
        /*0040*/ 	.word	0xffffffff


	//   ....[7]....
        /*0044*/ 	.word	0xffffffff


	//   ....[8]....
        /*0048*/ 	.word	0xffffffff


	//   ....[9]....
        /*004c*/ 	.word	0xffffffff


	//   ....[10]....
        /*0050*/ 	.word	0x050000f2


	//   ....[11]....
        /*0054*/ 	.word	0x050000f2


	//   ....[12]....
        /*0058*/ 	.word	0x050000f2


	//   ....[13]....
        /*005c*/ 	.word	0x050000f2


	//   ....[14]....
        /*0060*/ 	.word	0x050000f2


	//   ....[15]....
        /*0064*/ 	.word	0x050000f2


	//   ....[16]....
        /*0068*/ 	.word	0x050000f2


	//   ....[17]....
        /*006c*/ 	.word	0x050000f2


	//   ....[18]....
        /*0070*/ 	.word	0x050000f2


	//   ....[19]....
        /*0074*/ 	.word	0x050000f2


	//----- nvinfo : EIATTR_COOP_GROUP_INSTR_OFFSETS
	.align		4
.L_1592:
        /*0078*/ 	.byte	0x04, 0x28
        /*007a*/ 	.short	(.L_1594 - .L_1593)


	//   ....[0]....
.L_1593:
        /*007c*/ 	.word	0x0001d5e0


	//   ....[1]....
        /*0080*/ 	.word	0x0001d610


	//   ....[2]....
        /*0084*/ 	.word	0x0001d630


	//   ....[3]....
        /*0088*/ 	.word	0x0001d650


	//   ....[4]....
        /*008c*/ 	.word	0x0001d670


	//   ....[5]....
        /*0090*/ 	.word	0x0001dba0


	//   ....[6]....
        /*0094*/ 	.word	0x0001dbc0


	//   ....[7]....
        /*0098*/ 	.word	0x0001dbe0


	//   ....[8]....
        /*009c*/ 	.word	0x0001dc00


	//   ....[9]....
        /*00a0*/ 	.word	0x0001dc20


	//   ....[10]....
        /*00a4*/ 	.word	0x0001ec40


	//   ....[11]....
        /*00a8*/ 	.word	0x0001ecf0


	//   ....[12]....
        /*00ac*/ 	.word	0x0001ed60


	//   ....[13]....
        /*00b0*/ 	.word	0x0001edd0


	//   ....[14]....
        /*00b4*/ 	.word	0x0001ee40


	//   ....[15]....
        /*00b8*/ 	.word	0x0001f3c0


	//   ....[16]....
        /*00bc*/ 	.word	0x0001f430


	//   ....[17]....
        /*00c0*/ 	.word	0x0001f4a0


	//   ....[18]....
        /*00c4*/ 	.word	0x0001f510


	//   ....[19]....
        /*00c8*/ 	.word	0x0001f580


	//----- nvinfo : EIATTR_EXIT_INSTR_OFFSETS
	.align		4
.L_1594:
        /*00cc*/ 	.byte	0x04, 0x1c
        /*00ce*/ 	.short	(.L_1596 - .L_1595)


	//   ....[0]....
.L_1595:
        /*00d0*/ 	.word	0x00000a00


	//   ....[1]....
        /*00d4*/ 	.word	0x0001ebd0


	//----- nvinfo : EIATTR_MAX_THREADS
	.align		4
.L_1596:
        /*00d8*/ 	.byte	0x04, 0x05
        /*00da*/ 	.short	(.L_1598 - .L_1597)
.L_1597:
        /*00dc*/ 	.word	0x00000080
        /*00e0*/ 	.word	0x00000001
        /*00e4*/ 	.word	0x00000001


	//----- nvinfo : EIATTR_CRS_STACK_SIZE
	.align		4
.L_1598:
        /*00e8*/ 	.byte	0x04, 0x1e
        /*00ea*/ 	.short	(.L_1600 - .L_1599)
.L_1599:
        /*00ec*/ 	.word	0x00000000


	//----- nvinfo : EIATTR_CBANK_PARAM_SIZE
	.align		4
.L_1600:
        /*00f0*/ 	.byte	0x03, 0x19
        /*00f2*/ 	.short	0x00e8


	//----- nvinfo : EIATTR_PARAM_CBANK
	.align		4
        /*00f4*/ 	.byte	0x04, 0x0a
        /*00f6*/ 	.short	(.L_1602 - .L_1601)
	.align		4
.L_1601:
        /*00f8*/ 	.word	index@(.nv.constant0._ZN10layer_norm31ln_parallel_residual_fwd_kernelINS_13Kernel_traitsIf6__halffS2_fjLj1280ELj1ELj4ELj1ELj16ENS_18Kernel_traits_baseILj1280EfS2_fS2_fjLj128EEEEELb1ELb0ELb1EEEvNS_9FwdParamsE)
        /*00fc*/ 	.short	0x0210
        /*00fe*/ 	.short	0x00e8


	//----- nvinfo : EIATTR_SW_WAR
	.align		4
.L_1602:
        /*0100*/ 	.byte	0x04, 0x36
        /*0102*/ 	.short	(.L_1604 - .L_1603)
.L_1603:
        /*0104*/ 	.word	0x00000008
.L_1604:


//--------------------- .nv.info._ZN10layer_norm31ln_parallel_residual_fwd_kernelINS_13Kernel_traitsIf6__halffS2_fjLj1280ELj1ELj4ELj1ELj16ENS_18Kernel_traits_baseILj1280EfS2_fS2_fjLj128EEEEELb1ELb1ELb0EEEvNS_9FwdParamsE --------------------------
	.section	.nv.info._ZN10layer_norm31ln_parallel_residual_fwd_kernelINS_13Kernel_traitsIf6__halffS2_fjLj1280ELj1ELj4ELj1ELj16ENS_18Kernel_traits_baseILj1280EfS2_fS2_fjLj128EEEEELb1ELb1ELb0EEEvNS_9FwdParamsE,"",@"SHT_CUDA_INFO"
	.sectionflags	@""
	.align	4


	//----- nvinfo : EIATTR_CUDA_API_VERSION
	.align		4
        /*0000*/ 	.byte	0x04, 0x37
        /*0002*/ 	.short	(.L_1606 - .L_1605)
.L_1605:
        /*0004*/ 	.word	0x00000082


	//----- nvinfo : EIATTR_KPARAM_INFO
	.align		4
.L_1606:
        /*0008*/ 	.byte	0x04, 0x17
        /*000a*/ 	.short	(.L_1608 - .L_1607)
.L_1607:
        /*000c*/ 	.word	0x00000000
        /*0010*/ 	.short	0x0000
        /*0012*/ 	.short	0x0000
        /*0014*/ 	.byte	0x00, 0xf0, 0xa1, 0x03


	//----- nvinfo : EIATTR_SPARSE_MMA_MASK
	.align		4
.L_1608:
        /*0018*/ 	.byte	0x03, 0x50
        /*001a*/ 	.short	0x0000


	//----- nvinfo : EIATTR_MAXREG_COUNT
	.align		4
        /*001c*/ 	.byte	0x03, 0x1b
        /*001e*/ 	.short	0x00ff


	//----- nvinfo : EIATTR_MERCURY_ISA_VERSION
	.align		4
        /*0020*/ 	.byte	0x03, 0x5f
        /*0022*/ 	.short	0x0101


	//----- nvinfo : EIATTR_COOP_GROUP_MASK_REGIDS
	.align		4
        /*0024*/ 	.byte	0x04, 0x29
        /*0026*/ 	.short	(.L_1610 - .L_1609)


	//   ....[0]....
.L_1609:
        /*0028*/ 	.word	0xffffffff


	//   ....[1]....
        /*002c*/ 	.word	0xffffffff


	//   ....[2]....
        /*0030*/ 	.word	0xffffffff


	//   ....[3]....
        /*0034*/ 	.word	0xffffffff


	//   ....[4]....
        /*0038*/ 	.word	0xffffffff


	//   ....[5]....
        /*003c*/ 	.word	0xffffffff


	//   ....[6]....
        /*0040*/ 	.word	0xffffffff


	//   ....[7]....
        /*0044*/ 	.word	0xffffffff


	//   ....[8]....
        /*0048*/ 	.word	0xffffffff


	//   ....[9]....
        /*004c*/ 	.word	0xffffffff


	//   ....[10]....
        /*0050*/ 	.word	0x0500008f


	//   ....[11]....
        /*0054*/ 	.word	0x0500008f


	//   ....[12]....
        /*0058*/ 	.word	0x0500008f


	//   ....[13]....
        /*005c*/ 	.word	0x0500008f


	//   ....[14]....
        /*0060*/ 	.word	0x0500008f


	//   ....[15]....
        /*0064*/ 	.word	0x0500008f


	//   ....[16]....
        /*0068*/ 	.word	0x0500008f


	//   ....[17]....
        /*006c*/ 	.word	0x0500008f


	//   ....[18]....
        /*0070*/ 	.word	0x0500008f


	//   ....[19]....
        /*0074*/ 	.word	0x0500008f


	//----- nvinfo : EIATTR_COOP_GROUP_INSTR_OFFSETS
	.align		4
.L_1610:
        /*0078*/ 	.byte	0x04, 0x28
        /*007a*/ 	.short	(.L_1612 - .L_1611)


	//   ....[0]....
.L_1611:
        /*007c*/ 	.word	0x0001dc50


	//   ....[1]....
        /*0080*/ 	.word	0x0001dc80


	//   ....[2]....
        /*0084*/ 	.word	0x0001dca0


	//   ....[3]....
        /*0088*/ 	.word	0x0001dcc0


	//   ....[4]....
        /*008c*/ 	.word	0x0001dce0


	//   ....[5]....
        /*0090*/ 	.word	0x0001e220


	//   ....[6]....
        /*0094*/ 	.word	0x0001e240


	//   ....[7]....
        /*0098*/ 	.word	0x0001e260


	//   ....[8]....
        /*009c*/ 	.word	0x0001e280


	//   ....[9]....
        /*00a0*/ 	.word	0x0001e2a0


	//   ....[10]....
        /*00a4*/ 	.word	0x0001ef80


	//   ....[11]....
        /*00a8*/ 	.word	0x0001f020


	//   ....[12]....
        /*00ac*/ 	.word	0x0001f070


	//   ....[13]....
        /*00b0*/ 	.word	0x0001f0d0


	//   ....[14]....
        /*00b4*/ 	.word	0x0001f130


	//   ....[15]....
        /*00b8*/ 	.word	0x0001f6c0


	//   ....[16]....
        /*00bc*/ 	.word	0x0001f720


	//   ....[17]....
        /*00c0*/ 	.word	0x0001f780


	//   ....[18]....
        /*00c4*/ 	.word	0x0001f7d0


	//   ....[19]....
        /*00c8*/ 	.word	0x0001f830


	//----- nvinfo : EIATTR_EXIT_INSTR_OFFSETS
	.align		4
.L_1612:
        /*00cc*/ 	.byte	0x04, 0x1c
        /*00ce*/ 	.short	(.L_1614 - .L_1613)


	//   ....[0]....
.L_1613:
        /*00d0*/ 	.word	0x00000c60


	//   ....[1]....
        /*00d4*/ 	.word	0x0001ef10


	//----- nvinfo : EIATTR_MAX_THREADS
	.align		4
.L_1614:
        /*00d8*/ 	.byte	0x04, 0x05
        /*00da*/ 	.short	(.L_1616 - .L_1615)
.L_1615:
        /*00dc*/ 	.word	0x00000080
        /*00e0*/ 	.word	0x00000001
        /*00e4*/ 	.word	0x00000001


	//----- nvinfo : EIATTR_CRS_STACK_SIZE
	.align		4
.L_1616:
        /*00e8*/ 	.byte	0x04, 0x1e
        /*00ea*/ 	.short	(.L_1618 - .L_1617)
.L_1617:
        /*00ec*/ 	.word	0x00000000


	//----- nvinfo : EIATTR_CBANK_PARAM_SIZE
	.align		4
.L_1618:
        /*00f0*/ 	.byte	0x03, 0x19
        /*00f2*/ 	.short	0x00e8


	//----- nvinfo : EIATTR_PARAM_CBANK
	.align		4
        /*00f4*/ 	.byte	0x04, 0x0a
        /*00f6*/ 	.short	(.L_1620 - .L_1619)
	.align		4
.L_1619:
        /*00f8*/ 	.word	index@(.nv.constant0._ZN10layer_norm31ln_parallel_residual_fwd_kernelINS_13Kernel_traitsIf6__halffS2_fjLj1280ELj1ELj4ELj1ELj16ENS_18Kernel_traits_baseILj1280EfS2_fS2_fjLj128EEEEELb1ELb1ELb0EEEvNS_9FwdParamsE)
        /*00fc*/ 	.short	0x0210
        /*00fe*/ 	.short	0x00e8


	//----- nvinfo : EIATTR_SW_WAR
	.align		4
.L_1620:
        /*0100*/ 	.byte	0x04, 0x36
        /*0102*/ 	.short	(.L_1622 - .L_1621)
.L_1621:
        /*0104*/ 	.word	0x00000008
.L_1622:


//--------------------- .nv.info._ZN10layer_norm31ln_parallel_residual_fwd_kernelINS_13Kernel_traitsIf6__halffS2_fjLj1280ELj1ELj4ELj1ELj16ENS_18Kernel_traits_baseILj1280EfS2_fS2_fjLj128EEEEELb1ELb1ELb1EEEvNS_9FwdParamsE --------------------------
	.section	.nv.info._ZN10layer_norm31ln_parallel_residual_fwd_kernelINS_13Kernel_traitsIf6__halffS2_fjLj1280ELj1ELj4ELj1ELj16ENS_18Kernel_traits_baseILj1280EfS2_fS2_fjLj128EEEEELb1ELb1ELb1EEEvNS_9FwdParamsE,"",@"SHT_CUDA_INFO"
	.sectionflags	@""
	.align	4


	//----- nvinfo : EIATTR_CUDA_API_VERSION
	.align		4
        /*0000*/ 	.byte	0x04, 0x37
        /*0002*/ 	.short	(.L_1624 - .L_1623)
.L_1623:
        /*0004*/ 	.word	0x00000082


	//----- nvinfo : EIATTR_KPARAM_INFO
	.align		4
.L_1624:
        /*0008*/ 	.byte	0x04, 0x17
        /*000a*/ 	.short	(.L_1626 - .L_1625)
.L_1625:
        /*000c*/ 	.word	0x00000000
        /*0010*/ 	.short	0x0000
        /*0012*/ 	.short	0x0000
        /*0014*/ 	.byte	0x00, 0xf0, 0xa1, 0x03


	//----- nvinfo : EIATTR_SPARSE_MMA_MASK
	.align		4
.L_1626:
        /*0018*/ 	.byte	0x03, 0x50
        /*001a*/ 	.short	0x0000


	//----- nvinfo : EIATTR_MAXREG_COUNT
	.align		4
        /*001c*/ 	.byte	0x03, 0x1b
        /*001e*/ 	.short	0x00ff


	//----- nvinfo : EIATTR_MERCURY_ISA_VERSION
	.align		4
        /*0020*/ 	.byte	0x03, 0x5f
        /*0022*/ 	.short	0x0101


	//----- nvinfo : EIATTR_COOP_GROUP_MASK_REGIDS
	.align		4
        /*0024*/ 	.byte	0x04, 0x29
        /*0026*/ 	.short	(.L_1628 - .L_1627)


	//   ....[0]....
.L_1627:
        /*0028*/ 	.word	0xffffffff


	//   ....[1]....
        /*002c*/ 	.word	0xffffffff


	//   ....[2]....
        /*0030*/ 	.word	0xffffffff


	//   ....[3]....
        /*0034*/ 	.word	0xffffffff


	//   ....[4]....
        /*0038*/ 	.word	0xffffffff


	//   ....[5]....
        /*003c*/ 	.word	0xffffffff


	//   ....[6]....
        /*0040*/ 	.word	0xffffffff


	//   ....[7]....
        /*0044*/ 	.word	0xffffffff


	//   ....[8]....
        /*0048*/ 	.word	0xffffffff


	//   ....[9]....
        /*004c*/ 	.word	0xffffffff


	//   ....[10]....
        /*0050*/ 	.word	0x050000a4


	//   ....[11]....
        /*0054*/ 	.word	0x050000a4


	//   ....[12]....
        /*0058*/ 	.word	0x050000a4


	//   ....[13]....
        /*005c*/ 	.word	0x050000a4


	//   ....[14]....
        /*0060*/ 	.word	0x050000a4


	//   ....[15]....
        /*0064*/ 	.word	0x050000a4


	//   ....[16]....
        /*0068*/ 	.word	0x050000a4


	//   ....[17]....
        /*006c*/ 	.word	0x050000a4


	//   ....[18]....
        /*0070*/ 	.word	0x050000a4


	//   ....[19]....
        /*0074*/ 	.word	0x050000a4


	//----- nvinfo : EIATTR_COOP_GROUP_INSTR_OFFSETS
	.align		4
.L_1628:
        /*0078*/ 	.byte	0x04, 0x28
        /*007a*/ 	.short	(.L_1630 - .L_1629)


	//   ....[0]....
.L_1629:
        /*007c*/ 	.word	0x0001d3a0


	//   ....[1]....
        /*0080*/ 	.word	0x0001d3c0


	//   ....[2]....
        /*0084*/ 	.word	0x0001d3e0


	//   ....[3]....
        /*0088*/ 	.word	0x0001d400


	//   ....[4]....
        /*008c*/ 	.word	0x0001d430


	//   ....[5]....
        /*0090*/ 	.word	0x0001d960


	//   ....[6]....
        /*0094*/ 	.word	0x0001d980


	//   ....[7]....
        /*0098*/ 	.word	0x0001d9a0


	//   ....[8]....
        /*009c*/ 	.word	0x0001d9c0


	//   ....[9]....
        /*00a0*/ 	.word	0x0001d9e0


	//   ....[10]....
        /*00a4*/ 	.word	0x0001e530


	//   ....[11]....
        /*00a8*/ 	.word	0x0001e5d0


	//   ....[12]....
        /*00ac*/ 	.word	0x0001e640


	//   ....[13]....
        /*00b0*/ 	.word	0x0001e6b0


	//   ....[14]....
        /*00b4*/ 	.word	0x0001e730


	//   ....[15]....
        /*00b8*/ 	.word	0x0001ecb0


	//   ....[16]....
        /*00bc*/ 	.word	0x0001ed20


	//   ....[17]....
        /*00c0*/ 	.word	0x0001ed90


	//   ....[18]....
        /*00c4*/ 	.word	0x0001ee00


	//   ....[19]....
        /*00c8*/ 	.word	0x0001ee70


	//----- nvinfo : EIATTR_EXIT_INSTR_OFFSETS
	.align		4
.L_1630:
        /*00cc*/ 	.byte	0x04, 0x1c
        /*00ce*/ 	.short	(.L_1632 - .L_1631)


	//   ....[0]....
.L_1631:
        /*00d0*/ 	.word	0x00000780


	//   ....[1]....
        /*00d4*/ 	.word	0x0001e4c0


	//----- nvinfo : EIATTR_MAX_THREADS
	.align		4
.L_1632:
        /*00d8*/ 	.byte	0x04, 0x05
        /*00da*/ 	.short	(.L_1634 - .L_1633)
.L_1633:
        /*00dc*/ 	.word	0x00000080
        /*00e0*/ 	.word	0x00000001
        /*00e4*/ 	.word	0x00000001


	//----- nvinfo : EIATTR_CRS_STACK_SIZE
	.align		4
.L_1634:
        /*00e8*/ 	.byte	0x04, 0x1e
        /*00ea*/ 	.short	(.L_1636 - .L_1635)
.L_1635:
        /*00ec*/ 	.word	0x00000000


	//----- nvinfo : EIATTR_CBANK_PARAM_SIZE
	.align		4
.L_1636:
        /*00f0*/ 	.byte	0x03, 0x19
        /*00f2*/ 	.short	0x00e8


	//----- nvinfo : EIATTR_PARAM_CBANK
	.align		4
        /*00f4*/ 	.byte	0x04, 0x0a
        /*00f6*/ 	.short	(.L_1638 - .L_1637)
	.align		4
.L_1637:
        /*00f8*/ 	.word	index@(.nv.constant0._ZN10layer_norm31ln_parallel_residual_fwd_kernelINS_13Kernel_traitsIf6__halffS2_fjLj1280ELj1ELj4ELj1ELj16ENS_18Kernel_traits_baseILj1280EfS2_fS2_fjLj128EEEEELb1ELb1ELb1EEEvNS_9FwdParamsE)
        /*00fc*/ 	.short	0x0210
        /*00fe*/ 	.short	0x00e8


	//----- nvinfo : EIATTR_SW_WAR
	.align		4
.L_1638:
        /*0100*/ 	.byte	0x04, 0x36
        /*0102*/ 	.short	(.L_1640 - .L_1639)
.L_1639:
        /*0104*/ 	.word	0x00000008
.L_1640:


//--------------------- .nv.info._ZN10layer_norm31ln_parallel_residual_fwd_kernelINS_13Kernel_traitsI6__halfffffjLj1280ELj1ELj4ELj1ELj16ENS_18Kernel_traits_baseILj1280ES2_ffffjLj128EEEEELb0ELb0ELb0EEEvNS_9FwdParamsE --------------------------
	.section	.nv.info._ZN10layer_norm31ln_parallel_residual_fwd_kernelINS_13Kernel_traitsI6__halfffffjLj1280ELj1ELj4ELj1ELj16ENS_18Kernel_traits_baseILj1280ES2_ffffjLj128EEEEELb0ELb0ELb0EEEvNS_9FwdParamsE,"",@"SHT_CUDA_INFO"
	.sectionflags	@""
	.align	4


	//----- nvinfo : EIATTR_CUDA_API_VERSION
	.align		4
        /*0000*/ 	.byte	0x04, 0x37
        /*0002*/ 	.short	(.L_1642 - .L_1641)
.L_1641:
        /*0004*/ 	.word	0x00000082


	//----- nvinfo : EIATTR_KPARAM_INFO
	.align		4
.L_1642:
        /*0008*/ 	.byte	0x04, 0x17
        /*000a*/ 	.short	(.L_1644 - .L_1643)
.L_1643:
        /*000c*/ 	.word	0x00000000
        /*0010*/ 	.short	0x0000
        /*0012*/ 	.short	0x0000
        /*0014*/ 	.byte	0x00, 0xf0, 0xa1, 0x03


	//----- nvinfo : EIATTR_SPARSE_MMA_MASK
	.align		4
.L_1644:
        /*0018*/ 	.byte	0x03, 0x50
        /*001a*/ 	.short	0x0000


	//----- nvinfo : EIATTR_MAXREG_COUNT
	.align		4
        /*001c*/ 	.byte	0x03, 0x1b
        /*001e*/ 	.short	0x00ff


	//----- nvinfo : EIATTR_MERCURY_ISA_VERSION
	.align		4
        /*0020*/ 	.byte	0x03, 0x5f
        /*0022*/ 	.short	0x0101


	//----- nvinfo : EIATTR_COOP_GROUP_MASK_REGIDS
	.align		4
        /*0024*/ 	.byte	0x04, 0x29
        /*0026*/ 	.short	(.L_1646 - .L_1645)


	//   ....[0]....
.L_1645:
        /*0028*/ 	.word	0xffffffff


	//   ....[1]....
        /*002c*/ 	.word	0xffffffff


	//   ....[2]....
        /*0030*/ 	.word	0xffffffff


	//   ....[3]....
        /*0034*/ 	.word	0xffffffff


	//   ....[4]....
        /*0038*/ 	.word	0xffffffff


	//   ....[5]....
        /*003c*/ 	.word	0xffffffff


	//   ....[6]....
        /*0040*/ 	.word	0xffffffff


	//   ....[7]....
        /*0044*/ 	.word	0xffffffff


	//   ....[8]....
        /*0048*/ 	.word	0xffffffff


	//   ....[9]....
        /*004c*/ 	.word	0xffffffff


	//   ....[10]....
        /*0050*/ 	.word	0x050000e2


	//   ....[11]....
        /*0054*/ 	.word	0x050000e2


	//   ....[12]....
        /*0058*/ 	.word	0x050000e2


	//   ....[13]....
        /*005c*/ 	.word	0x050000e2


	//   ....[14]....
        /*0060*/ 	.word	0x050000e2


	//   ....[15]....
        /*0064*/ 	.word	0x050000e2


	//   ....[16]....
        /*0068*/ 	.word	0x050000e2


	//   ....[17]....
        /*006c*/ 	.word	0x050000e2


	//   ....[18]....
        /*0070*/ 	.word	0x050000e2


	//   ....[19]....
        /*0074*/ 	.word	0x050000e2


	//----- nvinfo : EIATTR_COOP_GROUP_INSTR_OFFSETS
	.align		4
.L_1646:
        /*0078*/ 	.byte	0x04, 0x28
        /*007a*/ 	.short	(.L_1648 - .L_1647)


	//   ....[0]....
.L_1647:
        /*007c*/ 	.word	0x00005490


	//   ....[1]....
        /*0080*/ 	.word	0x000054d0


	//   ....[2]....
        /*0084*/ 	.word	0x000054f0


	//   ....[3]....
        /*0088*/ 	.word	0x00005510


	//   ....[4]....
        /*008c*/ 	.word	0x00005530


	//   ....[5]....
        /*0090*/ 	.word	0x00005ac0


	//   ....[6]....
        /*0094*/ 	.word	0x00005ae0


	//   ....[7]....
        /*0098*/ 	.word	0x00005b00


	//   ....[8]....
        /*009c*/ 	.word	0x00005b20


	//   ....[9]....
        /*00a0*/ 	.word	0x00005b40


	//   ....[10]....
        /*00a4*/ 	.word	0x00006e80


	//   ....[11]....
        /*00a8*/ 	.word	0x00006f30


	//   ....[12]....
        /*00ac*/ 	.word	0x00006fa0


	//   ....[13]....
        /*00b0*/ 	.word	0x00007010


	//   ....[14]....
        /*00b4*/ 	.word	0x00007080


	//   ....[15]....
        /*00b8*/ 	.word	0x00007660


	//   ....[16]....
        /*00bc*/ 	.word	0x000076d0


	//   ....[17]....
        /*00c0*/ 	.word	0x00007740


	//   ....[18]....
        /*00c4*/ 	.word	0x000077b0


	//   ....[19]....
        /*00c8*/ 	.word	0x00007820


	//----- nvinfo : EIATTR_EXIT_INSTR_OFFSETS
	.align		4
.L_1648:
        /*00cc*/ 	.byte	0x04, 0x1c
        /*00ce*/ 	.short	(.L_1650 - .L_1649)


	//   ....[0]....
.L_1649:
        /*00d0*/ 	.word	0x000013c0


	//   ....[1]....
        /*00d4*/ 	.word	0x00006e10


	//----- nvinfo : EIATTR_MAX_THREADS
	.align		4
.L_1650:
        /*00d8*/ 	.byte	0x04, 0x05
        /*00da*/ 	.short	(.L_1652 - .L_1651)
.L_1651:
        /*00dc*/ 	.word	0x00000080
        /*00e0*/ 	.word	0x00000001
        /*00e4*/ 	.word	0x00000001


	//----- nvinfo : EIATTR_CRS_STACK_SIZE
	.align		4
.L_1652:
        /*00e8*/ 	.byte	0x04, 0x1e
        /*00ea*/ 	.short	(.L_1654 - .L_1653)
.L_1653:
        /*00ec*/ 	.word	0x00000000


	//----- nvinfo : EIATTR_CBANK_PARAM_SIZE
	.align		4
.L_1654:
        /*00f0*/ 	.byte	0x03, 0x19
        /*00f2*/ 	.short	0x00e8


	//----- nvinfo : EIATTR_PARAM_CBANK
	.align		4
        /*00f4*/ 	.byte	0x04, 0x0a
        /*00f6*/ 	.short	(.L_1656 - .L_1655)
	.align		4
.L_1655:
        /*00f8*/ 	.word	index@(.nv.constant0._ZN10layer_norm31ln_parallel_residual_fwd_kernelINS_13Kernel_traitsI6__halfffffjLj1280ELj1ELj4ELj1ELj16ENS_18Kernel_traits_baseILj1280ES2_ffffjLj128EEEEELb0ELb0ELb0EEEvNS_9FwdParamsE)
        /*00fc*/ 	.short	0x0210
        /*00fe*/ 	.short	0x00e8


	//----- nvinfo : EIATTR_SW_WAR
	.align		4
.L_1656:
        /*0100*/ 	.byte	0x04, 0x36
        /*0102*/ 	.short	(.L_1658 - .L_1657)
.L_1657:
        /*0104*/ 	.word	0x00000008
.L_1658:


//--------------------- .nv.info._ZN10layer_norm31ln_parallel_residual_fwd_kernelINS_13Kernel_traitsI6__halfffffjLj1280ELj1ELj4ELj1ELj16ENS_18Kernel_traits_baseILj1280ES2_ffffjLj128EEEEELb0ELb0ELb1EEEvNS_9FwdParamsE --------------------------
	.section	.nv.info._ZN10layer_norm31ln_parallel_residual_fwd_kernelINS_13Kernel_traitsI6__halfffffjLj1280ELj1ELj4ELj1ELj16ENS_18Kernel_traits_baseILj1280ES2_ffffjLj128EEEEELb0ELb0ELb1EEEvNS_9FwdParamsE,"",@"SHT_CUDA_INFO"
	.sectionflags	@""
	.align	4


	//----- nvinfo : EIATTR_CUDA_API_VERSION
	.align		4
        /*0000*/ 	.byte	0x04, 0x37
        /*0002*/ 	.short	(.L_1660 - .L_1659)
.L_1659:
        /*0004*/ 	.word	0x00000082


	//----- nvinfo : EIATTR_KPARAM_INFO
	.align		4
.L_1660:
        /*0008*/ 	.byte	0x04, 0x17
        /*000a*/ 	.short	(.L_1662 - .L_1661)
.L_1661:
        /*000c*/ 	.word	0x00000000
        /*0010*/ 	.short	0x0000
        /*0012*/ 	.short	0x0000
        /*0014*/ 	.byte	0x00, 0xf0, 0xa1, 0x03


	//----- nvinfo : EIATTR_SPARSE_MMA_MASK
	.align		4
.L_1662:
        /*0018*/ 	.byte	0x03, 0x50
        /*001a*/ 	.short	0x0000


	//----- nvinfo : EIATTR_MAXREG_COUNT
	.align		4
        /*001c*/ 	.byte	0x03, 0x1b
        /*001e*/ 	.short	0x00ff


	//----- nvinfo : EIATTR_MERCURY_ISA_VERSION
	.align		4
        /*0020*/ 	.byte	0x03, 0x5f
        /*0022*/ 	.short	0x0101


	//----- nvinfo : EIATTR_COOP_GROUP_MASK_REGIDS
	.align		4
        /*0024*/ 	.byte	0x04, 0x29
        /*0026*/ 	.short	(.L_1664 - .L_1663)


	//   ....[0]....
.L_1663:
        /*0028*/ 	.word	0xffffffff


	//   ....[1]....
        /*002c*/ 	.word	0xffffffff


	//   ....[2]....
        /*0030*/ 	.word	0xffffffff


	//   ....[3]....
        /*0034*/ 	.word	0xffffffff


	//   ....[4]....
        /*0038*/ 	.word	0xffffffff


	//   ....[5]....
        /*003c*/ 	.word	0xffffffff


	//   ....[6]....
        /*0040*/ 	.word	0xffffffff


	//   ....[7]....
        /*0044*/ 	.word	0xffffffff


	//   ....[8]....
        /*0048*/ 	.word	0xffffffff


	//   ....[9]....
        /*004c*/ 	.word	0xffffffff


	//   ....[10]....
        /*0050*/ 	.word	0x050000e8


	//   ....[11]....
        /*0054*/ 	.word	0x050000e8


	//   ....[12]....
        /*0058*/ 	.word	0x050000e8


	//   ....[13]....
        /*005c*/ 	.word	0x050000e8


	//   ....[14]....
        /*0060*/ 	.word	0x050000e8


	//   ....[15]....
        /*0064*/ 	.word	0x050000e8


	//   ....[16]....
        /*0068*/ 	.word	0x050000e8


	//   ....[17]....
        /*006c*/ 	.word	0x050000e8


	//   ....[18]....
        /*0070*/ 	.word	0x050000e8


	//   ....[19]....
        /*0074*/ 	.word	0x050000e8


	//----- nvinfo : EIATTR_COOP_GROUP_INSTR_OFFSETS
	.align		4
.L_1664:
        /*0078*/ 	.byte	0x04, 0x28
        /*007a*/ 	.short	(.L_1666 - .L_1665)


	//   ....[0]....
.L_1665:
        /*007c*/ 	.word	0x00004170


	//   ....[1]....
        /*0080*/ 	.word	0x00004190


	//   ....[2]....
        /*0084*/ 	.word	0x000041b0


	//   ....[3]....
        /*0088*/ 	.word	0x000041d0


	//   ....[4]....
        /*008c*/ 	.word	0x00004200


	//   ....[5]....
        /*0090*/ 	.word	0x00004730


	//   ....[6]....
        /*0094*/ 	.word	0x00004750


	//   ....[7]....
        /*0098*/ 	.word	0x00004770


	//   ....[8]....
        /*009c*/ 	.word	0x00004790


	//   ....[9]....
        /*00a0*/ 	.word	0x000047b0


	//   ....[10]....
        /*00a4*/ 	.word	0x00005630


	//   ....[11]....
        /*00a8*/ 	.word	0x000056d0


	//   ....[12]....
        /*00ac*/ 	.word	0x00005740


	//   ....[13]....
        /*00b0*/ 	.word	0x000057b0


	//   ....[14]....
        /*00b4*/ 	.word	0x00005830


	//   ....[15]....
        /*00b8*/ 	.word	0x00005da0


	//   ....[16]....
        /*00bc*/ 	.word	0x00005e10


	//   ....[17]....
        /*00c0*/ 	.word	0x00005e80


	//   ....[18]....
        /*00c4*/ 	.word	0x00005ef0


	//   ....[19]....
        /*00c8*/ 	.word	0x00005f60


	//----- nvinfo : EIATTR_EXIT_INSTR_OFFSETS
	.align		4
.L_1666:
        /*00cc*/ 	.byte	0x04, 0x1c
        /*00ce*/ 	.short	(.L_1668 - .L_1667)


	//   ....[0]....
.L_1667:
        /*00d0*/ 	.word	0x00000860


	//   ....[1]....
        /*00d4*/ 	.word	0x000055c0


	//----- nvinfo : EIATTR_MAX_THREADS
	.align		4
.L_1668:
        /*00d8*/ 	.byte	0x04, 0x05
        /*00da*/ 	.short	(.L_1670 - .L_1669)
.L_1669:
        /*00dc*/ 	.word	0x00000080
        /*00e0*/ 	.word	0x00000001
        /*00e4*/ 	.word	0x00000001


	//----- nvinfo : EIATTR_CRS_STACK_SIZE
	.align		4
.L_1670:
        /*00e8*/ 	.byte	0x04, 0x1e
        /*00ea*/ 	.short	(.L_1672 - .L_1671)
.L_1671:
        /*00ec*/ 	.word	0x00000000


	//----- nvinfo : EIATTR_CBANK_PARAM_SIZE
	.align		4
.L_1672:
        /*00f0*/ 	.byte	0x03, 0x19
        /*00f2*/ 	.short	0x00e8


	//----- nvinfo : EIATTR_PARAM_CBANK
	.align		4
        /*00f4*/ 	.byte	0x04, 0x0a
        /*00f6*/ 	.short	(.L_1674 - .L_1673)
	.align		4
.L_1673:
        /*00f8*/ 	.word	index@(.nv.constant0._ZN10layer_norm31ln_parallel_residual_fwd_kernelINS_13Kernel_traitsI6__halfffffjLj1280ELj1ELj4ELj1ELj16ENS_18Kernel_traits_baseILj1280ES2_ffffjLj128EEEEELb0ELb0ELb1EEEvNS_9FwdParamsE)
        /*00fc*/ 	.short	0x0210
        /*00fe*/ 	.short	0x00e8


	//----- nvinfo : EIATTR_SW_WAR
	.align		4
.L_1674:
        /*0100*/ 	.byte	0x04, 0x36
        /*0102*/ 	.short	(.L_1676 - .L_1675)
.L_1675:
        /*0104*/ 	.word	0x00000008
.L_1676:


//--------------------- .nv.info._ZN10layer_norm31ln_parallel_residual_fwd_kernelINS_13Kernel_traitsI6__halfffffjLj1280ELj1ELj4ELj1ELj16ENS_18Kernel_traits_baseILj1280ES2_ffffjLj128EEEEELb0ELb1ELb0EEEvNS_9FwdParamsE --------------------------
	.section	.nv.info._ZN10layer_norm31ln_parallel_residual_fwd_kernelINS_13Kernel_traitsI6__halfffffjLj1280ELj1ELj4ELj1ELj16ENS_18Kernel_traits_baseILj1280ES2_ffffjLj128EEEEELb0ELb1ELb0EEEvNS_9FwdParamsE,"",@"SHT_CUDA_INFO"
	.sectionflags	@""
	.align	4


	//----- nvinfo : EIATTR_CUDA_API_VERSION
	.align		4
        /*0000*/ 	.byte	0x04, 0x37
        /*0002*/ 	.short	(.L_1678 - .L_1677)
.L_1677:
        /*0004*/ 	.word	0x00000082


	//----- nvinfo : EIATTR_KPARAM_INFO
	.align		4
.L_1678:
        /*0008*/ 	.byte	0x04, 0x17
        /*000a*/ 	.short	(.L_1680 - .L_1679)
.L_1679:
        /*000c*/ 	.word	0x00000000
        /*0010*/ 	.short	0x0000
        /*0012*/ 	.short	0x0000
        /*0014*/ 	.byte	0x00, 0xf0, 0xa1, 0x03


	//----- nvinfo : EIATTR_SPARSE_MMA_MASK
	.align		4
.L_1680:
        /*0018*/ 	.byte	0x03, 0x50
        /*001a*/ 	.short	0x0000


	//----- nvinfo : EIATTR_MAXREG_COUNT
	.align		4
        /*001c*/ 	.byte	0x03, 0x1b
        /*001e*/ 	.short	0x00ff


	//----- nvinfo : EIATTR_MERCURY_ISA_VERSION
	.align		4
        /*0020*/ 	.byte	0x03, 0x5f
        /*0022*/ 	.short	0x0101


	//----- nvinfo : EIATTR_COOP_GROUP_MASK_REGIDS
	.align		4
        /*0024*/ 	.byte	0x04, 0x29
        /*0026*/ 	.short	(.L_1682 - .L_1681)


	//   ....[0]....
.L_1681:
        /*0028*/ 	.word	0xffffffff


	//   ....[1]....
        /*002c*/ 	.word	0xffffffff


	//   ....[2]....
        /*0030*/ 	.word	0xffffffff


	//   ....[3]....
        /*0034*/ 	.word	0xffffffff


	//   ....[4]....
        /*0038*/ 	.word	0xffffffff


	//   ....[5]....
        /*003c*/ 	.word	0xffffffff


	//   ....[6]....
        /*0040*/ 	.word	0xffffffff


	//   ....[7]....
        /*0044*/ 	.word	0xffffffff


	//   ....[8]....
        /*0048*/ 	.word	0xffffffff


	//   ....[9]....
        /*004c*/ 	.word	0xffffffff


	//   ....[10]....
        /*0050*/ 	.word	0x05000092


	//   ....[11]....
        /*0054*/ 	.word	0x05000092


	//   ....[12]....
        /*0058*/ 	.word	0x05000092


	//   ....[13]....
        /*005c*/ 	.word	0x05000092


	//   ....[14]....
        /*0060*/ 	.word	0x05000092


	//   ....[15]....
        /*0064*/ 	.word	0x05000092


	//   ....[16]....
        /*0068*/ 	.word	0x05000092


	//   ....[17]....
        /*006c*/ 	.word	0x05000092


	//   ....[18]....
        /*0070*/ 	.word	0x05000092


	//   ....[19]....
        /*0074*/ 	.word	0x05000092


	//----- nvinfo : EIATTR_COOP_GROUP_INSTR_OFFSETS
	.align		4
.L_1682:
        /*0078*/ 	.byte	0x04, 0x28
        /*007a*/ 	.short	(.L_1684 - .L_1683)


	//   ....[0]....
.L_1683:
        /*007c*/ 	.word	0x000042b0


	//   ....[1]....
        /*0080*/ 	.word	0x000042f0


	//   ....[2]....
        /*0084*/ 	.word	0x00004310


	//   ....[3]....
        /*0088*/ 	.word	0x00004330


	//   ....[4]....
        /*008c*/ 	.word	0x00004350


	//   ....[5]....
        /*0090*/ 	.word	0x000048e0


	//   ....[6]....
        /*0094*/ 	.word	0x00004900


	//   ....[7]....
        /*0098*/ 	.word	0x00004920


	//   ....[8]....
        /*009c*/ 	.word	0x00004940


	//   ....[9]....
        /*00a0*/ 	.word	0x00004960


	//   ....[10]....
        /*00a4*/ 	.word	0x00005760


	//   ....[11]....
        /*00a8*/ 	.word	0x00005810


	//   ....[12]....
        /*00ac*/ 	.word	0x00005880


	//   ....[13]....
        /*00b0*/ 	.word	0x000058f0


	//   ....[14]....
        /*00b4*/ 	.word	0x00005960


	//   ....[15]....
        /*00b8*/ 	.word	0x00005f50


	//   ....[16]....
        /*00bc*/ 	.word	0x00005fc0


	//   ....[17]....
        /*00c0*/ 	.word	0x00006030


	//   ....[18]....
        /*00c4*/ 	.word	0x000060a0


	//   ....[19]....
        /*00c8*/ 	.word	0x00006110


	//----- nvinfo : EIATTR_EXIT_INSTR_OFFSETS
	.align		4
.L_1684:
        /*00cc*/ 	.byte	0x04, 0x1c
        /*00ce*/ 	.short	(.L_1686 - .L_1685)


	//   ....[0]....
.L_1685:
        /*00d0*/ 	.word	0x00000b10


	//   ....[1]....
        /*00d4*/ 	.word	0x000056f0


	//----- nvinfo : EIATTR_MAX_THREADS
	.align		4
.L_1686:
        /*00d8*/ 	.byte	0x04, 0x05
        /*00da*/ 	.short	(.L_1688 - .L_1687)
.L_1687:
        /*00dc*/ 	.word	0x00000080
        /*00e0*/ 	.word	0x00000001
        /*00e4*/ 	.word	0x00000001


	//----- nvinfo : EIATTR_CRS_STACK_SIZE
	.align		4
.L_1688:
        /*00e8*/ 	.byte	0x04, 0x1e
        /*00ea*/ 	.short	(.L_1690 - .L_1689)
.L_1689:
        /*00ec*/ 	.word	0x00000000


	//----- nvinfo : EIATTR_CBANK_PARAM_SIZE
	.align		4
.L_1690:
        /*00f0*/ 	.byte	0x03, 0x19
        /*00f2*/ 	.short	0x00e8


	//----- nvinfo : EIATTR_PARAM_CBANK
	.align		4
        /*00f4*/ 	.byte	0x04, 0x0a
        /*00f6*/ 	.short	(.L_1692 - .L_1691)
	.align		4
.L_1691:
        /*00f8*/ 	.word	index@(.nv.constant0._ZN10layer_norm31ln_parallel_residual_fwd_kernelINS_13Kernel_traitsI6__halfffffjLj1280ELj1ELj4ELj1ELj16ENS_18Kernel_traits_baseILj1280ES2_ffffjLj128EEEEELb0ELb1ELb0EEEvNS_9FwdParamsE)
        /*00fc*/ 	.short	0x0210
        /*00fe*/ 	.short	0x00e8


	//----- nvinfo : EIATTR_SW_WAR
	.align		4
.L_1692:
        /*0100*/ 	.byte	0x04, 0x36
        /*0102*/ 	.short	(.L_1694 - .L_1693)
.L_1693:
        /*0104*/ 	.word	0x00000008
.L_1694:


//--------------------- .nv.info._ZN10layer_norm31ln_parallel_residual_fwd_kernelINS_13Kernel_traitsI6__halfffffjLj1280ELj1ELj4ELj1ELj16ENS_18Kernel_traits_baseILj1280ES2_ffffjLj128EEEEELb0ELb1ELb1EEEvNS_9FwdParamsE --------------------------
	.section	.nv.info._ZN10layer_norm31ln_parallel_residual_fwd_kernelINS_13Kernel_traitsI6__halfffffjLj1280ELj1ELj4ELj1ELj16ENS_18Kernel_traits_baseILj1280ES2_ffffjLj128EEEEELb0ELb1ELb1EEEvNS_9FwdParamsE,"",@"SHT_CUDA_INFO"
	.sectionflags	@""
	.align	4


	//----- nvinfo : EIATTR_CUDA_API_VERSION
	.align		4
        /*0000*/ 	.byte	0x04, 0x37
        /*0002*/ 	.short	(.L_1696 - .L_1695)
.L_1695:
        /*0004*/ 	.word	0x00000082


	//----- nvinfo : EIATTR_KPARAM_INFO
	.align		4
.L_1696:
        /*0008*/ 	.byte	0x04, 0x17
        /*000a*/ 	.short	(.L_1698 - .L_1697)
.L_1697:
        /*000c*/ 	.word	0x00000000
        /*0010*/ 	.short	0x0000
        /*0012*/ 	.short	0x0000
        /*0014*/ 	.byte	0x00, 0xf0, 0xa1, 0x03


	//----- nvinfo : EIATTR_SPARSE_MMA_MASK
	.align		4
.L_1698:
        /*0018*/ 	.byte	0x03, 0x50
        /*001a*/ 	.short	0x0000


	//----- nvinfo : EIATTR_MAXREG_COUNT
	.align		4
        /*001c*/ 	.byte	0x03, 0x1b
        /*001e*/ 	.short	0x00ff


	//----- nvinfo : EIATTR_MERCURY_ISA_VERSION
	.align		4
        /*0020*/ 	.byte	0x03, 0x5f
        /*0022*/ 	.short	0x0101


	//----- nvinfo : EIATTR_COOP_GROUP_MASK_REGIDS
	.align		4
        /*0024*/ 	.byte	0x04, 0x29
        /*0026*/ 	.short	(.L_1700 - .L_1699)


	//   ....[0]....
.L_1699:
        /*0028*/ 	.word	0xffffffff


	//   ....[1]....
        /*002c*/ 	.word	0xffffffff


	//   ....[2]....
        /*0030*/ 	.word	0xffffffff


	//   ....[3]....
        /*0034*/ 	.word	0xffffffff


	//   ....[4]....
        /*0038*/ 	.word	0xffffffff


	//   ....[5]....
        /*003c*/ 	.word	0xffffffff


	//   ....[6]....
        /*0040*/ 	.word	0xffffffff


	//   ....[7]....
        /*0044*/ 	.word	0xffffffff


	//   ....[8]....
        /*0048*/ 	.word	0xffffffff


	//   ....[9]....
        /*004c*/ 	.word	0xffffffff


	//   ....[10]....
        /*0050*/ 	.word	0x05000099


	//   ....[11]....
        /*0054*/ 	.word	0x05000099


	//   ....[12]....
        /*0058*/ 	.word	0x05000099


	//   ....[13]....
        /*005c*/ 	.word	0x05000099


	//   ....[14]....
        /*0060*/ 	.word	0x05000099


	//   ....[15]....
        /*0064*/ 	.word	0x05000099


	//   ....[16]....
        /*0068*/ 	.word	0x05000099


	//   ....[17]....
        /*006c*/ 	.word	0x05000099


	//   ....[18]....
        /*0070*/ 	.word	0x05000099


	//   ....[19]....
        /*0074*/ 	.word	0x05000099


	//----- nvinfo : EIATTR_COOP_GROUP_INSTR_OFFSETS
	.align		4
.L_1700:
        /*0078*/ 	.byte	0x04, 0x28
        /*007a*/ 	.short	(.L_1702 - .L_1701)


	//   ....[0]....
.L_1701:
        /*007c*/ 	.word	0x000031b0


	//   ....[1]....
        /*0080*/ 	.word	0x000031d0


	//   ....[2]....
        /*0084*/ 	.word	0x000031f0


	//   ....[3]....
        /*0088*/ 	.word	0x00003220


	//   ....[4]....
        /*008c*/ 	.word	0x00003240


	//   ....[5]....
        /*0090*/ 	.word	0x00003770


	//   ....[6]....
        /*0094*/ 	.word	0x00003790


	//   ....[7]....
        /*0098*/ 	.word	0x000037b0


	//   ....[8]....
        /*009c*/ 	.word	0x000037d0


	//   ....[9]....
        /*00a0*/ 	.word	0x000037f0


	//   ....[10]....
        /*00a4*/ 	.word	0x00004260


	//   ....[11]....
        /*00a8*/ 	.word	0x00004300


	//   ....[12]....
        /*00ac*/ 	.word	0x00004370


	//   ....[13]....
        /*00b0*/ 	.word	0x000043f0


	//   ....[14]....
        /*00b4*/ 	.word	0x00004460


	//   ....[15]....
        /*00b8*/ 	.word	0x000049d0


	//   ....[16]....
        /*00bc*/ 	.word	0x00004a40


	//   ....[17]....
        /*00c0*/ 	.word	0x00004ab0


	//   ....[18]....
        /*00c4*/ 	.word	0x00004b20


	//   ....[19]....
        /*00c8*/ 	.word	0x00004b90


	//----- nvinfo : EIATTR_EXIT_INSTR_OFFSETS
	.align		4
.L_1702:
        /*00cc*/ 	.byte	0x04, 0x1c
        /*00ce*/ 	.short	(.L_1704 - .L_1703)


	//   ....[0]....
.L_1703:
        /*00d0*/ 	.word	0x00000200


	//   ....[1]....
        /*00d4*/ 	.word	0x000041f0


	//----- nvinfo : EIATTR_MAX_THREADS
	.align		4
.L_1704:
        /*00d8*/ 	.byte	0x04, 0x05
        /*00da*/ 	.short	(.L_1706 - .L_1705)
.L_1705:
        /*00dc*/ 	.word	0x00000080
        /*00e0*/ 	.word	0x00000001
        /*00e4*/ 	.word	0x00000001


	//----- nvinfo : EIATTR_CRS_STACK_SIZE
	.align		4
.L_1706:
        /*00e8*/ 	.byte	0x04, 0x1e
        /*00ea*/ 	.short	(.L_1708 - .L_1707)
.L_1707:
        /*00ec*/ 	.word	0x00000000


	//----- nvinfo : EIATTR_CBANK_PARAM_SIZE
	.align		4
.L_1708:
        /*00f0*/ 	.byte	0x03, 0x19
        /*00f2*/ 	.short	0x00e8


	//----- nvinfo : EIATTR_PARAM_CBANK
	.align		4
        /*00f4*/ 	.byte	0x04, 0x0a
        /*00f6*/ 	.short	(.L_1710 - .L_1709)
	.align		4
.L_1709:
        /*00f8*/ 	.word	index@(.nv.constant0._ZN10layer_norm31ln_parallel_residual_fwd_kernelINS_13Kernel_traitsI6__halfffffjLj1280ELj1ELj4ELj1ELj16ENS_18Kernel_traits_baseILj1280ES2_ffffjLj128EEEEELb0ELb1ELb1EEEvNS_9FwdParamsE)
        /*00fc*/ 	.short	0x0210
        /*00fe*/ 	.short	0x00e8


	//----- nvinfo : EIATTR_SW_WAR
	.align		4
.L_1710:
        /*0100*/ 	.byte	0x04, 0x36
        /*0102*/ 	.short	(.L_1712 - .L_1711)
.L_1711:
        /*0104*/ 	.word	0x00000008
.L_1712:


//--------------------- .nv.info._ZN10layer_norm31ln_parallel_residual_fwd_kernelINS_13Kernel_traitsI6__halfffffjLj1280ELj1ELj4ELj1ELj16ENS_18Kernel_traits_baseILj1280ES2_ffffjLj128EEEEELb1ELb0ELb0EEEvNS_9FwdParamsE --------------------------
	.section	.nv.info._ZN10layer_norm31ln_parallel_residual_fwd_kernelINS_13Kernel_traitsI6__halfffffjLj1280ELj1ELj4ELj1ELj16ENS_18Kernel_traits_baseILj1280ES2_ffffjLj128EEEEELb1ELb0ELb0EEEvNS_9FwdParamsE,"",@"SHT_CUDA_INFO"
	.sectionflags	@""
	.align	4


	//----- nvinfo : EIATTR_CUDA_API_VERSION
	.align		4
        /*0000*/ 	.byte	0x04, 0x37
        /*0002*/ 	.short	(.L_1714 - .L_1713)
.L_1713:
        /*0004*/ 	.word	0x00000082


	//----- nvinfo : EIATTR_KPARAM_INFO
	.align		4
.L_1714:
        /*0008*/ 	.byte	0x04, 0x17
        /*000a*/ 	.short	(.L_1716 - .L_1715)
.L_1715:
        /*000c*/ 	.word	0x00000000
        /*0010*/ 	.short	0x0000
        /*0012*/ 	.short	0x0000
        /*0014*/ 	.byte	0x00, 0xf0, 0xa1, 0x03


	//----- nvinfo : EIATTR_SPARSE_MMA_MASK
	.align		4
.L_1716:
        /*0018*/ 	.byte	0x03, 0x50
        /*001a*/ 	.short	0x0000


	//----- nvinfo : EIATTR_MAXREG_COUNT
	.align		4
        /*001c*/ 	.byte	0x03, 0x1b
        /*001e*/ 	.short	0x00ff


	//----- nvinfo : EIATTR_MERCURY_ISA_VERSION
	.align		4
        /*0020*/ 	.byte	0x03, 0x5f
        /*0022*/ 	.short	0x0101


	//----- nvinfo : EIATTR_COOP_GROUP_MASK_REGIDS
	.align		4
        /*0024*/ 	.byte	0x04, 0x29
        /*0026*/ 	.short	(.L_1718 - .L_1717)


	//   ....[0]....
.L_1717:
        /*0028*/ 	.word	0xffffffff


	//   ....[1]....
        /*002c*/ 	.word	0xffffffff


	//   ....[2]....
        /*0030*/ 	.word	0xffffffff


	//   ....[3]....
        /*0034*/ 	.word	0xffffffff


	//   ....[4]....
        /*0038*/ 	.word	0xffffffff


	//   ....[5]....
        /*003c*/ 	.word	0xffffffff


	//   ....[6]....
        /*0040*/ 	.word	0xffffffff


	//   ....[7]....
        /*0044*/ 	.word	0xffffffff


	//   ....[8]....
        /*0048*/ 	.word	0xffffffff


	//   ....[9]....
        /*004c*/ 	.word	0xffffffff


	//   ....[10]....
        /*0050*/ 	.word	0x050000ef


	//   ....[11]....
        /*0054*/ 	.word	0x050000ef


	//   ....[12]....
        /*0058*/ 	.word	0x050000ef


	//   ....[13]....
        /*005c*/ 	.word	0x050000ef


	//   ....[14]....
        /*0060*/ 	.word	0x050000ef


	//   ....[15]....
        /*0064*/ 	.word	0x050000ef


	//   ....[16]....
        /*0068*/ 	.word	0x050000ef


	//   ....[17]....
        /*006c*/ 	.word	0x050000ef


	//   ....[18]....
        /*0070*/ 	.word	0x050000ef


	//   ....[19]....
        /*0074*/ 	.word	0x050000ef


	//----- nvinfo : EIATTR_COOP_GROUP_INSTR_OFFSETS
	.align		4
.L_1718:
        /*0078*/ 	.byte	0x04, 0x28
        /*007a*/ 	.short	(.L_1720 - .L_1719)


	//   ....[0]....
.L_1719:
        /*007c*/ 	.word	0x0001fbc0


	//   ....[1]....
        /*0080*/ 	.word	0x0001fc60


	//   ....[2]....
        /*0084*/ 	.word	0x0001fc80


	//   ....[3]....
        /*0088*/ 	.word	0x0001fca0


	//   ....[4]....
        /*008c*/ 	.word	0x0001fcc0


	//   ....[5]....
        /*0090*/ 	.word	0x00020240


	//   ....[6]....
        /*0094*/ 	.word	0x00020260


	//   ....[7]....
        /*0098*/ 	.word	0x00020280


	//   ....[8]....
        /*009c*/ 	.word	0x000202a0


	//   ....[9]....
        /*00a0*/ 	.word	0x000202c0


	//   ....[10]....
        /*00a4*/ 	.word	0x00021670


	//   ....[11]....
        /*00a8*/ 	.word	0x00021760


	//   ....[12]....
        /*00ac*/ 	.word	0x000217f0


	//   ....[13]....
        /*00b0*/ 	.word	0x00021860


	//   ....[14]....
        /*00b4*/ 	.word	0x000218d0


	//   ....[15]....
        /*00b8*/ 	.word	0x00021ea0


	//   ....[16]....
        /*00bc*/ 	.word	0x00021f10


	//   ....[17]....
        /*00c0*/ 	.word	0x00021f80


	//   ....[18]....
        /*00c4*/ 	.word	0x00021ff0


	//   ....[19]....
        /*00c8*/ 	.word	0x00022060


	//----- nvinfo : EIATTR_EXIT_INSTR_OFFSETS
	.align		4
.L_1720:
        /*00cc*/ 	.byte	0x04, 0x1c
        /*00ce*/ 	.short	(.L_1722 - .L_1721)


	//   ....[0]....
.L_1721:
        /*00d0*/ 	.word	0x00001840


	//   ....[1]....
        /*00d4*/ 	.word	0x00021600


	//----- nvinfo : EIATTR_MAX_THREADS
	.align		4
.L_1722:
        /*00d8*/ 	.byte	0x04, 0x05
        /*00da*/ 	.short	(.L_1724 - .L_1723)
.L_1723:
        /*00dc*/ 	.word	0x00000080
        /*00e0*/ 	.word	0x00000001
        /*00e4*/ 	.word	0x00000001


	//----- nvinfo : EIATTR_CRS_STACK_SIZE
	.align		4
.L_1724:
        /*00e8*/ 	.byte	0x04, 0x1e
        /*00ea*/ 	.short	(.L_1726 - .L_1725)
.L_1725:
        /*00ec*/ 	.word	0x00000000


	//----- nvinfo : EIATTR_CBANK_PARAM_SIZE
	.align		4
.L_1726:
        /*00f0*/ 	.byte	0x03, 0x19
        /*00f2*/ 	.short	0x00e8


	//----- nvinfo : EIATTR_PARAM_CBANK
	.align		4
        /*00f4*/ 	.byte	0x04, 0x0a
        /*00f6*/ 	.short	(.L_1728 - .L_1727)
	.align		4
.L_1727:
        /*00f8*/ 	.word	index@(.nv.constant0._ZN10layer_norm31ln_parallel_residual_fwd_kernelINS_13Kernel_traitsI6__halfffffjLj1280ELj1ELj4ELj1ELj16ENS_18Kernel_traits_baseILj1280ES2_ffffjLj128EEEEELb1ELb0ELb0EEEvNS_9FwdParamsE)
        /*00fc*/ 	.short	0x0210
        /*00fe*/ 	.short	0x00e8


	//----- nvinfo : EIATTR_SW_WAR
	.align		4
.L_1728:
        /*0100*/ 	.byte	0x04, 0x36
        /*0102*/ 	.short	(.L_1730 - .L_1729)
.L_1729:
        /*0104*/ 	.word	0x00000008
.L_1730:


//--------------------- .nv.info._ZN10layer_norm31ln_parallel_residual_fwd_kernelINS_13Kernel_traitsI6__halfffffjLj1280ELj1ELj4ELj1ELj16ENS_18Kernel_traits_baseILj1280ES2_ffffjLj128EEEEELb1ELb0ELb1EEEvNS_9FwdParamsE --------------------------
	.section	.nv.info._ZN10layer_norm31ln_parallel_residual_fwd_kernelINS_13Kernel_traitsI6__halfffffjLj1280ELj1ELj4ELj1ELj16ENS_18Kernel_traits_baseILj1280ES2_ffffjLj128EEEEELb1ELb0ELb1EEEvNS_9FwdParamsE,"",@"SHT_CUDA_INFO"
	.sectionflags	@""
	.align	4


	//----- nvinfo : EIATTR_CUDA_API_VERSION
	.align		4
        /*0000*/ 	.byte	0x04, 0x37
        /*0002*/ 	.short	(.L_1732 - .L_1731)
.L_1731:
        /*0004*/ 	.word	0x00000082


	//----- nvinfo : EIATTR_KPARAM_INFO
	.align		4
.L_1732:
        /*0008*/ 	.byte	0x04, 0x17
        /*000a*/ 	.short	(.L_1734 - .L_1733)
.L_1733:
        /*000c*/ 	.word	0x00000000
        /*0010*/ 	.short	0x0000
        /*0012*/ 	.short	0x0000
        /*0014*/ 	.byte	0x00, 0xf0, 0xa1, 0x03


	//----- nvinfo : EIATTR_SPARSE_MMA_MASK
	.align		4
.L_1734:
        /*0018*/ 	.byte	0x03, 0x50
        /*001a*/ 	.short	0x0000


	//----- nvinfo : EIATTR_MAXREG_COUNT
	.align		4
        /*001c*/ 	.byte	0x03, 0x1b
        /*001e*/ 	.short	0x00ff


	//----- nvinfo : EIATTR_MERCURY_ISA_VERSION
	.align		4
        /*0020*/ 	.byte	0x03, 0x5f
        /*0022*/ 	.short	0x0101


	//----- nvinfo : EIATTR_COOP_GROUP_MASK_REGIDS
	.align		4
        /*0024*/ 	.byte	0x04, 0x29
        /*0026*/ 	.short	(.L_1736 - .L_1735)


	//   ....[0]....
.L_1735:
        /*0028*/ 	.word	0xffffffff


	//   ....[1]....
        /*002c*/ 	.word	0xffffffff


	//   ....[2]....
        /*0030*/ 	.word	0xffffffff


	//   ....[3]....
        /*0034*/ 	.word	0xffffffff


	//   ....[4]....
        /*0038*/ 	.word	0xffffffff


	//   ....[5]....
        /*003c*/ 	.word	0xffffffff


	//   ....[6]....
        /*0040*/ 	.word	0xffffffff


	//   ....[7]....
        /*0044*/ 	.word	0xffffffff


	//   ....[8]....
        /*0048*/ 	.word	0xffffffff


	//   ....[9]....
        /*004c*/ 	.word	0xffffffff


	//   ....[10]....
        /*0050*/ 	.word	0x050000f4


	//   ....[11]....
        /*0054*/ 	.word	0x050000f4


	//   ....[12]....
        /*0058*/ 	.word	0x050000f4


	//   ....[13]....
        /*005c*/ 	.word	0x050000f4


	//   ....[14]....
        /*0060*/ 	.word	0x050000f4


	//   ....[15]....
        /*0064*/ 	.word	0x050000f4


	//   ....[16]....
        /*0068*/ 	.word	0x050000f4


	//   ....[17]....
        /*006c*/ 	.word	0x050000f4


	//   ....[18]....
        /*0070*/ 	.word	0x050000f4


	//   ....[19]....
        /*0074*/ 	.word	0x050000f4


	//----- nvinfo : EIATTR_COOP_GROUP_INSTR_OFFSETS
	.align		4
.L_1736:
        /*0078*/ 	.byte	0x04, 0x28
        /*007a*/ 	.short	(.L_1738 - .L_1737)


	//   ....[0]....
.L_1737:
        /*007c*/ 	.word	0x0001e4e0


	//   ....[1]....
        /*0080*/ 	.word	0x0001e500


	//   ....[2]....
        /*0084*/ 	.word	0x0001e520


	//   ....[3]....
        /*0088*/ 	.word	0x0001e550


	//   ....[4]....
        /*008c*/ 	.word	0x0001e570


	//   ....[5]....
        /*0090*/ 	.word	0x0001eaa0


	//   ....[6]....
        /*0094*/ 	.word	0x0001eac0


	//   ....[7]....
        /*0098*/ 	.word	0x0001eae0


	//   ....[8]....
        /*009c*/ 	.word	0x0001eb00


	//   ....[9]....
        /*00a0*/ 	.word	0x0001eb20


	//   ....[10]....
        /*00a4*/ 	.word	0x0001f9c0


	//   ....[11]....
        /*00a8*/ 	.word	0x0001fa60


	//   ....[12]....
        /*00ac*/ 	.word	0x0001fad0


	//   ....[13]....
        /*00b0*/ 	.word	0x0001fb50


	//   ....[14]....
        /*00b4*/ 	.word	0x0001fbc0


	//   ....[15]....
        /*00b8*/ 	.word	0x00020130


	//   ....[16]....
        /*00bc*/ 	.word	0x000201a0


	//   ....[17]....
        /*00c0*/ 	.word	0x00020210


	//   ....[18]....
        /*00c4*/ 	.word	0x00020280


	//   ....[19]....
        /*00c8*/ 	.word	0x000202f0


	//----- nvinfo : EIATTR_EXIT_INSTR_OFFSETS
	.align		4
.L_1738:
        /*00cc*/ 	.byte	0x04, 0x1c
        /*00ce*/ 	.short	(.L_1740 - .L_1739)


	//   ....[0]....
.L_1739:
        /*00d0*/ 	.word	0x00000bc0


	//   ....[1]....
        /*00d4*/ 	.word	0x0001f950


	//----- nvinfo : EIATTR_MAX_THREADS
	.align		4
.L_1740:
        /*00d8*/ 	.byte	0x04, 0x05
        /*00da*/ 	.short	(.L_1742 - .L_1741)
.L_1741:
        /*00dc*/ 	.word	0x00000080
        /*00e0*/ 	.word	0x00000001
        /*00e4*/ 	.word	0x00000001


	//----- nvinfo : EIATTR_CRS_STACK_SIZE
	.align		4
.L_1742:
        /*00e8*/ 	.byte	0x04, 0x1e
        /*00ea*/ 	.short	(.L_1744 - .L_1743)
.L_1743:
        /*00ec*/ 	.word	0x00000000


	//----- nvinfo : EIATTR_CBANK_PARAM_SIZE
	.align		4
.L_1744:
        /*00f0*/ 	.byte	0x03, 0x19
        /*00f2*/ 	.short	0x00e8


	//----- nvinfo : EIATTR_PARAM_CBANK
	.align		4
        /*00f4*/ 	.byte	0x04, 0x0a
        /*00f6*/ 	.short	(.L_1746 - .L_1745)
	.align		4
.L_1745:
        /*00f8*/ 	.word	index@(.nv.constant0._ZN10layer_norm31ln_parallel_residual_fwd_kernelINS_13Kernel_traitsI6__halfffffjLj1280ELj1ELj4ELj1ELj16ENS_18Kernel_traits_baseILj1280ES2_ffffjLj128EEEEELb1ELb0ELb1EEEvNS_9FwdParamsE)
        /*00fc*/ 	.short	0x0210
        /*00fe*/ 	.short	0x00e8


	//----- nvinfo : EIATTR_SW_WAR
	.align		4
.L_1746:
        /*0100*/ 	.byte	0x04, 0x36
        /*0102*/ 	.short	(.L_1748 - .L_1747)
.L_1747:
        /*0104*/ 	.word	0x00000008
.L_1748:


//--------------------- .nv.info._ZN10layer_norm31ln_parallel_residual_fwd_kernelINS_13Kernel_traitsI6__halfffffjLj1280ELj1ELj4ELj1ELj16ENS_18Kernel_traits_baseILj1280ES2_ffffjLj128EEEEELb1ELb1ELb0EEEvNS_9FwdParamsE --------------------------
	.section	.nv.info._ZN10layer_norm31ln_parallel_residual_fwd_kernelINS_13Kernel_traitsI6__halfffffjLj1280ELj1ELj4ELj1ELj16ENS_18Kernel_traits_baseILj1280ES2_ffffjLj128EEEEELb1ELb1ELb0EEEvNS_9FwdParamsE,"",@"SHT_CUDA_INFO"
	.sectionflags	@""
	.align	4


	//----- nvinfo : EIATTR_CUDA_API_VERSION
	.align		4
        /*0000*/ 	.byte	0x04, 0x37
        /*0002*/ 	.short	(.L_1750 - .L_1749)
.L_1749:
        /*0004*/ 	.word	0x00000082


	//----- nvinfo : EIATTR_KPARAM_INFO
	.align		4
.L_1750:
        /*0008*/ 	.byte	0x04, 0x17
        /*000a*/ 	.short	(.L_1752 - .L_1751)
.L_1751:
        /*000c*/ 	.word	0x00000000
        /*0010*/ 	.short	0x0000
        /*0012*/ 	.short	0x0000
        /*0014*/ 	.byte	0x00, 0xf0, 0xa1, 0x03


	//----- nvinfo : EIATTR_SPARSE_MMA_MASK
	.align		4
.L_1752:
        /*0018*/ 	.byte	0x03, 0x50
        /*001a*/ 	.short	0x0000


	//----- nvinfo : EIATTR_MAXREG_COUNT
	.align		4
        /*001c*/ 	.byte	0x03, 0x1b
        /*001e*/ 	.short	0x00ff


	//----- nvinfo : EIATTR_MERCURY_ISA_VERSION
	.align		4
        /*0020*/ 	.byte	0x03, 0x5f
        /*0022*/ 	.short	0x0101


	//----- nvinfo : EIATTR_COOP_GROUP_MASK_REGIDS
	.align		4
        /*0024*/ 	.byte	0x04, 0x29
        /*0026*/ 	.short	(.L_1754 - .L_1753)


	//   ....[0]....
.L_1753:
        /*0028*/ 	.word	0xffffffff


	//   ....[1]....
        /*002c*/ 	.word	0xffffffff


	//   ....[2]....
        /*0030*/ 	.word	0xffffffff


	//   ....[3]....
        /*0034*/ 	.word	0xffffffff


	//   ....[4]....
        /*0038*/ 	.word	0xffffffff


	//   ....[5]....
        /*003c*/ 	.word	0xffffffff


	//   ....[6]....
        /*0040*/ 	.word	0xffffffff


	//   ....[7]....
        /*0044*/ 	.word	0xffffffff


	//   ....[8]....
        /*0048*/ 	.word	0xffffffff


	//   ....[9]....
        /*004c*/ 	.word	0xffffffff


	//   ....[10]....
        /*0050*/ 	.word	0x0500009e


	//   ....[11]....
        /*0054*/ 	.word	0x0500009e


	//   ....[12]....
        /*0058*/ 	.word	0x0500009e


	//   ....[13]....
        /*005c*/ 	.word	0x0500009e


	//   ....[14]....
        /*0060*/ 	.word	0x0500009e


	//   ....[15]....
        /*0064*/ 	.word	0x0500009e


	//   ....[16]....
        /*0068*/ 	.word	0x0500009e


	//   ....[17]....
        /*006c*/ 	.word	0x0500009e


	//   ....[18]....
        /*0070*/ 	.word	0x0500009e


	//   ....[19]....
        /*0074*/ 	.word	0x0500009e


	//----- nvinfo : EIATTR_COOP_GROUP_INSTR_OFFSETS
	.align		4
.L_1754:
        /*0078*/ 	.byte	0x04, 0x28
        /*007a*/ 	.short	(.L_1756 - .L_1755)


	//   ....[0]....
.L_1755:
        /*007c*/ 	.word	0x0001eae0


	//   ....[1]....
        /*0080*/ 	.word	0x0001eb80


	//   ....[2]....
        /*0084*/ 	.word	0x0001eba0


	//   ....[3]....
        /*0088*/ 	.word	0x0001ebc0


	//   ....[4]....
        /*008c*/ 	.word	0x0001ebe0


	//   ....[5]....
        /*0090*/ 	.word	0x0001f160


	//   ....[6]....
        /*0094*/ 	.word	0x0001f180


	//   ....[7]....
        /*0098*/ 	.word	0x0001f1a0


	//   ....[8]....
        /*009c*/ 	.word	0x0001f1c0


	//   ....[9]....
        /*00a0*/ 	.word	0x0001f1e0


	//   ....[10]....
        /*00a4*/ 	.word	0x00020010


	//   ....[11]....
        /*00a8*/ 	.word	0x00020100


	//   ....[12]....
        /*00ac*/ 	.word	0x00020190


	//   ....[13]....
        /*00b0*/ 	.word	0x00020200


	//   ....[14]....
        /*00b4*/ 	.word	0x00020270


	//   ....[15]....
        /*00b8*/ 	.word	0x00020850


	//   ....[16]....
        /*00bc*/ 	.word	0x000208c0


	//   ....[17]....
        /*00c0*/ 	.word	0x00020930


	//   ....[18]....
        /*00c4*/ 	.word	0x000209a0


	//   ....[19]....
        /*00c8*/ 	.word	0x00020a10


	//----- nvinfo : EIATTR_EXIT_INSTR_OFFSETS
	.align		4
.L_1756:
        /*00cc*/ 	.byte	0x04, 0x1c
        /*00ce*/ 	.short	(.L_1758 - .L_1757)


	//   ....[0]....
.L_1757:
        /*00d0*/ 	.word	0x00001020


	//   ....[1]....
        /*00d4*/ 	.word	0x0001ffa0


	//----- nvinfo : EIATTR_MAX_THREADS
	.align		4
.L_1758:
        /*00d8*/ 	.byte	0x04, 0x05
        /*00da*/ 	.short	(.L_1760 - .L_1759)
.L_1759:
        /*00dc*/ 	.word	0x00000080
        /*00e0*/ 	.word	0x00000001
        /*00e4*/ 	.word	0x00000001


	//----- nvinfo : EIATTR_CRS_STACK_SIZE
	.align		4
.L_1760:
        /*00e8*/ 	.byte	0x04, 0x1e
        /*00ea*/ 	.short	(.L_1762 - .L_1761)
.L_1761:
        /*00ec*/ 	.word	0x00000000


	//----- nvinfo : EIATTR_CBANK_PARAM_SIZE
	.align		4
.L_1762:
        /*00f0*/ 	.byte	0x03, 0x19
        /*00f2*/ 	.short	0x00e8


	//----- nvinfo : EIATTR_PARAM_CBANK
	.align		4
        /*00f4*/ 	.byte	0x04, 0x0a
        /*00f6*/ 	.short	(.L_1764 - .L_1763)
	.align		4
.L_1763:
        /*00f8*/ 	.word	index@(.nv.constant0._ZN10layer_norm31ln_parallel_residual_fwd_kernelINS_13Kernel_traitsI6__halfffffjLj1280ELj1ELj4ELj1ELj16ENS_18Kernel_traits_baseILj1280ES2_ffffjLj128EEEEELb1ELb1ELb0EEEvNS_9FwdParamsE)
        /*00fc*/ 	.short	0x0210
        /*00fe*/ 	.short	0x00e8


	//----- nvinfo : EIATTR_SW_WAR
	.align		4
.L_1764:
        /*0100*/ 	.byte	0x04, 0x36
        /*0102*/ 	.short	(.L_1766 - .L_1765)
.L_1765:
        /*0104*/ 	.word	0x00000008
.L_1766:


//--------------------- .nv.info._ZN10layer_norm31ln_parallel_residual_fwd_kernelINS_13Kernel_traitsI6__halfffffjLj1280ELj1ELj4ELj1ELj16ENS_18Kernel_traits_baseILj1280ES2_ffffjLj128EEEEELb1ELb1ELb1EEEvNS_9FwdParamsE --------------------------
	.section	.nv.info._ZN10layer_norm31ln_parallel_residual_fwd_kernelINS_13Kernel_traitsI6__halfffffjLj1280ELj1ELj4ELj1ELj16ENS_18Kernel_traits_baseILj1280ES2_ffffjLj128EEEEELb1ELb1ELb1EEEvNS_9FwdParamsE,"",@"SHT_CUDA_INFO"
	.sectionflags	@""
	.align	4


	//----- nvinfo : EIATTR_CUDA_API_VERSION
	.align		4
        /*0000*/ 	.byte	0x04, 0x37
        /*0002*/ 	.short	(.L_1768 - .L_1767)
.L_1767:
        /*0004*/ 	.word	0x00000082


	//----- nvinfo : EIATTR_KPARAM_INFO
	.align		4
.L_1768:
        /*0008*/ 	.byte	0x04, 0x17
        /*000a*/ 	.short	(.L_1770 - .L_1769)
.L_1769:
        /*000c*/ 	.word	0x00000000
        /*0010*/ 	.short	0x0000
        /*0012*/ 	.short	0x0000
        /*0014*/ 	.byte	0x00, 0xf0, 0xa1, 0x03


	//----- nvinfo : EIATTR_SPARSE_MMA_MASK
	.align		4
.L_1770:
        /*0018*/ 	.byte	0x03, 0x50
        /*001a*/ 	.short	0x0000


	//----- nvinfo : EIATTR_MAXREG_COUNT
	.align		4
        /*001c*/ 	.byte	0x03, 0x1b
        /*001e*/ 	.short	0x00ff


	//----- nvinfo : EIATTR_MERCURY_ISA_VERSION
	.align		4
        /*0020*/ 	.byte	0x03, 0x5f
        /*0022*/ 	.short	0x0101


	//----- nvinfo : EIATTR_COOP_GROUP_MASK_REGIDS
	.align		4
        /*0024*/ 	.byte	0x04, 0x29
        /*0026*/ 	.short	(.L_1772 - .L_1771)


	//   ....[0]....
.L_1771:
        /*0028*/ 	.word	0xffffffff


	//   ....[1]....
        /*002c*/ 	.word	0xffffffff


	//   ....[2]....
        /*0030*/ 	.word	0xffffffff


	//   ....[3]....
        /*0034*/ 	.word	0xffffffff


	//   ....[4]....
        /*0038*/ 	.word	0xffffffff


	//   ....[5]....
        /*003c*/ 	.word	0xffffffff


	//   ....[6]....
        /*0040*/ 	.word	0xffffffff


	//   ....[7]....
        /*0044*/ 	.word	0xffffffff


	//   ....[8]....
        /*0048*/ 	.word	0xffffffff


	//   ....[9]....
        /*004c*/ 	.word	0xffffffff


	//   ....[10]....
        /*0050*/ 	.word	0x05000061


	//   ....[11]....
        /*0054*/ 	.word	0x05000061


	//   ....[12]....
        /*0058*/ 	.word	0x05000061


	//   ....[13]....
        /*005c*/ 	.word	0x05000061


	//   ....[14]....
        /*0060*/ 	.word	0x05000061


	//   ....[15]....
        /*0064*/ 	.word	0x05000061


	//   ....[16]....
        /*0068*/ 	.word	0x05000061


	//   ....[17]....
        /*006c*/ 	.word	0x05000061


	//   ....[18]....
        /*0070*/ 	.word	0x05000061


	//   ....[19]....
        /*0074*/ 	.word	0x05000061


	//----- nvinfo : EIATTR_COOP_GROUP_INSTR_OFFSETS
	.align		4
.L_1772:
        /*0078*/ 	.byte	0x04, 0x28
        /*007a*/ 	.short	(.L_1774 - .L_1773)


	//   ....[0]....
.L_1773:
        /*007c*/ 	.word	0x0001d6a0


	//   ....[1]....
        /*0080*/ 	.word	0x0001d6d0


	//   ....[2]....
        /*0084*/ 	.word	0x0001d6f0


	//   ....[3]....
        /*0088*/ 	.word	0x0001d710


	//   ....[4]....
        /*008c*/ 	.word	0x0001d730


	//   ....[5]....
        /*0090*/ 	.word	0x0001dc60


	//   ....[6]....
        /*0094*/ 	.word	0x0001dc80


	//   ....[7]....
        /*0098*/ 	.word	0x0001dca0


	//   ....[8]....
        /*009c*/ 	.word	0x0001dcc0


	//   ....[9]....
        /*00a0*/ 	.word	0x0001dce0


	//   ....[10]....
        /*00a4*/ 	.word	0x0001e780


	//   ....[11]....
        /*00a8*/ 	.word	0x0001e810


	//   ....[12]....
        /*00ac*/ 	.word	0x0001e870


	//   ....[13]....
        /*00b0*/ 	.word	0x0001e8d0


	//   ....[14]....
        /*00b4*/ 	.word	0x0001e930


	//   ....[15]....
        /*00b8*/ 	.word	0x0001eea0


	//   ....[16]....
        /*00bc*/ 	.word	0x0001ef00


	//   ....[17]....
        /*00c0*/ 	.word	0x0001ef60


	//   ....[18]....
        /*00c4*/ 	.word	0x0001efc0


	//   ....[19]....
        /*00c8*/ 	.word	0x0001f020


	//----- nvinfo : EIATTR_EXIT_INSTR_OFFSETS
	.align		4
.L_1774:
        /*00cc*/ 	.byte	0x04, 0x1c
        /*00ce*/ 	.short	(.L_1776 - .L_1775)


	//   ....[0]....
.L_1775:
        /*00d0*/ 	.word	0x00000640


	//   ....[1]....
        /*00d4*/ 	.word	0x0001e710


	//----- nvinfo : EIATTR_MAX_THREADS
	.align		4
.L_1776:
        /*00d8*/ 	.byte	0x04, 0x05
        /*00da*/ 	.short	(.L_1778 - .L_1777)
.L_1777:
        /*00dc*/ 	.word	0x00000080
        /*00e0*/ 	.word	0x00000001
        /*00e4*/ 	.word	0x00000001


	//----- nvinfo : EIATTR_CRS_STACK_SIZE
	.align		4
.L_1778:
        /*00e8*/ 	.byte	0x04, 0x1e
        /*00ea*/ 	.short	(.L_1780 - .L_1779)
.L_1779:
        /*00ec*/ 	.word	0x00000000


	//----- nvinfo : EIATTR_CBANK_PARAM_SIZE
	.align		4
.L_1780:
        /*00f0*/ 	.byte	0x03, 0x19
        /*00f2*/ 	.short	0x00e8


	//----- nvinfo : EIATTR_PARAM_CBANK
	.align		4
        /*00f4*/ 	.byte	0x04, 0x0a
        /*00f6*/ 	.short	(.L_1782 - .L_1781)
	.align		4
.L_1781:
        /*00f8*/ 	.word	index@(.nv.constant0._ZN10layer_norm31ln_parallel_residual_fwd_kernelINS_13Kernel_traitsI6__halfffffjLj1280ELj1ELj4ELj1ELj16ENS_18Kernel_traits_baseILj1280ES2_ffffjLj128EEEEELb1ELb1ELb1EEEvNS_9FwdParamsE)
        /*00fc*/ 	.short	0x0210
        /*00fe*/ 	.short	0x00e8


	//----- nvinfo : EIATTR_SW_WAR
	.align		4
.L_1782:
        /*0100*/ 	.byte	0x04, 0x36
        /*0102*/ 	.short	(.L_1784 - .L_1783)
.L_1783:
        /*0104*/ 	.word	0x00000008
.L_1784:


//--------------------- .nv.info._ZN10layer_norm31ln_parallel_residual_fwd_kernelINS_13Kernel_traitsIfffffjLj1280ELj1ELj4ELj1ELj16ENS_18Kernel_traits_baseILj1280EfffffjLj128EEEEELb0ELb0ELb0EEEvNS_9FwdParamsE --------------------------
	.section	.nv.info._ZN10layer_norm31ln_parallel_residual_fwd_kernelINS_13Kernel_traitsIfffffjLj1280ELj1ELj4ELj1ELj16ENS_18Kernel_traits_baseILj1280EfffffjLj128EEEEELb0ELb0ELb0EEEvNS_9FwdParamsE,"",@"SHT_CUDA_INFO"
	.sectionflags	@""
	.align	4


	//----- nvinfo : EIATTR_CUDA_API_VERSION
	.align		4
        /*0000*/ 	.byte	0x04, 0x37
        /*0002*/ 	.short	(.L_1786 - .L_1785)
.L_1785:
        /*0004*/ 	.word	0x00000082


	//----- nvinfo : EIATTR_KPARAM_INFO
	.align		4
.L_1786:
        /*0008*/ 	.byte	0x04, 0x17
        /*000a*/ 	.short	(.L_1788 - .L_1787)
.L_1787:
        /*000c*/ 	.word	0x00000000
        /*0010*/ 	.short	0x0000
        /*0012*/ 	.short	0x0000
        /*0014*/ 	.byte	0x00, 0xf0, 0xa1, 0x03


	//----- nvinfo : EIATTR_SPARSE_MMA_MASK
	.align		4
.L_1788:
        /*0018*/ 	.byte	0x03, 0x50
        /*001a*/ 	.short	0x0000


	//----- nvinfo : EIATTR_MAXREG_COUNT
	.align		4
        /*001c*/ 	.byte	0x03, 0x1b
        /*001e*/ 	.short	0x00ff


	//----- nvinfo : EIATTR_MERCURY_ISA_VERSION
	.align		4
        /*0020*/ 	.byte	0x03, 0x5f
        /*0022*/ 	.short	0x0101


	//----- nvinfo : EIATTR_COOP_GROUP_MASK_REGIDS
	.align		4
        /*0024*/ 	.byte	0x04, 0x29
        /*0026*/ 	.short	(.L_1790 - .L_1789)


	//   ....[0]....
.L_1789:
        /*0028*/ 	.word	0xffffffff


	//   ....[1]....
        /*002c*/ 	.word	0xffffffff


	//   ....[2]....
        /*0030*/ 	.word	0xffffffff


	//   ....[3]....
        /*0034*/ 	.word	0xffffffff


	//   ....[4]....
        /*0038*/ 	.word	0xffffffff


	//   ....[5]....
        /*003c*/ 	.word	0xffffffff


	//   ....[6]....
        /*0040*/ 	.word	0xffffffff


	//   ....[7]....
        /*0044*/ 	.word	0xffffffff


	//   ....[8]....
        /*0048*/ 	.word	0xffffffff


	//   ....[9]....
        /*004c*/ 	.word	0xffffffff


	//   ....[10]....
        /*0050*/ 	.word	0x050000e2


	//   ....[11]....
        /*0054*/ 	.word	0x050000e2


	//   ....[12]....
        /*0058*/ 	.word	0x050000e2


	//   ....[13]....
        /*005c*/ 	.word	0x050000e2


	//   ....[14]....
        /*0060*/ 	.word	0x050000e2


	//   ....[15]....
        /*0064*/ 	.word	0x050000e2


	//   ....[16]....
        /*0068*/ 	.word	0x050000e2


	//   ....[17]....
        /*006c*/ 	.word	0x050000e2


	//   ....[18]....
        /*0070*/ 	.word	0x050000e2


	//   ....[19]....
        /*0074*/ 	.word	0x050000e2


	//----- nvinfo : EIATTR_COOP_GROUP_INSTR_OFFSETS
	.align		4
.L_1790:
        /*0078*/ 	.byte	0x04, 0x28
        /*007a*/ 	.short	(.L_1792 - .L_1791)


	//   ....[0]....
.L_1791:
        /*007c*/ 	.word	0x00004450


	//   ....[1]....
        /*0080*/ 	.word	0x00004490


	//   ....[2]....
        /*0084*/ 	.word	0x000044b0


	//   ....[3]....
        /*0088*/ 	.word	0x000044d0


	//   ....[4]....
        /*008c*/ 	.word	0x000044f0


	//   ....[5]....
        /*0090*/ 	.word	0x00004a80


	//   ....[6]....
        /*0094*/ 	.word	0x00004aa0


	//   ....[7]....
        /*0098*/ 	.word	0x00004ac0


	//   ....[8]....
        /*009c*/ 	.word	0x00004ae0


	//   ....[9]....
        /*00a0*/ 	.word	0x00004b00


	//   ....[10]....
        /*00a4*/ 	.word	0x00005e40


	//   ....[11]....
        /*00a8*/ 	.word	0x00005ef0


	//   ....[12]....
        /*00ac*/ 	.word	0x00005f60


	//   ....[13]....
        /*00b0*/ 	.word	0x00005fd0


	//   ....[14]....
        /*00b4*/ 	.word	0x00006040


	//   ....[15]....
        /*00b8*/ 	.word	0x00006620


	//   ....[16]....
        /*00bc*/ 	.word	0x00006690


	//   ....[17]....
        /*00c0*/ 	.word	0x00006700


	//   ....[18]....
        /*00c4*/ 	.word	0x00006770


	//   ....[19]....
        /*00c8*/ 	.word	0x000067e0


	//----- nvinfo : EIATTR_EXIT_INSTR_OFFSETS
	.align		4
.L_1792:
        /*00cc*/ 	.byte	0x04, 0x1c
        /*00ce*/ 	.short	(.L_1794 - .L_1793)


	//   ....[0]....
.L_1793:
        /*00d0*/ 	.word	0x00001500


	//   ....[1]....
        /*00d4*/ 	.word	0x00005dd0


	//----- nvinfo : EIATTR_MAX_THREADS
	.align		4
.L_1794:
        /*00d8*/ 	.byte	0x04, 0x05
        /*00da*/ 	.short	(.L_1796 - .L_1795)
.L_1795:
        /*00dc*/ 	.word	0x00000080
        /*00e0*/ 	.word	0x00000001
        /*00e4*/ 	.word	0x00000001


	//----- nvinfo : EIATTR_CRS_STACK_SIZE
	.align		4
.L_1796:
        /*00e8*/ 	.byte	0x04, 0x1e
        /*00ea*/ 	.short	(.L_1798 - .L_1797)
.L_1797:
        /*00ec*/ 	.word	0x00000000


	//----- nvinfo : EIATTR_CBANK_PARAM_SIZE
	.align		4
.L_1798:
        /*00f0*/ 	.byte	0x03, 0x19
        /*00f2*/ 	.short	0x00e8


	//----- nvinfo : EIATTR_PARAM_CBANK
	.align		4
        /*00f4*/ 	.byte	0x04, 0x0a
        /*00f6*/ 	.short	(.L_1800 - .L_1799)
	.align		4
.L_1799:
        /*00f8*/ 	.word	index@(.nv.constant0._ZN10layer_norm31ln_parallel_residual_fwd_kernelINS_13Kernel_traitsIfffffjLj1280ELj1ELj4ELj1ELj16ENS_18Kernel_traits_baseILj1280EfffffjLj128EEEEELb0ELb0ELb0EEEvNS_9FwdParamsE)
        /*00fc*/ 	.short	0x0210
        /*00fe*/ 	.short	0x00e8


	//----- nvinfo : EIATTR_SW_WAR
	.align		4
.L_1800:
        /*0100*/ 	.byte	0x04, 0x36
        /*0102*/ 	.short	(.L_1802 - .L_1801)
.L_1801:
        /*0104*/ 	.word	0x00000008
.L_1802:


//--------------------- .nv.info._ZN10layer_norm31ln_parallel_residual_fwd_kernelINS_13Kernel_traitsIfffffjLj1280ELj1ELj4ELj1ELj16ENS_18Kernel_traits_baseILj1280EfffffjLj128EEEEELb0ELb0ELb1EEEvNS_9FwdParamsE --------------------------
	.section	.nv.info._ZN10layer_norm31ln_parallel_residual_fwd_kernelINS_13Kernel_traitsIfffffjLj1280ELj1ELj4ELj1ELj16ENS_18Kernel_traits_baseILj1280EfffffjLj128EEEEELb0ELb0ELb1EEEvNS_9FwdParamsE,"",@"SHT_CUDA_INFO"
	.sectionflags	@""
	.align	4


	//----- nvinfo : EIATTR_CUDA_API_VERSION
	.align		4
        /*0000*/ 	.byte	0x04, 0x37
        /*0002*/ 	.short	(.L_1804 - .L_1803)
.L_1803:
        /*0004*/ 	.word	0x00000082


	//----- nvinfo : EIATTR_KPARAM_INFO
	.align		4
.L_1804:
        /*0008*/ 	.byte	0x04, 0x17
        /*000a*/ 	.short	(.L_1806 - .L_1805)
.L_1805:
        /*000c*/ 	.word	0x00000000
        /*0010*/ 	.short	0x0000
        /*0012*/ 	.short	0x0000
        /*0014*/ 	.byte	0x00, 0xf0, 0xa1, 0x03


	//----- nvinfo : EIATTR_SPARSE_MMA_MASK
	.align		4
.L_1806:
        /*0018*/ 	.byte	0x03, 0x50
        /*001a*/ 	.short	0x0000


	//----- nvinfo : EIATTR_MAXREG_COUNT
	.align		4
        /*001c*/ 	.byte	0x03, 0x1b
        /*001e*/ 	.short	0x00ff


	//----- nvinfo : EIATTR_MERCURY_ISA_VERSION
	.align		4
        /*0020*/ 	.byte	0x03, 0x5f
        /*0022*/ 	.short	0x0101


	//----- nvinfo : EIATTR_COOP_GROUP_MASK_REGIDS
	.align		4
        /*0024*/ 	.byte	0x04, 0x29
        /*0026*/ 	.short	(.L_1808 - .L_1807)


	//   ....[0]....
.L_1807:
        /*0028*/ 	.word	0xffffffff


	//   ....[1]....
        /*002c*/ 	.word	0xffffffff


	//   ....[2]....
        /*0030*/ 	.word	0xffffffff


	//   ....[3]....
        /*0034*/ 	.word	0xffffffff


	//   ....[4]....
        /*0038*/ 	.word	0xffffffff


	//   ....[5]....
        /*003c*/ 	.word	0xffffffff


	//   ....[6]....
        /*0040*/ 	.word	0xffffffff


	//   ....[7]....
        /*0044*/ 	.word	0xffffffff


	//   ....[8]....
        /*0048*/ 	.word	0xffffffff


	//   ....[9]....
        /*004c*/ 	.word	0xffffffff


	//   ....[10]....
        /*0050*/ 	.word	0x050000e7


	//   ....[11]....
        /*0054*/ 	.word	0x050000e7


	//   ....[12]....
        /*0058*/ 	.word	0x050000e7


	//   ....[13]....
        /*005c*/ 	.word	0x050000e7


	//   ....[14]....
        /*0060*/ 	.word	0x050000e7


	//   ....[15]....
        /*0064*/ 	.word	0x050000e7


	//   ....[16]....
        /*0068*/ 	.word	0x050000e7


	//   ....[17]....
        /*006c*/ 	.word	0x050000e7


	//   ....[18]....
        /*0070*/ 	.word	0x050000e7


	//   ....[19]....
        /*0074*/ 	.word	0x050000e7


	//----- nvinfo : EIATTR_COOP_GROUP_INSTR_OFFSETS
	.align		4
.L_1808:
        /*0078*/ 	.byte	0x04, 0x28
        /*007a*/ 	.short	(.L_1810 - .L_1809)


	//   ....[0]....
.L_1809:
        /*007c*/ 	.word	0x000033b0


	//   ....[1]....
        /*0080*/ 	.word	0x000033e0


	//   ....[2]....
        /*0084*/ 	.word	0x00003400


	//   ....[3]....
        /*0088*/ 	.word	0x00003420


	//   ....[4]....
        /*008c*/ 	.word	0x00003440


	//   ....[5]....
        /*0090*/ 	.word	0x00003970


	//   ....[6]....
        /*0094*/ 	.word	0x00003990


	//   ....[7]....
        /*0098*/ 	.word	0x000039b0


	//   ....[8]....
        /*009c*/ 	.word	0x000039d0


	//   ....[9]....
        /*00a0*/ 	.word	0x000039f0


	//   ....[10]....
        /*00a4*/ 	.word	0x00004870


	//   ....[11]....
        /*00a8*/ 	.word	0x00004920


	//   ....[12]....
        /*00ac*/ 	.word	0x00004990


	//   ....[13]....
        /*00b0*/ 	.word	0x00004a00


	//   ....[14]....
        /*00b4*/ 	.word	0x00004a70


	//   ....[15]....
        /*00b8*/ 	.word	0x00004fe0


	//   ....[16]....
        /*00bc*/ 	.word	0x00005050


	//   ....[17]....
        /*00c0*/ 	.word	0x000050c0


	//   ....[18]....
        /*00c4*/ 	.word	0x00005130


	//   ....[19]....
        /*00c8*/ 	.word	0x000051a0


	//----- nvinfo : EIATTR_EXIT_INSTR_OFFSETS
	.align		4
.L_1810:
        /*00cc*/ 	.byte	0x04, 0x1c
        /*00ce*/ 	.short	(.L_1812 - .L_1811)


	//   ....[0]....
.L_1811:
        /*00d0*/ 	.word	0x00000b70


	//   ....[1]....
        /*00d4*/ 	.word	0x00004800


	//----- nvinfo : EIATTR_MAX_THREADS
	.align		4
.L_1812:
        /*00d8*/ 	.byte	0x04, 0x05
        /*00da*/ 	.short	(.L_1814 - .L_1813)
.L_1813:
        /*00dc*/ 	.word	0x00000080
        /*00e0*/ 	.word	0x00000001
        /*00e4*/ 	.word	0x00000001


	//----- nvinfo : EIATTR_CRS_STACK_SIZE
	.align		4
.L_1814:
        /*00e8*/ 	.byte	0x04, 0x1e
        /*00ea*/ 	.short	(.L_1816 - .L_1815)
.L_1815:
        /*00ec*/ 	.word	0x00000000


	//----- nvinfo : EIATTR_CBANK_PARAM_SIZE
	.align		4
.L_1816:
        /*00f0*/ 	.byte	0x03, 0x19
        /*00f2*/ 	.short	0x00e8


	//----- nvinfo : EIATTR_PARAM_CBANK
	.align		4
        /*00f4*/ 	.byte	0x04, 0x0a
        /*00f6*/ 	.short	(.L_1818 - .L_1817)
	.align		4
.L_1817:
        /*00f8*/ 	.word	index@(.nv.constant0._ZN10layer_norm31ln_parallel_residual_fwd_kernelINS_13Kernel_traitsIfffffjLj1280ELj1ELj4ELj1ELj16ENS_18Kernel_traits_baseILj1280EfffffjLj128EEEEELb0ELb0ELb1EEEvNS_9FwdParamsE)
        /*00fc*/ 	.short	0x0210
        /*00fe*/ 	.short	0x00e8


	//----- nvinfo : EIATTR_SW_WAR
	.align		4
.L_1818:
        /*0100*/ 	.byte	0x04, 0x36
        /*0102*/ 	.short	(.L_1820 - .L_1819)
.L_1819:
        /*0104*/ 	.word	0x00000008
.L_1820:


//--------------------- .nv.info._ZN10layer_norm31ln_parallel_residual_fwd_kernelINS_13Kernel_traitsIfffffjLj1280ELj1ELj4ELj1ELj16ENS_18Kernel_traits_baseILj1280EfffffjLj128EEEEELb0ELb1ELb0EEEvNS_9FwdParamsE --------------------------
	.section	.nv.info._ZN10layer_norm31ln_parallel_residual_fwd_kernelINS_13Kernel_traitsIfffffjLj1280ELj1ELj4ELj1ELj16ENS_18Kernel_traits_baseILj1280EfffffjLj128EEEEELb0ELb1ELb0EEEvNS_9FwdParamsE,"",@"SHT_CUDA_INFO"
	.sectionflags	@""
	.align	4


	//----- nvinfo : EIATTR_CUDA_API_VERSION
	.align		4
        /*0000*/ 	.byte	0x04, 0x37
        /*0002*/ 	.short	(.L_1822 - .L_1821)
.L_1821:
        /*0004*/ 	.word	0x00000082


	//----- nvinfo : EIATTR_KPARAM_INFO
	.align		4
.L_1822:
        /*0008*/ 	.byte	0x04, 0x17
        /*000a*/ 	.short	(.L_1824 - .L_1823)
.L_1823:
        /*000c*/ 	.word	0x00000000
        /*0010*/ 	.short	0x0000
        /*0012*/ 	.short	0x0000
        /*0014*/ 	.byte	0x00, 0xf0, 0xa1, 0x03


	//----- nvinfo : EIATTR_SPARSE_MMA_MASK
	.align		4
.L_1824:
        /*0018*/ 	.byte	0x03, 0x50
        /*001a*/ 	.short	0x0000


	//----- nvinfo : EIATTR_MAXREG_COUNT
	.align		4
        /*001c*/ 	.byte	0x03, 0x1b
        /*001e*/ 	.short	0x00ff


	//----- nvinfo : EIATTR_MERCURY_ISA_VERSION
	.align		4
        /*0020*/ 	.byte	0x03, 0x5f
        /*0022*/ 	.short	0x0101


	//----- nvinfo : EIATTR_COOP_GROUP_MASK_REGIDS
	.align		4
        /*0024*/ 	.byte	0x04, 0x29
        /*0026*/ 	.short	(.L_1826 - .L_1825)


	//   ....[0]....
.L_1825:
        /*0028*/ 	.word	0xffffffff


	//   ....[1]....
        /*002c*/ 	.word	0xffffffff


	//   ....[2]....
        /*0030*/ 	.word	0xffffffff


	//   ....[3]....
        /*0034*/ 	.word	0xffffffff


	//   ....[4]....
        /*0038*/ 	.word	0xffffffff


	//   ....[5]....
        /*003c*/ 	.word	0xffffffff


	//   ....[6]....
        /*0040*/ 	.word	0xffffffff


	//   ....[7]....
        /*0044*/ 	.word	0xffffffff


	//   ....[8]....
        /*0048*/ 	.word	0xffffffff


	//   ....[9]....
        /*004c*/ 	.word	0xffffffff


	//   ....[10]....
        /*0050*/ 	.word	0x05000092


	//   ....[11]....
        /*0054*/ 	.word	0x05000092


	//   ....[12]....
        /*0058*/ 	.word	0x05000092


	//   ....[13]....
        /*005c*/ 	.word	0x05000092


	//   ....[14]....
        /*0060*/ 	.word	0x05000092


	//   ....[15]....
        /*0064*/ 	.word	0x05000092


	//   ....[16]....
        /*0068*/ 	.word	0x05000092


	//   ....[17]....
        /*006c*/ 	.word	0x05000092


	//   ....[18]....
        /*0070*/ 	.word	0x05000092


	//   ....[19]....
        /*0074*/ 	.word	0x05000092


	//----- nvinfo : EIATTR_COOP_GROUP_INSTR_OFFSETS
	.align		4
.L_1826:
        /*0078*/ 	.byte	0x04, 0x28
        /*007a*/ 	.short	(.L_1828 - .L_1827)


	//   ....[0]....
.L_1827:
        /*007c*/ 	.word	0x00003aa0


	//   ....[1]....
        /*0080*/ 	.word	0x00003ae0


	//   ....[2]....
        /*0084*/ 	.word	0x00003b00


	//   ....[3]....
        /*0088*/ 	.word	0x00003b20


	//   ....[4]....
        /*008c*/ 	.word	0x00003b40


	//   ....[5]....
        /*0090*/ 	.word	0x000040d0


	//   ....[6]....
        /*0094*/ 	.word	0x000040f0


	//   ....[7]....
        /*0098*/ 	.word	0x00004110


	//   ....[8]....
        /*009c*/ 	.word	0x00004130


	//   ....[9]....
        /*00a0*/ 	.word	0x00004150


	//   ....[10]....
        /*00a4*/ 	.word	0x00004f50


	//   ....[11]....
        /*00a8*/ 	.word	0x00005000


	//   ....[12]....
        /*00ac*/ 	.word	0x00005070


	//   ....[13]....
        /*00b0*/ 	.word	0x000050e0


	//   ....[14]....
        /*00b4*/ 	.word	0x00005150


	//   ....[15]....
        /*00b8*/ 	.word	0x00005730


	//   ....[16]....
        /*00bc*/ 	.word	0x000057a0


	//   ....[17]....
        /*00c0*/ 	.word	0x00005810


	//   ....[18]....
        /*00c4*/ 	.word	0x00005880


	//   ....[19]....
        /*00c8*/ 	.word	0x000058f0


	//----- nvinfo : EIATTR_EXIT_INSTR_OFFSETS
	.align		4
.L_1828:
        /*00cc*/ 	.byte	0x04, 0x1c
        /*00ce*/ 	.short	(.L_1830 - .L_1829)


	//   ....[0]....
.L_1829:
        /*00d0*/ 	.word	0x00000bb0


	//   ....[1]....
        /*00d4*/ 	.word	0x00004ee0


	//----- nvinfo : EIATTR_MAX_THREADS
	.align		4
.L_1830:
        /*00d8*/ 	.byte	0x04, 0x05
        /*00da*/ 	.short	(.L_1832 - .L_1831)
.L_1831:
        /*00dc*/ 	.word	0x00000080
        /*00e0*/ 	.word	0x00000001
        /*00e4*/ 	.word	0x00000001


	//----- nvinfo : EIATTR_CRS_STACK_SIZE
	.align		4
.L_1832:
        /*00e8*/ 	.byte	0x04, 0x1e
        /*00ea*/ 	.short	(.L_1834 - .L_1833)
.L_1833:
        /*00ec*/ 	.word	0x00000000


	//----- nvinfo : EIATTR_CBANK_PARAM_SIZE
	.align		4
.L_1834:
        /*00f0*/ 	.byte	0x03, 0x19
        /*00f2*/ 	.short	0x00e8


	//----- nvinfo : EIATTR_PARAM_CBANK
	.align		4
        /*00f4*/ 	.byte	0x04, 0x0a
        /*00f6*/ 	.short	(.L_1836 - .L_1835)
	.align		4
.L_1835:
        /*00f8*/ 	.word	index@(.nv.constant0._ZN10layer_norm31ln_parallel_residual_fwd_kernelINS_13Kernel_traitsIfffffjLj1280ELj1ELj4ELj1ELj16ENS_18Kernel_traits_baseILj1280EfffffjLj128EEEEELb0ELb1ELb0EEEvNS_9FwdParamsE)
        /*00fc*/ 	.short	0x0210
        /*00fe*/ 	.short	0x00e8


	//----- nvinfo : EIATTR_SW_WAR
	.align		4
.L_1836:
        /*0100*/ 	.byte	0x04, 0x36
        /*0102*/ 	.short	(.L_1838 - .L_1837)
.L_1837:
        /*0104*/ 	.word	0x00000008
.L_1838:


//--------------------- .nv.info._ZN10layer_norm31ln_parallel_residual_fwd_kernelINS_13Kernel_traitsIfffffjLj1280ELj1ELj4ELj1ELj16ENS_18Kernel_traits_baseILj1280EfffffjLj128EEEEELb0ELb1ELb1EEEvNS_9FwdParamsE --------------------------
	.section	.nv.info._ZN10layer_norm31ln_parallel_residual_fwd_kernelINS_13Kernel_traitsIfffffjLj1280ELj1ELj4ELj1ELj16ENS_18Kernel_traits_baseILj1280EfffffjLj128EEEEELb0ELb1ELb1EEEvNS_9FwdParamsE,"",@"SHT_CUDA_INFO"
	.sectionflags	@""
	.align	4


	//----- nvinfo : EIATTR_CUDA_API_VERSION
	.align		4
        /*0000*/ 	.byte	0x04, 0x37
        /*0002*/ 	.short	(.L_1840 - .L_1839)
.L_1839:
        /*0004*/ 	.word	0x00000082


	//----- nvinfo : EIATTR_KPARAM_INFO
	.align		4
.L_1840:
        /*0008*/ 	.byte	0x04, 0x17
        /*000a*/ 	.short	(.L_1842 - .L_1841)
.L_1841:
        /*000c*/ 	.word	0x00000000
        /*0010*/ 	.short	0x0000
        /*0012*/ 	.short	0x0000
        /*0014*/ 	.byte	0x00, 0xf0, 0xa1, 0x03


	//----- nvinfo : EIATTR_SPARSE_MMA_MASK
	.align		4
.L_1842:
        /*0018*/ 	.byte	0x03, 0x50
        /*001a*/ 	.short	0x0000


	//----- nvinfo : EIATTR_MAXREG_COUNT
	.align		4
        /*001c*/ 	.byte	0x03, 0x1b
        /*001e*/ 	.short	0x00ff


	//----- nvinfo : EIATTR_MERCURY_ISA_VERSION
	.align		4
        /*0020*/ 	.byte	0x03, 0x5f
        /*0022*/ 	.short	0x0101


	//----- nvinfo : EIATTR_COOP_GROUP_MASK_REGIDS
	.align		4
        /*0024*/ 	.byte	0x04, 0x29
        /*0026*/ 	.short	(.L_1844 - .L_1843)


	//   ....[0]....
.L_1843:
        /*0028*/ 	.word	0xffffffff


	//   ....[1]....
        /*002c*/ 	.word	0xffffffff


	//   ....[2]....
        /*0030*/ 	.word	0xffffffff


	//   ....[3]....
        /*0034*/ 	.word	0xffffffff


	//   ....[4]....
        /*0038*/ 	.word	0xffffffff


	//   ....[5]....
        /*003c*/ 	.word	0xffffffff


	//   ....[6]....
        /*0040*/ 	.word	0xffffffff


	//   ....[7]....
        /*0044*/ 	.word	0xffffffff


	//   ....[8]....
        /*0048*/ 	.word	0xffffffff


	//   ....[9]....
        /*004c*/ 	.word	0xffffffff


	//   ....[10]....
        /*0050*/ 	.word	0x05000099


	//   ....[11]....
        /*0054*/ 	.word	0x05000099


	//   ....[12]....
        /*0058*/ 	.word	0x05000099


	//   ....[13]....
        /*005c*/ 	.word	0x05000099


	//   ....[14]....
        /*0060*/ 	.word	0x05000099


	//   ....[15]....
        /*0064*/ 	.word	0x05000099


	//   ....[16]....
        /*0068*/ 	.word	0x05000099


	//   ....[17]....
        /*006c*/ 	.word	0x05000099


	//   ....[18]....
        /*0070*/ 	.word	0x05000099


	//   ....[19]....
        /*0074*/ 	.word	0x05000099


	//----- nvinfo : EIATTR_COOP_GROUP_INSTR_OFFSETS
	.align		4
.L_1844:
        /*0078*/ 	.byte	0x04, 0x28
        /*007a*/ 	.short	(.L_1846 - .L_1845)


	//   ....[0]....
.L_1845:
        /*007c*/ 	.word	0x00002b10


	//   ....[1]....
        /*0080*/ 	.word	0x00002b30


	//   ....[2]....
        /*0084*/ 	.word	0x00002b50


	//   ....[3]....
        /*0088*/ 	.word	0x00002b70


	//   ....[4]....
        /*008c*/ 	.word	0x00002ba0


	//   ....[5]....
        /*0090*/ 	.word	0x000030d0


	//   ....[6]....
        /*0094*/ 	.word	0x000030f0


	//   ....[7]....
        /*0098*/ 	.word	0x00003110


	//   ....[8]....
        /*009c*/ 	.word	0x00003130


	//   ....[9]....
        /*00a0*/ 	.word	0x00003150


	//   ....[10]....
        /*00a4*/ 	.word	0x00003bc0


	//   ....[11]....
        /*00a8*/ 	.word	0x00003c60


	//   ....[12]....
        /*00ac*/ 	.word	0x00003cd0


	//   ....[13]....
        /*00b0*/ 	.word	0x00003d40


	//   ....[14]....
        /*00b4*/ 	.word	0x00003dc0


	//   ....[15]....
        /*00b8*/ 	.word	0x00004340


	//   ....[16]....
        /*00bc*/ 	.word	0x000043b0


	//   ....[17]....
        /*00c0*/ 	.word	0x00004420


	//   ....[18]....
        /*00c4*/ 	.word	0x00004490


	//   ....[19]....
        /*00c8*/ 	.word	0x00004500


	//----- nvinfo : EIATTR_EXIT_INSTR_OFFSETS
	.align		4
.L_1846:
        /*00cc*/ 	.byte	0x04, 0x1c
        /*00ce*/ 	.short	(.L_1848 - .L_1847)


	//   ....[0]....
.L_1847:
        /*00d0*/ 	.word	0x00000340


	//   ....[1]....
        /*00d4*/ 	.word	0x00003b50


	//----- nvinfo : EIATTR_MAX_THREADS
	.align		4
.L_1848:
        /*00d8*/ 	.byte	0x04, 0x05
        /*00da*/ 	.short	(.L_1850 - .L_1849)
.L_1849:
        /*00dc*/ 	.word	0x00000080
        /*00e0*/ 	.word	0x00000001
        /*00e4*/ 	.word	0x00000001


	//----- nvinfo : EIATTR_CRS_STACK_SIZE
	.align		4
.L_1850:
        /*00e8*/ 	.byte	0x04, 0x1e
        /*00ea*/ 	.short	(.L_1852 - .L_1851)
.L_1851:
        /*00ec*/ 	.word	0x00000000


	//----- nvinfo : EIATTR_CBANK_PARAM_SIZE
	.align		4
.L_1852:
        /*00f0*/ 	.byte	0x03, 0x19
        /*00f2*/ 	.short	0x00e8


	//----- nvinfo : EIATTR_PARAM_CBANK
	.align		4
        /*00f4*/ 	.byte	0x04, 0x0a
        /*00f6*/ 	.short	(.L_1854 - .L_1853)
	.align		4
.L_1853:
        /*00f8*/ 	.word	index@(.nv.constant0._ZN10layer_norm31ln_parallel_residual_fwd_kernelINS_13Kernel_traitsIfffffjLj1280ELj1ELj4ELj1ELj16ENS_18Kernel_traits_baseILj1280EfffffjLj128EEEEELb0ELb1ELb1EEEvNS_9FwdParamsE)
        /*00fc*/ 	.short	0x0210
        /*00fe*/ 	.short	0x00e8


	//----- nvinfo : EIATTR_SW_WAR
	.align		4
.L_1854:
        /*0100*/ 	.byte	0x04, 0x36
        /*0102*/ 	.short	(.L_1856 - .L_1855)
.L_1855:
        /*0104*/ 	.word	0x00000008
.L_1856:


//--------------------- .nv.info._ZN10layer_norm31ln_parallel_residual_fwd_kernelINS_13Kernel_traitsIfffffjLj1280ELj1ELj4ELj1ELj16ENS_18Kernel_traits_baseILj1280EfffffjLj128EEEEELb1ELb0ELb0EEEvNS_9FwdParamsE --------------------------
	.section	.nv.info._ZN10layer_norm31ln_parallel_residual_fwd_kernelINS_13Kernel_traitsIfffffjLj1280ELj1ELj4ELj1ELj16ENS_18Kernel_traits_baseILj1280EfffffjLj128EEEEELb1ELb0ELb0EEEvNS_9FwdParamsE,"",@"SHT_CUDA_INFO"
	.sectionflags	@""
	.align	4


	//----- nvinfo : EIATTR_CUDA_API_VERSION
	.align		4
        /*0000*/ 	.byte	0x04, 0x37
        /*0002*/ 	.short	(.L_1858 - .L_1857)
.L_1857:
        /*0004*/ 	.word	0x00000082


	//----- nvinfo : EIATTR_KPARAM_INFO
	.align		4
.L_1858:
        /*0008*/ 	.byte	0x04, 0x17
        /*000a*/ 	.short	(.L_1860 - .L_1859)
.L_1859:
        /*000c*/ 	.word	0x00000000
        /*0010*/ 	.short	0x0000
        /*0012*/ 	.short	0x0000
        /*0014*/ 	.byte	0x00, 0xf0, 0xa1, 0x03


	//----- nvinfo : EIATTR_SPARSE_MMA_MASK
	.align		4
.L_1860:
        /*0018*/ 	.byte	0x03, 0x50
        /*001a*/ 	.short	0x0000


	//----- nvinfo : EIATTR_MAXREG_COUNT
	.align		4
        /*001c*/ 	.byte	0x03, 0x1b
        /*001e*/ 	.short	0x00ff


	//----- nvinfo : EIATTR_MERCURY_ISA_VERSION
	.align		4
        /*0020*/ 	.byte	0x03, 0x5f
        /*0022*/ 	.short	0x0101


	//----- nvinfo : EIATTR_COOP_GROUP_MASK_REGIDS
	.align		4
        /*0024*/ 	.byte	0x04, 0x29
        /*0026*/ 	.short	(.L_1862 - .L_1861)


	//   ....[0]....
.L_1861:
        /*0028*/ 	.word	0xffffffff


	//   ....[1]....
        /*002c*/ 	.word	0xffffffff


	//   ....[2]....
        /*0030*/ 	.word	0xffffffff


	//   ....[3]....
        /*0034*/ 	.word	0xffffffff


	//   ....[4]....
        /*0038*/ 	.word	0xffffffff


	//   ....[5]....
        /*003c*/ 	.word	0xffffffff


	//   ....[6]....
        /*0040*/ 	.word	0xffffffff


	//   ....[7]....
        /*0044*/ 	.word	0xffffffff


	//   ....[8]....
        /*0048*/ 	.word	0xffffffff


	//   ....[9]....
        /*004c*/ 	.word	0xffffffff


	//   ....[10]....
        /*0050*/ 	.word	0x050000ef


	//   ....[11]....
        /*0054*/ 	.word	0x050000ef


	//   ....[12]....
        /*0058*/ 	.word	0x050000ef


	//   ....[13]....
        /*005c*/ 	.word	0x050000ef


	//   ....[14]....
        /*0060*/ 	.word	0x050000ef


	//   ....[15]....
        /*0064*/ 	.word	0x050000ef


	//   ....[16]....
        /*0068*/ 	.word	0x050000ef


	//   ....[17]....
        /*006c*/ 	.word	0x050000ef


	//   ....[18]....
        /*0070*/ 	.word	0x050000ef


	//   ....[19]....
        /*0074*/ 	.word	0x050000ef


	//----- nvinfo : EIATTR_COOP_GROUP_INSTR_OFFSETS
	.align		4
.L_1862:
        /*0078*/ 	.byte	0x04, 0x28
        /*007a*/ 	.short	(.L_1864 - .L_1863)


	//   ....[0]....
.L_1863:
        /*007c*/ 	.word	0x0001eb60


	//   ....[1]....
        /*0080*/ 	.word	0x0001ec00


	//   ....[2]....
        /*0084*/ 	.word	0x0001ec20


	//   ....[3]....
        /*0088*/ 	.word	0x0001ec40


	//   ....[4]....
        /*008c*/ 	.word	0x0001ec60


	//   ....[5]....
        /*0090*/ 	.word	0x0001f1e0


	//   ....[6]....
        /*0094*/ 	.word	0x0001f200


	//   ....[7]....
        /*0098*/ 	.word	0x0001f220


	//   ....[8]....
        /*009c*/ 	.word	0x0001f240


	//   ....[9]....
        /*00a0*/ 	.word	0x0001f260


	//   ....[10]....
        /*00a4*/ 	.word	0x00020610


	//   ....[11]....
        /*00a8*/ 	.word	0x00020700


	//   ....[12]....
        /*00ac*/ 	.word	0x00020790


	//   ....[13]....
        /*00b0*/ 	.word	0x00020800


	//   ....[14]....
        /*00b4*/ 	.word	0x00020870


	//   ....[15]....
        /*00b8*/ 	.word	0x00020e40


	//   ....[16]....
        /*00bc*/ 	.word	0x00020eb0


	//   ....[17]....
        /*00c0*/ 	.word	0x00020f20


	//   ....[18]....
        /*00c4*/ 	.word	0x00020f90


	//   ....[19]....
        /*00c8*/ 	.word	0x00021000


	//----- nvinfo : EIATTR_EXIT_INSTR_OFFSETS
	.align		4
.L_1864:
        /*00cc*/ 	.byte	0x04, 0x1c
        /*00ce*/ 	.short	(.L_1866 - .L_1865)


	//   ....[0]....
.L_1865:
        /*00d0*/ 	.word	0x00001960


	//   ....[1]....
        /*00d4*/ 	.word	0x000205a0


	//----- nvinfo : EIATTR_MAX_THREADS
	.align		4
.L_1866:
        /*00d8*/ 	.byte	0x04, 0x05
        /*00da*/ 	.short	(.L_1868 - .L_1867)
.L_1867:
        /*00dc*/ 	.word	0x00000080
        /*00e0*/ 	.word	0x00000001
        /*00e4*/ 	.word	0x00000001


	//----- nvinfo : EIATTR_CRS_STACK_SIZE
	.align		4
.L_1868:
        /*00e8*/ 	.byte	0x04, 0x1e
        /*00ea*/ 	.short	(.L_1870 - .L_1869)
.L_1869:
        /*00ec*/ 	.word	0x00000000


	//----- nvinfo : EIATTR_CBANK_PARAM_SIZE
	.align		4
.L_1870:
        /*00f0*/ 	.byte	0x03, 0x19
        /*00f2*/ 	.short	0x00e8


	//----- nvinfo : EIATTR_PARAM_CBANK
	.align		4
        /*00f4*/ 	.byte	0x04, 0x0a
        /*00f6*/ 	.short	(.L_1872 - .L_1871)
	.align		4
.L_1871:
        /*00f8*/ 	.word	index@(.nv.constant0._ZN10layer_norm31ln_parallel_residual_fwd_kernelINS_13Kernel_traitsIfffffjLj1280ELj1ELj4ELj1ELj16ENS_18Kernel_traits_baseILj1280EfffffjLj128EEEEELb1ELb0ELb0EEEvNS_9FwdParamsE)
        /*00fc*/ 	.short	0x0210
        /*00fe*/ 	.short	0x00e8


	//----- nvinfo : EIATTR_SW_WAR
	.align		4
.L_1872:
        /*0100*/ 	.byte	0x04, 0x36
        /*0102*/ 	.short	(.L_1874 - .L_1873)
.L_1873:
        /*0104*/ 	.word	0x00000008
.L_1874:


//--------------------- .nv.info._ZN10layer_norm31ln_parallel_residual_fwd_kernelINS_13Kernel_traitsIfffffjLj1280ELj1ELj4ELj1ELj16ENS_18Kernel_traits_baseILj1280EfffffjLj128EEEEELb1ELb0ELb1EEEvNS_9FwdParamsE --------------------------
	.section	.nv.info._ZN10layer_norm31ln_parallel_residual_fwd_kernelINS_13Kernel_traitsIfffffjLj1280ELj1ELj4ELj1ELj16ENS_18Kernel_traits_baseILj1280EfffffjLj128EEEEELb1ELb0ELb1EEEvNS_9FwdParamsE,"",@"SHT_CUDA_INFO"
	.sectionflags	@""
	.align	4


	//----- nvinfo : EIATTR_CUDA_API_VERSION
	.align		4
        /*0000*/ 	.byte	0x04, 0x37
        /*0002*/ 	.short	(.L_1876 - .L_1875)
.L_1875:
        /*0004*/ 	.word	0x00000082


	//----- nvinfo : EIATTR_KPARAM_INFO
	.align		4
.L_1876:
        /*0008*/ 	.byte	0x04, 0x17
        /*000a*/ 	.short	(.L_1878 - .L_1877)
.L_1877:
        /*000c*/ 	.word	0x00000000
        /*0010*/ 	.short	0x0000
        /*0012*/ 	.short	0x0000
        /*0014*/ 	.byte	0x00, 0xf0, 0xa1, 0x03


	//----- nvinfo : EIATTR_SPARSE_MMA_MASK
	.align		4
.L_1878:
        /*0018*/ 	.byte	0x03, 0x50
        /*001a*/ 	.short	0x0000


	//----- nvinfo : EIATTR_MAXREG_COUNT
	.align		4
        /*001c*/ 	.byte	0x03, 0x1b
        /*001e*/ 	.short	0x00ff


	//----- nvinfo : EIATTR_MERCURY_ISA_VERSION
	.align		4
        /*0020*/ 	.byte	0x03, 0x5f
        /*0022*/ 	.short	0x0101


	//----- nvinfo : EIATTR_COOP_GROUP_MASK_REGIDS
	.align		4
        /*0024*/ 	.byte	0x04, 0x29
        /*0026*/ 	.short	(.L_1880 - .L_1879)


	//   ....[0]....
.L_1879:
        /*0028*/ 	.word	0xffffffff


	//   ....[1]....
        /*002c*/ 	.word	0xffffffff


	//   ....[2]....
        /*0030*/ 	.word	0xffffffff


	//   ....[3]....
        /*0034*/ 	.word	0xffffffff


	//   ....[4]....
        /*0038*/ 	.word	0xffffffff


	//   ....[5]....
        /*003c*/ 	.word	0xffffffff


	//   ....[6]....
        /*0040*/ 	.word	0xffffffff


	//   ....[7]....
        /*0044*/ 	.word	0xffffffff


	//   ....[8]....
        /*0048*/ 	.word	0xffffffff


	//   ....[9]....
        /*004c*/ 	.word	0xffffffff


	//   ....[10]....
        /*0050*/ 	.word	0x050000f5


	//   ....[11]....
        /*0054*/ 	.word	0x050000f5


	//   ....[12]....
        /*0058*/ 	.word	0x050000f5


	//   ....[13]....
        /*005c*/ 	.word	0x050000f5


	//   ....[14]....
        /*0060*/ 	.word	0x050000f5


	//   ....[15]....
        /*0064*/ 	.word	0x050000f5


	//   ....[16]....
        /*0068*/ 	.word	0x050000f5


	//   ....[17]....
        /*006c*/ 	.word	0x050000f5


	//   ....[18]....
        /*0070*/ 	.word	0x050000f5


	//   ....[19]....
        /*0074*/ 	.word	0x050000f5


	//----- nvinfo : EIATTR_COOP_GROUP_INSTR_OFFSETS
	.align		4
.L_1880:
        /*0078*/ 	.byte	0x04, 0x28
        /*007a*/ 	.short	(.L_1882 - .L_1881)


	//   ....[0]....
.L_1881:
        /*007c*/ 	.word	0x0001d6e0


	//   ....[1]....
        /*0080*/ 	.word	0x0001d700


	//   ....[2]....
        /*0084*/ 	.word	0x0001d720


	//   ....[3]....
        /*0088*/ 	.word	0x0001d740


	//   ....[4]....
        /*008c*/ 	.word	0x0001d770


	//   ....[5]....
        /*0090*/ 	.word	0x0001dca0


	//   ....[6]....
        /*0094*/ 	.word	0x0001dcc0


	//   ....[7]....
        /*0098*/ 	.word	0x0001dce0


	//   ....[8]....
        /*009c*/ 	.word	0x0001dd00


	//   ....[9]....
        /*00a0*/ 	.word	0x0001dd20


	//   ....[10]....
        /*00a4*/ 	.word	0x0001ebc0


	//   ....[11]....
        /*00a8*/ 	.word	0x0001ec60


	//   ....[12]....
        /*00ac*/ 	.word	0x0001ecd0


	//   ....[13]....
        /*00b0*/ 	.word	0x0001ed40


	//   ....[14]....
        /*00b4*/ 	.word	0x0001edc0


	//   ....[15]....
        /*00b8*/ 	.word	0x0001f340


	//   ....[16]....
        /*00bc*/ 	.word	0x0001f3b0


	//   ....[17]....
        /*00c0*/ 	.word	0x0001f420


	//   ....[18]....
        /*00c4*/ 	.word	0x0001f490


	//   ....[19]....
        /*00c8*/ 	.word	0x0001f500


	//----- nvinfo : EIATTR_EXIT_INSTR_OFFSETS
	.align		4
.L_1882:
        /*00cc*/ 	.byte	0x04, 0x1c
        /*00ce*/ 	.short	(.L_1884 - .L_1883)


	//   ....[0]....
.L_1883:
        /*00d0*/ 	.word	0x00000ed0


	//   ....[1]....
        /*00d4*/ 	.word	0x0001eb50


	//----- nvinfo : EIATTR_MAX_THREADS
	.align		4
.L_1884:
        /*00d8*/ 	.byte	0x04, 0x05
        /*00da*/ 	.short	(.L_1886 - .L_1885)
.L_1885:
        /*00dc*/ 	.word	0x00000080
        /*00e0*/ 	.word	0x00000001
        /*00e4*/ 	.word	0x00000001


	//----- nvinfo : EIATTR_CRS_STACK_SIZE
	.align		4
.L_1886:
        /*00e8*/ 	.byte	0x04, 0x1e
        /*00ea*/ 	.short	(.L_1888 - .L_1887)
.L_1887:
        /*00ec*/ 	.word	0x00000000


	//----- nvinfo : EIATTR_CBANK_PARAM_SIZE
	.align		4
.L_1888:
        /*00f0*/ 	.byte	0x03, 0x19
        /*00f2*/ 	.short	0x00e8


	//----- nvinfo : EIATTR_PARAM_CBANK
	.align		4
        /*00f4*/ 	.byte	0x04, 0x0a
        /*00f6*/ 	.short	(.L_1890 - .L_1889)
	.align		4
.L_1889:
        /*00f8*/ 	.word	index@(.nv.constant0._ZN10layer_norm31ln_parallel_residual_fwd_kernelINS_13Kernel_traitsIfffffjLj1280ELj1ELj4ELj1ELj16ENS_18Kernel_traits_baseILj1280EfffffjLj128EEEEELb1ELb0ELb1EEEvNS_9FwdParamsE)
        /*00fc*/ 	.short	0x0210
        /*00fe*/ 	.short	0x00e8


	//----- nvinfo : EIATTR_SW_WAR
	.align		4
.L_1890:
        /*0100*/ 	.byte	0x04, 0x36
        /*0102*/ 	.short	(.L_1892 - .L_1891)
.L_1891:
        /*0104*/ 	.word	0x00000008
.L_1892:


//--------------------- .nv.info._ZN10layer_norm31ln_parallel_residual_fwd_kernelINS_13Kernel_traitsIfffffjLj1280ELj1ELj4ELj1ELj16ENS_18Kernel_traits_baseILj1280EfffffjLj128EEEEELb1ELb1ELb0EEEvNS_9FwdParamsE --------------------------
	.section	.nv.info._ZN10layer_norm31ln_parallel_residual_fwd_kernelINS_13Kernel_traitsIfffffjLj1280ELj1ELj4ELj1ELj16ENS_18Kernel_traits_baseILj1280EfffffjLj128EEEEELb1ELb1ELb0EEEvNS_9FwdParamsE,"",@"SHT_CUDA_INFO"
	.sectionflags	@""
	.align	4


	//----- nvinfo : EIATTR_CUDA_API_VERSION
	.align		4
        /*0000*/ 	.byte	0x04, 0x37
        /*0002*/ 	.short	(.L_1894 - .L_1893)
.L_1893:
        /*0004*/ 	.word	0x00000082


	//----- nvinfo : EIATTR_KPARAM_INFO
	.align		4
.L_1894:
        /*0008*/ 	.byte	0x04, 0x17
        /*000a*/ 	.short	(.L_1896 - .L_1895)
.L_1895:
        /*000c*/ 	.word	0x00000000
        /*0010*/ 	.short	0x0000
        /*0012*/ 	.short	0x0000
        /*0014*/ 	.byte	0x00, 0xf0, 0xa1, 0x03


	//----- nvinfo : EIATTR_SPARSE_MMA_MASK
	.align		4
.L_1896:
        /*0018*/ 	.byte	0x03, 0x50
        /*001a*/ 	.short	0x0000


	//----- nvinfo : EIATTR_MAXREG_COUNT
	.align		4
        /*001c*/ 	.byte	0x03, 0x1b
        /*001e*/ 	.short	0x00ff


	//----- nvinfo : EIATTR_MERCURY_ISA_VERSION
	.align		4
        /*0020*/ 	.byte	0x03, 0x5f
        /*0022*/ 	.short	0x0101


	//----- nvinfo : EIATTR_COOP_GROUP_MASK_REGIDS
	.align		4
        /*0024*/ 	.byte	0x04, 0x29
        /*0026*/ 	.short	(.L_1898 - .L_1897)


	//   ....[0]....
.L_1897:
        /*0028*/ 	.word	0xffffffff


	//   ....[1]....
        /*002c*/ 	.word	0xffffffff


	//   ....[2]....
        /*0030*/ 	.word	0xffffffff


	//   ....[3]....
        /*0034*/ 	.word	0xffffffff


	//   ....[4]....
        /*0038*/ 	.word	0xffffffff


	//   ....[5]....
        /*003c*/ 	.word	0xffffffff


	//   ....[6]....
        /*0040*/ 	.word	0xffffffff


	//   ....[7]....
        /*0044*/ 	.word	0xffffffff


	//   ....[8]....
        /*0048*/ 	.word	0xffffffff


	//   ....[9]....
        /*004c*/ 	.word	0xffffffff


	//   ....[10]....
        /*0050*/ 	.word	0x0500009e


	//   ....[11]....
        /*0054*/ 	.word	0x0500009e


	//   ....[12]....
        /*0058*/ 	.word	0x0500009e


	//   ....[13]....
        /*005c*/ 	.word	0x0500009e


	//   ....[14]....
        /*0060*/ 	.word	0x0500009e


	//   ....[15]....
        /*0064*/ 	.word	0x0500009e


	//   ....[16]....
        /*0068*/ 	.word	0x0500009e


	//   ....[17]....
        /*006c*/ 	.word	0x0500009e


	//   ....[18]....
        /*0070*/ 	.word	0x0500009e


	//   ....[19]....
        /*0074*/ 	.word	0x0500009e


	//----- nvinfo : EIATTR_COOP_GROUP_INSTR_OFFSETS
	.align		4
.L_1898:
        /*0078*/ 	.byte	0x04, 0x28
        /*007a*/ 	.short	(.L_1900 - .L_1899)


	//   ....[0]....
.L_1899:
        /*007c*/ 	.word	0x0001e2a0


	//   ....[1]....
        /*0080*/ 	.word	0x0001e340


	//   ....[2]....
        /*0084*/ 	.word	0x0001e360


	//   ....[3]....
        /*0088*/ 	.word	0x0001e380


	//   ....[4]....
        /*008c*/ 	.word	0x0001e3a0


	//   ....[5]....
        /*0090*/ 	.word	0x0001e920


	//   ....[6]....
        /*0094*/ 	.word	0x0001e940


	//   ....[7]....
        /*0098*/ 	.word	0x0001e960


	//   ....[8]....
        /*009c*/ 	.word	0x0001e980


	//   ....[9]....
        /*00a0*/ 	.word	0x0001e9a0


	//   ....[10]....
        /*00a4*/ 	.word	0x0001f7d0


	//   ....[11]....
        /*00a8*/ 	.word	0x0001f8c0


	//   ....[12]....
        /*00ac*/ 	.word	0x0001f950


	//   ....[13]....
        /*00b0*/ 	.word	0x0001f9c0


	//   ....[14]....
        /*00b4*/ 	.word	0x0001fa30


	//   ....[15]....
        /*00b8*/ 	.word	0x00020010


	//   ....[16]....
        /*00bc*/ 	.word	0x00020080


	//   ....[17]....
        /*00c0*/ 	.word	0x000200f0


	//   ....[18]....
        /*00c4*/ 	.word	0x00020160


	//   ....[19]....
        /*00c8*/ 	.word	0x000201d0


	//----- nvinfo : EIATTR_EXIT_INSTR_OFFSETS
	.align		4
.L_1900:
        /*00cc*/ 	.byte	0x04, 0x1c
        /*00ce*/ 	.short	(.L_1902 - .L_1901)


	//   ....[0]....
.L_1901:
        /*00d0*/ 	.word	0x000010a0


	//   ....[1]....
        /*00d4*/ 	.word	0x0001f760


	//----- nvinfo : EIATTR_MAX_THREADS
	.align		4
.L_1902:
        /*00d8*/ 	.byte	0x04, 0x05
        /*00da*/ 	.short	(.L_1904 - .L_1903)
.L_1903:
        /*00dc*/ 	.word	0x00000080
        /*00e0*/ 	.word	0x00000001
        /*00e4*/ 	.word	0x00000001


	//----- nvinfo : EIATTR_CRS_STACK_SIZE
	.align		4
.L_1904:
        /*00e8*/ 	.byte	0x04, 0x1e
        /*00ea*/ 	.short	(.L_1906 - .L_1905)
.L_1905:
        /*00ec*/ 	.word	0x00000000


	//----- nvinfo : EIATTR_CBANK_PARAM_SIZE
	.align		4
.L_1906:
        /*00f0*/ 	.byte	0x03, 0x19
        /*00f2*/ 	.short	0x00e8


	//----- nvinfo : EIATTR_PARAM_CBANK
	.align		4
        /*00f4*/ 	.byte	0x04, 0x0a
        /*00f6*/ 	.short	(.L_1908 - .L_1907)
	.align		4
.L_1907:
        /*00f8*/ 	.word	index@(.nv.constant0._ZN10layer_norm31ln_parallel_residual_fwd_kernelINS_13Kernel_traitsIfffffjLj1280ELj1ELj4ELj1ELj16ENS_18Kernel_traits_baseILj1280EfffffjLj128EEEEELb1ELb1ELb0EEEvNS_9FwdParamsE)
        /*00fc*/ 	.short	0x0210
        /*00fe*/ 	.short	0x00e8


	//----- nvinfo : EIATTR_SW_WAR
	.align		4
.L_1908:
        /*0100*/ 	.byte	0x04, 0x36
        /*0102*/ 	.short	(.L_1910 - .L_1909)
.L_1909:
        /*0104*/ 	.word	0x00000008
.L_1910:


//--------------------- .nv.info._ZN10layer_norm31ln_parallel_residual_fwd_kernelINS_13Kernel_traitsIfffffjLj1280ELj1ELj4ELj1ELj16ENS_18Kernel_traits_baseILj1280EfffffjLj128EEEEELb1ELb1ELb1EEEvNS_9FwdParamsE --------------------------
	.section	.nv.info._ZN10layer_norm31ln_parallel_residual_fwd_kernelINS_13Kernel_traitsIfffffjLj1280ELj1ELj4ELj1ELj16ENS_18Kernel_traits_baseILj1280EfffffjLj128EEEEELb1ELb1ELb1EEEvNS_9FwdParamsE,"",@"SHT_CUDA_INFO"
	.sectionflags	@""
	.align	4


	//----- nvinfo : EIATTR_CUDA_API_VERSION
	.align		4
        /*0000*/ 	.byte	0x04, 0x37
        /*0002*/ 	.short	(.L_1912 - .L_1911)
.L_1911:
        /*0004*/ 	.word	0x00000082


	//----- nvinfo : EIATTR_KPARAM_INFO
	.align		4
.L_1912:
        /*0008*/ 	.byte	0x04, 0x17
        /*000a*/ 	.short	(.L_1914 - .L_1913)
.L_1913:
        /*000c*/ 	.word	0x00000000
        /*0010*/ 	.short	0x0000
        /*0012*/ 	.short	0x0000
        /*0014*/ 	.byte	0x00, 0xf0, 0xa1, 0x03


	//----- nvinfo : EIATTR_SPARSE_MMA_MASK
	.align		4
.L_1914:
        /*0018*/ 	.byte	0x03, 0x50
        /*001a*/ 	.short	0x0000


	//----- nvinfo : EIATTR_MAXREG_COUNT
	.align		4
        /*001c*/ 	.byte	0x03, 0x1b
        /*001e*/ 	.short	0x00ff


	//----- nvinfo : EIATTR_MERCURY_ISA_VERSION
	.align		4
        /*0020*/ 	.byte	0x03, 0x5f
        /*0022*/ 	.short	0x0101


	//----- nvinfo : EIATTR_COOP_GROUP_MASK_REGIDS
	.align		4
        /*0024*/ 	.byte	0x04, 0x29
        /*0026*/ 	.short	(.L_1916 - .L_1915)


	//   ....[0]....
.L_1915:
        /*0028*/ 	.word	0xffffffff


	//   ....[1]....
        /*002c*/ 	.word	0xffffffff


	//   ....[2]....
        /*0030*/ 	.word	0xffffffff


	//   ....[3]....
        /*0034*/ 	.word	0xffffffff


	//   ....[4]....
        /*0038*/ 	.word	0xffffffff


	//   ....[5]....
        /*003c*/ 	.word	0xffffffff


	//   ....[6]....
        /*0040*/ 	.word	0xffffffff


	//   ....[7]....
        /*0044*/ 	.word	0xffffffff


	//   ....[8]....
        /*0048*/ 	.word	0xffffffff


	//   ....[9]....
        /*004c*/ 	.word	0xffffffff


	//   ....[10]....
        /*0050*/ 	.word	0x0500008c


	//   ....[11]....
        /*0054*/ 	.word	0x0500008c


	//   ....[12]....
        /*0058*/ 	.word	0x0500008c


	//   ....[13]....
        /*005c*/ 	.word	0x0500008c


	//   ....[14]....
        /*0060*/ 	.word	0x0500008c


	//   ....[15]....
        /*0064*/ 	.word	0x0500008c


	//   ....[16]....
        /*0068*/ 	.word	0x0500008c


	//   ....[17]....
        /*006c*/ 	.word	0x0500008c


	//   ....[18]....
        /*0070*/ 	.word	0x0500008c


	//   ....[19]....
        /*0074*/ 	.word	0x0500008c


	//----- nvinfo : EIATTR_COOP_GROUP_INSTR_OFFSETS
	.align		4
.L_1916:
        /*0078*/ 	.byte	0x04, 0x28
        /*007a*/ 	.short	(.L_1918 - .L_1917)


	//   ....[0]....
.L_1917:
        /*007c*/ 	.word	0x0001cfb0


	//   ....[1]....
        /*0080*/ 	.word	0x0001cfe0


	//   ....[2]....
        /*0084*/ 	.word	0x0001d000


	//   ....[3]....
        /*0088*/ 	.word	0x0001d020


	//   ....[4]....
        /*008c*/ 	.word	0x0001d040


	//   ....[5]....
        /*0090*/ 	.word	0x0001d570


	//   ....[6]....
        /*0094*/ 	.word	0x0001d590


	//   ....[7]....
        /*0098*/ 	.word	0x0001d5b0


	//   ....[8]....
        /*009c*/ 	.word	0x0001d5d0


	//   ....[9]....
        /*00a0*/ 	.word	0x0001d5f0


	//   ....[10]....
        /*00a4*/ 	.word	0x0001e090


	//   ....[11]....
        /*00a8*/ 	.word	0x0001e120


	//   ....[12]....
        /*00ac*/ 	.word	0x0001e180


	//   ....[13]....
        /*00b0*/ 	.word	0x0001e1e0


	//   ....[14]....
        /*00b4*/ 	.word	0x0001e240


	//   ....[15]....
        /*00b8*/ 	.word	0x0001e7b0


	//   ....[16]....
        /*00bc*/ 	.word	0x0001e810


	//   ....[17]....
        /*00c0*/ 	.word	0x0001e870


	//   ....[18]....
        /*00c4*/ 	.word	0x0001e8d0


	//   ....[19]....
        /*00c8*/ 	.word	0x0001e930


	//----- nvinfo : EIATTR_EXIT_INSTR_OFFSETS
	.align		4
.L_1918:
        /*00cc*/ 	.byte	0x04, 0x1c
        /*00ce*/ 	.short	(.L_1920 - .L_1919)


	//   ....[0]....
.L_1919:
        /*00d0*/ 	.word	0x00000780


	//   ....[1]....
        /*00d4*/ 	.word	0x0001e020


	//----- nvinfo : EIATTR_MAX_THREADS
	.align		4
.L_1920:
        /*00d8*/ 	.byte	0x04, 0x05
        /*00da*/ 	.short	(.L_1922 - .L_1921)
.L_1921:
        /*00dc*/ 	.word	0x00000080
        /*00e0*/ 	.word	0x00000001
        /*00e4*/ 	.word	0x00000001


	//----- nvinfo : EIATTR_CRS_STACK_SIZE
	.align		4
.L_1922:
        /*00e8*/ 	.byte	0x04, 0x1e
        /*00ea*/ 	.short	(.L_1924 - .L_1923)
.L_1923:
        /*00ec*/ 	.word	0x00000000


	//----- nvinfo : EIATTR_CBANK_PARAM_SIZE
	.align		4
.L_1924:
        /*00f0*/ 	.byte	0x03, 0x19
        /*00f2*/ 	.short	0x00e8


	//----- nvinfo : EIATTR_PARAM_CBANK
	.align		4
        /*00f4*/ 	.byte	0x04, 0x0a
        /*00f6*/ 	.short	(.L_1926 - .L_1925)
	.align		4
.L_1925:
        /*00f8*/ 	.word	index@(.nv.constant0._ZN10layer_norm31ln_parallel_residual_fwd_kernelINS_13Kernel_traitsIfffffjLj1280ELj1ELj4ELj1ELj16ENS_18Kernel_traits_baseILj1280EfffffjLj128EEEEELb1ELb1ELb1EEEvNS_9FwdParamsE)
        /*00fc*/ 	.short	0x0210
        /*00fe*/ 	.short	0x00e8


	//----- nvinfo : EIATTR_SW_WAR
	.align		4
.L_1926:
        /*0100*/ 	.byte	0x04, 0x36
        /*0102*/ 	.short	(.L_1928 - .L_1927)
.L_1927:
        /*0104*/ 	.word	0x00000008
.L_1928:


//--------------------- .nv.callgraph             --------------------------
	.section	.nv.callgraph,"",@"SHT_CUDA_CALLGRAPH"
	.align	4
	.sectionentsize	8
	.align		4
        /*0000*/ 	.word	0x00000000
	.align		4
        /*0004*/ 	.word	0xffffffff
	.align		4
        /*0008*/ 	.word	0x00000000
	.align		4
        /*000c*/ 	.word	0xfffffffe
	.align		4
        /*0010*/ 	.word	0x00000000
	.align		4
        /*0014*/ 	.word	0xfffffffd
	.align		4
        /*0018*/ 	.word	0x00000000
	.align		4
        /*001c*/ 	.word	0xfffffffc


//--------------------- .nv.constant4             --------------------------
	.section	.nv.constant4,"a",@progbits
	.align	8
	.align		8
.nv.constant4:
        /*0000*/ 	.dword	precalc_xorwow_matrix
	.align		8
        /*0008*/ 	.dword	precalc_xorwow_offset_matrix
	.align		8
        /*0010*/ 	.dword	mrg32k3aM1
	.align		8
        /*0018*/ 	.dword	mrg32k3aM2
	.align		8
        /*0020*/ 	.dword	mrg32k3aM1SubSeq
	.align		8
        /*0028*/ 	.dword	mrg32k3aM2SubSeq
	.align		8
        /*0030*/ 	.dword	mrg32k3aM1Seq
	.align		8
        /*0038*/ 	.dword	mrg32k3aM2Seq


//--------------------- .nv.constant3             --------------------------
	.section	.nv.constant3,"a",@progbits
	.align	8
.nv.constant3:
	.type		__cr_lgamma_table,@object
	.size		__cr_lgamma_table,(.L_8 - __cr_lgamma_table)
__cr_lgamma_table:
        /*0000*/ 	.byte	0x00, 0x00, 0x00, 0x00, 0x00, 0x00, 0x00, 0x00, 0x00, 0x00, 0x00, 0x00, 0x00, 0x00, 0x00, 0x00
        /*0010*/ 	.byte	0xef, 0x39, 0xfa, 0xfe, 0x42, 0x2e, 0xe6, 0x3f, 0x02, 0x20, 0x2a, 0xfa, 0x0b, 0xab, 0xfc, 0x3f
        /*0020*/ 	.byte	0xf9, 0x2c, 0x92, 0x7c, 0xa7, 0x6c, 0x09, 0x40, 0xc9, 0x79, 0x44, 0x3c, 0x64, 0x26, 0x13, 0x40
        /*0030*/ 	.byte	0xca, 0x01, 0xcf, 0x3a, 0x27, 0x51, 0x1a, 0x40, 0x30, 0xcc, 0x2d, 0xf3, 0xe1, 0x0c, 0x21, 0x40
        /*0040*/ 	.byte	0x0d, 0xb7, 0xfc, 0x82, 0x8e, 0x35, 0x25, 0x40
.L_8:


//--------------------- .text._ZN10layer_norm31ln_parallel_residual_fwd_kernelINS_13Kernel_traitsI13__nv_bfloat16S2_S2_S2_fjLj1280ELj1ELj4ELj1ELj16ENS_18Kernel_traits_baseILj1280ES2_S2_S2_S2_fjLj128EEEEELb0ELb0ELb0EEEvNS_9FwdParamsE --------------------------
	.section	.text._ZN10layer_norm31ln_parallel_residual_fwd_kernelINS_13Kernel_traitsI13__nv_bfloat16S2_S2_S2_fjLj1280ELj1ELj4ELj1ELj16ENS_18Kernel_traits_baseILj1280ES2_S2_S2_S2_fjLj128EEEEELb0ELb0ELb0EEEvNS_9FwdParamsE,"ax",@progbits
	.align	128
        .global         _ZN10layer_norm31ln_parallel_residual_fwd_kernelINS_13Kernel_traitsI13__nv_bfloat16S2_S2_S2_fjLj1280ELj1ELj4ELj1ELj16ENS_18Kernel_traits_baseILj1280ES2_S2_S2_S2_fjLj128EEEEELb0ELb0ELb0EEEvNS_9FwdParamsE
        .type           _ZN10layer_norm31ln_parallel_residual_fwd_kernelINS_13Kernel_traitsI13__nv_bfloat16S2_S2_S2_fjLj1280ELj1ELj4ELj1ELj16ENS_18Kernel_traits_baseILj1280ES2_S2_S2_S2_fjLj128EEEEELb0ELb0ELb0EEEvNS_9FwdParamsE,@function
        .size           _ZN10layer_norm31ln_parallel_residual_fwd_kernelINS_13Kernel_traitsI13__nv_bfloat16S2_S2_S2_fjLj1280ELj1ELj4ELj1ELj16ENS_18Kernel_traits_baseILj1280ES2_S2_S2_S2_fjLj128EEEEELb0ELb0ELb0EEEvNS_9FwdParamsE,(.L_x_33628 - _ZN10layer_norm31ln_parallel_residual_fwd_kernelINS_13Kernel_traitsI13__nv_bfloat16S2_S2_S2_fjLj1280ELj1ELj4ELj1ELj16ENS_18Kernel_traits_baseILj1280ES2_S2_S2_S2_fjLj128EEEEELb0ELb0ELb0EEEvNS_9FwdParamsE)
        .other          _ZN10layer_norm31ln_parallel_residual_fwd_kernelINS_13Kernel_traitsI13__nv_bfloat16S2_S2_S2_fjLj1280ELj1ELj4ELj1ELj16ENS_18Kernel_traits_baseILj1280ES2_S2_S2_S2_fjLj128EEEEELb0ELb0ELb0EEEvNS_9FwdParamsE,@"STO_CUDA_ENTRY STV_DEFAULT"
_ZN10layer_norm31ln_parallel_residual_fwd_kernelINS_13Kernel_traitsI13__nv_bfloat16S2_S2_S2_fjLj1280ELj1ELj4ELj1ELj16ENS_18Kernel_traits_baseILj1280ES2_S2_S2_S2_fjLj128EEEEELb0ELb0ELb0EEEvNS_9FwdParamsE:
.text._ZN10layer_norm31ln_parallel_residual_fwd_kernelINS_13Kernel_traitsI13__nv_bfloat16S2_S2_S2_fjLj1280ELj1ELj4ELj1ELj16ENS_18Kernel_traits_baseILj1280ES2_S2_S2_S2_fjLj128EEEEELb0ELb0ELb0EEEvNS_9FwdParamsE:
[----:B------:R-:W-:Y:S01]  /*0000*/  LDC R1, c[0x0][0x28] ;  /* 0x00000a00ff017b82 */ /* 0x000fe20000000800 */
[----:B------:R-:W0:Y:S07]  /*0010*/  S2R R189, SR_TID.X ;  /* 0x0000000000bd7919 */ /* 0x000e2e0000002100 */
[----:B------:R-:W1:Y:S01]  /*0020*/  LDC R3, c[0x0][0x218] ;  /* 0x00008600ff037b82 */ /* 0x000e620000000800 */
[----:B------:R-:W-:Y:S01]  /*0030*/  LOP3.LUT R52, R52, 0xffffffef, RZ, 0xc0, !PT ;  /* 0xffffffef34347812 */ /* 0x000fe200078ec0ff */
[----:B------:R-:W-:Y:S01]  /*0040*/  ULDC.64 UR4, c[0x0][0x208] ;  /* 0x0000820000047ab9 */ /* 0x000fe20000000a00 */
[----:B------:R-:W2:Y:S01]  /*0050*/  S2R R48, SR_CTAID.X ;  /* 0x0000000000307919 */ /* 0x000ea20000002500 */
[----:B------:R-:W-:Y:S04]  /*0060*/  BSSY B0, `(.L_x_0) ;  /* 0x0000034000007945 */ /* 0x000fe80003800000 */
[----:B------:R-:W3:Y:S01]  /*0070*/  LDC.64 R92, c[0x0][0x228] ;  /* 0x00008a00ff5c7b82 */ /* 0x000ee20000000a00 */
[----:B-1----:R-:W-:-:S04]  /*0080*/  SHF.R.S32.HI R0, RZ, 0x1f, R3 ;  /* 0x0000001fff007819 */ /* 0x002fc80000011403 */
[----:B------:R-:W-:Y:S02]  /*0090*/  LEA.HI R0, R0, R3, RZ, 0x3 ;  /* 0x0000000300007211 */ /* 0x000fe400078f18ff */
[C---:B0-----:R-:W-:Y:S02]  /*00a0*/  LOP3.LUT R55, R189.reuse, 0x1f, RZ, 0xc, !PT ;  /* 0x0000001fbd377812 */ /* 0x041fe400078e0cff */
[----:B------:R-:W-:Y:S02]  /*00b0*/  LOP3.LUT R54, R189, 0x1f, RZ, 0xc0, !PT ;  /* 0x0000001fbd367812 */ /* 0x000fe400078ec0ff */
[----:B------:R-:W-:-:S03]  /*00c0*/  LEA.HI.SX32 R55, R0, R55, 0x1d ;  /* 0x0000003700377211 */ /* 0x000fc600078feaff */
[----:B------:R-:W-:Y:S01]  /*00d0*/  IMAD.MOV.U32 R51, RZ, RZ, R54 ;  /* 0x000000ffff337224 */ /* 0x000fe200078e0036 */
[C---:B------:R-:W-:Y:S02]  /*00e0*/  ISETP.GE.U32.AND P6, PT, R55.reuse, 0x40, PT ;  /* 0x000000403700780c */ /* 0x040fe40003fc6070 */
[C---:B------:R-:W-:Y:S02]  /*00f0*/  ISETP.GE.U32.AND P5, PT, R55.reuse, 0x60, PT ;  /* 0x000000603700780c */ /* 0x040fe40003fa6070 */
[C---:B------:R-:W-:Y:S02]  /*0100*/  LOP3.LUT P1, RZ, R55.reuse, 0xffffffe0, RZ, 0xc0, !PT ;  /* 0xffffffe037ff7812 */ /* 0x040fe4000782c0ff */
[----:B------:R-:W-:-:S07]  /*0110*/  ISETP.GE.U32.AND P4, PT, R55, 0x80, PT ;  /* 0x000000803700780c */ /* 0x000fce0003f86070 */
[----:B------:R-:W-:-:S04]  /*0120*/  @P6 LOP3.LUT R52, R52, 0x10, RZ, 0xfc, !PT ;  /* 0x0000001034346812 */ /* 0x000fc800078efcff */
[----:B------:R-:W-:-:S04]  /*0130*/  LOP3.LUT R52, R52, 0xfffffff7, RZ, 0xc0, !PT ;  /* 0xfffffff734347812 */ /* 0x000fc800078ec0ff */
[----:B------:R-:W-:-:S04]  /*0140*/  @P5 LOP3.LUT R52, R52, 0x8, RZ, 0xfc, !PT ;  /* 0x0000000834345812 */ /* 0x000fc800078efcff */
[----:B------:R-:W-:-:S04]  /*0150*/  LOP3.LUT R52, R52, 0xfffffffb, RZ, 0xc0, !PT ;  /* 0xfffffffb34347812 */ /* 0x000fc800078ec0ff */
[----:B------:R-:W-:Y:S01]  /*0160*/  @P4 LOP3.LUT R52, R52, 0x4, RZ, 0xfc, !PT ;  /* 0x0000000434344812 */ /* 0x000fe200078efcff */
[----:B--23--:R-:W-:Y:S06]  /*0170*/  @!P1 BRA `(.L_x_1) ;  /* 0x0000000000889947 */ /* 0x00cfec0003800000 */
[----:B------:R-:W-:Y:S01]  /*0180*/  ULDC.64 UR6, c[0x0][0x2c8] ;  /* 0x0000b20000067ab9 */ /* 0x000fe20000000a00 */
[----:B------:R-:W0:Y:S01]  /*0190*/  LDC.64 R44, c[0x0][0x260] ;  /* 0x00009800ff2c7b82 */ /* 0x000e220000000a00 */
[----:B------:R-:W-:Y:S01]  /*01a0*/  ISETP.NE.U32.AND P0, PT, RZ, UR6, PT ;  /* 0x00000006ff007c0c */ /* 0x000fe2000bf05070 */
[----:B------:R-:W-:Y:S01]  /*01b0*/  ULDC.64 UR8, c[0x0][0x2d0] ;  /* 0x0000b40000087ab9 */ /* 0x000fe20000000a00 */
[C---:B------:R-:W-:Y:S01]  /*01c0*/  IMAD.SHL.U32 R8, R51.reuse, 0x10, RZ ;  /* 0x0000001033087824 */ /* 0x040fe200078e00ff */
[----:B------:R-:W-:Y:S02]  /*01d0*/  ISETP.NE.U32.AND P2, PT, RZ, UR8, PT ;  /* 0x00000008ff007c0c */ /* 0x000fe4000bf45070 */
[----:B------:R-:W-:Y:S02]  /*01e0*/  ISETP.NE.AND.EX P0, PT, RZ, UR7, PT, P0 ;  /* 0x00000007ff007c0c */ /* 0x000fe4000bf05300 */
[----:B------:R-:W-:Y:S02]  /*01f0*/  ISETP.NE.AND.EX P2, PT, RZ, UR9, PT, P2 ;  /* 0x00000009ff007c0c */ /* 0x000fe4000bf45320 */
[----:B------:R-:W-:-:S09]  /*0200*/  SHF.L.U64.HI R0, R51, 0x4, RZ ;  /* 0x0000000433007819 */ /* 0x000fd200000102ff */
[----:B------:R-:W-:-:S04]  /*0210*/  @P0 LEA R12, P3, R51, UR6, 0x4 ;  /* 0x00000006330c0c11 */ /* 0x000fc8000f8620ff */
[C---:B------:R-:W-:Y:S01]  /*0220*/  @P0 LEA.HI.X R13, R51.reuse, UR7, RZ, 0x4, P3 ;  /* 0x00000007330d0c11 */ /* 0x040fe200098f24ff */
[----:B------:R-:W-:Y:S01]  /*0230*/  ULDC.64 UR6, c[0x0][0x268] ;  /* 0x00009a0000067ab9 */ /* 0x000fe20000000a00 */
[----:B0-----:R-:W-:Y:S01]  /*0240*/  IMAD.WIDE.U32 R44, R51, 0x10, R44 ;  /* 0x00000010332c7825 */ /* 0x001fe200078e002c */
[----:B------:R-:W-:-:S03]  /*0250*/  IADD3 R40, P3, R8, UR6, RZ ;  /* 0x0000000608287c10 */ /* 0x000fc6000ff7e0ff */
[----:B------:R-:W5:Y:S01]  /*0260*/  @P0 LDG.E.128 R12, desc[UR4][R12.64] ;  /* 0x000000040c0c0981 */ /* 0x000f62000c1e1d00 */
[----:B------:R-:W-:Y:S02]  /*0270*/  IADD3.X R41, R0, UR7, RZ, P3, !PT ;  /* 0x0000000700297c10 */ /* 0x000fe40009ffe4ff */
[----:B------:R-:W-:Y:S01]  /*0280*/  @P2 IADD3 R8, P3, R8, UR8, RZ ;  /* 0x0000000808082c10 */ /* 0x000fe2000ff7e0ff */
[----:B------:R-:W2:Y:S03]  /*0290*/  LDG.E.128 R44, desc[UR4][R44.64] ;  /* 0x000000042c2c7981 */ /* 0x000ea6000c1e1d00 */
[----:B------:R-:W-:Y:S01]  /*02a0*/  @P2 IADD3.X R9, R0, UR9, RZ, P3, !PT ;  /* 0x0000000900092c10 */ /* 0x000fe20009ffe4ff */
[----:B------:R-:W3:Y:S05]  /*02b0*/  LDG.E.128 R40, desc[UR4][R40.64] ;  /* 0x0000000428287981 */ /* 0x000eea000c1e1d00 */
[----:B------:R-:W5:Y:S01]  /*02c0*/  @P2 LDG.E.128 R8, desc[UR4][R8.64] ;  /* 0x0000000408082981 */ /* 0x000f62000c1e1d00 */
[----:B------:R-:W-:-:S02]  /*02d0*/  LOP3.LUT R51, R51, 0x20, RZ, 0xfc, !PT ;  /* 0x0000002033337812 */ /* 0x000fc400078efcff */
[----:B------:R-:W-:Y:S02]  /*02e0*/  @!P0 CS2R R12, SRZ ;  /* 0x00000000000c8805 */ /* 0x000fe4000001ff00 */
[----:B------:R-:W-:Y:S02]  /*02f0*/  @!P0 CS2R R14, SRZ ;  /* 0x00000000000e8805 */ /* 0x000fe4000001ff00 */
[----:B--2---:R-:W-:Y:S02]  /*0300*/  PRMT R104, R44, 0x7632, R104 ;  /* 0x000076322c687816 */ /* 0x004fe40000000068 */
[----:B------:R-:W-:Y:S02]  /*0310*/  PRMT R106, R45, 0x7632, R106 ;  /* 0x000076322d6a7816 */ /* 0x000fe4000000006a */
[----:B------:R-:W-:Y:S02]  /*0320*/  PRMT R108, R46, 0x7632, R108 ;  /* 0x000076322e6c7816 */ /* 0x000fe4000000006c */
[----:B------:R-:W-:-:S02]  /*0330*/  PRMT R110, R47, 0x7632, R110 ;  /* 0x000076322f6e7816 */ /* 0x000fc4000000006e */
[----:B---3--:R-:W-:Y:S02]  /*0340*/  PRMT R105, R40, 0x7632, R105 ;  /* 0x0000763228697816 */ /* 0x008fe40000000069 */
[----:B------:R-:W-:Y:S02]  /*0350*/  @!P2 CS2R R8, SRZ ;  /* 0x000000000008a805 */ /* 0x000fe4000001ff00 */
[----:B------:R-:W-:Y:S02]  /*0360*/  PRMT R107, R41, 0x7632, R107 ;  /* 0x00007632296b7816 */ /* 0x000fe4000000006b */
[----:B------:R-:W-:Y:S02]  /*0370*/  @!P2 CS2R R10, SRZ ;  /* 0x00000000000aa805 */ /* 0x000fe4000001ff00 */
[----:B------:R-:W-:Y:S02]  /*0380*/  PRMT R109, R42, 0x7632, R109 ;  /* 0x000076322a6d7816 */ /* 0x000fe4000000006d */
[----:B------:R-:W-:-:S07]  /*0390*/  PRMT R111, R43, 0x7632, R111 ;  /* 0x000076322b6f7816 */ /* 0x000fce000000006f */
.L_x_1:
[----:B------:R-:W-:Y:S05]  /*03a0*/  BSYNC B0 ;  /* 0x0000000000007941 */ /* 0x000fea0003800000 */
.L_x_0:
[----:B------:R-:W-:Y:S04]  /*03b0*/  BSSY B0, `(.L_x_2) ;  /* 0x0000024000007945 */ /* 0x000fe80003800000 */
[----:B------:R-:W-:Y:S05]  /*03c0*/  @!P6 BRA `(.L_x_3) ;  /* 0x000000000088e947 */ /* 0x000fea0003800000 */
[----:B------:R-:W-:Y:S01]  /*03d0*/  ULDC.64 UR6, c[0x0][0x2c8] ;  /* 0x0000b20000067ab9 */ /* 0x000fe20000000a00 */
[----:B------:R-:W0:Y:S01]  /*03e0*/  LDC.64 R2, c[0x0][0x260] ;  /* 0x00009800ff027b82 */ /* 0x000e220000000a00 */
[----:B------:R-:W-:Y:S01]  /*03f0*/  ISETP.NE.U32.AND P0, PT, RZ, UR6, PT ;  /* 0x00000006ff007c0c */ /* 0x000fe2000bf05070 */
[----:B------:R-:W-:Y:S01]  /*0400*/  ULDC.64 UR8, c[0x0][0x2d0] ;  /* 0x0000b40000087ab9 */ /* 0x000fe20000000a00 */
[C---:B------:R-:W-:Y:S02]  /*0410*/  SHF.L.U32 R88, R51.reuse, 0x4, RZ ;  /* 0x0000000433587819 */ /* 0x040fe400000006ff */
[----:B------:R-:W-:Y:S02]  /*0420*/  ISETP.NE.AND.EX P0, PT, RZ, UR7, PT, P0 ;  /* 0x00000007ff007c0c */ /* 0x000fe4000bf05300 */
[----:B------:R-:W-:Y:S02]  /*0430*/  ISETP.NE.U32.AND P2, PT, RZ, UR8, PT ;  /* 0x00000008ff007c0c */ /* 0x000fe4000bf45070 */
[----:B------:R-:W-:-:S02]  /*0440*/  SHF.L.U64.HI R0, R51, 0x4, RZ ;  /* 0x0000000433007819 */ /* 0x000fc400000102ff */
[----:B------:R-:W-:-:S07]  /*0450*/  ISETP.NE.AND.EX P2, PT, RZ, UR9, PT, P2 ;  /* 0x00000009ff007c0c */ /* 0x000fce000bf45320 */
        /* <DEDUP_REMOVED lines=12> */
[----:B------:R-:W-:Y:S01]  /*0520*/  VIADD R51, R51, 0x20 ;  /* 0x0000002033337836 */ /* 0x000fe20000000000 */
[----:B------:R-:W-:-:S02]  /*0530*/  @!P0 CS2R R4, SRZ ;  /* 0x0000000000048805 */ /* 0x000fc4000001ff00 */
[----:B------:R-:W-:Y:S02]  /*0540*/  @!P0 CS2R R6, SRZ ;  /* 0x0000000000068805 */ /* 0x000fe4000001ff00 */
[----:B--2---:R-:W-:Y:S02]  /*0550*/  PRMT R112, R36, 0x7632, R112 ;  /* 0x0000763224707816 */ /* 0x004fe40000000070 */
[----:B------:R-:W-:Y:S02]  /*0560*/  PRMT R114, R37, 0x7632, R114 ;  /* 0x0000763225727816 */ /* 0x000fe40000000072 */
[----:B------:R-:W-:Y:S02]  /*0570*/  PRMT R116, R38, 0x7632, R116 ;  /* 0x0000763226747816 */ /* 0x000fe40000000074 */
[----:B------:R-:W-:Y:S02]  /*0580*/  PRMT R118, R39, 0x7632, R118 ;  /* 0x0000763227767816 */ /* 0x000fe40000000076 */
[----:B---3--:R-:W-:-:S02]  /*0590*/  PRMT R113, R32, 0x7632, R113 ;  /* 0x0000763220717816 */ /* 0x008fc40000000071 */
[----:B------:R-:W-:Y:S02]  /*05a0*/  @!P2 CS2R R88, SRZ ;  /* 0x000000000058a805 */ /* 0x000fe4000001ff00 */
[----:B------:R-:W-:Y:S02]  /*05b0*/  PRMT R115, R33, 0x7632, R115 ;  /* 0x0000763221737816 */ /* 0x000fe40000000073 */
[----:B------:R-:W-:Y:S02]  /*05c0*/  @!P2 CS2R R90, SRZ ;  /* 0x00000000005aa805 */ /* 0x000fe4000001ff00 */
[----:B------:R-:W-:Y:S02]  /*05d0*/  PRMT R117, R34, 0x7632, R117 ;  /* 0x0000763222757816 */ /* 0x000fe40000000075 */
[----:B------:R-:W-:-:S07]  /*05e0*/  PRMT R119, R35, 0x7632, R119 ;  /* 0x0000763223777816 */ /* 0x000fce0000000077 */
.L_x_3:
[----:B------:R-:W-:Y:S05]  /*05f0*/  BSYNC B0 ;  /* 0x0000000000007941 */ /* 0x000fea0003800000 */
.L_x_2:
[----:B------:R-:W-:Y:S04]  /*0600*/  BSSY B0, `(.L_x_4) ;  /* 0x0000024000007945 */ /* 0x000fe80003800000 */
[----:B------:R-:W-:Y:S05]  /*0610*/  @!P5 BRA `(.L_x_5) ;  /* 0x000000000088d947 */ /* 0x000fea0003800000 */
        /* <DEDUP_REMOVED lines=21> */
[----:B------:R-:W-:-:S02]  /*0770*/  IADD3 R51, R51, 0x20, RZ ;  /* 0x0000002033337810 */ /* 0x000fc40007ffe0ff */
        /* <DEDUP_REMOVED lines=12> */
.L_x_5:
[----:B------:R-:W-:Y:S05]  /*0840*/  BSYNC B0 ;  /* 0x0000000000007941 */ /* 0x000fea0003800000 */
.L_x_4:
        /* <DEDUP_REMOVED lines=36> */
.L_x_7:
[----:B------:R-:W-:Y:S05]  /*0a90*/  BSYNC B0 ;  /* 0x0000000000007941 */ /* 0x000fea0003800000 */
.L_x_6:
[----:B------:R-:W-:Y:S01]  /*0aa0*/  ISETP.GE.U32.AND P0, PT, R55, 0xa0, PT ;  /* 0x000000a03700780c */ /* 0x000fe20003f06070 */
[----:B------:R-:W-:Y:S01]  /*0ab0*/  BSSY B0, `(.L_x_8) ;  /* 0x000001f000007945 */ /* 0x000fe20003800000 */
[----:B------:R-:W-:Y:S02]  /*0ac0*/  SHF.R.U32.HI R189, RZ, 0x5, R189 ;  /* 0x00000005ffbd7819 */ /* 0x000fe400000116bd */
[----:B------:R-:W-:Y:S02]  /*0ad0*/  LOP3.LUT R52, R52, 0xfffffffd, RZ, 0xc0, !PT ;  /* 0xfffffffd34347812 */ /* 0x000fe400078ec0ff */
[----:B------:R-:W-:-:S07]  /*0ae0*/  LEA R189, R48, R189, 0x2 ;  /* 0x000000bd30bd7211 */ /* 0x000fce00078e10ff */
[----:B------:R-:W-:Y:S01]  /*0af0*/  @P0 LOP3.LUT R52, R52, 0x2, RZ, 0xfc, !PT ;  /* 0x0000000234340812 */ /* 0x000fe200078efcff */
[----:B------:R-:W-:Y:S06]  /*0b00*/  @!P0 BRA `(.L_x_9) ;  /* 0x0000000000648947 */ /* 0x000fec0003800000 */
[----:B------:R-:W-:Y:S01]  /*0b10*/  ULDC.64 UR8, c[0x0][0x2d0] ;  /* 0x0000b40000087ab9 */ /* 0x000fe20000000a00 */
[----:B------:R-:W-:Y:S01]  /*0b20*/  IMAD.SHL.U32 R48, R51, 0x10, RZ ;  /* 0x0000001033307824 */ /* 0x000fe200078e00ff */
[----:B------:R-:W-:Y:S01]  /*0b30*/  ISETP.NE.U32.AND P0, PT, RZ, UR8, PT ;  /* 0x00000008ff007c0c */ /* 0x000fe2000bf05070 */
[----:B------:R-:W-:Y:S01]  /*0b40*/  ULDC.64 UR6, c[0x0][0x268] ;  /* 0x00009a0000067ab9 */ /* 0x000fe20000000a00 */
[----:B------:R-:W-:Y:S01]  /*0b50*/  SHF.R.U32.HI R0, RZ, 0x1c, R51 ;  /* 0x0000001cff007819 */ /* 0x000fe20000011633 */
[----:B------:R-:W0:Y:S01]  /*0b60*/  LDC.64 R60, c[0x0][0x260] ;  /* 0x00009800ff3c7b82 */ /* 0x000e220000000a00 */
[----:B------:R-:W-:Y:S02]  /*0b70*/  ISETP.NE.AND.EX P0, PT, RZ, UR9, PT, P0 ;  /* 0x00000009ff007c0c */ /* 0x000fe4000bf05300 */
[----:B------:R-:W-:-:S04]  /*0b80*/  IADD3 R56, P2, R48, UR6, RZ ;  /* 0x0000000630387c10 */ /* 0x000fc8000ff5e0ff */
[----:B------:R-:W-:Y:S01]  /*0b90*/  IADD3.X R57, R0, UR7, RZ, P2, !PT ;  /* 0x0000000700397c10 */ /* 0x000fe200097fe4ff */
[----:B------:R-:W-:-:S05]  /*0ba0*/  ULDC.64 UR6, c[0x0][0x2c8] ;  /* 0x0000b20000067ab9 */ /* 0x000fca0000000a00 */
[----:B------:R-:W5:Y:S01]  /*0bb0*/  LDG.E.128 R56, desc[UR4][R56.64] ;  /* 0x0000000438387981 */ /* 0x000f62000c1e1d00 */
[----:B------:R-:W-:-:S04]  /*0bc0*/  @P0 IADD3 R48, P2, R48, UR8, RZ ;  /* 0x0000000830300c10 */ /* 0x000fc8000ff5e0ff */
[----:B------:R-:W-:Y:S02]  /*0bd0*/  @P0 IADD3.X R49, R0, UR9, RZ, P2, !PT ;  /* 0x0000000900310c10 */ /* 0x000fe400097fe4ff */
[----:B------:R-:W-:-:S03]  /*0be0*/  ISETP.NE.U32.AND P2, PT, RZ, UR6, PT ;  /* 0x00000006ff007c0c */ /* 0x000fc6000bf45070 */
[----:B------:R1:W5:Y:S01]  /*0bf0*/  @P0 LDG.E.128 R64, desc[UR4][R48.64] ;  /* 0x0000000430400981 */ /* 0x000362000c1e1d00 */
[----:B------:R-:W-:Y:S01]  /*0c00*/  ISETP.NE.AND.EX P2, PT, RZ, UR7, PT, P2 ;  /* 0x00000007ff007c0c */ /* 0x000fe2000bf45320 */
[----:B0-----:R-:W-:-:S06]  /*0c10*/  IMAD.WIDE.U32 R60, R51, 0x10, R60 ;  /* 0x00000010333c7825 */ /* 0x001fcc00078e003c */
[----:B------:R-:W5:Y:S06]  /*0c20*/  LDG.E.128 R60, desc[UR4][R60.64] ;  /* 0x000000043c3c7981 */ /* 0x000f6c000c1e1d00 */
[----:B------:R-:W-:-:S04]  /*0c30*/  @P2 LEA R2, P3, R51, UR6, 0x4 ;  /* 0x0000000633022c11 */ /* 0x000fc8000f8620ff */
[----:B------:R-:W-:-:S05]  /*0c40*/  @P2 LEA.HI.X R3, R51, UR7, RZ, 0x4, P3 ;  /* 0x0000000733032c11 */ /* 0x000fca00098f24ff */
[----:B------:R1:W5:Y:S01]  /*0c50*/  @P2 LDG.E.128 R68, desc[UR4][R2.64] ;  /* 0x0000000402442981 */ /* 0x000362000c1e1d00 */
[----:B------:R-:W-:Y:S02]  /*0c60*/  @!P0 CS2R R64, SRZ ;  /* 0x0000000000408805 */ /* 0x000fe4000001ff00 */
[----:B------:R-:W-:Y:S02]  /*0c70*/  @!P0 CS2R R66, SRZ ;  /* 0x0000000000428805 */ /* 0x000fe4000001ff00 */
[----:B------:R-:W-:Y:S02]  /*0c80*/  @!P2 CS2R R68, SRZ ;  /* 0x000000000044a805 */ /* 0x000fe4000001ff00 */
[----:B-1----:R-:W-:-:S07]  /*0c90*/  @!P2 CS2R R70, SRZ ;  /* 0x000000000046a805 */ /* 0x002fce000001ff00 */
.L_x_9:
[----:B------:R-:W-:Y:S05]  /*0ca0*/  BSYNC B0 ;  /* 0x0000000000007941 */ /* 0x000fea0003800000 */
.L_x_8:
[----:B------:R-:W-:Y:S02]  /*0cb0*/  ULDC UR6, c[0x0][0x214] ;  /* 0x0000850000067ab9 */ /* 0x000fe40000000800 */
[----:B------:R-:W-:Y:S01]  /*0cc0*/  ISETP.GE.AND P2, PT, R189, UR6, PT ;  /* 0x00000006bd007c0c */ /* 0x000fe2000bf46270 */
[----:B------:R-:W-:Y:S02]  /*0cd0*/  ULDC.64 UR6, c[0x0][0x230] ;  /* 0x00008c0000067ab9 */ /* 0x000fe40000000a00 */
[----:B------:R-:W-:-:S04]  /*0ce0*/  LOP3.LUT P0, RZ, R92, UR6, RZ, 0xfc, !PT ;  /* 0x000000065cff7c12 */ /* 0x000fc8000f80fcff */
[----:B------:R-:W-:-:S06]  /*0cf0*/  LOP3.LUT P0, RZ, R93, UR7, RZ, 0xfc, P0 ;  /* 0x000000075dff7c12 */ /* 0x000fcc000800fcff */
[----:B------:R-:W-:Y:S07]  /*0d00*/  @P2 EXIT ;  /* 0x000000000000294d */ /* 0x000fee0003800000 */
[----:B------:R-:W-:Y:S01]  /*0d10*/  IMAD.U32 R53, R44, 0x10000, RZ ;  /* 0x000100002c357824 */ /* 0x000fe200078e00ff */
[----:B------:R-:W-:Y:S01]  /*0d20*/  SHF.L.U32 R50, R45, 0x10, RZ ;  /* 0x000000102d327819 */ /* 0x000fe200000006ff */
        /* <DEDUP_REMOVED lines=9> */
[----:B-----5:R-:W-:Y:S01]  /*0dc0*/  PRMT R155, R85, 0x7632, R155 ;  /* 0x00007632559b7816 */ /* 0x020fe2000000009b */
[----:B------:R-:W-:Y:S01]  /*0dd0*/  IMAD.U32 R34, R29, 0x10000, RZ ;  /* 0x000100001d227824 */ /* 0x000fe200078e00ff */
[----:B------:R-:W-:Y:S01]  /*0de0*/  SHF.L.U32 R3, R85, 0x10, RZ ;  /* 0x0000001055037819 */ /* 0x000fe200000006ff */
[----:B------:R-:W-:Y:S01]  /*0df0*/  IMAD.U32 R35, R30, 0x10000, RZ ;  /* 0x000100001e237824 */ /* 0x000fe200078e00ff */
[----:B------:R-:W-:Y:S01]  /*0e00*/  SHF.L.U32 R33, R31, 0x10, RZ ;  /* 0x000000101f217819 */ /* 0x000fe200000006ff */
[C---:B------:R-:W-:Y:S01]  /*0e10*/  IMAD.U32 R85, R80.reuse, 0x10000, RZ ;  /* 0x0001000050557824 */ /* 0x040fe200078e00ff */
[----:B------:R-:W-:Y:S01]  /*0e20*/  PRMT R152, R80, 0x7632, R152 ;  /* 0x0000763250987816 */ /* 0x000fe20000000098 */
[----:B------:R-:W-:Y:S01]  /*0e30*/  IMAD.U32 R51, R46, 0x10000, RZ ;  /* 0x000100002e337824 */ /* 0x000fe200078e00ff */
[----:B------:R-:W-:Y:S01]  /*0e40*/  SHF.L.U32 R30, R26, 0x10, RZ ;  /* 0x000000101a1e7819 */ /* 0x000fe200000006ff */
[----:B------:R-:W-:Y:S01]  /*0e50*/  IMAD.U32 R47, R42, 0x10000, RZ ;  /* 0x000100002a2f7824 */ /* 0x000fe200078e00ff */
[----:B------:R-:W-:Y:S01]  /*0e60*/  PRMT R154, R81, 0x7632, R154 ;  /* 0x00007632519a7816 */ /* 0x000fe2000000009a */
[----:B------:R-:W-:Y:S01]  /*0e70*/  IMAD.U32 R31, R25, 0x10000, RZ ;  /* 0x00010000191f7824 */ /* 0x000fe200078e00ff */
[----:B------:R-:W-:Y:S01]  /*0e80*/  SHF.L.U32 R80, R81, 0x10, RZ ;  /* 0x0000001051507819 */ /* 0x000fe200000006ff */
        /* <DEDUP_REMOVED lines=31> */
[C---:B------:R-:W-:Y:S01]  /*1080*/  PRMT R158, R83.reuse, 0x7632, R158 ;  /* 0x00007632539e7816 */ /* 0x040fe2000000009e */
[----:B------:R-:W-:Y:S01]  /*1090*/  IMAD.U32 R2, R86, 0x10000, RZ ;  /* 0x0001000056027824 */ /* 0x000fe200078e00ff */
[----:B------:R-:W-:Y:S01]  /*10a0*/  SHF.L.U32 R82, R83, 0x10, RZ ;  /* 0x0000001053527819 */ /* 0x000fe200000006ff */
[C---:B------:R-:W-:Y:S01]  /*10b0*/  IMAD.U32 R83, R76.reuse, 0x10000, RZ ;  /* 0x000100004c537824 */ /* 0x040fe200078e00ff */
        /* <DEDUP_REMOVED lines=113> */
[----:B------:R-:W-:Y:S01]  /*17d0*/  ULDC.U8 UR6, c[0x0][0x2a0] ;  /* 0x0000a80000067ab9 */ /* 0x000fe20000000000 */
[----:B------:R-:W-:Y:S01]  /*17e0*/  SHF.L.U32 R113, R113, 0x10, RZ ;  /* 0x0000001071717819 */ /* 0x000fe200000006ff */
[----:B------:R-:W-:Y:S01]  /*17f0*/  ULDC UR8, c[0x0][0x218] ;  /* 0x0000860000087ab9 */ /* 0x000fe20000000800 */
[----:B------:R-:W-:Y:S01]  /*1800*/  SHF.L.U32 R115, R115, 0x10, RZ ;  /* 0x0000001073737819 */ /* 0x000fe200000006ff */
[----:B------:R-:W-:Y:S01]  /*1810*/  ULDC UR7, c[0x0][0x2d8] ;  /* 0x0000b60000077ab9 */ /* 0x000fe20000000800 */
[----:B------:R-:W-:Y:S01]  /*1820*/  SHF.L.U32 R117, R117, 0x10, RZ ;  /* 0x0000001075757819 */ /* 0x000fe200000006ff */
[----:B------:R-:W-:Y:S01]  /*1830*/  UISETP.NE.AND UP0, UPT, UR6, URZ, UPT ;  /* 0x0000003f0600728c */ /* 0x000fe2000bf05270 */
[----:B------:R-:W-:Y:S01]  /*1840*/  SHF.L.U32 R119, R119, 0x10, RZ ;  /* 0x0000001077777819 */ /* 0x000fe200000006ff */
[----:B------:R-:W-:Y:S01]  /*1850*/  ULDC.64 UR10, c[0x0][0x228] ;  /* 0x00008a00000a7ab9 */ /* 0x000fe20000000a00 */
[----:B------:R-:W-:Y:S01]  /*1860*/  SHF.L.U32 R121, R121, 0x10, RZ ;  /* 0x0000001079797819 */ /* 0x000fe200000006ff */
[----:B------:R-:W-:Y:S01]  /*1870*/  ULDC.64 UR12, c[0x0][0x230] ;  /* 0x00008c00000c7ab9 */ /* 0x000fe20000000a00 */
[----:B------:R-:W-:-:S02]  /*1880*/  SHF.L.U32 R123, R123, 0x10, RZ ;  /* 0x000000107b7b7819 */ /* 0x000fc400000006ff */
[----:B------:R-:W-:Y:S02]  /*1890*/  SHF.L.U32 R125, R125, 0x10, RZ ;  /* 0x000000107d7d7819 */ /* 0x000fe400000006ff */
[----:B------:R-:W-:Y:S02]  /*18a0*/  SHF.L.U32 R127, R127, 0x10, RZ ;  /* 0x000000107f7f7819 */ /* 0x000fe400000006ff */
[----:B------:R-:W-:Y:S02]  /*18b0*/  SHF.L.U32 R129, R129, 0x10, RZ ;  /* 0x0000001081817819 */ /* 0x000fe400000006ff */
[----:B------:R-:W-:Y:S02]  /*18c0*/  SHF.L.U32 R131, R131, 0x10, RZ ;  /* 0x0000001083837819 */ /* 0x000fe400000006ff */
[----:B------:R-:W-:Y:S02]  /*18d0*/  SHF.L.U32 R133, R133, 0x10, RZ ;  /* 0x0000001085857819 */ /* 0x000fe400000006ff */
        /* <DEDUP_REMOVED lines=24> */
[----:B------:R-:W-:-:S07]  /*1a60*/  SHF.L.U32 R183, R183, 0x10, RZ ;  /* 0x00000010b7b77819 */ /* 0x000fce00000006ff */
.L_x_191:
[----:B------:R-:W-:Y:S01]  /*1a70*/  IMAD R68, R189, UR8, RZ ;  /* 0x00000008bd447c24 */ /* 0x000fe2000f8e02ff */
[----:B------:R-:W-:Y:S04]  /*1a80*/  BSSY B0, `(.L_x_10) ;  /* 0x00000aa000007945 */ /* 0x000fe80003800000 */
[----:B------:R-:W-:-:S04]  /*1a90*/  SHF.R.S32.HI R69, RZ, 0x1f, R68 ;  /* 0x0000001fff457819 */ /* 0x000fc80000011444 */
[----:B------:R-:W-:-:S04]  /*1aa0*/  LEA.HI R69, R69, R68, RZ, 0x3 ;  /* 0x0000004445457211 */ /* 0x000fc800078f18ff */
[----:B------:R-:W-:-:S05]  /*1ab0*/  LEA.HI.SX32 R225, R69, R54, 0x1d ;  /* 0x0000003645e17211 */ /* 0x000fca00078feaff */
[----:B------:R-:W-:Y:S01]  /*1ac0*/  IMAD.MOV.U32 R74, RZ, RZ, R225 ;  /* 0x000000ffff4a7224 */ /* 0x000fe200078e00e1 */
[----:B-----5:R-:W-:Y:S06]  /*1ad0*/  @!P1 BRA `(.L_x_11) ;  /* 0x0000000800909947 */ /* 0x020fec0003800000 */
[----:B------:R-:W-:Y:S01]  /*1ae0*/  ISETP.NE.U32.AND P3, PT, RZ, UR10, PT ;  /* 0x0000000aff007c0c */ /* 0x000fe2000bf65070 */
[----:B------:R-:W0:Y:S03]  /*1af0*/  LDC.64 R68, c[0x0][0x220] ;  /* 0x00008800ff447b82 */ /* 0x000e260000000a00 */
[----:B------:R-:W-:-:S13]  /*1b00*/  ISETP.NE.AND.EX P3, PT, RZ, UR11, PT, P3 ;  /* 0x0000000bff007c0c */ /* 0x000fda000bf65330 */
[----:B------:R-:W-:-:S04]  /*1b10*/  @P3 LEA R74, P2, R225, UR10, 0x4 ;  /* 0x0000000ae14a3c11 */ /* 0x000fc8000f8420ff */
[C---:B------:R-:W-:Y:S02]  /*1b20*/  @P3 LEA.HI.X R75, R225.reuse, UR11, RZ, 0x4, P2 ;  /* 0x0000000be14b3c11 */ /* 0x040fe400090f24ff */
[----:B------:R-:W-:Y:S01]  /*1b30*/  ISETP.NE.U32.AND P2, PT, RZ, UR12, PT ;  /* 0x0000000cff007c0c */ /* 0x000fe2000bf45070 */
[----:B0-----:R-:W-:Y:S02]  /*1b40*/  IMAD.WIDE.U32 R68, R225, 0x10, R68 ;  /* 0x00000010e1447825 */ /* 0x001fe400078e0044 */
[----:B------:R0:W5:Y:S01]  /*1b50*/  @P3 LDG.E.128 R56, desc[UR4][R74.64] ;  /* 0x000000044a383981 */ /* 0x000162000c1e1d00 */
[----:B------:R-:W-:-:S03]  /*1b60*/  ISETP.NE.AND.EX P2, PT, RZ, UR13, PT, P2 ;  /* 0x0000000dff007c0c */ /* 0x000fc6000bf45320 */
[----:B------:R-:W2:Y:S10]  /*1b70*/  LDG.E.128 R68, desc[UR4][R68.64] ;  /* 0x0000000444447981 */ /* 0x000eb4000c1e1d00 */
[----:B------:R-:W-:-:S04]  /*1b80*/  @P2 LEA R72, P4, R225, UR12, 0x4 ;  /* 0x0000000ce1482c11 */ /* 0x000fc8000f8820ff */
[----:B------:R-:W-:-:S05]  /*1b90*/  @P2 LEA.HI.X R73, R225, UR13, RZ, 0x4, P4 ;  /* 0x0000000de1492c11 */ /* 0x000fca000a0f24ff */
[----:B------:R0:W5:Y:S01]  /*1ba0*/  @P2 LDG.E.128 R60, desc[UR4][R72.64] ;  /* 0x00000004483c2981 */ /* 0x000162000c1e1d00 */
[----:B------:R-:W-:-:S04]  /*1bb0*/  ISETP.NE.U32.AND P3, PT, RZ, UR10, PT ;  /* 0x0000000aff007c0c */ /* 0x000fc8000bf65070 */
[----:B------:R-:W-:Y:S02]  /*1bc0*/  ISETP.NE.AND.EX P3, PT, RZ, UR11, PT, P3 ;  /* 0x0000000bff007c0c */ /* 0x000fe4000bf65330 */
[C---:B--2---:R-:W-:Y:S02]  /*1bd0*/  SHF.L.U32 R184, R68.reuse, 0x10, RZ ;  /* 0x0000001044b87819 */ /* 0x044fe400000006ff */
[----:B------:R-:W-:-:S09]  /*1be0*/  PRMT R190, R68, 0x7632, R190 ;  /* 0x0000763244be7816 */ /* 0x000fd200000000be */
[----:B0-----:R-:W-:Y:S05]  /*1bf0*/  @P3 BRA `(.L_x_12) ;  /* 0x0000000000203947 */ /* 0x001fea0003800000 */
[----:B------:R-:W-:-:S04]  /*1c00*/  ISETP.NE.U32.AND P4, PT, RZ, UR12, PT ;  /* 0x0000000cff007c0c */ /* 0x000fc8000bf85070 */
[----:B------:R-:W-:-:S13]  /*1c10*/  ISETP.NE.AND.EX P4, PT, RZ, UR13, PT, P4 ;  /* 0x0000000dff007c0c */ /* 0x000fda000bf85340 */
[----:B------:R-:W-:Y:S05]  /*1c20*/  @P4 BRA `(.L_x_13) ;  /* 0x0000000000084947 */ /* 0x000fea0003800000 */
[----:B------:R-:W-:Y:S05]  /*1c30*/  @P0 BRA `(.L_x_14) ;  /* 0x0000000000200947 */ /* 0x000fea0003800000 */
[----:B------:R-:W-:Y:S05]  /*1c40*/  BRA `(.L_x_15) ;  /* 0x0000000000247947 */ /* 0x000fea0003800000 */
.L_x_13:
[----:B-----5:R-:W-:-:S04]  /*1c50*/  IMAD.U32 R73, R60, 0x10000, RZ ;  /* 0x000100003c497824 */ /* 0x020fc800078e00ff */
[----:B------:R-:W-:Y:S01]  /*1c60*/  FADD.FTZ R184, R73, R184 ;  /* 0x000000b849b87221 */ /* 0x000fe20000010000 */
[----:B------:R-:W-:Y:S06]  /*1c70*/  BRA `(.L_x_14) ;  /* 0x0000000000107947 */ /* 0x000fec0003800000 */
.L_x_12:
[----:B-----5:R-:W-:Y:S01]  /*1c80*/  SHF.L.U32 R73, R56, 0x10, RZ ;  /* 0x0000001038497819 */ /* 0x020fe200000006ff */
[----:B------:R-:W-:-:S04]  /*1c90*/  @P2 IMAD.U32 R75, R60, 0x10000, RZ ;  /* 0x000100003c4b2824 */ /* 0x000fc800078e00ff */
[----:B------:R-:W-:-:S04]  /*1ca0*/  FADD.FTZ R184, R73, R184 ;  /* 0x000000b849b87221 */ /* 0x000fc80000010000 */
[----:B------:R-:W-:-:S07]  /*1cb0*/  @P2 FADD.FTZ R184, R75, R184 ;  /* 0x000000b84bb82221 */ /* 0x000fce0000010000 */
.L_x_14:
[----:B------:R-:W-:-:S04]  /*1cc0*/  F2FP.BF16.F32.PACK_AB R68, RZ, R184 ;  /* 0x000000b8ff44723e */ /* 0x000fc800000010ff */
[----:B------:R-:W-:-:S07]  /*1cd0*/  PRMT R64, R68, 0x7610, R64 ;  /* 0x0000761044407816 */ /* 0x000fce0000000040 */
.L_x_15:
[----:B------:R-:W-:Y:S01]  /*1ce0*/  SHF.L.U32 R190, R190, 0x10, RZ ;  /* 0x00000010bebe7819 */ /* 0x000fe200000006ff */
[----:B------:R-:W-:Y:S06]  /*1cf0*/  @P3 BRA `(.L_x_16) ;  /* 0x0000000000243947 */ /* 0x000fec0003800000 */
[----:B------:R-:W-:-:S04]  /*1d00*/  ISETP.NE.U32.AND P4, PT, RZ, UR12, PT ;  /* 0x0000000cff007c0c */ /* 0x000fc8000bf85070 */
[----:B------:R-:W-:-:S13]  /*1d10*/  ISETP.NE.AND.EX P4, PT, RZ, UR13, PT, P4 ;  /* 0x0000000dff007c0c */ /* 0x000fda000bf85340 */
[----:B------:R-:W-:Y:S05]  /*1d20*/  @P4 BRA `(.L_x_17) ;  /* 0x0000000000084947 */ /* 0x000fea0003800000 */
[----:B------:R-:W-:Y:S05]  /*1d30*/  @P0 BRA `(.L_x_18) ;  /* 0x00000000002c0947 */ /* 0x000fea0003800000 */
[----:B------:R-:W-:Y:S05]  /*1d40*/  BRA `(.L_x_19) ;  /* 0x0000000000307947 */ /* 0x000fea0003800000 */
.L_x_17:
[----:B-----5:R-:W-:-:S05]  /*1d50*/  PRMT R68, R60, 0x7632, R68 ;  /* 0x000076323c447816 */ /* 0x020fca0000000044 */
[----:B------:R-:W-:-:S04]  /*1d60*/  IMAD.U32 R73, R68, 0x10000, RZ ;  /* 0x0001000044497824 */ /* 0x000fc800078e00ff */
[----:B------:R-:W-:Y:S01]  /*1d70*/  FADD.FTZ R190, R73, R190 ;  /* 0x000000be49be7221 */ /* 0x000fe20000010000 */
[----:B------:R-:W-:Y:S06]  /*1d80*/  BRA `(.L_x_18) ;  /* 0x0000000000187947 */ /* 0x000fec0003800000 */
.L_x_16:
[----:B-----5:R-:W-:Y:S02]  /*1d90*/  PRMT R68, R56, 0x7632, R68 ;  /* 0x0000763238447816 */ /* 0x020fe40000000044 */
[----:B------:R-:W-:Y:S02]  /*1da0*/  @P2 PRMT R72, R60, 0x7632, R72 ;  /* 0x000076323c482816 */ /* 0x000fe40000000048 */
[----:B------:R-:W-:-:S03]  /*1db0*/  SHF.L.U32 R73, R68, 0x10, RZ ;  /* 0x0000001044497819 */ /* 0x000fc600000006ff */
[----:B------:R-:W-:Y:S02]  /*1dc0*/  @P2 IMAD.U32 R75, R72, 0x10000, RZ ;  /* 0x00010000484b2824 */ /* 0x000fe400078e00ff */
[----:B------:R-:W-:-:S04]  /*1dd0*/  FADD.FTZ R190, R73, R190 ;  /* 0x000000be49be7221 */ /* 0x000fc80000010000 */
[----:B------:R-:W-:-:S07]  /*1de0*/  @P2 FADD.FTZ R190, R75, R190 ;  /* 0x000000be4bbe2221 */ /* 0x000fce0000010000 */
.L_x_18:
[----:B------:R-:W-:-:S04]  /*1df0*/  F2FP.BF16.F32.PACK_AB R68, RZ, R190 ;  /* 0x000000beff44723e */ /* 0x000fc800000010ff */
[----:B------:R-:W-:-:S07]  /*1e00*/  PRMT R64, R64, 0x5410, R68 ;  /* 0x0000541040407816 */ /* 0x000fce0000000044 */
.L_x_19:
[C---:B------:R-:W-:Y:S02]  /*1e10*/  SHF.L.U32 R191, R69.reuse, 0x10, RZ ;  /* 0x0000001045bf7819 */ /* 0x040fe400000006ff */
[----:B------:R-:W-:Y:S01]  /*1e20*/  PRMT R69, R69, 0x7632, R69 ;  /* 0x0000763245457816 */ /* 0x000fe20000000045 */
[----:B------:R-:W-:Y:S06]  /*1e30*/  @P3 BRA `(.L_x_20) ;  /* 0x0000000000203947 */ /* 0x000fec0003800000 */
[----:B------:R-:W-:-:S04]  /*1e40*/  ISETP.NE.U32.AND P4, PT, RZ, UR12, PT ;  /* 0x0000000cff007c0c */ /* 0x000fc8000bf85070 */
[----:B------:R-:W-:-:S13]  /*1e50*/  ISETP.NE.AND.EX P4, PT, RZ, UR13, PT, P4 ;  /* 0x0000000dff007c0c */ /* 0x000fda000bf85340 */
[----:B------:R-:W-:Y:S05]  /*1e60*/  @P4 BRA `(.L_x_21) ;  /* 0x0000000000084947 */ /* 0x000fea0003800000 */
[----:B------:R-:W-:Y:S05]  /*1e70*/  @P0 BRA `(.L_x_22) ;  /* 0x0000000000200947 */ /* 0x000fea0003800000 */
[----:B------:R-:W-:Y:S05]  /*1e80*/  BRA `(.L_x_23) ;  /* 0x0000000000247947 */ /* 0x000fea0003800000 */
.L_x_21:
[----:B-----5:R-:W-:-:S04]  /*1e90*/  IMAD.U32 R68, R61, 0x10000, RZ ;  /* 0x000100003d447824 */ /* 0x020fc800078e00ff */
[----:B------:R-:W-:Y:S01]  /*1ea0*/  FADD.FTZ R191, R68, R191 ;  /* 0x000000bf44bf7221 */ /* 0x000fe20000010000 */
[----:B------:R-:W-:Y:S06]  /*1eb0*/  BRA `(.L_x_22) ;  /* 0x0000000000107947 */ /* 0x000fec0003800000 */
.L_x_20:
[----:B-----5:R-:W-:Y:S01]  /*1ec0*/  SHF.L.U32 R68, R57, 0x10, RZ ;  /* 0x0000001039447819 */ /* 0x020fe200000006ff */
[----:B------:R-:W-:-:S04]  /*1ed0*/  @P2 IMAD.U32 R72, R61, 0x10000, RZ ;  /* 0x000100003d482824 */ /* 0x000fc800078e00ff */
[----:B------:R-:W-:-:S04]  /*1ee0*/  FADD.FTZ R191, R68, R191 ;  /* 0x000000bf44bf7221 */ /* 0x000fc80000010000 */
[----:B------:R-:W-:-:S07]  /*1ef0*/  @P2 FADD.FTZ R191, R72, R191 ;  /* 0x000000bf48bf2221 */ /* 0x000fce0000010000 */
.L_x_22:
[----:B------:R-:W-:-:S04]  /*1f00*/  F2FP.BF16.F32.PACK_AB R68, RZ, R191 ;  /* 0x000000bfff44723e */ /* 0x000fc800000010ff */
[----:B------:R-:W-:-:S07]  /*1f10*/  PRMT R65, R68, 0x7610, R65 ;  /* 0x0000761044417816 */ /* 0x000fce0000000041 */
.L_x_23:
[----:B------:R-:W-:Y:S01]  /*1f20*/  SHF.L.U32 R200, R69, 0x10, RZ ;  /* 0x0000001045c87819 */ /* 0x000fe200000006ff */
[----:B------:R-:W-:Y:S06]  /*1f30*/  @P3 BRA `(.L_x_24) ;  /* 0x0000000000243947 */ /* 0x000fec0003800000 */
[----:B------:R-:W-:-:S04]  /*1f40*/  ISETP.NE.U32.AND P4, PT, RZ, UR12, PT ;  /* 0x0000000cff007c0c */ /* 0x000fc8000bf85070 */
[----:B------:R-:W-:-:S13]  /*1f50*/  ISETP.NE.AND.EX P4, PT, RZ, UR13, PT, P4 ;  /* 0x0000000dff007c0c */ /* 0x000fda000bf85340 */
[----:B------:R-:W-:Y:S05]  /*1f60*/  @P4 BRA `(.L_x_25) ;  /* 0x0000000000084947 */ /* 0x000fea0003800000 */
[----:B------:R-:W-:Y:S05]  /*1f70*/  @P0 BRA `(.L_x_26) ;  /* 0x00000000002c0947 */ /* 0x000fea0003800000 */
[----:B------:R-:W-:Y:S05]  /*1f80*/  BRA `(.L_x_27) ;  /* 0x0000000000307947 */ /* 0x000fea0003800000 */
.L_x_25:
[----:B-----5:R-:W-:-:S05]  /*1f90*/  PRMT R68, R61, 0x7632, R68 ;  /* 0x000076323d447816 */ /* 0x020fca0000000044 */
[----:B------:R-:W-:-:S04]  /*1fa0*/  IMAD.U32 R69, R68, 0x10000, RZ ;  /* 0x0001000044457824 */ /* 0x000fc800078e00ff */
[----:B------:R-:W-:Y:S01]  /*1fb0*/  FADD.FTZ R200, R69, R200 ;  /* 0x000000c845c87221 */ /* 0x000fe20000010000 */
[----:B------:R-:W-:Y:S06]  /*1fc0*/  BRA `(.L_x_26) ;  /* 0x0000000000187947 */ /* 0x000fec0003800000 */
.L_x_24:
[----:B-----5:R-:W-:Y:S02]  /*1fd0*/  PRMT R68, R57, 0x7632, R68 ;  /* 0x0000763239447816 */ /* 0x020fe40000000044 */
[----:B------:R-:W-:Y:S02]  /*1fe0*/  @P2 PRMT R72, R61, 0x7632, R72 ;  /* 0x000076323d482816 */ /* 0x000fe40000000048 */
[----:B------:R-:W-:-:S03]  /*1ff0*/  SHF.L.U32 R69, R68, 0x10, RZ ;  /* 0x0000001044457819 */ /* 0x000fc600000006ff */
[----:B------:R-:W-:Y:S02]  /*2000*/  @P2 IMAD.U32 R73, R72, 0x10000, RZ ;  /* 0x0001000048492824 */ /* 0x000fe400078e00ff */
[----:B------:R-:W-:-:S04]  /*2010*/  FADD.FTZ R200, R69, R200 ;  /* 0x000000c845c87221 */ /* 0x000fc80000010000 */
[----:B------:R-:W-:-:S07]  /*2020*/  @P2 FADD.FTZ R200, R73, R200 ;  /* 0x000000c849c82221 */ /* 0x000fce0000010000 */
.L_x_26:
[----:B------:R-:W-:-:S04]  /*2030*/  F2FP.BF16.F32.PACK_AB R68, RZ, R200 ;  /* 0x000000c8ff44723e */ /* 0x000fc800000010ff */
[----:B------:R-:W-:-:S07]  /*2040*/  PRMT R65, R65, 0x5410, R68 ;  /* 0x0000541041417816 */ /* 0x000fce0000000044 */
.L_x_27:
        /* <DEDUP_REMOVED lines=8> */
.L_x_29:
[----:B-----5:R-:W-:-:S04]  /*20d0*/  IMAD.U32 R68, R62, 0x10000, RZ ;  /* 0x000100003e447824 */ /* 0x020fc800078e00ff */
[----:B------:R-:W-:Y:S01]  /*20e0*/  FADD.FTZ R201, R68, R201 ;  /* 0x000000c944c97221 */ /* 0x000fe20000010000 */
[----:B------:R-:W-:Y:S06]  /*20f0*/  BRA `(.L_x_30) ;  /* 0x0000000000107947 */ /* 0x000fec0003800000 */
.L_x_28:
[----:B-----5:R-:W-:Y:S01]  /*2100*/  SHF.L.U32 R68, R58, 0x10, RZ ;  /* 0x000000103a447819 */ /* 0x020fe200000006ff */
[----:B------:R-:W-:-:S04]  /*2110*/  @P2 IMAD.U32 R72, R62, 0x10000, RZ ;  /* 0x000100003e482824 */ /* 0x000fc800078e00ff */
[----:B------:R-:W-:-:S04]  /*2120*/  FADD.FTZ R201, R68, R201 ;  /* 0x000000c944c97221 */ /* 0x000fc80000010000 */
[----:B------:R-:W-:-:S07]  /*2130*/  @P2 FADD.FTZ R201, R72, R201 ;  /* 0x000000c948c92221 */ /* 0x000fce0000010000 */
.L_x_30:
[----:B------:R-:W-:-:S04]  /*2140*/  F2FP.BF16.F32.PACK_AB R68, RZ, R201 ;  /* 0x000000c9ff44723e */ /* 0x000fc800000010ff */
[----:B------:R-:W-:-:S07]  /*2150*/  PRMT R66, R68, 0x7610, R66 ;  /* 0x0000761044427816 */ /* 0x000fce0000000042 */
.L_x_31:
[----:B------:R-:W-:Y:S01]  /*2160*/  SHF.L.U32 R210, R70, 0x10, RZ ;  /* 0x0000001046d27819 */ /* 0x000fe200000006ff */
[----:B------:R-:W-:Y:S06]  /*2170*/  @P3 BRA `(.L_x_32) ;  /* 0x0000000000243947 */ /* 0x000fec0003800000 */
[----:B------:R-:W-:-:S04]  /*2180*/  ISETP.NE.U32.AND P4, PT, RZ, UR12, PT ;  /* 0x0000000cff007c0c */ /* 0x000fc8000bf85070 */
[----:B------:R-:W-:-:S13]  /*2190*/  ISETP.NE.AND.EX P4, PT, RZ, UR13, PT, P4 ;  /* 0x0000000dff007c0c */ /* 0x000fda000bf85340 */
[----:B------:R-:W-:Y:S05]  /*21a0*/  @P4 BRA `(.L_x_33) ;  /* 0x0000000000084947 */ /* 0x000fea0003800000 */
[----:B------:R-:W-:Y:S05]  /*21b0*/  @P0 BRA `(.L_x_34) ;  /* 0x00000000002c0947 */ /* 0x000fea0003800000 */
[----:B------:R-:W-:Y:S05]  /*21c0*/  BRA `(.L_x_35) ;  /* 0x0000000000307947 */ /* 0x000fea0003800000 */
.L_x_33:
[----:B-----5:R-:W-:-:S05]  /*21d0*/  PRMT R68, R62, 0x7632, R68 ;  /* 0x000076323e447816 */ /* 0x020fca0000000044 */
[----:B------:R-:W-:-:S04]  /*21e0*/  IMAD.U32 R69, R68, 0x10000, RZ ;  /* 0x0001000044457824 */ /* 0x000fc800078e00ff */
[----:B------:R-:W-:Y:S01]  /*21f0*/  FADD.FTZ R210, R69, R210 ;  /* 0x000000d245d27221 */ /* 0x000fe20000010000 */
[----:B------:R-:W-:Y:S06]  /*2200*/  BRA `(.L_x_34) ;  /* 0x0000000000187947 */ /* 0x000fec0003800000 */
.L_x_32:
[----:B-----5:R-:W-:Y:S02]  /*2210*/  PRMT R68, R58, 0x7632, R68 ;  /* 0x000076323a447816 */ /* 0x020fe40000000044 */
[----:B------:R-:W-:Y:S02]  /*2220*/  @P2 PRMT R70, R62, 0x7632, R70 ;  /* 0x000076323e462816 */ /* 0x000fe40000000046 */
[----:B------:R-:W-:-:S03]  /*2230*/  SHF.L.U32 R69, R68, 0x10, RZ ;  /* 0x0000001044457819 */ /* 0x000fc600000006ff */
[----:B------:R-:W-:Y:S02]  /*2240*/  @P2 IMAD.U32 R73, R70, 0x10000, RZ ;  /* 0x0001000046492824 */ /* 0x000fe400078e00ff */
[----:B------:R-:W-:-:S04]  /*2250*/  FADD.FTZ R210, R69, R210 ;  /* 0x000000d245d27221 */ /* 0x000fc80000010000 */
[----:B------:R-:W-:-:S07]  /*2260*/  @P2 FADD.FTZ R210, R73, R210 ;  /* 0x000000d249d22221 */ /* 0x000fce0000010000 */
.L_x_34:
[----:B------:R-:W-:-:S04]  /*2270*/  F2FP.BF16.F32.PACK_AB R68, RZ, R210 ;  /* 0x000000d2ff44723e */ /* 0x000fc800000010ff */
[----:B------:R-:W-:-:S07]  /*2280*/  PRMT R66, R66, 0x5410, R68 ;  /* 0x0000541042427816 */ /* 0x000fce0000000044 */
.L_x_35:
        /* <DEDUP_REMOVED lines=8> */
.L_x_37:
[----:B-----5:R-:W-:-:S04]  /*2310*/  IMAD.U32 R68, R63, 0x10000, RZ ;  /* 0x000100003f447824 */ /* 0x020fc800078e00ff */
[----:B------:R-:W-:Y:S01]  /*2320*/  FADD.FTZ R211, R68, R211 ;  /* 0x000000d344d37221 */ /* 0x000fe20000010000 */
[----:B------:R-:W-:Y:S06]  /*2330*/  BRA `(.L_x_38) ;  /* 0x0000000000107947 */ /* 0x000fec0003800000 */
.L_x_36:
[----:B-----5:R-:W-:Y:S01]  /*2340*/  SHF.L.U32 R68, R59, 0x10, RZ ;  /* 0x000000103b447819 */ /* 0x020fe200000006ff */
[----:B------:R-:W-:-:S04]  /*2350*/  @P2 IMAD.U32 R70, R63, 0x10000, RZ ;  /* 0x000100003f462824 */ /* 0x000fc800078e00ff */
[----:B------:R-:W-:-:S04]  /*2360*/  FADD.FTZ R211, R68, R211 ;  /* 0x000000d344d37221 */ /* 0x000fc80000010000 */
[----:B------:R-:W-:-:S07]  /*2370*/  @P2 FADD.FTZ R211, R70, R211 ;  /* 0x000000d346d32221 */ /* 0x000fce0000010000 */
.L_x_38:
[----:B------:R-:W-:-:S04]  /*2380*/  F2FP.BF16.F32.PACK_AB R68, RZ, R211 ;  /* 0x000000d3ff44723e */ /* 0x000fc800000010ff */
[----:B------:R-:W-:-:S07]  /*2390*/  PRMT R67, R68, 0x7610, R67 ;  /* 0x0000761044437816 */ /* 0x000fce0000000043 */
.L_x_39:
[----:B------:R-:W-:Y:S01]  /*23a0*/  SHF.L.U32 R220, R71, 0x10, RZ ;  /* 0x0000001047dc7819 */ /* 0x000fe200000006ff */
[----:B------:R-:W-:Y:S06]  /*23b0*/  @P3 BRA `(.L_x_40) ;  /* 0x0000000000243947 */ /* 0x000fec0003800000 */
[----:B------:R-:W-:-:S04]  /*23c0*/  ISETP.NE.U32.AND P2, PT, RZ, UR12, PT ;  /* 0x0000000cff007c0c */ /* 0x000fc8000bf45070 */
[----:B------:R-:W-:-:S13]  /*23d0*/  ISETP.NE.AND.EX P2, PT, RZ, UR13, PT, P2 ;  /* 0x0000000dff007c0c */ /* 0x000fda000bf45320 */
[----:B------:R-:W-:Y:S05]  /*23e0*/  @P2 BRA `(.L_x_41) ;  /* 0x0000000000082947 */ /* 0x000fea0003800000 */
[----:B------:R-:W-:Y:S05]  /*23f0*/  @P0 BRA `(.L_x_42) ;  /* 0x00000000002c0947 */ /* 0x000fea0003800000 */
[----:B------:R-:W-:Y:S05]  /*2400*/  BRA `(.L_x_43) ;  /* 0x0000000000307947 */ /* 0x000fea0003800000 */
.L_x_41:
[----:B-----5:R-:W-:-:S05]  /*2410*/  PRMT R68, R63, 0x7632, R68 ;  /* 0x000076323f447816 */ /* 0x020fca0000000044 */
[----:B------:R-:W-:-:S04]  /*2420*/  IMAD.U32 R69, R68, 0x10000, RZ ;  /* 0x0001000044457824 */ /* 0x000fc800078e00ff */
[----:B------:R-:W-:Y:S01]  /*2430*/  FADD.FTZ R220, R69, R220 ;  /* 0x000000dc45dc7221 */ /* 0x000fe20000010000 */
[----:B------:R-:W-:Y:S06]  /*2440*/  BRA `(.L_x_42) ;  /* 0x0000000000187947 */ /* 0x000fec0003800000 */
.L_x_40:
[----:B-----5:R-:W-:Y:S02]  /*2450*/  PRMT R68, R59, 0x7632, R68 ;  /* 0x000076323b447816 */ /* 0x020fe40000000044 */
[----:B------:R-:W-:Y:S02]  /*2460*/  @P2 PRMT R70, R63, 0x7632, R70 ;  /* 0x000076323f462816 */ /* 0x000fe40000000046 */
[----:B------:R-:W-:-:S03]  /*2470*/  SHF.L.U32 R69, R68, 0x10, RZ ;  /* 0x0000001044457819 */ /* 0x000fc600000006ff */
[----:B------:R-:W-:Y:S02]  /*2480*/  @P2 IMAD.U32 R71, R70, 0x10000, RZ ;  /* 0x0001000046472824 */ /* 0x000fe400078e00ff */
[----:B------:R-:W-:-:S04]  /*2490*/  FADD.FTZ R220, R69, R220 ;  /* 0x000000dc45dc7221 */ /* 0x000fc80000010000 */
[----:B------:R-:W-:-:S07]  /*24a0*/  @P2 FADD.FTZ R220, R71, R220 ;  /* 0x000000dc47dc2221 */ /* 0x000fce0000010000 */
.L_x_42:
[----:B------:R-:W-:-:S04]  /*24b0*/  F2FP.BF16.F32.PACK_AB R68, RZ, R220 ;  /* 0x000000dcff44723e */ /* 0x000fc800000010ff */
[----:B------:R-:W-:-:S07]  /*24c0*/  PRMT R67, R67, 0x5410, R68 ;  /* 0x0000541043437816 */ /* 0x000fce0000000044 */
.L_x_43:
[----:B------:R-:W0:Y:S01]  /*24d0*/  @P0 LDC.64 R68, c[0x0][0x238] ;  /* 0x00008e00ff440b82 */ /* 0x000e220000000a00 */
[C---:B------:R-:W-:Y:S02]  /*24e0*/  IADD3 R74, R225.reuse, 0x20, RZ ;  /* 0x00000020e14a7810 */ /* 0x040fe40007ffe0ff */
[----:B0-----:R-:W-:-:S04]  /*24f0*/  @P0 LEA R68, P2, R225, R68, 0x4 ;  /* 0x00000044e1440211 */ /* 0x001fc800078420ff */
[----:B------:R-:W-:-:S05]  /*2500*/  @P0 LEA.HI.X R69, R225, R69, RZ, 0x4, P2 ;  /* 0x00000045e1450211 */ /* 0x000fca00010f24ff */
[----:B------:R0:W-:Y:S04]  /*2510*/  @P0 STG.E.128 desc[UR4][R68.64], R64 ;  /* 0x0000004044000986 */ /* 0x0001e8000c101d04 */
.L_x_11:
[----:B------:R-:W-:Y:S05]  /*2520*/  BSYNC B0 ;  /* 0x0000000000007941 */ /* 0x000fea0003800000 */
.L_x_10:
[----:B------:R-:W-:Y:S01]  /*2530*/  ISETP.GE.U32.AND P2, PT, R55, 0x40, PT ;  /* 0x000000403700780c */ /* 0x000fe20003f46070 */
[----:B------:R-:W-:-:S12]  /*2540*/  BSSY B0, `(.L_x_44) ;  /* 0x00000a6000007945 */ /* 0x000fd80003800000 */
[----:B------:R-:W-:Y:S05]  /*2550*/  @!P2 BRA `(.L_x_45) ;  /* 0x000000080090a947 */ /* 0x000fea0003800000 */
[----:B------:R-:W-:Y:S01]  /*2560*/  ISETP.NE.U32.AND P3, PT, RZ, UR10, PT ;  /* 0x0000000aff007c0c */ /* 0x000fe2000bf65070 */
[----:B0-----:R-:W0:Y:S03]  /*2570*/  LDC.64 R68, c[0x0][0x220] ;  /* 0x00008800ff447b82 */ /* 0x001e260000000a00 */
[----:B------:R-:W-:-:S13]  /*2580*/  ISETP.NE.AND.EX P3, PT, RZ, UR11, PT, P3 ;  /* 0x0000000bff007c0c */ /* 0x000fda000bf65330 */
[----:B------:R-:W-:-:S04]  /*2590*/  @P3 LEA R192, P2, R74, UR10, 0x4 ;  /* 0x0000000a4ac03c11 */ /* 0x000fc8000f8420ff */
[C---:B------:R-:W-:Y:S02]  /*25a0*/  @P3 LEA.HI.X R193, R74.reuse, UR11, RZ, 0x4, P2 ;  /* 0x0000000b4ac13c11 */ /* 0x040fe400090f24ff */
[----:B------:R-:W-:Y:S01]  /*25b0*/  ISETP.NE.U32.AND P2, PT, RZ, UR12, PT ;  /* 0x0000000cff007c0c */ /* 0x000fe2000bf45070 */
[----:B0-----:R-:W-:Y:S02]  /*25c0*/  IMAD.WIDE.U32 R68, R74, 0x10, R68 ;  /* 0x000000104a447825 */ /* 0x001fe400078e0044 */
[----:B-----5:R0:W5:Y:S01]  /*25d0*/  @P3 LDG.E.128 R56, desc[UR4][R192.64] ;  /* 0x00000004c0383981 */ /* 0x020162000c1e1d00 */
[----:B------:R-:W-:-:S03]  /*25e0*/  ISETP.NE.AND.EX P2, PT, RZ, UR13, PT, P2 ;  /* 0x0000000dff007c0c */ /* 0x000fc6000bf45320 */
[----:B------:R-:W2:Y:S10]  /*25f0*/  LDG.E.128 R68, desc[UR4][R68.64] ;  /* 0x0000000444447981 */ /* 0x000eb4000c1e1d00 */
[----:B------:R-:W-:-:S04]  /*2600*/  @P2 LEA R72, P4, R74, UR12, 0x4 ;  /* 0x0000000c4a482c11 */ /* 0x000fc8000f8820ff */
[----:B------:R-:W-:-:S05]  /*2610*/  @P2 LEA.HI.X R73, R74, UR13, RZ, 0x4, P4 ;  /* 0x0000000d4a492c11 */ /* 0x000fca000a0f24ff */
[----:B------:R0:W5:Y:S01]  /*2620*/  @P2 LDG.E.128 R60, desc[UR4][R72.64] ;  /* 0x00000004483c2981 */ /* 0x000162000c1e1d00 */
[----:B------:R-:W-:-:S04]  /*2630*/  ISETP.NE.U32.AND P3, PT, RZ, UR10, PT ;  /* 0x0000000aff007c0c */ /* 0x000fc8000bf65070 */
[----:B------:R-:W-:Y:S01]  /*2640*/  ISETP.NE.AND.EX P3, PT, RZ, UR11, PT, P3 ;  /* 0x0000000bff007c0c */ /* 0x000fe2000bf65330 */
[C---:B--2---:R-:W-:Y:S01]  /*2650*/  IMAD.U32 R185, R68.reuse, 0x10000, RZ ;  /* 0x0001000044b97824 */ /* 0x044fe200078e00ff */
[----:B------:R-:W-:-:S11]  /*2660*/  PRMT R75, R68, 0x7632, R75 ;  /* 0x00007632444b7816 */ /* 0x000fd6000000004b */
[----:B0-----:R-:W-:Y:S05]  /*2670*/  @P3 BRA `(.L_x_46) ;  /* 0x0000000000203947 */ /* 0x001fea0003800000 */
[----:B------:R-:W-:-:S04]  /*2680*/  ISETP.NE.U32.AND P4, PT, RZ, UR12, PT ;  /* 0x0000000cff007c0c */ /* 0x000fc8000bf85070 */
[----:B------:R-:W-:-:S13]  /*2690*/  ISETP.NE.AND.EX P4, PT, RZ, UR13, PT, P4 ;  /* 0x0000000dff007c0c */ /* 0x000fda000bf85340 */
[----:B------:R-:W-:Y:S05]  /*26a0*/  @P4 BRA `(.L_x_47) ;  /* 0x0000000000084947 */ /* 0x000fea0003800000 */
[----:B------:R-:W-:Y:S05]  /*26b0*/  @P0 BRA `(.L_x_48) ;  /* 0x0000000000200947 */ /* 0x000fea0003800000 */
[----:B------:R-:W-:Y:S05]  /*26c0*/  BRA `(.L_x_49) ;  /* 0x0000000000247947 */ /* 0x000fea0003800000 */
.L_x_47:
[----:B-----5:R-:W-:-:S05]  /*26d0*/  SHF.L.U32 R68, R60, 0x10, RZ ;  /* 0x000000103c447819 */ /* 0x020fca00000006ff */
[----:B------:R-:W-:Y:S01]  /*26e0*/  FADD.FTZ R185, R68, R185 ;  /* 0x000000b944b97221 */ /* 0x000fe20000010000 */
[----:B------:R-:W-:Y:S06]  /*26f0*/  BRA `(.L_x_48) ;  /* 0x0000000000107947 */ /* 0x000fec0003800000 */
.L_x_46:
[----:B-----5:R-:W-:Y:S01]  /*2700*/  IMAD.U32 R68, R56, 0x10000, RZ ;  /* 0x0001000038447824 */ /* 0x020fe200078e00ff */
[----:B------:R-:W-:-:S03]  /*2710*/  @P2 SHF.L.U32 R72, R60, 0x10, RZ ;  /* 0x000000103c482819 */ /* 0x000fc600000006ff */
[----:B------:R-:W-:-:S04]  /*2720*/  FADD.FTZ R185, R68, R185 ;  /* 0x000000b944b97221 */ /* 0x000fc80000010000 */
[----:B------:R-:W-:-:S07]  /*2730*/  @P2 FADD.FTZ R185, R72, R185 ;  /* 0x000000b948b92221 */ /* 0x000fce0000010000 */
.L_x_48:
[----:B------:R-:W-:-:S04]  /*2740*/  F2FP.BF16.F32.PACK_AB R68, RZ, R185 ;  /* 0x000000b9ff44723e */ /* 0x000fc800000010ff */
[----:B------:R-:W-:-:S07]  /*2750*/  PRMT R64, R68, 0x7610, R64 ;  /* 0x0000761044407816 */ /* 0x000fce0000000040 */
.L_x_49:
[----:B------:R-:W-:Y:S01]  /*2760*/  IMAD.U32 R192, R75, 0x10000, RZ ;  /* 0x000100004bc07824 */ /* 0x000fe200078e00ff */
[----:B------:R-:W-:Y:S06]  /*2770*/  @P3 BRA `(.L_x_50) ;  /* 0x0000000000243947 */ /* 0x000fec0003800000 */
[----:B------:R-:W-:-:S04]  /*2780*/  ISETP.NE.U32.AND P4, PT, RZ, UR12, PT ;  /* 0x0000000cff007c0c */ /* 0x000fc8000bf85070 */
[----:B------:R-:W-:-:S13]  /*2790*/  ISETP.NE.AND.EX P4, PT, RZ, UR13, PT, P4 ;  /* 0x0000000dff007c0c */ /* 0x000fda000bf85340 */
[----:B------:R-:W-:Y:S05]  /*27a0*/  @P4 BRA `(.L_x_51) ;  /* 0x0000000000084947 */ /* 0x000fea0003800000 */
[----:B------:R-:W-:Y:S05]  /*27b0*/  @P0 BRA `(.L_x_52) ;  /* 0x00000000002c0947 */ /* 0x000fea0003800000 */
[----:B------:R-:W-:Y:S05]  /*27c0*/  BRA `(.L_x_53) ;  /* 0x0000000000307947 */ /* 0x000fea0003800000 */
.L_x_51:
[----:B-----5:R-:W-:-:S04]  /*27d0*/  PRMT R68, R60, 0x7632, R68 ;  /* 0x000076323c447816 */ /* 0x020fc80000000044 */
[----:B------:R-:W-:-:S05]  /*27e0*/  SHF.L.U32 R73, R68, 0x10, RZ ;  /* 0x0000001044497819 */ /* 0x000fca00000006ff */
[----:B------:R-:W-:Y:S01]  /*27f0*/  FADD.FTZ R192, R73, R192 ;  /* 0x000000c049c07221 */ /* 0x000fe20000010000 */
[----:B------:R-:W-:Y:S06]  /*2800*/  BRA `(.L_x_52) ;  /* 0x0000000000187947 */ /* 0x000fec0003800000 */
.L_x_50:
[----:B-----5:R-:W-:Y:S02]  /*2810*/  PRMT R68, R56, 0x7632, R68 ;  /* 0x0000763238447816 */ /* 0x020fe40000000044 */
[----:B------:R-:W-:-:S03]  /*2820*/  @P2 PRMT R72, R60, 0x7632, R72 ;  /* 0x000076323c482816 */ /* 0x000fc60000000048 */
[----:B------:R-:W-:Y:S01]  /*2830*/  IMAD.U32 R73, R68, 0x10000, RZ ;  /* 0x0001000044497824 */ /* 0x000fe200078e00ff */
[----:B------:R-:W-:-:S03]  /*2840*/  @P2 SHF.L.U32 R75, R72, 0x10, RZ ;  /* 0x00000010484b2819 */ /* 0x000fc600000006ff */
[----:B------:R-:W-:-:S04]  /*2850*/  FADD.FTZ R192, R73, R192 ;  /* 0x000000c049c07221 */ /* 0x000fc80000010000 */
[----:B------:R-:W-:-:S07]  /*2860*/  @P2 FADD.FTZ R192, R75, R192 ;  /* 0x000000c04bc02221 */ /* 0x000fce0000010000 */
.L_x_52:
[----:B------:R-:W-:-:S04]  /*2870*/  F2FP.BF16.F32.PACK_AB R68, RZ, R192 ;  /* 0x000000c0ff44723e */ /* 0x000fc800000010ff */
[----:B------:R-:W-:-:S07]  /*2880*/  PRMT R64, R64, 0x5410, R68 ;  /* 0x0000541040407816 */ /* 0x000fce0000000044 */
.L_x_53:
[C---:B------:R-:W-:Y:S01]  /*2890*/  IMAD.U32 R193, R69.reuse, 0x10000, RZ ;  /* 0x0001000045c17824 */ /* 0x040fe200078e00ff */
[----:B------:R-:W-:Y:S01]  /*28a0*/  PRMT R69, R69, 0x7632, R69 ;  /* 0x0000763245457816 */ /* 0x000fe20000000045 */
[----:B------:R-:W-:Y:S06]  /*28b0*/  @P3 BRA `(.L_x_54) ;  /* 0x0000000000203947 */ /* 0x000fec0003800000 */
[----:B------:R-:W-:-:S04]  /*28c0*/  ISETP.NE.U32.AND P4, PT, RZ, UR12, PT ;  /* 0x0000000cff007c0c */ /* 0x000fc8000bf85070 */
[----:B------:R-:W-:-:S13]  /*28d0*/  ISETP.NE.AND.EX P4, PT, RZ, UR13, PT, P4 ;  /* 0x0000000dff007c0c */ /* 0x000fda000bf85340 */
[----:B------:R-:W-:Y:S05]  /*28e0*/  @P4 BRA `(.L_x_55) ;  /* 0x0000000000084947 */ /* 0x000fea0003800000 */
[----:B------:R-:W-:Y:S05]  /*28f0*/  @P0 BRA `(.L_x_56) ;  /* 0x0000000000200947 */ /* 0x000fea0003800000 */
[----:B------:R-:W-:Y:S05]  /*2900*/  BRA `(.L_x_57) ;  /* 0x0000000000247947 */ /* 0x000fea0003800000 */
.L_x_55:
[----:B-----5:R-:W-:-:S05]  /*2910*/  SHF.L.U32 R68, R61, 0x10, RZ ;  /* 0x000000103d447819 */ /* 0x020fca00000006ff */
[----:B------:R-:W-:Y:S01]  /*2920*/  FADD.FTZ R193, R68, R193 ;  /* 0x000000c144c17221 */ /* 0x000fe20000010000 */
[----:B------:R-:W-:Y:S06]  /*2930*/  BRA `(.L_x_56) ;  /* 0x0000000000107947 */ /* 0x000fec0003800000 */
.L_x_54:
[----:B-----5:R-:W-:Y:S01]  /*2940*/  IMAD.U32 R68, R57, 0x10000, RZ ;  /* 0x0001000039447824 */ /* 0x020fe200078e00ff */
[----:B------:R-:W-:-:S03]  /*2950*/  @P2 SHF.L.U32 R72, R61, 0x10, RZ ;  /* 0x000000103d482819 */ /* 0x000fc600000006ff */
[----:B------:R-:W-:-:S04]  /*2960*/  FADD.FTZ R193, R68, R193 ;  /* 0x000000c144c17221 */ /* 0x000fc80000010000 */
[----:B------:R-:W-:-:S07]  /*2970*/  @P2 FADD.FTZ R193, R72, R193 ;  /* 0x000000c148c12221 */ /* 0x000fce0000010000 */
.L_x_56:
[----:B------:R-:W-:-:S04]  /*2980*/  F2FP.BF16.F32.PACK_AB R68, RZ, R193 ;  /* 0x000000c1ff44723e */ /* 0x000fc800000010ff */
[----:B------:R-:W-:-:S07]  /*2990*/  PRMT R65, R68, 0x7610, R65 ;  /* 0x0000761044417816 */ /* 0x000fce0000000041 */
.L_x_57:
[----:B------:R-:W-:Y:S01]  /*29a0*/  IMAD.U32 R202, R69, 0x10000, RZ ;  /* 0x0001000045ca7824 */ /* 0x000fe200078e00ff */
[----:B------:R-:W-:Y:S06]  /*29b0*/  @P3 BRA `(.L_x_58) ;  /* 0x0000000000243947 */ /* 0x000fec0003800000 */
[----:B------:R-:W-:-:S04]  /*29c0*/  ISETP.NE.U32.AND P4, PT, RZ, UR12, PT ;  /* 0x0000000cff007c0c */ /* 0x000fc8000bf85070 */
[----:B------:R-:W-:-:S13]  /*29d0*/  ISETP.NE.AND.EX P4, PT, RZ, UR13, PT, P4 ;  /* 0x0000000dff007c0c */ /* 0x000fda000bf85340 */
[----:B------:R-:W-:Y:S05]  /*29e0*/  @P4 BRA `(.L_x_59) ;  /* 0x0000000000084947 */ /* 0x000fea0003800000 */
[----:B------:R-:W-:Y:S05]  /*29f0*/  @P0 BRA `(.L_x_60) ;  /* 0x00000000002c0947 */ /* 0x000fea0003800000 */
[----:B------:R-:W-:Y:S05]  /*2a00*/  BRA `(.L_x_61) ;  /* 0x0000000000307947 */ /* 0x000fea0003800000 */
.L_x_59:
[----:B-----5:R-:W-:-:S04]  /*2a10*/  PRMT R68, R61, 0x7632, R68 ;  /* 0x000076323d447816 */ /* 0x020fc80000000044 */
[----:B------:R-:W-:-:S05]  /*2a20*/  SHF.L.U32 R69, R68, 0x10, RZ ;  /* 0x0000001044457819 */ /* 0x000fca00000006ff */
[----:B------:R-:W-:Y:S01]  /*2a30*/  FADD.FTZ R202, R69, R202 ;  /* 0x000000ca45ca7221 */ /* 0x000fe20000010000 */
[----:B------:R-:W-:Y:S06]  /*2a40*/  BRA `(.L_x_60) ;  /* 0x0000000000187947 */ /* 0x000fec0003800000 */
.L_x_58:
[----:B-----5:R-:W-:Y:S02]  /*2a50*/  PRMT R68, R57, 0x7632, R68 ;  /* 0x0000763239447816 */ /* 0x020fe40000000044 */
[----:B------:R-:W-:-:S03]  /*2a60*/  @P2 PRMT R72, R61, 0x7632, R72 ;  /* 0x000076323d482816 */ /* 0x000fc60000000048 */
[----:B------:R-:W-:Y:S01]  /*2a70*/  IMAD.U32 R69, R68, 0x10000, RZ ;  /* 0x0001000044457824 */ /* 0x000fe200078e00ff */
[----:B------:R-:W-:-:S03]  /*2a80*/  @P2 SHF.L.U32 R73, R72, 0x10, RZ ;  /* 0x0000001048492819 */ /* 0x000fc600000006ff */
[----:B------:R-:W-:-:S04]  /*2a90*/  FADD.FTZ R202, R69, R202 ;  /* 0x000000ca45ca7221 */ /* 0x000fc80000010000 */
[----:B------:R-:W-:-:S07]  /*2aa0*/  @P2 FADD.FTZ R202, R73, R202 ;  /* 0x000000ca49ca2221 */ /* 0x000fce0000010000 */
.L_x_60:
[----:B------:R-:W-:-:S04]  /*2ab0*/  F2FP.BF16.F32.PACK_AB R68, RZ, R202 ;  /* 0x000000caff44723e */ /* 0x000fc800000010ff */
[----:B------:R-:W-:-:S07]  /*2ac0*/  PRMT R65, R65, 0x5410, R68 ;  /* 0x0000541041417816 */ /* 0x000fce0000000044 */
.L_x_61:
        /* <DEDUP_REMOVED lines=8> */
.L_x_63:
[----:B-----5:R-:W-:-:S05]  /*2b50*/  SHF.L.U32 R68, R62, 0x10, RZ ;  /* 0x000000103e447819 */ /* 0x020fca00000006ff */
[----:B------:R-:W-:Y:S01]  /*2b60*/  FADD.FTZ R203, R68, R203 ;  /* 0x000000cb44cb7221 */ /* 0x000fe20000010000 */
[----:B------:R-:W-:Y:S06]  /*2b70*/  BRA `(.L_x_64) ;  /* 0x0000000000107947 */ /* 0x000fec0003800000 */
.L_x_62:
[----:B-----5:R-:W-:Y:S01]  /*2b80*/  IMAD.U32 R68, R58, 0x10000, RZ ;  /* 0x000100003a447824 */ /* 0x020fe200078e00ff */
[----:B------:R-:W-:-:S03]  /*2b90*/  @P2 SHF.L.U32 R72, R62, 0x10, RZ ;  /* 0x000000103e482819 */ /* 0x000fc600000006ff */
[----:B------:R-:W-:-:S04]  /*2ba0*/  FADD.FTZ R203, R68, R203 ;  /* 0x000000cb44cb7221 */ /* 0x000fc80000010000 */
[----:B------:R-:W-:-:S07]  /*2bb0*/  @P2 FADD.FTZ R203, R72, R203 ;  /* 0x000000cb48cb2221 */ /* 0x000fce0000010000 */
.L_x_64:
[----:B------:R-:W-:-:S04]  /*2bc0*/  F2FP.BF16.F32.PACK_AB R68, RZ, R203 ;  /* 0x000000cbff44723e */ /* 0x000fc800000010ff */
[----:B------:R-:W-:-:S07]  /*2bd0*/  PRMT R66, R68, 0x7610, R66 ;  /* 0x0000761044427816 */ /* 0x000fce0000000042 */
.L_x_65:
[----:B------:R-:W-:Y:S01]  /*2be0*/  IMAD.U32 R212, R70, 0x10000, RZ ;  /* 0x0001000046d47824 */ /* 0x000fe200078e00ff */
[----:B------:R-:W-:Y:S06]  /*2bf0*/  @P3 BRA `(.L_x_66) ;  /* 0x0000000000243947 */ /* 0x000fec0003800000 */
[----:B------:R-:W-:-:S04]  /*2c00*/  ISETP.NE.U32.AND P4, PT, RZ, UR12, PT ;  /* 0x0000000cff007c0c */ /* 0x000fc8000bf85070 */
[----:B------:R-:W-:-:S13]  /*2c10*/  ISETP.NE.AND.EX P4, PT, RZ, UR13, PT, P4 ;  /* 0x0000000dff007c0c */ /* 0x000fda000bf85340 */
[----:B------:R-:W-:Y:S05]  /*2c20*/  @P4 BRA `(.L_x_67) ;  /* 0x0000000000084947 */ /* 0x000fea0003800000 */
[----:B------:R-:W-:Y:S05]  /*2c30*/  @P0 BRA `(.L_x_68) ;  /* 0x00000000002c0947 */ /* 0x000fea0003800000 */
[----:B------:R-:W-:Y:S05]  /*2c40*/  BRA `(.L_x_69) ;  /* 0x0000000000307947 */ /* 0x000fea0003800000 */
.L_x_67:
[----:B-----5:R-:W-:-:S04]  /*2c50*/  PRMT R68, R62, 0x7632, R68 ;  /* 0x000076323e447816 */ /* 0x020fc80000000044 */
[----:B------:R-:W-:-:S05]  /*2c60*/  SHF.L.U32 R69, R68, 0x10, RZ ;  /* 0x0000001044457819 */ /* 0x000fca00000006ff */
[----:B------:R-:W-:Y:S01]  /*2c70*/  FADD.FTZ R212, R69, R212 ;  /* 0x000000d445d47221 */ /* 0x000fe20000010000 */
[----:B------:R-:W-:Y:S06]  /*2c80*/  BRA `(.L_x_68) ;  /* 0x0000000000187947 */ /* 0x000fec0003800000 */
.L_x_66:
[----:B-----5:R-:W-:Y:S02]  /*2c90*/  PRMT R68, R58, 0x7632, R68 ;  /* 0x000076323a447816 */ /* 0x020fe40000000044 */
[----:B------:R-:W-:-:S03]  /*2ca0*/  @P2 PRMT R70, R62, 0x7632, R70 ;  /* 0x000076323e462816 */ /* 0x000fc60000000046 */
[----:B------:R-:W-:Y:S01]  /*2cb0*/  IMAD.U32 R69, R68, 0x10000, RZ ;  /* 0x0001000044457824 */ /* 0x000fe200078e00ff */
[----:B------:R-:W-:-:S03]  /*2cc0*/  @P2 SHF.L.U32 R73, R70, 0x10, RZ ;  /* 0x0000001046492819 */ /* 0x000fc600000006ff */
[----:B------:R-:W-:-:S04]  /*2cd0*/  FADD.FTZ R212, R69, R212 ;  /* 0x000000d445d47221 */ /* 0x000fc80000010000 */
[----:B------:R-:W-:-:S07]  /*2ce0*/  @P2 FADD.FTZ R212, R73, R212 ;  /* 0x000000d449d42221 */ /* 0x000fce0000010000 */
.L_x_68:
[----:B------:R-:W-:-:S04]  /*2cf0*/  F2FP.BF16.F32.PACK_AB R68, RZ, R212 ;  /* 0x000000d4ff44723e */ /* 0x000fc800000010ff */
[----:B------:R-:W-:-:S07]  /*2d00*/  PRMT R66, R66, 0x5410, R68 ;  /* 0x0000541042427816 */ /* 0x000fce0000000044 */
.L_x_69:
        /* <DEDUP_REMOVED lines=8> */
.L_x_71:
[----:B-----5:R-:W-:-:S05]  /*2d90*/  SHF.L.U32 R68, R63, 0x10, RZ ;  /* 0x000000103f447819 */ /* 0x020fca00000006ff */
[----:B------:R-:W-:Y:S01]  /*2da0*/  FADD.FTZ R213, R68, R213 ;  /* 0x000000d544d57221 */ /* 0x000fe20000010000 */
[----:B------:R-:W-:Y:S06]  /*2db0*/  BRA `(.L_x_72) ;  /* 0x0000000000107947 */ /* 0x000fec0003800000 */
.L_x_70:
[----:B-----5:R-:W-:Y:S01]  /*2dc0*/  IMAD.U32 R68, R59, 0x10000, RZ ;  /* 0x000100003b447824 */ /* 0x020fe200078e00ff */
[----:B------:R-:W-:-:S03]  /*2dd0*/  @P2 SHF.L.U32 R70, R63, 0x10, RZ ;  /* 0x000000103f462819 */ /* 0x000fc600000006ff */
[----:B------:R-:W-:-:S04]  /*2de0*/  FADD.FTZ R213, R68, R213 ;  /* 0x000000d544d57221 */ /* 0x000fc80000010000 */
[----:B------:R-:W-:-:S07]  /*2df0*/  @P2 FADD.FTZ R213, R70, R213 ;  /* 0x000000d546d52221 */ /* 0x000fce0000010000 */
.L_x_72:
[----:B------:R-:W-:-:S04]  /*2e00*/  F2FP.BF16.F32.PACK_AB R68, RZ, R213 ;  /* 0x000000d5ff44723e */ /* 0x000fc800000010ff */
[----:B------:R-:W-:-:S07]  /*2e10*/  PRMT R67, R68, 0x7610, R67 ;  /* 0x0000761044437816 */ /* 0x000fce0000000043 */
.L_x_73:
[----:B------:R-:W-:Y:S01]  /*2e20*/  IMAD.U32 R221, R71, 0x10000, RZ ;  /* 0x0001000047dd7824 */ /* 0x000fe200078e00ff */
[----:B------:R-:W-:Y:S06]  /*2e30*/  @P3 BRA `(.L_x_74) ;  /* 0x0000000000243947 */ /* 0x000fec0003800000 */
[----:B------:R-:W-:-:S04]  /*2e40*/  ISETP.NE.U32.AND P2, PT, RZ, UR12, PT ;  /* 0x0000000cff007c0c */ /* 0x000fc8000bf45070 */
[----:B------:R-:W-:-:S13]  /*2e50*/  ISETP.NE.AND.EX P2, PT, RZ, UR13, PT, P2 ;  /* 0x0000000dff007c0c */ /* 0x000fda000bf45320 */
[----:B------:R-:W-:Y:S05]  /*2e60*/  @P2 BRA `(.L_x_75) ;  /* 0x0000000000082947 */ /* 0x000fea0003800000 */
[----:B------:R-:W-:Y:S05]  /*2e70*/  @P0 BRA `(.L_x_76) ;  /* 0x00000000002c0947 */ /* 0x000fea0003800000 */
[----:B------:R-:W-:Y:S05]  /*2e80*/  BRA `(.L_x_77) ;  /* 0x0000000000307947 */ /* 0x000fea0003800000 */
.L_x_75:
[----:B-----5:R-:W-:-:S04]  /*2e90*/  PRMT R68, R63, 0x7632, R68 ;  /* 0x000076323f447816 */ /* 0x020fc80000000044 */
[----:B------:R-:W-:-:S05]  /*2ea0*/  SHF.L.U32 R68, R68, 0x10, RZ ;  /* 0x0000001044447819 */ /* 0x000fca00000006ff */
[----:B------:R-:W-:Y:S01]  /*2eb0*/  FADD.FTZ R221, R68, R221 ;  /* 0x000000dd44dd7221 */ /* 0x000fe20000010000 */
[----:B------:R-:W-:Y:S06]  /*2ec0*/  BRA `(.L_x_76) ;  /* 0x0000000000187947 */ /* 0x000fec0003800000 */
.L_x_74:
[----:B-----5:R-:W-:Y:S02]  /*2ed0*/  PRMT R68, R59, 0x7632, R68 ;  /* 0x000076323b447816 */ /* 0x020fe40000000044 */
[----:B------:R-:W-:-:S03]  /*2ee0*/  @P2 PRMT R69, R63, 0x7632, R69 ;  /* 0x000076323f452816 */ /* 0x000fc60000000045 */
[----:B------:R-:W-:Y:S01]  /*2ef0*/  IMAD.U32 R68, R68, 0x10000, RZ ;  /* 0x0001000044447824 */ /* 0x000fe200078e00ff */
[----:B------:R-:W-:-:S03]  /*2f00*/  @P2 SHF.L.U32 R70, R69, 0x10, RZ ;  /* 0x0000001045462819 */ /* 0x000fc600000006ff */
[----:B------:R-:W-:-:S04]  /*2f10*/  FADD.FTZ R221, R68, R221 ;  /* 0x000000dd44dd7221 */ /* 0x000fc80000010000 */
[----:B------:R-:W-:-:S07]  /*2f20*/  @P2 FADD.FTZ R221, R70, R221 ;  /* 0x000000dd46dd2221 */ /* 0x000fce0000010000 */
.L_x_76:
[----:B------:R-:W-:-:S04]  /*2f30*/  F2FP.BF16.F32.PACK_AB R68, RZ, R221 ;  /* 0x000000ddff44723e */ /* 0x000fc800000010ff */
[----:B------:R-:W-:-:S07]  /*2f40*/  PRMT R67, R67, 0x5410, R68 ;  /* 0x0000541043437816 */ /* 0x000fce0000000044 */
.L_x_77:
[----:B------:R-:W0:Y:S02]  /*2f50*/  @P0 LDC.64 R68, c[0x0][0x238] ;  /* 0x00008e00ff440b82 */ /* 0x000e240000000a00 */
[----:B0-----:R-:W-:-:S04]  /*2f60*/  @P0 LEA R68, P2, R74, R68, 0x4 ;  /* 0x000000444a440211 */ /* 0x001fc800078420ff */
[C---:B------:R-:W-:Y:S01]  /*2f70*/  @P0 LEA.HI.X R69, R74.reuse, R69, RZ, 0x4, P2 ;  /* 0x000000454a450211 */ /* 0x040fe200010f24ff */
[----:B------:R-:W-:-:S04]  /*2f80*/  VIADD R74, R74, 0x20 ;  /* 0x000000204a4a7836 */ /* 0x000fc80000000000 */
[----:B------:R1:W-:Y:S04]  /*2f90*/  @P0 STG.E.128 desc[UR4][R68.64], R64 ;  /* 0x0000004044000986 */ /* 0x0003e8000c101d04 */
.L_x_45:
[----:B------:R-:W-:Y:S05]  /*2fa0*/  BSYNC B0 ;  /* 0x0000000000007941 */ /* 0x000fea0003800000 */
.L_x_44:
[----:B------:R-:W-:Y:S01]  /*2fb0*/  ISETP.GE.U32.AND P2, PT, R55, 0x60, PT ;  /* 0x000000603700780c */ /* 0x000fe20003f46070 */
[----:B------:R-:W-:-:S12]  /*2fc0*/  BSSY B0, `(.L_x_78) ;  /* 0x00000a6000007945 */ /* 0x000fd80003800000 */
[----:B------:R-:W-:Y:S05]  /*2fd0*/  @!P2 BRA `(.L_x_79) ;  /* 0x000000080090a947 */ /* 0x000fea0003800000 */
[----:B------:R-:W-:Y:S01]  /*2fe0*/  ISETP.NE.U32.AND P3, PT, RZ, UR10, PT ;  /* 0x0000000aff007c0c */ /* 0x000fe2000bf65070 */
[----:B01----:R-:W0:Y:S03]  /*2ff0*/  LDC.64 R68, c[0x0][0x220] ;  /* 0x00008800ff447b82 */ /* 0x003e260000000a00 */
        /* <DEDUP_REMOVED lines=21> */
.L_x_81:
[----:B-----5:R-:W-:-:S04]  /*3150*/  IMAD.U32 R73, R60, 0x10000, RZ ;  /* 0x000100003c497824 */ /* 0x020fc800078e00ff */
[----:B------:R-:W-:Y:S01]  /*3160*/  FADD.FTZ R186, R73, R186 ;  /* 0x000000ba49ba7221 */ /* 0x000fe20000010000 */
[----:B------:R-:W-:Y:S06]  /*3170*/  BRA `(.L_x_82) ;  /* 0x0000000000107947 */ /* 0x000fec0003800000 */
.L_x_80:
[----:B-----5:R-:W-:Y:S01]  /*3180*/  SHF.L.U32 R73, R56, 0x10, RZ ;  /* 0x0000001038497819 */ /* 0x020fe200000006ff */
[----:B------:R-:W-:-:S04]  /*3190*/  @P2 IMAD.U32 R195, R60, 0x10000, RZ ;  /* 0x000100003cc32824 */ /* 0x000fc800078e00ff */
[----:B------:R-:W-:-:S04]  /*31a0*/  FADD.FTZ R186, R73, R186 ;  /* 0x000000ba49ba7221 */ /* 0x000fc80000010000 */
[----:B------:R-:W-:-:S07]  /*31b0*/  @P2 FADD.FTZ R186, R195, R186 ;  /* 0x000000bac3ba2221 */ /* 0x000fce0000010000 */
.L_x_82:
[----:B------:R-:W-:-:S04]  /*31c0*/  F2FP.BF16.F32.PACK_AB R68, RZ, R186 ;  /* 0x000000baff44723e */ /* 0x000fc800000010ff */
[----:B------:R-:W-:-:S07]  /*31d0*/  PRMT R64, R68, 0x7610, R64 ;  /* 0x0000761044407816 */ /* 0x000fce0000000040 */
.L_x_83:
[----:B------:R-:W-:Y:S01]  /*31e0*/  SHF.L.U32 R194, R75, 0x10, RZ ;  /* 0x000000104bc27819 */ /* 0x000fe200000006ff */
[----:B------:R-:W-:Y:S06]  /*31f0*/  @P3 BRA `(.L_x_84) ;  /* 0x0000000000243947 */ /* 0x000fec0003800000 */
[----:B------:R-:W-:-:S04]  /*3200*/  ISETP.NE.U32.AND P4, PT, RZ, UR12, PT ;  /* 0x0000000cff007c0c */ /* 0x000fc8000bf85070 */
[----:B------:R-:W-:-:S13]  /*3210*/  ISETP.NE.AND.EX P4, PT, RZ, UR13, PT, P4 ;  /* 0x0000000dff007c0c */ /* 0x000fda000bf85340 */
[----:B------:R-:W-:Y:S05]  /*3220*/  @P4 BRA `(.L_x_85) ;  /* 0x0000000000084947 */ /* 0x000fea0003800000 */
[----:B------:R-:W-:Y:S05]  /*3230*/  @P0 BRA `(.L_x_86) ;  /* 0x00000000002c0947 */ /* 0x000fea0003800000 */
[----:B------:R-:W-:Y:S05]  /*3240*/  BRA `(.L_x_87) ;  /* 0x0000000000307947 */ /* 0x000fea0003800000 */
.L_x_85:
[----:B-----5:R-:W-:-:S05]  /*3250*/  PRMT R68, R60, 0x7632, R68 ;  /* 0x000076323c447816 */ /* 0x020fca0000000044 */
[----:B------:R-:W-:-:S04]  /*3260*/  IMAD.U32 R73, R68, 0x10000, RZ ;  /* 0x0001000044497824 */ /* 0x000fc800078e00ff */
[----:B------:R-:W-:Y:S01]  /*3270*/  FADD.FTZ R194, R73, R194 ;  /* 0x000000c249c27221 */ /* 0x000fe20000010000 */
[----:B------:R-:W-:Y:S06]  /*3280*/  BRA `(.L_x_86) ;  /* 0x0000000000187947 */ /* 0x000fec0003800000 */
.L_x_84:
[----:B-----5:R-:W-:Y:S02]  /*3290*/  PRMT R68, R56, 0x7632, R68 ;  /* 0x0000763238447816 */ /* 0x020fe40000000044 */
[----:B------:R-:W-:Y:S02]  /*32a0*/  @P2 PRMT R72, R60, 0x7632, R72 ;  /* 0x000076323c482816 */ /* 0x000fe40000000048 */
[----:B------:R-:W-:-:S03]  /*32b0*/  SHF.L.U32 R73, R68, 0x10, RZ ;  /* 0x0000001044497819 */ /* 0x000fc600000006ff */
[----:B------:R-:W-:Y:S02]  /*32c0*/  @P2 IMAD.U32 R75, R72, 0x10000, RZ ;  /* 0x00010000484b2824 */ /* 0x000fe400078e00ff */
[----:B------:R-:W-:-:S04]  /*32d0*/  FADD.FTZ R194, R73, R194 ;  /* 0x000000c249c27221 */ /* 0x000fc80000010000 */
[----:B------:R-:W-:-:S07]  /*32e0*/  @P2 FADD.FTZ R194, R75, R194 ;  /* 0x000000c24bc22221 */ /* 0x000fce0000010000 */
.L_x_86:
[----:B------:R-:W-:-:S04]  /*32f0*/  F2FP.BF16.F32.PACK_AB R68, RZ, R194 ;  /* 0x000000c2ff44723e */ /* 0x000fc800000010ff */
[----:B------:R-:W-:-:S07]  /*3300*/  PRMT R64, R64, 0x5410, R68 ;  /* 0x0000541040407816 */ /* 0x000fce0000000044 */
.L_x_87:
        /* <DEDUP_REMOVED lines=8> */
.L_x_89:
[----:B-----5:R-:W-:-:S04]  /*3390*/  IMAD.U32 R68, R61, 0x10000, RZ ;  /* 0x000100003d447824 */ /* 0x020fc800078e00ff */
[----:B------:R-:W-:Y:S01]  /*33a0*/  FADD.FTZ R195, R68, R195 ;  /* 0x000000c344c37221 */ /* 0x000fe20000010000 */
[----:B------:R-:W-:Y:S06]  /*33b0*/  BRA `(.L_x_90) ;  /* 0x0000000000107947 */ /* 0x000fec0003800000 */
.L_x_88:
[----:B-----5:R-:W-:Y:S01]  /*33c0*/  SHF.L.U32 R68, R57, 0x10, RZ ;  /* 0x0000001039447819 */ /* 0x020fe200000006ff */
[----:B------:R-:W-:-:S04]  /*33d0*/  @P2 IMAD.U32 R72, R61, 0x10000, RZ ;  /* 0x000100003d482824 */ /* 0x000fc800078e00ff */
[----:B------:R-:W-:-:S04]  /*33e0*/  FADD.FTZ R195, R68, R195 ;  /* 0x000000c344c37221 */ /* 0x000fc80000010000 */
[----:B------:R-:W-:-:S07]  /*33f0*/  @P2 FADD.FTZ R195, R72, R195 ;  /* 0x000000c348c32221 */ /* 0x000fce0000010000 */
.L_x_90:
[----:B------:R-:W-:-:S04]  /*3400*/  F2FP.BF16.F32.PACK_AB R68, RZ, R195 ;  /* 0x000000c3ff44723e */ /* 0x000fc800000010ff */
[----:B------:R-:W-:-:S07]  /*3410*/  PRMT R65, R68, 0x7610, R65 ;  /* 0x0000761044417816 */ /* 0x000fce0000000041 */
.L_x_91:
[----:B------:R-:W-:Y:S01]  /*3420*/  SHF.L.U32 R204, R69, 0x10, RZ ;  /* 0x0000001045cc7819 */ /* 0x000fe200000006ff */
[----:B------:R-:W-:Y:S06]  /*3430*/  @P3 BRA `(.L_x_92) ;  /* 0x0000000000243947 */ /* 0x000fec0003800000 */
[----:B------:R-:W-:-:S04]  /*3440*/  ISETP.NE.U32.AND P4, PT, RZ, UR12, PT ;  /* 0x0000000cff007c0c */ /* 0x000fc8000bf85070 */
[----:B------:R-:W-:-:S13]  /*3450*/  ISETP.NE.AND.EX P4, PT, RZ, UR13, PT, P4 ;  /* 0x0000000dff007c0c */ /* 0x000fda000bf85340 */
[----:B------:R-:W-:Y:S05]  /*3460*/  @P4 BRA `(.L_x_93) ;  /* 0x0000000000084947 */ /* 0x000fea0003800000 */
[----:B------:R-:W-:Y:S05]  /*3470*/  @P0 BRA `(.L_x_94) ;  /* 0x00000000002c0947 */ /* 0x000fea0003800000 */
[----:B------:R-:W-:Y:S05]  /*3480*/  BRA `(.L_x_95) ;  /* 0x0000000000307947 */ /* 0x000fea0003800000 */
.L_x_93:
[----:B-----5:R-:W-:-:S05]  /*3490*/  PRMT R68, R61, 0x7632, R68 ;  /* 0x000076323d447816 */ /* 0x020fca0000000044 */
[----:B------:R-:W-:-:S04]  /*34a0*/  IMAD.U32 R69, R68, 0x10000, RZ ;  /* 0x0001000044457824 */ /* 0x000fc800078e00ff */
[----:B------:R-:W-:Y:S01]  /*34b0*/  FADD.FTZ R204, R69, R204 ;  /* 0x000000cc45cc7221 */ /* 0x000fe20000010000 */
[----:B------:R-:W-:Y:S06]  /*34c0*/  BRA `(.L_x_94) ;  /* 0x0000000000187947 */ /* 0x000fec0003800000 */
.L_x_92:
[----:B-----5:R-:W-:Y:S02]  /*34d0*/  PRMT R68, R57, 0x7632, R68 ;  /* 0x0000763239447816 */ /* 0x020fe40000000044 */
[----:B------:R-:W-:Y:S02]  /*34e0*/  @P2 PRMT R72, R61, 0x7632, R72 ;  /* 0x000076323d482816 */ /* 0x000fe40000000048 */
[----:B------:R-:W-:-:S03]  /*34f0*/  SHF.L.U32 R69, R68, 0x10, RZ ;  /* 0x0000001044457819 */ /* 0x000fc600000006ff */
[----:B------:R-:W-:Y:S02]  /*3500*/  @P2 IMAD.U32 R73, R72, 0x10000, RZ ;  /* 0x0001000048492824 */ /* 0x000fe400078e00ff */
[----:B------:R-:W-:-:S04]  /*3510*/  FADD.FTZ R204, R69, R204 ;  /* 0x000000cc45cc7221 */ /* 0x000fc80000010000 */
[----:B------:R-:W-:-:S07]  /*3520*/  @P2 FADD.FTZ R204, R73, R204 ;  /* 0x000000cc49cc2221 */ /* 0x000fce0000010000 */
.L_x_94:
[----:B------:R-:W-:-:S04]  /*3530*/  F2FP.BF16.F32.PACK_AB R68, RZ, R204 ;  /* 0x000000ccff44723e */ /* 0x000fc800000010ff */
[----:B------:R-:W-:-:S07]  /*3540*/  PRMT R65, R65, 0x5410, R68 ;  /* 0x0000541041417816 */ /* 0x000fce0000000044 */
.L_x_95:
        /* <DEDUP_REMOVED lines=8> */
.L_x_97:
[----:B-----5:R-:W-:-:S04]  /*35d0*/  IMAD.U32 R68, R62, 0x10000, RZ ;  /* 0x000100003e447824 */ /* 0x020fc800078e00ff */
[----:B------:R-:W-:Y:S01]  /*35e0*/  FADD.FTZ R205, R68, R205 ;  /* 0x000000cd44cd7221 */ /* 0x000fe20000010000 */
[----:B------:R-:W-:Y:S06]  /*35f0*/  BRA `(.L_x_98) ;  /* 0x0000000000107947 */ /* 0x000fec0003800000 */
.L_x_96:
[----:B-----5:R-:W-:Y:S01]  /*3600*/  SHF.L.U32 R68, R58, 0x10, RZ ;  /* 0x000000103a447819 */ /* 0x020fe200000006ff */
[----:B------:R-:W-:-:S04]  /*3610*/  @P2 IMAD.U32 R72, R62, 0x10000, RZ ;  /* 0x000100003e482824 */ /* 0x000fc800078e00ff */
[----:B------:R-:W-:-:S04]  /*3620*/  FADD.FTZ R205, R68, R205 ;  /* 0x000000cd44cd7221 */ /* 0x000fc80000010000 */
[----:B------:R-:W-:-:S07]  /*3630*/  @P2 FADD.FTZ R205, R72, R205 ;  /* 0x000000cd48cd2221 */ /* 0x000fce0000010000 */
.L_x_98:
[----:B------:R-:W-:-:S04]  /*3640*/  F2FP.BF16.F32.PACK_AB R68, RZ, R205 ;  /* 0x000000cdff44723e */ /* 0x000fc800000010ff */
[----:B------:R-:W-:-:S07]  /*3650*/  PRMT R66, R68, 0x7610, R66 ;  /* 0x0000761044427816 */ /* 0x000fce0000000042 */
.L_x_99:
[----:B------:R-:W-:Y:S01]  /*3660*/  SHF.L.U32 R214, R70, 0x10, RZ ;  /* 0x0000001046d67819 */ /* 0x000fe200000006ff */
[----:B------:R-:W-:Y:S06]  /*3670*/  @P3 BRA `(.L_x_100) ;  /* 0x0000000000243947 */ /* 0x000fec0003800000 */
[----:B------:R-:W-:-:S04]  /*3680*/  ISETP.NE.U32.AND P4, PT, RZ, UR12, PT ;  /* 0x0000000cff007c0c */ /* 0x000fc8000bf85070 */
[----:B------:R-:W-:-:S13]  /*3690*/  ISETP.NE.AND.EX P4, PT, RZ, UR13, PT, P4 ;  /* 0x0000000dff007c0c */ /* 0x000fda000bf85340 */
[----:B------:R-:W-:Y:S05]  /*36a0*/  @P4 BRA `(.L_x_101) ;  /* 0x0000000000084947 */ /* 0x000fea0003800000 */
[----:B------:R-:W-:Y:S05]  /*36b0*/  @P0 BRA `(.L_x_102) ;  /* 0x00000000002c0947 */ /* 0x000fea0003800000 */
[----:B------:R-:W-:Y:S05]  /*36c0*/  BRA `(.L_x_103) ;  /* 0x0000000000307947 */ /* 0x000fea0003800000 */
.L_x_101:
[----:B-----5:R-:W-:-:S05]  /*36d0*/  PRMT R68, R62, 0x7632, R68 ;  /* 0x000076323e447816 */ /* 0x020fca0000000044 */
[----:B------:R-:W-:-:S04]  /*36e0*/  IMAD.U32 R69, R68, 0x10000, RZ ;  /* 0x0001000044457824 */ /* 0x000fc800078e00ff */
[----:B------:R-:W-:Y:S01]  /*36f0*/  FADD.FTZ R214, R69, R214 ;  /* 0x000000d645d67221 */ /* 0x000fe20000010000 */
[----:B------:R-:W-:Y:S06]  /*3700*/  BRA `(.L_x_102) ;  /* 0x0000000000187947 */ /* 0x000fec0003800000 */
.L_x_100:
[----:B-----5:R-:W-:Y:S02]  /*3710*/  PRMT R68, R58, 0x7632, R68 ;  /* 0x000076323a447816 */ /* 0x020fe40000000044 */
[----:B------:R-:W-:Y:S02]  /*3720*/  @P2 PRMT R70, R62, 0x7632, R70 ;  /* 0x000076323e462816 */ /* 0x000fe40000000046 */
[----:B------:R-:W-:-:S03]  /*3730*/  SHF.L.U32 R69, R68, 0x10, RZ ;  /* 0x0000001044457819 */ /* 0x000fc600000006ff */
[----:B------:R-:W-:Y:S02]  /*3740*/  @P2 IMAD.U32 R73, R70, 0x10000, RZ ;  /* 0x0001000046492824 */ /* 0x000fe400078e00ff */
[----:B------:R-:W-:-:S04]  /*3750*/  FADD.FTZ R214, R69, R214 ;  /* 0x000000d645d67221 */ /* 0x000fc80000010000 */
[----:B------:R-:W-:-:S07]  /*3760*/  @P2 FADD.FTZ R214, R73, R214 ;  /* 0x000000d649d62221 */ /* 0x000fce0000010000 */
.L_x_102:
[----:B------:R-:W-:-:S04]  /*3770*/  F2FP.BF16.F32.PACK_AB R68, RZ, R214 ;  /* 0x000000d6ff44723e */ /* 0x000fc800000010ff */
[----:B------:R-:W-:-:S07]  /*3780*/  PRMT R66, R66, 0x5410, R68 ;  /* 0x0000541042427816 */ /* 0x000fce0000000044 */
.L_x_103:
        /* <DEDUP_REMOVED lines=8> */
.L_x_105:
[----:B-----5:R-:W-:-:S04]  /*3810*/  IMAD.U32 R68, R63, 0x10000, RZ ;  /* 0x000100003f447824 */ /* 0x020fc800078e00ff */
[----:B------:R-:W-:Y:S01]  /*3820*/  FADD.FTZ R215, R68, R215 ;  /* 0x000000d744d77221 */ /* 0x000fe20000010000 */
[----:B------:R-:W-:Y:S06]  /*3830*/  BRA `(.L_x_106) ;  /* 0x0000000000107947 */ /* 0x000fec0003800000 */
.L_x_104:
[----:B-----5:R-:W-:Y:S01]  /*3840*/  SHF.L.U32 R68, R59, 0x10, RZ ;  /* 0x000000103b447819 */ /* 0x020fe200000006ff */
[----:B------:R-:W-:-:S04]  /*3850*/  @P2 IMAD.U32 R70, R63, 0x10000, RZ ;  /* 0x000100003f462824 */ /* 0x000fc800078e00ff */
[----:B------:R-:W-:-:S04]  /*3860*/  FADD.FTZ R215, R68, R215 ;  /* 0x000000d744d77221 */ /* 0x000fc80000010000 */
[----:B------:R-:W-:-:S07]  /*3870*/  @P2 FADD.FTZ R215, R70, R215 ;  /* 0x000000d746d72221 */ /* 0x000fce0000010000 */
.L_x_106:
[----:B------:R-:W-:-:S04]  /*3880*/  F2FP.BF16.F32.PACK_AB R68, RZ, R215 ;  /* 0x000000d7ff44723e */ /* 0x000fc800000010ff */
[----:B------:R-:W-:-:S07]  /*3890*/  PRMT R67, R68, 0x7610, R67 ;  /* 0x0000761044437816 */ /* 0x000fce0000000043 */
.L_x_107:
[----:B------:R-:W-:Y:S01]  /*38a0*/  SHF.L.U32 R222, R71, 0x10, RZ ;  /* 0x0000001047de7819 */ /* 0x000fe200000006ff */
[----:B------:R-:W-:Y:S06]  /*38b0*/  @P3 BRA `(.L_x_108) ;  /* 0x0000000000243947 */ /* 0x000fec0003800000 */
[----:B------:R-:W-:-:S04]  /*38c0*/  ISETP.NE.U32.AND P2, PT, RZ, UR12, PT ;  /* 0x0000000cff007c0c */ /* 0x000fc8000bf45070 */
[----:B------:R-:W-:-:S13]  /*38d0*/  ISETP.NE.AND.EX P2, PT, RZ, UR13, PT, P2 ;  /* 0x0000000dff007c0c */ /* 0x000fda000bf45320 */
[----:B------:R-:W-:Y:S05]  /*38e0*/  @P2 BRA `(.L_x_109) ;  /* 0x0000000000082947 */ /* 0x000fea0003800000 */
[----:B------:R-:W-:Y:S05]  /*38f0*/  @P0 BRA `(.L_x_110) ;  /* 0x00000000002c0947 */ /* 0x000fea0003800000 */
[----:B------:R-:W-:Y:S05]  /*3900*/  BRA `(.L_x_111) ;  /* 0x0000000000307947 */ /* 0x000fea0003800000 */
.L_x_109:
[----:B-----5:R-:W-:-:S05]  /*3910*/  PRMT R68, R63, 0x7632, R68 ;  /* 0x000076323f447816 */ /* 0x020fca0000000044 */
[----:B------:R-:W-:-:S04]  /*3920*/  IMAD.U32 R69, R68, 0x10000, RZ ;  /* 0x0001000044457824 */ /* 0x000fc800078e00ff */
[----:B------:R-:W-:Y:S01]  /*3930*/  FADD.FTZ R222, R69, R222 ;  /* 0x000000de45de7221 */ /* 0x000fe20000010000 */
[----:B------:R-:W-:Y:S06]  /*3940*/  BRA `(.L_x_110) ;  /* 0x0000000000187947 */ /* 0x000fec0003800000 */
.L_x_108:
[----:B-----5:R-:W-:Y:S02]  /*3950*/  PRMT R68, R59, 0x7632, R68 ;  /* 0x000076323b447816 */ /* 0x020fe40000000044 */
[----:B------:R-:W-:Y:S02]  /*3960*/  @P2 PRMT R70, R63, 0x7632, R70 ;  /* 0x000076323f462816 */ /* 0x000fe40000000046 */
[----:B------:R-:W-:-:S03]  /*3970*/  SHF.L.U32 R69, R68, 0x10, RZ ;  /* 0x0000001044457819 */ /* 0x000fc600000006ff */
[----:B------:R-:W-:Y:S02]  /*3980*/  @P2 IMAD.U32 R71, R70, 0x10000, RZ ;  /* 0x0001000046472824 */ /* 0x000fe400078e00ff */
[----:B------:R-:W-:-:S04]  /*3990*/  FADD.FTZ R222, R69, R222 ;  /* 0x000000de45de7221 */ /* 0x000fc80000010000 */
[----:B------:R-:W-:-:S07]  /*39a0*/  @P2 FADD.FTZ R222, R71, R222 ;  /* 0x000000de47de2221 */ /* 0x000fce0000010000 */
.L_x_110:
[----:B------:R-:W-:-:S04]  /*39b0*/  F2FP.BF16.F32.PACK_AB R68, RZ, R222 ;  /* 0x000000deff44723e */ /* 0x000fc800000010ff */
[----:B------:R-:W-:-:S07]  /*39c0*/  PRMT R67, R67, 0x5410, R68 ;  /* 0x0000541043437816 */ /* 0x000fce0000000044 */
.L_x_111:
[----:B------:R-:W0:Y:S02]  /*39d0*/  @P0 LDC.64 R68, c[0x0][0x238] ;  /* 0x00008e00ff440b82 */ /* 0x000e240000000a00 */
[----:B0-----:R-:W-:-:S04]  /*39e0*/  @P0 LEA R68, P2, R74, R68, 0x4 ;  /* 0x000000444a440211 */ /* 0x001fc800078420ff */
[C---:B------:R-:W-:Y:S02]  /*39f0*/  @P0 LEA.HI.X R69, R74.reuse, R69, RZ, 0x4, P2 ;  /* 0x000000454a450211 */ /* 0x040fe400010f24ff */
[----:B------:R-:W-:-:S03]  /*3a00*/  IADD3 R74, R74, 0x20, RZ ;  /* 0x000000204a4a7810 */ /* 0x000fc60007ffe0ff */
[----:B------:R2:W-:Y:S04]  /*3a10*/  @P0 STG.E.128 desc[UR4][R68.64], R64 ;  /* 0x0000004044000986 */ /* 0x0005e8000c101d04 */
.L_x_79:
[----:B------:R-:W-:Y:S05]  /*3a20*/  BSYNC B0 ;  /* 0x0000000000007941 */ /* 0x000fea0003800000 */
.L_x_78:
[----:B------:R-:W-:Y:S01]  /*3a30*/  ISETP.GE.U32.AND P2, PT, R55, 0x80, PT ;  /* 0x000000803700780c */ /* 0x000fe20003f46070 */
[----:B------:R-:W-:-:S12]  /*3a40*/  BSSY B0, `(.L_x_112) ;  /* 0x00000a6000007945 */ /* 0x000fd80003800000 */
[----:B------:R-:W-:Y:S05]  /*3a50*/  @!P2 BRA `(.L_x_113) ;  /* 0x000000080090a947 */ /* 0x000fea0003800000 */
[----:B------:R-:W-:Y:S01]  /*3a60*/  ISETP.NE.U32.AND P3, PT, RZ, UR10, PT ;  /* 0x0000000aff007c0c */ /* 0x000fe2000bf65070 */
[----:B012---:R-:W0:Y:S03]  /*3a70*/  LDC.64 R68, c[0x0][0x220] ;  /* 0x00008800ff447b82 */ /* 0x007e260000000a00 */
        /* <DEDUP_REMOVED lines=21> */
.L_x_115:
[----:B-----5:R-:W-:-:S05]  /*3bd0*/  SHF.L.U32 R68, R60, 0x10, RZ ;  /* 0x000000103c447819 */ /* 0x020fca00000006ff */
[----:B------:R-:W-:Y:S01]  /*3be0*/  FADD.FTZ R187, R68, R187 ;  /* 0x000000bb44bb7221 */ /* 0x000fe20000010000 */
[----:B------:R-:W-:Y:S06]  /*3bf0*/  BRA `(.L_x_116) ;  /* 0x0000000000107947 */ /* 0x000fec0003800000 */
.L_x_114:
[----:B-----5:R-:W-:Y:S01]  /*3c00*/  IMAD.U32 R68, R56, 0x10000, RZ ;  /* 0x0001000038447824 */ /* 0x020fe200078e00ff */
[----:B------:R-:W-:-:S03]  /*3c10*/  @P2 SHF.L.U32 R72, R60, 0x10, RZ ;  /* 0x000000103c482819 */ /* 0x000fc600000006ff */
[----:B------:R-:W-:-:S04]  /*3c20*/  FADD.FTZ R187, R68, R187 ;  /* 0x000000bb44bb7221 */ /* 0x000fc80000010000 */
[----:B------:R-:W-:-:S07]  /*3c30*/  @P2 FADD.FTZ R187, R72, R187 ;  /* 0x000000bb48bb2221 */ /* 0x000fce0000010000 */
.L_x_116:
[----:B------:R-:W-:-:S04]  /*3c40*/  F2FP.BF16.F32.PACK_AB R68, RZ, R187 ;  /* 0x000000bbff44723e */ /* 0x000fc800000010ff */
[----:B------:R-:W-:-:S07]  /*3c50*/  PRMT R64, R68, 0x7610, R64 ;  /* 0x0000761044407816 */ /* 0x000fce0000000040 */
.L_x_117:
[----:B------:R-:W-:Y:S01]  /*3c60*/  IMAD.U32 R196, R75, 0x10000, RZ ;  /* 0x000100004bc47824 */ /* 0x000fe200078e00ff */
[----:B------:R-:W-:Y:S06]  /*3c70*/  @P3 BRA `(.L_x_118) ;  /* 0x0000000000243947 */ /* 0x000fec0003800000 */
[----:B------:R-:W-:-:S04]  /*3c80*/  ISETP.NE.U32.AND P4, PT, RZ, UR12, PT ;  /* 0x0000000cff007c0c */ /* 0x000fc8000bf85070 */
[----:B------:R-:W-:-:S13]  /*3c90*/  ISETP.NE.AND.EX P4, PT, RZ, UR13, PT, P4 ;  /* 0x0000000dff007c0c */ /* 0x000fda000bf85340 */
[----:B------:R-:W-:Y:S05]  /*3ca0*/  @P4 BRA `(.L_x_119) ;  /* 0x0000000000084947 */ /* 0x000fea0003800000 */
[----:B------:R-:W-:Y:S05]  /*3cb0*/  @P0 BRA `(.L_x_120) ;  /* 0x00000000002c0947 */ /* 0x000fea0003800000 */
[----:B------:R-:W-:Y:S05]  /*3cc0*/  BRA `(.L_x_121) ;  /* 0x0000000000307947 */ /* 0x000fea0003800000 */
.L_x_119:
[----:B-----5:R-:W-:-:S04]  /*3cd0*/  PRMT R68, R60, 0x7632, R68 ;  /* 0x000076323c447816 */ /* 0x020fc80000000044 */
[----:B------:R-:W-:-:S05]  /*3ce0*/  SHF.L.U32 R73, R68, 0x10, RZ ;  /* 0x0000001044497819 */ /* 0x000fca00000006ff */
[----:B------:R-:W-:Y:S01]  /*3cf0*/  FADD.FTZ R196, R73, R196 ;  /* 0x000000c449c47221 */ /* 0x000fe20000010000 */
[----:B------:R-:W-:Y:S06]  /*3d00*/  BRA `(.L_x_120) ;  /* 0x0000000000187947 */ /* 0x000fec0003800000 */
.L_x_118:
[----:B-----5:R-:W-:Y:S02]  /*3d10*/  PRMT R68, R56, 0x7632, R68 ;  /* 0x0000763238447816 */ /* 0x020fe40000000044 */
[----:B------:R-:W-:-:S03]  /*3d20*/  @P2 PRMT R72, R60, 0x7632, R72 ;  /* 0x000076323c482816 */ /* 0x000fc60000000048 */
[----:B------:R-:W-:Y:S01]  /*3d30*/  IMAD.U32 R73, R68, 0x10000, RZ ;  /* 0x0001000044497824 */ /* 0x000fe200078e00ff */
[----:B------:R-:W-:-:S03]  /*3d40*/  @P2 SHF.L.U32 R75, R72, 0x10, RZ ;  /* 0x00000010484b2819 */ /* 0x000fc600000006ff */
[----:B------:R-:W-:-:S04]  /*3d50*/  FADD.FTZ R196, R73, R196 ;  /* 0x000000c449c47221 */ /* 0x000fc80000010000 */
[----:B------:R-:W-:-:S07]  /*3d60*/  @P2 FADD.FTZ R196, R75, R196 ;  /* 0x000000c44bc42221 */ /* 0x000fce0000010000 */
.L_x_120:
[----:B------:R-:W-:-:S04]  /*3d70*/  F2FP.BF16.F32.PACK_AB R68, RZ, R196 ;  /* 0x000000c4ff44723e */ /* 0x000fc800000010ff */
[----:B------:R-:W-:-:S07]  /*3d80*/  PRMT R64, R64, 0x5410, R68 ;  /* 0x0000541040407816 */ /* 0x000fce0000000044 */
.L_x_121:
        /* <DEDUP_REMOVED lines=8> */
.L_x_123:
[----:B-----5:R-:W-:-:S05]  /*3e10*/  SHF.L.U32 R68, R61, 0x10, RZ ;  /* 0x000000103d447819 */ /* 0x020fca00000006ff */
[----:B------:R-:W-:Y:S01]  /*3e20*/  FADD.FTZ R197, R68, R197 ;  /* 0x000000c544c57221 */ /* 0x000fe20000010000 */
[----:B------:R-:W-:Y:S06]  /*3e30*/  BRA `(.L_x_124) ;  /* 0x0000000000107947 */ /* 0x000fec0003800000 */
.L_x_122:
[----:B-----5:R-:W-:Y:S01]  /*3e40*/  IMAD.U32 R68, R57, 0x10000, RZ ;  /* 0x0001000039447824 */ /* 0x020fe200078e00ff */
[----:B------:R-:W-:-:S03]  /*3e50*/  @P2 SHF.L.U32 R72, R61, 0x10, RZ ;  /* 0x000000103d482819 */ /* 0x000fc600000006ff */
[----:B------:R-:W-:-:S04]  /*3e60*/  FADD.FTZ R197, R68, R197 ;  /* 0x000000c544c57221 */ /* 0x000fc80000010000 */
[----:B------:R-:W-:-:S07]  /*3e70*/  @P2 FADD.FTZ R197, R72, R197 ;  /* 0x000000c548c52221 */ /* 0x000fce0000010000 */
.L_x_124:
[----:B------:R-:W-:-:S04]  /*3e80*/  F2FP.BF16.F32.PACK_AB R68, RZ, R197 ;  /* 0x000000c5ff44723e */ /* 0x000fc800000010ff */
[----:B------:R-:W-:-:S07]  /*3e90*/  PRMT R65, R68, 0x7610, R65 ;  /* 0x0000761044417816 */ /* 0x000fce0000000041 */
.L_x_125:
[----:B------:R-:W-:Y:S01]  /*3ea0*/  IMAD.U32 R206, R69, 0x10000, RZ ;  /* 0x0001000045ce7824 */ /* 0x000fe200078e00ff */
[----:B------:R-:W-:Y:S06]  /*3eb0*/  @P3 BRA `(.L_x_126) ;  /* 0x0000000000243947 */ /* 0x000fec0003800000 */
[----:B------:R-:W-:-:S04]  /*3ec0*/  ISETP.NE.U32.AND P4, PT, RZ, UR12, PT ;  /* 0x0000000cff007c0c */ /* 0x000fc8000bf85070 */
[----:B------:R-:W-:-:S13]  /*3ed0*/  ISETP.NE.AND.EX P4, PT, RZ, UR13, PT, P4 ;  /* 0x0000000dff007c0c */ /* 0x000fda000bf85340 */
[----:B------:R-:W-:Y:S05]  /*3ee0*/  @P4 BRA `(.L_x_127) ;  /* 0x0000000000084947 */ /* 0x000fea0003800000 */
[----:B------:R-:W-:Y:S05]  /*3ef0*/  @P0 BRA `(.L_x_128) ;  /* 0x00000000002c0947 */ /* 0x000fea0003800000 */
[----:B------:R-:W-:Y:S05]  /*3f00*/  BRA `(.L_x_129) ;  /* 0x0000000000307947 */ /* 0x000fea0003800000 */
.L_x_127:
[----:B-----5:R-:W-:-:S04]  /*3f10*/  PRMT R68, R61, 0x7632, R68 ;  /* 0x000076323d447816 */ /* 0x020fc80000000044 */
[----:B------:R-:W-:-:S05]  /*3f20*/  SHF.L.U32 R69, R68, 0x10, RZ ;  /* 0x0000001044457819 */ /* 0x000fca00000006ff */
[----:B------:R-:W-:Y:S01]  /*3f30*/  FADD.FTZ R206, R69, R206 ;  /* 0x000000ce45ce7221 */ /* 0x000fe20000010000 */
[----:B------:R-:W-:Y:S06]  /*3f40*/  BRA `(.L_x_128) ;  /* 0x0000000000187947 */ /* 0x000fec0003800000 */
.L_x_126:
[----:B-----5:R-:W-:Y:S02]  /*3f50*/  PRMT R68, R57, 0x7632, R68 ;  /* 0x0000763239447816 */ /* 0x020fe40000000044 */
[----:B------:R-:W-:-:S03]  /*3f60*/  @P2 PRMT R72, R61, 0x7632, R72 ;  /* 0x000076323d482816 */ /* 0x000fc60000000048 */
[----:B------:R-:W-:Y:S01]  /*3f70*/  IMAD.U32 R69, R68, 0x10000, RZ ;  /* 0x0001000044457824 */ /* 0x000fe200078e00ff */
[----:B------:R-:W-:-:S03]  /*3f80*/  @P2 SHF.L.U32 R73, R72, 0x10, RZ ;  /* 0x0000001048492819 */ /* 0x000fc600000006ff */
[----:B------:R-:W-:-:S04]  /*3f90*/  FADD.FTZ R206, R69, R206 ;  /* 0x000000ce45ce7221 */ /* 0x000fc80000010000 */
[----:B------:R-:W-:-:S07]  /*3fa0*/  @P2 FADD.FTZ R206, R73, R206 ;  /* 0x000000ce49ce2221 */ /* 0x000fce0000010000 */
.L_x_128:
[----:B------:R-:W-:-:S04]  /*3fb0*/  F2FP.BF16.F32.PACK_AB R68, RZ, R206 ;  /* 0x000000ceff44723e */ /* 0x000fc800000010ff */
[----:B------:R-:W-:-:S07]  /*3fc0*/  PRMT R65, R65, 0x5410, R68 ;  /* 0x0000541041417816 */ /* 0x000fce0000000044 */
.L_x_129:
        /* <DEDUP_REMOVED lines=8> */
.L_x_131:
[----:B-----5:R-:W-:-:S05]  /*4050*/  SHF.L.U32 R68, R62, 0x10, RZ ;  /* 0x000000103e447819 */ /* 0x020fca00000006ff */
[----:B------:R-:W-:Y:S01]  /*4060*/  FADD.FTZ R207, R68, R207 ;  /* 0x000000cf44cf7221 */ /* 0x000fe20000010000 */
[----:B------:R-:W-:Y:S06]  /*4070*/  BRA `(.L_x_132) ;  /* 0x0000000000107947 */ /* 0x000fec0003800000 */
.L_x_130:
[----:B-----5:R-:W-:Y:S01]  /*4080*/  IMAD.U32 R68, R58, 0x10000, RZ ;  /* 0x000100003a447824 */ /* 0x020fe200078e00ff */
[----:B------:R-:W-:-:S03]  /*4090*/  @P2 SHF.L.U32 R72, R62, 0x10, RZ ;  /* 0x000000103e482819 */ /* 0x000fc600000006ff */
[----:B------:R-:W-:-:S04]  /*40a0*/  FADD.FTZ R207, R68, R207 ;  /* 0x000000cf44cf7221 */ /* 0x000fc80000010000 */
[----:B------:R-:W-:-:S07]  /*40b0*/  @P2 FADD.FTZ R207, R72, R207 ;  /* 0x000000cf48cf2221 */ /* 0x000fce0000010000 */
.L_x_132:
[----:B------:R-:W-:-:S04]  /*40c0*/  F2FP.BF16.F32.PACK_AB R68, RZ, R207 ;  /* 0x000000cfff44723e */ /* 0x000fc800000010ff */
[----:B------:R-:W-:-:S07]  /*40d0*/  PRMT R66, R68, 0x7610, R66 ;  /* 0x0000761044427816 */ /* 0x000fce0000000042 */
.L_x_133:
[----:B------:R-:W-:Y:S01]  /*40e0*/  IMAD.U32 R216, R70, 0x10000, RZ ;  /* 0x0001000046d87824 */ /* 0x000fe200078e00ff */
[----:B------:R-:W-:Y:S06]  /*40f0*/  @P3 BRA `(.L_x_134) ;  /* 0x0000000000243947 */ /* 0x000fec0003800000 */
[----:B------:R-:W-:-:S04]  /*4100*/  ISETP.NE.U32.AND P4, PT, RZ, UR12, PT ;  /* 0x0000000cff007c0c */ /* 0x000fc8000bf85070 */
[----:B------:R-:W-:-:S13]  /*4110*/  ISETP.NE.AND.EX P4, PT, RZ, UR13, PT, P4 ;  /* 0x0000000dff007c0c */ /* 0x000fda000bf85340 */
[----:B------:R-:W-:Y:S05]  /*4120*/  @P4 BRA `(.L_x_135) ;  /* 0x0000000000084947 */ /* 0x000fea0003800000 */
[----:B------:R-:W-:Y:S05]  /*4130*/  @P0 BRA `(.L_x_136) ;  /* 0x00000000002c0947 */ /* 0x000fea0003800000 */
[----:B------:R-:W-:Y:S05]  /*4140*/  BRA `(.L_x_137) ;  /* 0x0000000000307947 */ /* 0x000fea0003800000 */
.L_x_135:
[----:B-----5:R-:W-:-:S04]  /*4150*/  PRMT R68, R62, 0x7632, R68 ;  /* 0x000076323e447816 */ /* 0x020fc80000000044 */
[----:B------:R-:W-:-:S05]  /*4160*/  SHF.L.U32 R69, R68, 0x10, RZ ;  /* 0x0000001044457819 */ /* 0x000fca00000006ff */
[----:B------:R-:W-:Y:S01]  /*4170*/  FADD.FTZ R216, R69, R216 ;  /* 0x000000d845d87221 */ /* 0x000fe20000010000 */
[----:B------:R-:W-:Y:S06]  /*4180*/  BRA `(.L_x_136) ;  /* 0x0000000000187947 */ /* 0x000fec0003800000 */
.L_x_134:
[----:B-----5:R-:W-:Y:S02]  /*4190*/  PRMT R68, R58, 0x7632, R68 ;  /* 0x000076323a447816 */ /* 0x020fe40000000044 */
[----:B------:R-:W-:-:S03]  /*41a0*/  @P2 PRMT R70, R62, 0x7632, R70 ;  /* 0x000076323e462816 */ /* 0x000fc60000000046 */
[----:B------:R-:W-:Y:S01]  /*41b0*/  IMAD.U32 R69, R68, 0x10000, RZ ;  /* 0x0001000044457824 */ /* 0x000fe200078e00ff */
[----:B------:R-:W-:-:S03]  /*41c0*/  @P2 SHF.L.U32 R73, R70, 0x10, RZ ;  /* 0x0000001046492819 */ /* 0x000fc600000006ff */
[----:B------:R-:W-:-:S04]  /*41d0*/  FADD.FTZ R216, R69, R216 ;  /* 0x000000d845d87221 */ /* 0x000fc80000010000 */
[----:B------:R-:W-:-:S07]  /*41e0*/  @P2 FADD.FTZ R216, R73, R216 ;  /* 0x000000d849d82221 */ /* 0x000fce0000010000 */
.L_x_136:
[----:B------:R-:W-:-:S04]  /*41f0*/  F2FP.BF16.F32.PACK_AB R68, RZ, R216 ;  /* 0x000000d8ff44723e */ /* 0x000fc800000010ff */
[----:B------:R-:W-:-:S07]  /*4200*/  PRMT R66, R66, 0x5410, R68 ;  /* 0x0000541042427816 */ /* 0x000fce0000000044 */
.L_x_137:
        /* <DEDUP_REMOVED lines=8> */
.L_x_139:
[----:B-----5:R-:W-:-:S05]  /*4290*/  SHF.L.U32 R68, R63, 0x10, RZ ;  /* 0x000000103f447819 */ /* 0x020fca00000006ff */
[----:B------:R-:W-:Y:S01]  /*42a0*/  FADD.FTZ R217, R68, R217 ;  /* 0x000000d944d97221 */ /* 0x000fe20000010000 */
[----:B------:R-:W-:Y:S06]  /*42b0*/  BRA `(.L_x_140) ;  /* 0x0000000000107947 */ /* 0x000fec0003800000 */
.L_x_138:
[----:B-----5:R-:W-:Y:S01]  /*42c0*/  IMAD.U32 R68, R59, 0x10000, RZ ;  /* 0x000100003b447824 */ /* 0x020fe200078e00ff */
[----:B------:R-:W-:-:S03]  /*42d0*/  @P2 SHF.L.U32 R70, R63, 0x10, RZ ;  /* 0x000000103f462819 */ /* 0x000fc600000006ff */
[----:B------:R-:W-:-:S04]  /*42e0*/  FADD.FTZ R217, R68, R217 ;  /* 0x000000d944d97221 */ /* 0x000fc80000010000 */
[----:B------:R-:W-:-:S07]  /*42f0*/  @P2 FADD.FTZ R217, R70, R217 ;  /* 0x000000d946d92221 */ /* 0x000fce0000010000 */
.L_x_140:
[----:B------:R-:W-:-:S04]  /*4300*/  F2FP.BF16.F32.PACK_AB R68, RZ, R217 ;  /* 0x000000d9ff44723e */ /* 0x000fc800000010ff */
[----:B------:R-:W-:-:S07]  /*4310*/  PRMT R67, R68, 0x7610, R67 ;  /* 0x0000761044437816 */ /* 0x000fce0000000043 */
.L_x_141:
[----:B------:R-:W-:Y:S01]  /*4320*/  IMAD.U32 R223, R71, 0x10000, RZ ;  /* 0x0001000047df7824 */ /* 0x000fe200078e00ff */
[----:B------:R-:W-:Y:S06]  /*4330*/  @P3 BRA `(.L_x_142) ;  /* 0x0000000000243947 */ /* 0x000fec0003800000 */
[----:B------:R-:W-:-:S04]  /*4340*/  ISETP.NE.U32.AND P2, PT, RZ, UR12, PT ;  /* 0x0000000cff007c0c */ /* 0x000fc8000bf45070 */
[----:B------:R-:W-:-:S13]  /*4350*/  ISETP.NE.AND.EX P2, PT, RZ, UR13, PT, P2 ;  /* 0x0000000dff007c0c */ /* 0x000fda000bf45320 */
[----:B------:R-:W-:Y:S05]  /*4360*/  @P2 BRA `(.L_x_143) ;  /* 0x0000000000082947 */ /* 0x000fea0003800000 */
[----:B------:R-:W-:Y:S05]  /*4370*/  @P0 BRA `(.L_x_144) ;  /* 0x00000000002c0947 */ /* 0x000fea0003800000 */
[----:B------:R-:W-:Y:S05]  /*4380*/  BRA `(.L_x_145) ;  /* 0x0000000000307947 */ /* 0x000fea0003800000 */
.L_x_143:
[----:B-----5:R-:W-:-:S04]  /*4390*/  PRMT R68, R63, 0x7632, R68 ;  /* 0x000076323f447816 */ /* 0x020fc80000000044 */
[----:B------:R-:W-:-:S05]  /*43a0*/  SHF.L.U32 R68, R68, 0x10, RZ ;  /* 0x0000001044447819 */ /* 0x000fca00000006ff */
[----:B------:R-:W-:Y:S01]  /*43b0*/  FADD.FTZ R223, R68, R223 ;  /* 0x000000df44df7221 */ /* 0x000fe20000010000 */
[----:B------:R-:W-:Y:S06]  /*43c0*/  BRA `(.L_x_144) ;  /* 0x0000000000187947 */ /* 0x000fec0003800000 */
.L_x_142:
[----:B-----5:R-:W-:Y:S02]  /*43d0*/  PRMT R68, R59, 0x7632, R68 ;  /* 0x000076323b447816 */ /* 0x020fe40000000044 */
[----:B------:R-:W-:-:S03]  /*43e0*/  @P2 PRMT R69, R63, 0x7632, R69 ;  /* 0x000076323f452816 */ /* 0x000fc60000000045 */
[----:B------:R-:W-:Y:S01]  /*43f0*/  IMAD.U32 R68, R68, 0x10000, RZ ;  /* 0x0001000044447824 */ /* 0x000fe200078e00ff */
[----:B------:R-:W-:-:S03]  /*4400*/  @P2 SHF.L.U32 R70, R69, 0x10, RZ ;  /* 0x0000001045462819 */ /* 0x000fc600000006ff */
[----:B------:R-:W-:-:S04]  /*4410*/  FADD.FTZ R223, R68, R223 ;  /* 0x000000df44df7221 */ /* 0x000fc80000010000 */
[----:B------:R-:W-:-:S07]  /*4420*/  @P2 FADD.FTZ R223, R70, R223 ;  /* 0x000000df46df2221 */ /* 0x000fce0000010000 */
.L_x_144:
[----:B------:R-:W-:-:S04]  /*4430*/  F2FP.BF16.F32.PACK_AB R68, RZ, R223 ;  /* 0x000000dfff44723e */ /* 0x000fc800000010ff */
[----:B------:R-:W-:-:S07]  /*4440*/  PRMT R67, R67, 0x5410, R68 ;  /* 0x0000541043437816 */ /* 0x000fce0000000044 */
.L_x_145:
[----:B------:R-:W0:Y:S02]  /*4450*/  @P0 LDC.64 R68, c[0x0][0x238] ;  /* 0x00008e00ff440b82 */ /* 0x000e240000000a00 */
[----:B0-----:R-:W-:-:S04]  /*4460*/  @P0 LEA R68, P2, R74, R68, 0x4 ;  /* 0x000000444a440211 */ /* 0x001fc800078420ff */
[C---:B------:R-:W-:Y:S01]  /*4470*/  @P0 LEA.HI.X R69, R74.reuse, R69, RZ, 0x4, P2 ;  /* 0x000000454a450211 */ /* 0x040fe200010f24ff */
[----:B------:R-:W-:-:S04]  /*4480*/  VIADD R74, R74, 0x20 ;  /* 0x000000204a4a7836 */ /* 0x000fc80000000000 */
[----:B------:R3:W-:Y:S04]  /*4490*/  @P0 STG.E.128 desc[UR4][R68.64], R64 ;  /* 0x0000004044000986 */ /* 0x0007e8000c101d04 */
.L_x_113:
[----:B------:R-:W-:Y:S05]  /*44a0*/  BSYNC B0 ;  /* 0x0000000000007941 */ /* 0x000fea0003800000 */
.L_x_112:
[----:B------:R-:W-:Y:S01]  /*44b0*/  ISETP.GE.U32.AND P2, PT, R55, 0xa0, PT ;  /* 0x000000a03700780c */ /* 0x000fe20003f46070 */
[----:B------:R-:W-:-:S12]  /*44c0*/  BSSY B0, `(.L_x_146) ;  /* 0x00000a5000007945 */ /* 0x000fd80003800000 */
[----:B------:R-:W-:Y:S05]  /*44d0*/  @!P2 BRA `(.L_x_147) ;  /* 0x00000008008ca947 */ /* 0x000fea0003800000 */
[----:B------:R-:W-:Y:S01]  /*44e0*/  ISETP.NE.U32.AND P3, PT, RZ, UR10, PT ;  /* 0x0000000aff007c0c */ /* 0x000fe2000bf65070 */
[----:B0123--:R-:W0:Y:S03]  /*44f0*/  LDC.64 R68, c[0x0][0x220] ;  /* 0x00008800ff447b82 */ /* 0x00fe260000000a00 */
        /* <DEDUP_REMOVED lines=21> */
.L_x_149:
[----:B-----5:R-:W-:-:S04]  /*4650*/  IMAD.U32 R73, R60, 0x10000, RZ ;  /* 0x000100003c497824 */ /* 0x020fc800078e00ff */
[----:B------:R-:W-:Y:S01]  /*4660*/  FADD.FTZ R188, R73, R188 ;  /* 0x000000bc49bc7221 */ /* 0x000fe20000010000 */
[----:B------:R-:W-:Y:S06]  /*4670*/  BRA `(.L_x_150) ;  /* 0x0000000000107947 */ /* 0x000fec0003800000 */
.L_x_148:
[----:B-----5:R-:W-:Y:S01]  /*4680*/  SHF.L.U32 R73, R56, 0x10, RZ ;  /* 0x0000001038497819 */ /* 0x020fe200000006ff */
[----:B------:R-:W-:-:S04]  /*4690*/  @P2 IMAD.U32 R199, R60, 0x10000, RZ ;  /* 0x000100003cc72824 */ /* 0x000fc800078e00ff */
[----:B------:R-:W-:-:S04]  /*46a0*/  FADD.FTZ R188, R73, R188 ;  /* 0x000000bc49bc7221 */ /* 0x000fc80000010000 */
[----:B------:R-:W-:-:S07]  /*46b0*/  @P2 FADD.FTZ R188, R199, R188 ;  /* 0x000000bcc7bc2221 */ /* 0x000fce0000010000 */
.L_x_150:
[----:B------:R-:W-:-:S04]  /*46c0*/  F2FP.BF16.F32.PACK_AB R68, RZ, R188 ;  /* 0x000000bcff44723e */ /* 0x000fc800000010ff */
[----:B------:R-:W-:-:S07]  /*46d0*/  PRMT R64, R68, 0x7610, R64 ;  /* 0x0000761044407816 */ /* 0x000fce0000000040 */
.L_x_151:
[----:B------:R-:W-:Y:S01]  /*46e0*/  SHF.L.U32 R198, R75, 0x10, RZ ;  /* 0x000000104bc67819 */ /* 0x000fe200000006ff */
[----:B------:R-:W-:Y:S06]  /*46f0*/  @P3 BRA `(.L_x_152) ;  /* 0x0000000000243947 */ /* 0x000fec0003800000 */
[----:B------:R-:W-:-:S04]  /*4700*/  ISETP.NE.U32.AND P4, PT, RZ, UR12, PT ;  /* 0x0000000cff007c0c */ /* 0x000fc8000bf85070 */
[----:B------:R-:W-:-:S13]  /*4710*/  ISETP.NE.AND.EX P4, PT, RZ, UR13, PT, P4 ;  /* 0x0000000dff007c0c */ /* 0x000fda000bf85340 */
[----:B------:R-:W-:Y:S05]  /*4720*/  @P4 BRA `(.L_x_153) ;  /* 0x0000000000084947 */ /* 0x000fea0003800000 */
[----:B------:R-:W-:Y:S05]  /*4730*/  @P0 BRA `(.L_x_154) ;  /* 0x00000000002c0947 */ /* 0x000fea0003800000 */
[----:B------:R-:W-:Y:S05]  /*4740*/  BRA `(.L_x_155) ;  /* 0x0000000000307947 */ /* 0x000fea0003800000 */
.L_x_153:
[----:B-----5:R-:W-:-:S05]  /*4750*/  PRMT R68, R60, 0x7632, R68 ;  /* 0x000076323c447816 */ /* 0x020fca0000000044 */
[----:B------:R-:W-:-:S04]  /*4760*/  IMAD.U32 R73, R68, 0x10000, RZ ;  /* 0x0001000044497824 */ /* 0x000fc800078e00ff */
[----:B------:R-:W-:Y:S01]  /*4770*/  FADD.FTZ R198, R73, R198 ;  /* 0x000000c649c67221 */ /* 0x000fe20000010000 */
[----:B------:R-:W-:Y:S06]  /*4780*/  BRA `(.L_x_154) ;  /* 0x0000000000187947 */ /* 0x000fec0003800000 */
.L_x_152:
[----:B-----5:R-:W-:Y:S02]  /*4790*/  PRMT R68, R56, 0x7632, R68 ;  /* 0x0000763238447816 */ /* 0x020fe40000000044 */
[----:B------:R-:W-:Y:S02]  /*47a0*/  @P2 PRMT R72, R60, 0x7632, R72 ;  /* 0x000076323c482816 */ /* 0x000fe40000000048 */
[----:B------:R-:W-:-:S03]  /*47b0*/  SHF.L.U32 R73, R68, 0x10, RZ ;  /* 0x0000001044497819 */ /* 0x000fc600000006ff */
[----:B------:R-:W-:Y:S02]  /*47c0*/  @P2 IMAD.U32 R75, R72, 0x10000, RZ ;  /* 0x00010000484b2824 */ /* 0x000fe400078e00ff */
[----:B------:R-:W-:-:S04]  /*47d0*/  FADD.FTZ R198, R73, R198 ;  /* 0x000000c649c67221 */ /* 0x000fc80000010000 */
[----:B------:R-:W-:-:S07]  /*47e0*/  @P2 FADD.FTZ R198, R75, R198 ;  /* 0x000000c64bc62221 */ /* 0x000fce0000010000 */
.L_x_154:
[----:B------:R-:W-:-:S04]  /*47f0*/  F2FP.BF16.F32.PACK_AB R68, RZ, R198 ;  /* 0x000000c6ff44723e */ /* 0x000fc800000010ff */
[----:B------:R-:W-:-:S07]  /*4800*/  PRMT R64, R64, 0x5410, R68 ;  /* 0x0000541040407816 */ /* 0x000fce0000000044 */
.L_x_155:
        /* <DEDUP_REMOVED lines=8> */
.L_x_157:
[----:B-----5:R-:W-:-:S04]  /*4890*/  IMAD.U32 R68, R61, 0x10000, RZ ;  /* 0x000100003d447824 */ /* 0x020fc800078e00ff */
[----:B------:R-:W-:Y:S01]  /*48a0*/  FADD.FTZ R199, R68, R199 ;  /* 0x000000c744c77221 */ /* 0x000fe20000010000 */
[----:B------:R-:W-:Y:S06]  /*48b0*/  BRA `(.L_x_158) ;  /* 0x0000000000107947 */ /* 0x000fec0003800000 */
.L_x_156:
[----:B-----5:R-:W-:Y:S01]  /*48c0*/  SHF.L.U32 R68, R57, 0x10, RZ ;  /* 0x0000001039447819 */ /* 0x020fe200000006ff */
[----:B------:R-:W-:-:S04]  /*48d0*/  @P2 IMAD.U32 R72, R61, 0x10000, RZ ;  /* 0x000100003d482824 */ /* 0x000fc800078e00ff */
[----:B------:R-:W-:-:S04]  /*48e0*/  FADD.FTZ R199, R68, R199 ;  /* 0x000000c744c77221 */ /* 0x000fc80000010000 */
[----:B------:R-:W-:-:S07]  /*48f0*/  @P2 FADD.FTZ R199, R72, R199 ;  /* 0x000000c748c72221 */ /* 0x000fce0000010000 */
.L_x_158:
[----:B------:R-:W-:-:S04]  /*4900*/  F2FP.BF16.F32.PACK_AB R68, RZ, R199 ;  /* 0x000000c7ff44723e */ /* 0x000fc800000010ff */
[----:B------:R-:W-:-:S07]  /*4910*/  PRMT R65, R68, 0x7610, R65 ;  /* 0x0000761044417816 */ /* 0x000fce0000000041 */
.L_x_159:
[----:B------:R-:W-:Y:S01]  /*4920*/  SHF.L.U32 R208, R69, 0x10, RZ ;  /* 0x0000001045d07819 */ /* 0x000fe200000006ff */
[----:B------:R-:W-:Y:S06]  /*4930*/  @P3 BRA `(.L_x_160) ;  /* 0x0000000000243947 */ /* 0x000fec0003800000 */
[----:B------:R-:W-:-:S04]  /*4940*/  ISETP.NE.U32.AND P4, PT, RZ, UR12, PT ;  /* 0x0000000cff007c0c */ /* 0x000fc8000bf85070 */
[----:B------:R-:W-:-:S13]  /*4950*/  ISETP.NE.AND.EX P4, PT, RZ, UR13, PT, P4 ;  /* 0x0000000dff007c0c */ /* 0x000fda000bf85340 */
[----:B------:R-:W-:Y:S05]  /*4960*/  @P4 BRA `(.L_x_161) ;  /* 0x0000000000084947 */ /* 0x000fea0003800000 */
[----:B------:R-:W-:Y:S05]  /*4970*/  @P0 BRA `(.L_x_162) ;  /* 0x00000000002c0947 */ /* 0x000fea0003800000 */
[----:B------:R-:W-:Y:S05]  /*4980*/  BRA `(.L_x_163) ;  /* 0x0000000000307947 */ /* 0x000fea0003800000 */
.L_x_161:
[----:B-----5:R-:W-:-:S05]  /*4990*/  PRMT R68, R61, 0x7632, R68 ;  /* 0x000076323d447816 */ /* 0x020fca0000000044 */
[----:B------:R-:W-:-:S04]  /*49a0*/  IMAD.U32 R69, R68, 0x10000, RZ ;  /* 0x0001000044457824 */ /* 0x000fc800078e00ff */
[----:B------:R-:W-:Y:S01]  /*49b0*/  FADD.FTZ R208, R69, R208 ;  /* 0x000000d045d07221 */ /* 0x000fe20000010000 */
[----:B------:R-:W-:Y:S06]  /*49c0*/  BRA `(.L_x_162) ;  /* 0x0000000000187947 */ /* 0x000fec0003800000 */
.L_x_160:
[----:B-----5:R-:W-:Y:S02]  /*49d0*/  PRMT R68, R57, 0x7632, R68 ;  /* 0x0000763239447816 */ /* 0x020fe40000000044 */
[----:B------:R-:W-:Y:S02]  /*49e0*/  @P2 PRMT R72, R61, 0x7632, R72 ;  /* 0x000076323d482816 */ /* 0x000fe40000000048 */
[----:B------:R-:W-:-:S03]  /*49f0*/  SHF.L.U32 R69, R68, 0x10, RZ ;  /* 0x0000001044457819 */ /* 0x000fc600000006ff */
[----:B------:R-:W-:Y:S02]  /*4a00*/  @P2 IMAD.U32 R73, R72, 0x10000, RZ ;  /* 0x0001000048492824 */ /* 0x000fe400078e00ff */
[----:B------:R-:W-:-:S04]  /*4a10*/  FADD.FTZ R208, R69, R208 ;  /* 0x000000d045d07221 */ /* 0x000fc80000010000 */
[----:B------:R-:W-:-:S07]  /*4a20*/  @P2 FADD.FTZ R208, R73, R208 ;  /* 0x000000d049d02221 */ /* 0x000fce0000010000 */
.L_x_162:
[----:B------:R-:W-:-:S04]  /*4a30*/  F2FP.BF16.F32.PACK_AB R68, RZ, R208 ;  /* 0x000000d0ff44723e */ /* 0x000fc800000010ff */
[----:B------:R-:W-:-:S07]  /*4a40*/  PRMT R65, R65, 0x5410, R68 ;  /* 0x0000541041417816 */ /* 0x000fce0000000044 */
.L_x_163:
        /* <DEDUP_REMOVED lines=8> */
.L_x_165:
[----:B-----5:R-:W-:-:S04]  /*4ad0*/  IMAD.U32 R68, R62, 0x10000, RZ ;  /* 0x000100003e447824 */ /* 0x020fc800078e00ff */
[----:B------:R-:W-:Y:S01]  /*4ae0*/  FADD.FTZ R209, R68, R209 ;  /* 0x000000d144d17221 */ /* 0x000fe20000010000 */
[----:B------:R-:W-:Y:S06]  /*4af0*/  BRA `(.L_x_166) ;  /* 0x0000000000107947 */ /* 0x000fec0003800000 */
.L_x_164:
[----:B-----5:R-:W-:Y:S01]  /*4b00*/  SHF.L.U32 R68, R58, 0x10, RZ ;  /* 0x000000103a447819 */ /* 0x020fe200000006ff */
[----:B------:R-:W-:-:S04]  /*4b10*/  @P2 IMAD.U32 R72, R62, 0x10000, RZ ;  /* 0x000100003e482824 */ /* 0x000fc800078e00ff */
[----:B------:R-:W-:-:S04]  /*4b20*/  FADD.FTZ R209, R68, R209 ;  /* 0x000000d144d17221 */ /* 0x000fc80000010000 */
[----:B------:R-:W-:-:S07]  /*4b30*/  @P2 FADD.FTZ R209, R72, R209 ;  /* 0x000000d148d12221 */ /* 0x000fce0000010000 */
.L_x_166:
[----:B------:R-:W-:-:S04]  /*4b40*/  F2FP.BF16.F32.PACK_AB R68, RZ, R209 ;  /* 0x000000d1ff44723e */ /* 0x000fc800000010ff */
[----:B------:R-:W-:-:S07]  /*4b50*/  PRMT R66, R68, 0x7610, R66 ;  /* 0x0000761044427816 */ /* 0x000fce0000000042 */
.L_x_167:
[----:B------:R-:W-:Y:S01]  /*4b60*/  SHF.L.U32 R218, R70, 0x10, RZ ;  /* 0x0000001046da7819 */ /* 0x000fe200000006ff */
[----:B------:R-:W-:Y:S06]  /*4b70*/  @P3 BRA `(.L_x_168) ;  /* 0x0000000000243947 */ /* 0x000fec0003800000 */
[----:B------:R-:W-:-:S04]  /*4b80*/  ISETP.NE.U32.AND P4, PT, RZ, UR12, PT ;  /* 0x0000000cff007c0c */ /* 0x000fc8000bf85070 */
[----:B------:R-:W-:-:S13]  /*4b90*/  ISETP.NE.AND.EX P4, PT, RZ, UR13, PT, P4 ;  /* 0x0000000dff007c0c */ /* 0x000fda000bf85340 */
[----:B------:R-:W-:Y:S05]  /*4ba0*/  @P4 BRA `(.L_x_169) ;  /* 0x0000000000084947 */ /* 0x000fea0003800000 */
[----:B------:R-:W-:Y:S05]  /*4bb0*/  @P0 BRA `(.L_x_170) ;  /* 0x00000000002c0947 */ /* 0x000fea0003800000 */
[----:B------:R-:W-:Y:S05]  /*4bc0*/  BRA `(.L_x_171) ;  /* 0x0000000000307947 */ /* 0x000fea0003800000 */
.L_x_169:
[----:B-----5:R-:W-:-:S05]  /*4bd0*/  PRMT R68, R62, 0x7632, R68 ;  /* 0x000076323e447816 */ /* 0x020fca0000000044 */
[----:B------:R-:W-:-:S04]  /*4be0*/  IMAD.U32 R69, R68, 0x10000, RZ ;  /* 0x0001000044457824 */ /* 0x000fc800078e00ff */
[----:B------:R-:W-:Y:S01]  /*4bf0*/  FADD.FTZ R218, R69, R218 ;  /* 0x000000da45da7221 */ /* 0x000fe20000010000 */
[----:B------:R-:W-:Y:S06]  /*4c00*/  BRA `(.L_x_170) ;  /* 0x0000000000187947 */ /* 0x000fec0003800000 */
.L_x_168:
[----:B-----5:R-:W-:Y:S02]  /*4c10*/  PRMT R68, R58, 0x7632, R68 ;  /* 0x000076323a447816 */ /* 0x020fe40000000044 */
[----:B------:R-:W-:Y:S02]  /*4c20*/  @P2 PRMT R70, R62, 0x7632, R70 ;  /* 0x000076323e462816 */ /* 0x000fe40000000046 */
[----:B------:R-:W-:-:S03]  /*4c30*/  SHF.L.U32 R69, R68, 0x10, RZ ;  /* 0x0000001044457819 */ /* 0x000fc600000006ff */
[----:B------:R-:W-:Y:S02]  /*4c40*/  @P2 IMAD.U32 R73, R70, 0x10000, RZ ;  /* 0x0001000046492824 */ /* 0x000fe400078e00ff */
[----:B------:R-:W-:-:S04]  /*4c50*/  FADD.FTZ R218, R69, R218 ;  /* 0x000000da45da7221 */ /* 0x000fc80000010000 */
[----:B------:R-:W-:-:S07]  /*4c60*/  @P2 FADD.FTZ R218, R73, R218 ;  /* 0x000000da49da2221 */ /* 0x000fce0000010000 */
.L_x_170:
[----:B------:R-:W-:-:S04]  /*4c70*/  F2FP.BF16.F32.PACK_AB R68, RZ, R218 ;  /* 0x000000daff44723e */ /* 0x000fc800000010ff */
[----:B------:R-:W-:-:S07]  /*4c80*/  PRMT R66, R66, 0x5410, R68 ;  /* 0x0000541042427816 */ /* 0x000fce0000000044 */
.L_x_171:
        /* <DEDUP_REMOVED lines=8> */
.L_x_173:
[----:B-----5:R-:W-:-:S04]  /*4d10*/  IMAD.U32 R68, R63, 0x10000, RZ ;  /* 0x000100003f447824 */ /* 0x020fc800078e00ff */
[----:B------:R-:W-:Y:S01]  /*4d20*/  FADD.FTZ R219, R68, R219 ;  /* 0x000000db44db7221 */ /* 0x000fe20000010000 */
[----:B------:R-:W-:Y:S06]  /*4d30*/  BRA `(.L_x_174) ;  /* 0x0000000000107947 */ /* 0x000fec0003800000 */
.L_x_172:
[----:B-----5:R-:W-:Y:S01]  /*4d40*/  SHF.L.U32 R68, R59, 0x10, RZ ;  /* 0x000000103b447819 */ /* 0x020fe200000006ff */
[----:B------:R-:W-:-:S04]  /*4d50*/  @P2 IMAD.U32 R70, R63, 0x10000, RZ ;  /* 0x000100003f462824 */ /* 0x000fc800078e00ff */
[----:B------:R-:W-:-:S04]  /*4d60*/  FADD.FTZ R219, R68, R219 ;  /* 0x000000db44db7221 */ /* 0x000fc80000010000 */
[----:B------:R-:W-:-:S07]  /*4d70*/  @P2 FADD.FTZ R219, R70, R219 ;  /* 0x000000db46db2221 */ /* 0x000fce0000010000 */
.L_x_174:
[----:B------:R-:W-:-:S04]  /*4d80*/  F2FP.BF16.F32.PACK_AB R68, RZ, R219 ;  /* 0x000000dbff44723e */ /* 0x000fc800000010ff */
[----:B------:R-:W-:-:S07]  /*4d90*/  PRMT R67, R68, 0x7610, R67 ;  /* 0x0000761044437816 */ /* 0x000fce0000000043 */
.L_x_175:
[----:B------:R-:W-:Y:S01]  /*4da0*/  SHF.L.U32 R224, R71, 0x10, RZ ;  /* 0x0000001047e07819 */ /* 0x000fe200000006ff */
[----:B------:R-:W-:Y:S06]  /*4db0*/  @P3 BRA `(.L_x_176) ;  /* 0x0000000000243947 */ /* 0x000fec0003800000 */
[----:B------:R-:W-:-:S04]  /*4dc0*/  ISETP.NE.U32.AND P2, PT, RZ, UR12, PT ;  /* 0x0000000cff007c0c */ /* 0x000fc8000bf45070 */
[----:B------:R-:W-:-:S13]  /*4dd0*/  ISETP.NE.AND.EX P2, PT, RZ, UR13, PT, P2 ;  /* 0x0000000dff007c0c */ /* 0x000fda000bf45320 */
[----:B------:R-:W-:Y:S05]  /*4de0*/  @P2 BRA `(.L_x_177) ;  /* 0x0000000000082947 */ /* 0x000fea0003800000 */
[----:B------:R-:W-:Y:S05]  /*4df0*/  @P0 BRA `(.L_x_178) ;  /* 0x00000000002c0947 */ /* 0x000fea0003800000 */
[----:B------:R-:W-:Y:S05]  /*4e00*/  BRA `(.L_x_179) ;  /* 0x0000000000307947 */ /* 0x000fea0003800000 */
.L_x_177:
[----:B-----5:R-:W-:-:S05]  /*4e10*/  PRMT R68, R63, 0x7632, R68 ;  /* 0x000076323f447816 */ /* 0x020fca0000000044 */
[----:B------:R-:W-:-:S04]  /*4e20*/  IMAD.U32 R69, R68, 0x10000, RZ ;  /* 0x0001000044457824 */ /* 0x000fc800078e00ff */
[----:B------:R-:W-:Y:S01]  /*4e30*/  FADD.FTZ R224, R69, R224 ;  /* 0x000000e045e07221 */ /* 0x000fe20000010000 */
[----:B------:R-:W-:Y:S06]  /*4e40*/  BRA `(.L_x_178) ;  /* 0x0000000000187947 */ /* 0x000fec0003800000 */
.L_x_176:
[----:B-----5:R-:W-:Y:S02]  /*4e50*/  PRMT R68, R59, 0x7632, R68 ;  /* 0x000076323b447816 */ /* 0x020fe40000000044 */
[----:B------:R-:W-:Y:S02]  /*4e60*/  @P2 PRMT R70, R63, 0x7632, R70 ;  /* 0x000076323f462816 */ /* 0x000fe40000000046 */
[----:B------:R-:W-:-:S03]  /*4e70*/  SHF.L.U32 R69, R68, 0x10, RZ ;  /* 0x0000001044457819 */ /* 0x000fc600000006ff */
[----:B------:R-:W-:Y:S02]  /*4e80*/  @P2 IMAD.U32 R71, R70, 0x10000, RZ ;  /* 0x0001000046472824 */ /* 0x000fe400078e00ff */
[----:B------:R-:W-:-:S04]  /*4e90*/  FADD.FTZ R224, R69, R224 ;  /* 0x000000e045e07221 */ /* 0x000fc80000010000 */
[----:B------:R-:W-:-:S07]  /*4ea0*/  @P2 FADD.FTZ R224, R71, R224 ;  /* 0x000000e047e02221 */ /* 0x000fce0000010000 */
.L_x_178:
[----:B------:R-:W-:-:S04]  /*4eb0*/  F2FP.BF16.F32.PACK_AB R68, RZ, R224 ;  /* 0x000000e0ff44723e */ /* 0x000fc800000010ff */
[----:B------:R-:W-:-:S07]  /*4ec0*/  PRMT R67, R67, 0x5410, R68 ;  /* 0x0000541043437816 */ /* 0x000fce0000000044 */
.L_x_179:
[----:B------:R-:W0:Y:S02]  /*4ed0*/  @P0 LDC.64 R68, c[0x0][0x238] ;  /* 0x00008e00ff440b82 */ /* 0x000e240000000a00 */
[----:B0-----:R-:W-:-:S04]  /*4ee0*/  @P0 LEA R68, P2, R74, R68, 0x4 ;  /* 0x000000444a440211 */ /* 0x001fc800078420ff */
[----:B------:R-:W-:-:S05]  /*4ef0*/  @P0 LEA.HI.X R69, R74, R69, RZ, 0x4, P2 ;  /* 0x000000454a450211 */ /* 0x000fca00010f24ff */
[----:B------:R4:W-:Y:S04]  /*4f00*/  @P0 STG.E.128 desc[UR4][R68.64], R64 ;  /* 0x0000004044000986 */ /* 0x0009e8000c101d04 */
.L_x_147:
[----:B------:R-:W-:Y:S05]  /*4f10*/  BSYNC B0 ;  /* 0x0000000000007941 */ /* 0x000fea0003800000 */
.L_x_146:
[----:B01234-:R-:W-:Y:S01]  /*4f20*/  FADD.FTZ R69, RZ, R184 ;  /* 0x000000b8ff457221 */ /* 0x01ffe20000010000 */
[C---:B------:R-:W-:Y:S01]  /*4f30*/  ISETP.GT.U32.AND P2, PT, R55.reuse, 0x3f, PT ;  /* 0x0000003f3700780c */ /* 0x040fe20003f44070 */
[----:B------:R-:W-:Y:S01]  /*4f40*/  UMOV UR6, 0xffffffff ;  /* 0xffffffff00067882 */ /* 0x000fe20000000000 */
[----:B------:R-:W-:Y:S01]  /*4f50*/  LOP3.LUT R52, R52, 0xfffffffe, RZ, 0xc0, !PT ;  /* 0xfffffffe34347812 */ /* 0x000fe200078ec0ff */
[----:B------:R-:W-:Y:S01]  /*4f60*/  FADD.FTZ R68, R190, R69 ;  /* 0x00000045be447221 */ /* 0x000fe20000010000 */
[C---:B------:R-:W-:Y:S02]  /*4f70*/  ISETP.GT.U32.AND P3, PT, R55.reuse, 0x7f, PT ;  /* 0x0000007f3700780c */ /* 0x040fe40003f64070 */
[----:B------:R-:W-:Y:S01]  /*4f80*/  ISETP.GT.U32.AND P4, PT, R55, 0x9f, PT ;  /* 0x0000009f3700780c */ /* 0x000fe20003f84070 */
[----:B------:R-:W-:Y:S01]  /*4f90*/  FADD.FTZ R69, R191, R68 ;  /* 0x00000044bf457221 */ /* 0x000fe20000010000 */
[----:B------:R-:W-:-:S03]  /*4fa0*/  ISETP.NE.AND P5, PT, R54, RZ, PT ;  /* 0x000000ff3600720c */ /* 0x000fc60003fa5270 */
[----:B------:R-:W-:Y:S02]  /*4fb0*/  FADD.FTZ R68, R200, R69 ;  /* 0x00000045c8447221 */ /* 0x000fe40000010000 */
[----:B------:R-:W-:Y:S02]  /*4fc0*/  @P2 LOP3.LUT R52, R52, 0x1, RZ, 0xfc, !PT ;  /* 0x0000000134342812 */ /* 0x000fe400078efcff */
[----:B------:R-:W-:-:S04]  /*4fd0*/  FADD.FTZ R69, R201, R68 ;  /* 0x00000044c9457221 */ /* 0x000fc80000010000 */
[----:B------:R-:W-:-:S04]  /*4fe0*/  FADD.FTZ R68, R210, R69 ;  /* 0x00000045d2447221 */ /* 0x000fc80000010000 */
[----:B------:R-:W-:-:S04]  /*4ff0*/  FADD.FTZ R69, R211, R68 ;  /* 0x00000044d3457221 */ /* 0x000fc80000010000 */
[----:B------:R-:W-:-:S05]  /*5000*/  FADD.FTZ R69, R220, R69 ;  /* 0x00000045dc457221 */ /* 0x000fca0000010000 */
[----:B------:R-:W-:-:S05]  /*5010*/  FSEL R69, R69, RZ, P1 ;  /* 0x000000ff45457208 */ /* 0x000fca0000800000 */
[----:B------:R-:W-:-:S04]  /*5020*/  FADD.FTZ R71, R185, R69 ;  /* 0x00000045b9477221 */ /* 0x000fc80000010000 */
[----:B------:R-:W-:-:S04]  /*5030*/  FADD.FTZ R68, R192, R71 ;  /* 0x00000047c0447221 */ /* 0x000fc80000010000 */
[----:B------:R-:W-:-:S04]  /*5040*/  FADD.FTZ R71, R193, R68 ;  /* 0x00000044c1477221 */ /* 0x000fc80000010000 */
[----:B------:R-:W-:-:S04]  /*5050*/  FADD.FTZ R68, R202, R71 ;  /* 0x00000047ca447221 */ /* 0x000fc80000010000 */
[----:B------:R-:W-:-:S04]  /*5060*/  FADD.FTZ R71, R203, R68 ;  /* 0x00000044cb477221 */ /* 0x000fc80000010000 */
[----:B------:R-:W-:-:S04]  /*5070*/  FADD.FTZ R68, R212, R71 ;  /* 0x00000047d4447221 */ /* 0x000fc80000010000 */
[----:B------:R-:W-:-:S04]  /*5080*/  FADD.FTZ R68, R213, R68 ;  /* 0x00000044d5447221 */ /* 0x000fc80000010000 */
[----:B------:R-:W-:Y:S01]  /*5090*/  @P2 FADD.FTZ R69, R221, R68 ;  /* 0x00000044dd452221 */ /* 0x000fe20000010000 */
[----:B------:R-:W-:-:S03]  /*50a0*/  ISETP.GT.U32.AND P2, PT, R55, 0x5f, PT ;  /* 0x0000005f3700780c */ /* 0x000fc60003f44070 */
[----:B------:R-:W-:-:S04]  /*50b0*/  FADD.FTZ R71, R186, R69 ;  /* 0x00000045ba477221 */ /* 0x000fc80000010000 */
[----:B------:R-:W-:-:S04]  /*50c0*/  FADD.FTZ R68, R194, R71 ;  /* 0x00000047c2447221 */ /* 0x000fc80000010000 */
[----:B------:R-:W-:-:S04]  /*50d0*/  FADD.FTZ R71, R195, R68 ;  /* 0x00000044c3477221 */ /* 0x000fc80000010000 */
[----:B------:R-:W-:-:S04]  /*50e0*/  FADD.FTZ R68, R204, R71 ;  /* 0x00000047cc447221 */ /* 0x000fc80000010000 */
[----:B------:R-:W-:-:S04]  /*50f0*/  FADD.FTZ R71, R205, R68 ;  /* 0x00000044cd477221 */ /* 0x000fc80000010000 */
[----:B------:R-:W-:-:S04]  /*5100*/  FADD.FTZ R68, R214, R71 ;  /* 0x00000047d6447221 */ /* 0x000fc80000010000 */
[----:B------:R-:W-:-:S04]  /*5110*/  FADD.FTZ R71, R215, R68 ;  /* 0x00000044d7477221 */ /* 0x000fc80000010000 */
[----:B------:R-:W-:-:S04]  /*5120*/  @P2 FADD.FTZ R69, R222, R71 ;  /* 0x00000047de452221 */ /* 0x000fc80000010000 */
        /* <DEDUP_REMOVED lines=16> */
[----:B------:R-:W-:Y:S06]  /*5230*/  BRA.DIV UR6, `(.L_x_180) ;  /* 0x0000001606e07947 */ /* 0x000fec000b800000 */
[----:B------:R-:W0:Y:S01]  /*5240*/  SHFL.BFLY PT, R68, R69, 0x1, 0x1f ;  /* 0x0c201f0045447f89 */ /* 0x000e2200000e0000 */
[----:B------:R-:W1:Y:S01]  /*5250*/  LDC R72, c[0x0][0x290] ;  /* 0x0000a400ff487b82 */ /* 0x000e620000000800 */
[----:B------:R-:W-:Y:S01]  /*5260*/  ISETP.GT.U32.AND P6, PT, R55, 0x3f, PT ;  /* 0x0000003f3700780c */ /* 0x000fe20003fc4070 */
[----:B0-----:R-:W-:-:S05]  /*5270*/  FADD.FTZ R70, R69, R68 ;  /* 0x0000004445467221 */ /* 0x001fca0000010000 */
[----:B------:R-:W0:Y:S02]  /*5280*/  SHFL.BFLY PT, R71, R70, 0x2, 0x1f ;  /* 0x0c401f0046477f89 */ /* 0x000e2400000e0000 */
[----:B0-----:R-:W-:-:S05]  /*5290*/  FADD.FTZ R71, R70, R71 ;  /* 0x0000004746477221 */ /* 0x001fca0000010000 */
[----:B------:R-:W0:Y:S02]  /*52a0*/  SHFL.BFLY PT, R68, R71, 0x4, 0x1f ;  /* 0x0c801f0047447f89 */ /* 0x000e2400000e0000 */
[----:B0-----:R-:W-:-:S05]  /*52b0*/  FADD.FTZ R74, R71, R68 ;  /* 0x00000044474a7221 */ /* 0x001fca0000010000 */
[----:B------:R-:W0:Y:S02]  /*52c0*/  SHFL.BFLY PT, R73, R74, 0x8, 0x1f ;  /* 0x0d001f004a497f89 */ /* 0x000e2400000e0000 */
[----:B0-----:R-:W-:-:S05]  /*52d0*/  FADD.FTZ R75, R74, R73 ;  /* 0x000000494a4b7221 */ /* 0x001fca0000010000 */
[----:B------:R-:W0:Y:S02]  /*52e0*/  SHFL.BFLY PT, R68, R75, 0x10, 0x1f ;  /* 0x0e001f004b447f89 */ /* 0x000e2400000e0000 */
[----:B0-----:R-:W-:-:S04]  /*52f0*/  FADD.FTZ R73, R75, R68 ;  /* 0x000000444b497221 */ /* 0x001fc80000010000 */
[----:B-1----:R-:W-:-:S04]  /*5300*/  FMUL.FTZ R73, R73, R72 ;  /* 0x0000004849497220 */ /* 0x002fc80000410000 */
[--C-:B------:R-:W-:Y:S01]  /*5310*/  FADD.FTZ R68, R184, -R73.reuse ;  /* 0x80000049b8447221 */ /* 0x100fe20000010000 */
[--C-:B------:R-:W-:Y:S01]  /*5320*/  FADD.FTZ R69, R190, -R73.reuse ;  /* 0x80000049be457221 */ /* 0x100fe20000010000 */
[--C-:B------:R-:W-:Y:S01]  /*5330*/  FADD.FTZ R71, R191, -R73.reuse ;  /* 0x80000049bf477221 */ /* 0x100fe20000010000 */
[--C-:B------:R-:W-:Y:S01]  /*5340*/  FADD.FTZ R70, R192, -R73.reuse ;  /* 0x80000049c0467221 */ /* 0x100fe20000010000 */
[----:B------:R-:W-:Y:S01]  /*5350*/  FFMA.FTZ R68, R68, R68, RZ ;  /* 0x0000004444447223 */ /* 0x000fe200000100ff */
[----:B------:R-:W-:-:S03]  /*5360*/  FADD.FTZ R74, R193, -R73 ;  /* 0x80000049c14a7221 */ /* 0x000fc60000010000 */
[----:B------:R-:W-:Y:S01]  /*5370*/  FFMA.FTZ R68, R69, R69, R68 ;  /* 0x0000004545447223 */ /* 0x000fe20000010044 */
        /* <DEDUP_REMOVED lines=9> */
[----:B------:R-:W-:-:S04]  /*5410*/  FFMA.FTZ R68, R71, R71, R68 ;  /* 0x0000004747447223 */ /* 0x000fc80000010044 */
[----:B------:R-:W-:Y:S01]  /*5420*/  FFMA.FTZ R68, R69, R69, R68 ;  /* 0x0000004545447223 */ /* 0x000fe20000010044 */
[----:B------:R-:W-:-:S04]  /*5430*/  FADD.FTZ R69, R185, -R73 ;  /* 0x80000049b9457221 */ /* 0x000fc80000010000 */
[----:B------:R-:W-:-:S05]  /*5440*/  FSEL R68, R68, RZ, P1 ;  /* 0x000000ff44447208 */ /* 0x000fca0000800000 */
[----:B------:R-:W-:-:S04]  /*5450*/  FFMA.FTZ R69, R69, R69, R68 ;  /* 0x0000004545457223 */ /* 0x000fc80000010044 */
        /* <DEDUP_REMOVED lines=12> */
[----:B------:R-:W-:Y:S01]  /*5520*/  @P6 FFMA.FTZ R68, R70, R70, R69 ;  /* 0x0000004646446223 */ /* 0x000fe20000010045 */
[--C-:B------:R-:W-:Y:S01]  /*5530*/  FADD.FTZ R69, R186, -R73.reuse ;  /* 0x80000049ba457221 */ /* 0x100fe20000010000 */
[----:B------:R-:W-:-:S03]  /*5540*/  FADD.FTZ R70, R194, -R73 ;  /* 0x80000049c2467221 */ /* 0x000fc60000010000 */
        /* <DEDUP_REMOVED lines=44> */
[----:B------:R-:W-:-:S05]  /*5810*/  @P4 FFMA.FTZ R68, R70, R70, R69 ;  /* 0x0000004646444223 */ /* 0x000fca0000010045 */
[----:B------:R-:W0:Y:S02]  /*5820*/  SHFL.BFLY PT, R69, R68, 0x1, 0x1f ;  /* 0x0c201f0044457f89 */ /* 0x000e2400000e0000 */
[----:B0-----:R-:W-:-:S05]  /*5830*/  FADD.FTZ R69, R68, R69 ;  /* 0x0000004544457221 */ /* 0x001fca0000010000 */
[----:B------:R-:W0:Y:S02]  /*5840*/  SHFL.BFLY PT, R70, R69, 0x2, 0x1f ;  /* 0x0c401f0045467f89 */ /* 0x000e2400000e0000 */
[----:B0-----:R-:W-:-:S05]  /*5850*/  FADD.FTZ R70, R69, R70 ;  /* 0x0000004645467221 */ /* 0x001fca0000010000 */
[----:B------:R-:W0:Y:S02]  /*5860*/  SHFL.BFLY PT, R71, R70, 0x4, 0x1f ;  /* 0x0c801f0046477f89 */ /* 0x000e2400000e0000 */
[----:B0-----:R-:W-:-:S05]  /*5870*/  FADD.FTZ R71, R70, R71 ;  /* 0x0000004746477221 */ /* 0x001fca0000010000 */
[----:B------:R-:W0:Y:S02]  /*5880*/  SHFL.BFLY PT, R74, R71, 0x8, 0x1f ;  /* 0x0d001f00474a7f89 */ /* 0x000e2400000e0000 */
[----:B0-----:R-:W-:-:S05]  /*5890*/  FADD.FTZ R74, R71, R74 ;  /* 0x0000004a474a7221 */ /* 0x001fca0000010000 */
[----:B------:R0:W1:Y:S02]  /*58a0*/  SHFL.BFLY PT, R75, R74, 0x10, 0x1f ;  /* 0x0e001f004a4b7f89 */ /* 0x00006400000e0000 */
.L_x_203:
[----:B------:R-:W-:Y:S01]  /*58b0*/  FMUL.FTZ R68, R73, R73 ;  /* 0x0000004949447220 */ /* 0x000fe20000410000 */
[----:B------:R-:W-:Y:S01]  /*58c0*/  PLOP3.LUT P2, PT, PT, PT, UP0, 0x40, 0x0 ;  /* 0x000000000000781c */ /* 0x000fe20003f4e808 */
[----:B------:R-:W2:Y:S01]  /*58d0*/  @!P5 LDC.64 R70, c[0x0][0x250] ;  /* 0x00009400ff46db82 */ /* 0x000ea20000000a00 */
[----:B-1----:R-:W-:Y:S01]  /*58e0*/  FADD.FTZ R75, R74, R75 ;  /* 0x0000004b4a4b7221 */ /* 0x002fe20000010000 */
[----:B------:R-:W-:Y:S01]  /*58f0*/  BSSY B0, `(.L_x_181) ;  /* 0x000003c000007945 */ /* 0x000fe20003800000 */
[----:B------:R-:W-:Y:S02]  /*5900*/  FSEL R229, R68, RZ, !P2 ;  /* 0x000000ff44e57208 */ /* 0x000fe40005000000 */
[----:B------:R-:W-:Y:S01]  /*5910*/  FFMA.FTZ R72, R75, R72, UR7 ;  /* 0x000000074b487e23 */ /* 0x000fe20008010048 */
[----:B------:R-:W-:Y:S02]  /*5920*/  PLOP3.LUT P2, PT, PT, PT, UP0, 0x40, 0x0 ;  /* 0x000000000000781c */ /* 0x000fe40003f4e808 */
[----:B------:R-:W1:Y:S01]  /*5930*/  @!P5 LDC.64 R68, c[0x0][0x258] ;  /* 0x00009600ff44db82 */ /* 0x000e620000000a00 */
[----:B------:R-:W-:Y:S01]  /*5940*/  FADD.FTZ R72, R72, R229 ;  /* 0x000000e548487221 */ /* 0x000fe20000010000 */
[----:B------:R-:W-:-:S03]  /*5950*/  FSEL R227, R73, RZ, P2 ;  /* 0x000000ff49e37208 */ /* 0x000fc60001000000 */
[----:B------:R-:W3:Y:S01]  /*5960*/  MUFU.RSQ R226, R72 ;  /* 0x0000004800e27308 */ /* 0x000ee20000001400 */
[----:B--2---:R-:W-:-:S05]  /*5970*/  @!P5 IMAD.WIDE R70, R189, 0x4, R70 ;  /* 0x00000004bd46d825 */ /* 0x004fca00078e0246 */
[----:B------:R2:W-:Y:S01]  /*5980*/  @!P5 STG.E desc[UR4][R70.64], R73 ;  /* 0x000000494600d986 */ /* 0x0005e2000c101904 */
[----:B-1----:R-:W-:-:S05]  /*5990*/  @!P5 IMAD.WIDE R68, R189, 0x4, R68 ;  /* 0x00000004bd44d825 */ /* 0x002fca00078e0244 */
[----:B---3--:R2:W-:Y:S01]  /*59a0*/  @!P5 STG.E desc[UR4][R68.64], R226 ;  /* 0x000000e24400d986 */ /* 0x0085e2000c101904 */
[----:B------:R-:W-:Y:S05]  /*59b0*/  @!P1 BRA `(.L_x_182) ;  /* 0x0000000000bc9947 */ /* 0x000fea0003800000 */
[--C-:B--2---:R-:W-:Y:S01]  /*59c0*/  FADD.FTZ R69, R184, -R227.reuse ;  /* 0x800000e3b8457221 */ /* 0x104fe20000010000 */
[--C-:B------:R-:W-:Y:S01]  /*59d0*/  FADD.FTZ R71, R190, -R227.reuse ;  /* 0x800000e3be477221 */ /* 0x100fe20000010000 */
[--C-:B------:R-:W-:Y:S01]  /*59e0*/  FADD.FTZ R73, R191, -R227.reuse ;  /* 0x800000e3bf497221 */ /* 0x100fe20000010000 */
[----:B------:R-:W-:Y:S01]  /*59f0*/  FADD.FTZ R229, R200, -R227 ;  /* 0x800000e3c8e57221 */ /* 0x000fe20000010000 */
[C---:B0-----:R-:W-:Y:S01]  /*5a00*/  FMUL.FTZ R74, R226.reuse, R69 ;  /* 0x00000045e24a7220 */ /* 0x041fe20000410000 */
[C---:B------:R-:W-:Y:S01]  /*5a10*/  FMUL.FTZ R72, R226.reuse, R71 ;  /* 0x00000047e2487220 */ /* 0x040fe20000410000 */
[C---:B------:R-:W-:Y:S01]  /*5a20*/  FMUL.FTZ R75, R226.reuse, R73 ;  /* 0x00000049e24b7220 */ /* 0x040fe20000410000 */
[----:B------:R-:W-:Y:S01]  /*5a30*/  FMUL.FTZ R73, R226, R229 ;  /* 0x000000e5e2497220 */ /* 0x000fe20000410000 */
[----:B------:R-:W-:Y:S01]  /*5a40*/  FFMA.FTZ R68, R53, R74, R20 ;  /* 0x0000004a35447223 */ /* 0x000fe20000010014 */
[----:B------:R-:W-:Y:S01]  /*5a50*/  FFMA.FTZ R69, R104, R72, R137 ;  /* 0x0000004868457223 */ /* 0x000fe20000010089 */
[----:B------:R-:W-:Y:S01]  /*5a60*/  FFMA.FTZ R70, R50, R75, R19 ;  /* 0x0000004b32467223 */ /* 0x000fe20000010013 */
[----:B------:R-:W-:Y:S01]  /*5a70*/  FFMA.FTZ R71, R106, R73, R139 ;  /* 0x000000496a477223 */ /* 0x000fe2000001008b */
[----:B------:R-:W0:Y:S01]  /*5a80*/  LDC.64 R230, c[0x0][0x2b8] ;  /* 0x0000ae00ffe67b82 */ /* 0x000e220000000a00 */
[--C-:B------:R-:W-:Y:S01]  /*5a90*/  FADD.FTZ R233, R201, -R227.reuse ;  /* 0x800000e3c9e97221 */ /* 0x100fe20000010000 */
[----:B------:R-:W-:Y:S01]  /*5aa0*/  F2FP.BF16.F32.PACK_AB R68, R69, R68 ;  /* 0x000000444544723e */ /* 0x000fe200000010ff */
[--C-:B------:R-:W-:Y:S01]  /*5ab0*/  FADD.FTZ R237, R211, -R227.reuse ;  /* 0x800000e3d3ed7221 */ /* 0x100fe20000010000 */
[----:B------:R-:W-:Y:S01]  /*5ac0*/  F2FP.BF16.F32.PACK_AB R69, R71, R70 ;  /* 0x000000464745723e */ /* 0x000fe200000010ff */
[--C-:B------:R-:W-:Y:S01]  /*5ad0*/  FADD.FTZ R71, R210, -R227.reuse ;  /* 0x800000e3d2477221 */ /* 0x100fe20000010000 */
[----:B------:R-:W-:Y:S01]  /*5ae0*/  FADD.FTZ R239, R220, -R227 ;  /* 0x800000e3dcef7221 */ /* 0x000fe20000010000 */
[C---:B------:R-:W-:Y:S01]  /*5af0*/  FMUL.FTZ R233, R226.reuse, R233 ;  /* 0x000000e9e2e97220 */ /* 0x040fe20000410000 */
[----:B------:R-:W1:Y:S01]  /*5b00*/  LDC.64 R228, c[0x0][0x2c0] ;  /* 0x0000b000ffe47b82 */ /* 0x000e620000000a00 */
[C---:B------:R-:W-:Y:S01]  /*5b10*/  FMUL.FTZ R235, R226.reuse, R71 ;  /* 0x00000047e2eb7220 */ /* 0x040fe20000410000 */
[C---:B------:R-:W-:Y:S01]  /*5b20*/  FMUL.FTZ R237, R226.reuse, R237 ;  /* 0x000000ede2ed7220 */ /* 0x040fe20000410000 */
[----:B------:R-:W-:Y:S01]  /*5b30*/  FMUL.FTZ R239, R226, R239 ;  /* 0x000000efe2ef7220 */ /* 0x000fe20000410000 */
[----:B------:R-:W-:Y:S01]  /*5b40*/  FFMA.FTZ R70, R51, R233, R18 ;  /* 0x000000e933467223 */ /* 0x000fe20000010012 */
[----:B------:R-:W-:Y:S01]  /*5b50*/  FFMA.FTZ R71, R108, R235, R141 ;  /* 0x000000eb6c477223 */ /* 0x000fe2000001008d */
[----:B------:R-:W-:Y:S01]  /*5b60*/  FFMA.FTZ R232, R48, R237, R17 ;  /* 0x000000ed30e87223 */ /* 0x000fe20000010011 */
[----:B------:R-:W-:Y:S01]  /*5b70*/  FFMA.FTZ R241, R110, R239, R143 ;  /* 0x000000ef6ef17223 */ /* 0x000fe2000001008f */
[----:B------:R-:W-:Y:S01]  /*5b80*/  FFMA.FTZ R234, R46, R75, R15 ;  /* 0x0000004b2eea7223 */ /* 0x000fe2000001000f */
[----:B------:R-:W-:Y:S01]  /*5b90*/  FFMA.FTZ R75, R44, R237, R13 ;  /* 0x000000ed2c4b7223 */ /* 0x000fe2000001000d */
[----:B------:R-:W-:Y:S01]  /*5ba0*/  F2FP.BF16.F32.PACK_AB R70, R71, R70 ;  /* 0x000000464746723e */ /* 0x000fe200000010ff */
[----:B------:R-:W-:Y:S01]  /*5bb0*/  FFMA.FTZ R236, R111, R239, R142 ;  /* 0x000000ef6fec7223 */ /* 0x000fe2000001008e */
[----:B------:R-:W-:Y:S01]  /*5bc0*/  F2FP.BF16.F32.PACK_AB R71, R241, R232 ;  /* 0x000000e8f147723e */ /* 0x000fe200000010ff */
[----:B------:R-:W-:Y:S01]  /*5bd0*/  FFMA.FTZ R232, R49, R74, R16 ;  /* 0x0000004a31e87223 */ /* 0x000fe20000010010 */
[----:B------:R-:W-:Y:S01]  /*5be0*/  FFMA.FTZ R74, R47, R233, R14 ;  /* 0x000000e92f4a7223 */ /* 0x000fe2000001000e */
[----:B------:R-:W-:Y:S01]  /*5bf0*/  FFMA.FTZ R235, R109, R235, R140 ;  /* 0x000000eb6deb7223 */ /* 0x000fe2000001008c */
[----:B------:R-:W-:Y:S01]  /*5c00*/  FFMA.FTZ R73, R107, R73, R138 ;  /* 0x000000496b497223 */ /* 0x000fe2000001008a */
[----:B------:R-:W-:Y:S01]  /*5c10*/  FFMA.FTZ R233, R105, R72, R136 ;  /* 0x0000004869e97223 */ /* 0x000fe20000010088 */
[----:B0-----:R-:W-:Y:S01]  /*5c20*/  IMAD.WIDE.U32 R230, R225, 0x10, R230 ;  /* 0x00000010e1e67825 */ /* 0x001fe200078e00e6 */
[----:B------:R-:W-:-:S02]  /*5c30*/  F2FP.BF16.F32.PACK_AB R75, R236, R75 ;  /* 0x0000004bec4b723e */ /* 0x000fc400000010ff */
[----:B------:R-:W-:Y:S02]  /*5c40*/  F2FP.BF16.F32.PACK_AB R74, R235, R74 ;  /* 0x0000004aeb4a723e */ /* 0x000fe400000010ff */
[----:B------:R-:W-:Y:S01]  /*5c50*/  F2FP.BF16.F32.PACK_AB R73, R73, R234 ;  /* 0x000000ea4949723e */ /* 0x000fe200000010ff */
[----:B-1----:R-:W-:Y:S01]  /*5c60*/  IMAD.WIDE.U32 R228, R225, 0x10, R228 ;  /* 0x00000010e1e47825 */ /* 0x002fe200078e00e4 */
[----:B------:R-:W-:Y:S01]  /*5c70*/  F2FP.BF16.F32.PACK_AB R72, R233, R232 ;  /* 0x000000e8e948723e */ /* 0x000fe200000010ff */
[----:B------:R1:W-:Y:S01]  /*5c80*/  STG.E.128 desc[UR4][R230.64], R68 ;  /* 0x00000044e6007986 */ /* 0x0003e2000c101d04 */
[----:B------:R-:W-:-:S03]  /*5c90*/  IADD3 R225, R225, 0x20, RZ ;  /* 0x00000020e1e17810 */ /* 0x000fc60007ffe0ff */
[----:B------:R1:W-:Y:S04]  /*5ca0*/  STG.E.128 desc[UR4][R228.64], R72 ;  /* 0x00000048e4007986 */ /* 0x0003e8000c101d04 */
.L_x_182:
[----:B------:R-:W-:Y:S05]  /*5cb0*/  BSYNC B0 ;  /* 0x0000000000007941 */ /* 0x000fea0003800000 */
.L_x_181:
[----:B------:R-:W-:Y:S01]  /*5cc0*/  ISETP.GE.U32.AND P2, PT, R55, 0x40, PT ;  /* 0x000000403700780c */ /* 0x000fe20003f46070 */
[----:B------:R-:W-:-:S12]  /*5cd0*/  BSSY B0, `(.L_x_183) ;  /* 0x0000031000007945 */ /* 0x000fd80003800000 */
[----:B------:R-:W-:Y:S05]  /*5ce0*/  @!P2 BRA `(.L_x_184) ;  /* 0x0000000000bca947 */ /* 0x000fea0003800000 */
[--C-:B-12---:R-:W-:Y:S01]  /*5cf0*/  FADD.FTZ R69, R185, -R227.reuse ;  /* 0x800000e3b9457221 */ /* 0x106fe20000010000 */
        /* <DEDUP_REMOVED lines=43> */
[----:B------:R3:W-:Y:S02]  /*5fb0*/  STG.E.128 desc[UR4][R230.64], R68 ;  /* 0x00000044e6007986 */ /* 0x0007e4000c101d04 */
[----:B------:R-:W-:Y:S02]  /*5fc0*/  VIADD R225, R225, 0x20 ;  /* 0x00000020e1e17836 */ /* 0x000fe40000000000 */
[----:B------:R3:W-:Y:S05]  /*5fd0*/  STG.E.128 desc[UR4][R228.64], R72 ;  /* 0x00000048e4007986 */ /* 0x0007ea000c101d04 */
.L_x_184:
[----:B------:R-:W-:Y:S05]  /*5fe0*/  BSYNC B0 ;  /* 0x0000000000007941 */ /* 0x000fea0003800000 */
.L_x_183:
[----:B------:R-:W-:Y:S01]  /*5ff0*/  ISETP.GE.U32.AND P2, PT, R55, 0x60, PT ;  /* 0x000000603700780c */ /* 0x000fe20003f46070 */
[----:B------:R-:W-:-:S12]  /*6000*/  BSSY B0, `(.L_x_185) ;  /* 0x0000031000007945 */ /* 0x000fd80003800000 */
[----:B------:R-:W-:Y:S05]  /*6010*/  @!P2 BRA `(.L_x_186) ;  /* 0x0000000000bca947 */ /* 0x000fea0003800000 */
[--C-:B-123--:R-:W-:Y:S01]  /*6020*/  FADD.FTZ R69, R186, -R227.reuse ;  /* 0x800000e3ba457221 */ /* 0x10efe20000010000 */
        /* <DEDUP_REMOVED lines=46> */
.L_x_186:
[----:B------:R-:W-:Y:S05]  /*6310*/  BSYNC B0 ;  /* 0x0000000000007941 */ /* 0x000fea0003800000 */
.L_x_185:
[----:B------:R-:W-:Y:S01]  /*6320*/  ISETP.GE.U32.AND P2, PT, R55, 0x80, PT ;  /* 0x000000803700780c */ /* 0x000fe20003f46070 */
[----:B------:R-:W-:-:S12]  /*6330*/  BSSY B0, `(.L_x_187) ;  /* 0x0000031000007945 */ /* 0x000fd80003800000 */
[----:B------:R-:W-:Y:S05]  /*6340*/  @!P2 BRA `(.L_x_188) ;  /* 0x0000000000bca947 */ /* 0x000fea0003800000 */
[--C-:B-1234-:R-:W-:Y:S01]  /*6350*/  FADD.FTZ R69, R187, -R227.reuse ;  /* 0x800000e3bb457221 */ /* 0x11efe20000010000 */
        /* <DEDUP_REMOVED lines=46> */
.L_x_188:
[----:B------:R-:W-:Y:S05]  /*6640*/  BSYNC B0 ;  /* 0x0000000000007941 */ /* 0x000fea0003800000 */
.L_x_187:
[----:B------:R-:W-:Y:S01]  /*6650*/  ISETP.GE.U32.AND P2, PT, R55, 0xa0, PT ;  /* 0x000000a03700780c */ /* 0x000fe20003f46070 */
[----:B------:R-:W-:-:S12]  /*6660*/  BSSY B0, `(.L_x_189) ;  /* 0x0000030000007945 */ /* 0x000fd80003800000 */
[----:B------:R-:W-:Y:S05]  /*6670*/  @!P2 BRA `(.L_x_190) ;  /* 0x0000000000b8a947 */ /* 0x000fea0003800000 */
[----:B01234-:R-:W0:Y:S01]  /*6680*/  LDC.64 R68, c[0x0][0x2b8] ;  /* 0x0000ae00ff447b82 */ /* 0x01fe220000000a00 */
[--C-:B------:R-:W-:Y:S01]  /*6690*/  FADD.FTZ R71, R188, -R227.reuse ;  /* 0x800000e3bc477221 */ /* 0x100fe20000010000 */
[--C-:B------:R-:W-:Y:S01]  /*66a0*/  FADD.FTZ R75, R198, -R227.reuse ;  /* 0x800000e3c64b7221 */ /* 0x100fe20000010000 */
[--C-:B------:R-:W-:Y:S01]  /*66b0*/  FADD.FTZ R235, R209, -R227.reuse ;  /* 0x800000e3d1eb7221 */ /* 0x100fe20000010000 */
[--C-:B------:R-:W-:Y:S01]  /*66c0*/  FADD.FTZ R237, R218, -R227.reuse ;  /* 0x800000e3daed7221 */ /* 0x100fe20000010000 */
[--C-:B------:R-:W-:Y:S01]  /*66d0*/  FADD.FTZ R231, R199, -R227.reuse ;  /* 0x800000e3c7e77221 */ /* 0x100fe20000010000 */
[--C-:B------:R-:W-:Y:S01]  /*66e0*/  FADD.FTZ R233, R208, -R227.reuse ;  /* 0x800000e3d0e97221 */ /* 0x100fe20000010000 */
[C---:B------:R-:W-:Y:S01]  /*66f0*/  FMUL.FTZ R73, R226.reuse, R71 ;  /* 0x00000047e2497220 */ /* 0x040fe20000410000 */
[----:B------:R-:W1:Y:S01]  /*6700*/  LDC.64 R228, c[0x0][0x2c0] ;  /* 0x0000b000ffe47b82 */ /* 0x000e620000000a00 */
[--C-:B------:R-:W-:Y:S01]  /*6710*/  FADD.FTZ R239, R219, -R227.reuse ;  /* 0x800000e3dbef7221 */ /* 0x100fe20000010000 */
[C---:B------:R-:W-:Y:S01]  /*6720*/  FMUL.FTZ R71, R226.reuse, R75 ;  /* 0x0000004be2477220 */ /* 0x040fe20000410000 */
[C---:B------:R-:W-:Y:S01]  /*6730*/  FMUL.FTZ R235, R226.reuse, R235 ;  /* 0x000000ebe2eb7220 */ /* 0x040fe20000410000 */
[C---:B------:R-:W-:Y:S01]  /*6740*/  FMUL.FTZ R237, R226.reuse, R237 ;  /* 0x000000ede2ed7220 */ /* 0x040fe20000410000 */
[C---:B------:R-:W-:Y:S01]  /*6750*/  FMUL.FTZ R231, R226.reuse, R231 ;  /* 0x000000e7e2e77220 */ /* 0x040fe20000410000 */
[----:B------:R-:W-:Y:S01]  /*6760*/  FMUL.FTZ R72, R226, R233 ;  /* 0x000000e9e2487220 */ /* 0x000fe20000410000 */
[----:B------:R-:W-:Y:S01]  /*6770*/  FADD.FTZ R227, R224, -R227 ;  /* 0x800000e3e0e37221 */ /* 0x000fe20000010000 */
[----:B------:R-:W-:Y:S01]  /*6780*/  FMUL.FTZ R232, R226, R239 ;  /* 0x000000efe2e87220 */ /* 0x000fe20000410000 */
[----:B------:R-:W-:Y:S01]  /*6790*/  FFMA.FTZ R70, R88, R73, R93 ;  /* 0x0000004958467223 */ /* 0x000fe2000001005d */
[----:B------:R-:W-:Y:S01]  /*67a0*/  FFMA.FTZ R75, R168, R71, R169 ;  /* 0x00000047a84b7223 */ /* 0x000fe200000100a9 */
[----:B------:R-:W-:Y:S01]  /*67b0*/  FFMA.FTZ R230, R90, R235, R95 ;  /* 0x000000eb5ae67223 */ /* 0x000fe2000001005f */
[----:B------:R-:W-:Y:S01]  /*67c0*/  FFMA.FTZ R239, R176, R237, R177 ;  /* 0x000000edb0ef7223 */ /* 0x000fe200000100b1 */
[----:B------:R-:W-:Y:S01]  /*67d0*/  FFMA.FTZ R74, R89, R231, R92 ;  /* 0x000000e7594a7223 */ /* 0x000fe2000001005c */
[----:B------:R-:W-:Y:S01]  /*67e0*/  FFMA.FTZ R233, R172, R72, R173 ;  /* 0x00000048ace97223 */ /* 0x000fe200000100ad */
[----:B------:R-:W-:Y:S01]  /*67f0*/  FMUL.FTZ R234, R226, R227 ;  /* 0x000000e3e2ea7220 */ /* 0x000fe20000410000 */
[----:B0-----:R-:W-:Y:S01]  /*6800*/  IMAD.WIDE.U32 R226, R225, 0x10, R68 ;  /* 0x00000010e1e27825 */ /* 0x001fe200078e0044 */
[----:B------:R-:W-:-:S03]  /*6810*/  F2FP.BF16.F32.PACK_AB R68, R75, R70 ;  /* 0x000000464b44723e */ /* 0x000fc600000010ff */
[----:B------:R-:W-:Y:S01]  /*6820*/  FFMA.FTZ R75, R91, R232, R94 ;  /* 0x000000e85b4b7223 */ /* 0x000fe2000001005e */
[----:B------:R-:W-:Y:S01]  /*6830*/  F2FP.BF16.F32.PACK_AB R70, R239, R230 ;  /* 0x000000e6ef46723e */ /* 0x000fe200000010ff */
[----:B------:R-:W-:Y:S01]  /*6840*/  FFMA.FTZ R236, R180, R234, R181 ;  /* 0x000000eab4ec7223 */ /* 0x000fe200000100b5 */
[----:B------:R-:W-:Y:S01]  /*6850*/  F2FP.BF16.F32.PACK_AB R69, R233, R74 ;  /* 0x0000004ae945723e */ /* 0x000fe200000010ff */
[----:B------:R-:W-:Y:S01]  /*6860*/  FFMA.FTZ R230, R174, R72, R175 ;  /* 0x00000048aee67223 */ /* 0x000fe200000100af */
[----:B------:R-:W-:Y:S01]  /*6870*/  FFMA.FTZ R74, R98, R235, R103 ;  /* 0x000000eb624a7223 */ /* 0x000fe20000010067 */
[----:B-1----:R-:W-:-:S04]  /*6880*/  IMAD.WIDE.U32 R228, R225, 0x10, R228 ;  /* 0x00000010e1e47825 */ /* 0x002fc800078e00e4 */
[----:B------:R-:W-:Y:S01]  /*6890*/  FFMA.FTZ R225, R96, R73, R101 ;  /* 0x0000004960e17223 */ /* 0x000fe20000010065 */
[----:B------:R-:W-:Y:S01]  /*68a0*/  FFMA.FTZ R73, R97, R231, R100 ;  /* 0x000000e761497223 */ /* 0x000fe20000010064 */
[----:B------:R-:W-:Y:S01]  /*68b0*/  FFMA.FTZ R232, R99, R232, R102 ;  /* 0x000000e863e87223 */ /* 0x000fe20000010066 */
[----:B------:R-:W-:Y:S01]  /*68c0*/  FFMA.FTZ R231, R182, R234, R183 ;  /* 0x000000eab6e77223 */ /* 0x000fe200000100b7 */
[----:B------:R-:W-:Y:S01]  /*68d0*/  FFMA.FTZ R237, R178, R237, R179 ;  /* 0x000000edb2ed7223 */ /* 0x000fe200000100b3 */
[----:B------:R-:W-:Y:S01]  /*68e0*/  FFMA.FTZ R72, R170, R71, R171 ;  /* 0x00000047aa487223 */ /* 0x000fe200000100ab */
[----:B------:R-:W-:Y:S02]  /*68f0*/  F2FP.BF16.F32.PACK_AB R71, R236, R75 ;  /* 0x0000004bec47723e */ /* 0x000fe400000010ff */
[----:B------:R-:W-:Y:S02]  /*6900*/  F2FP.BF16.F32.PACK_AB R75, R231, R232 ;  /* 0x000000e8e74b723e */ /* 0x000fe400000010ff */
[----:B------:R-:W-:Y:S01]  /*6910*/  F2FP.BF16.F32.PACK_AB R74, R237, R74 ;  /* 0x0000004aed4a723e */ /* 0x000fe200000010ff */
[----:B------:R0:W-:Y:S01]  /*6920*/  STG.E.128 desc[UR4][R226.64], R68 ;  /* 0x00000044e2007986 */ /* 0x0001e2000c101d04 */
[----:B------:R-:W-:-:S02]  /*6930*/  F2FP.BF16.F32.PACK_AB R73, R230, R73 ;  /* 0x00000049e649723e */ /* 0x000fc400000010ff */
[----:B------:R-:W-:-:S05]  /*6940*/  F2FP.BF16.F32.PACK_AB R72, R72, R225 ;  /* 0x000000e14848723e */ /* 0x000fca00000010ff */
[----:B------:R0:W-:Y:S02]  /*6950*/  STG.E.128 desc[UR4][R228.64], R72 ;  /* 0x00000048e4007986 */ /* 0x0001e4000c101d04 */
.L_x_190:
[----:B------:R-:W-:Y:S05]  /*6960*/  BSYNC B0 ;  /* 0x0000000000007941 */ /* 0x000fea0003800000 */
.L_x_189:
[----:B01234-:R-:W0:Y:S02]  /*6970*/  LDC.64 R68, c[0x0][0x210] ;  /* 0x00008400ff447b82 */ /* 0x01fe240000000a00 */
[----:B0-----:R-:W-:-:S04]  /*6980*/  LEA R189, R68, R189, 0x2 ;  /* 0x000000bd44bd7211 */ /* 0x001fc800078e10ff */
[----:B------:R-:W-:-:S13]  /*6990*/  ISETP.GE.AND P2, PT, R189, R69, PT ;  /* 0x00000045bd00720c */ /* 0x000fda0003f46270 */
[----:B------:R-:W-:Y:S05]  /*69a0*/  @!P2 BRA `(.L_x_191) ;  /* 0xffffffb00030a947 */ /* 0x000fea000383ffff */
[----:B------:R-:W-:Y:S05]  /*69b0*/  EXIT ;  /* 0x000000000000794d */ /* 0x000fea0003800000 */
.L_x_180:
[----:B------:R-:W-:Y:S01]  /*69c0*/  HFMA2.MMA R228, -RZ, RZ, 0, 5.9604644775390625e-08 ;  /* 0x00000001ffe47435 */ /* 0x000fe200000001ff */
[----:B------:R-:W-:Y:S01]  /*69d0*/  BSSY B0, `(.L_x_192) ;  /* 0x0000007000007945 */ /* 0x000fe20003800000 */
[----:B------:R-:W-:Y:S01]  /*69e0*/  IMAD.MOV.U32 R229, RZ, RZ, R69 ;  /* 0x000000ffffe57224 */ /* 0x000fe200078e0045 */
[----:B------:R-:W-:Y:S01]  /*69f0*/  MOV R226, 0xffffffff ;  /* 0xffffffff00e27802 */ /* 0x000fe20000000f00 */
[----:B------:R-:W-:-:S07]  /*6a00*/  IMAD.MOV.U32 R231, RZ, RZ, 0x1f ;  /* 0x0000001fffe77424 */ /* 0x000fce00078e00ff */
[----:B-----5:R-:W-:Y:S05]  /*6a10*/  WARPSYNC.COLLECTIVE R226, `(.L_x_193) ;  /* 0x00000000e2087348 */ /* 0x020fea0003c00000 */
[----:B------:R0:W1:Y:S02]  /*6a20*/  SHFL.BFLY P6, R227, R229, R228, R231 ;  /* 0x0c0000e4e5e37389 */ /* 0x00006400000c00e7 */
[----:B01---5:R-:W-:Y:S01]  /*6a30*/  ENDCOLLECTIVE ;  /* 0x000000000000791b */ /* 0x023fe20003800000 */
.L_x_193:
[----:B------:R-:W-:Y:S05]  /*6a40*/  BSYNC B0 ;  /* 0x0000000000007941 */ /* 0x000fea0003800000 */
.L_x_192:
[----:B------:R-:W-:Y:S01]  /*6a50*/  IMAD.MOV.U32 R68, RZ, RZ, R227 ;  /* 0x000000ffff447224 */ /* 0x000fe200078e00e3 */
[----:B------:R-:W-:Y:S01]  /*6a60*/  HFMA2.MMA R231, -RZ, RZ, 0, 1.847743988037109375e-06 ;  /* 0x0000001fffe77435 */ /* 0x000fe200000001ff */
[----:B------:R-:W-:Y:S01]  /*6a70*/  IMAD.MOV.U32 R228, RZ, RZ, 0x2 ;  /* 0x00000002ffe47424 */ /* 0x000fe200078e00ff */
[----:B------:R-:W0:Y:S01]  /*6a80*/  LDC R72, c[0x0][0x290] ;  /* 0x0000a400ff487b82 */ /* 0x000e220000000800 */
[----:B------:R-:W-:Y:S01]  /*6a90*/  FADD.FTZ R70, R69, R68 ;  /* 0x0000004445467221 */ /* 0x000fe20000010000 */
[----:B------:R-:W-:-:S04]  /*6aa0*/  IMAD.MOV.U32 R226, RZ, RZ, -0x1 ;  /* 0xffffffffffe27424 */ /* 0x000fc800078e00ff */
[----:B------:R-:W-:-:S07]  /*6ab0*/  MOV R229, R70 ;  /* 0x0000004600e57202 */ /* 0x000fce0000000f00 */
[----:B0-----:R-:W-:Y:S05]  /*6ac0*/  WARPSYNC.COLLECTIVE R226, `(.L_x_194) ;  /* 0x00000000e2087348 */ /* 0x001fea0003c00000 */
[----:B------:R1:W2:Y:S02]  /*6ad0*/  SHFL.BFLY P6, R227, R229, R228, R231 ;  /* 0x0c0000e4e5e37389 */ /* 0x0002a400000c00e7 */
[----:B012---:R-:W-:Y:S01]  /*6ae0*/  ENDCOLLECTIVE ;  /* 0x000000000000791b */ /* 0x007fe20003800000 */
.L_x_194:
[----:B------:R-:W-:Y:S01]  /*6af0*/  HFMA2.MMA R228, -RZ, RZ, 0, 2.384185791015625e-07 ;  /* 0x00000004ffe47435 */ /* 0x000fe200000001ff */
[----:B------:R-:W-:-:S05]  /*6b00*/  MOV R71, R227 ;  /* 0x000000e300477202 */ /* 0x000fca0000000f00 */
[----:B------:R-:W-:-:S04]  /*6b10*/  FADD.FTZ R71, R70, R71 ;  /* 0x0000004746477221 */ /* 0x000fc80000010000 */
[----:B------:R-:W-:-:S07]  /*6b20*/  IMAD.MOV.U32 R229, RZ, RZ, R71 ;  /* 0x000000ffffe57224 */ /* 0x000fce00078e0047 */
[----:B------:R-:W-:Y:S05]  /*6b30*/  WARPSYNC.COLLECTIVE R226, `(.L_x_195) ;  /* 0x00000000e2087348 */ /* 0x000fea0003c00000 */
[----:B------:R0:W1:Y:S02]  /*6b40*/  SHFL.BFLY P6, R227, R229, R228, R231 ;  /* 0x0c0000e4e5e37389 */ /* 0x00006400000c00e7 */
[----:B01----:R-:W-:Y:S01]  /*6b50*/  ENDCOLLECTIVE ;  /* 0x000000000000791b */ /* 0x003fe20003800000 */
.L_x_195:
[----:B------:R-:W-:Y:S02]  /*6b60*/  IMAD.MOV.U32 R228, RZ, RZ, 0x8 ;  /* 0x00000008ffe47424 */ /* 0x000fe400078e00ff */
[----:B------:R-:W-:-:S04]  /*6b70*/  IMAD.MOV.U32 R68, RZ, RZ, R227 ;  /* 0x000000ffff447224 */ /* 0x000fc800078e00e3 */
[----:B------:R-:W-:-:S05]  /*6b80*/  FADD.FTZ R74, R71, R68 ;  /* 0x00000044474a7221 */ /* 0x000fca0000010000 */
[----:B------:R-:W-:-:S07]  /*6b90*/  MOV R229, R74 ;  /* 0x0000004a00e57202 */ /* 0x000fce0000000f00 */
[----:B------:R-:W-:Y:S05]  /*6ba0*/  WARPSYNC.COLLECTIVE R226, `(.L_x_196) ;  /* 0x00000000e2087348 */ /* 0x000fea0003c00000 */
[----:B------:R0:W1:Y:S02]  /*6bb0*/  SHFL.BFLY P6, R227, R229, R228, R231 ;  /* 0x0c0000e4e5e37389 */ /* 0x00006400000c00e7 */
[----:B01----:R-:W-:Y:S01]  /*6bc0*/  ENDCOLLECTIVE ;  /* 0x000000000000791b */ /* 0x003fe20003800000 */
.L_x_196:
[----:B------:R-:W-:Y:S01]  /*6bd0*/  HFMA2.MMA R228, -RZ, RZ, 0, 9.5367431640625e-07 ;  /* 0x00000010ffe47435 */ /* 0x000fe200000001ff */
[----:B------:R-:W-:-:S05]  /*6be0*/  MOV R73, R227 ;  /* 0x000000e300497202 */ /* 0x000fca0000000f00 */
[----:B------:R-:W-:-:S04]  /*6bf0*/  FADD.FTZ R75, R74, R73 ;  /* 0x000000494a4b7221 */ /* 0x000fc80000010000 */
[----:B------:R-:W-:-:S07]  /*6c00*/  IMAD.MOV.U32 R229, RZ, RZ, R75 ;  /* 0x000000ffffe57224 */ /* 0x000fce00078e004b */
[----:B------:R-:W-:Y:S05]  /*6c10*/  WARPSYNC.COLLECTIVE R226, `(.L_x_197) ;  /* 0x00000000e2087348 */ /* 0x000fea0003c00000 */
[----:B------:R0:W1:Y:S02]  /*6c20*/  SHFL.BFLY P6, R227, R229, R228, R231 ;  /* 0x0c0000e4e5e37389 */ /* 0x00006400000c00e7 */
[----:B01----:R-:W-:Y:S01]  /*6c30*/  ENDCOLLECTIVE ;  /* 0x000000000000791b */ /* 0x003fe20003800000 */
.L_x_197:
[----:B------:R-:W-:Y:S02]  /*6c40*/  IMAD.MOV.U32 R228, RZ, RZ, 0x1 ;  /* 0x00000001ffe47424 */ /* 0x000fe400078e00ff */
[----:B------:R-:W-:Y:S01]  /*6c50*/  IMAD.MOV.U32 R68, RZ, RZ, R227 ;  /* 0x000000ffff447224 */ /* 0x000fe200078e00e3 */
[----:B------:R-:W-:-:S03]  /*6c60*/  ISETP.GT.U32.AND P6, PT, R55, 0x3f, PT ;  /* 0x0000003f3700780c */ /* 0x000fc60003fc4070 */
[----:B------:R-:W-:-:S04]  /*6c70*/  FADD.FTZ R73, R75, R68 ;  /* 0x000000444b497221 */ /* 0x000fc80000010000 */
[----:B------:R-:W-:-:S04]  /*6c80*/  FMUL.FTZ R73, R73, R72 ;  /* 0x0000004849497220 */ /* 0x000fc80000410000 */
[--C-:B------:R-:W-:Y:S01]  /*6c90*/  FADD.FTZ R68, R184, -R73.reuse ;  /* 0x80000049b8447221 */ /* 0x100fe20000010000 */
[--C-:B------:R-:W-:Y:S01]  /*6ca0*/  FADD.FTZ R69, R190, -R73.reuse ;  /* 0x80000049be457221 */ /* 0x100fe20000010000 */
[----:B------:R-:W-:Y:S02]  /*6cb0*/  FADD.FTZ R70, R192, -R73 ;  /* 0x80000049c0467221 */ /* 0x000fe40000010000 */
[----:B------:R-:W-:-:S04]  /*6cc0*/  FFMA.FTZ R68, R68, R68, RZ ;  /* 0x0000004444447223 */ /* 0x000fc800000100ff */
[----:B------:R-:W-:Y:S01]  /*6cd0*/  FFMA.FTZ R68, R69, R69, R68 ;  /* 0x0000004545447223 */ /* 0x000fe20000010044 */
[----:B------:R-:W-:-:S04]  /*6ce0*/  FADD.FTZ R69, R191, -R73 ;  /* 0x80000049bf457221 */ /* 0x000fc80000010000 */
        /* <DEDUP_REMOVED lines=12> */
[----:B------:R-:W-:-:S05]  /*6db0*/  FSEL R68, R68, RZ, P1 ;  /* 0x000000ff44447208 */ /* 0x000fca0000800000 */
[----:B------:R-:W-:-:S04]  /*6dc0*/  FFMA.FTZ R69, R69, R69, R68 ;  /* 0x0000004545457223 */ /* 0x000fc80000010044 */
        /* <DEDUP_REMOVED lines=12> */
[----:B------:R-:W-:Y:S01]  /*6e90*/  @P6 FFMA.FTZ R68, R70, R70, R69 ;  /* 0x0000004646446223 */ /* 0x000fe20000010045 */
[--C-:B------:R-:W-:Y:S01]  /*6ea0*/  FADD.FTZ R69, R186, -R73.reuse ;  /* 0x80000049ba457221 */ /* 0x100fe20000010000 */
[----:B------:R-:W-:-:S03]  /*6eb0*/  FADD.FTZ R70, R194, -R73 ;  /* 0x80000049c2467221 */ /* 0x000fc60000010000 */
        /* <DEDUP_REMOVED lines=45> */
[----:B------:R-:W-:-:S05]  /*7190*/  @P4 FFMA.FTZ R68, R70, R70, R69 ;  /* 0x0000004646444223 */ /* 0x000fca0000010045 */
[----:B------:R-:W-:-:S07]  /*71a0*/  MOV R229, R68 ;  /* 0x0000004400e57202 */ /* 0x000fce0000000f00 */
[----:B------:R-:W-:Y:S05]  /*71b0*/  WARPSYNC.COLLECTIVE R226, `(.L_x_198) ;  /* 0x00000000e2087348 */ /* 0x000fea0003c00000 */
[----:B------:R0:W1:Y:S02]  /*71c0*/  SHFL.BFLY P6, R227, R229, R228, R231 ;  /* 0x0c0000e4e5e37389 */ /* 0x00006400000c00e7 */
[----:B01----:R-:W-:Y:S01]  /*71d0*/  ENDCOLLECTIVE ;  /* 0x000000000000791b */ /* 0x003fe20003800000 */
.L_x_198:
[----:B------:R-:W-:Y:S01]  /*71e0*/  HFMA2.MMA R228, -RZ, RZ, 0, 1.1920928955078125e-07 ;  /* 0x00000002ffe47435 */ /* 0x000fe200000001ff */
[----:B------:R-:W-:-:S05]  /*71f0*/  MOV R69, R227 ;  /* 0x000000e300457202 */ /* 0x000fca0000000f00 */
[----:B------:R-:W-:-:S04]  /*7200*/  FADD.FTZ R69, R68, R69 ;  /* 0x0000004544457221 */ /* 0x000fc80000010000 */
[----:B------:R-:W-:-:S07]  /*7210*/  IMAD.MOV.U32 R229, RZ, RZ, R69 ;  /* 0x000000ffffe57224 */ /* 0x000fce00078e0045 */
[----:B------:R-:W-:Y:S05]  /*7220*/  WARPSYNC.COLLECTIVE R226, `(.L_x_199) ;  /* 0x00000000e2087348 */ /* 0x000fea0003c00000 */
[----:B------:R0:W1:Y:S02]  /*7230*/  SHFL.BFLY P6, R227, R229, R228, R231 ;  /* 0x0c0000e4e5e37389 */ /* 0x00006400000c00e7 */
[----:B01----:R-:W-:Y:S01]  /*7240*/  ENDCOLLECTIVE ;  /* 0x000000000000791b */ /* 0x003fe20003800000 */
.L_x_199:
[----:B------:R-:W-:Y:S02]  /*7250*/  IMAD.MOV.U32 R228, RZ, RZ, 0x4 ;  /* 0x00000004ffe47424 */ /* 0x000fe400078e00ff */
[----:B------:R-:W-:-:S04]  /*7260*/  IMAD.MOV.U32 R70, RZ, RZ, R227 ;  /* 0x000000ffff467224 */ /* 0x000fc800078e00e3 */
[----:B------:R-:W-:-:S05]  /*7270*/  FADD.FTZ R70, R69, R70 ;  /* 0x0000004645467221 */ /* 0x000fca0000010000 */
[----:B------:R-:W-:-:S07]  /*7280*/  MOV R229, R70 ;  /* 0x0000004600e57202 */ /* 0x000fce0000000f00 */
[----:B------:R-:W-:Y:S05]  /*7290*/  WARPSYNC.COLLECTIVE R226, `(.L_x_200) ;  /* 0x00000000e2087348 */ /* 0x000fea0003c00000 */
[----:B------:R0:W1:Y:S02]  /*72a0*/  SHFL.BFLY P6, R227, R229, R228, R231 ;  /* 0x0c0000e4e5e37389 */ /* 0x00006400000c00e7 */
[----:B01----:R-:W-:Y:S01]  /*72b0*/  ENDCOLLECTIVE ;  /* 0x000000000000791b */ /* 0x003fe20003800000 */
.L_x_200:
[----:B------:R-:W-:Y:S01]  /*72c0*/  HFMA2.MMA R228, -RZ, RZ, 0, 4.76837158203125e-07 ;  /* 0x00000008ffe47435 */ /* 0x000fe200000001ff */
[----:B------:R-:W-:-:S05]  /*72d0*/  MOV R71, R227 ;  /* 0x000000e300477202 */ /* 0x000fca0000000f00 */
[----:B------:R-:W-:-:S04]  /*72e0*/  FADD.FTZ R71, R70, R71 ;  /* 0x0000004746477221 */ /* 0x000fc80000010000 */
[----:B------:R-:W-:-:S07]  /*72f0*/  IMAD.MOV.U32 R229, RZ, RZ, R71 ;  /* 0x000000ffffe57224 */ /* 0x000fce00078e0047 */
[----:B------:R-:W-:Y:S05]  /*7300*/  WARPSYNC.COLLECTIVE R226, `(.L_x_201) ;  /* 0x00000000e2087348 */ /* 0x000fea0003c00000 */
[----:B------:R0:W1:Y:S02]  /*7310*/  SHFL.BFLY P6, R227, R229, R228, R231 ;  /* 0x0c0000e4e5e37389 */ /* 0x00006400000c00e7 */
[----:B01----:R-:W-:Y:S01]  /*7320*/  ENDCOLLECTIVE ;  /* 0x000000000000791b */ /* 0x003fe20003800000 */
.L_x_201:
[----:B------:R-:W-:Y:S02]  /*7330*/  IMAD.MOV.U32 R228, RZ, RZ, 0x10 ;  /* 0x00000010ffe47424 */ /* 0x000fe400078e00ff */
[----:B------:R-:W-:-:S04]  /*7340*/  IMAD.MOV.U32 R74, RZ, RZ, R227 ;  /* 0x000000ffff4a7224 */ /* 0x000fc800078e00e3 */
[----:B------:R-:W-:-:S05]  /*7350*/  FADD.FTZ R74, R71, R74 ;  /* 0x0000004a474a7221 */ /* 0x000fca0000010000 */
[----:B------:R-:W-:-:S07]  /*7360*/  MOV R229, R74 ;  /* 0x0000004a00e57202 */ /* 0x000fce0000000f00 */
[----:B------:R-:W-:Y:S05]  /*7370*/  WARPSYNC.COLLECTIVE R226, `(.L_x_202) ;  /* 0x00000000e2087348 */ /* 0x000fea0003c00000 */
[----:B------:R0:W1:Y:S02]  /*7380*/  SHFL.BFLY P6, R227, R229, R228, R231 ;  /* 0x0c0000e4e5e37389 */ /* 0x00006400000c00e7 */
[----:B01----:R-:W-:Y:S01]  /*7390*/  ENDCOLLECTIVE ;  /* 0x000000000000791b */ /* 0x003fe20003800000 */
.L_x_202:
[----:B------:R-:W-:Y:S01]  /*73a0*/  MOV R75, R227 ;  /* 0x000000e3004b7202 */ /* 0x000fe20000000f00 */
[----:B------:R-:W-:Y:S06]  /*73b0*/  BRA `(.L_x_203) ;  /* 0xffffffe4003c7947 */ /* 0x000fec000383ffff */
.L_x_204:
[----:B------:R-:W-:-:S00]  /*73c0*/  BRA `(.L_x_204) ;  /* 0xfffffffc00fc7947 */ /* 0x000fc0000383ffff */
[----:B------:R-:W-:-:S00]  /*73d0*/  NOP ;  /* 0x0000000000007918 */ /* 0x000fc00000000000 */
        /* <DEDUP_REMOVED lines=10> */
.L_x_33628:


//--------------------- .text._ZN10layer_norm31ln_parallel_residual_fwd_kernelINS_13Kernel_traitsI13__nv_bfloat16S2_S2_S2_fjLj1280ELj1ELj4ELj1ELj16ENS_18Kernel_traits_baseILj1280ES2_S2_S2_S2_fjLj128EEEEELb0ELb0ELb1EEEvNS_9FwdParamsE --------------------------
	.section	.text._ZN10layer_norm31ln_parallel_residual_fwd_kernelINS_13Kernel_traitsI13__nv_bfloat16S2_S2_S2_fjLj1280ELj1ELj4ELj1ELj16ENS_18Kernel_traits_baseILj1280ES2_S2_S2_S2_fjLj128EEEEELb0ELb0ELb1EEEvNS_9FwdParamsE,"ax",@progbits
	.align	128
        .global         _ZN10layer_norm31ln_parallel_residual_fwd_kernelINS_13Kernel_traitsI13__nv_bfloat16S2_S2_S2_fjLj1280ELj1ELj4ELj1ELj16ENS_18Kernel_traits_baseILj1280ES2_S2_S2_S2_fjLj128EEEEELb0ELb0ELb1EEEvNS_9FwdParamsE
        .type           _ZN10layer_norm31ln_parallel_residual_fwd_kernelINS_13Kernel_traitsI13__nv_bfloat16S2_S2_S2_fjLj1280ELj1ELj4ELj1ELj16ENS_18Kernel_traits_baseILj1280ES2_S2_S2_S2_fjLj128EEEEELb0ELb0ELb1EEEvNS_9FwdParamsE,@function
        .size           _ZN10layer_norm31ln_parallel_residual_fwd_kernelINS_13Kernel_traitsI13__nv_bfloat16S2_S2_S2_fjLj1280ELj1ELj4ELj1ELj16ENS_18Kernel_traits_baseILj1280ES2_S2_S2_S2_fjLj128EEEEELb0ELb0ELb1EEEvNS_9FwdParamsE,(.L_x_33629 - _ZN10layer_norm31ln_parallel_residual_fwd_kernelINS_13Kernel_traitsI13__nv_bfloat16S2_S2_S2_fjLj1280ELj1ELj4ELj1ELj16ENS_18Kernel_traits_baseILj1280ES2_S2_S2_S2_fjLj128EEEEELb0ELb0ELb1EEEvNS_9FwdParamsE)
        .other          _ZN10layer_norm31ln_parallel_residual_fwd_kernelINS_13Kernel_traitsI13__nv_bfloat16S2_S2_S2_fjLj1280ELj1ELj4ELj1ELj16ENS_18Kernel_traits_baseILj1280ES2_S2_S2_S2_fjLj128EEEEELb0ELb0ELb1EEEvNS_9FwdParamsE,@"STO_CUDA_ENTRY STV_DEFAULT"
_ZN10layer_norm31ln_parallel_residual_fwd_kernelINS_13Kernel_traitsI13__nv_bfloat16S2_S2_S2_fjLj1280ELj1ELj4ELj1ELj16ENS_18Kernel_traits_baseILj1280ES2_S2_S2_S2_fjLj128EEEEELb0ELb0ELb1EEEvNS_9FwdParamsE:
.text._ZN10layer_norm31ln_parallel_residual_fwd_kernelINS_13Kernel_traitsI13__nv_bfloat16S2_S2_S2_fjLj1280ELj1ELj4ELj1ELj16ENS_18Kernel_traits_baseILj1280ES2_S2_S2_S2_fjLj128EEEEELb0ELb0ELb1EEEvNS_9FwdParamsE:
[----:B------:R-:W-:Y:S01]  /*0000*/  LDC R1, c[0x0][0x28] ;  /* 0x00000a00ff017b82 */ /* 0x000fe20000000800 */
[----:B------:R-:W0:Y:S01]  /*0010*/  S2R R8, SR_TID.X ;  /* 0x0000000000087919 */ /* 0x000e220000002100 */
[----:B------:R-:W-:Y:S01]  /*0020*/  ULDC.64 UR4, c[0x0][0x2c8] ;  /* 0x0000b20000047ab9 */ /* 0x000fe20000000a00 */
[----:B------:R-:W-:Y:S01]  /*0030*/  ULDC.64 UR6, c[0x0][0x2d0] ;  /* 0x0000b40000067ab9 */ /* 0x000fe20000000a00 */
[----:B------:R-:W-:Y:S01]  /*0040*/  ISETP.NE.U32.AND P1, PT, RZ, UR4, PT ;  /* 0x00000004ff007c0c */ /* 0x000fe2000bf25070 */
[----:B------:R-:W1:Y:S01]  /*0050*/  S2R R137, SR_CTAID.X ;  /* 0x0000000000897919 */ /* 0x000e620000002500 */
[----:B------:R-:W-:Y:S02]  /*0060*/  ISETP.NE.U32.AND P2, PT, RZ, UR6, PT ;  /* 0x00000006ff007c0c */ /* 0x000fe4000bf45070 */
[----:B------:R-:W2:Y:S01]  /*0070*/  LDC.64 R2, c[0x0][0x228] ;  /* 0x00008a00ff027b82 */ /* 0x000ea20000000a00 */
[----:B------:R-:W-:Y:S01]  /*0080*/  ISETP.NE.AND.EX P1, PT, RZ, UR5, PT, P1 ;  /* 0x00000005ff007c0c */ /* 0x000fe2000bf25310 */
[----:B------:R-:W-:Y:S01]  /*0090*/  ULDC UR12, c[0x0][0x214] ;  /* 0x00008500000c7ab9 */ /* 0x000fe20000000800 */
[----:B------:R-:W-:Y:S01]  /*00a0*/  ISETP.NE.AND.EX P2, PT, RZ, UR7, PT, P2 ;  /* 0x00000007ff007c0c */ /* 0x000fe2000bf45320 */
[----:B------:R-:W-:Y:S01]  /*00b0*/  ULDC.64 UR8, c[0x0][0x268] ;  /* 0x00009a0000087ab9 */ /* 0x000fe20000000a00 */
[----:B------:R-:W-:Y:S01]  /*00c0*/  ULDC.64 UR10, c[0x0][0x230] ;  /* 0x00008c00000a7ab9 */ /* 0x000fe20000000a00 */
[----:B0-----:R-:W-:-:S02]  /*00d0*/  SHF.L.U32 R0, R8, 0x4, RZ ;  /* 0x0000000408007819 */ /* 0x001fc400000006ff */
[----:B------:R-:W-:Y:S02]  /*00e0*/  LOP3.LUT R177, R8, 0x1f, RZ, 0xc0, !PT ;  /* 0x0000001f08b17812 */ /* 0x000fe400078ec0ff */
[----:B------:R-:W-:-:S03]  /*00f0*/  LOP3.LUT R68, R0, 0x1f0, RZ, 0xc0, !PT ;  /* 0x000001f000447812 */ /* 0x000fc600078ec0ff */
[----:B------:R-:W-:Y:S01]  /*0100*/  IMAD.SHL.U32 R70, R177, 0x10, RZ ;  /* 0x00000010b1467824 */ /* 0x000fe200078e00ff */
[----:B------:R-:W-:-:S04]  /*0110*/  IADD3 R4, P0, R68, UR4, RZ ;  /* 0x0000000444047c10 */ /* 0x000fc8000ff1e0ff */
[----:B------:R-:W-:Y:S01]  /*0120*/  IADD3.X R5, RZ, UR5, RZ, P0, !PT ;  /* 0x00000005ff057c10 */ /* 0x000fe200087fe4ff */
[----:B------:R-:W-:Y:S01]  /*0130*/  ULDC.64 UR4, c[0x0][0x208] ;  /* 0x0000820000047ab9 */ /* 0x000fe20000000a00 */
[----:B------:R-:W-:-:S03]  /*0140*/  IADD3 R6, P0, R70, UR6, RZ ;  /* 0x0000000646067c10 */ /* 0x000fc6000ff1e0ff */
[----:B------:R0:W5:Y:S01]  /*0150*/  @P1 LDG.E.128 R72, desc[UR4][R4.64] ;  /* 0x0000000404481981 */ /* 0x000162000c1e1d00 */
[----:B------:R-:W-:Y:S01]  /*0160*/  IADD3.X R7, RZ, UR7, RZ, P0, !PT ;  /* 0x00000007ff077c10 */ /* 0x000fe200087fe4ff */
[----:B------:R-:W-:Y:S02]  /*0170*/  ULDC.64 UR6, c[0x0][0x260] ;  /* 0x0000980000067ab9 */ /* 0x000fe40000000a00 */
[----:B------:R0:W5:Y:S04]  /*0180*/  @P1 LDG.E.128 R76, desc[UR4][R4.64+0x200] ;  /* 0x00020004044c1981 */ /* 0x000168000c1e1d00 */
[----:B------:R0:W5:Y:S04]  /*0190*/  @P1 LDG.E.128 R80, desc[UR4][R4.64+0x400] ;  /* 0x0004000404501981 */ /* 0x000168000c1e1d00 */
[----:B------:R0:W5:Y:S04]  /*01a0*/  @P1 LDG.E.128 R64, desc[UR4][R4.64+0x600] ;  /* 0x0006000404401981 */ /* 0x000168000c1e1d00 */
[----:B------:R0:W5:Y:S04]  /*01b0*/  @P1 LDG.E.128 R60, desc[UR4][R4.64+0x800] ;  /* 0x00080004043c1981 */ /* 0x000168000c1e1d00 */
[----:B------:R0:W5:Y:S04]  /*01c0*/  @P2 LDG.E.128 R56, desc[UR4][R6.64] ;  /* 0x0000000406382981 */ /* 0x000168000c1e1d00 */
[----:B------:R0:W5:Y:S04]  /*01d0*/  @P2 LDG.E.128 R52, desc[UR4][R6.64+0x200] ;  /* 0x0002000406342981 */ /* 0x000168000c1e1d00 */
[----:B------:R0:W5:Y:S04]  /*01e0*/  @P2 LDG.E.128 R48, desc[UR4][R6.64+0x400] ;  /* 0x0004000406302981 */ /* 0x000168000c1e1d00 */
[----:B------:R0:W5:Y:S04]  /*01f0*/  @P2 LDG.E.128 R44, desc[UR4][R6.64+0x600] ;  /* 0x00060004062c2981 */ /* 0x000168000c1e1d00 */
[----:B------:R0:W5:Y:S01]  /*0200*/  @P2 LDG.E.128 R40, desc[UR4][R6.64+0x800] ;  /* 0x0008000406282981 */ /* 0x000162000c1e1d00 */
[----:B------:R-:W-:-:S02]  /*0210*/  SHF.R.U32.HI R0, RZ, 0x5, R8 ;  /* 0x00000005ff007819 */ /* 0x000fc40000011608 */
[----:B------:R-:W-:Y:S02]  /*0220*/  IADD3 R68, P0, R68, UR6, RZ ;  /* 0x0000000644447c10 */ /* 0x000fe4000ff1e0ff */
[----:B-1----:R-:W-:Y:S02]  /*0230*/  LEA R137, R137, R0, 0x2 ;  /* 0x0000000089897211 */ /* 0x002fe400078e10ff */
[----:B------:R-:W-:Y:S01]  /*0240*/  IADD3 R70, P4, R70, UR8, RZ ;  /* 0x0000000846467c10 */ /* 0x000fe2000ff9e0ff */
[----:B------:R-:W-:Y:S01]  /*0250*/  IMAD.X R69, RZ, RZ, UR7, P0 ;  /* 0x00000007ff457e24 */ /* 0x000fe200080e06ff */
[----:B------:R-:W-:Y:S02]  /*0260*/  ISETP.GE.AND P3, PT, R137, UR12, PT ;  /* 0x0000000c89007c0c */ /* 0x000fe4000bf66270 */
[----:B--2---:R-:W-:Y:S02]  /*0270*/  LOP3.LUT P0, RZ, R2, UR10, RZ, 0xfc, !PT ;  /* 0x0000000a02ff7c12 */ /* 0x004fe4000f80fcff */
[----:B------:R-:W-:-:S02]  /*0280*/  IADD3.X R71, RZ, UR9, RZ, P4, !PT ;  /* 0x00000009ff477c10 */ /* 0x000fc4000a7fe4ff */
[----:B------:R-:W-:-:S07]  /*0290*/  LOP3.LUT P0, RZ, R3, UR11, RZ, 0xfc, P0 ;  /* 0x0000000b03ff7c12 */ /* 0x000fce000800fcff */
[----:B0-----:R-:W-:Y:S06]  /*02a0*/  @P3 EXIT ;  /* 0x000000000000394d */ /* 0x001fec0003800000 */
[----:B------:R0:W5:Y:S04]  /*02b0*/  LDG.E.128 R108, desc[UR4][R68.64] ;  /* 0x00000004446c7981 */ /* 0x000168000c1e1d00 */
        /* <DEDUP_REMOVED lines=8> */
[----:B------:R0:W5:Y:S02]  /*0340*/  LDG.E.128 R4, desc[UR4][R70.64+0x800] ;  /* 0x0008000446047981 */ /* 0x000164000c1e1d00 */
[----:B-----5:R-:W-:-:S02]  /*0350*/  @!P1 CS2R R72, SRZ ;  /* 0x0000000000489805 */ /* 0x020fc4000001ff00 */
[----:B------:R-:W-:Y:S02]  /*0360*/  @!P1 CS2R R74, SRZ ;  /* 0x00000000004a9805 */ /* 0x000fe4000001ff00 */
[----:B------:R-:W-:Y:S02]  /*0370*/  @!P1 CS2R R78, SRZ ;  /* 0x00000000004e9805 */ /* 0x000fe4000001ff00 */
[----:B------:R-:W-:Y:S02]  /*0380*/  @!P1 CS2R R80, SRZ ;  /* 0x0000000000509805 */ /* 0x000fe4000001ff00 */
[----:B------:R-:W-:Y:S02]  /*0390*/  @!P1 CS2R R64, SRZ ;  /* 0x0000000000409805 */ /* 0x000fe4000001ff00 */
[----:B------:R-:W-:Y:S02]  /*03a0*/  @!P1 CS2R R66, SRZ ;  /* 0x0000000000429805 */ /* 0x000fe4000001ff00 */
[----:B------:R-:W-:-:S02]  /*03b0*/  @!P1 CS2R R62, SRZ ;  /* 0x00000000003e9805 */ /* 0x000fc4000001ff00 */
        /* <DEDUP_REMOVED lines=13> */
[----:B------:R-:W-:Y:S01]  /*0490*/  PRMT R135, R72, 0x7632, R135 ;  /* 0x0000763248877816 */ /* 0x000fe20000000087 */
[----:B------:R-:W-:Y:S01]  /*04a0*/  ULDC.U8 UR6, c[0x0][0x2a0] ;  /* 0x0000a80000067ab9 */ /* 0x000fe20000000000 */
        /* <DEDUP_REMOVED lines=26> */
[----:B------:R-:W-:Y:S01]  /*0650*/  ISETP.NE.U32.AND P3, PT, R2, RZ, PT ;  /* 0x000000ff0200720c */ /* 0x000fe20003f65070 */
        /* <DEDUP_REMOVED lines=28> */
[----:B------:R-:W-:Y:S01]  /*0820*/  ULDC UR7, c[0x0][0x218] ;  /* 0x0000860000077ab9 */ /* 0x000fe20000000800 */
[----:B------:R-:W-:Y:S01]  /*0830*/  PRMT R130, R58, 0x7632, R130 ;  /* 0x000076323a827816 */ /* 0x000fe20000000082 */
[----:B------:R-:W-:Y:S01]  /*0840*/  ULDC UR8, c[0x0][0x2d8] ;  /* 0x0000b60000087ab9 */ /* 0x000fe20000000800 */
[----:B------:R-:W-:Y:S01]  /*0850*/  PRMT R128, R59, 0x7632, R128 ;  /* 0x000076323b807816 */ /* 0x000fe20000000080 */
[----:B------:R-:W-:Y:S01]  /*0860*/  ULDC.64 UR10, c[0x0][0x230] ;  /* 0x00008c00000a7ab9 */ /* 0x000fe20000000a00 */
[----:B------:R-:W-:Y:S01]  /*0870*/  PRMT R124, R53, 0x7632, R124 ;  /* 0x00007632357c7816 */ /* 0x000fe2000000007c */
[----:B------:R-:W-:Y:S01]  /*0880*/  ULDC.64 UR12, c[0x0][0x228] ;  /* 0x00008a00000c7ab9 */ /* 0x000fe20000000a00 */
[----:B------:R-:W-:-:S02]  /*0890*/  PRMT R122, R54, 0x7632, R122 ;  /* 0x00007632367a7816 */ /* 0x000fc4000000007a */
[----:B------:R-:W-:Y:S02]  /*08a0*/  PRMT R118, R48, 0x7632, R118 ;  /* 0x0000763230767816 */ /* 0x000fe40000000076 */
[----:B------:R-:W-:Y:S02]  /*08b0*/  PRMT R116, R49, 0x7632, R116 ;  /* 0x0000763231747816 */ /* 0x000fe40000000074 */
[----:B------:R-:W-:Y:S02]  /*08c0*/  PRMT R112, R51, 0x7632, R112 ;  /* 0x0000763233707816 */ /* 0x000fe40000000070 */
[----:B------:R-:W-:Y:S02]  /*08d0*/  PRMT R106, R44, 0x7632, R106 ;  /* 0x000076322c6a7816 */ /* 0x000fe4000000006a */
[----:B------:R-:W-:Y:S02]  /*08e0*/  PRMT R102, R46, 0x7632, R102 ;  /* 0x000076322e667816 */ /* 0x000fe40000000066 */
[----:B------:R-:W-:-:S02]  /*08f0*/  PRMT R100, R47, 0x7632, R100 ;  /* 0x000076322f647816 */ /* 0x000fc40000000064 */
[----:B------:R-:W-:Y:S02]  /*0900*/  PRMT R96, R41, 0x7632, R96 ;  /* 0x0000763229607816 */ /* 0x000fe40000000060 */
[----:B------:R-:W-:Y:S02]  /*0910*/  PRMT R94, R42, 0x7632, R94 ;  /* 0x000076322a5e7816 */ /* 0x000fe4000000005e */
        /* <DEDUP_REMOVED lines=27> */
[----:B------:R-:W-:-:S02]  /*0ad0*/  ISETP.NE.AND.EX P1, PT, R3, RZ, PT, P3 ;  /* 0x000000ff0300720c */ /* 0x000fc40003f25330 */
[----:B------:R-:W-:Y:S02]  /*0ae0*/  ISETP.NE.AND P5, PT, RZ, UR6, PT ;  /* 0x00000006ff007c0c */ /* 0x000fe4000bfa5270 */
        /* <DEDUP_REMOVED lines=25> */
[----:B0-----:R-:W-:-:S07]  /*0c80*/  SHF.L.U32 R93, R93, 0x10, RZ ;  /* 0x000000105d5d7819 */ /* 0x001fce00000006ff */
.L_x_366:
[----:B------:R-:W-:Y:S01]  /*0c90*/  ISETP.NE.U32.AND P2, PT, RZ, UR10, PT ;  /* 0x0000000aff007c0c */ /* 0x000fe2000bf45070 */
[----:B0-----:R-:W0:Y:S01]  /*0ca0*/  LDC.64 R2, c[0x0][0x220] ;  /* 0x00008800ff027b82 */ /* 0x001e220000000a00 */
[----:B------:R-:W-:Y:S02]  /*0cb0*/  IMAD R0, R137, UR7, RZ ;  /* 0x0000000789007c24 */ /* 0x000fe4000f8e02ff */
[----:B------:R-:W-:-:S03]  /*0cc0*/  ISETP.NE.AND.EX P2, PT, RZ, UR11, PT, P2 ;  /* 0x0000000bff007c0c */ /* 0x000fc6000bf45320 */
[----:B------:R-:W-:Y:S02]  /*0cd0*/  SHF.R.S32.HI R53, RZ, 0x1f, R0 ;  /* 0x0000001fff357819 */ /* 0x000fe40000011400 */
[----:B------:R-:W1:Y:S02]  /*0ce0*/  @P1 LDC.64 R56, c[0x0][0x228] ;  /* 0x00008a00ff381b82 */ /* 0x000e640000000a00 */
[----:B------:R-:W-:-:S04]  /*0cf0*/  LEA.HI R0, R53, R0, RZ, 0x3 ;  /* 0x0000000035007211 */ /* 0x000fc800078f18ff */
[----:B------:R-:W-:Y:S02]  /*0d00*/  LEA.HI.SX32 R89, R0, R177, 0x1d ;  /* 0x000000b100597211 */ /* 0x000fe400078feaff */
[----:B------:R-:W2:Y:S03]  /*0d10*/  @P2 LDC.64 R58, c[0x0][0x230] ;  /* 0x00008c00ff3a2b82 */ /* 0x000ea60000000a00 */
[----:B0-----:R-:W-:-:S06]  /*0d20*/  IMAD.WIDE.U32 R52, R89, 0x10, R2 ;  /* 0x0000001059347825 */ /* 0x001fcc00078e0002 */
[----:B------:R-:W3:Y:S01]  /*0d30*/  LDG.E.128 R52, desc[UR4][R52.64] ;  /* 0x0000000434347981 */ /* 0x000ee2000c1e1d00 */
[----:B-1----:R-:W-:-:S05]  /*0d40*/  @P1 IMAD.WIDE.U32 R56, R89, 0x10, R56 ;  /* 0x0000001059381825 */ /* 0x002fca00078e0038 */
[----:B-----5:R0:W5:Y:S01]  /*0d50*/  @P1 LDG.E.128 R40, desc[UR4][R56.64] ;  /* 0x0000000438281981 */ /* 0x020162000c1e1d00 */
[----:B--2---:R-:W-:-:S05]  /*0d60*/  @P2 IMAD.WIDE.U32 R58, R89, 0x10, R58 ;  /* 0x00000010593a2825 */ /* 0x004fca00078e003a */
[----:B------:R0:W5:Y:S01]  /*0d70*/  @P2 LDG.E.128 R44, desc[UR4][R58.64] ;  /* 0x000000043a2c2981 */ /* 0x000162000c1e1d00 */
[----:B------:R-:W-:-:S04]  /*0d80*/  ISETP.NE.U32.AND P3, PT, RZ, UR12, PT ;  /* 0x0000000cff007c0c */ /* 0x000fc8000bf65070 */
[----:B------:R-:W-:Y:S02]  /*0d90*/  ISETP.NE.AND.EX P3, PT, RZ, UR13, PT, P3 ;  /* 0x0000000dff007c0c */ /* 0x000fe4000bf65330 */
[C---:B---3--:R-:W-:Y:S02]  /*0da0*/  SHF.L.U32 R62, R52.reuse, 0x10, RZ ;  /* 0x00000010343e7819 */ /* 0x048fe400000006ff */
[----:B------:R-:W-:-:S09]  /*0db0*/  PRMT R66, R52, 0x7632, R66 ;  /* 0x0000763234427816 */ /* 0x000fd20000000042 */
[----:B0-----:R-:W-:Y:S05]  /*0dc0*/  @P3 BRA `(.L_x_205) ;  /* 0x0000000000203947 */ /* 0x001fea0003800000 */
[----:B------:R-:W-:-:S04]  /*0dd0*/  ISETP.NE.U32.AND P4, PT, RZ, UR10, PT ;  /* 0x0000000aff007c0c */ /* 0x000fc8000bf85070 */
[----:B------:R-:W-:-:S13]  /*0de0*/  ISETP.NE.AND.EX P4, PT, RZ, UR11, PT, P4 ;  /* 0x0000000bff007c0c */ /* 0x000fda000bf85340 */
[----:B------:R-:W-:Y:S05]  /*0df0*/  @P4 BRA `(.L_x_206) ;  /* 0x0000000000084947 */ /* 0x000fea0003800000 */
[----:B------:R-:W-:Y:S05]  /*0e00*/  @P0 BRA `(.L_x_207) ;  /* 0x0000000000200947 */ /* 0x000fea0003800000 */
[----:B------:R-:W-:Y:S05]  /*0e10*/  BRA `(.L_x_208) ;  /* 0x0000000000247947 */ /* 0x000fea0003800000 */
.L_x_206:
[----:B-----5:R-:W-:-:S05]  /*0e20*/  SHF.L.U32 R57, R44, 0x10, RZ ;  /* 0x000000102c397819 */ /* 0x020fca00000006ff */
[----:B------:R-:W-:Y:S01]  /*0e30*/  FADD.FTZ R62, R62, R57 ;  /* 0x000000393e3e7221 */ /* 0x000fe20000010000 */
[----:B------:R-:W-:Y:S06]  /*0e40*/  BRA `(.L_x_207) ;  /* 0x0000000000107947 */ /* 0x000fec0003800000 */
.L_x_205:
[----:B-----5:R-:W-:Y:S01]  /*0e50*/  IMAD.U32 R57, R40, 0x10000, RZ ;  /* 0x0001000028397824 */ /* 0x020fe200078e00ff */
[----:B------:R-:W-:-:S03]  /*0e60*/  @P2 SHF.L.U32 R59, R44, 0x10, RZ ;  /* 0x000000102c3b2819 */ /* 0x000fc600000006ff */
[----:B------:R-:W-:-:S04]  /*0e70*/  FADD.FTZ R62, R62, R57 ;  /* 0x000000393e3e7221 */ /* 0x000fc80000010000 */
[----:B------:R-:W-:-:S07]  /*0e80*/  @P2 FADD.FTZ R62, R62, R59 ;  /* 0x0000003b3e3e2221 */ /* 0x000fce0000010000 */
.L_x_207:
[----:B------:R-:W-:-:S04]  /*0e90*/  F2FP.BF16.F32.PACK_AB R0, RZ, R62 ;  /* 0x0000003eff00723e */ /* 0x000fc800000010ff */
[----:B------:R-:W-:-:S07]  /*0ea0*/  PRMT R48, R0, 0x7610, R48 ;  /* 0x0000761000307816 */ /* 0x000fce0000000030 */
.L_x_208:
[----:B------:R-:W-:Y:S01]  /*0eb0*/  SHF.L.U32 R66, R66, 0x10, RZ ;  /* 0x0000001042427819 */ /* 0x000fe200000006ff */
[----:B------:R-:W-:Y:S06]  /*0ec0*/  @P3 BRA `(.L_x_209) ;  /* 0x0000000000243947 */ /* 0x000fec0003800000 */
[----:B------:R-:W-:-:S04]  /*0ed0*/  ISETP.NE.U32.AND P4, PT, RZ, UR10, PT ;  /* 0x0000000aff007c0c */ /* 0x000fc8000bf85070 */
[----:B------:R-:W-:-:S13]  /*0ee0*/  ISETP.NE.AND.EX P4, PT, RZ, UR11, PT, P4 ;  /* 0x0000000bff007c0c */ /* 0x000fda000bf85340 */
[----:B------:R-:W-:Y:S05]  /*0ef0*/  @P4 BRA `(.L_x_210) ;  /* 0x0000000000084947 */ /* 0x000fea0003800000 */
[----:B------:R-:W-:Y:S05]  /*0f00*/  @P0 BRA `(.L_x_211) ;  /* 0x00000000002c0947 */ /* 0x000fea0003800000 */
[----:B------:R-:W-:Y:S05]  /*0f10*/  BRA `(.L_x_212) ;  /* 0x0000000000307947 */ /* 0x000fea0003800000 */
.L_x_210:
[----:B-----5:R-:W-:-:S05]  /*0f20*/  PRMT R0, R44, 0x7632, R0 ;  /* 0x000076322c007816 */ /* 0x020fca0000000000 */
[----:B------:R-:W-:-:S04]  /*0f30*/  IMAD.U32 R57, R0, 0x10000, RZ ;  /* 0x0001000000397824 */ /* 0x000fc800078e00ff */
[----:B------:R-:W-:Y:S01]  /*0f40*/  FADD.FTZ R66, R66, R57 ;  /* 0x0000003942427221 */ /* 0x000fe20000010000 */
[----:B------:R-:W-:Y:S06]  /*0f50*/  BRA `(.L_x_211) ;  /* 0x0000000000187947 */ /* 0x000fec0003800000 */
.L_x_209:
[----:B-----5:R-:W-:Y:S02]  /*0f60*/  PRMT R0, R40, 0x7632, R0 ;  /* 0x0000763228007816 */ /* 0x020fe40000000000 */
[----:B------:R-:W-:Y:S02]  /*0f70*/  @P2 PRMT R52, R44, 0x7632, R52 ;  /* 0x000076322c342816 */ /* 0x000fe40000000034 */
[----:B------:R-:W-:Y:S02]  /*0f80*/  SHF.L.U32 R57, R0, 0x10, RZ ;  /* 0x0000001000397819 */ /* 0x000fe400000006ff */
[----:B------:R-:W-:-:S03]  /*0f90*/  @P2 SHF.L.U32 R59, R52, 0x10, RZ ;  /* 0x00000010343b2819 */ /* 0x000fc600000006ff */
[----:B------:R-:W-:-:S04]  /*0fa0*/  FADD.FTZ R66, R66, R57 ;  /* 0x0000003942427221 */ /* 0x000fc80000010000 */
[----:B------:R-:W-:-:S07]  /*0fb0*/  @P2 FADD.FTZ R66, R66, R59 ;  /* 0x0000003b42422221 */ /* 0x000fce0000010000 */
.L_x_211:
[----:B------:R-:W-:-:S04]  /*0fc0*/  F2FP.BF16.F32.PACK_AB R0, RZ, R66 ;  /* 0x00000042ff00723e */ /* 0x000fc800000010ff */
[----:B------:R-:W-:-:S07]  /*0fd0*/  PRMT R48, R48, 0x5410, R0 ;  /* 0x0000541030307816 */ /* 0x000fce0000000000 */
.L_x_212:
        /* <DEDUP_REMOVED lines=8> */
.L_x_214:
[----:B-----5:R-:W-:-:S05]  /*1060*/  SHF.L.U32 R57, R45, 0x10, RZ ;  /* 0x000000102d397819 */ /* 0x020fca00000006ff */
[----:B------:R-:W-:Y:S01]  /*1070*/  FADD.FTZ R64, R64, R57 ;  /* 0x0000003940407221 */ /* 0x000fe20000010000 */
[----:B------:R-:W-:Y:S06]  /*1080*/  BRA `(.L_x_215) ;  /* 0x0000000000107947 */ /* 0x000fec0003800000 */
.L_x_213:
[----:B-----5:R-:W-:Y:S01]  /*1090*/  SHF.L.U32 R57, R41, 0x10, RZ ;  /* 0x0000001029397819 */ /* 0x020fe200000006ff */
[----:B------:R-:W-:-:S04]  /*10a0*/  @P2 IMAD.U32 R59, R45, 0x10000, RZ ;  /* 0x000100002d3b2824 */ /* 0x000fc800078e00ff */
[----:B------:R-:W-:-:S04]  /*10b0*/  FADD.FTZ R64, R64, R57 ;  /* 0x0000003940407221 */ /* 0x000fc80000010000 */
[----:B------:R-:W-:-:S07]  /*10c0*/  @P2 FADD.FTZ R64, R64, R59 ;  /* 0x0000003b40402221 */ /* 0x000fce0000010000 */
.L_x_215:
[----:B------:R-:W-:-:S04]  /*10d0*/  F2FP.BF16.F32.PACK_AB R0, RZ, R64 ;  /* 0x00000040ff00723e */ /* 0x000fc800000010ff */
[----:B------:R-:W-:-:S07]  /*10e0*/  PRMT R49, R0, 0x7610, R49 ;  /* 0x0000761000317816 */ /* 0x000fce0000000031 */
.L_x_216:
[----:B------:R-:W-:Y:S01]  /*10f0*/  SHF.L.U32 R70, R53, 0x10, RZ ;  /* 0x0000001035467819 */ /* 0x000fe200000006ff */
[----:B------:R-:W-:Y:S06]  /*1100*/  @P3 BRA `(.L_x_217) ;  /* 0x0000000000243947 */ /* 0x000fec0003800000 */
[----:B------:R-:W-:-:S04]  /*1110*/  ISETP.NE.U32.AND P4, PT, RZ, UR10, PT ;  /* 0x0000000aff007c0c */ /* 0x000fc8000bf85070 */
[----:B------:R-:W-:-:S13]  /*1120*/  ISETP.NE.AND.EX P4, PT, RZ, UR11, PT, P4 ;  /* 0x0000000bff007c0c */ /* 0x000fda000bf85340 */
[----:B------:R-:W-:Y:S05]  /*1130*/  @P4 BRA `(.L_x_218) ;  /* 0x0000000000084947 */ /* 0x000fea0003800000 */
[----:B------:R-:W-:Y:S05]  /*1140*/  @P0 BRA `(.L_x_219) ;  /* 0x00000000002c0947 */ /* 0x000fea0003800000 */
[----:B------:R-:W-:Y:S05]  /*1150*/  BRA `(.L_x_220) ;  /* 0x0000000000307947 */ /* 0x000fea0003800000 */
.L_x_218:
[----:B-----5:R-:W-:-:S04]  /*1160*/  PRMT R0, R45, 0x7632, R0 ;  /* 0x000076322d007816 */ /* 0x020fc80000000000 */
[----:B------:R-:W-:-:S05]  /*1170*/  SHF.L.U32 R53, R0, 0x10, RZ ;  /* 0x0000001000357819 */ /* 0x000fca00000006ff */
[----:B------:R-:W-:Y:S01]  /*1180*/  FADD.FTZ R70, R70, R53 ;  /* 0x0000003546467221 */ /* 0x000fe20000010000 */
[----:B------:R-:W-:Y:S06]  /*1190*/  BRA `(.L_x_219) ;  /* 0x0000000000187947 */ /* 0x000fec0003800000 */
.L_x_217:
[----:B-----5:R-:W-:Y:S02]  /*11a0*/  PRMT R0, R41, 0x7632, R0 ;  /* 0x0000763229007816 */ /* 0x020fe40000000000 */
[----:B------:R-:W-:-:S03]  /*11b0*/  @P2 PRMT R52, R45, 0x7632, R52 ;  /* 0x000076322d342816 */ /* 0x000fc60000000034 */
[----:B------:R-:W-:Y:S01]  /*11c0*/  IMAD.U32 R53, R0, 0x10000, RZ ;  /* 0x0001000000357824 */ /* 0x000fe200078e00ff */
[----:B------:R-:W-:-:S03]  /*11d0*/  @P2 SHF.L.U32 R57, R52, 0x10, RZ ;  /* 0x0000001034392819 */ /* 0x000fc600000006ff */
[----:B------:R-:W-:-:S04]  /*11e0*/  FADD.FTZ R70, R70, R53 ;  /* 0x0000003546467221 */ /* 0x000fc80000010000 */
[----:B------:R-:W-:-:S07]  /*11f0*/  @P2 FADD.FTZ R70, R70, R57 ;  /* 0x0000003946462221 */ /* 0x000fce0000010000 */
.L_x_219:
[----:B------:R-:W-:-:S04]  /*1200*/  F2FP.BF16.F32.PACK_AB R0, RZ, R70 ;  /* 0x00000046ff00723e */ /* 0x000fc800000010ff */
[----:B------:R-:W-:-:S07]  /*1210*/  PRMT R49, R49, 0x5410, R0 ;  /* 0x0000541031317816 */ /* 0x000fce0000000000 */
.L_x_220:
        /* <DEDUP_REMOVED lines=8> */
.L_x_222:
[----:B-----5:R-:W-:-:S04]  /*12a0*/  IMAD.U32 R53, R46, 0x10000, RZ ;  /* 0x000100002e357824 */ /* 0x020fc800078e00ff */
[----:B------:R-:W-:Y:S01]  /*12b0*/  FADD.FTZ R68, R68, R53 ;  /* 0x0000003544447221 */ /* 0x000fe20000010000 */
[----:B------:R-:W-:Y:S06]  /*12c0*/  BRA `(.L_x_223) ;  /* 0x0000000000107947 */ /* 0x000fec0003800000 */
.L_x_221:
[----:B-----5:R-:W-:Y:S02]  /*12d0*/  SHF.L.U32 R53, R42, 0x10, RZ ;  /* 0x000000102a357819 */ /* 0x020fe400000006ff */
[----:B------:R-:W-:-:S03]  /*12e0*/  @P2 SHF.L.U32 R57, R46, 0x10, RZ ;  /* 0x000000102e392819 */ /* 0x000fc600000006ff */
[----:B------:R-:W-:-:S04]  /*12f0*/  FADD.FTZ R68, R68, R53 ;  /* 0x0000003544447221 */ /* 0x000fc80000010000 */
[----:B------:R-:W-:-:S07]  /*1300*/  @P2 FADD.FTZ R68, R68, R57 ;  /* 0x0000003944442221 */ /* 0x000fce0000010000 */
.L_x_223:
[----:B------:R-:W-:-:S04]  /*1310*/  F2FP.BF16.F32.PACK_AB R0, RZ, R68 ;  /* 0x00000044ff00723e */ /* 0x000fc800000010ff */
[----:B------:R-:W-:-:S07]  /*1320*/  PRMT R50, R0, 0x7610, R50 ;  /* 0x0000761000327816 */ /* 0x000fce0000000032 */
.L_x_224:
[----:B------:R-:W-:Y:S01]  /*1330*/  IMAD.U32 R74, R54, 0x10000, RZ ;  /* 0x00010000364a7824 */ /* 0x000fe200078e00ff */
[----:B------:R-:W-:Y:S06]  /*1340*/  @P3 BRA `(.L_x_225) ;  /* 0x0000000000243947 */ /* 0x000fec0003800000 */
[----:B------:R-:W-:-:S04]  /*1350*/  ISETP.NE.U32.AND P4, PT, RZ, UR10, PT ;  /* 0x0000000aff007c0c */ /* 0x000fc8000bf85070 */
[----:B------:R-:W-:-:S13]  /*1360*/  ISETP.NE.AND.EX P4, PT, RZ, UR11, PT, P4 ;  /* 0x0000000bff007c0c */ /* 0x000fda000bf85340 */
[----:B------:R-:W-:Y:S05]  /*1370*/  @P4 BRA `(.L_x_226) ;  /* 0x0000000000084947 */ /* 0x000fea0003800000 */
[----:B------:R-:W-:Y:S05]  /*1380*/  @P0 BRA `(.L_x_227) ;  /* 0x00000000002c0947 */ /* 0x000fea0003800000 */
[----:B------:R-:W-:Y:S05]  /*1390*/  BRA `(.L_x_228) ;  /* 0x0000000000307947 */ /* 0x000fea0003800000 */
.L_x_226:
[----:B-----5:R-:W-:-:S04]  /*13a0*/  PRMT R0, R46, 0x7632, R0 ;  /* 0x000076322e007816 */ /* 0x020fc80000000000 */
[----:B------:R-:W-:-:S05]  /*13b0*/  SHF.L.U32 R53, R0, 0x10, RZ ;  /* 0x0000001000357819 */ /* 0x000fca00000006ff */
[----:B------:R-:W-:Y:S01]  /*13c0*/  FADD.FTZ R74, R74, R53 ;  /* 0x000000354a4a7221 */ /* 0x000fe20000010000 */
[----:B------:R-:W-:Y:S06]  /*13d0*/  BRA `(.L_x_227) ;  /* 0x0000000000187947 */ /* 0x000fec0003800000 */
.L_x_225:
[----:B-----5:R-:W-:Y:S02]  /*13e0*/  PRMT R0, R42, 0x7632, R0 ;  /* 0x000076322a007816 */ /* 0x020fe40000000000 */
[----:B------:R-:W-:Y:S02]  /*13f0*/  @P2 PRMT R52, R46, 0x7632, R52 ;  /* 0x000076322e342816 */ /* 0x000fe40000000034 */
[----:B------:R-:W-:-:S03]  /*1400*/  SHF.L.U32 R53, R0, 0x10, RZ ;  /* 0x0000001000357819 */ /* 0x000fc600000006ff */
[----:B------:R-:W-:Y:S02]  /*1410*/  @P2 IMAD.U32 R57, R52, 0x10000, RZ ;  /* 0x0001000034392824 */ /* 0x000fe400078e00ff */
[----:B------:R-:W-:-:S04]  /*1420*/  FADD.FTZ R74, R74, R53 ;  /* 0x000000354a4a7221 */ /* 0x000fc80000010000 */
[----:B------:R-:W-:-:S07]  /*1430*/  @P2 FADD.FTZ R74, R74, R57 ;  /* 0x000000394a4a2221 */ /* 0x000fce0000010000 */
.L_x_227:
[----:B------:R-:W-:-:S04]  /*1440*/  F2FP.BF16.F32.PACK_AB R0, RZ, R74 ;  /* 0x0000004aff00723e */ /* 0x000fc800000010ff */
[----:B------:R-:W-:-:S07]  /*1450*/  PRMT R50, R50, 0x5410, R0 ;  /* 0x0000541032327816 */ /* 0x000fce0000000000 */
.L_x_228:
        /* <DEDUP_REMOVED lines=8> */
.L_x_230:
[----:B-----5:R-:W-:-:S05]  /*14e0*/  SHF.L.U32 R53, R47, 0x10, RZ ;  /* 0x000000102f357819 */ /* 0x020fca00000006ff */
[----:B------:R-:W-:Y:S01]  /*14f0*/  FADD.FTZ R72, R72, R53 ;  /* 0x0000003548487221 */ /* 0x000fe20000010000 */
[----:B------:R-:W-:Y:S06]  /*1500*/  BRA `(.L_x_231) ;  /* 0x0000000000107947 */ /* 0x000fec0003800000 */
.L_x_229:
[----:B-----5:R-:W-:Y:S01]  /*1510*/  IMAD.U32 R53, R43, 0x10000, RZ ;  /* 0x000100002b357824 */ /* 0x020fe200078e00ff */
[----:B------:R-:W-:-:S03]  /*1520*/  @P2 SHF.L.U32 R57, R47, 0x10, RZ ;  /* 0x000000102f392819 */ /* 0x000fc600000006ff */
[----:B------:R-:W-:-:S04]  /*1530*/  FADD.FTZ R72, R72, R53 ;  /* 0x0000003548487221 */ /* 0x000fc80000010000 */
[----:B------:R-:W-:-:S07]  /*1540*/  @P2 FADD.FTZ R72, R72, R57 ;  /* 0x0000003948482221 */ /* 0x000fce0000010000 */
.L_x_231:
[----:B------:R-:W-:-:S04]  /*1550*/  F2FP.BF16.F32.PACK_AB R0, RZ, R72 ;  /* 0x00000048ff00723e */ /* 0x000fc800000010ff */
[----:B------:R-:W-:-:S07]  /*1560*/  PRMT R51, R0, 0x7610, R51 ;  /* 0x0000761000337816 */ /* 0x000fce0000000033 */
.L_x_232:
[----:B------:R-:W-:Y:S01]  /*1570*/  SHF.L.U32 R76, R55, 0x10, RZ ;  /* 0x00000010374c7819 */ /* 0x000fe200000006ff */
[----:B------:R-:W-:Y:S06]  /*1580*/  @P3 BRA `(.L_x_233) ;  /* 0x0000000000243947 */ /* 0x000fec0003800000 */
[----:B------:R-:W-:-:S04]  /*1590*/  ISETP.NE.U32.AND P4, PT, RZ, UR10, PT ;  /* 0x0000000aff007c0c */ /* 0x000fc8000bf85070 */
[----:B------:R-:W-:-:S13]  /*15a0*/  ISETP.NE.AND.EX P4, PT, RZ, UR11, PT, P4 ;  /* 0x0000000bff007c0c */ /* 0x000fda000bf85340 */
[----:B------:R-:W-:Y:S05]  /*15b0*/  @P4 BRA `(.L_x_234) ;  /* 0x0000000000084947 */ /* 0x000fea0003800000 */
[----:B------:R-:W-:Y:S05]  /*15c0*/  @P0 BRA `(.L_x_235) ;  /* 0x00000000002c0947 */ /* 0x000fea0003800000 */
[----:B------:R-:W-:Y:S05]  /*15d0*/  BRA `(.L_x_236) ;  /* 0x0000000000307947 */ /* 0x000fea0003800000 */
.L_x_234:
[----:B-----5:R-:W-:-:S05]  /*15e0*/  PRMT R0, R47, 0x7632, R0 ;  /* 0x000076322f007816 */ /* 0x020fca0000000000 */
[----:B------:R-:W-:-:S04]  /*15f0*/  IMAD.U32 R53, R0, 0x10000, RZ ;  /* 0x0001000000357824 */ /* 0x000fc800078e00ff */
[----:B------:R-:W-:Y:S01]  /*1600*/  FADD.FTZ R76, R76, R53 ;  /* 0x000000354c4c7221 */ /* 0x000fe20000010000 */
[----:B------:R-:W-:Y:S06]  /*1610*/  BRA `(.L_x_235) ;  /* 0x0000000000187947 */ /* 0x000fec0003800000 */
.L_x_233:
[----:B-----5:R-:W-:Y:S02]  /*1620*/  PRMT R0, R43, 0x7632, R0 ;  /* 0x000076322b007816 */ /* 0x020fe40000000000 */
[----:B------:R-:W-:Y:S02]  /*1630*/  @P2 PRMT R52, R47, 0x7632, R52 ;  /* 0x000076322f342816 */ /* 0x000fe40000000034 */
[----:B------:R-:W-:Y:S02]  /*1640*/  SHF.L.U32 R53, R0, 0x10, RZ ;  /* 0x0000001000357819 */ /* 0x000fe400000006ff */
[----:B------:R-:W-:-:S03]  /*1650*/  @P2 SHF.L.U32 R55, R52, 0x10, RZ ;  /* 0x0000001034372819 */ /* 0x000fc600000006ff */
[----:B------:R-:W-:-:S04]  /*1660*/  FADD.FTZ R76, R76, R53 ;  /* 0x000000354c4c7221 */ /* 0x000fc80000010000 */
[----:B------:R-:W-:-:S07]  /*1670*/  @P2 FADD.FTZ R76, R76, R55 ;  /* 0x000000374c4c2221 */ /* 0x000fce0000010000 */
.L_x_235:
[----:B------:R-:W-:-:S04]  /*1680*/  F2FP.BF16.F32.PACK_AB R0, RZ, R76 ;  /* 0x0000004cff00723e */ /* 0x000fc800000010ff */
[----:B------:R-:W-:-:S07]  /*1690*/  PRMT R51, R51, 0x5410, R0 ;  /* 0x0000541033337816 */ /* 0x000fce0000000000 */
.L_x_236:
[----:B------:R-:W0:Y:S01]  /*16a0*/  @P0 LDC.64 R60, c[0x0][0x238] ;  /* 0x00008e00ff3c0b82 */ /* 0x000e220000000a00 */
[----:B------:R-:W-:-:S04]  /*16b0*/  VIADD R63, R89, 0x20 ;  /* 0x00000020593f7836 */ /* 0x000fc80000000000 */
[----:B------:R-:W-:-:S03]  /*16c0*/  IMAD.WIDE.U32 R52, R63, 0x10, R2 ;  /* 0x000000103f347825 */ /* 0x000fc600078e0002 */
[----:B------:R-:W1:Y:S08]  /*16d0*/  @P1 LDC.64 R58, c[0x0][0x228] ;  /* 0x00008a00ff3a1b82 */ /* 0x000e700000000a00 */
[----:B------:R-:W2:Y:S01]  /*16e0*/  @P2 LDC.64 R56, c[0x0][0x230] ;  /* 0x00008c00ff382b82 */ /* 0x000ea20000000a00 */
[----:B0-----:R-:W-:-:S05]  /*16f0*/  @P0 IMAD.WIDE.U32 R60, R89, 0x10, R60 ;  /* 0x00000010593c0825 */ /* 0x001fca00078e003c */
[----:B------:R0:W-:Y:S01]  /*1700*/  @P0 STG.E.128 desc[UR4][R60.64], R48 ;  /* 0x000000303c000986 */ /* 0x0001e2000c101d04 */
[----:B-1----:R-:W-:-:S03]  /*1710*/  @P1 IMAD.WIDE.U32 R58, R63, 0x10, R58 ;  /* 0x000000103f3a1825 */ /* 0x002fc600078e003a */
[----:B------:R-:W3:Y:S04]  /*1720*/  LDG.E.128 R52, desc[UR4][R52.64] ;  /* 0x0000000434347981 */ /* 0x000ee8000c1e1d00 */
[----:B-----5:R0:W5:Y:S01]  /*1730*/  @P1 LDG.E.128 R40, desc[UR4][R58.64] ;  /* 0x000000043a281981 */ /* 0x020162000c1e1d00 */
[----:B--2---:R-:W-:-:S05]  /*1740*/  @P2 IMAD.WIDE.U32 R56, R63, 0x10, R56 ;  /* 0x000000103f382825 */ /* 0x004fca00078e0038 */
[----:B------:R0:W5:Y:S01]  /*1750*/  @P2 LDG.E.128 R44, desc[UR4][R56.64] ;  /* 0x00000004382c2981 */ /* 0x000162000c1e1d00 */
[C---:B---3--:R-:W-:Y:S02]  /*1760*/  SHF.L.U32 R78, R52.reuse, 0x10, RZ ;  /* 0x00000010344e7819 */ /* 0x048fe400000006ff */
[----:B------:R-:W-:Y:S01]  /*1770*/  PRMT R80, R52, 0x7632, R80 ;  /* 0x0000763234507816 */ /* 0x000fe20000000050 */
[----:B0-----:R-:W-:Y:S06]  /*1780*/  @P3 BRA `(.L_x_237) ;  /* 0x0000000000203947 */ /* 0x001fec0003800000 */
[----:B------:R-:W-:-:S04]  /*1790*/  ISETP.NE.U32.AND P4, PT, RZ, UR10, PT ;  /* 0x0000000aff007c0c */ /* 0x000fc8000bf85070 */
[----:B------:R-:W-:-:S13]  /*17a0*/  ISETP.NE.AND.EX P4, PT, RZ, UR11, PT, P4 ;  /* 0x0000000bff007c0c */ /* 0x000fda000bf85340 */
[----:B------:R-:W-:Y:S05]  /*17b0*/  @P4 BRA `(.L_x_238) ;  /* 0x0000000000084947 */ /* 0x000fea0003800000 */
[----:B------:R-:W-:Y:S05]  /*17c0*/  @P0 BRA `(.L_x_239) ;  /* 0x0000000000200947 */ /* 0x000fea0003800000 */
[----:B------:R-:W-:Y:S05]  /*17d0*/  BRA `(.L_x_240) ;  /* 0x0000000000247947 */ /* 0x000fea0003800000 */
.L_x_238:
[----:B-----5:R-:W-:-:S05]  /*17e0*/  SHF.L.U32 R57, R44, 0x10, RZ ;  /* 0x000000102c397819 */ /* 0x020fca00000006ff */
[----:B------:R-:W-:Y:S01]  /*17f0*/  FADD.FTZ R78, R57, R78 ;  /* 0x0000004e394e7221 */ /* 0x000fe20000010000 */
[----:B------:R-:W-:Y:S06]  /*1800*/  BRA `(.L_x_239) ;  /* 0x0000000000107947 */ /* 0x000fec0003800000 */
.L_x_237:
[----:B-----5:R-:W-:Y:S01]  /*1810*/  IMAD.U32 R57, R40, 0x10000, RZ ;  /* 0x0001000028397824 */ /* 0x020fe200078e00ff */
[----:B------:R-:W-:-:S03]  /*1820*/  @P2 SHF.L.U32 R59, R44, 0x10, RZ ;  /* 0x000000102c3b2819 */ /* 0x000fc600000006ff */
[----:B------:R-:W-:-:S04]  /*1830*/  FADD.FTZ R78, R57, R78 ;  /* 0x0000004e394e7221 */ /* 0x000fc80000010000 */
[----:B------:R-:W-:-:S07]  /*1840*/  @P2 FADD.FTZ R78, R59, R78 ;  /* 0x0000004e3b4e2221 */ /* 0x000fce0000010000 */
.L_x_239:
[----:B------:R-:W-:-:S04]  /*1850*/  F2FP.BF16.F32.PACK_AB R0, RZ, R78 ;  /* 0x0000004eff00723e */ /* 0x000fc800000010ff */
[----:B------:R-:W-:-:S07]  /*1860*/  PRMT R48, R0, 0x7610, R48 ;  /* 0x0000761000307816 */ /* 0x000fce0000000030 */
.L_x_240:
[----:B------:R-:W-:Y:S01]  /*1870*/  SHF.L.U32 R80, R80, 0x10, RZ ;  /* 0x0000001050507819 */ /* 0x000fe200000006ff */
[----:B------:R-:W-:Y:S06]  /*1880*/  @P3 BRA `(.L_x_241) ;  /* 0x0000000000243947 */ /* 0x000fec0003800000 */
[----:B------:R-:W-:-:S04]  /*1890*/  ISETP.NE.U32.AND P4, PT, RZ, UR10, PT ;  /* 0x0000000aff007c0c */ /* 0x000fc8000bf85070 */
[----:B------:R-:W-:-:S13]  /*18a0*/  ISETP.NE.AND.EX P4, PT, RZ, UR11, PT, P4 ;  /* 0x0000000bff007c0c */ /* 0x000fda000bf85340 */
[----:B------:R-:W-:Y:S05]  /*18b0*/  @P4 BRA `(.L_x_242) ;  /* 0x0000000000084947 */ /* 0x000fea0003800000 */
[----:B------:R-:W-:Y:S05]  /*18c0*/  @P0 BRA `(.L_x_243) ;  /* 0x00000000002c0947 */ /* 0x000fea0003800000 */
[----:B------:R-:W-:Y:S05]  /*18d0*/  BRA `(.L_x_244) ;  /* 0x0000000000307947 */ /* 0x000fea0003800000 */
.L_x_242:
[----:B-----5:R-:W-:-:S05]  /*18e0*/  PRMT R0, R44, 0x7632, R0 ;  /* 0x000076322c007816 */ /* 0x020fca0000000000 */
[----:B------:R-:W-:-:S04]  /*18f0*/  IMAD.U32 R57, R0, 0x10000, RZ ;  /* 0x0001000000397824 */ /* 0x000fc800078e00ff */
[----:B------:R-:W-:Y:S01]  /*1900*/  FADD.FTZ R80, R80, R57 ;  /* 0x0000003950507221 */ /* 0x000fe20000010000 */
[----:B------:R-:W-:Y:S06]  /*1910*/  BRA `(.L_x_243) ;  /* 0x0000000000187947 */ /* 0x000fec0003800000 */
.L_x_241:
[----:B-----5:R-:W-:Y:S02]  /*1920*/  PRMT R0, R40, 0x7632, R0 ;  /* 0x0000763228007816 */ /* 0x020fe40000000000 */
[----:B------:R-:W-:Y:S02]  /*1930*/  @P2 PRMT R52, R44, 0x7632, R52 ;  /* 0x000076322c342816 */ /* 0x000fe40000000034 */
[----:B------:R-:W-:Y:S02]  /*1940*/  SHF.L.U32 R57, R0, 0x10, RZ ;  /* 0x0000001000397819 */ /* 0x000fe400000006ff */
[----:B------:R-:W-:-:S03]  /*1950*/  @P2 SHF.L.U32 R59, R52, 0x10, RZ ;  /* 0x00000010343b2819 */ /* 0x000fc600000006ff */
[----:B------:R-:W-:-:S04]  /*1960*/  FADD.FTZ R80, R80, R57 ;  /* 0x0000003950507221 */ /* 0x000fc80000010000 */
[----:B------:R-:W-:-:S07]  /*1970*/  @P2 FADD.FTZ R80, R80, R59 ;  /* 0x0000003b50502221 */ /* 0x000fce0000010000 */
.L_x_243:
[----:B------:R-:W-:-:S04]  /*1980*/  F2FP.BF16.F32.PACK_AB R0, RZ, R80 ;  /* 0x00000050ff00723e */ /* 0x000fc800000010ff */
[----:B------:R-:W-:-:S07]  /*1990*/  PRMT R48, R48, 0x5410, R0 ;  /* 0x0000541030307816 */ /* 0x000fce0000000000 */
.L_x_244:
        /* <DEDUP_REMOVED lines=8> */
.L_x_246:
[----:B-----5:R-:W-:-:S05]  /*1a20*/  SHF.L.U32 R57, R45, 0x10, RZ ;  /* 0x000000102d397819 */ /* 0x020fca00000006ff */
[----:B------:R-:W-:Y:S01]  /*1a30*/  FADD.FTZ R82, R57, R82 ;  /* 0x0000005239527221 */ /* 0x000fe20000010000 */
[----:B------:R-:W-:Y:S06]  /*1a40*/  BRA `(.L_x_247) ;  /* 0x0000000000107947 */ /* 0x000fec0003800000 */
.L_x_245:
[----:B-----5:R-:W-:Y:S01]  /*1a50*/  SHF.L.U32 R57, R41, 0x10, RZ ;  /* 0x0000001029397819 */ /* 0x020fe200000006ff */
[----:B------:R-:W-:-:S04]  /*1a60*/  @P2 IMAD.U32 R59, R45, 0x10000, RZ ;  /* 0x000100002d3b2824 */ /* 0x000fc800078e00ff */
[----:B------:R-:W-:-:S04]  /*1a70*/  FADD.FTZ R82, R57, R82 ;  /* 0x0000005239527221 */ /* 0x000fc80000010000 */
[----:B------:R-:W-:-:S07]  /*1a80*/  @P2 FADD.FTZ R82, R59, R82 ;  /* 0x000000523b522221 */ /* 0x000fce0000010000 */
.L_x_247:
[----:B------:R-:W-:-:S04]  /*1a90*/  F2FP.BF16.F32.PACK_AB R0, RZ, R82 ;  /* 0x00000052ff00723e */ /* 0x000fc800000010ff */
[----:B------:R-:W-:-:S07]  /*1aa0*/  PRMT R49, R0, 0x7610, R49 ;  /* 0x0000761000317816 */ /* 0x000fce0000000031 */
.L_x_248:
[----:B------:R-:W-:Y:S01]  /*1ab0*/  SHF.L.U32 R84, R53, 0x10, RZ ;  /* 0x0000001035547819 */ /* 0x000fe200000006ff */
[----:B------:R-:W-:Y:S06]  /*1ac0*/  @P3 BRA `(.L_x_249) ;  /* 0x0000000000243947 */ /* 0x000fec0003800000 */
[----:B------:R-:W-:-:S04]  /*1ad0*/  ISETP.NE.U32.AND P4, PT, RZ, UR10, PT ;  /* 0x0000000aff007c0c */ /* 0x000fc8000bf85070 */
[----:B------:R-:W-:-:S13]  /*1ae0*/  ISETP.NE.AND.EX P4, PT, RZ, UR11, PT, P4 ;  /* 0x0000000bff007c0c */ /* 0x000fda000bf85340 */
[----:B------:R-:W-:Y:S05]  /*1af0*/  @P4 BRA `(.L_x_250) ;  /* 0x0000000000084947 */ /* 0x000fea0003800000 */
[----:B------:R-:W-:Y:S05]  /*1b00*/  @P0 BRA `(.L_x_251) ;  /* 0x00000000002c0947 */ /* 0x000fea0003800000 */
[----:B------:R-:W-:Y:S05]  /*1b10*/  BRA `(.L_x_252) ;  /* 0x0000000000307947 */ /* 0x000fea0003800000 */
.L_x_250:
[----:B-----5:R-:W-:-:S04]  /*1b20*/  PRMT R0, R45, 0x7632, R0 ;  /* 0x000076322d007816 */ /* 0x020fc80000000000 */
[----:B------:R-:W-:-:S05]  /*1b30*/  SHF.L.U32 R53, R0, 0x10, RZ ;  /* 0x0000001000357819 */ /* 0x000fca00000006ff */
[----:B------:R-:W-:Y:S01]  /*1b40*/  FADD.FTZ R84, R84, R53 ;  /* 0x0000003554547221 */ /* 0x000fe20000010000 */
[----:B------:R-:W-:Y:S06]  /*1b50*/  BRA `(.L_x_251) ;  /* 0x0000000000187947 */ /* 0x000fec0003800000 */
.L_x_249:
[----:B-----5:R-:W-:Y:S02]  /*1b60*/  PRMT R0, R41, 0x7632, R0 ;  /* 0x0000763229007816 */ /* 0x020fe40000000000 */
[----:B------:R-:W-:-:S03]  /*1b70*/  @P2 PRMT R52, R45, 0x7632, R52 ;  /* 0x000076322d342816 */ /* 0x000fc60000000034 */
[----:B------:R-:W-:Y:S01]  /*1b80*/  IMAD.U32 R53, R0, 0x10000, RZ ;  /* 0x0001000000357824 */ /* 0x000fe200078e00ff */
[----:B------:R-:W-:-:S03]  /*1b90*/  @P2 SHF.L.U32 R57, R52, 0x10, RZ ;  /* 0x0000001034392819 */ /* 0x000fc600000006ff */
[----:B------:R-:W-:-:S04]  /*1ba0*/  FADD.FTZ R84, R84, R53 ;  /* 0x0000003554547221 */ /* 0x000fc80000010000 */
[----:B------:R-:W-:-:S07]  /*1bb0*/  @P2 FADD.FTZ R84, R84, R57 ;  /* 0x0000003954542221 */ /* 0x000fce0000010000 */
.L_x_251:
[----:B------:R-:W-:-:S04]  /*1bc0*/  F2FP.BF16.F32.PACK_AB R0, RZ, R84 ;  /* 0x00000054ff00723e */ /* 0x000fc800000010ff */
[----:B------:R-:W-:-:S07]  /*1bd0*/  PRMT R49, R49, 0x5410, R0 ;  /* 0x0000541031317816 */ /* 0x000fce0000000000 */
.L_x_252:
        /* <DEDUP_REMOVED lines=8> */
.L_x_254:
[----:B-----5:R-:W-:-:S04]  /*1c60*/  IMAD.U32 R53, R46, 0x10000, RZ ;  /* 0x000100002e357824 */ /* 0x020fc800078e00ff */
[----:B------:R-:W-:Y:S01]  /*1c70*/  FADD.FTZ R86, R53, R86 ;  /* 0x0000005635567221 */ /* 0x000fe20000010000 */
[----:B------:R-:W-:Y:S06]  /*1c80*/  BRA `(.L_x_255) ;  /* 0x0000000000107947 */ /* 0x000fec0003800000 */
.L_x_253:
[----:B-----5:R-:W-:Y:S02]  /*1c90*/  SHF.L.U32 R53, R42, 0x10, RZ ;  /* 0x000000102a357819 */ /* 0x020fe400000006ff */
[----:B------:R-:W-:-:S03]  /*1ca0*/  @P2 SHF.L.U32 R57, R46, 0x10, RZ ;  /* 0x000000102e392819 */ /* 0x000fc600000006ff */
[----:B------:R-:W-:-:S04]  /*1cb0*/  FADD.FTZ R86, R53, R86 ;  /* 0x0000005635567221 */ /* 0x000fc80000010000 */
[----:B------:R-:W-:-:S07]  /*1cc0*/  @P2 FADD.FTZ R86, R57, R86 ;  /* 0x0000005639562221 */ /* 0x000fce0000010000 */
.L_x_255:
[----:B------:R-:W-:-:S04]  /*1cd0*/  F2FP.BF16.F32.PACK_AB R0, RZ, R86 ;  /* 0x00000056ff00723e */ /* 0x000fc800000010ff */
[----:B------:R-:W-:-:S07]  /*1ce0*/  PRMT R50, R0, 0x7610, R50 ;  /* 0x0000761000327816 */ /* 0x000fce0000000032 */
.L_x_256:
[----:B------:R-:W-:Y:S01]  /*1cf0*/  IMAD.U32 R88, R54, 0x10000, RZ ;  /* 0x0001000036587824 */ /* 0x000fe200078e00ff */
[----:B------:R-:W-:Y:S06]  /*1d00*/  @P3 BRA `(.L_x_257) ;  /* 0x0000000000243947 */ /* 0x000fec0003800000 */
[----:B------:R-:W-:-:S04]  /*1d10*/  ISETP.NE.U32.AND P4, PT, RZ, UR10, PT ;  /* 0x0000000aff007c0c */ /* 0x000fc8000bf85070 */
[----:B------:R-:W-:-:S13]  /*1d20*/  ISETP.NE.AND.EX P4, PT, RZ, UR11, PT, P4 ;  /* 0x0000000bff007c0c */ /* 0x000fda000bf85340 */
[----:B------:R-:W-:Y:S05]  /*1d30*/  @P4 BRA `(.L_x_258) ;  /* 0x0000000000084947 */ /* 0x000fea0003800000 */
[----:B------:R-:W-:Y:S05]  /*1d40*/  @P0 BRA `(.L_x_259) ;  /* 0x00000000002c0947 */ /* 0x000fea0003800000 */
[----:B------:R-:W-:Y:S05]  /*1d50*/  BRA `(.L_x_260) ;  /* 0x0000000000307947 */ /* 0x000fea0003800000 */
.L_x_258:
[----:B-----5:R-:W-:-:S04]  /*1d60*/  PRMT R0, R46, 0x7632, R0 ;  /* 0x000076322e007816 */ /* 0x020fc80000000000 */
[----:B------:R-:W-:-:S05]  /*1d70*/  SHF.L.U32 R53, R0, 0x10, RZ ;  /* 0x0000001000357819 */ /* 0x000fca00000006ff */
[----:B------:R-:W-:Y:S01]  /*1d80*/  FADD.FTZ R88, R88, R53 ;  /* 0x0000003558587221 */ /* 0x000fe20000010000 */
[----:B------:R-:W-:Y:S06]  /*1d90*/  BRA `(.L_x_259) ;  /* 0x0000000000187947 */ /* 0x000fec0003800000 */
.L_x_257:
[----:B-----5:R-:W-:Y:S02]  /*1da0*/  PRMT R0, R42, 0x7632, R0 ;  /* 0x000076322a007816 */ /* 0x020fe40000000000 */
[----:B------:R-:W-:Y:S02]  /*1db0*/  @P2 PRMT R52, R46, 0x7632, R52 ;  /* 0x000076322e342816 */ /* 0x000fe40000000034 */
[----:B------:R-:W-:-:S03]  /*1dc0*/  SHF.L.U32 R53, R0, 0x10, RZ ;  /* 0x0000001000357819 */ /* 0x000fc600000006ff */
[----:B------:R-:W-:Y:S02]  /*1dd0*/  @P2 IMAD.U32 R57, R52, 0x10000, RZ ;  /* 0x0001000034392824 */ /* 0x000fe400078e00ff */
[----:B------:R-:W-:-:S04]  /*1de0*/  FADD.FTZ R88, R88, R53 ;  /* 0x0000003558587221 */ /* 0x000fc80000010000 */
[----:B------:R-:W-:-:S07]  /*1df0*/  @P2 FADD.FTZ R88, R88, R57 ;  /* 0x0000003958582221 */ /* 0x000fce0000010000 */
.L_x_259:
[----:B------:R-:W-:-:S04]  /*1e00*/  F2FP.BF16.F32.PACK_AB R0, RZ, R88 ;  /* 0x00000058ff00723e */ /* 0x000fc800000010ff */
[----:B------:R-:W-:-:S07]  /*1e10*/  PRMT R50, R50, 0x5410, R0 ;  /* 0x0000541032327816 */ /* 0x000fce0000000000 */
.L_x_260:
        /* <DEDUP_REMOVED lines=8> */
.L_x_262:
[----:B-----5:R-:W-:-:S05]  /*1ea0*/  SHF.L.U32 R53, R47, 0x10, RZ ;  /* 0x000000102f357819 */ /* 0x020fca00000006ff */
[----:B------:R-:W-:Y:S01]  /*1eb0*/  FADD.FTZ R90, R53, R90 ;  /* 0x0000005a355a7221 */ /* 0x000fe20000010000 */
[----:B------:R-:W-:Y:S06]  /*1ec0*/  BRA `(.L_x_263) ;  /* 0x0000000000107947 */ /* 0x000fec0003800000 */
.L_x_261:
[----:B-----5:R-:W-:Y:S01]  /*1ed0*/  IMAD.U32 R53, R43, 0x10000, RZ ;  /* 0x000100002b357824 */ /* 0x020fe200078e00ff */
[----:B------:R-:W-:-:S03]  /*1ee0*/  @P2 SHF.L.U32 R57, R47, 0x10, RZ ;  /* 0x000000102f392819 */ /* 0x000fc600000006ff */
[----:B------:R-:W-:-:S04]  /*1ef0*/  FADD.FTZ R90, R53, R90 ;  /* 0x0000005a355a7221 */ /* 0x000fc80000010000 */
[----:B------:R-:W-:-:S07]  /*1f00*/  @P2 FADD.FTZ R90, R57, R90 ;  /* 0x0000005a395a2221 */ /* 0x000fce0000010000 */
.L_x_263:
[----:B------:R-:W-:-:S04]  /*1f10*/  F2FP.BF16.F32.PACK_AB R0, RZ, R90 ;  /* 0x0000005aff00723e */ /* 0x000fc800000010ff */
[----:B------:R-:W-:-:S07]  /*1f20*/  PRMT R51, R0, 0x7610, R51 ;  /* 0x0000761000337816 */ /* 0x000fce0000000033 */
.L_x_264:
[----:B------:R-:W-:Y:S01]  /*1f30*/  SHF.L.U32 R178, R55, 0x10, RZ ;  /* 0x0000001037b27819 */ /* 0x000fe200000006ff */
[----:B------:R-:W-:Y:S06]  /*1f40*/  @P3 BRA `(.L_x_265) ;  /* 0x0000000000243947 */ /* 0x000fec0003800000 */
[----:B------:R-:W-:-:S04]  /*1f50*/  ISETP.NE.U32.AND P4, PT, RZ, UR10, PT ;  /* 0x0000000aff007c0c */ /* 0x000fc8000bf85070 */
[----:B------:R-:W-:-:S13]  /*1f60*/  ISETP.NE.AND.EX P4, PT, RZ, UR11, PT, P4 ;  /* 0x0000000bff007c0c */ /* 0x000fda000bf85340 */
[----:B------:R-:W-:Y:S05]  /*1f70*/  @P4 BRA `(.L_x_266) ;  /* 0x0000000000084947 */ /* 0x000fea0003800000 */
[----:B------:R-:W-:Y:S05]  /*1f80*/  @P0 BRA `(.L_x_267) ;  /* 0x00000000002c0947 */ /* 0x000fea0003800000 */
[----:B------:R-:W-:Y:S05]  /*1f90*/  BRA `(.L_x_268) ;  /* 0x0000000000307947 */ /* 0x000fea0003800000 */
.L_x_266:
[----:B-----5:R-:W-:-:S05]  /*1fa0*/  PRMT R0, R47, 0x7632, R0 ;  /* 0x000076322f007816 */ /* 0x020fca0000000000 */
[----:B------:R-:W-:-:S04]  /*1fb0*/  IMAD.U32 R53, R0, 0x10000, RZ ;  /* 0x0001000000357824 */ /* 0x000fc800078e00ff */
[----:B------:R-:W-:Y:S01]  /*1fc0*/  FADD.FTZ R178, R178, R53 ;  /* 0x00000035b2b27221 */ /* 0x000fe20000010000 */
[----:B------:R-:W-:Y:S06]  /*1fd0*/  BRA `(.L_x_267) ;  /* 0x0000000000187947 */ /* 0x000fec0003800000 */
.L_x_265:
[----:B-----5:R-:W-:Y:S02]  /*1fe0*/  PRMT R0, R43, 0x7632, R0 ;  /* 0x000076322b007816 */ /* 0x020fe40000000000 */
[----:B------:R-:W-:Y:S02]  /*1ff0*/  @P2 PRMT R52, R47, 0x7632, R52 ;  /* 0x000076322f342816 */ /* 0x000fe40000000034 */
[----:B------:R-:W-:Y:S02]  /*2000*/  SHF.L.U32 R53, R0, 0x10, RZ ;  /* 0x0000001000357819 */ /* 0x000fe400000006ff */
[----:B------:R-:W-:-:S03]  /*2010*/  @P2 SHF.L.U32 R55, R52, 0x10, RZ ;  /* 0x0000001034372819 */ /* 0x000fc600000006ff */
[----:B------:R-:W-:-:S04]  /*2020*/  FADD.FTZ R178, R178, R53 ;  /* 0x00000035b2b27221 */ /* 0x000fc80000010000 */
[----:B------:R-:W-:-:S07]  /*2030*/  @P2 FADD.FTZ R178, R178, R55 ;  /* 0x00000037b2b22221 */ /* 0x000fce0000010000 */
.L_x_267:
[----:B------:R-:W-:-:S04]  /*2040*/  F2FP.BF16.F32.PACK_AB R0, RZ, R178 ;  /* 0x000000b2ff00723e */ /* 0x000fc800000010ff */
[----:B------:R-:W-:-:S07]  /*2050*/  PRMT R51, R51, 0x5410, R0 ;  /* 0x0000541033337816 */ /* 0x000fce0000000000 */
.L_x_268:
        /* <DEDUP_REMOVED lines=20> */
.L_x_270:
[----:B-----5:R-:W-:-:S05]  /*21a0*/  SHF.L.U32 R57, R44, 0x10, RZ ;  /* 0x000000102c397819 */ /* 0x020fca00000006ff */
[----:B------:R-:W-:Y:S01]  /*21b0*/  FADD.FTZ R180, R57, R180 ;  /* 0x000000b439b47221 */ /* 0x000fe20000010000 */
[----:B------:R-:W-:Y:S06]  /*21c0*/  BRA `(.L_x_271) ;  /* 0x0000000000107947 */ /* 0x000fec0003800000 */
.L_x_269:
[----:B-----5:R-:W-:Y:S01]  /*21d0*/  IMAD.U32 R57, R40, 0x10000, RZ ;  /* 0x0001000028397824 */ /* 0x020fe200078e00ff */
[----:B------:R-:W-:-:S03]  /*21e0*/  @P2 SHF.L.U32 R59, R44, 0x10, RZ ;  /* 0x000000102c3b2819 */ /* 0x000fc600000006ff */
[----:B------:R-:W-:-:S04]  /*21f0*/  FADD.FTZ R180, R57, R180 ;  /* 0x000000b439b47221 */ /* 0x000fc80000010000 */
[----:B------:R-:W-:-:S07]  /*2200*/  @P2 FADD.FTZ R180, R59, R180 ;  /* 0x000000b43bb42221 */ /* 0x000fce0000010000 */
.L_x_271:
[----:B------:R-:W-:-:S04]  /*2210*/  F2FP.BF16.F32.PACK_AB R0, RZ, R180 ;  /* 0x000000b4ff00723e */ /* 0x000fc800000010ff */
[----:B------:R-:W-:-:S07]  /*2220*/  PRMT R48, R0, 0x7610, R48 ;  /* 0x0000761000307816 */ /* 0x000fce0000000030 */
.L_x_272:
[----:B------:R-:W-:Y:S01]  /*2230*/  SHF.L.U32 R182, R182, 0x10, RZ ;  /* 0x00000010b6b67819 */ /* 0x000fe200000006ff */
[----:B------:R-:W-:Y:S06]  /*2240*/  @P3 BRA `(.L_x_273) ;  /* 0x0000000000243947 */ /* 0x000fec0003800000 */
[----:B------:R-:W-:-:S04]  /*2250*/  ISETP.NE.U32.AND P4, PT, RZ, UR10, PT ;  /* 0x0000000aff007c0c */ /* 0x000fc8000bf85070 */
[----:B------:R-:W-:-:S13]  /*2260*/  ISETP.NE.AND.EX P4, PT, RZ, UR11, PT, P4 ;  /* 0x0000000bff007c0c */ /* 0x000fda000bf85340 */
[----:B------:R-:W-:Y:S05]  /*2270*/  @P4 BRA `(.L_x_274) ;  /* 0x0000000000084947 */ /* 0x000fea0003800000 */
[----:B------:R-:W-:Y:S05]  /*2280*/  @P0 BRA `(.L_x_275) ;  /* 0x00000000002c0947 */ /* 0x000fea0003800000 */
[----:B------:R-:W-:Y:S05]  /*2290*/  BRA `(.L_x_276) ;  /* 0x0000000000307947 */ /* 0x000fea0003800000 */
.L_x_274:
[----:B-----5:R-:W-:-:S05]  /*22a0*/  PRMT R0, R44, 0x7632, R0 ;  /* 0x000076322c007816 */ /* 0x020fca0000000000 */
[----:B------:R-:W-:-:S04]  /*22b0*/  IMAD.U32 R57, R0, 0x10000, RZ ;  /* 0x0001000000397824 */ /* 0x000fc800078e00ff */
[----:B------:R-:W-:Y:S01]  /*22c0*/  FADD.FTZ R182, R182, R57 ;  /* 0x00000039b6b67221 */ /* 0x000fe20000010000 */
[----:B------:R-:W-:Y:S06]  /*22d0*/  BRA `(.L_x_275) ;  /* 0x0000000000187947 */ /* 0x000fec0003800000 */
.L_x_273:
[----:B-----5:R-:W-:Y:S02]  /*22e0*/  PRMT R0, R40, 0x7632, R0 ;  /* 0x0000763228007816 */ /* 0x020fe40000000000 */
[----:B------:R-:W-:Y:S02]  /*22f0*/  @P2 PRMT R52, R44, 0x7632, R52 ;  /* 0x000076322c342816 */ /* 0x000fe40000000034 */
[----:B------:R-:W-:Y:S02]  /*2300*/  SHF.L.U32 R57, R0, 0x10, RZ ;  /* 0x0000001000397819 */ /* 0x000fe400000006ff */
[----:B------:R-:W-:-:S03]  /*2310*/  @P2 SHF.L.U32 R59, R52, 0x10, RZ ;  /* 0x00000010343b2819 */ /* 0x000fc600000006ff */
[----:B------:R-:W-:-:S04]  /*2320*/  FADD.FTZ R182, R182, R57 ;  /* 0x00000039b6b67221 */ /* 0x000fc80000010000 */
[----:B------:R-:W-:-:S07]  /*2330*/  @P2 FADD.FTZ R182, R182, R59 ;  /* 0x0000003bb6b62221 */ /* 0x000fce0000010000 */
.L_x_275:
[----:B------:R-:W-:-:S04]  /*2340*/  F2FP.BF16.F32.PACK_AB R0, RZ, R182 ;  /* 0x000000b6ff00723e */ /* 0x000fc800000010ff */
[----:B------:R-:W-:-:S07]  /*2350*/  PRMT R48, R48, 0x5410, R0 ;  /* 0x0000541030307816 */ /* 0x000fce0000000000 */
.L_x_276:
        /* <DEDUP_REMOVED lines=8> */
.L_x_278:
[----:B-----5:R-:W-:-:S05]  /*23e0*/  SHF.L.U32 R57, R45, 0x10, RZ ;  /* 0x000000102d397819 */ /* 0x020fca00000006ff */
[----:B------:R-:W-:Y:S01]  /*23f0*/  FADD.FTZ R184, R57, R184 ;  /* 0x000000b839b87221 */ /* 0x000fe20000010000 */
[----:B------:R-:W-:Y:S06]  /*2400*/  BRA `(.L_x_279) ;  /* 0x0000000000107947 */ /* 0x000fec0003800000 */
.L_x_277:
[----:B-----5:R-:W-:Y:S01]  /*2410*/  SHF.L.U32 R57, R41, 0x10, RZ ;  /* 0x0000001029397819 */ /* 0x020fe200000006ff */
[----:B------:R-:W-:-:S04]  /*2420*/  @P2 IMAD.U32 R59, R45, 0x10000, RZ ;  /* 0x000100002d3b2824 */ /* 0x000fc800078e00ff */
[----:B------:R-:W-:-:S04]  /*2430*/  FADD.FTZ R184, R57, R184 ;  /* 0x000000b839b87221 */ /* 0x000fc80000010000 */
[----:B------:R-:W-:-:S07]  /*2440*/  @P2 FADD.FTZ R184, R59, R184 ;  /* 0x000000b83bb82221 */ /* 0x000fce0000010000 */
.L_x_279:
[----:B------:R-:W-:-:S04]  /*2450*/  F2FP.BF16.F32.PACK_AB R0, RZ, R184 ;  /* 0x000000b8ff00723e */ /* 0x000fc800000010ff */
[----:B------:R-:W-:-:S07]  /*2460*/  PRMT R49, R0, 0x7610, R49 ;  /* 0x0000761000317816 */ /* 0x000fce0000000031 */
.L_x_280:
[----:B------:R-:W-:Y:S01]  /*2470*/  SHF.L.U32 R186, R53, 0x10, RZ ;  /* 0x0000001035ba7819 */ /* 0x000fe200000006ff */
[----:B------:R-:W-:Y:S06]  /*2480*/  @P3 BRA `(.L_x_281) ;  /* 0x0000000000243947 */ /* 0x000fec0003800000 */
[----:B------:R-:W-:-:S04]  /*2490*/  ISETP.NE.U32.AND P4, PT, RZ, UR10, PT ;  /* 0x0000000aff007c0c */ /* 0x000fc8000bf85070 */
[----:B------:R-:W-:-:S13]  /*24a0*/  ISETP.NE.AND.EX P4, PT, RZ, UR11, PT, P4 ;  /* 0x0000000bff007c0c */ /* 0x000fda000bf85340 */
[----:B------:R-:W-:Y:S05]  /*24b0*/  @P4 BRA `(.L_x_282) ;  /* 0x0000000000084947 */ /* 0x000fea0003800000 */
[----:B------:R-:W-:Y:S05]  /*24c0*/  @P0 BRA `(.L_x_283) ;  /* 0x00000000002c0947 */ /* 0x000fea0003800000 */
[----:B------:R-:W-:Y:S05]  /*24d0*/  BRA `(.L_x_284) ;  /* 0x0000000000307947 */ /* 0x000fea0003800000 */
.L_x_282:
[----:B-----5:R-:W-:-:S04]  /*24e0*/  PRMT R0, R45, 0x7632, R0 ;  /* 0x000076322d007816 */ /* 0x020fc80000000000 */
[----:B------:R-:W-:-:S05]  /*24f0*/  SHF.L.U32 R53, R0, 0x10, RZ ;  /* 0x0000001000357819 */ /* 0x000fca00000006ff */
[----:B------:R-:W-:Y:S01]  /*2500*/  FADD.FTZ R186, R186, R53 ;  /* 0x00000035baba7221 */ /* 0x000fe20000010000 */
[----:B------:R-:W-:Y:S06]  /*2510*/  BRA `(.L_x_283) ;  /* 0x0000000000187947 */ /* 0x000fec0003800000 */
.L_x_281:
[----:B-----5:R-:W-:Y:S02]  /*2520*/  PRMT R0, R41, 0x7632, R0 ;  /* 0x0000763229007816 */ /* 0x020fe40000000000 */
[----:B------:R-:W-:-:S03]  /*2530*/  @P2 PRMT R52, R45, 0x7632, R52 ;  /* 0x000076322d342816 */ /* 0x000fc60000000034 */
[----:B------:R-:W-:Y:S01]  /*2540*/  IMAD.U32 R53, R0, 0x10000, RZ ;  /* 0x0001000000357824 */ /* 0x000fe200078e00ff */
[----:B------:R-:W-:-:S03]  /*2550*/  @P2 SHF.L.U32 R57, R52, 0x10, RZ ;  /* 0x0000001034392819 */ /* 0x000fc600000006ff */
[----:B------:R-:W-:-:S04]  /*2560*/  FADD.FTZ R186, R186, R53 ;  /* 0x00000035baba7221 */ /* 0x000fc80000010000 */
[----:B------:R-:W-:-:S07]  /*2570*/  @P2 FADD.FTZ R186, R186, R57 ;  /* 0x00000039baba2221 */ /* 0x000fce0000010000 */
.L_x_283:
[----:B------:R-:W-:-:S04]  /*2580*/  F2FP.BF16.F32.PACK_AB R0, RZ, R186 ;  /* 0x000000baff00723e */ /* 0x000fc800000010ff */
[----:B------:R-:W-:-:S07]  /*2590*/  PRMT R49, R49, 0x5410, R0 ;  /* 0x0000541031317816 */ /* 0x000fce0000000000 */
.L_x_284:
        /* <DEDUP_REMOVED lines=8> */
.L_x_286:
[----:B-----5:R-:W-:-:S04]  /*2620*/  IMAD.U32 R53, R46, 0x10000, RZ ;  /* 0x000100002e357824 */ /* 0x020fc800078e00ff */
[----:B------:R-:W-:Y:S01]  /*2630*/  FADD.FTZ R188, R53, R188 ;  /* 0x000000bc35bc7221 */ /* 0x000fe20000010000 */
[----:B------:R-:W-:Y:S06]  /*2640*/  BRA `(.L_x_287) ;  /* 0x0000000000107947 */ /* 0x000fec0003800000 */
.L_x_285:
[----:B-----5:R-:W-:Y:S02]  /*2650*/  SHF.L.U32 R53, R42, 0x10, RZ ;  /* 0x000000102a357819 */ /* 0x020fe400000006ff */
[----:B------:R-:W-:-:S03]  /*2660*/  @P2 SHF.L.U32 R57, R46, 0x10, RZ ;  /* 0x000000102e392819 */ /* 0x000fc600000006ff */
[----:B------:R-:W-:-:S04]  /*2670*/  FADD.FTZ R188, R53, R188 ;  /* 0x000000bc35bc7221 */ /* 0x000fc80000010000 */
[----:B------:R-:W-:-:S07]  /*2680*/  @P2 FADD.FTZ R188, R57, R188 ;  /* 0x000000bc39bc2221 */ /* 0x000fce0000010000 */
.L_x_287:
[----:B------:R-:W-:-:S04]  /*2690*/  F2FP.BF16.F32.PACK_AB R0, RZ, R188 ;  /* 0x000000bcff00723e */ /* 0x000fc800000010ff */
[----:B------:R-:W-:-:S07]  /*26a0*/  PRMT R50, R0, 0x7610, R50 ;  /* 0x0000761000327816 */ /* 0x000fce0000000032 */
.L_x_288:
[----:B------:R-:W-:Y:S01]  /*26b0*/  IMAD.U32 R190, R54, 0x10000, RZ ;  /* 0x0001000036be7824 */ /* 0x000fe200078e00ff */
[----:B------:R-:W-:Y:S06]  /*26c0*/  @P3 BRA `(.L_x_289) ;  /* 0x0000000000243947 */ /* 0x000fec0003800000 */
[----:B------:R-:W-:-:S04]  /*26d0*/  ISETP.NE.U32.AND P4, PT, RZ, UR10, PT ;  /* 0x0000000aff007c0c */ /* 0x000fc8000bf85070 */
[----:B------:R-:W-:-:S13]  /*26e0*/  ISETP.NE.AND.EX P4, PT, RZ, UR11, PT, P4 ;  /* 0x0000000bff007c0c */ /* 0x000fda000bf85340 */
[----:B------:R-:W-:Y:S05]  /*26f0*/  @P4 BRA `(.L_x_290) ;  /* 0x0000000000084947 */ /* 0x000fea0003800000 */
[----:B------:R-:W-:Y:S05]  /*2700*/  @P0 BRA `(.L_x_291) ;  /* 0x00000000002c0947 */ /* 0x000fea0003800000 */
[----:B------:R-:W-:Y:S05]  /*2710*/  BRA `(.L_x_292) ;  /* 0x0000000000307947 */ /* 0x000fea0003800000 */
.L_x_290:
[----:B-----5:R-:W-:-:S04]  /*2720*/  PRMT R0, R46, 0x7632, R0 ;  /* 0x000076322e007816 */ /* 0x020fc80000000000 */
[----:B------:R-:W-:-:S05]  /*2730*/  SHF.L.U32 R53, R0, 0x10, RZ ;  /* 0x0000001000357819 */ /* 0x000fca00000006ff */
[----:B------:R-:W-:Y:S01]  /*2740*/  FADD.FTZ R190, R190, R53 ;  /* 0x00000035bebe7221 */ /* 0x000fe20000010000 */
[----:B------:R-:W-:Y:S06]  /*2750*/  BRA `(.L_x_291) ;  /* 0x0000000000187947 */ /* 0x000fec0003800000 */
.L_x_289:
[----:B-----5:R-:W-:Y:S02]  /*2760*/  PRMT R0, R42, 0x7632, R0 ;  /* 0x000076322a007816 */ /* 0x020fe40000000000 */
[----:B------:R-:W-:Y:S02]  /*2770*/  @P2 PRMT R52, R46, 0x7632, R52 ;  /* 0x000076322e342816 */ /* 0x000fe40000000034 */
[----:B------:R-:W-:-:S03]  /*2780*/  SHF.L.U32 R53, R0, 0x10, RZ ;  /* 0x0000001000357819 */ /* 0x000fc600000006ff */
[----:B------:R-:W-:Y:S02]  /*2790*/  @P2 IMAD.U32 R57, R52, 0x10000, RZ ;  /* 0x0001000034392824 */ /* 0x000fe400078e00ff */
[----:B------:R-:W-:-:S04]  /*27a0*/  FADD.FTZ R190, R190, R53 ;  /* 0x00000035bebe7221 */ /* 0x000fc80000010000 */
[----:B------:R-:W-:-:S07]  /*27b0*/  @P2 FADD.FTZ R190, R190, R57 ;  /* 0x00000039bebe2221 */ /* 0x000fce0000010000 */
.L_x_291:
[----:B------:R-:W-:-:S04]  /*27c0*/  F2FP.BF16.F32.PACK_AB R0, RZ, R190 ;  /* 0x000000beff00723e */ /* 0x000fc800000010ff */
[----:B------:R-:W-:-:S07]  /*27d0*/  PRMT R50, R50, 0x5410, R0 ;  /* 0x0000541032327816 */ /* 0x000fce0000000000 */
.L_x_292:
        /* <DEDUP_REMOVED lines=8> */
.L_x_294:
[----:B-----5:R-:W-:-:S05]  /*2860*/  SHF.L.U32 R53, R47, 0x10, RZ ;  /* 0x000000102f357819 */ /* 0x020fca00000006ff */
[----:B------:R-:W-:Y:S01]  /*2870*/  FADD.FTZ R192, R53, R192 ;  /* 0x000000c035c07221 */ /* 0x000fe20000010000 */
[----:B------:R-:W-:Y:S06]  /*2880*/  BRA `(.L_x_295) ;  /* 0x0000000000107947 */ /* 0x000fec0003800000 */
.L_x_293:
[----:B-----5:R-:W-:Y:S01]  /*2890*/  IMAD.U32 R53, R43, 0x10000, RZ ;  /* 0x000100002b357824 */ /* 0x020fe200078e00ff */
[----:B------:R-:W-:-:S03]  /*28a0*/  @P2 SHF.L.U32 R57, R47, 0x10, RZ ;  /* 0x000000102f392819 */ /* 0x000fc600000006ff */
[----:B------:R-:W-:-:S04]  /*28b0*/  FADD.FTZ R192, R53, R192 ;  /* 0x000000c035c07221 */ /* 0x000fc80000010000 */
[----:B------:R-:W-:-:S07]  /*28c0*/  @P2 FADD.FTZ R192, R57, R192 ;  /* 0x000000c039c02221 */ /* 0x000fce0000010000 */
.L_x_295:
[----:B------:R-:W-:-:S04]  /*28d0*/  F2FP.BF16.F32.PACK_AB R0, RZ, R192 ;  /* 0x000000c0ff00723e */ /* 0x000fc800000010ff */
[----:B------:R-:W-:-:S07]  /*28e0*/  PRMT R51, R0, 0x7610, R51 ;  /* 0x0000761000337816 */ /* 0x000fce0000000033 */
.L_x_296:
[----:B------:R-:W-:Y:S01]  /*28f0*/  SHF.L.U32 R194, R55, 0x10, RZ ;  /* 0x0000001037c27819 */ /* 0x000fe200000006ff */
[----:B------:R-:W-:Y:S06]  /*2900*/  @P3 BRA `(.L_x_297) ;  /* 0x0000000000243947 */ /* 0x000fec0003800000 */
[----:B------:R-:W-:-:S04]  /*2910*/  ISETP.NE.U32.AND P4, PT, RZ, UR10, PT ;  /* 0x0000000aff007c0c */ /* 0x000fc8000bf85070 */
[----:B------:R-:W-:-:S13]  /*2920*/  ISETP.NE.AND.EX P4, PT, RZ, UR11, PT, P4 ;  /* 0x0000000bff007c0c */ /* 0x000fda000bf85340 */
[----:B------:R-:W-:Y:S05]  /*2930*/  @P4 BRA `(.L_x_298) ;  /* 0x0000000000084947 */ /* 0x000fea0003800000 */
[----:B------:R-:W-:Y:S05]  /*2940*/  @P0 BRA `(.L_x_299) ;  /* 0x00000000002c0947 */ /* 0x000fea0003800000 */
[----:B------:R-:W-:Y:S05]  /*2950*/  BRA `(.L_x_300) ;  /* 0x0000000000307947 */ /* 0x000fea0003800000 */
.L_x_298:
[----:B-----5:R-:W-:-:S05]  /*2960*/  PRMT R0, R47, 0x7632, R0 ;  /* 0x000076322f007816 */ /* 0x020fca0000000000 */
[----:B------:R-:W-:-:S04]  /*2970*/  IMAD.U32 R53, R0, 0x10000, RZ ;  /* 0x0001000000357824 */ /* 0x000fc800078e00ff */
[----:B------:R-:W-:Y:S01]  /*2980*/  FADD.FTZ R194, R194, R53 ;  /* 0x00000035c2c27221 */ /* 0x000fe20000010000 */
[----:B------:R-:W-:Y:S06]  /*2990*/  BRA `(.L_x_299) ;  /* 0x0000000000187947 */ /* 0x000fec0003800000 */
.L_x_297:
[----:B-----5:R-:W-:Y:S02]  /*29a0*/  PRMT R0, R43, 0x7632, R0 ;  /* 0x000076322b007816 */ /* 0x020fe40000000000 */
[----:B------:R-:W-:Y:S02]  /*29b0*/  @P2 PRMT R52, R47, 0x7632, R52 ;  /* 0x000076322f342816 */ /* 0x000fe40000000034 */
[----:B------:R-:W-:Y:S02]  /*29c0*/  SHF.L.U32 R53, R0, 0x10, RZ ;  /* 0x0000001000357819 */ /* 0x000fe400000006ff */
[----:B------:R-:W-:-:S03]  /*29d0*/  @P2 SHF.L.U32 R55, R52, 0x10, RZ ;  /* 0x0000001034372819 */ /* 0x000fc600000006ff */
[----:B------:R-:W-:-:S04]  /*29e0*/  FADD.FTZ R194, R194, R53 ;  /* 0x00000035c2c27221 */ /* 0x000fc80000010000 */
[----:B------:R-:W-:-:S07]  /*29f0*/  @P2 FADD.FTZ R194, R194, R55 ;  /* 0x00000037c2c22221 */ /* 0x000fce0000010000 */
.L_x_299:
[----:B------:R-:W-:-:S04]  /*2a00*/  F2FP.BF16.F32.PACK_AB R0, RZ, R194 ;  /* 0x000000c2ff00723e */ /* 0x000fc800000010ff */
[----:B------:R-:W-:-:S07]  /*2a10*/  PRMT R51, R51, 0x5410, R0 ;  /* 0x0000541033337816 */ /* 0x000fce0000000000 */
.L_x_300:
        /* <DEDUP_REMOVED lines=20> */
.L_x_302:
[----:B-----5:R-:W-:-:S05]  /*2b60*/  SHF.L.U32 R57, R44, 0x10, RZ ;  /* 0x000000102c397819 */ /* 0x020fca00000006ff */
[----:B------:R-:W-:Y:S01]  /*2b70*/  FADD.FTZ R196, R57, R196 ;  /* 0x000000c439c47221 */ /* 0x000fe20000010000 */
[----:B------:R-:W-:Y:S06]  /*2b80*/  BRA `(.L_x_303) ;  /* 0x0000000000107947 */ /* 0x000fec0003800000 */
.L_x_301:
[----:B-----5:R-:W-:Y:S01]  /*2b90*/  IMAD.U32 R57, R40, 0x10000, RZ ;  /* 0x0001000028397824 */ /* 0x020fe200078e00ff */
[----:B------:R-:W-:-:S03]  /*2ba0*/  @P2 SHF.L.U32 R59, R44, 0x10, RZ ;  /* 0x000000102c3b2819 */ /* 0x000fc600000006ff */
[----:B------:R-:W-:-:S04]  /*2bb0*/  FADD.FTZ R196, R57, R196 ;  /* 0x000000c439c47221 */ /* 0x000fc80000010000 */
[----:B------:R-:W-:-:S07]  /*2bc0*/  @P2 FADD.FTZ R196, R59, R196 ;  /* 0x000000c43bc42221 */ /* 0x000fce0000010000 */
.L_x_303:
[----:B------:R-:W-:-:S04]  /*2bd0*/  F2FP.BF16.F32.PACK_AB R0, RZ, R196 ;  /* 0x000000c4ff00723e */ /* 0x000fc800000010ff */
[----:B------:R-:W-:-:S07]  /*2be0*/  PRMT R48, R0, 0x7610, R48 ;  /* 0x0000761000307816 */ /* 0x000fce0000000030 */
.L_x_304:
[----:B------:R-:W-:Y:S01]  /*2bf0*/  SHF.L.U32 R198, R198, 0x10, RZ ;  /* 0x00000010c6c67819 */ /* 0x000fe200000006ff */
[----:B------:R-:W-:Y:S06]  /*2c00*/  @P3 BRA `(.L_x_305) ;  /* 0x0000000000243947 */ /* 0x000fec0003800000 */
[----:B------:R-:W-:-:S04]  /*2c10*/  ISETP.NE.U32.AND P4, PT, RZ, UR10, PT ;  /* 0x0000000aff007c0c */ /* 0x000fc8000bf85070 */
[----:B------:R-:W-:-:S13]  /*2c20*/  ISETP.NE.AND.EX P4, PT, RZ, UR11, PT, P4 ;  /* 0x0000000bff007c0c */ /* 0x000fda000bf85340 */
[----:B------:R-:W-:Y:S05]  /*2c30*/  @P4 BRA `(.L_x_306) ;  /* 0x0000000000084947 */ /* 0x000fea0003800000 */
[----:B------:R-:W-:Y:S05]  /*2c40*/  @P0 BRA `(.L_x_307) ;  /* 0x00000000002c0947 */ /* 0x000fea0003800000 */
[----:B------:R-:W-:Y:S05]  /*2c50*/  BRA `(.L_x_308) ;  /* 0x0000000000307947 */ /* 0x000fea0003800000 */
.L_x_306:
[----:B-----5:R-:W-:-:S05]  /*2c60*/  PRMT R0, R44, 0x7632, R0 ;  /* 0x000076322c007816 */ /* 0x020fca0000000000 */
[----:B------:R-:W-:-:S04]  /*2c70*/  IMAD.U32 R57, R0, 0x10000, RZ ;  /* 0x0001000000397824 */ /* 0x000fc800078e00ff */
[----:B------:R-:W-:Y:S01]  /*2c80*/  FADD.FTZ R198, R198, R57 ;  /* 0x00000039c6c67221 */ /* 0x000fe20000010000 */
[----:B------:R-:W-:Y:S06]  /*2c90*/  BRA `(.L_x_307) ;  /* 0x0000000000187947 */ /* 0x000fec0003800000 */
.L_x_305:
[----:B-----5:R-:W-:Y:S02]  /*2ca0*/  PRMT R0, R40, 0x7632, R0 ;  /* 0x0000763228007816 */ /* 0x020fe40000000000 */
[----:B------:R-:W-:Y:S02]  /*2cb0*/  @P2 PRMT R52, R44, 0x7632, R52 ;  /* 0x000076322c342816 */ /* 0x000fe40000000034 */
[----:B------:R-:W-:Y:S02]  /*2cc0*/  SHF.L.U32 R57, R0, 0x10, RZ ;  /* 0x0000001000397819 */ /* 0x000fe400000006ff */
[----:B------:R-:W-:-:S03]  /*2cd0*/  @P2 SHF.L.U32 R59, R52, 0x10, RZ ;  /* 0x00000010343b2819 */ /* 0x000fc600000006ff */
[----:B------:R-:W-:-:S04]  /*2ce0*/  FADD.FTZ R198, R198, R57 ;  /* 0x00000039c6c67221 */ /* 0x000fc80000010000 */
[----:B------:R-:W-:-:S07]  /*2cf0*/  @P2 FADD.FTZ R198, R198, R59 ;  /* 0x0000003bc6c62221 */ /* 0x000fce0000010000 */
.L_x_307:
[----:B------:R-:W-:-:S04]  /*2d00*/  F2FP.BF16.F32.PACK_AB R0, RZ, R198 ;  /* 0x000000c6ff00723e */ /* 0x000fc800000010ff */
[----:B------:R-:W-:-:S07]  /*2d10*/  PRMT R48, R48, 0x5410, R0 ;  /* 0x0000541030307816 */ /* 0x000fce0000000000 */
.L_x_308:
        /* <DEDUP_REMOVED lines=8> */
.L_x_310:
[----:B-----5:R-:W-:-:S05]  /*2da0*/  SHF.L.U32 R57, R45, 0x10, RZ ;  /* 0x000000102d397819 */ /* 0x020fca00000006ff */
[----:B------:R-:W-:Y:S01]  /*2db0*/  FADD.FTZ R200, R57, R200 ;  /* 0x000000c839c87221 */ /* 0x000fe20000010000 */
[----:B------:R-:W-:Y:S06]  /*2dc0*/  BRA `(.L_x_311) ;  /* 0x0000000000107947 */ /* 0x000fec0003800000 */
.L_x_309:
[----:B-----5:R-:W-:Y:S01]  /*2dd0*/  SHF.L.U32 R57, R41, 0x10, RZ ;  /* 0x0000001029397819 */ /* 0x020fe200000006ff */
[----:B------:R-:W-:-:S04]  /*2de0*/  @P2 IMAD.U32 R59, R45, 0x10000, RZ ;  /* 0x000100002d3b2824 */ /* 0x000fc800078e00ff */
[----:B------:R-:W-:-:S04]  /*2df0*/  FADD.FTZ R200, R57, R200 ;  /* 0x000000c839c87221 */ /* 0x000fc80000010000 */
[----:B------:R-:W-:-:S07]  /*2e00*/  @P2 FADD.FTZ R200, R59, R200 ;  /* 0x000000c83bc82221 */ /* 0x000fce0000010000 */
.L_x_311:
[----:B------:R-:W-:-:S04]  /*2e10*/  F2FP.BF16.F32.PACK_AB R0, RZ, R200 ;  /* 0x000000c8ff00723e */ /* 0x000fc800000010ff */
[----:B------:R-:W-:-:S07]  /*2e20*/  PRMT R49, R0, 0x7610, R49 ;  /* 0x0000761000317816 */ /* 0x000fce0000000031 */
.L_x_312:
[----:B------:R-:W-:Y:S01]  /*2e30*/  SHF.L.U32 R202, R53, 0x10, RZ ;  /* 0x0000001035ca7819 */ /* 0x000fe200000006ff */
[----:B------:R-:W-:Y:S06]  /*2e40*/  @P3 BRA `(.L_x_313) ;  /* 0x0000000000243947 */ /* 0x000fec0003800000 */
[----:B------:R-:W-:-:S04]  /*2e50*/  ISETP.NE.U32.AND P4, PT, RZ, UR10, PT ;  /* 0x0000000aff007c0c */ /* 0x000fc8000bf85070 */
[----:B------:R-:W-:-:S13]  /*2e60*/  ISETP.NE.AND.EX P4, PT, RZ, UR11, PT, P4 ;  /* 0x0000000bff007c0c */ /* 0x000fda000bf85340 */
[----:B------:R-:W-:Y:S05]  /*2e70*/  @P4 BRA `(.L_x_314) ;  /* 0x0000000000084947 */ /* 0x000fea0003800000 */
[----:B------:R-:W-:Y:S05]  /*2e80*/  @P0 BRA `(.L_x_315) ;  /* 0x00000000002c0947 */ /* 0x000fea0003800000 */
[----:B------:R-:W-:Y:S05]  /*2e90*/  BRA `(.L_x_316) ;  /* 0x0000000000307947 */ /* 0x000fea0003800000 */
.L_x_314:
[----:B-----5:R-:W-:-:S04]  /*2ea0*/  PRMT R0, R45, 0x7632, R0 ;  /* 0x000076322d007816 */ /* 0x020fc80000000000 */
[----:B------:R-:W-:-:S05]  /*2eb0*/  SHF.L.U32 R53, R0, 0x10, RZ ;  /* 0x0000001000357819 */ /* 0x000fca00000006ff */
[----:B------:R-:W-:Y:S01]  /*2ec0*/  FADD.FTZ R202, R202, R53 ;  /* 0x00000035caca7221 */ /* 0x000fe20000010000 */
[----:B------:R-:W-:Y:S06]  /*2ed0*/  BRA `(.L_x_315) ;  /* 0x0000000000187947 */ /* 0x000fec0003800000 */
.L_x_313:
[----:B-----5:R-:W-:Y:S02]  /*2ee0*/  PRMT R0, R41, 0x7632, R0 ;  /* 0x0000763229007816 */ /* 0x020fe40000000000 */
[----:B------:R-:W-:-:S03]  /*2ef0*/  @P2 PRMT R52, R45, 0x7632, R52 ;  /* 0x000076322d342816 */ /* 0x000fc60000000034 */
[----:B------:R-:W-:Y:S01]  /*2f00*/  IMAD.U32 R53, R0, 0x10000, RZ ;  /* 0x0001000000357824 */ /* 0x000fe200078e00ff */
[----:B------:R-:W-:-:S03]  /*2f10*/  @P2 SHF.L.U32 R57, R52, 0x10, RZ ;  /* 0x0000001034392819 */ /* 0x000fc600000006ff */
[----:B------:R-:W-:-:S04]  /*2f20*/  FADD.FTZ R202, R202, R53 ;  /* 0x00000035caca7221 */ /* 0x000fc80000010000 */
[----:B------:R-:W-:-:S07]  /*2f30*/  @P2 FADD.FTZ R202, R202, R57 ;  /* 0x00000039caca2221 */ /* 0x000fce0000010000 */
.L_x_315:
[----:B------:R-:W-:-:S04]  /*2f40*/  F2FP.BF16.F32.PACK_AB R0, RZ, R202 ;  /* 0x000000caff00723e */ /* 0x000fc800000010ff */
[----:B------:R-:W-:-:S07]  /*2f50*/  PRMT R49, R49, 0x5410, R0 ;  /* 0x0000541031317816 */ /* 0x000fce0000000000 */
.L_x_316:
        /* <DEDUP_REMOVED lines=8> */
.L_x_318:
[----:B-----5:R-:W-:-:S04]  /*2fe0*/  IMAD.U32 R53, R46, 0x10000, RZ ;  /* 0x000100002e357824 */ /* 0x020fc800078e00ff */
[----:B------:R-:W-:Y:S01]  /*2ff0*/  FADD.FTZ R204, R53, R204 ;  /* 0x000000cc35cc7221 */ /* 0x000fe20000010000 */
[----:B------:R-:W-:Y:S06]  /*3000*/  BRA `(.L_x_319) ;  /* 0x0000000000107947 */ /* 0x000fec0003800000 */
.L_x_317:
[----:B-----5:R-:W-:Y:S02]  /*3010*/  SHF.L.U32 R53, R42, 0x10, RZ ;  /* 0x000000102a357819 */ /* 0x020fe400000006ff */
[----:B------:R-:W-:-:S03]  /*3020*/  @P2 SHF.L.U32 R57, R46, 0x10, RZ ;  /* 0x000000102e392819 */ /* 0x000fc600000006ff */
[----:B------:R-:W-:-:S04]  /*3030*/  FADD.FTZ R204, R53, R204 ;  /* 0x000000cc35cc7221 */ /* 0x000fc80000010000 */
[----:B------:R-:W-:-:S07]  /*3040*/  @P2 FADD.FTZ R204, R57, R204 ;  /* 0x000000cc39cc2221 */ /* 0x000fce0000010000 */
.L_x_319:
[----:B------:R-:W-:-:S04]  /*3050*/  F2FP.BF16.F32.PACK_AB R0, RZ, R204 ;  /* 0x000000ccff00723e */ /* 0x000fc800000010ff */
[----:B------:R-:W-:-:S07]  /*3060*/  PRMT R50, R0, 0x7610, R50 ;  /* 0x0000761000327816 */ /* 0x000fce0000000032 */
.L_x_320:
[----:B------:R-:W-:Y:S01]  /*3070*/  IMAD.U32 R206, R54, 0x10000, RZ ;  /* 0x0001000036ce7824 */ /* 0x000fe200078e00ff */
[----:B------:R-:W-:Y:S06]  /*3080*/  @P3 BRA `(.L_x_321) ;  /* 0x0000000000243947 */ /* 0x000fec0003800000 */
[----:B------:R-:W-:-:S04]  /*3090*/  ISETP.NE.U32.AND P4, PT, RZ, UR10, PT ;  /* 0x0000000aff007c0c */ /* 0x000fc8000bf85070 */
[----:B------:R-:W-:-:S13]  /*30a0*/  ISETP.NE.AND.EX P4, PT, RZ, UR11, PT, P4 ;  /* 0x0000000bff007c0c */ /* 0x000fda000bf85340 */
[----:B------:R-:W-:Y:S05]  /*30b0*/  @P4 BRA `(.L_x_322) ;  /* 0x0000000000084947 */ /* 0x000fea0003800000 */
[----:B------:R-:W-:Y:S05]  /*30c0*/  @P0 BRA `(.L_x_323) ;  /* 0x00000000002c0947 */ /* 0x000fea0003800000 */
[----:B------:R-:W-:Y:S05]  /*30d0*/  BRA `(.L_x_324) ;  /* 0x0000000000307947 */ /* 0x000fea0003800000 */
.L_x_322:
[----:B-----5:R-:W-:-:S04]  /*30e0*/  PRMT R0, R46, 0x7632, R0 ;  /* 0x000076322e007816 */ /* 0x020fc80000000000 */
[----:B------:R-:W-:-:S05]  /*30f0*/  SHF.L.U32 R53, R0, 0x10, RZ ;  /* 0x0000001000357819 */ /* 0x000fca00000006ff */
[----:B------:R-:W-:Y:S01]  /*3100*/  FADD.FTZ R206, R206, R53 ;  /* 0x00000035cece7221 */ /* 0x000fe20000010000 */
[----:B------:R-:W-:Y:S06]  /*3110*/  BRA `(.L_x_323) ;  /* 0x0000000000187947 */ /* 0x000fec0003800000 */
.L_x_321:
[----:B-----5:R-:W-:Y:S02]  /*3120*/  PRMT R0, R42, 0x7632, R0 ;  /* 0x000076322a007816 */ /* 0x020fe40000000000 */
[----:B------:R-:W-:Y:S02]  /*3130*/  @P2 PRMT R52, R46, 0x7632, R52 ;  /* 0x000076322e342816 */ /* 0x000fe40000000034 */
[----:B------:R-:W-:-:S03]  /*3140*/  SHF.L.U32 R53, R0, 0x10, RZ ;  /* 0x0000001000357819 */ /* 0x000fc600000006ff */
[----:B------:R-:W-:Y:S02]  /*3150*/  @P2 IMAD.U32 R57, R52, 0x10000, RZ ;  /* 0x0001000034392824 */ /* 0x000fe400078e00ff */
[----:B------:R-:W-:-:S04]  /*3160*/  FADD.FTZ R206, R206, R53 ;  /* 0x00000035cece7221 */ /* 0x000fc80000010000 */
[----:B------:R-:W-:-:S07]  /*3170*/  @P2 FADD.FTZ R206, R206, R57 ;  /* 0x00000039cece2221 */ /* 0x000fce0000010000 */
.L_x_323:
[----:B------:R-:W-:-:S04]  /*3180*/  F2FP.BF16.F32.PACK_AB R0, RZ, R206 ;  /* 0x000000ceff00723e */ /* 0x000fc800000010ff */
[----:B------:R-:W-:-:S07]  /*3190*/  PRMT R50, R50, 0x5410, R0 ;  /* 0x0000541032327816 */ /* 0x000fce0000000000 */
.L_x_324:
        /* <DEDUP_REMOVED lines=8> */
.L_x_326:
[----:B-----5:R-:W-:-:S05]  /*3220*/  SHF.L.U32 R53, R47, 0x10, RZ ;  /* 0x000000102f357819 */ /* 0x020fca00000006ff */
[----:B------:R-:W-:Y:S01]  /*3230*/  FADD.FTZ R208, R53, R208 ;  /* 0x000000d035d07221 */ /* 0x000fe20000010000 */
[----:B------:R-:W-:Y:S06]  /*3240*/  BRA `(.L_x_327) ;  /* 0x0000000000107947 */ /* 0x000fec0003800000 */
.L_x_325:
[----:B-----5:R-:W-:Y:S01]  /*3250*/  IMAD.U32 R53, R43, 0x10000, RZ ;  /* 0x000100002b357824 */ /* 0x020fe200078e00ff */
[----:B------:R-:W-:-:S03]  /*3260*/  @P2 SHF.L.U32 R57, R47, 0x10, RZ ;  /* 0x000000102f392819 */ /* 0x000fc600000006ff */
[----:B------:R-:W-:-:S04]  /*3270*/  FADD.FTZ R208, R53, R208 ;  /* 0x000000d035d07221 */ /* 0x000fc80000010000 */
[----:B------:R-:W-:-:S07]  /*3280*/  @P2 FADD.FTZ R208, R57, R208 ;  /* 0x000000d039d02221 */ /* 0x000fce0000010000 */
.L_x_327:
[----:B------:R-:W-:-:S04]  /*3290*/  F2FP.BF16.F32.PACK_AB R0, RZ, R208 ;  /* 0x000000d0ff00723e */ /* 0x000fc800000010ff */
[----:B------:R-:W-:-:S07]  /*32a0*/  PRMT R51, R0, 0x7610, R51 ;  /* 0x0000761000337816 */ /* 0x000fce0000000033 */
.L_x_328:
[----:B------:R-:W-:Y:S01]  /*32b0*/  SHF.L.U32 R210, R55, 0x10, RZ ;  /* 0x0000001037d27819 */ /* 0x000fe200000006ff */
[----:B------:R-:W-:Y:S06]  /*32c0*/  @P3 BRA `(.L_x_329) ;  /* 0x0000000000243947 */ /* 0x000fec0003800000 */
[----:B------:R-:W-:-:S04]  /*32d0*/  ISETP.NE.U32.AND P4, PT, RZ, UR10, PT ;  /* 0x0000000aff007c0c */ /* 0x000fc8000bf85070 */
[----:B------:R-:W-:-:S13]  /*32e0*/  ISETP.NE.AND.EX P4, PT, RZ, UR11, PT, P4 ;  /* 0x0000000bff007c0c */ /* 0x000fda000bf85340 */
[----:B------:R-:W-:Y:S05]  /*32f0*/  @P4 BRA `(.L_x_330) ;  /* 0x0000000000084947 */ /* 0x000fea0003800000 */
[----:B------:R-:W-:Y:S05]  /*3300*/  @P0 BRA `(.L_x_331) ;  /* 0x00000000002c0947 */ /* 0x000fea0003800000 */
[----:B------:R-:W-:Y:S05]  /*3310*/  BRA `(.L_x_332) ;  /* 0x0000000000307947 */ /* 0x000fea0003800000 */
.L_x_330:
[----:B-----5:R-:W-:-:S05]  /*3320*/  PRMT R0, R47, 0x7632, R0 ;  /* 0x000076322f007816 */ /* 0x020fca0000000000 */
[----:B------:R-:W-:-:S04]  /*3330*/  IMAD.U32 R53, R0, 0x10000, RZ ;  /* 0x0001000000357824 */ /* 0x000fc800078e00ff */
[----:B------:R-:W-:Y:S01]  /*3340*/  FADD.FTZ R210, R210, R53 ;  /* 0x00000035d2d27221 */ /* 0x000fe20000010000 */
[----:B------:R-:W-:Y:S06]  /*3350*/  BRA `(.L_x_331) ;  /* 0x0000000000187947 */ /* 0x000fec0003800000 */
.L_x_329:
[----:B-----5:R-:W-:Y:S02]  /*3360*/  PRMT R0, R43, 0x7632, R0 ;  /* 0x000076322b007816 */ /* 0x020fe40000000000 */
[----:B------:R-:W-:Y:S02]  /*3370*/  @P2 PRMT R52, R47, 0x7632, R52 ;  /* 0x000076322f342816 */ /* 0x000fe40000000034 */
[----:B------:R-:W-:Y:S02]  /*3380*/  SHF.L.U32 R53, R0, 0x10, RZ ;  /* 0x0000001000357819 */ /* 0x000fe400000006ff */
[----:B------:R-:W-:-:S03]  /*3390*/  @P2 SHF.L.U32 R55, R52, 0x10, RZ ;  /* 0x0000001034372819 */ /* 0x000fc600000006ff */
[----:B------:R-:W-:-:S04]  /*33a0*/  FADD.FTZ R210, R210, R53 ;  /* 0x00000035d2d27221 */ /* 0x000fc80000010000 */
[----:B------:R-:W-:-:S07]  /*33b0*/  @P2 FADD.FTZ R210, R210, R55 ;  /* 0x00000037d2d22221 */ /* 0x000fce0000010000 */
.L_x_331:
[----:B------:R-:W-:-:S04]  /*33c0*/  F2FP.BF16.F32.PACK_AB R0, RZ, R210 ;  /* 0x000000d2ff00723e */ /* 0x000fc800000010ff */
[----:B------:R-:W-:-:S07]  /*33d0*/  PRMT R51, R51, 0x5410, R0 ;  /* 0x0000541033337816 */ /* 0x000fce0000000000 */
.L_x_332:
        /* <DEDUP_REMOVED lines=20> */
.L_x_334:
[----:B-----5:R-:W-:-:S05]  /*3520*/  SHF.L.U32 R3, R44, 0x10, RZ ;  /* 0x000000102c037819 */ /* 0x020fca00000006ff */
[----:B------:R-:W-:Y:S01]  /*3530*/  FADD.FTZ R212, R3, R212 ;  /* 0x000000d403d47221 */ /* 0x000fe20000010000 */
[----:B------:R-:W-:Y:S06]  /*3540*/  BRA `(.L_x_335) ;  /* 0x0000000000107947 */ /* 0x000fec0003800000 */
.L_x_333:
[----:B-----5:R-:W-:Y:S01]  /*3550*/  IMAD.U32 R3, R40, 0x10000, RZ ;  /* 0x0001000028037824 */ /* 0x020fe200078e00ff */
[----:B------:R-:W-:-:S03]  /*3560*/  @P2 SHF.L.U32 R57, R44, 0x10, RZ ;  /* 0x000000102c392819 */ /* 0x000fc600000006ff */
[----:B------:R-:W-:-:S04]  /*3570*/  FADD.FTZ R212, R3, R212 ;  /* 0x000000d403d47221 */ /* 0x000fc80000010000 */
[----:B------:R-:W-:-:S07]  /*3580*/  @P2 FADD.FTZ R212, R57, R212 ;  /* 0x000000d439d42221 */ /* 0x000fce0000010000 */
.L_x_335:
[----:B------:R-:W-:-:S04]  /*3590*/  F2FP.BF16.F32.PACK_AB R2, RZ, R212 ;  /* 0x000000d4ff02723e */ /* 0x000fc800000010ff */
[----:B------:R-:W-:-:S07]  /*35a0*/  PRMT R48, R2, 0x7610, R48 ;  /* 0x0000761002307816 */ /* 0x000fce0000000030 */
.L_x_336:
[----:B------:R-:W-:Y:S01]  /*35b0*/  SHF.L.U32 R52, R0, 0x10, RZ ;  /* 0x0000001000347819 */ /* 0x000fe200000006ff */
[----:B------:R-:W-:Y:S06]  /*35c0*/  @P3 BRA `(.L_x_337) ;  /* 0x0000000000243947 */ /* 0x000fec0003800000 */
[----:B------:R-:W-:-:S04]  /*35d0*/  ISETP.NE.U32.AND P4, PT, RZ, UR10, PT ;  /* 0x0000000aff007c0c */ /* 0x000fc8000bf85070 */
[----:B------:R-:W-:-:S13]  /*35e0*/  ISETP.NE.AND.EX P4, PT, RZ, UR11, PT, P4 ;  /* 0x0000000bff007c0c */ /* 0x000fda000bf85340 */
[----:B------:R-:W-:Y:S05]  /*35f0*/  @P4 BRA `(.L_x_338) ;  /* 0x0000000000084947 */ /* 0x000fea0003800000 */
[----:B------:R-:W-:Y:S05]  /*3600*/  @P0 BRA `(.L_x_339) ;  /* 0x00000000002c0947 */ /* 0x000fea0003800000 */
[----:B------:R-:W-:Y:S05]  /*3610*/  BRA `(.L_x_340) ;  /* 0x0000000000307947 */ /* 0x000fea0003800000 */
.L_x_338:
[----:B-----5:R-:W-:-:S05]  /*3620*/  PRMT R0, R44, 0x7632, R0 ;  /* 0x000076322c007816 */ /* 0x020fca0000000000 */
[----:B------:R-:W-:-:S04]  /*3630*/  IMAD.U32 R3, R0, 0x10000, RZ ;  /* 0x0001000000037824 */ /* 0x000fc800078e00ff */
[----:B------:R-:W-:Y:S01]  /*3640*/  FADD.FTZ R52, R52, R3 ;  /* 0x0000000334347221 */ /* 0x000fe20000010000 */
[----:B------:R-:W-:Y:S06]  /*3650*/  BRA `(.L_x_339) ;  /* 0x0000000000187947 */ /* 0x000fec0003800000 */
.L_x_337:
[----:B-----5:R-:W-:Y:S02]  /*3660*/  PRMT R0, R40, 0x7632, R0 ;  /* 0x0000763228007816 */ /* 0x020fe40000000000 */
[----:B------:R-:W-:Y:S02]  /*3670*/  @P2 PRMT R2, R44, 0x7632, R2 ;  /* 0x000076322c022816 */ /* 0x000fe40000000002 */
[----:B------:R-:W-:Y:S02]  /*3680*/  SHF.L.U32 R3, R0, 0x10, RZ ;  /* 0x0000001000037819 */ /* 0x000fe400000006ff */
[----:B------:R-:W-:-:S03]  /*3690*/  @P2 SHF.L.U32 R57, R2, 0x10, RZ ;  /* 0x0000001002392819 */ /* 0x000fc600000006ff */
[----:B------:R-:W-:-:S04]  /*36a0*/  FADD.FTZ R52, R52, R3 ;  /* 0x0000000334347221 */ /* 0x000fc80000010000 */
[----:B------:R-:W-:-:S07]  /*36b0*/  @P2 FADD.FTZ R52, R52, R57 ;  /* 0x0000003934342221 */ /* 0x000fce0000010000 */
.L_x_339:
[----:B------:R-:W-:-:S04]  /*36c0*/  F2FP.BF16.F32.PACK_AB R0, RZ, R52 ;  /* 0x00000034ff00723e */ /* 0x000fc800000010ff */
[----:B------:R-:W-:-:S07]  /*36d0*/  PRMT R48, R48, 0x5410, R0 ;  /* 0x0000541030307816 */ /* 0x000fce0000000000 */
.L_x_340:
        /* <DEDUP_REMOVED lines=8> */
.L_x_342:
[----:B-----5:R-:W-:-:S05]  /*3760*/  SHF.L.U32 R3, R45, 0x10, RZ ;  /* 0x000000102d037819 */ /* 0x020fca00000006ff */
[----:B------:R-:W-:Y:S01]  /*3770*/  FADD.FTZ R56, R3, R56 ;  /* 0x0000003803387221 */ /* 0x000fe20000010000 */
[----:B------:R-:W-:Y:S06]  /*3780*/  BRA `(.L_x_343) ;  /* 0x0000000000107947 */ /* 0x000fec0003800000 */
.L_x_341:
[----:B-----5:R-:W-:Y:S01]  /*3790*/  SHF.L.U32 R3, R41, 0x10, RZ ;  /* 0x0000001029037819 */ /* 0x020fe200000006ff */
[----:B------:R-:W-:-:S04]  /*37a0*/  @P2 IMAD.U32 R57, R45, 0x10000, RZ ;  /* 0x000100002d392824 */ /* 0x000fc800078e00ff */
[----:B------:R-:W-:-:S04]  /*37b0*/  FADD.FTZ R56, R3, R56 ;  /* 0x0000003803387221 */ /* 0x000fc80000010000 */
[----:B------:R-:W-:-:S07]  /*37c0*/  @P2 FADD.FTZ R56, R57, R56 ;  /* 0x0000003839382221 */ /* 0x000fce0000010000 */
.L_x_343:
[----:B------:R-:W-:-:S04]  /*37d0*/  F2FP.BF16.F32.PACK_AB R0, RZ, R56 ;  /* 0x00000038ff00723e */ /* 0x000fc800000010ff */
[----:B------:R-:W-:-:S07]  /*37e0*/  PRMT R49, R0, 0x7610, R49 ;  /* 0x0000761000317816 */ /* 0x000fce0000000031 */
.L_x_344:
[----:B------:R-:W-:Y:S01]  /*37f0*/  SHF.L.U32 R58, R53, 0x10, RZ ;  /* 0x00000010353a7819 */ /* 0x000fe200000006ff */
[----:B------:R-:W-:Y:S06]  /*3800*/  @P3 BRA `(.L_x_345) ;  /* 0x0000000000243947 */ /* 0x000fec0003800000 */
[----:B------:R-:W-:-:S04]  /*3810*/  ISETP.NE.U32.AND P4, PT, RZ, UR10, PT ;  /* 0x0000000aff007c0c */ /* 0x000fc8000bf85070 */
[----:B------:R-:W-:-:S13]  /*3820*/  ISETP.NE.AND.EX P4, PT, RZ, UR11, PT, P4 ;  /* 0x0000000bff007c0c */ /* 0x000fda000bf85340 */
[----:B------:R-:W-:Y:S05]  /*3830*/  @P4 BRA `(.L_x_346) ;  /* 0x0000000000084947 */ /* 0x000fea0003800000 */
[----:B------:R-:W-:Y:S05]  /*3840*/  @P0 BRA `(.L_x_347) ;  /* 0x00000000002c0947 */ /* 0x000fea0003800000 */
[----:B------:R-:W-:Y:S05]  /*3850*/  BRA `(.L_x_348) ;  /* 0x0000000000307947 */ /* 0x000fea0003800000 */
.L_x_346:
[----:B-----5:R-:W-:-:S04]  /*3860*/  PRMT R0, R45, 0x7632, R0 ;  /* 0x000076322d007816 */ /* 0x020fc80000000000 */
[----:B------:R-:W-:-:S05]  /*3870*/  SHF.L.U32 R3, R0, 0x10, RZ ;  /* 0x0000001000037819 */ /* 0x000fca00000006ff */
[----:B------:R-:W-:Y:S01]  /*3880*/  FADD.FTZ R58, R58, R3 ;  /* 0x000000033a3a7221 */ /* 0x000fe20000010000 */
[----:B------:R-:W-:Y:S06]  /*3890*/  BRA `(.L_x_347) ;  /* 0x0000000000187947 */ /* 0x000fec0003800000 */
.L_x_345:
[----:B-----5:R-:W-:Y:S02]  /*38a0*/  PRMT R0, R41, 0x7632, R0 ;  /* 0x0000763229007816 */ /* 0x020fe40000000000 */
[----:B------:R-:W-:-:S03]  /*38b0*/  @P2 PRMT R2, R45, 0x7632, R2 ;  /* 0x000076322d022816 */ /* 0x000fc60000000002 */
[----:B------:R-:W-:Y:S01]  /*38c0*/  IMAD.U32 R3, R0, 0x10000, RZ ;  /* 0x0001000000037824 */ /* 0x000fe200078e00ff */
[----:B------:R-:W-:-:S03]  /*38d0*/  @P2 SHF.L.U32 R53, R2, 0x10, RZ ;  /* 0x0000001002352819 */ /* 0x000fc600000006ff */
[----:B------:R-:W-:-:S04]  /*38e0*/  FADD.FTZ R58, R58, R3 ;  /* 0x000000033a3a7221 */ /* 0x000fc80000010000 */
[----:B------:R-:W-:-:S07]  /*38f0*/  @P2 FADD.FTZ R58, R58, R53 ;  /* 0x000000353a3a2221 */ /* 0x000fce0000010000 */
.L_x_347:
[----:B------:R-:W-:-:S04]  /*3900*/  F2FP.BF16.F32.PACK_AB R0, RZ, R58 ;  /* 0x0000003aff00723e */ /* 0x000fc800000010ff */
[----:B------:R-:W-:-:S07]  /*3910*/  PRMT R49, R49, 0x5410, R0 ;  /* 0x0000541031317816 */ /* 0x000fce0000000000 */
.L_x_348:
        /* <DEDUP_REMOVED lines=8> */
.L_x_350:
[----:B-----5:R-:W-:-:S04]  /*39a0*/  IMAD.U32 R3, R46, 0x10000, RZ ;  /* 0x000100002e037824 */ /* 0x020fc800078e00ff */
[----:B------:R-:W-:Y:S01]  /*39b0*/  FADD.FTZ R60, R3, R60 ;  /* 0x0000003c033c7221 */ /* 0x000fe20000010000 */
[----:B------:R-:W-:Y:S06]  /*39c0*/  BRA `(.L_x_351) ;  /* 0x0000000000107947 */ /* 0x000fec0003800000 */
.L_x_349:
[----:B-----5:R-:W-:Y:S02]  /*39d0*/  SHF.L.U32 R3, R42, 0x10, RZ ;  /* 0x000000102a037819 */ /* 0x020fe400000006ff */
[----:B------:R-:W-:-:S03]  /*39e0*/  @P2 SHF.L.U32 R53, R46, 0x10, RZ ;  /* 0x000000102e352819 */ /* 0x000fc600000006ff */
[----:B------:R-:W-:-:S04]  /*39f0*/  FADD.FTZ R60, R3, R60 ;  /* 0x0000003c033c7221 */ /* 0x000fc80000010000 */
[----:B------:R-:W-:-:S07]  /*3a00*/  @P2 FADD.FTZ R60, R53, R60 ;  /* 0x0000003c353c2221 */ /* 0x000fce0000010000 */
.L_x_351:
[----:B------:R-:W-:-:S04]  /*3a10*/  F2FP.BF16.F32.PACK_AB R0, RZ, R60 ;  /* 0x0000003cff00723e */ /* 0x000fc800000010ff */
[----:B------:R-:W-:-:S07]  /*3a20*/  PRMT R50, R0, 0x7610, R50 ;  /* 0x0000761000327816 */ /* 0x000fce0000000032 */
.L_x_352:
[----:B------:R-:W-:Y:S01]  /*3a30*/  IMAD.U32 R54, R54, 0x10000, RZ ;  /* 0x0001000036367824 */ /* 0x000fe200078e00ff */
[----:B------:R-:W-:Y:S06]  /*3a40*/  @P3 BRA `(.L_x_353) ;  /* 0x0000000000243947 */ /* 0x000fec0003800000 */
[----:B------:R-:W-:-:S04]  /*3a50*/  ISETP.NE.U32.AND P4, PT, RZ, UR10, PT ;  /* 0x0000000aff007c0c */ /* 0x000fc8000bf85070 */
[----:B------:R-:W-:-:S13]  /*3a60*/  ISETP.NE.AND.EX P4, PT, RZ, UR11, PT, P4 ;  /* 0x0000000bff007c0c */ /* 0x000fda000bf85340 */
[----:B------:R-:W-:Y:S05]  /*3a70*/  @P4 BRA `(.L_x_354) ;  /* 0x0000000000084947 */ /* 0x000fea0003800000 */
[----:B------:R-:W-:Y:S05]  /*3a80*/  @P0 BRA `(.L_x_355) ;  /* 0x00000000002c0947 */ /* 0x000fea0003800000 */
[----:B------:R-:W-:Y:S05]  /*3a90*/  BRA `(.L_x_356) ;  /* 0x0000000000307947 */ /* 0x000fea0003800000 */
.L_x_354:
[----:B-----5:R-:W-:-:S04]  /*3aa0*/  PRMT R0, R46, 0x7632, R0 ;  /* 0x000076322e007816 */ /* 0x020fc80000000000 */
[----:B------:R-:W-:-:S05]  /*3ab0*/  SHF.L.U32 R3, R0, 0x10, RZ ;  /* 0x0000001000037819 */ /* 0x000fca00000006ff */
[----:B------:R-:W-:Y:S01]  /*3ac0*/  FADD.FTZ R54, R54, R3 ;  /* 0x0000000336367221 */ /* 0x000fe20000010000 */
[----:B------:R-:W-:Y:S06]  /*3ad0*/  BRA `(.L_x_355) ;  /* 0x0000000000187947 */ /* 0x000fec0003800000 */
.L_x_353:
[----:B-----5:R-:W-:Y:S02]  /*3ae0*/  PRMT R0, R42, 0x7632, R0 ;  /* 0x000076322a007816 */ /* 0x020fe40000000000 */
[----:B------:R-:W-:Y:S02]  /*3af0*/  @P2 PRMT R2, R46, 0x7632, R2 ;  /* 0x000076322e022816 */ /* 0x000fe40000000002 */
[----:B------:R-:W-:-:S03]  /*3b00*/  SHF.L.U32 R3, R0, 0x10, RZ ;  /* 0x0000001000037819 */ /* 0x000fc600000006ff */
[----:B------:R-:W-:Y:S02]  /*3b10*/  @P2 IMAD.U32 R53, R2, 0x10000, RZ ;  /* 0x0001000002352824 */ /* 0x000fe400078e00ff */
[----:B------:R-:W-:-:S04]  /*3b20*/  FADD.FTZ R54, R54, R3 ;  /* 0x0000000336367221 */ /* 0x000fc80000010000 */
[----:B------:R-:W-:-:S07]  /*3b30*/  @P2 FADD.FTZ R54, R54, R53 ;  /* 0x0000003536362221 */ /* 0x000fce0000010000 */
.L_x_355:
[----:B------:R-:W-:-:S04]  /*3b40*/  F2FP.BF16.F32.PACK_AB R0, RZ, R54 ;  /* 0x00000036ff00723e */ /* 0x000fc800000010ff */
[----:B------:R-:W-:-:S07]  /*3b50*/  PRMT R50, R50, 0x5410, R0 ;  /* 0x0000541032327816 */ /* 0x000fce0000000000 */
.L_x_356:
        /* <DEDUP_REMOVED lines=8> */
.L_x_358:
[----:B-----5:R-:W-:-:S05]  /*3be0*/  SHF.L.U32 R3, R47, 0x10, RZ ;  /* 0x000000102f037819 */ /* 0x020fca00000006ff */
[----:B------:R-:W-:Y:S01]  /*3bf0*/  FADD.FTZ R214, R3, R214 ;  /* 0x000000d603d67221 */ /* 0x000fe20000010000 */
[----:B------:R-:W-:Y:S06]  /*3c00*/  BRA `(.L_x_359) ;  /* 0x0000000000107947 */ /* 0x000fec0003800000 */
.L_x_357:
[----:B-----5:R-:W-:Y:S01]  /*3c10*/  IMAD.U32 R3, R43, 0x10000, RZ ;  /* 0x000100002b037824 */ /* 0x020fe200078e00ff */
[----:B------:R-:W-:-:S03]  /*3c20*/  @P2 SHF.L.U32 R53, R47, 0x10, RZ ;  /* 0x000000102f352819 */ /* 0x000fc600000006ff */
[----:B------:R-:W-:-:S04]  /*3c30*/  FADD.FTZ R214, R3, R214 ;  /* 0x000000d603d67221 */ /* 0x000fc80000010000 */
[----:B------:R-:W-:-:S07]  /*3c40*/  @P2 FADD.FTZ R214, R53, R214 ;  /* 0x000000d635d62221 */ /* 0x000fce0000010000 */
.L_x_359:
[----:B------:R-:W-:-:S04]  /*3c50*/  F2FP.BF16.F32.PACK_AB R0, RZ, R214 ;  /* 0x000000d6ff00723e */ /* 0x000fc800000010ff */
[----:B------:R-:W-:-:S07]  /*3c60*/  PRMT R51, R0, 0x7610, R51 ;  /* 0x0000761000337816 */ /* 0x000fce0000000033 */
.L_x_360:
[----:B------:R-:W-:Y:S01]  /*3c70*/  SHF.L.U32 R216, R55, 0x10, RZ ;  /* 0x0000001037d87819 */ /* 0x000fe200000006ff */
[----:B------:R-:W-:Y:S06]  /*3c80*/  @P3 BRA `(.L_x_361) ;  /* 0x0000000000243947 */ /* 0x000fec0003800000 */
[----:B------:R-:W-:-:S04]  /*3c90*/  ISETP.NE.U32.AND P2, PT, RZ, UR10, PT ;  /* 0x0000000aff007c0c */ /* 0x000fc8000bf45070 */
[----:B------:R-:W-:-:S13]  /*3ca0*/  ISETP.NE.AND.EX P2, PT, RZ, UR11, PT, P2 ;  /* 0x0000000bff007c0c */ /* 0x000fda000bf45320 */
[----:B------:R-:W-:Y:S05]  /*3cb0*/  @P2 BRA `(.L_x_362) ;  /* 0x0000000000082947 */ /* 0x000fea0003800000 */
[----:B------:R-:W-:Y:S05]  /*3cc0*/  @P0 BRA `(.L_x_363) ;  /* 0x00000000002c0947 */ /* 0x000fea0003800000 */
[----:B------:R-:W-:Y:S05]  /*3cd0*/  BRA `(.L_x_364) ;  /* 0x0000000000307947 */ /* 0x000fea0003800000 */
.L_x_362:
[----:B-----5:R-:W-:-:S05]  /*3ce0*/  PRMT R0, R47, 0x7632, R0 ;  /* 0x000076322f007816 */ /* 0x020fca0000000000 */
[----:B------:R-:W-:-:S04]  /*3cf0*/  IMAD.U32 R3, R0, 0x10000, RZ ;  /* 0x0001000000037824 */ /* 0x000fc800078e00ff */
[----:B------:R-:W-:Y:S01]  /*3d00*/  FADD.FTZ R216, R216, R3 ;  /* 0x00000003d8d87221 */ /* 0x000fe20000010000 */
[----:B------:R-:W-:Y:S06]  /*3d10*/  BRA `(.L_x_363) ;  /* 0x0000000000187947 */ /* 0x000fec0003800000 */
.L_x_361:
[----:B-----5:R-:W-:Y:S02]  /*3d20*/  PRMT R0, R43, 0x7632, R0 ;  /* 0x000076322b007816 */ /* 0x020fe40000000000 */
[----:B------:R-:W-:Y:S02]  /*3d30*/  @P2 PRMT R2, R47, 0x7632, R2 ;  /* 0x000076322f022816 */ /* 0x000fe40000000002 */
[----:B------:R-:W-:Y:S02]  /*3d40*/  SHF.L.U32 R3, R0, 0x10, RZ ;  /* 0x0000001000037819 */ /* 0x000fe400000006ff */
[----:B------:R-:W-:-:S03]  /*3d50*/  @P2 SHF.L.U32 R53, R2, 0x10, RZ ;  /* 0x0000001002352819 */ /* 0x000fc600000006ff */
[----:B------:R-:W-:-:S04]  /*3d60*/  FADD.FTZ R216, R216, R3 ;  /* 0x00000003d8d87221 */ /* 0x000fc80000010000 */
[----:B------:R-:W-:-:S07]  /*3d70*/  @P2 FADD.FTZ R216, R216, R53 ;  /* 0x00000035d8d82221 */ /* 0x000fce0000010000 */
.L_x_363:
[----:B------:R-:W-:-:S04]  /*3d80*/  F2FP.BF16.F32.PACK_AB R0, RZ, R216 ;  /* 0x000000d8ff00723e */ /* 0x000fc800000010ff */
[----:B------:R-:W-:-:S07]  /*3d90*/  PRMT R51, R51, 0x5410, R0 ;  /* 0x0000541033337816 */ /* 0x000fce0000000000 */
.L_x_364:
[----:B------:R-:W-:Y:S01]  /*3da0*/  FADD.FTZ R3, RZ, R62 ;  /* 0x0000003eff037221 */ /* 0x000fe20000010000 */
[----:B------:R-:W-:Y:S01]  /*3db0*/  UMOV UR6, 0xffffffff ;  /* 0xffffffff00067882 */ /* 0x000fe20000000000 */
[----:B------:R-:W-:Y:S02]  /*3dc0*/  ISETP.NE.AND P2, PT, R177, RZ, PT ;  /* 0x000000ffb100720c */ /* 0x000fe40003f45270 */
[----:B------:R-:W-:-:S04]  /*3dd0*/  FADD.FTZ R3, R3, R66 ;  /* 0x0000004203037221 */ /* 0x000fc80000010000 */
        /* <DEDUP_REMOVED lines=25> */
[----:B------:R-:W-:Y:S02]  /*3f70*/  FADD.FTZ R53, R3, R202 ;  /* 0x000000ca03357221 */ /* 0x000fe40000010000 */
[----:B------:R-:W0:Y:S02]  /*3f80*/  @P0 LDC.64 R2, c[0x0][0x238] ;  /* 0x00008e00ff020b82 */ /* 0x000e240000000a00 */
[----:B------:R-:W-:-:S04]  /*3f90*/  FADD.FTZ R53, R53, R204 ;  /* 0x000000cc35357221 */ /* 0x000fc80000010000 */
[----:B------:R-:W-:-:S04]  /*3fa0*/  FADD.FTZ R53, R53, R206 ;  /* 0x000000ce35357221 */ /* 0x000fc80000010000 */
[----:B------:R-:W-:-:S04]  /*3fb0*/  FADD.FTZ R53, R53, R208 ;  /* 0x000000d035357221 */ /* 0x000fc80000010000 */
[----:B------:R-:W-:-:S04]  /*3fc0*/  FADD.FTZ R53, R53, R210 ;  /* 0x000000d235357221 */ /* 0x000fc80000010000 */
[----:B------:R-:W-:-:S04]  /*3fd0*/  FADD.FTZ R53, R53, R212 ;  /* 0x000000d435357221 */ /* 0x000fc80000010000 */
[----:B------:R-:W-:Y:S01]  /*3fe0*/  FADD.FTZ R53, R53, R52 ;  /* 0x0000003435357221 */ /* 0x000fe20000010000 */
[----:B0-----:R-:W-:-:S04]  /*3ff0*/  @P0 IMAD.WIDE.U32 R2, R71, 0x10, R2 ;  /* 0x0000001047020825 */ /* 0x001fc800078e0002 */
[----:B------:R-:W-:Y:S01]  /*4000*/  FADD.FTZ R53, R53, R56 ;  /* 0x0000003835357221 */ /* 0x000fe20000010000 */
[----:B------:R0:W-:Y:S03]  /*4010*/  @P0 STG.E.128 desc[UR4][R2.64], R48 ;  /* 0x0000003002000986 */ /* 0x0001e6000c101d04 */
[----:B------:R-:W-:-:S04]  /*4020*/  FADD.FTZ R53, R53, R58 ;  /* 0x0000003a35357221 */ /* 0x000fc80000010000 */
[----:B------:R-:W-:-:S04]  /*4030*/  FADD.FTZ R53, R53, R60 ;  /* 0x0000003c35357221 */ /* 0x000fc80000010000 */
[----:B------:R-:W-:-:S04]  /*4040*/  FADD.FTZ R53, R53, R54 ;  /* 0x0000003635357221 */ /* 0x000fc80000010000 */
[----:B------:R-:W-:-:S04]  /*4050*/  FADD.FTZ R53, R53, R214 ;  /* 0x000000d635357221 */ /* 0x000fc80000010000 */
[----:B------:R-:W-:Y:S01]  /*4060*/  FADD.FTZ R53, R53, R216 ;  /* 0x000000d835357221 */ /* 0x000fe20000010000 */
[----:B0-----:R-:W-:Y:S06]  /*4070*/  BRA.DIV UR6, `(.L_x_365) ;  /* 0x0000001e06387947 */ /* 0x001fec000b800000 */
[----:B------:R-:W0:Y:S01]  /*4080*/  SHFL.BFLY PT, R0, R53, 0x1, 0x1f ;  /* 0x0c201f0035007f89 */ /* 0x000e2200000e0000 */
[----:B------:R-:W1:Y:S01]  /*4090*/  LDC R2, c[0x0][0x290] ;  /* 0x0000a400ff027b82 */ /* 0x000e620000000800 */
        /* <DEDUP_REMOVED lines=10> */
[C---:B------:R-:W-:Y:S01]  /*4140*/  FADD.FTZ R0, -R59.reuse, R62 ;  /* 0x0000003e3b007221 */ /* 0x040fe20000010100 */
[C---:B------:R-:W-:Y:S01]  /*4150*/  FADD.FTZ R3, -R59.reuse, R66 ;  /* 0x000000423b037221 */ /* 0x040fe20000010100 */
[----:B------:R-:W-:Y:S02]  /*4160*/  FADD.FTZ R53, -R59, R64 ;  /* 0x000000403b357221 */ /* 0x000fe40000010100 */
[----:B------:R-:W-:-:S04]  /*4170*/  FFMA.FTZ R0, R0, R0, RZ ;  /* 0x0000000000007223 */ /* 0x000fc800000100ff */
[----:B------:R-:W-:Y:S01]  /*4180*/  FFMA.FTZ R0, R3, R3, R0 ;  /* 0x0000000303007223 */ /* 0x000fe20000010000 */
[----:B------:R-:W-:-:S03]  /*4190*/  FADD.FTZ R3, -R59, R70 ;  /* 0x000000463b037221 */ /* 0x000fc60000010100 */
        /* <DEDUP_REMOVED lines=72> */
[----:B------:R-:W-:-:S04]  /*4620*/  FFMA.FTZ R0, R53, R53, R0 ;  /* 0x0000003535007223 */ /* 0x000fc80000010000 */
[----:B------:R-:W-:-:S05]  /*4630*/  FFMA.FTZ R0, R3, R3, R0 ;  /* 0x0000000303007223 */ /* 0x000fca0000010000 */
        /* <DEDUP_REMOVED lines=9> */
.L_x_378:
[C---:B------:R-:W-:Y:S01]  /*46d0*/  FMUL.FTZ R0, R59.reuse, R59 ;  /* 0x0000003b3b007220 */ /* 0x040fe20000410000 */
[----:B-1----:R-:W-:Y:S01]  /*46e0*/  FADD.FTZ R55, R220, R55 ;  /* 0x00000037dc377221 */ /* 0x002fe20000010000 */
[----:B------:R-:W-:Y:S01]  /*46f0*/  FSEL R53, R59, RZ, !P5 ;  /* 0x000000ff3b357208 */ /* 0x000fe20006800000 */
[----:B------:R-:W-:Y:S01]  /*4700*/  IMAD.U32 R65, R109, 0x10000, RZ ;  /* 0x000100006d417824 */ /* 0x000fe200078e00ff */
[----:B------:R-:W-:Y:S01]  /*4710*/  SHF.L.U32 R67, R111, 0x10, RZ ;  /* 0x000000106f437819 */ /* 0x000fe200000006ff */
[----:B------:R-:W-:Y:S01]  /*4720*/  FFMA.FTZ R2, R55, R2, UR8 ;  /* 0x0000000837027e23 */ /* 0x000fe20008010002 */
[----:B------:R-:W-:Y:S01]  /*4730*/  FSEL R3, R0, RZ, P5 ;  /* 0x000000ff00037208 */ /* 0x000fe20002800000 */
[C---:B------:R-:W-:Y:S01]  /*4740*/  FADD.FTZ R222, -R53.reuse, R62 ;  /* 0x0000003e35de7221 */ /* 0x040fe20000010100 */
[C---:B------:R-:W-:Y:S01]  /*4750*/  FADD.FTZ R62, -R53.reuse, R66 ;  /* 0x00000042353e7221 */ /* 0x040fe20000010100 */
[C---:B------:R-:W-:Y:S01]  /*4760*/  FADD.FTZ R238, -R53.reuse, R70 ;  /* 0x0000004635ee7221 */ /* 0x040fe20000010100 */
[C---:B------:R-:W-:Y:S01]  /*4770*/  FADD.FTZ R66, -R53.reuse, R68 ;  /* 0x0000004435427221 */ /* 0x040fe20000010100 */
[----:B------:R-:W-:Y:S01]  /*4780*/  FADD.FTZ R3, R2, R3 ;  /* 0x0000000302037221 */ /* 0x000fe20000010000 */
[C---:B------:R-:W-:Y:S01]  /*4790*/  FADD.FTZ R240, -R53.reuse, R74 ;  /* 0x0000004a35f07221 */ /* 0x040fe20000010100 */
[C---:B------:R-:W-:Y:S01]  /*47a0*/  FADD.FTZ R228, -R53.reuse, R84 ;  /* 0x0000005435e47221 */ /* 0x040fe20000010100 */
[C---:B------:R-:W-:Y:S01]  /*47b0*/  FADD.FTZ R234, -R53.reuse, R86 ;  /* 0x0000005635ea7221 */ /* 0x040fe20000010100 */
[----:B------:R1:W2:Y:S01]  /*47c0*/  MUFU.RSQ R221, R3 ;  /* 0x0000000300dd7308 */ /* 0x0002a20000001400 */
[C---:B------:R-:W-:Y:S01]  /*47d0*/  FADD.FTZ R236, -R53.reuse, R90 ;  /* 0x0000005a35ec7221 */ /* 0x040fe20000010100 */
[C---:B------:R-:W-:Y:S01]  /*47e0*/  FADD.FTZ R74, -R53.reuse, R180 ;  /* 0x000000b4354a7221 */ /* 0x040fe20000010100 */
[C---:B------:R-:W-:Y:S01]  /*47f0*/  FADD.FTZ R70, -R53.reuse, R184 ;  /* 0x000000b835467221 */ /* 0x040fe20000010100 */
[C---:B0-----:R-:W-:Y:S01]  /*4800*/  FADD.FTZ R220, -R53.reuse, R64 ;  /* 0x0000004035dc7221 */ /* 0x041fe20000010100 */
[C---:B------:R-:W-:Y:S01]  /*4810*/  FADD.FTZ R218, -R53.reuse, R72 ;  /* 0x0000004835da7221 */ /* 0x040fe20000010100 */
[C---:B------:R-:W-:Y:S01]  /*4820*/  FADD.FTZ R242, -R53.reuse, R76 ;  /* 0x0000004c35f27221 */ /* 0x040fe20000010100 */
[C---:B------:R-:W-:Y:S01]  /*4830*/  FADD.FTZ R226, -R53.reuse, R82 ;  /* 0x0000005235e27221 */ /* 0x040fe20000010100 */
[----:B------:R-:W-:Y:S01]  /*4840*/  FADD.FTZ R90, -R53, R178 ;  /* 0x000000b2355a7221 */ /* 0x000fe20000010100 */
[----:B-1----:R-:W-:Y:S01]  /*4850*/  PRMT R3, R111, 0x7632, R3 ;  /* 0x000076326f037816 */ /* 0x002fe20000000003 */
[C---:B------:R-:W-:Y:S01]  /*4860*/  FADD.FTZ R86, -R53.reuse, R182 ;  /* 0x000000b635567221 */ /* 0x040fe20000010100 */
        /* <DEDUP_REMOVED lines=23> */
[----:B------:R-:W-:Y:S01]  /*49e0*/  FADD.FTZ R186, -R53, R216 ;  /* 0x000000d835ba7221 */ /* 0x000fe20000010100 */
[----:B------:R-:W-:Y:S01]  /*49f0*/  PRMT R54, R23, 0x7632, R54 ;  /* 0x0000763217367816 */ /* 0x000fe20000000036 */
[----:B------:R-:W-:Y:S01]  /*4a00*/  IMAD.U32 R53, R22, 0x10000, RZ ;  /* 0x0001000016357824 */ /* 0x000fe200078e00ff */
[----:B------:R-:W-:Y:S01]  /*4a10*/  SHF.L.U32 R82, R3, 0x10, RZ ;  /* 0x0000001003527819 */ /* 0x000fe200000006ff */
[----:B--2---:R-:W-:Y:S01]  /*4a20*/  FMUL.FTZ R3, R221, R66 ;  /* 0x00000042dd037220 */ /* 0x004fe20000410000 */
[----:B------:R-:W-:Y:S01]  /*4a30*/  IMAD.U32 R52, R110, 0x10000, RZ ;  /* 0x000100006e347824 */ /* 0x000fe200078e00ff */
[----:B------:R-:W-:Y:S01]  /*4a40*/  SHF.L.U32 R56, R23, 0x10, RZ ;  /* 0x0000001017387819 */ /* 0x000fe200000006ff */
[----:B------:R-:W-:Y:S01]  /*4a50*/  FMUL.FTZ R218, R221, R218 ;  /* 0x000000daddda7220 */ /* 0x000fe20000410000 */
[----:B------:R-:W-:Y:S01]  /*4a60*/  SHF.L.U32 R57, R54, 0x10, RZ ;  /* 0x0000001036397819 */ /* 0x000fe200000006ff */
[----:B------:R-:W-:Y:S01]  /*4a70*/  FFMA.FTZ R54, R3, R53, R154 ;  /* 0x0000003503367223 */ /* 0x000fe2000001009a */
[----:B------:R-:W-:Y:S01]  /*4a80*/  FMUL.FTZ R242, R221, R242 ;  /* 0x000000f2ddf27220 */ /* 0x000fe20000410000 */
[----:B------:R-:W-:Y:S01]  /*4a90*/  PRMT R53, R110, 0x7632, R53 ;  /* 0x000076326e357816 */ /* 0x000fe20000000035 */
[----:B------:R-:W-:Y:S01]  /*4aa0*/  FFMA.FTZ R66, R3, R52, R174 ;  /* 0x0000003403427223 */ /* 0x000fe200000100ae */
[----:B------:R-:W-:Y:S01]  /*4ab0*/  PRMT R3, R109, 0x7632, R3 ;  /* 0x000076326d037816 */ /* 0x000fe20000000003 */
[C---:B------:R-:W-:Y:S01]  /*4ac0*/  FFMA.FTZ R67, R218.reuse, R67, R173 ;  /* 0x00000043da437223 */ /* 0x040fe200000100ad */
[----:B------:R-:W-:Y:S01]  /*4ad0*/  FFMA.FTZ R55, R218, R56, R153 ;  /* 0x00000038da377223 */ /* 0x000fe20000010099 */
[----:B------:R-:W-:Y:S01]  /*4ae0*/  FFMA.FTZ R218, R242, R57, R128 ;  /* 0x00000039f2da7223 */ /* 0x000fe20000010080 */
[----:B------:R-:W-:Y:S01]  /*4af0*/  PRMT R57, R22, 0x7632, R57 ;  /* 0x0000763216397816 */ /* 0x000fe20000000039 */
[----:B------:R-:W-:Y:S01]  /*4b00*/  IMAD.U32 R53, R53, 0x10000, RZ ;  /* 0x0001000035357824 */ /* 0x000fe200078e00ff */
[----:B------:R-:W-:Y:S01]  /*4b10*/  SHF.L.U32 R56, R21, 0x10, RZ ;  /* 0x0000001015387819 */ /* 0x000fe200000006ff */
[----:B------:R-:W-:Y:S01]  /*4b20*/  FMUL.FTZ R240, R221, R240 ;  /* 0x000000f0ddf07220 */ /* 0x000fe20000410000 */
[----:B------:R-:W-:Y:S01]  /*4b30*/  PRMT R52, R21, 0x7632, R52 ;  /* 0x0000763215347816 */ /* 0x000fe20000000034 */
[----:B------:R-:W-:Y:S01]  /*4b40*/  FMUL.FTZ R220, R221, R220 ;  /* 0x000000dcdddc7220 */ /* 0x000fe20000410000 */
[----:B------:R-:W-:Y:S01]  /*4b50*/  SHF.L.U32 R3, R3, 0x10, RZ ;  /* 0x0000001003037819 */ /* 0x000fe200000006ff */
[----:B------:R-:W-:Y:S01]  /*4b60*/  FMUL.FTZ R238, R221, R238 ;  /* 0x000000eeddee7220 */ /* 0x000fe20000410000 */
[----:B------:R-:W-:Y:S01]  /*4b70*/  SHF.L.U32 R233, R57, 0x10, RZ ;  /* 0x0000001039e97819 */ /* 0x000fe200000006ff */
[----:B------:R-:W-:Y:S01]  /*4b80*/  FFMA.FTZ R69, R240, R53, R131 ;  /* 0x00000035f0457223 */ /* 0x000fe20000010083 */
[----:B------:R-:W-:Y:S01]  /*4b90*/  SHF.L.U32 R57, R52, 0x10, RZ ;  /* 0x0000001034397819 */ /* 0x000fe200000006ff */
[C---:B------:R-:W-:Y:S01]  /*4ba0*/  FFMA.FTZ R65, R220.reuse, R65, R175 ;  /* 0x00000041dc417223 */ /* 0x040fe200000100af */
[----:B------:R-:W-:Y:S01]  /*4bb0*/  FFMA.FTZ R53, R220, R56, R155 ;  /* 0x00000038dc357223 */ /* 0x000fe2000001009b */
[----:B------:R-:W-:Y:S01]  /*4bc0*/  FFMA.FTZ R220, R238, R3, R133 ;  /* 0x00000003eedc7223 */ /* 0x000fe20000010085 */
[----:B------:R-:W-:Y:S01]  /*4bd0*/  PRMT R3, R108, 0x7632, R3 ;  /* 0x000076326c037816 */ /* 0x000fe20000000003 */
[----:B------:R-:W-:Y:S01]  /*4be0*/  FFMA.FTZ R216, R238, R57, R132 ;  /* 0x00000039eed87223 */ /* 0x000fe20000010084 */
[----:B------:R-:W-:Y:S01]  /*4bf0*/  PRMT R52, R20, 0x7632, R52 ;  /* 0x0000763214347816 */ /* 0x000fe20000000034 */
[----:B------:R-:W-:Y:S01]  /*4c00*/  IMAD.U32 R83, R108, 0x10000, RZ ;  /* 0x000100006c537824 */ /* 0x000fe200078e00ff */
[----:B------:R-:W-:Y:S01]  /*4c10*/  SHF.L.U32 R57, R20, 0x10, RZ ;  /* 0x0000001014397819 */ /* 0x000fe200000006ff */
[----:B------:R-:W-:Y:S01]  /*4c20*/  FMUL.FTZ R62, R221, R62 ;  /* 0x0000003edd3e7220 */ /* 0x000fe20000410000 */
[----:B------:R-:W-:Y:S01]  /*4c30*/  SHF.L.U32 R56, R3, 0x10, RZ ;  /* 0x0000001003387819 */ /* 0x000fe200000006ff */
[----:B------:R-:W-:Y:S01]  /*4c40*/  FMUL.FTZ R3, R221, R222 ;  /* 0x000000dedd037220 */ /* 0x000fe20000410000 */
[----:B------:R-:W-:Y:S01]  /*4c50*/  SHF.L.U32 R231, R52, 0x10, RZ ;  /* 0x0000001034e77819 */ /* 0x000fe200000006ff */
[----:B------:R-:W-:-:S02]  /*4c60*/  IMAD.U32 R58, R19, 0x10000, RZ ;  /* 0x00010000133a7824 */ /* 0x000fc400078e00ff */
[----:B------:R-:W-:Y:S01]  /*4c70*/  FMUL.FTZ R236, R221, R236 ;  /* 0x000000ecddec7220 */ /* 0x000fe20000410000 */
[C---:B------:R-:W-:Y:S01]  /*4c80*/  FFMA.FTZ R83, R3.reuse, R83, R176 ;  /* 0x0000005303537223 */ /* 0x040fe200000100b0 */
[----:B------:R-:W-:Y:S01]  /*4c90*/  FFMA.FTZ R52, R3, R57, R156 ;  /* 0x0000003903347223 */ /* 0x000fe2000001009c */
[----:B------:R-:W-:Y:S01]  /*4ca0*/  PRMT R3, R38, 0x7632, R3 ;  /* 0x0000763226037816 */ /* 0x000fe20000000003 */
[C---:B------:R-:W-:Y:S01]  /*4cb0*/  FFMA.FTZ R222, R62.reuse, R56, R135 ;  /* 0x000000383ede7223 */ /* 0x040fe20000010087 */
[----:B------:R-:W-:Y:S01]  /*4cc0*/  FFMA.FTZ R231, R62, R231, R134 ;  /* 0x000000e73ee77223 */ /* 0x000fe20000010086 */
[----:B------:R-:W-:Y:S01]  /*4cd0*/  PRMT R62, R19, 0x7632, R62 ;  /* 0x00007632133e7816 */ /* 0x000fe2000000003e */
[----:B------:R-:W-:Y:S01]  /*4ce0*/  FFMA.FTZ R63, R236, R58, R149 ;  /* 0x0000003aec3f7223 */ /* 0x000fe20000010095 */
[----:B------:R-:W-:Y:S01]  /*4cf0*/  SHF.L.U32 R57, R18, 0x10, RZ ;  /* 0x0000001012397819 */ /* 0x000fe200000006ff */
[----:B------:R-:W-:Y:S01]  /*4d00*/  IMAD.U32 R58, R38, 0x10000, RZ ;  /* 0x00010000263a7824 */ /* 0x000fe200078e00ff */
[----:B------:R-:W-:Y:S01]  /*4d10*/  SHF.L.U32 R227, R3, 0x10, RZ ;  /* 0x0000001003e37819 */ /* 0x000fe200000006ff */
[----:B------:R-:W-:Y:S01]  /*4d20*/  FMUL.FTZ R3, R221, R234 ;  /* 0x000000eadd037220 */ /* 0x000fe20000410000 */
[----:B------:R-:W-:Y:S01]  /*4d30*/  PRMT R61, R39, 0x7632, R61 ;  /* 0x00007632273d7816 */ /* 0x000fe2000000003d */
[----:B------:R-:W-:Y:S01]  /*4d40*/  FMUL.FTZ R90, R221, R90 ;  /* 0x0000005add5a7220 */ /* 0x000fe20000410000 */
[----:B------:R-:W-:Y:S01]  /*4d50*/  SHF.L.U32 R73, R62, 0x10, RZ ;  /* 0x000000103e497819 */ /* 0x000fe200000006ff */
[C---:B------:R-:W-:Y:S01]  /*4d60*/  FFMA.FTZ R58, R3.reuse, R58, R170 ;  /* 0x0000003a033a7223 */ /* 0x040fe200000100aa */
[----:B------:R-:W-:Y:S01]  /*4d70*/  PRMT R56, R18, 0x7632, R56 ;  /* 0x0000763212387816 */ /* 0x000fe20000000038 */
[----:B------:R-:W-:Y:S01]  /*4d80*/  FFMA.FTZ R62, R3, R57, R150 ;  /* 0x00000039033e7223 */ /* 0x000fe20000010096 */
[----:B------:R-:W-:Y:S01]  /*4d90*/  IMAD.U32 R61, R61, 0x10000, RZ ;  /* 0x000100003d3d7824 */ /* 0x000fe200078e00ff */
[----:B------:R-:W-:Y:S01]  /*4da0*/  PRMT R3, R37, 0x7632, R3 ;  /* 0x0000763225037816 */ /* 0x000fe20000000003 */
[----:B------:R-:W-:Y:S01]  /*4db0*/  FFMA.FTZ R210, R90, R73, R120 ;  /* 0x000000495ad27223 */ /* 0x000fe20000010078 */
[----:B------:R-:W-:Y:S01]  /*4dc0*/  PRMT R73, R17, 0x7632, R73 ;  /* 0x0000763211497816 */ /* 0x000fe20000000049 */
[----:B------:R-:W-:Y:S01]  /*4dd0*/  FMUL.FTZ R88, R221, R88 ;  /* 0x00000058dd587220 */ /* 0x000fe20000410000 */
[----:B------:R-:W-:Y:S01]  /*4de0*/  SHF.L.U32 R223, R56, 0x10, RZ ;  /* 0x0000001038df7819 */ /* 0x000fe200000006ff */
[----:B------:R-:W-:Y:S01]  /*4df0*/  FFMA.FTZ R225, R90, R61, R121 ;  /* 0x0000003d5ae17223 */ /* 0x000fe20000010079 */
[----:B------:R-:W-:Y:S01]  /*4e00*/  SHF.L.U32 R214, R3, 0x10, RZ ;  /* 0x0000001003d67819 */ /* 0x000fe200000006ff */
[----:B------:R-:W-:-:S02]  /*4e10*/  IMAD.U32 R61, R16, 0x10000, RZ ;  /* 0x00010000103d7824 */ /* 0x000fc400078e00ff */
[----:B------:R-:W-:Y:S01]  /*4e20*/  FMUL.FTZ R3, R221, R78 ;  /* 0x0000004edd037220 */ /* 0x000fe20000410000 */
[----:B------:R-:W-:Y:S01]  /*4e30*/  SHF.L.U32 R73, R73, 0x10, RZ ;  /* 0x0000001049497819 */ /* 0x000fe200000006ff */
[----:B------:R-:W-:Y:S02]  /*4e40*/  IMAD.U32 R56, R36, 0x10000, RZ ;  /* 0x0001000024387824 */ /* 0x000fe400078e00ff */
[----:B------:R-:W-:Y:S01]  /*4e50*/  FMUL.FTZ R228, R221, R228 ;  /* 0x000000e4dde47220 */ /* 0x000fe20000410000 */
[C---:B------:R-:W-:Y:S01]  /*4e60*/  FFMA.FTZ R227, R88.reuse, R227, R123 ;  /* 0x000000e358e37223 */ /* 0x040fe2000001007b */
[----:B------:R-:W-:Y:S01]  /*4e70*/  FFMA.FTZ R223, R88, R223, R122 ;  /* 0x000000df58df7223 */ /* 0x000fe2000001007a */
[C---:B------:R-:W-:Y:S01]  /*4e80*/  FFMA.FTZ R88, R3.reuse, R61, R152 ;  /* 0x0000003d03587223 */ /* 0x040fe20000010098 */
[----:B------:R-:W-:Y:S01]  /*4e90*/  PRMT R61, R16, 0x7632, R61 ;  /* 0x00007632103d7816 */ /* 0x000fe2000000003d */
[----:B------:R-:W-:Y:S01]  /*4ea0*/  FFMA.FTZ R219, R228, R73, R124 ;  /* 0x00000049e4db7223 */ /* 0x000fe2000001007c */
[----:B------:R-:W-:Y:S01]  /*4eb0*/  FFMA.FTZ R56, R3, R56, R172 ;  /* 0x0000003803387223 */ /* 0x000fe200000100ac */
[----:B------:R-:W-:Y:S01]  /*4ec0*/  PRMT R3, R36, 0x7632, R3 ;  /* 0x0000763224037816 */ /* 0x000fe20000000003 */
[----:B------:R-:W-:Y:S01]  /*4ed0*/  FMUL.FTZ R80, R221, R80 ;  /* 0x00000050dd507220 */ /* 0x000fe20000410000 */
[----:B------:R-:W-:Y:S01]  /*4ee0*/  PRMT R73, R35, 0x7632, R73 ;  /* 0x0000763223497816 */ /* 0x000fe20000000049 */
[----:B------:R-:W-:Y:S01]  /*4ef0*/  IMAD.U32 R61, R61, 0x10000, RZ ;  /* 0x000100003d3d7824 */ /* 0x000fe200078e00ff */
[----:B------:R-:W-:Y:S01]  /*4f00*/  PRMT R75, R15, 0x7632, R75 ;  /* 0x000076320f4b7816 */ /* 0x000fe2000000004b */
[----:B------:R-:W-:Y:S01]  /*4f10*/  FMUL.FTZ R232, R221, R232 ;  /* 0x000000e8dde87220 */ /* 0x000fe20000410000 */
[----:B------:R-:W-:Y:S01]  /*4f20*/  SHF.L.U32 R3, R3, 0x10, RZ ;  /* 0x0000001003037819 */ /* 0x000fe200000006ff */
[C---:B------:R-:W-:Y:S01]  /*4f30*/  FFMA.FTZ R217, R80.reuse, R61, R126 ;  /* 0x0000003d50d97223 */ /* 0x040fe2000001007e */
[----:B------:R-:W-:Y:S01]  /*4f40*/  SHF.L.U32 R73, R73, 0x10, RZ ;  /* 0x0000001049497819 */ /* 0x000fe200000006ff */
[----:B------:R-:W-:Y:S01]  /*4f50*/  FMUL.FTZ R206, R221, R70 ;  /* 0x00000046ddce7220 */ /* 0x000fe20000410000 */
[----:B------:R-:W-:Y:S01]  /*4f60*/  SHF.L.U32 R75, R75, 0x10, RZ ;  /* 0x000000104b4b7819 */ /* 0x000fe200000006ff */
[----:B------:R-:W-:Y:S01]  /*4f70*/  FFMA.FTZ R229, R80, R3, R127 ;  /* 0x0000000350e57223 */ /* 0x000fe2000001007f */
[----:B------:R-:W-:Y:S01]  /*4f80*/  PRMT R61, R34, 0x7632, R61 ;  /* 0x00007632223d7816 */ /* 0x000fe2000000003d */
[----:B------:R-:W-:Y:S01]  /*4f90*/  FFMA.FTZ R85, R232, R73, R113 ;  /* 0x00000049e8557223 */ /* 0x000fe20000010071 */
[----:B------:R-:W-:Y:S01]  /*4fa0*/  IMAD.U32 R3, R33, 0x10000, RZ ;  /* 0x0001000021037824 */ /* 0x000fe200078e00ff */
[----:B------:R-:W-:Y:S01]  /*4fb0*/  PRMT R73, R14, 0x7632, R73 ;  /* 0x000076320e497816 */ /* 0x000fe20000000049 */
[----:B------:R-:W-:Y:S01]  /*4fc0*/  FFMA.FTZ R213, R232, R75, R112 ;  /* 0x0000004be8d57223 */ /* 0x000fe20000010070 */
[----:B------:R-:W-:Y:S01]  /*4fd0*/  SHF.L.U32 R87, R61, 0x10, RZ ;  /* 0x000000103d577819 */ /* 0x000fe200000006ff */
[C---:B------:R-:W-:Y:S01]  /*4fe0*/  FMUL.FTZ R61, R221.reuse, R84 ;  /* 0x00000054dd3d7220 */ /* 0x040fe20000410000 */
[----:B------:R-:W-:Y:S01]  /*4ff0*/  SHF.L.U32 R75, R14, 0x10, RZ ;  /* 0x000000100e4b7819 */ /* 0x000fe200000006ff */
[----:B------:R-:W-:Y:S01]  /*5000*/  FFMA.FTZ R84, R206, R3, R167 ;  /* 0x00000003ce547223 */ /* 0x000fe200000100a7 */
[----:B------:R-:W-:Y:S01]  /*5010*/  SHF.L.U32 R80, R34, 0x10, RZ ;  /* 0x0000001022507819 */ /* 0x000fe200000006ff */
[----:B------:R-:W-:Y:S01]  /*5020*/  FMUL.FTZ R224, R221, R224 ;  /* 0x000000e0dde07220 */ /* 0x000fe20000410000 */
[----:B------:R-:W-:Y:S01]  /*5030*/  SHF.L.U32 R73, R73, 0x10, RZ ;  /* 0x0000001049497819 */ /* 0x000fe200000006ff */
[C---:B------:R-:W-:Y:S01]  /*5040*/  FFMA.FTZ R70, R61.reuse, R75, R146 ;  /* 0x0000004b3d467223 */ /* 0x040fe20000010092 */
[----:B------:R-:W-:Y:S01]  /*5050*/  PRMT R3, R32, 0x7632, R3 ;  /* 0x0000763220037816 */ /* 0x000fe20000000003 */
[----:B------:R-:W-:Y:S01]  /*5060*/  FFMA.FTZ R80, R61, R80, R166 ;  /* 0x000000503d507223 */ /* 0x000fe200000100a6 */
[----:B------:R-:W-:Y:S01]  /*5070*/  SHF.L.U32 R75, R12, 0x10, RZ ;  /* 0x000000100c4b7819 */ /* 0x000fe200000006ff */
[----:B------:R-:W-:Y:S01]  /*5080*/  FFMA.FTZ R211, R224, R73, R114 ;  /* 0x00000049e0d37223 */ /* 0x000fe20000010072 */
[----:B------:R-:W-:Y:S01]  /*5090*/  SHF.L.U32 R215, R3, 0x10, RZ ;  /* 0x0000001003d77819 */ /* 0x000fe200000006ff */
[----:B------:R-:W-:Y:S01]  /*50a0*/  IMAD.U32 R61, R32, 0x10000, RZ ;  /* 0x00010000203d7824 */ /* 0x000fe200078e00ff */
[----:B------:R-:W-:Y:S01]  /*50b0*/  PRMT R73, R12, 0x7632, R73 ;  /* 0x000076320c497816 */ /* 0x000fe20000000049 */
[C---:B------:R-:W-:Y:S01]  /*50c0*/  FMUL.FTZ R3, R221.reuse, R74 ;  /* 0x0000004add037220 */ /* 0x040fe20000410000 */
[----:B------:R-:W-:Y:S01]  /*50d0*/  FMUL.FTZ R74, R221, R86 ;  /* 0x00000056dd4a7220 */ /* 0x000fe20000410000 */
[----:B------:R-:W-:Y:S01]  /*50e0*/  IMAD.U32 R196, R13, 0x10000, RZ ;  /* 0x000100000dc47824 */ /* 0x000fe200078e00ff */
[----:B------:R-:W-:Y:S01]  /*50f0*/  SHF.L.U32 R73, R73, 0x10, RZ ;  /* 0x0000001049497819 */ /* 0x000fe200000006ff */
[C---:B------:R-:W-:Y:S01]  /*5100*/  FFMA.FTZ R86, R3.reuse, R61, R168 ;  /* 0x0000003d03567223 */ /* 0x040fe200000100a8 */
[----:B------:R-:W-:Y:S01]  /*5110*/  FFMA.FTZ R204, R3, R75, R148 ;  /* 0x0000004b03cc7223 */ /* 0x000fe20000010094 */
[----:B------:R-:W-:Y:S01]  /*5120*/  PRMT R3, R31, 0x7632, R3 ;  /* 0x000076321f037816 */ /* 0x000fe20000000003 */
[C---:B------:R-:W-:Y:S01]  /*5130*/  FFMA.FTZ R215, R74.reuse, R215, R119 ;  /* 0x000000d74ad77223 */ /* 0x040fe20000010077 */
[----:B------:R-:W-:Y:S01]  /*5140*/  PRMT R77, R33, 0x7632, R77 ;  /* 0x00007632214d7816 */ /* 0x000fe2000000004d */
[----:B------:R-:W-:Y:S01]  /*5150*/  FFMA.FTZ R207, R74, R73, R118 ;  /* 0x000000494acf7223 */ /* 0x000fe20000010076 */
[----:B------:R-:W-:Y:S01]  /*5160*/  PRMT R91, R13, 0x7632, R91 ;  /* 0x000076320d5b7816 */ /* 0x000fe2000000005b */
[----:B------:R-:W-:Y:S01]  /*5170*/  IMAD.U32 R74, R30, 0x10000, RZ ;  /* 0x000100001e4a7824 */ /* 0x000fe200078e00ff */
[----:B------:R-:W-:Y:S01]  /*5180*/  SHF.L.U32 R200, R3, 0x10, RZ ;  /* 0x0000001003c87819 */ /* 0x000fe200000006ff */
[----:B------:R-:W-:Y:S01]  /*5190*/  IMAD.U32 R61, R10, 0x10000, RZ ;  /* 0x000100000a3d7824 */ /* 0x000fe200078e00ff */
[----:B------:R-:W-:Y:S01]  /*51a0*/  PRMT R73, R11, 0x7632, R73 ;  /* 0x000076320b497816 */ /* 0x000fe20000000049 */
[----:B------:R-:W-:Y:S01]  /*51b0*/  FMUL.FTZ R3, R221, R190 ;  /* 0x000000bedd037220 */ /* 0x000fe20000410000 */
[----:B------:R-:W-:Y:S01]  /*51c0*/  FFMA.FTZ R206, R206, R196, R147 ;  /* 0x000000c4cece7223 */ /* 0x000fe20000010093 */
[----:B------:R-:W-:Y:S01]  /*51d0*/  SHF.L.U32 R209, R91, 0x10, RZ ;  /* 0x000000105bd17819 */ /* 0x000fe200000006ff */
[----:B------:R-:W-:-:S02]  /*51e0*/  IMAD.U32 R77, R77, 0x10000, RZ ;  /* 0x000100004d4d7824 */ /* 0x000fc400078e00ff */
[----:B------:R-:W-:Y:S01]  /*51f0*/  FMUL.FTZ R184, R221, R184 ;  /* 0x000000b8ddb87220 */ /* 0x000fe20000410000 */
[----:B------:R-:W-:Y:S01]  /*5200*/  SHF.L.U32 R73, R73, 0x10, RZ ;  /* 0x0000001049497819 */ /* 0x000fe200000006ff */
[C---:B------:R-:W-:Y:S01]  /*5210*/  FFMA.FTZ R74, R3.reuse, R74, R162 ;  /* 0x0000004a034a7223 */ /* 0x040fe200000100a2 */
[----:B------:R-:W-:Y:S01]  /*5220*/  FFMA.FTZ R196, R3, R61, R142 ;  /* 0x0000003d03c47223 */ /* 0x000fe2000001008e */
[----:B------:R-:W-:Y:S01]  /*5230*/  FMUL.FTZ R194, R221, R194 ;  /* 0x000000c2ddc27220 */ /* 0x000fe20000410000 */
[----:B------:R-:W-:Y:S01]  /*5240*/  PRMT R3, R29, 0x7632, R3 ;  /* 0x000076321d037816 */ /* 0x000fe20000000003 */
[C---:B------:R-:W-:Y:S01]  /*5250*/  FFMA.FTZ R91, R184.reuse, R77, R117 ;  /* 0x0000004db85b7223 */ /* 0x040fe20000010075 */
[----:B------:R-:W-:Y:S01]  /*5260*/  FFMA.FTZ R209, R184, R209, R116 ;  /* 0x000000d1b8d17223 */ /* 0x000fe20000010074 */
[C---:B------:R-:W-:Y:S01]  /*5270*/  FFMA.FTZ R200, R194.reuse, R200, R101 ;  /* 0x000000c8c2c87223 */ /* 0x040fe20000010065 */
[----:B------:R-:W-:Y:S01]  /*5280*/  FFMA.FTZ R199, R194, R73, R100 ;  /* 0x00000049c2c77223 */ /* 0x000fe20000010064 */
[----:B------:R-:W-:Y:S01]  /*5290*/  SHF.L.U32 R3, R3, 0x10, RZ ;  /* 0x0000001003037819 */ /* 0x000fe200000006ff */
[C---:B------:R-:W-:Y:S01]  /*52a0*/  FMUL.FTZ R184, R221.reuse, R182 ;  /* 0x000000b6ddb87220 */ /* 0x040fe20000410000 */
[----:B------:R-:W-:Y:S01]  /*52b0*/  PRMT R77, R30, 0x7632, R77 ;  /* 0x000076321e4d7816 */ /* 0x000fe2000000004d */
[----:B------:R-:W-:Y:S01]  /*52c0*/  FMUL.FTZ R182, R221, R202 ;  /* 0x000000caddb67220 */ /* 0x000fe20000410000 */
[----:B------:R-:W-:Y:S01]  /*52d0*/  SHF.L.U32 R194, R9, 0x10, RZ ;  /* 0x0000001009c27819 */ /* 0x000fe200000006ff */
[----:B------:R-:W-:Y:S01]  /*52e0*/  IMAD.U32 R73, R29, 0x10000, RZ ;  /* 0x000100001d497824 */ /* 0x000fe200078e00ff */
[----:B------:R-:W-:Y:S01]  /*52f0*/  PRMT R179, R10, 0x7632, R179 ;  /* 0x000076320ab37816 */ /* 0x000fe200000000b3 */
[----:B------:R-:W-:Y:S01]  /*5300*/  FMUL.FTZ R76, R221, R76 ;  /* 0x0000004cdd4c7220 */ /* 0x000fe20000410000 */
[----:B------:R-:W-:Y:S01]  /*5310*/  PRMT R61, R9, 0x7632, R61 ;  /* 0x00007632093d7816 */ /* 0x000fe2000000003d */
[----:B------:R-:W-:Y:S01]  /*5320*/  FFMA.FTZ R202, R182, R3, R105 ;  /* 0x00000003b6ca7223 */ /* 0x000fe20000010069 */
[----:B------:R-:W-:Y:S01]  /*5330*/  IMAD.U32 R77, R77, 0x10000, RZ ;  /* 0x000100004d4d7824 */ /* 0x000fe200078e00ff */
[----:B------:R-:W-:Y:S01]  /*5340*/  SHF.L.U32 R179, R179, 0x10, RZ ;  /* 0x00000010b3b37819 */ /* 0x000fe200000006ff */
[C---:B------:R-:W-:Y:S01]  /*5350*/  FFMA.FTZ R73, R76.reuse, R73, R163 ;  /* 0x000000494c497223 */ /* 0x040fe200000100a3 */
[----:B------:R-:W-:Y:S01]  /*5360*/  SHF.L.U32 R61, R61, 0x10, RZ ;  /* 0x000000103d3d7819 */ /* 0x000fe200000006ff */
[----:B------:R-:W-:Y:S01]  /*5370*/  FFMA.FTZ R194, R76, R194, R143 ;  /* 0x000000c24cc27223 */ /* 0x000fe2000001008f */
[----:B------:R-:W-:Y:S01]  /*5380*/  PRMT R3, R28, 0x7632, R3 ;  /* 0x000076321c037816 */ /* 0x000fe20000000003 */
[----:B------:R-:W-:Y:S01]  /*5390*/  FFMA.FTZ R203, R184, R77, R103 ;  /* 0x0000004db8cb7223 */ /* 0x000fe20000010067 */
[----:B------:R-:W-:Y:S01]  /*53a0*/  PRMT R76, R8, 0x7632, R76 ;  /* 0x00007632084c7816 */ /* 0x000fe2000000004c */
[----:B------:R-:W-:Y:S01]  /*53b0*/  FMUL.FTZ R192, R221, R192 ;  /* 0x000000c0ddc07220 */ /* 0x000fe20000410000 */
[----:B------:R-:W-:Y:S01]  /*53c0*/  SHF.L.U32 R75, R31, 0x10, RZ ;  /* 0x000000101f4b7819 */ /* 0x000fe200000006ff */
[----:B------:R-:W-:Y:S01]  /*53d0*/  FFMA.FTZ R197, R184, R179, R102 ;  /* 0x000000b3b8c57223 */ /* 0x000fe20000010066 */
[----:B------:R-:W-:Y:S01]  /*53e0*/  SHF.L.U32 R198, R11, 0x10, RZ ;  /* 0x000000100bc67819 */ /* 0x000fe200000006ff */
[----:B------:R-:W-:Y:S01]  /*53f0*/  FFMA.FTZ R195, R182, R61, R104 ;  /* 0x0000003db6c37223 */ /* 0x000fe20000010068 */
[----:B------:R-:W-:Y:S01]  /*5400*/  SHF.L.U32 R205, R3, 0x10, RZ ;  /* 0x0000001003cd7819 */ /* 0x000fe200000006ff */
[----:B------:R-:W-:Y:S01]  /*5410*/  FMUL.FTZ R3, R221, R2 ;  /* 0x00000002dd037220 */ /* 0x000fe20000410000 */
[----:B------:R-:W-:Y:S01]  /*5420*/  SHF.L.U32 R77, R8, 0x10, RZ ;  /* 0x00000010084d7819 */ /* 0x000fe200000006ff */
[----:B------:R-:W-:Y:S01]  /*5430*/  IMAD.U32 R61, R28, 0x10000, RZ ;  /* 0x000100001c3d7824 */ /* 0x000fe200078e00ff */
[----:B------:R-:W-:Y:S01]  /*5440*/  SHF.L.U32 R193, R76, 0x10, RZ ;  /* 0x000000104cc17819 */ /* 0x000fe200000006ff */
[----:B------:R-:W-:-:S02]  /*5450*/  IMAD.U32 R179, R7, 0x10000, RZ ;  /* 0x0001000007b37824 */ /* 0x000fc400078e00ff */
[C---:B------:R-:W-:Y:S01]  /*5460*/  FMUL.FTZ R2, R221.reuse, R72 ;  /* 0x00000048dd027220 */ /* 0x040fe20000410000 */
[----:B------:R-:W-:Y:S01]  /*5470*/  FMUL.FTZ R188, R221, R188 ;  /* 0x000000bcddbc7220 */ /* 0x000fe20000410000 */
[C---:B------:R-:W-:Y:S01]  /*5480*/  FFMA.FTZ R75, R192.reuse, R75, R161 ;  /* 0x0000004bc04b7223 */ /* 0x040fe200000100a1 */
[----:B------:R-:W-:Y:S01]  /*5490*/  FFMA.FTZ R198, R192, R198, R141 ;  /* 0x000000c6c0c67223 */ /* 0x000fe2000001008d */
[----:B------:R-:W-:Y:S01]  /*54a0*/  SHF.L.U32 R184, R27, 0x10, RZ ;  /* 0x000000101bb87819 */ /* 0x000fe200000006ff */
[C---:B------:R-:W-:Y:S01]  /*54b0*/  FFMA.FTZ R72, R3.reuse, R61, R164 ;  /* 0x0000003d03487223 */ /* 0x040fe200000100a4 */
[----:B------:R-:W-:Y:S01]  /*54c0*/  FFMA.FTZ R192, R3, R77, R144 ;  /* 0x0000004d03c07223 */ /* 0x000fe20000010090 */
[C---:B------:R-:W-:Y:S01]  /*54d0*/  FFMA.FTZ R205, R2.reuse, R205, R107 ;  /* 0x000000cd02cd7223 */ /* 0x040fe2000001006b */
[----:B------:R-:W-:Y:S01]  /*54e0*/  FFMA.FTZ R193, R2, R193, R106 ;  /* 0x000000c102c17223 */ /* 0x000fe2000001006a */
[----:B------:R-:W-:Y:S01]  /*54f0*/  FFMA.FTZ R182, R188, R179, R136 ;  /* 0x000000b3bcb67223 */ /* 0x000fe20000010088 */
[----:B------:R-:W-:Y:S01]  /*5500*/  PRMT R2, R26, 0x7632, R2 ;  /* 0x000076321a027816 */ /* 0x000fe20000000002 */
[----:B------:R-:W-:Y:S01]  /*5510*/  FMUL.FTZ R226, R221, R226 ;  /* 0x000000e2dde27220 */ /* 0x000fe20000410000 */
[----:B------:R-:W-:Y:S01]  /*5520*/  PRMT R76, R27, 0x7632, R76 ;  /* 0x000076321b4c7816 */ /* 0x000fe2000000004c */
        /* <DEDUP_REMOVED lines=8> */
[----:B------:R-:W-:Y:S01]  /*55b0*/  IMAD.U32 R61, R26, 0x10000, RZ ;  /* 0x000100001a3d7824 */ /* 0x000fe200078e00ff */
[----:B------:R-:W-:Y:S01]  /*55c0*/  PRMT R187, R5, 0x7632, R187 ;  /* 0x0000763205bb7816 */ /* 0x000fe200000000bb */
[C---:B------:R-:W-:Y:S01]  /*55d0*/  FMUL.FTZ R64, R221.reuse, R64 ;  /* 0x00000040dd407220 */ /* 0x040fe20000410000 */
[----:B------:R-:W-:Y:S01]  /*55e0*/  SHF.L.U32 R189, R2, 0x10, RZ ;  /* 0x0000001002bd7819 */ /* 0x000fe200000006ff */
[----:B------:R-:W-:Y:S01]  /*55f0*/  FMUL.FTZ R2, R221, R180 ;  /* 0x000000b4dd027220 */ /* 0x000fe20000410000 */
[----:B------:R-:W-:Y:S01]  /*5600*/  SHF.L.U32 R179, R179, 0x10, RZ ;  /* 0x00000010b3b37819 */ /* 0x000fe200000006ff */
[----:B------:R-:W-:Y:S01]  /*5610*/  FFMA.FTZ R57, R226, R57, R171 ;  /* 0x00000039e2397223 */ /* 0x000fe200000100ab */
[----:B------:R-:W-:Y:S01]  /*5620*/  SHF.L.U32 R181, R3, 0x10, RZ ;  /* 0x0000001003b57819 */ /* 0x000fe200000006ff */
[----:B------:R-:W-:Y:S01]  /*5630*/  FMUL.FTZ R3, R221, R60 ;  /* 0x0000003cdd037220 */ /* 0x000fe20000410000 */
[----:B------:R-:W-:Y:S01]  /*5640*/  SHF.L.U32 R77, R6, 0x10, RZ ;  /* 0x00000010064d7819 */ /* 0x000fe200000006ff */
[----:B------:R-:W-:Y:S01]  /*5650*/  FFMA.FTZ R90, R226, R90, R151 ;  /* 0x0000005ae25a7223 */ /* 0x000fe20000010097 */
[----:B------:R-:W-:Y:S01]  /*5660*/  SHF.L.U32 R188, R25, 0x10, RZ ;  /* 0x0000001019bc7819 */ /* 0x000fe200000006ff */
[----:B------:R-:W-:Y:S01]  /*5670*/  IMAD.U32 R190, R24, 0x10000, RZ ;  /* 0x0001000018be7824 */ /* 0x000fe200078e00ff */
[----:B------:R-:W-:Y:S01]  /*5680*/  SHF.L.U32 R224, R5, 0x10, RZ ;  /* 0x0000001005e07819 */ /* 0x000fe200000006ff */
[----:B------:R-:W-:Y:S01]  /*5690*/  IMAD.U32 R201, R4, 0x10000, RZ ;  /* 0x0001000004c97824 */ /* 0x000fe200078e00ff */
[----:B------:R-:W-:Y:S01]  /*56a0*/  SHF.L.U32 R235, R187, 0x10, RZ ;  /* 0x00000010bbeb7819 */ /* 0x000fe200000006ff */
[C---:B------:R-:W-:Y:S01]  /*56b0*/  FMUL.FTZ R187, R221.reuse, R0 ;  /* 0x00000000ddbb7220 */ /* 0x040fe20000410000 */
[C---:B------:R-:W-:Y:S01]  /*56c0*/  FFMA.FTZ R185, R186.reuse, R76, R93 ;  /* 0x0000004cbab97223 */ /* 0x040fe2000001005d */
[----:B------:R-:W-:Y:S01]  /*56d0*/  FFMA.FTZ R183, R186, R179, R92 ;  /* 0x000000b3bab77223 */ /* 0x000fe2000001005c */
[----:B------:R-:W-:Y:S01]  /*56e0*/  FMUL.FTZ R226, R221, R178 ;  /* 0x000000b2dde27220 */ /* 0x000fe20000410000 */
[C---:B------:R-:W-:Y:S01]  /*56f0*/  FFMA.FTZ R186, R3.reuse, R61, R158 ;  /* 0x0000003d03ba7223 */ /* 0x040fe2000001009e */
[----:B------:R-:W-:Y:S01]  /*5700*/  FFMA.FTZ R180, R3, R77, R138 ;  /* 0x0000004d03b47223 */ /* 0x000fe2000001008a */
[C---:B------:R-:W-:Y:S01]  /*5710*/  FFMA.FTZ R189, R2.reuse, R189, R95 ;  /* 0x000000bd02bd7223 */ /* 0x040fe2000001005f */
[----:B------:R-:W-:Y:S01]  /*5720*/  FFMA.FTZ R181, R2, R181, R94 ;  /* 0x000000b502b57223 */ /* 0x000fe2000001005e */
[C---:B------:R-:W-:Y:S01]  /*5730*/  FFMA.FTZ R188, R64.reuse, R188, R159 ;  /* 0x000000bc40bc7223 */ /* 0x040fe2000001009f */
[----:B------:R-:W-:Y:S01]  /*5740*/  FFMA.FTZ R178, R64, R224, R139 ;  /* 0x000000e040b27223 */ /* 0x000fe2000001008b */
[----:B------:R-:W-:Y:S01]  /*5750*/  FFMA.FTZ R82, R242, R82, R129 ;  /* 0x00000052f2527223 */ /* 0x000fe20000010081 */
[----:B------:R-:W0:Y:S01]  /*5760*/  @!P2 LDC.64 R2, c[0x0][0x250] ;  /* 0x00009400ff02ab82 */ /* 0x000e220000000a00 */
[----:B------:R-:W-:Y:S01]  /*5770*/  F2FP.BF16.F32.PACK_AB R64, R222, R83 ;  /* 0x00000053de40723e */ /* 0x000fe200000010ff */
[C---:B------:R-:W-:Y:S01]  /*5780*/  FFMA.FTZ R190, R187.reuse, R190, R160 ;  /* 0x000000bebbbe7223 */ /* 0x040fe200000100a0 */
[----:B------:R-:W-:Y:S01]  /*5790*/  FFMA.FTZ R0, R187, R201, R140 ;  /* 0x000000c9bb007223 */ /* 0x000fe2000001008c */
[----:B------:R-:W-:Y:S01]  /*57a0*/  PRMT R83, R24, 0x7632, R83 ;  /* 0x0000763218537816 */ /* 0x000fe20000000053 */
[----:B------:R-:W-:Y:S01]  /*57b0*/  IMAD.U32 R78, R35, 0x10000, RZ ;  /* 0x00010000234e7824 */ /* 0x000fe200078e00ff */
[----:B------:R-:W-:Y:S01]  /*57c0*/  PRMT R187, R4, 0x7632, R187 ;  /* 0x0000763204bb7816 */ /* 0x000fe200000000bb */
[----:B------:R-:W-:Y:S01]  /*57d0*/  FMUL.FTZ R230, R221, R230 ;  /* 0x000000e6dde67220 */ /* 0x000fe20000410000 */
[----:B------:R-:W1:Y:S01]  /*57e0*/  @!P2 LDC.64 R60, c[0x0][0x258] ;  /* 0x00009600ff3cab82 */ /* 0x000e620000000a00 */
[----:B------:R-:W-:Y:S01]  /*57f0*/  F2FP.BF16.F32.PACK_AB R67, R82, R67 ;  /* 0x000000435243723e */ /* 0x000fe200000010ff */
[----:B------:R-:W-:Y:S01]  /*5800*/  IMAD.U32 R83, R83, 0x10000, RZ ;  /* 0x0001000053537824 */ /* 0x000fe200078e00ff */
[----:B------:R-:W-:Y:S01]  /*5810*/  SHF.L.U32 R187, R187, 0x10, RZ ;  /* 0x00000010bbbb7819 */ /* 0x000fe200000006ff */
[----:B------:R-:W-:Y:S01]  /*5820*/  FMUL.FTZ R82, R221, R68 ;  /* 0x00000044dd527220 */ /* 0x000fe20000410000 */
[----:B------:R-:W-:Y:S01]  /*5830*/  F2FP.BF16.F32.PACK_AB R66, R69, R66 ;  /* 0x000000424542723e */ /* 0x000fe200000010ff */
[----:B------:R-:W-:Y:S01]  /*5840*/  FFMA.FTZ R233, R240, R233, R130 ;  /* 0x000000e9f0e97223 */ /* 0x000fe20000010082 */
[----:B------:R-:W-:Y:S01]  /*5850*/  F2FP.BF16.F32.PACK_AB R65, R220, R65 ;  /* 0x00000041dc41723e */ /* 0x000fe200000010ff */
[----:B------:R-:W2:Y:S01]  /*5860*/  LDC.64 R76, c[0x0][0x2b8] ;  /* 0x0000ae00ff4c7b82 */ /* 0x000ea20000000a00 */
[C---:B------:R-:W-:Y:S01]  /*5870*/  FFMA.FTZ R201, R82.reuse, R83, R99 ;  /* 0x0000005352c97223 */ /* 0x040fe20000010063 */
[----:B------:R-:W-:Y:S01]  /*5880*/  FFMA.FTZ R187, R82, R187, R98 ;  /* 0x000000bb52bb7223 */ /* 0x000fe20000010062 */
[----:B------:R-:W-:Y:S01]  /*5890*/  SHF.L.U32 R212, R39, 0x10, RZ ;  /* 0x0000001027d47819 */ /* 0x000fe200000006ff */
[----:B------:R-:W-:Y:S01]  /*58a0*/  FFMA.FTZ R78, R230, R78, R165 ;  /* 0x0000004ee64e7223 */ /* 0x000fe200000100a5 */
[----:B------:R-:W-:Y:S01]  /*58b0*/  FFMA.FTZ R214, R228, R214, R125 ;  /* 0x000000d6e4d67223 */ /* 0x000fe2000001007d */
[----:B------:R-:W-:-:S02]  /*58c0*/  F2FP.BF16.F32.PACK_AB R55, R218, R55 ;  /* 0x00000037da37723e */ /* 0x000fc400000010ff */
[----:B------:R-:W3:Y:S01]  /*58d0*/  LDC.64 R82, c[0x0][0x2c0] ;  /* 0x0000b000ff527b82 */ /* 0x000ee20000000a00 */
[----:B0-----:R-:W-:-:S04]  /*58e0*/  @!P2 IMAD.WIDE R2, R137, 0x4, R2 ;  /* 0x000000048902a825 */ /* 0x001fc800078e0202 */
[----:B------:R-:W-:Y:S01]  /*58f0*/  FFMA.FTZ R212, R236, R212, R169 ;  /* 0x000000d4ecd47223 */ /* 0x000fe200000100a9 */
[----:B------:R-:W-:Y:S02]  /*5900*/  F2FP.BF16.F32.PACK_AB R54, R233, R54 ;  /* 0x00000036e936723e */ /* 0x000fe400000010ff */
[----:B------:R-:W-:Y:S01]  /*5910*/  F2FP.BF16.F32.PACK_AB R53, R216, R53 ;  /* 0x00000035d835723e */ /* 0x000fe200000010ff */
[----:B------:R0:W-:Y:S01]  /*5920*/  @!P2 STG.E desc[UR4][R2.64], R59 ;  /* 0x0000003b0200a986 */ /* 0x0001e2000c101904 */
[----:B------:R-:W-:Y:S01]  /*5930*/  F2FP.BF16.F32.PACK_AB R52, R231, R52 ;  /* 0x00000034e734723e */ /* 0x000fe200000010ff */
[----:B-1----:R-:W-:Y:S01]  /*5940*/  @!P2 IMAD.WIDE R60, R137, 0x4, R60 ;  /* 0x00000004893ca825 */ /* 0x002fe200078e023c */
[----:B------:R-:W-:Y:S02]  /*5950*/  F2FP.BF16.F32.PACK_AB R56, R229, R56 ;  /* 0x00000038e538723e */ /* 0x000fe400000010ff */
[----:B------:R-:W-:Y:S02]  /*5960*/  F2FP.BF16.F32.PACK_AB R57, R214, R57 ;  /* 0x00000039d639723e */ /* 0x000fe400000010ff */
[----:B------:R1:W-:Y:S01]  /*5970*/  @!P2 STG.E desc[UR4][R60.64], R221 ;  /* 0x000000dd3c00a986 */ /* 0x0003e2000c101904 */
[----:B------:R-:W-:Y:S01]  /*5980*/  F2FP.BF16.F32.PACK_AB R58, R227, R58 ;  /* 0x0000003ae33a723e */ /* 0x000fe200000010ff */
[----:B--2---:R-:W-:Y:S01]  /*5990*/  IMAD.WIDE.U32 R68, R89, 0x10, R76 ;  /* 0x0000001059447825 */ /* 0x004fe200078e004c */
[----:B------:R-:W-:-:S02]  /*59a0*/  PRMT R179, R25, 0x7632, R179 ;  /* 0x0000763219b37816 */ /* 0x000fc400000000b3 */
[----:B0-----:R-:W-:Y:S01]  /*59b0*/  F2FP.BF16.F32.PACK_AB R59, R225, R212 ;  /* 0x000000d4e13b723e */ /* 0x001fe200000010ff */
[----:B------:R-:W-:Y:S01]  /*59c0*/  IMAD.WIDE.U32 R2, R81, 0x10, R76 ;  /* 0x0000001051027825 */ /* 0x000fe200078e004c */
[----:B------:R0:W-:Y:S01]  /*59d0*/  STG.E.128 desc[UR4][R68.64], R64 ;  /* 0x0000004044007986 */ /* 0x0001e2000c101d04 */
[----:B------:R-:W-:Y:S02]  /*59e0*/  SHF.L.U32 R208, R15, 0x10, RZ ;  /* 0x000000100fd07819 */ /* 0x000fe400000006ff */
[----:B------:R-:W-:Y:S02]  /*59f0*/  SHF.L.U32 R179, R179, 0x10, RZ ;  /* 0x00000010b3b37819 */ /* 0x000fe400000006ff */
[----:B-1----:R-:W-:Y:S01]  /*5a00*/  F2FP.BF16.F32.PACK_AB R60, R217, R88 ;  /* 0x00000058d93c723e */ /* 0x002fe200000010ff */
[----:B------:R-:W-:Y:S01]  /*5a10*/  FFMA.FTZ R208, R230, R208, R145 ;  /* 0x000000d0e6d07223 */ /* 0x000fe20000010091 */
[----:B------:R-:W-:Y:S01]  /*5a20*/  F2FP.BF16.F32.PACK_AB R61, R219, R90 ;  /* 0x0000005adb3d723e */ /* 0x000fe200000010ff */
[----:B------:R-:W-:Y:S01]  /*5a30*/  FFMA.FTZ R191, R226, R179, R97 ;  /* 0x000000b3e2bf7223 */ /* 0x000fe20000010061 */
[----:B------:R-:W-:Y:S01]  /*5a40*/  F2FP.BF16.F32.PACK_AB R63, R210, R63 ;  /* 0x0000003fd23f723e */ /* 0x000fe200000010ff */
[----:B------:R-:W-:Y:S01]  /*5a50*/  FFMA.FTZ R179, R226, R235, R96 ;  /* 0x000000ebe2b37223 */ /* 0x000fe20000010060 */
[----:B------:R-:W-:-:S02]  /*5a60*/  F2FP.BF16.F32.PACK_AB R62, R223, R62 ;  /* 0x0000003edf3e723e */ /* 0x000fc400000010ff */
[----:B------:R-:W-:Y:S02]  /*5a70*/  F2FP.BF16.F32.PACK_AB R70, R211, R70 ;  /* 0x00000046d346723e */ /* 0x000fe400000010ff */
[----:B------:R-:W-:Y:S02]  /*5a80*/  F2FP.BF16.F32.PACK_AB R72, R205, R72 ;  /* 0x00000048cd48723e */ /* 0x000fe400000010ff */
[----:B------:R-:W-:Y:S02]  /*5a90*/  F2FP.BF16.F32.PACK_AB R73, R202, R73 ;  /* 0x00000049ca49723e */ /* 0x000fe400000010ff */
[C---:B0-----:R-:W-:Y:S01]  /*5aa0*/  IADD3 R69, R89.reuse, 0x20, RZ ;  /* 0x0000002059457810 */ /* 0x041fe20007ffe0ff */
[----:B---3--:R-:W-:Y:S01]  /*5ab0*/  IMAD.WIDE.U32 R88, R89, 0x10, R82 ;  /* 0x0000001059587825 */ /* 0x008fe200078e0052 */
[----:B------:R-:W-:Y:S02]  /*5ac0*/  F2FP.BF16.F32.PACK_AB R65, R91, R84 ;  /* 0x000000545b41723e */ /* 0x000fe400000010ff */
[----:B------:R-:W-:Y:S01]  /*5ad0*/  F2FP.BF16.F32.PACK_AB R67, R85, R78 ;  /* 0x0000004e5543723e */ /* 0x000fe200000010ff */
[----:B------:R-:W-:Y:S01]  /*5ae0*/  IMAD.WIDE.U32 R84, R69, 0x10, R76 ;  /* 0x0000001045547825 */ /* 0x000fe200078e004c */
[----:B------:R0:W-:Y:S01]  /*5af0*/  STG.E.128 desc[UR4][R88.64], R52 ;  /* 0x0000003458007986 */ /* 0x0001e2000c101d04 */
[----:B------:R-:W-:-:S02]  /*5b00*/  F2FP.BF16.F32.PACK_AB R64, R215, R86 ;  /* 0x00000056d740723e */ /* 0x000fc400000010ff */
[----:B------:R-:W-:Y:S01]  /*5b10*/  F2FP.BF16.F32.PACK_AB R66, R87, R80 ;  /* 0x000000505742723e */ /* 0x000fe200000010ff */
[----:B------:R1:W-:Y:S01]  /*5b20*/  STG.E.128 desc[UR4][R84.64], R56 ;  /* 0x0000003854007986 */ /* 0x0003e2000c101d04 */
[----:B------:R-:W-:Y:S01]  /*5b30*/  IMAD.WIDE.U32 R86, R79, 0x10, R76 ;  /* 0x000000104f567825 */ /* 0x000fe200078e004c */
[----:B------:R-:W-:Y:S02]  /*5b40*/  F2FP.BF16.F32.PACK_AB R68, R207, R204 ;  /* 0x000000cccf44723e */ /* 0x000fe400000010ff */
[----:B------:R-:W-:Y:S01]  /*5b50*/  F2FP.BF16.F32.PACK_AB R74, R203, R74 ;  /* 0x0000004acb4a723e */ /* 0x000fe200000010ff */
[--C-:B------:R-:W-:Y:S01]  /*5b60*/  IMAD.WIDE.U32 R90, R69, 0x10, R82.reuse ;  /* 0x00000010455a7825 */ /* 0x100fe200078e0052 */
[----:B------:R-:W-:Y:S02]  /*5b70*/  F2FP.BF16.F32.PACK_AB R69, R209, R206 ;  /* 0x000000ced145723e */ /* 0x000fe400000010ff */
[----:B------:R-:W-:Y:S01]  /*5b80*/  F2FP.BF16.F32.PACK_AB R75, R200, R75 ;  /* 0x0000004bc84b723e */ /* 0x000fe200000010ff */
[--C-:B------:R-:W-:Y:S01]  /*5b90*/  IMAD.WIDE.U32 R78, R79, 0x10, R82.reuse ;  /* 0x000000104f4e7825 */ /* 0x100fe200078e0052 */
[----:B------:R2:W-:Y:S03]  /*5ba0*/  STG.E.128 desc[UR4][R90.64], R60 ;  /* 0x0000003c5a007986 */ /* 0x0005e6000c101d04 */
[----:B------:R-:W-:Y:S01]  /*5bb0*/  IMAD.WIDE.U32 R80, R81, 0x10, R82 ;  /* 0x0000001051507825 */ /* 0x000fe200078e0052 */
[----:B0-----:R-:W-:Y:S01]  /*5bc0*/  F2FP.BF16.F32.PACK_AB R55, R199, R198 ;  /* 0x000000c6c737723e */ /* 0x001fe200000010ff */
[----:B------:R0:W-:Y:S01]  /*5bd0*/  STG.E.128 desc[UR4][R86.64], R64 ;  /* 0x0000004056007986 */ /* 0x0001e2000c101d04 */
[----:B------:R-:W-:Y:S01]  /*5be0*/  F2FP.BF16.F32.PACK_AB R54, R197, R196 ;  /* 0x000000c4c536723e */ /* 0x000fe200000010ff */
[----:B------:R-:W-:Y:S01]  /*5bf0*/  IMAD.WIDE.U32 R76, R71, 0x10, R76 ;  /* 0x00000010474c7825 */ /* 0x000fe200078e004c */
[----:B-1----:R-:W1:Y:S01]  /*5c00*/  LDC.64 R84, c[0x0][0x210] ;  /* 0x00008400ff547b82 */ /* 0x002e620000000a00 */
[----:B------:R-:W-:-:S02]  /*5c10*/  F2FP.BF16.F32.PACK_AB R53, R195, R194 ;  /* 0x000000c2c335723e */ /* 0x000fc400000010ff */
[----:B------:R-:W-:Y:S01]  /*5c20*/  IMAD.WIDE.U32 R82, R71, 0x10, R82 ;  /* 0x0000001047527825 */ /* 0x000fe200078e0052 */
[----:B------:R-:W-:Y:S02]  /*5c30*/  F2FP.BF16.F32.PACK_AB R71, R213, R208 ;  /* 0x000000d0d547723e */ /* 0x000fe400000010ff */
[----:B------:R-:W-:Y:S02]  /*5c40*/  F2FP.BF16.F32.PACK_AB R52, R193, R192 ;  /* 0x000000c0c134723e */ /* 0x000fe400000010ff */
[----:B------:R-:W-:Y:S01]  /*5c50*/  F2FP.BF16.F32.PACK_AB R56, R201, R190 ;  /* 0x000000bec938723e */ /* 0x000fe200000010ff */
[----:B------:R0:W-:Y:S01]  /*5c60*/  STG.E.128 desc[UR4][R78.64], R68 ;  /* 0x000000444e007986 */ /* 0x0001e2000c101d04 */
[----:B------:R-:W-:Y:S02]  /*5c70*/  F2FP.BF16.F32.PACK_AB R57, R191, R188 ;  /* 0x000000bcbf39723e */ /* 0x000fe400000010ff */
[----:B------:R-:W-:Y:S01]  /*5c80*/  F2FP.BF16.F32.PACK_AB R58, R189, R186 ;  /* 0x000000babd3a723e */ /* 0x000fe200000010ff */
[----:B------:R0:W-:Y:S01]  /*5c90*/  STG.E.128 desc[UR4][R2.64], R72 ;  /* 0x0000004802007986 */ /* 0x0001e2000c101d04 */
[----:B------:R-:W-:-:S02]  /*5ca0*/  F2FP.BF16.F32.PACK_AB R59, R185, R184 ;  /* 0x000000b8b93b723e */ /* 0x000fc400000010ff */
[----:B--2---:R-:W-:Y:S01]  /*5cb0*/  F2FP.BF16.F32.PACK_AB R63, R183, R182 ;  /* 0x000000b6b73f723e */ /* 0x004fe200000010ff */
[----:B------:R0:W-:Y:S01]  /*5cc0*/  STG.E.128 desc[UR4][R80.64], R52 ;  /* 0x0000003450007986 */ /* 0x0001e2000c101d04 */
[----:B------:R-:W-:Y:S02]  /*5cd0*/  F2FP.BF16.F32.PACK_AB R62, R181, R180 ;  /* 0x000000b4b53e723e */ /* 0x000fe400000010ff */
[----:B------:R-:W-:Y:S01]  /*5ce0*/  F2FP.BF16.F32.PACK_AB R61, R179, R178 ;  /* 0x000000b2b33d723e */ /* 0x000fe200000010ff */
[----:B------:R0:W-:Y:S01]  /*5cf0*/  STG.E.128 desc[UR4][R76.64], R56 ;  /* 0x000000384c007986 */ /* 0x0001e2000c101d04 */
[----:B------:R-:W-:Y:S01]  /*5d00*/  F2FP.BF16.F32.PACK_AB R60, R187, R0 ;  /* 0x00000000bb3c723e */ /* 0x000fe200000010ff */
[----:B-1----:R-:W-:-:S04]  /*5d10*/  IMAD R137, R84, 0x4, R137 ;  /* 0x0000000454897824 */ /* 0x002fc800078e0289 */
[----:B------:R0:W-:Y:S01]  /*5d20*/  STG.E.128 desc[UR4][R82.64], R60 ;  /* 0x0000003c52007986 */ /* 0x0001e2000c101d04 */
[----:B------:R-:W-:-:S13]  /*5d30*/  ISETP.GE.AND P2, PT, R137, R85, PT ;  /* 0x000000558900720c */ /* 0x000fda0003f46270 */
[----:B------:R-:W-:Y:S05]  /*5d40*/  @!P2 BRA `(.L_x_366) ;  /* 0xffffffac00d0a947 */ /* 0x000fea000383ffff */
[----:B------:R-:W-:Y:S05]  /*5d50*/  EXIT ;  /* 0x000000000000794d */ /* 0x000fea0003800000 */
.L_x_365:
[----:B------:R-:W-:Y:S01]  /*5d60*/  HFMA2.MMA R67, -RZ, RZ, 0, 5.9604644775390625e-08 ;  /* 0x00000001ff437435 */ /* 0x000fe200000001ff */
[----:B------:R-:W-:Y:S01]  /*5d70*/  BSSY B0, `(.L_x_367) ;  /* 0x0000007000007945 */ /* 0x000fe20003800000 */
[----:B------:R-:W-:Y:S01]  /*5d80*/  MOV R222, R53 ;  /* 0x0000003500de7202 */ /* 0x000fe20000000f00 */
[----:B------:R-:W-:Y:S01]  /*5d90*/  IMAD.MOV.U32 R224, RZ, RZ, 0x1f ;  /* 0x0000001fffe07424 */ /* 0x000fe200078e00ff */
[----:B------:R-:W-:-:S07]  /*5da0*/  MOV R63, 0xffffffff ;  /* 0xffffffff003f7802 */ /* 0x000fce0000000f00 */
[----:B-----5:R-:W-:Y:S05]  /*5db0*/  WARPSYNC.COLLECTIVE R63, `(.L_x_368) ;  /* 0x000000003f087348 */ /* 0x020fea0003c00000 */
[----:B------:R0:W1:Y:S02]  /*5dc0*/  SHFL.BFLY P3, R65, R222, R67, R224 ;  /* 0x0c000043de417389 */ /* 0x00006400000600e0 */
[----:B01---5:R-:W-:Y:S01]  /*5dd0*/  ENDCOLLECTIVE ;  /* 0x000000000000791b */ /* 0x023fe20003800000 */
.L_x_368:
[----:B------:R-:W-:Y:S05]  /*5de0*/  BSYNC B0 ;  /* 0x0000000000007941 */ /* 0x000fea0003800000 */
.L_x_367:
[----:B------:R-:W-:Y:S01]  /*5df0*/  MOV R0, R65 ;  /* 0x0000004100007202 */ /* 0x000fe20000000f00 */
[----:B------:R-:W-:Y:S01]  /*5e00*/  HFMA2.MMA R224, -RZ, RZ, 0, 1.847743988037109375e-06 ;  /* 0x0000001fffe07435 */ /* 0x000fe200000001ff */
[----:B------:R-:W-:Y:S01]  /*5e10*/  IMAD.MOV.U32 R67, RZ, RZ, 0x2 ;  /* 0x00000002ff437424 */ /* 0x000fe200078e00ff */
[----:B------:R-:W-:Y:S01]  /*5e20*/  MOV R63, 0xffffffff ;  /* 0xffffffff003f7802 */ /* 0x000fe20000000f00 */
[----:B------:R-:W0:Y:S01]  /*5e30*/  LDC R2, c[0x0][0x290] ;  /* 0x0000a400ff027b82 */ /* 0x000e220000000800 */
[----:B------:R-:W-:-:S05]  /*5e40*/  FADD.FTZ R3, R53, R0 ;  /* 0x0000000035037221 */ /* 0x000fca0000010000 */
[----:B------:R-:W-:-:S07]  /*5e50*/  MOV R222, R3 ;  /* 0x0000000300de7202 */ /* 0x000fce0000000f00 */
[----:B0-----:R-:W-:Y:S05]  /*5e60*/  WARPSYNC.COLLECTIVE R63, `(.L_x_369) ;  /* 0x000000003f087348 */ /* 0x001fea0003c00000 */
[----:B------:R1:W2:Y:S02]  /*5e70*/  SHFL.BFLY P3, R65, R222, R67, R224 ;  /* 0x0c000043de417389 */ /* 0x0002a400000600e0 */
[----:B012---:R-:W-:Y:S01]  /*5e80*/  ENDCOLLECTIVE ;  /* 0x000000000000791b */ /* 0x007fe20003800000 */
.L_x_369:
[----:B------:R-:W-:Y:S01]  /*5e90*/  HFMA2.MMA R67, -RZ, RZ, 0, 2.384185791015625e-07 ;  /* 0x00000004ff437435 */ /* 0x000fe200000001ff */
[----:B------:R-:W-:-:S05]  /*5ea0*/  MOV R0, R65 ;  /* 0x0000004100007202 */ /* 0x000fca0000000f00 */
[----:B------:R-:W-:-:S04]  /*5eb0*/  FADD.FTZ R55, R3, R0 ;  /* 0x0000000003377221 */ /* 0x000fc80000010000 */
[----:B------:R-:W-:-:S07]  /*5ec0*/  IMAD.MOV.U32 R222, RZ, RZ, R55 ;  /* 0x000000ffffde7224 */ /* 0x000fce00078e0037 */
[----:B------:R-:W-:Y:S05]  /*5ed0*/  WARPSYNC.COLLECTIVE R63, `(.L_x_370) ;  /* 0x000000003f087348 */ /* 0x000fea0003c00000 */
[----:B------:R0:W1:Y:S02]  /*5ee0*/  SHFL.BFLY P3, R65, R222, R67, R224 ;  /* 0x0c000043de417389 */ /* 0x00006400000600e0 */
[----:B01----:R-:W-:Y:S01]  /*5ef0*/  ENDCOLLECTIVE ;  /* 0x000000000000791b */ /* 0x003fe20003800000 */
.L_x_370:
[----:B------:R-:W-:Y:S01]  /*5f00*/  IMAD.MOV.U32 R67, RZ, RZ, 0x8 ;  /* 0x00000008ff437424 */ /* 0x000fe200078e00ff */
[----:B------:R-:W-:-:S05]  /*5f10*/  MOV R0, R65 ;  /* 0x0000004100007202 */ /* 0x000fca0000000f00 */
[----:B------:R-:W-:-:S05]  /*5f20*/  FADD.FTZ R57, R55, R0 ;  /* 0x0000000037397221 */ /* 0x000fca0000010000 */
[----:B------:R-:W-:-:S07]  /*5f30*/  MOV R222, R57 ;  /* 0x0000003900de7202 */ /* 0x000fce0000000f00 */
[----:B------:R-:W-:Y:S05]  /*5f40*/  WARPSYNC.COLLECTIVE R63, `(.L_x_371) ;  /* 0x000000003f087348 */ /* 0x000fea0003c00000 */
[----:B------:R0:W1:Y:S02]  /*5f50*/  SHFL.BFLY P3, R65, R222, R67, R224 ;  /* 0x0c000043de417389 */ /* 0x00006400000600e0 */
[----:B01----:R-:W-:Y:S01]  /*5f60*/  ENDCOLLECTIVE ;  /* 0x000000000000791b */ /* 0x003fe20003800000 */
.L_x_371:
[----:B------:R-:W-:Y:S01]  /*5f70*/  HFMA2.MMA R67, -RZ, RZ, 0, 9.5367431640625e-07 ;  /* 0x00000010ff437435 */ /* 0x000fe200000001ff */
[----:B------:R-:W-:-:S05]  /*5f80*/  MOV R0, R65 ;  /* 0x0000004100007202 */ /* 0x000fca0000000f00 */
[----:B------:R-:W-:-:S05]  /*5f90*/  FADD.FTZ R61, R57, R0 ;  /* 0x00000000393d7221 */ /* 0x000fca0000010000 */
[----:B------:R-:W-:-:S07]  /*5fa0*/  MOV R222, R61 ;  /* 0x0000003d00de7202 */ /* 0x000fce0000000f00 */
[----:B------:R-:W-:Y:S05]  /*5fb0*/  WARPSYNC.COLLECTIVE R63, `(.L_x_372) ;  /* 0x000000003f087348 */ /* 0x000fea0003c00000 */
[----:B------:R0:W1:Y:S02]  /*5fc0*/  SHFL.BFLY P3, R65, R222, R67, R224 ;  /* 0x0c000043de417389 */ /* 0x00006400000600e0 */
[----:B01----:R-:W-:Y:S01]  /*5fd0*/  ENDCOLLECTIVE ;  /* 0x000000000000791b */ /* 0x003fe20003800000 */
.L_x_372:
[----:B------:R-:W-:Y:S01]  /*5fe0*/  HFMA2.MMA R67, -RZ, RZ, 0, 5.9604644775390625e-08 ;  /* 0x00000001ff437435 */ /* 0x000fe200000001ff */
[----:B------:R-:W-:-:S04]  /*5ff0*/  IMAD.MOV.U32 R0, RZ, RZ, R65 ;  /* 0x000000ffff007224 */ /* 0x000fc800078e0041 */
[----:B------:R-:W-:-:S04]  /*6000*/  FADD.FTZ R59, R61, R0 ;  /* 0x000000003d3b7221 */ /* 0x000fc80000010000 */
[----:B------:R-:W-:-:S04]  /*6010*/  FMUL.FTZ R59, R59, R2 ;  /* 0x000000023b3b7220 */ /* 0x000fc80000410000 */
        /* <DEDUP_REMOVED lines=80> */
[----:B------:R-:W-:-:S07]  /*6520*/  MOV R222, R0 ;  /* 0x0000000000de7202 */ /* 0x000fce0000000f00 */
[----:B------:R-:W-:Y:S05]  /*6530*/  WARPSYNC.COLLECTIVE R63, `(.L_x_373) ;  /* 0x000000003f087348 */ /* 0x000fea0003c00000 */
[----:B------:R0:W1:Y:S02]  /*6540*/  SHFL.BFLY P3, R65, R222, R67, R224 ;  /* 0x0c000043de417389 */ /* 0x00006400000600e0 */
[----:B01----:R-:W-:Y:S01]  /*6550*/  ENDCOLLECTIVE ;  /* 0x000000000000791b */ /* 0x003fe20003800000 */
.L_x_373:
[----:B------:R-:W-:Y:S01]  /*6560*/  HFMA2.MMA R67, -RZ, RZ, 0, 1.1920928955078125e-07 ;  /* 0x00000002ff437435 */ /* 0x000fe200000001ff */
[----:B------:R-:W-:-:S05]  /*6570*/  MOV R3, R65 ;  /* 0x0000004100037202 */ /* 0x000fca0000000f00 */
[----:B------:R-:W-:-:S04]  /*6580*/  FADD.FTZ R3, R0, R3 ;  /* 0x0000000300037221 */ /* 0x000fc80000010000 */
[----:B------:R-:W-:-:S07]  /*6590*/  IMAD.MOV.U32 R222, RZ, RZ, R3 ;  /* 0x000000ffffde7224 */ /* 0x000fce00078e0003 */
[----:B------:R-:W-:Y:S05]  /*65a0*/  WARPSYNC.COLLECTIVE R63, `(.L_x_374) ;  /* 0x000000003f087348 */ /* 0x000fea0003c00000 */
[----:B------:R0:W1:Y:S02]  /*65b0*/  SHFL.BFLY P3, R65, R222, R67, R224 ;  /* 0x0c000043de417389 */ /* 0x00006400000600e0 */
[----:B01----:R-:W-:Y:S01]  /*65c0*/  ENDCOLLECTIVE ;  /* 0x000000000000791b */ /* 0x003fe20003800000 */
.L_x_374:
[----:B------:R-:W-:Y:S01]  /*65d0*/  IMAD.MOV.U32 R67, RZ, RZ, 0x4 ;  /* 0x00000004ff437424 */ /* 0x000fe200078e00ff */
[----:B------:R-:W-:-:S05]  /*65e0*/  MOV R218, R65 ;  /* 0x0000004100da7202 */ /* 0x000fca0000000f00 */
[----:B------:R-:W-:-:S05]  /*65f0*/  FADD.FTZ R218, R3, R218 ;  /* 0x000000da03da7221 */ /* 0x000fca0000010000 */
[----:B------:R-:W-:-:S07]  /*6600*/  MOV R222, R218 ;  /* 0x000000da00de7202 */ /* 0x000fce0000000f00 */
[----:B------:R-:W-:Y:S05]  /*6610*/  WARPSYNC.COLLECTIVE R63, `(.L_x_375) ;  /* 0x000000003f087348 */ /* 0x000fea0003c00000 */
[----:B------:R0:W1:Y:S02]  /*6620*/  SHFL.BFLY P3, R65, R222, R67, R224 ;  /* 0x0c000043de417389 */ /* 0x00006400000600e0 */
[----:B01----:R-:W-:Y:S01]  /*6630*/  ENDCOLLECTIVE ;  /* 0x000000000000791b */ /* 0x003fe20003800000 */
.L_x_375:
[----:B------:R-:W-:Y:S01]  /*6640*/  HFMA2.MMA R67, -RZ, RZ, 0, 4.76837158203125e-07 ;  /* 0x00000008ff437435 */ /* 0x000fe200000001ff */
[----:B------:R-:W-:-:S05]  /*6650*/  MOV R53, R65 ;  /* 0x0000004100357202 */ /* 0x000fca0000000f00 */
[----:B------:R-:W-:-:S05]  /*6660*/  FADD.FTZ R53, R218, R53 ;  /* 0x00000035da357221 */ /* 0x000fca0000010000 */
[----:B------:R-:W-:-:S07]  /*6670*/  MOV R222, R53 ;  /* 0x0000003500de7202 */ /* 0x000fce0000000f00 */
[----:B------:R-:W-:Y:S05]  /*6680*/  WARPSYNC.COLLECTIVE R63, `(.L_x_376) ;  /* 0x000000003f087348 */ /* 0x000fea0003c00000 */
[----:B------:R0:W1:Y:S02]  /*6690*/  SHFL.BFLY P3, R65, R222, R67, R224 ;  /* 0x0c000043de417389 */ /* 0x00006400000600e0 */
[----:B01----:R-:W-:Y:S01]  /*66a0*/  ENDCOLLECTIVE ;  /* 0x000000000000791b */ /* 0x003fe20003800000 */
.L_x_376:
[----:B------:R-:W-:Y:S01]  /*66b0*/  HFMA2.MMA R67, -RZ, RZ, 0, 9.5367431640625e-07 ;  /* 0x00000010ff437435 */ /* 0x000fe200000001ff */
[----:B------:R-:W-:-:S04]  /*66c0*/  IMAD.MOV.U32 R220, RZ, RZ, R65 ;  /* 0x000000ffffdc7224 */ /* 0x000fc800078e0041 */
[----:B------:R-:W-:-:S05]  /*66d0*/  FADD.FTZ R220, R53, R220 ;  /* 0x000000dc35dc7221 */ /* 0x000fca0000010000 */
[----:B------:R-:W-:-:S07]  /*66e0*/  MOV R222, R220 ;  /* 0x000000dc00de7202 */ /* 0x000fce0000000f00 */
[----:B------:R-:W-:Y:S05]  /*66f0*/  WARPSYNC.COLLECTIVE R63, `(.L_x_377) ;  /* 0x000000003f087348 */ /* 0x000fea0003c00000 */
[----:B------:R0:W1:Y:S02]  /*6700*/  SHFL.BFLY P3, R65, R222, R67, R224 ;  /* 0x0c000043de417389 */ /* 0x00006400000600e0 */
[----:B01----:R-:W-:Y:S01]  /*6710*/  ENDCOLLECTIVE ;  /* 0x000000000000791b */ /* 0x003fe20003800000 */
.L_x_377:
[----:B------:R-:W-:Y:S01]  /*6720*/  MOV R55, R65 ;  /* 0x0000004100377202 */ /* 0x000fe20000000f00 */
[----:B------:R-:W-:Y:S06]  /*6730*/  BRA `(.L_x_378) ;  /* 0xffffffdc00e47947 */ /* 0x000fec000383ffff */
.L_x_379:
        /* <DEDUP_REMOVED lines=12> */
.L_x_33629:


//--------------------- .text._ZN10layer_norm31ln_parallel_residual_fwd_kernelINS_13Kernel_traitsI13__nv_bfloat16S2_S2_S2_fjLj1280ELj1ELj4ELj1ELj16ENS_18Kernel_traits_baseILj1280ES2_S2_S2_S2_fjLj128EEEEELb0ELb1ELb0EEEvNS_9FwdParamsE --------------------------
	.section	.text._ZN10layer_norm31ln_parallel_residual_fwd_kernelINS_13Kernel_traitsI13__nv_bfloat16S2_S2_S2_fjLj1280ELj1ELj4ELj1ELj16ENS_18Kernel_traits_baseILj1280ES2_S2_S2_S2_fjLj128EEEEELb0ELb1ELb0EEEvNS_9FwdParamsE,"ax",@progbits
	.align	128
        .global         _ZN10layer_norm31ln_parallel_residual_fwd_kernelINS_13Kernel_traitsI13__nv_bfloat16S2_S2_S2_fjLj1280ELj1ELj4ELj1ELj16ENS_18Kernel_traits_baseILj1280ES2_S2_S2_S2_fjLj128EEEEELb0ELb1ELb0EEEvNS_9FwdParamsE
        .type           _ZN10layer_norm31ln_parallel_residual_fwd_kernelINS_13Kernel_traitsI13__nv_bfloat16S2_S2_S2_fjLj1280ELj1ELj4ELj1ELj16ENS_18Kernel_traits_baseILj1280ES2_S2_S2_S2_fjLj128EEEEELb0ELb1ELb0EEEvNS_9FwdParamsE,@function
        .size           _ZN10layer_norm31ln_parallel_residual_fwd_kernelINS_13Kernel_traitsI13__nv_bfloat16S2_S2_S2_fjLj1280ELj1ELj4ELj1ELj16ENS_18Kernel_traits_baseILj1280ES2_S2_S2_S2_fjLj128EEEEELb0ELb1ELb0EEEvNS_9FwdParamsE,(.L_x_33630 - _ZN10layer_norm31ln_parallel_residual_fwd_kernelINS_13Kernel_traitsI13__nv_bfloat16S2_S2_S2_fjLj1280ELj1ELj4ELj1ELj16ENS_18Kernel_traits_baseILj1280ES2_S2_S2_S2_fjLj128EEEEELb0ELb1ELb0EEEvNS_9FwdParamsE)
        .other          _ZN10layer_norm31ln_parallel_residual_fwd_kernelINS_13Kernel_traitsI13__nv_bfloat16S2_S2_S2_fjLj1280ELj1ELj4ELj1ELj16ENS_18Kernel_traits_baseILj1280ES2_S2_S2_S2_fjLj128EEEEELb0ELb1ELb0EEEvNS_9FwdParamsE,@"STO_CUDA_ENTRY STV_DEFAULT"
_ZN10layer_norm31ln_parallel_residual_fwd_kernelINS_13Kernel_traitsI13__nv_bfloat16S2_S2_S2_fjLj1280ELj1ELj4ELj1ELj16ENS_18Kernel_traits_baseILj1280ES2_S2_S2_S2_fjLj128EEEEELb0ELb1ELb0EEEvNS_9FwdParamsE:
.text._ZN10layer_norm31ln_parallel_residual_fwd_kernelINS_13Kernel_traitsI13__nv_bfloat16S2_S2_S2_fjLj1280ELj1ELj4ELj1ELj16ENS_18Kernel_traits_baseILj1280ES2_S2_S2_S2_fjLj128EEEEELb0ELb1ELb0EEEvNS_9FwdParamsE:
[----:B------:R-:W-:Y:S01]  /*0000*/  LDC R1, c[0x0][0x28] ;  /* 0x00000a00ff017b82 */ /* 0x000fe20000000800 */
[----:B------:R-:W0:Y:S07]  /*0010*/  S2R R37, SR_TID.X ;  /* 0x0000000000257919 */ /* 0x000e2e0000002100 */
[----:B------:R-:W1:Y:S01]  /*0020*/  LDC R5, c[0x0][0x218] ;  /* 0x00008600ff057b82 */ /* 0x000e620000000800 */
[----:B------:R-:W-:Y:S01]  /*0030*/  ULDC.64 UR4, c[0x0][0x208] ;  /* 0x0000820000047ab9 */ /* 0x000fe20000000a00 */
[----:B------:R-:W-:Y:S01]  /*0040*/  BSSY B0, `(.L_x_380) ;  /* 0x0000025000007945 */ /* 0x000fe20003800000 */
[----:B------:R-:W2:Y:S05]  /*0050*/  S2R R99, SR_CTAID.X ;  /* 0x0000000000637919 */ /* 0x000eaa0000002500 */
[----:B------:R-:W3:Y:S01]  /*0060*/  LDC.64 R34, c[0x0][0x228] ;  /* 0x00008a00ff227b82 */ /* 0x000ee20000000a00 */
[----:B-1----:R-:W-:-:S04]  /*0070*/  SHF.R.S32.HI R0, RZ, 0x1f, R5 ;  /* 0x0000001fff007819 */ /* 0x002fc80000011405 */
[----:B------:R-:W-:Y:S02]  /*0080*/  LEA.HI R0, R0, R5, RZ, 0x3 ;  /* 0x0000000500007211 */ /* 0x000fe400078f18ff */
[----:B0-----:R-:W-:-:S04]  /*0090*/  LOP3.LUT R3, R37, 0x1f, RZ, 0xc, !PT ;  /* 0x0000001f25037812 */ /* 0x001fc800078e0cff */
[----:B------:R-:W-:-:S04]  /*00a0*/  LEA.HI.SX32 R38, R0, R3, 0x1d ;  /* 0x0000000300267211 */ /* 0x000fc800078feaff */
[C---:B------:R-:W-:Y:S02]  /*00b0*/  LOP3.LUT P1, RZ, R38.reuse, 0xffffffe0, RZ, 0xc0, !PT ;  /* 0xffffffe026ff7812 */ /* 0x040fe4000782c0ff */
[C---:B------:R-:W-:Y:S02]  /*00c0*/  ISETP.GE.U32.AND P6, PT, R38.reuse, 0x40, PT ;  /* 0x000000402600780c */ /* 0x040fe40003fc6070 */
[----:B------:R-:W-:Y:S02]  /*00d0*/  ISETP.GE.U32.AND P5, PT, R38, 0x60, PT ;  /* 0x000000602600780c */ /* 0x000fe40003fa6070 */
[----:B------:R-:W-:Y:S02]  /*00e0*/  P2R R0, PR, RZ, 0x40 ;  /* 0x00000040ff007803 */ /* 0x000fe40000000000 */
[----:B------:R-:W-:Y:S02]  /*00f0*/  SHF.R.U32.HI R0, RZ, 0x5, R37 ;  /* 0x00000005ff007819 */ /* 0x000fe40000011625 */
[----:B------:R-:W-:-:S02]  /*0100*/  LOP3.LUT R37, R37, 0x1f, RZ, 0xc0, !PT ;  /* 0x0000001f25257812 */ /* 0x000fc400078ec0ff */
[C---:B------:R-:W-:Y:S02]  /*0110*/  ISETP.GE.U32.AND P4, PT, R38.reuse, 0x80, PT ;  /* 0x000000802600780c */ /* 0x040fe40003f86070 */
[----:B------:R-:W-:Y:S01]  /*0120*/  ISETP.GE.U32.AND P3, PT, R38, 0xa0, PT ;  /* 0x000000a02600780c */ /* 0x000fe20003f66070 */
[----:B------:R-:W-:Y:S01]  /*0130*/  IMAD.MOV.U32 R33, RZ, RZ, R37 ;  /* 0x000000ffff217224 */ /* 0x000fe200078e0025 */
[----:B------:R-:W-:Y:S02]  /*0140*/  P2R R2, PR, RZ, 0x20 ;  /* 0x00000020ff027803 */ /* 0x000fe40000000000 */
[----:B--2---:R-:W-:Y:S02]  /*0150*/  LEA R99, R99, R0, 0x2 ;  /* 0x0000000063637211 */ /* 0x004fe400078e10ff */
[----:B------:R-:W-:Y:S02]  /*0160*/  P2R R2, PR, RZ, 0x10 ;  /* 0x00000010ff027803 */ /* 0x000fe40000000000 */
[----:B------:R-:W-:Y:S01]  /*0170*/  P2R R0, PR, RZ, 0x8 ;  /* 0x00000008ff007803 */ /* 0x000fe20000000000 */
[----:B---3--:R-:W-:Y:S06]  /*0180*/  @!P1 BRA `(.L_x_381) ;  /* 0x0000000000409947 */ /* 0x008fec0003800000 */
[----:B------:R-:W0:Y:S01]  /*0190*/  LDC.64 R28, c[0x0][0x260] ;  /* 0x00009800ff1c7b82 */ /* 0x000e220000000a00 */
[----:B------:R-:W-:Y:S02]  /*01a0*/  ULDC.64 UR6, c[0x0][0x2c8] ;  /* 0x0000b20000067ab9 */ /* 0x000fe40000000a00 */
[----:B------:R-:W-:-:S04]  /*01b0*/  ISETP.NE.U32.AND P0, PT, RZ, UR6, PT ;  /* 0x00000006ff007c0c */ /* 0x000fc8000bf05070 */
[----:B------:R-:W-:-:S13]  /*01c0*/  ISETP.NE.AND.EX P0, PT, RZ, UR7, PT, P0 ;  /* 0x00000007ff007c0c */ /* 0x000fda000bf05300 */
[C---:B------:R-:W-:Y:S01]  /*01d0*/  @P0 LEA R2, P2, R33.reuse, UR6, 0x4 ;  /* 0x0000000621020c11 */ /* 0x040fe2000f8420ff */
[----:B0-----:R-:W-:-:S03]  /*01e0*/  IMAD.WIDE.U32 R28, R33, 0x10, R28 ;  /* 0x00000010211c7825 */ /* 0x001fc600078e001c */
[----:B------:R-:W-:-:S03]  /*01f0*/  @P0 LEA.HI.X R3, R33, UR7, RZ, 0x4, P2 ;  /* 0x0000000721030c11 */ /* 0x000fc600090f24ff */
[----:B------:R-:W2:Y:S04]  /*0200*/  LDG.E.128 R28, desc[UR4][R28.64] ;  /* 0x000000041c1c7981 */ /* 0x000ea8000c1e1d00 */
[----:B------:R0:W5:Y:S01]  /*0210*/  @P0 LDG.E.128 R12, desc[UR4][R2.64] ;  /* 0x00000004020c0981 */ /* 0x000162000c1e1d00 */
[----:B------:R-:W-:Y:S02]  /*0220*/  LOP3.LUT R33, R33, 0x20, RZ, 0xfc, !PT ;  /* 0x0000002021217812 */ /* 0x000fe400078efcff */
[----:B--2---:R-:W-:Y:S02]  /*0230*/  PRMT R97, R28, 0x7632, R97 ;  /* 0x000076321c617816 */ /* 0x004fe40000000061 */
[----:B------:R-:W-:Y:S02]  /*0240*/  PRMT R98, R29, 0x7632, R98 ;  /* 0x000076321d627816 */ /* 0x000fe40000000062 */
[----:B------:R-:W-:-:S02]  /*0250*/  PRMT R95, R30, 0x7632, R95 ;  /* 0x000076321e5f7816 */ /* 0x000fc4000000005f */
[----:B------:R-:W-:Y:S02]  /*0260*/  @!P0 CS2R R12, SRZ ;  /* 0x00000000000c8805 */ /* 0x000fe4000001ff00 */
[----:B------:R-:W-:Y:S02]  /*0270*/  PRMT R96, R31, 0x7632, R96 ;  /* 0x000076321f607816 */ /* 0x000fe40000000060 */
[----:B0-----:R-:W-:-:S07]  /*0280*/  @!P0 CS2R R14, SRZ ;  /* 0x00000000000e8805 */ /* 0x001fce000001ff00 */
.L_x_381:
[----:B------:R-:W-:Y:S05]  /*0290*/  BSYNC B0 ;  /* 0x0000000000007941 */ /* 0x000fea0003800000 */
.L_x_380:
[----:B------:R-:W-:Y:S04]  /*02a0*/  BSSY B0, `(.L_x_382) ;  /* 0x0000012000007945 */ /* 0x000fe80003800000 */
[----:B------:R-:W-:Y:S05]  /*02b0*/  @!P6 BRA `(.L_x_383) ;  /* 0x000000000040e947 */ /* 0x000fea0003800000 */
[----:B------:R-:W0:Y:S01]  /*02c0*/  LDC.64 R2, c[0x0][0x260] ;  /* 0x00009800ff027b82 */ /* 0x000e220000000a00 */
[----:B------:R-:W-:Y:S02]  /*02d0*/  ULDC.64 UR6, c[0x0][0x2c8] ;  /* 0x0000b20000067ab9 */ /* 0x000fe40000000a00 */
[----:B------:R-:W-:-:S04]  /*02e0*/  ISETP.NE.U32.AND P0, PT, RZ, UR6, PT ;  /* 0x00000006ff007c0c */ /* 0x000fc8000bf05070 */
[----:B------:R-:W-:Y:S01]  /*02f0*/  ISETP.NE.AND.EX P0, PT, RZ, UR7, PT, P0 ;  /* 0x00000007ff007c0c */ /* 0x000fe2000bf05300 */
[----:B0-----:R-:W-:-:S12]  /*0300*/  IMAD.WIDE.U32 R24, R33, 0x10, R2 ;  /* 0x0000001021187825 */ /* 0x001fd800078e0002 */
[----:B------:R-:W-:-:S04]  /*0310*/  @P0 LEA R2, P2, R33, UR6, 0x4 ;  /* 0x0000000621020c11 */ /* 0x000fc8000f8420ff */
[C---:B------:R-:W-:Y:S01]  /*0320*/  @P0 LEA.HI.X R3, R33.reuse, UR7, RZ, 0x4, P2 ;  /* 0x0000000721030c11 */ /* 0x040fe200090f24ff */
[----:B------:R-:W2:Y:S04]  /*0330*/  LDG.E.128 R24, desc[UR4][R24.64] ;  /* 0x0000000418187981 */ /* 0x000ea8000c1e1d00 */
[----:B------:R0:W5:Y:S01]  /*0340*/  @P0 LDG.E.128 R8, desc[UR4][R2.64] ;  /* 0x0000000402080981 */ /* 0x000162000c1e1d00 */
[----:B------:R-:W-:Y:S02]  /*0350*/  IADD3 R33, R33, 0x20, RZ ;  /* 0x0000002021217810 */ /* 0x000fe40007ffe0ff */
[----:B--2---:R-:W-:Y:S02]  /*0360*/  PRMT R93, R24, 0x7632, R93 ;  /* 0x00007632185d7816 */ /* 0x004fe4000000005d */
[----:B------:R-:W-:-:S02]  /*0370*/  PRMT R94, R25, 0x7632, R94 ;  /* 0x00007632195e7816 */ /* 0x000fc4000000005e */
[----:B------:R-:W-:Y:S02]  /*0380*/  PRMT R91, R26, 0x7632, R91 ;  /* 0x000076321a5b7816 */ /* 0x000fe4000000005b */
[----:B------:R-:W-:Y:S02]  /*0390*/  @!P0 CS2R R8, SRZ ;  /* 0x0000000000088805 */ /* 0x000fe4000001ff00 */
[----:B------:R-:W-:Y:S02]  /*03a0*/  PRMT R92, R27, 0x7632, R92 ;  /* 0x000076321b5c7816 */ /* 0x000fe4000000005c */
[----:B0-----:R-:W-:-:S07]  /*03b0*/  @!P0 CS2R R10, SRZ ;  /* 0x00000000000a8805 */ /* 0x001fce000001ff00 */
.L_x_383:
[----:B------:R-:W-:Y:S05]  /*03c0*/  BSYNC B0 ;  /* 0x0000000000007941 */ /* 0x000fea0003800000 */
.L_x_382:
        /* <DEDUP_REMOVED lines=11> */
[----:B------:R-:W-:Y:S01]  /*0480*/  VIADD R33, R33, 0x20 ;  /* 0x0000002021217836 */ /* 0x000fe20000000000 */
[----:B--2---:R-:W-:Y:S02]  /*0490*/  PRMT R89, R20, 0x7632, R89 ;  /* 0x0000763214597816 */ /* 0x004fe40000000059 */
[----:B------:R-:W-:Y:S02]  /*04a0*/  PRMT R90, R21, 0x7632, R90 ;  /* 0x00007632155a7816 */ /* 0x000fe4000000005a */
[----:B------:R-:W-:-:S02]  /*04b0*/  PRMT R87, R22, 0x7632, R87 ;  /* 0x0000763216577816 */ /* 0x000fc40000000057 */
[----:B------:R-:W-:Y:S02]  /*04c0*/  @!P0 CS2R R4, SRZ ;  /* 0x0000000000048805 */ /* 0x000fe4000001ff00 */
[----:B------:R-:W-:Y:S02]  /*04d0*/  PRMT R88, R23, 0x7632, R88 ;  /* 0x0000763217587816 */ /* 0x000fe40000000058 */
[----:B0-----:R-:W-:-:S07]  /*04e0*/  @!P0 CS2R R6, SRZ ;  /* 0x0000000000068805 */ /* 0x001fce000001ff00 */
.L_x_385:
[----:B------:R-:W-:Y:S05]  /*04f0*/  BSYNC B0 ;  /* 0x0000000000007941 */ /* 0x000fea0003800000 */
.L_x_384:
        /* <DEDUP_REMOVED lines=18> */
.L_x_387:
[----:B------:R-:W-:Y:S05]  /*0620*/  BSYNC B0 ;  /* 0x0000000000007941 */ /* 0x000fea0003800000 */
.L_x_386:
[----:B------:R-:W-:Y:S04]  /*0630*/  BSSY B0, `(.L_x_388) ;  /* 0x000000d000007945 */ /* 0x000fe80003800000 */
[----:B------:R-:W-:Y:S05]  /*0640*/  @!P3 BRA `(.L_x_389) ;  /* 0x00000000002cb947 */ /* 0x000fea0003800000 */
[----:B------:R-:W-:Y:S01]  /*0650*/  ULDC.64 UR6, c[0x0][0x2c8] ;  /* 0x0000b20000067ab9 */ /* 0x000fe20000000a00 */
[----:B------:R-:W0:Y:S01]  /*0660*/  LDC.64 R44, c[0x0][0x260] ;  /* 0x00009800ff2c7b82 */ /* 0x000e220000000a00 */
[----:B------:R-:W-:-:S04]  /*0670*/  ISETP.NE.U32.AND P0, PT, RZ, UR6, PT ;  /* 0x00000006ff007c0c */ /* 0x000fc8000bf05070 */
[----:B------:R-:W-:-:S13]  /*0680*/  ISETP.NE.AND.EX P0, PT, RZ, UR7, PT, P0 ;  /* 0x00000007ff007c0c */ /* 0x000fda000bf05300 */
[----:B------:R-:W-:-:S04]  /*0690*/  @P0 LEA R2, P2, R33, UR6, 0x4 ;  /* 0x0000000621020c11 */ /* 0x000fc8000f8420ff */
[C---:B------:R-:W-:Y:S01]  /*06a0*/  @P0 LEA.HI.X R3, R33.reuse, UR7, RZ, 0x4, P2 ;  /* 0x0000000721030c11 */ /* 0x040fe200090f24ff */
[----:B0-----:R-:W-:-:S04]  /*06b0*/  IMAD.WIDE.U32 R44, R33, 0x10, R44 ;  /* 0x00000010212c7825 */ /* 0x001fc800078e002c */
[----:B------:R0:W5:Y:S04]  /*06c0*/  @P0 LDG.E.128 R40, desc[UR4][R2.64] ;  /* 0x0000000402280981 */ /* 0x000168000c1e1d00 */
[----:B------:R-:W5:Y:S01]  /*06d0*/  LDG.E.128 R44, desc[UR4][R44.64] ;  /* 0x000000042c2c7981 */ /* 0x000f62000c1e1d00 */
[----:B------:R-:W-:Y:S02]  /*06e0*/  @!P0 CS2R R40, SRZ ;  /* 0x0000000000288805 */ /* 0x000fe4000001ff00 */
[----:B0-----:R-:W-:-:S07]  /*06f0*/  @!P0 CS2R R42, SRZ ;  /* 0x00000000002a8805 */ /* 0x001fce000001ff00 */
.L_x_389:
[----:B------:R-:W-:Y:S05]  /*0700*/  BSYNC B0 ;  /* 0x0000000000007941 */ /* 0x000fea0003800000 */
.L_x_388:
        /* <DEDUP_REMOVED lines=8> */
[----:B------:R-:W-:Y:S01]  /*0790*/  ULDC.U8 UR6, c[0x0][0x2a0] ;  /* 0x0000a80000067ab9 */ /* 0x000fe20000000000 */
        /* <DEDUP_REMOVED lines=8> */
[----:B------:R-:W-:Y:S01]  /*0820*/  PRMT R80, R14, 0x7632, R80 ;  /* 0x000076320e507816 */ /* 0x000fe20000000050 */
[----:B------:R-:W-:Y:S01]  /*0830*/  IMAD.U32 R21, R18, 0x10000, RZ ;  /* 0x0001000012157824 */ /* 0x000fe200078e00ff */
[----:B------:R-:W-:Y:S01]  /*0840*/  PRMT R78, R8, 0x7632, R78 ;  /* 0x00007632084e7816 */ /* 0x000fe2000000004e */
[----:B------:R-:W-:Y:S01]  /*0850*/  IMAD.U32 R18, R14, 0x10000, RZ ;  /* 0x000100000e127824 */ /* 0x000fe200078e00ff */
[C---:B------:R-:W-:Y:S01]  /*0860*/  PRMT R76, R10.reuse, 0x7632, R76 ;  /* 0x000076320a4c7816 */ /* 0x040fe2000000004c */
[----:B------:R-:W-:Y:S01]  /*0870*/  IMAD.U32 R14, R10, 0x10000, RZ ;  /* 0x000100000a0e7824 */ /* 0x000fe200078e00ff */
[----:B------:R-:W-:Y:S01]  /*0880*/  PRMT R74, R4, 0x7632, R74 ;  /* 0x00007632044a7816 */ /* 0x000fe2000000004a */
        /* <DEDUP_REMOVED lines=45> */
[----:B------:R-:W-:Y:S01]  /*0b60*/  ISETP.NE.AND P2, PT, RZ, UR6, PT ;  /* 0x00000006ff007c0c */ /* 0x000fe2000bf45270 */
        /* <DEDUP_REMOVED lines=18> */
[----:B------:R-:W-:Y:S01]  /*0c90*/  ULDC UR8, c[0x0][0x218] ;  /* 0x0000860000087ab9 */ /* 0x000fe20000000800 */
[----:B------:R-:W-:Y:S01]  /*0ca0*/  SHF.L.U32 R3, R45, 0x10, RZ ;  /* 0x000000102d037819 */ /* 0x000fe200000006ff */
[----:B------:R-:W-:Y:S01]  /*0cb0*/  ULDC UR7, c[0x0][0x2d8] ;  /* 0x0000b60000077ab9 */ /* 0x000fe20000000800 */
        /* <DEDUP_REMOVED lines=14> */
[----:B------:R-:W-:Y:S02]  /*0da0*/  P2R R105, PR, RZ, 0x4 ;  /* 0x00000004ff697803 */ /* 0x000fe40000000000 */
        /* <DEDUP_REMOVED lines=10> */
[----:B------:R-:W-:-:S07]  /*0e50*/  SHF.L.U32 R59, R59, 0x10, RZ ;  /* 0x000000103b3b7819 */ /* 0x000fce00000006ff */
.L_x_571:
        /* <DEDUP_REMOVED lines=30> */
.L_x_393:
[----:B-----5:R-:W-:-:S04]  /*1040*/  IMAD.U32 R107, R40, 0x10000, RZ ;  /* 0x00010000286b7824 */ /* 0x020fc800078e00ff */
[----:B------:R-:W-:Y:S01]  /*1050*/  FADD.FTZ R58, R107, R58 ;  /* 0x0000003a6b3a7221 */ /* 0x000fe20000010000 */
[----:B------:R-:W-:Y:S06]  /*1060*/  BRA `(.L_x_394) ;  /* 0x0000000000107947 */ /* 0x000fec0003800000 */
.L_x_392:
[----:B-----5:R-:W-:Y:S01]  /*1070*/  SHF.L.U32 R107, R44, 0x10, RZ ;  /* 0x000000102c6b7819 */ /* 0x020fe200000006ff */
[----:B------:R-:W-:-:S04]  /*1080*/  @P2 IMAD.U32 R119, R40, 0x10000, RZ ;  /* 0x0001000028772824 */ /* 0x000fc800078e00ff */
[----:B------:R-:W-:-:S04]  /*1090*/  FADD.FTZ R58, R107, R58 ;  /* 0x0000003a6b3a7221 */ /* 0x000fc80000010000 */
[----:B------:R-:W-:-:S07]  /*10a0*/  @P2 FADD.FTZ R58, R119, R58 ;  /* 0x0000003a773a2221 */ /* 0x000fce0000010000 */
.L_x_394:
[----:B------:R-:W-:-:S04]  /*10b0*/  F2FP.BF16.F32.PACK_AB R52, RZ, R58 ;  /* 0x0000003aff34723e */ /* 0x000fc800000010ff */
[----:B------:R-:W-:-:S07]  /*10c0*/  PRMT R48, R52, 0x7610, R48 ;  /* 0x0000761034307816 */ /* 0x000fce0000000030 */
.L_x_395:
[----:B------:R-:W-:Y:S01]  /*10d0*/  SHF.L.U32 R107, R126, 0x10, RZ ;  /* 0x000000107e6b7819 */ /* 0x000fe200000006ff */
[----:B------:R-:W-:Y:S06]  /*10e0*/  @P3 BRA `(.L_x_396) ;  /* 0x0000000000243947 */ /* 0x000fec0003800000 */
[----:B------:R-:W-:-:S04]  /*10f0*/  ISETP.NE.U32.AND P4, PT, RZ, UR12, PT ;  /* 0x0000000cff007c0c */ /* 0x000fc8000bf85070 */
[----:B------:R-:W-:-:S13]  /*1100*/  ISETP.NE.AND.EX P4, PT, RZ, UR13, PT, P4 ;  /* 0x0000000dff007c0c */ /* 0x000fda000bf85340 */
[----:B------:R-:W-:Y:S05]  /*1110*/  @P4 BRA `(.L_x_397) ;  /* 0x0000000000084947 */ /* 0x000fea0003800000 */
[----:B------:R-:W-:Y:S05]  /*1120*/  @P0 BRA `(.L_x_398) ;  /* 0x00000000002c0947 */ /* 0x000fea0003800000 */
[----:B------:R-:W-:Y:S05]  /*1130*/  BRA `(.L_x_399) ;  /* 0x0000000000307947 */ /* 0x000fea0003800000 */
.L_x_397:
[----:B-----5:R-:W-:-:S05]  /*1140*/  PRMT R52, R40, 0x7632, R52 ;  /* 0x0000763228347816 */ /* 0x020fca0000000034 */
[----:B------:R-:W-:-:S04]  /*1150*/  IMAD.U32 R52, R52, 0x10000, RZ ;  /* 0x0001000034347824 */ /* 0x000fc800078e00ff */
[----:B------:R-:W-:Y:S01]  /*1160*/  FADD.FTZ R107, R52, R107 ;  /* 0x0000006b346b7221 */ /* 0x000fe20000010000 */
[----:B------:R-:W-:Y:S06]  /*1170*/  BRA `(.L_x_398) ;  /* 0x0000000000187947 */ /* 0x000fec0003800000 */
.L_x_396:
[----:B-----5:R-:W-:Y:S02]  /*1180*/  PRMT R52, R44, 0x7632, R52 ;  /* 0x000076322c347816 */ /* 0x020fe40000000034 */
[----:B------:R-:W-:Y:S02]  /*1190*/  @P2 PRMT R106, R40, 0x7632, R106 ;  /* 0x00007632286a2816 */ /* 0x000fe4000000006a */
[----:B------:R-:W-:-:S03]  /*11a0*/  SHF.L.U32 R52, R52, 0x10, RZ ;  /* 0x0000001034347819 */ /* 0x000fc600000006ff */
[----:B------:R-:W-:Y:S02]  /*11b0*/  @P2 IMAD.U32 R106, R106, 0x10000, RZ ;  /* 0x000100006a6a2824 */ /* 0x000fe400078e00ff */
[----:B------:R-:W-:-:S04]  /*11c0*/  FADD.FTZ R107, R52, R107 ;  /* 0x0000006b346b7221 */ /* 0x000fc80000010000 */
[----:B------:R-:W-:-:S07]  /*11d0*/  @P2 FADD.FTZ R107, R106, R107 ;  /* 0x0000006b6a6b2221 */ /* 0x000fce0000010000 */
.L_x_398:
[----:B------:R-:W-:-:S04]  /*11e0*/  F2FP.BF16.F32.PACK_AB R52, RZ, R107 ;  /* 0x0000006bff34723e */ /* 0x000fc800000010ff */
[----:B------:R-:W-:-:S07]  /*11f0*/  PRMT R48, R48, 0x5410, R52 ;  /* 0x0000541030307816 */ /* 0x000fce0000000034 */
.L_x_399:
        /* <DEDUP_REMOVED lines=8> */
.L_x_401:
[----:B-----5:R-:W-:-:S04]  /*1280*/  IMAD.U32 R119, R41, 0x10000, RZ ;  /* 0x0001000029777824 */ /* 0x020fc800078e00ff */
[----:B------:R-:W-:Y:S01]  /*1290*/  FADD.FTZ R106, R119, R106 ;  /* 0x0000006a776a7221 */ /* 0x000fe20000010000 */
[----:B------:R-:W-:Y:S06]  /*12a0*/  BRA `(.L_x_402) ;  /* 0x0000000000107947 */ /* 0x000fec0003800000 */
.L_x_400:
[----:B-----5:R-:W-:Y:S01]  /*12b0*/  SHF.L.U32 R119, R45, 0x10, RZ ;  /* 0x000000102d777819 */ /* 0x020fe200000006ff */
[----:B------:R-:W-:-:S04]  /*12c0*/  @P2 IMAD.U32 R127, R41, 0x10000, RZ ;  /* 0x00010000297f2824 */ /* 0x000fc800078e00ff */
[----:B------:R-:W-:-:S04]  /*12d0*/  FADD.FTZ R106, R119, R106 ;  /* 0x0000006a776a7221 */ /* 0x000fc80000010000 */
[----:B------:R-:W-:-:S07]  /*12e0*/  @P2 FADD.FTZ R106, R127, R106 ;  /* 0x0000006a7f6a2221 */ /* 0x000fce0000010000 */
.L_x_402:
[----:B------:R-:W-:-:S04]  /*12f0*/  F2FP.BF16.F32.PACK_AB R52, RZ, R106 ;  /* 0x0000006aff34723e */ /* 0x000fc800000010ff */
[----:B------:R-:W-:-:S07]  /*1300*/  PRMT R49, R52, 0x7610, R49 ;  /* 0x0000761034317816 */ /* 0x000fce0000000031 */
.L_x_403:
[----:B------:R-:W-:Y:S01]  /*1310*/  SHF.L.U32 R119, R53, 0x10, RZ ;  /* 0x0000001035777819 */ /* 0x000fe200000006ff */
[----:B------:R-:W-:Y:S06]  /*1320*/  @P3 BRA `(.L_x_404) ;  /* 0x0000000000243947 */ /* 0x000fec0003800000 */
[----:B------:R-:W-:-:S04]  /*1330*/  ISETP.NE.U32.AND P4, PT, RZ, UR12, PT ;  /* 0x0000000cff007c0c */ /* 0x000fc8000bf85070 */
[----:B------:R-:W-:-:S13]  /*1340*/  ISETP.NE.AND.EX P4, PT, RZ, UR13, PT, P4 ;  /* 0x0000000dff007c0c */ /* 0x000fda000bf85340 */
[----:B------:R-:W-:Y:S05]  /*1350*/  @P4 BRA `(.L_x_405) ;  /* 0x0000000000084947 */ /* 0x000fea0003800000 */
[----:B------:R-:W-:Y:S05]  /*1360*/  @P0 BRA `(.L_x_406) ;  /* 0x00000000002c0947 */ /* 0x000fea0003800000 */
[----:B------:R-:W-:Y:S05]  /*1370*/  BRA `(.L_x_407) ;  /* 0x0000000000307947 */ /* 0x000fea0003800000 */
.L_x_405:
[----:B-----5:R-:W-:-:S05]  /*1380*/  PRMT R52, R41, 0x7632, R52 ;  /* 0x0000763229347816 */ /* 0x020fca0000000034 */
[----:B------:R-:W-:-:S04]  /*1390*/  IMAD.U32 R52, R52, 0x10000, RZ ;  /* 0x0001000034347824 */ /* 0x000fc800078e00ff */
[----:B------:R-:W-:Y:S01]  /*13a0*/  FADD.FTZ R119, R52, R119 ;  /* 0x0000007734777221 */ /* 0x000fe20000010000 */
[----:B------:R-:W-:Y:S06]  /*13b0*/  BRA `(.L_x_406) ;  /* 0x0000000000187947 */ /* 0x000fec0003800000 */
.L_x_404:
[----:B-----5:R-:W-:Y:S02]  /*13c0*/  PRMT R52, R45, 0x7632, R52 ;  /* 0x000076322d347816 */ /* 0x020fe40000000034 */
[----:B------:R-:W-:Y:S02]  /*13d0*/  @P2 PRMT R53, R41, 0x7632, R53 ;  /* 0x0000763229352816 */ /* 0x000fe40000000035 */
[----:B------:R-:W-:-:S03]  /*13e0*/  SHF.L.U32 R52, R52, 0x10, RZ ;  /* 0x0000001034347819 */ /* 0x000fc600000006ff */
[----:B------:R-:W-:Y:S02]  /*13f0*/  @P2 IMAD.U32 R118, R53, 0x10000, RZ ;  /* 0x0001000035762824 */ /* 0x000fe400078e00ff */
[----:B------:R-:W-:-:S04]  /*1400*/  FADD.FTZ R119, R52, R119 ;  /* 0x0000007734777221 */ /* 0x000fc80000010000 */
[----:B------:R-:W-:-:S07]  /*1410*/  @P2 FADD.FTZ R119, R118, R119 ;  /* 0x0000007776772221 */ /* 0x000fce0000010000 */
.L_x_406:
[----:B------:R-:W-:-:S04]  /*1420*/  F2FP.BF16.F32.PACK_AB R52, RZ, R119 ;  /* 0x00000077ff34723e */ /* 0x000fc800000010ff */
[----:B------:R-:W-:-:S07]  /*1430*/  PRMT R49, R49, 0x5410, R52 ;  /* 0x0000541031317816 */ /* 0x000fce0000000034 */
.L_x_407:
        /* <DEDUP_REMOVED lines=8> */
.L_x_409:
[----:B-----5:R-:W-:-:S04]  /*14c0*/  IMAD.U32 R53, R42, 0x10000, RZ ;  /* 0x000100002a357824 */ /* 0x020fc800078e00ff */
[----:B------:R-:W-:Y:S01]  /*14d0*/  FADD.FTZ R118, R53, R118 ;  /* 0x0000007635767221 */ /* 0x000fe20000010000 */
[----:B------:R-:W-:Y:S06]  /*14e0*/  BRA `(.L_x_410) ;  /* 0x0000000000107947 */ /* 0x000fec0003800000 */
.L_x_408:
[----:B-----5:R-:W-:Y:S01]  /*14f0*/  SHF.L.U32 R53, R46, 0x10, RZ ;  /* 0x000000102e357819 */ /* 0x020fe200000006ff */
[----:B------:R-:W-:-:S04]  /*1500*/  @P2 IMAD.U32 R127, R42, 0x10000, RZ ;  /* 0x000100002a7f2824 */ /* 0x000fc800078e00ff */
[----:B------:R-:W-:-:S04]  /*1510*/  FADD.FTZ R118, R53, R118 ;  /* 0x0000007635767221 */ /* 0x000fc80000010000 */
[----:B------:R-:W-:-:S07]  /*1520*/  @P2 FADD.FTZ R118, R127, R118 ;  /* 0x000000767f762221 */ /* 0x000fce0000010000 */
.L_x_410:
[----:B------:R-:W-:-:S04]  /*1530*/  F2FP.BF16.F32.PACK_AB R52, RZ, R118 ;  /* 0x00000076ff34723e */ /* 0x000fc800000010ff */
[----:B------:R-:W-:-:S07]  /*1540*/  PRMT R50, R52, 0x7610, R50 ;  /* 0x0000761034327816 */ /* 0x000fce0000000032 */
.L_x_411:
[----:B------:R-:W-:Y:S01]  /*1550*/  SHF.L.U32 R126, R54, 0x10, RZ ;  /* 0x00000010367e7819 */ /* 0x000fe200000006ff */
[----:B------:R-:W-:Y:S06]  /*1560*/  @P3 BRA `(.L_x_412) ;  /* 0x0000000000243947 */ /* 0x000fec0003800000 */
[----:B------:R-:W-:-:S04]  /*1570*/  ISETP.NE.U32.AND P4, PT, RZ, UR12, PT ;  /* 0x0000000cff007c0c */ /* 0x000fc8000bf85070 */
[----:B------:R-:W-:-:S13]  /*1580*/  ISETP.NE.AND.EX P4, PT, RZ, UR13, PT, P4 ;  /* 0x0000000dff007c0c */ /* 0x000fda000bf85340 */
[----:B------:R-:W-:Y:S05]  /*1590*/  @P4 BRA `(.L_x_413) ;  /* 0x0000000000084947 */ /* 0x000fea0003800000 */
[----:B------:R-:W-:Y:S05]  /*15a0*/  @P0 BRA `(.L_x_414) ;  /* 0x00000000002c0947 */ /* 0x000fea0003800000 */
[----:B------:R-:W-:Y:S05]  /*15b0*/  BRA `(.L_x_415) ;  /* 0x0000000000307947 */ /* 0x000fea0003800000 */
.L_x_413:
[----:B-----5:R-:W-:-:S05]  /*15c0*/  PRMT R52, R42, 0x7632, R52 ;  /* 0x000076322a347816 */ /* 0x020fca0000000034 */
[----:B------:R-:W-:-:S04]  /*15d0*/  IMAD.U32 R53, R52, 0x10000, RZ ;  /* 0x0001000034357824 */ /* 0x000fc800078e00ff */
[----:B------:R-:W-:Y:S01]  /*15e0*/  FADD.FTZ R126, R53, R126 ;  /* 0x0000007e357e7221 */ /* 0x000fe20000010000 */
[----:B------:R-:W-:Y:S06]  /*15f0*/  BRA `(.L_x_414) ;  /* 0x0000000000187947 */ /* 0x000fec0003800000 */
.L_x_412:
[----:B-----5:R-:W-:Y:S02]  /*1600*/  PRMT R52, R46, 0x7632, R52 ;  /* 0x000076322e347816 */ /* 0x020fe40000000034 */
[----:B------:R-:W-:Y:S02]  /*1610*/  @P2 PRMT R54, R42, 0x7632, R54 ;  /* 0x000076322a362816 */ /* 0x000fe40000000036 */
[----:B------:R-:W-:-:S03]  /*1620*/  SHF.L.U32 R53, R52, 0x10, RZ ;  /* 0x0000001034357819 */ /* 0x000fc600000006ff */
[----:B------:R-:W-:Y:S02]  /*1630*/  @P2 IMAD.U32 R127, R54, 0x10000, RZ ;  /* 0x00010000367f2824 */ /* 0x000fe400078e00ff */
[----:B------:R-:W-:-:S04]  /*1640*/  FADD.FTZ R126, R53, R126 ;  /* 0x0000007e357e7221 */ /* 0x000fc80000010000 */
[----:B------:R-:W-:-:S07]  /*1650*/  @P2 FADD.FTZ R126, R127, R126 ;  /* 0x0000007e7f7e2221 */ /* 0x000fce0000010000 */
.L_x_414:
[----:B------:R-:W-:-:S04]  /*1660*/  F2FP.BF16.F32.PACK_AB R52, RZ, R126 ;  /* 0x0000007eff34723e */ /* 0x000fc800000010ff */
[----:B------:R-:W-:-:S07]  /*1670*/  PRMT R50, R50, 0x5410, R52 ;  /* 0x0000541032327816 */ /* 0x000fce0000000034 */
.L_x_415:
        /* <DEDUP_REMOVED lines=8> */
.L_x_417:
[----:B-----5:R-:W-:-:S04]  /*1700*/  IMAD.U32 R52, R43, 0x10000, RZ ;  /* 0x000100002b347824 */ /* 0x020fc800078e00ff */
[----:B------:R-:W-:Y:S01]  /*1710*/  FADD.FTZ R127, R52, R127 ;  /* 0x0000007f347f7221 */ /* 0x000fe20000010000 */
[----:B------:R-:W-:Y:S06]  /*1720*/  BRA `(.L_x_418) ;  /* 0x0000000000107947 */ /* 0x000fec0003800000 */
.L_x_416:
[----:B-----5:R-:W-:Y:S01]  /*1730*/  SHF.L.U32 R52, R47, 0x10, RZ ;  /* 0x000000102f347819 */ /* 0x020fe200000006ff */
[----:B------:R-:W-:-:S04]  /*1740*/  @P2 IMAD.U32 R54, R43, 0x10000, RZ ;  /* 0x000100002b362824 */ /* 0x000fc800078e00ff */
[----:B------:R-:W-:-:S04]  /*1750*/  FADD.FTZ R127, R52, R127 ;  /* 0x0000007f347f7221 */ /* 0x000fc80000010000 */
[----:B------:R-:W-:-:S07]  /*1760*/  @P2 FADD.FTZ R127, R54, R127 ;  /* 0x0000007f367f2221 */ /* 0x000fce0000010000 */
.L_x_418:
[----:B------:R-:W-:-:S04]  /*1770*/  F2FP.BF16.F32.PACK_AB R52, RZ, R127 ;  /* 0x0000007fff34723e */ /* 0x000fc800000010ff */
[----:B------:R-:W-:-:S07]  /*1780*/  PRMT R51, R52, 0x7610, R51 ;  /* 0x0000761034337816 */ /* 0x000fce0000000033 */
.L_x_419:
[----:B------:R-:W-:Y:S01]  /*1790*/  SHF.L.U32 R136, R55, 0x10, RZ ;  /* 0x0000001037887819 */ /* 0x000fe200000006ff */
[----:B------:R-:W-:Y:S06]  /*17a0*/  @P3 BRA `(.L_x_420) ;  /* 0x0000000000243947 */ /* 0x000fec0003800000 */
[----:B------:R-:W-:-:S04]  /*17b0*/  ISETP.NE.U32.AND P2, PT, RZ, UR12, PT ;  /* 0x0000000cff007c0c */ /* 0x000fc8000bf45070 */
[----:B------:R-:W-:-:S13]  /*17c0*/  ISETP.NE.AND.EX P2, PT, RZ, UR13, PT, P2 ;  /* 0x0000000dff007c0c */ /* 0x000fda000bf45320 */
[----:B------:R-:W-:Y:S05]  /*17d0*/  @P2 BRA `(.L_x_421) ;  /* 0x0000000000082947 */ /* 0x000fea0003800000 */
[----:B------:R-:W-:Y:S05]  /*17e0*/  @P0 BRA `(.L_x_422) ;  /* 0x00000000002c0947 */ /* 0x000fea0003800000 */
[----:B------:R-:W-:Y:S05]  /*17f0*/  BRA `(.L_x_423) ;  /* 0x0000000000307947 */ /* 0x000fea0003800000 */
.L_x_421:
[----:B-----5:R-:W-:-:S05]  /*1800*/  PRMT R52, R43, 0x7632, R52 ;  /* 0x000076322b347816 */ /* 0x020fca0000000034 */
[----:B------:R-:W-:-:S04]  /*1810*/  IMAD.U32 R53, R52, 0x10000, RZ ;  /* 0x0001000034357824 */ /* 0x000fc800078e00ff */
[----:B------:R-:W-:Y:S01]  /*1820*/  FADD.FTZ R136, R53, R136 ;  /* 0x0000008835887221 */ /* 0x000fe20000010000 */
[----:B------:R-:W-:Y:S06]  /*1830*/  BRA `(.L_x_422) ;  /* 0x0000000000187947 */ /* 0x000fec0003800000 */
.L_x_420:
[----:B-----5:R-:W-:Y:S02]  /*1840*/  PRMT R52, R47, 0x7632, R52 ;  /* 0x000076322f347816 */ /* 0x020fe40000000034 */
[----:B------:R-:W-:Y:S02]  /*1850*/  @P2 PRMT R54, R43, 0x7632, R54 ;  /* 0x000076322b362816 */ /* 0x000fe40000000036 */
[----:B------:R-:W-:-:S03]  /*1860*/  SHF.L.U32 R53, R52, 0x10, RZ ;  /* 0x0000001034357819 */ /* 0x000fc600000006ff */
[----:B------:R-:W-:Y:S02]  /*1870*/  @P2 IMAD.U32 R55, R54, 0x10000, RZ ;  /* 0x0001000036372824 */ /* 0x000fe400078e00ff */
[----:B------:R-:W-:-:S04]  /*1880*/  FADD.FTZ R136, R53, R136 ;  /* 0x0000008835887221 */ /* 0x000fc80000010000 */
[----:B------:R-:W-:-:S07]  /*1890*/  @P2 FADD.FTZ R136, R55, R136 ;  /* 0x0000008837882221 */ /* 0x000fce0000010000 */
.L_x_422:
[----:B------:R-:W-:-:S04]  /*18a0*/  F2FP.BF16.F32.PACK_AB R52, RZ, R136 ;  /* 0x00000088ff34723e */ /* 0x000fc800000010ff */
[----:B------:R-:W-:-:S07]  /*18b0*/  PRMT R51, R51, 0x5410, R52 ;  /* 0x0000541033337816 */ /* 0x000fce0000000034 */
.L_x_423:
[----:B------:R-:W0:Y:S01]  /*18c0*/  @P0 LDC.64 R52, c[0x0][0x238] ;  /* 0x00008e00ff340b82 */ /* 0x000e220000000a00 */
[C---:B------:R-:W-:Y:S02]  /*18d0*/  IADD3 R142, R141.reuse, 0x20, RZ ;  /* 0x000000208d8e7810 */ /* 0x040fe40007ffe0ff */
[----:B0-----:R-:W-:-:S04]  /*18e0*/  @P0 LEA R52, P2, R141, R52, 0x4 ;  /* 0x000000348d340211 */ /* 0x001fc800078420ff */
[----:B------:R-:W-:-:S05]  /*18f0*/  @P0 LEA.HI.X R53, R141, R53, RZ, 0x4, P2 ;  /* 0x000000358d350211 */ /* 0x000fca00010f24ff */
[----:B------:R0:W-:Y:S04]  /*1900*/  @P0 STG.E.128 desc[UR4][R52.64], R48 ;  /* 0x0000003034000986 */ /* 0x0001e8000c101d04 */
.L_x_391:
[----:B------:R-:W-:Y:S05]  /*1910*/  BSYNC B0 ;  /* 0x0000000000007941 */ /* 0x000fea0003800000 */
.L_x_390:
        /* <DEDUP_REMOVED lines=26> */
.L_x_427:
[----:B-----5:R-:W-:-:S05]  /*1ac0*/  SHF.L.U32 R109, R40, 0x10, RZ ;  /* 0x00000010286d7819 */ /* 0x020fca00000006ff */
[----:B------:R-:W-:Y:S01]  /*1ad0*/  FADD.FTZ R100, R109, R100 ;  /* 0x000000646d647221 */ /* 0x000fe20000010000 */
[----:B------:R-:W-:Y:S06]  /*1ae0*/  BRA `(.L_x_428) ;  /* 0x0000000000107947 */ /* 0x000fec0003800000 */
.L_x_426:
[----:B-----5:R-:W-:Y:S01]  /*1af0*/  IMAD.U32 R109, R44, 0x10000, RZ ;  /* 0x000100002c6d7824 */ /* 0x020fe200078e00ff */
[----:B------:R-:W-:-:S03]  /*1b00*/  @P2 SHF.L.U32 R117, R40, 0x10, RZ ;  /* 0x0000001028752819 */ /* 0x000fc600000006ff */
[----:B------:R-:W-:-:S04]  /*1b10*/  FADD.FTZ R100, R109, R100 ;  /* 0x000000646d647221 */ /* 0x000fc80000010000 */
[----:B------:R-:W-:-:S07]  /*1b20*/  @P2 FADD.FTZ R100, R117, R100 ;  /* 0x0000006475642221 */ /* 0x000fce0000010000 */
.L_x_428:
[----:B------:R-:W-:-:S04]  /*1b30*/  F2FP.BF16.F32.PACK_AB R52, RZ, R100 ;  /* 0x00000064ff34723e */ /* 0x000fc800000010ff */
[----:B------:R-:W-:-:S07]  /*1b40*/  PRMT R48, R52, 0x7610, R48 ;  /* 0x0000761034307816 */ /* 0x000fce0000000030 */
.L_x_429:
[----:B------:R-:W-:Y:S01]  /*1b50*/  IMAD.U32 R108, R128, 0x10000, RZ ;  /* 0x00010000806c7824 */ /* 0x000fe200078e00ff */
[----:B------:R-:W-:Y:S06]  /*1b60*/  @P3 BRA `(.L_x_430) ;  /* 0x0000000000243947 */ /* 0x000fec0003800000 */
[----:B------:R-:W-:-:S04]  /*1b70*/  ISETP.NE.U32.AND P4, PT, RZ, UR12, PT ;  /* 0x0000000cff007c0c */ /* 0x000fc8000bf85070 */
[----:B------:R-:W-:-:S13]  /*1b80*/  ISETP.NE.AND.EX P4, PT, RZ, UR13, PT, P4 ;  /* 0x0000000dff007c0c */ /* 0x000fda000bf85340 */
[----:B------:R-:W-:Y:S05]  /*1b90*/  @P4 BRA `(.L_x_431) ;  /* 0x0000000000084947 */ /* 0x000fea0003800000 */
[----:B------:R-:W-:Y:S05]  /*1ba0*/  @P0 BRA `(.L_x_432) ;  /* 0x00000000002c0947 */ /* 0x000fea0003800000 */
[----:B------:R-:W-:Y:S05]  /*1bb0*/  BRA `(.L_x_433) ;  /* 0x0000000000307947 */ /* 0x000fea0003800000 */
.L_x_431:
[----:B-----5:R-:W-:-:S04]  /*1bc0*/  PRMT R52, R40, 0x7632, R52 ;  /* 0x0000763228347816 */ /* 0x020fc80000000034 */
[----:B------:R-:W-:-:S05]  /*1bd0*/  SHF.L.U32 R109, R52, 0x10, RZ ;  /* 0x00000010346d7819 */ /* 0x000fca00000006ff */
[----:B------:R-:W-:Y:S01]  /*1be0*/  FADD.FTZ R108, R109, R108 ;  /* 0x0000006c6d6c7221 */ /* 0x000fe20000010000 */
[----:B------:R-:W-:Y:S06]  /*1bf0*/  BRA `(.L_x_432) ;  /* 0x0000000000187947 */ /* 0x000fec0003800000 */
.L_x_430:
[----:B-----5:R-:W-:Y:S02]  /*1c00*/  PRMT R52, R44, 0x7632, R52 ;  /* 0x000076322c347816 */ /* 0x020fe40000000034 */
[----:B------:R-:W-:-:S03]  /*1c10*/  @P2 PRMT R116, R40, 0x7632, R116 ;  /* 0x0000763228742816 */ /* 0x000fc60000000074 */
[----:B------:R-:W-:Y:S01]  /*1c20*/  IMAD.U32 R109, R52, 0x10000, RZ ;  /* 0x00010000346d7824 */ /* 0x000fe200078e00ff */
[----:B------:R-:W-:-:S03]  /*1c30*/  @P2 SHF.L.U32 R117, R116, 0x10, RZ ;  /* 0x0000001074752819 */ /* 0x000fc600000006ff */
[----:B------:R-:W-:-:S04]  /*1c40*/  FADD.FTZ R108, R109, R108 ;  /* 0x0000006c6d6c7221 */ /* 0x000fc80000010000 */
[----:B------:R-:W-:-:S07]  /*1c50*/  @P2 FADD.FTZ R108, R117, R108 ;  /* 0x0000006c756c2221 */ /* 0x000fce0000010000 */
.L_x_432:
[----:B------:R-:W-:-:S04]  /*1c60*/  F2FP.BF16.F32.PACK_AB R52, RZ, R108 ;  /* 0x0000006cff34723e */ /* 0x000fc800000010ff */
[----:B------:R-:W-:-:S07]  /*1c70*/  PRMT R48, R48, 0x5410, R52 ;  /* 0x0000541030307816 */ /* 0x000fce0000000034 */
.L_x_433:
        /* <DEDUP_REMOVED lines=8> */
.L_x_435:
[----:B-----5:R-:W-:-:S05]  /*1d00*/  SHF.L.U32 R52, R41, 0x10, RZ ;  /* 0x0000001029347819 */ /* 0x020fca00000006ff */
[----:B------:R-:W-:Y:S01]  /*1d10*/  FADD.FTZ R109, R52, R109 ;  /* 0x0000006d346d7221 */ /* 0x000fe20000010000 */
[----:B------:R-:W-:Y:S06]  /*1d20*/  BRA `(.L_x_436) ;  /* 0x0000000000107947 */ /* 0x000fec0003800000 */
.L_x_434:
[----:B-----5:R-:W-:Y:S01]  /*1d30*/  IMAD.U32 R52, R45, 0x10000, RZ ;  /* 0x000100002d347824 */ /* 0x020fe200078e00ff */
[----:B------:R-:W-:-:S03]  /*1d40*/  @P2 SHF.L.U32 R116, R41, 0x10, RZ ;  /* 0x0000001029742819 */ /* 0x000fc600000006ff */
[----:B------:R-:W-:-:S04]  /*1d50*/  FADD.FTZ R109, R52, R109 ;  /* 0x0000006d346d7221 */ /* 0x000fc80000010000 */
[----:B------:R-:W-:-:S07]  /*1d60*/  @P2 FADD.FTZ R109, R116, R109 ;  /* 0x0000006d746d2221 */ /* 0x000fce0000010000 */
.L_x_436:
[----:B------:R-:W-:-:S04]  /*1d70*/  F2FP.BF16.F32.PACK_AB R52, RZ, R109 ;  /* 0x0000006dff34723e */ /* 0x000fc800000010ff */
[----:B------:R-:W-:-:S07]  /*1d80*/  PRMT R49, R52, 0x7610, R49 ;  /* 0x0000761034317816 */ /* 0x000fce0000000031 */
.L_x_437:
[----:B------:R-:W-:Y:S01]  /*1d90*/  IMAD.U32 R117, R53, 0x10000, RZ ;  /* 0x0001000035757824 */ /* 0x000fe200078e00ff */
[----:B------:R-:W-:Y:S06]  /*1da0*/  @P3 BRA `(.L_x_438) ;  /* 0x0000000000243947 */ /* 0x000fec0003800000 */
[----:B------:R-:W-:-:S04]  /*1db0*/  ISETP.NE.U32.AND P4, PT, RZ, UR12, PT ;  /* 0x0000000cff007c0c */ /* 0x000fc8000bf85070 */
[----:B------:R-:W-:-:S13]  /*1dc0*/  ISETP.NE.AND.EX P4, PT, RZ, UR13, PT, P4 ;  /* 0x0000000dff007c0c */ /* 0x000fda000bf85340 */
[----:B------:R-:W-:Y:S05]  /*1dd0*/  @P4 BRA `(.L_x_439) ;  /* 0x0000000000084947 */ /* 0x000fea0003800000 */
[----:B------:R-:W-:Y:S05]  /*1de0*/  @P0 BRA `(.L_x_440) ;  /* 0x00000000002c0947 */ /* 0x000fea0003800000 */
[----:B------:R-:W-:Y:S05]  /*1df0*/  BRA `(.L_x_441) ;  /* 0x0000000000307947 */ /* 0x000fea0003800000 */
.L_x_439:
[----:B-----5:R-:W-:-:S04]  /*1e00*/  PRMT R52, R41, 0x7632, R52 ;  /* 0x0000763229347816 */ /* 0x020fc80000000034 */
[----:B------:R-:W-:-:S05]  /*1e10*/  SHF.L.U32 R52, R52, 0x10, RZ ;  /* 0x0000001034347819 */ /* 0x000fca00000006ff */
[----:B------:R-:W-:Y:S01]  /*1e20*/  FADD.FTZ R117, R52, R117 ;  /* 0x0000007534757221 */ /* 0x000fe20000010000 */
[----:B------:R-:W-:Y:S06]  /*1e30*/  BRA `(.L_x_440) ;  /* 0x0000000000187947 */ /* 0x000fec0003800000 */
.L_x_438:
[----:B-----5:R-:W-:Y:S02]  /*1e40*/  PRMT R52, R45, 0x7632, R52 ;  /* 0x000076322d347816 */ /* 0x020fe40000000034 */
[----:B------:R-:W-:-:S03]  /*1e50*/  @P2 PRMT R53, R41, 0x7632, R53 ;  /* 0x0000763229352816 */ /* 0x000fc60000000035 */
[----:B------:R-:W-:Y:S01]  /*1e60*/  IMAD.U32 R52, R52, 0x10000, RZ ;  /* 0x0001000034347824 */ /* 0x000fe200078e00ff */
[----:B------:R-:W-:-:S03]  /*1e70*/  @P2 SHF.L.U32 R116, R53, 0x10, RZ ;  /* 0x0000001035742819 */ /* 0x000fc600000006ff */
[----:B------:R-:W-:-:S04]  /*1e80*/  FADD.FTZ R117, R52, R117 ;  /* 0x0000007534757221 */ /* 0x000fc80000010000 */
[----:B------:R-:W-:-:S07]  /*1e90*/  @P2 FADD.FTZ R117, R116, R117 ;  /* 0x0000007574752221 */ /* 0x000fce0000010000 */
.L_x_440:
[----:B------:R-:W-:-:S04]  /*1ea0*/  F2FP.BF16.F32.PACK_AB R52, RZ, R117 ;  /* 0x00000075ff34723e */ /* 0x000fc800000010ff */
[----:B------:R-:W-:-:S07]  /*1eb0*/  PRMT R49, R49, 0x5410, R52 ;  /* 0x0000541031317816 */ /* 0x000fce0000000034 */
.L_x_441:
        /* <DEDUP_REMOVED lines=8> */
.L_x_443:
[----:B-----5:R-:W-:-:S05]  /*1f40*/  SHF.L.U32 R53, R42, 0x10, RZ ;  /* 0x000000102a357819 */ /* 0x020fca00000006ff */
[----:B------:R-:W-:Y:S01]  /*1f50*/  FADD.FTZ R116, R53, R116 ;  /* 0x0000007435747221 */ /* 0x000fe20000010000 */
[----:B------:R-:W-:Y:S06]  /*1f60*/  BRA `(.L_x_444) ;  /* 0x0000000000107947 */ /* 0x000fec0003800000 */
.L_x_442:
[----:B-----5:R-:W-:Y:S01]  /*1f70*/  IMAD.U32 R53, R46, 0x10000, RZ ;  /* 0x000100002e357824 */ /* 0x020fe200078e00ff */
[----:B------:R-:W-:-:S03]  /*1f80*/  @P2 SHF.L.U32 R129, R42, 0x10, RZ ;  /* 0x000000102a812819 */ /* 0x000fc600000006ff */
[----:B------:R-:W-:-:S04]  /*1f90*/  FADD.FTZ R116, R53, R116 ;  /* 0x0000007435747221 */ /* 0x000fc80000010000 */
[----:B------:R-:W-:-:S07]  /*1fa0*/  @P2 FADD.FTZ R116, R129, R116 ;  /* 0x0000007481742221 */ /* 0x000fce0000010000 */
.L_x_444:
[----:B------:R-:W-:-:S04]  /*1fb0*/  F2FP.BF16.F32.PACK_AB R52, RZ, R116 ;  /* 0x00000074ff34723e */ /* 0x000fc800000010ff */
[----:B------:R-:W-:-:S07]  /*1fc0*/  PRMT R50, R52, 0x7610, R50 ;  /* 0x0000761034327816 */ /* 0x000fce0000000032 */
.L_x_445:
[----:B------:R-:W-:Y:S01]  /*1fd0*/  IMAD.U32 R128, R54, 0x10000, RZ ;  /* 0x0001000036807824 */ /* 0x000fe200078e00ff */
[----:B------:R-:W-:Y:S06]  /*1fe0*/  @P3 BRA `(.L_x_446) ;  /* 0x0000000000243947 */ /* 0x000fec0003800000 */
[----:B------:R-:W-:-:S04]  /*1ff0*/  ISETP.NE.U32.AND P4, PT, RZ, UR12, PT ;  /* 0x0000000cff007c0c */ /* 0x000fc8000bf85070 */
[----:B------:R-:W-:-:S13]  /*2000*/  ISETP.NE.AND.EX P4, PT, RZ, UR13, PT, P4 ;  /* 0x0000000dff007c0c */ /* 0x000fda000bf85340 */
[----:B------:R-:W-:Y:S05]  /*2010*/  @P4 BRA `(.L_x_447) ;  /* 0x0000000000084947 */ /* 0x000fea0003800000 */
[----:B------:R-:W-:Y:S05]  /*2020*/  @P0 BRA `(.L_x_448) ;  /* 0x00000000002c0947 */ /* 0x000fea0003800000 */
[----:B------:R-:W-:Y:S05]  /*2030*/  BRA `(.L_x_449) ;  /* 0x0000000000307947 */ /* 0x000fea0003800000 */
.L_x_447:
[----:B-----5:R-:W-:-:S04]  /*2040*/  PRMT R52, R42, 0x7632, R52 ;  /* 0x000076322a347816 */ /* 0x020fc80000000034 */
[----:B------:R-:W-:-:S05]  /*2050*/  SHF.L.U32 R53, R52, 0x10, RZ ;  /* 0x0000001034357819 */ /* 0x000fca00000006ff */
[----:B------:R-:W-:Y:S01]  /*2060*/  FADD.FTZ R128, R53, R128 ;  /* 0x0000008035807221 */ /* 0x000fe20000010000 */
[----:B------:R-:W-:Y:S06]  /*2070*/  BRA `(.L_x_448) ;  /* 0x0000000000187947 */ /* 0x000fec0003800000 */
.L_x_446:
[----:B-----5:R-:W-:Y:S02]  /*2080*/  PRMT R52, R46, 0x7632, R52 ;  /* 0x000076322e347816 */ /* 0x020fe40000000034 */
[----:B------:R-:W-:-:S03]  /*2090*/  @P2 PRMT R54, R42, 0x7632, R54 ;  /* 0x000076322a362816 */ /* 0x000fc60000000036 */
[----:B------:R-:W-:Y:S01]  /*20a0*/  IMAD.U32 R53, R52, 0x10000, RZ ;  /* 0x0001000034357824 */ /* 0x000fe200078e00ff */
[----:B------:R-:W-:-:S03]  /*20b0*/  @P2 SHF.L.U32 R129, R54, 0x10, RZ ;  /* 0x0000001036812819 */ /* 0x000fc600000006ff */
[----:B------:R-:W-:-:S04]  /*20c0*/  FADD.FTZ R128, R53, R128 ;  /* 0x0000008035807221 */ /* 0x000fc80000010000 */
[----:B------:R-:W-:-:S07]  /*20d0*/  @P2 FADD.FTZ R128, R129, R128 ;  /* 0x0000008081802221 */ /* 0x000fce0000010000 */
.L_x_448:
[----:B------:R-:W-:-:S04]  /*20e0*/  F2FP.BF16.F32.PACK_AB R52, RZ, R128 ;  /* 0x00000080ff34723e */ /* 0x000fc800000010ff */
[----:B------:R-:W-:-:S07]  /*20f0*/  PRMT R50, R50, 0x5410, R52 ;  /* 0x0000541032327816 */ /* 0x000fce0000000034 */
.L_x_449:
        /* <DEDUP_REMOVED lines=8> */
.L_x_451:
[----:B-----5:R-:W-:-:S05]  /*2180*/  SHF.L.U32 R52, R43, 0x10, RZ ;  /* 0x000000102b347819 */ /* 0x020fca00000006ff */
[----:B------:R-:W-:Y:S01]  /*2190*/  FADD.FTZ R129, R52, R129 ;  /* 0x0000008134817221 */ /* 0x000fe20000010000 */
[----:B------:R-:W-:Y:S06]  /*21a0*/  BRA `(.L_x_452) ;  /* 0x0000000000107947 */ /* 0x000fec0003800000 */
.L_x_450:
[----:B-----5:R-:W-:Y:S01]  /*21b0*/  IMAD.U32 R52, R47, 0x10000, RZ ;  /* 0x000100002f347824 */ /* 0x020fe200078e00ff */
[----:B------:R-:W-:-:S03]  /*21c0*/  @P2 SHF.L.U32 R54, R43, 0x10, RZ ;  /* 0x000000102b362819 */ /* 0x000fc600000006ff */
[----:B------:R-:W-:-:S04]  /*21d0*/  FADD.FTZ R129, R52, R129 ;  /* 0x0000008134817221 */ /* 0x000fc80000010000 */
[----:B------:R-:W-:-:S07]  /*21e0*/  @P2 FADD.FTZ R129, R54, R129 ;  /* 0x0000008136812221 */ /* 0x000fce0000010000 */
.L_x_452:
[----:B------:R-:W-:-:S04]  /*21f0*/  F2FP.BF16.F32.PACK_AB R52, RZ, R129 ;  /* 0x00000081ff34723e */ /* 0x000fc800000010ff */
[----:B------:R-:W-:-:S07]  /*2200*/  PRMT R51, R52, 0x7610, R51 ;  /* 0x0000761034337816 */ /* 0x000fce0000000033 */
.L_x_453:
[----:B------:R-:W-:Y:S01]  /*2210*/  IMAD.U32 R137, R55, 0x10000, RZ ;  /* 0x0001000037897824 */ /* 0x000fe200078e00ff */
[----:B------:R-:W-:Y:S06]  /*2220*/  @P3 BRA `(.L_x_454) ;  /* 0x0000000000243947 */ /* 0x000fec0003800000 */
[----:B------:R-:W-:-:S04]  /*2230*/  ISETP.NE.U32.AND P2, PT, RZ, UR12, PT ;  /* 0x0000000cff007c0c */ /* 0x000fc8000bf45070 */
[----:B------:R-:W-:-:S13]  /*2240*/  ISETP.NE.AND.EX P2, PT, RZ, UR13, PT, P2 ;  /* 0x0000000dff007c0c */ /* 0x000fda000bf45320 */
[----:B------:R-:W-:Y:S05]  /*2250*/  @P2 BRA `(.L_x_455) ;  /* 0x0000000000082947 */ /* 0x000fea0003800000 */
[----:B------:R-:W-:Y:S05]  /*2260*/  @P0 BRA `(.L_x_456) ;  /* 0x00000000002c0947 */ /* 0x000fea0003800000 */
[----:B------:R-:W-:Y:S05]  /*2270*/  BRA `(.L_x_457) ;  /* 0x0000000000307947 */ /* 0x000fea0003800000 */
.L_x_455:
[----:B-----5:R-:W-:-:S04]  /*2280*/  PRMT R52, R43, 0x7632, R52 ;  /* 0x000076322b347816 */ /* 0x020fc80000000034 */
[----:B------:R-:W-:-:S05]  /*2290*/  SHF.L.U32 R52, R52, 0x10, RZ ;  /* 0x0000001034347819 */ /* 0x000fca00000006ff */
[----:B------:R-:W-:Y:S01]  /*22a0*/  FADD.FTZ R137, R52, R137 ;  /* 0x0000008934897221 */ /* 0x000fe20000010000 */
[----:B------:R-:W-:Y:S06]  /*22b0*/  BRA `(.L_x_456) ;  /* 0x0000000000187947 */ /* 0x000fec0003800000 */
.L_x_454:
[----:B-----5:R-:W-:Y:S02]  /*22c0*/  PRMT R52, R47, 0x7632, R52 ;  /* 0x000076322f347816 */ /* 0x020fe40000000034 */
[----:B------:R-:W-:-:S03]  /*22d0*/  @P2 PRMT R53, R43, 0x7632, R53 ;  /* 0x000076322b352816 */ /* 0x000fc60000000035 */
[----:B------:R-:W-:Y:S01]  /*22e0*/  IMAD.U32 R52, R52, 0x10000, RZ ;  /* 0x0001000034347824 */ /* 0x000fe200078e00ff */
[----:B------:R-:W-:-:S03]  /*22f0*/  @P2 SHF.L.U32 R54, R53, 0x10, RZ ;  /* 0x0000001035362819 */ /* 0x000fc600000006ff */
[----:B------:R-:W-:-:S04]  /*2300*/  FADD.FTZ R137, R52, R137 ;  /* 0x0000008934897221 */ /* 0x000fc80000010000 */
[----:B------:R-:W-:-:S07]  /*2310*/  @P2 FADD.FTZ R137, R54, R137 ;  /* 0x0000008936892221 */ /* 0x000fce0000010000 */
.L_x_456:
[----:B------:R-:W-:-:S04]  /*2320*/  F2FP.BF16.F32.PACK_AB R52, RZ, R137 ;  /* 0x00000089ff34723e */ /* 0x000fc800000010ff */
[----:B------:R-:W-:-:S07]  /*2330*/  PRMT R51, R51, 0x5410, R52 ;  /* 0x0000541033337816 */ /* 0x000fce0000000034 */
.L_x_457:
[----:B------:R-:W0:Y:S02]  /*2340*/  @P0 LDC.64 R52, c[0x0][0x238] ;  /* 0x00008e00ff340b82 */ /* 0x000e240000000a00 */
[----:B0-----:R-:W-:-:S04]  /*2350*/  @P0 LEA R52, P2, R142, R52, 0x4 ;  /* 0x000000348e340211 */ /* 0x001fc800078420ff */
[C---:B------:R-:W-:Y:S01]  /*2360*/  @P0 LEA.HI.X R53, R142.reuse, R53, RZ, 0x4, P2 ;  /* 0x000000358e350211 */ /* 0x040fe200010f24ff */
[----:B------:R-:W-:-:S04]  /*2370*/  VIADD R142, R142, 0x20 ;  /* 0x000000208e8e7836 */ /* 0x000fc80000000000 */
[----:B------:R1:W-:Y:S04]  /*2380*/  @P0 STG.E.128 desc[UR4][R52.64], R48 ;  /* 0x0000003034000986 */ /* 0x0003e8000c101d04 */
.L_x_425:
[----:B------:R-:W-:Y:S05]  /*2390*/  BSYNC B0 ;  /* 0x0000000000007941 */ /* 0x000fea0003800000 */
.L_x_424:
        /* <DEDUP_REMOVED lines=26> */
.L_x_461:
[----:B-----5:R-:W-:-:S04]  /*2540*/  IMAD.U32 R111, R40, 0x10000, RZ ;  /* 0x00010000286f7824 */ /* 0x020fc800078e00ff */
[----:B------:R-:W-:Y:S01]  /*2550*/  FADD.FTZ R102, R111, R102 ;  /* 0x000000666f667221 */ /* 0x000fe20000010000 */
[----:B------:R-:W-:Y:S06]  /*2560*/  BRA `(.L_x_462) ;  /* 0x0000000000107947 */ /* 0x000fec0003800000 */
.L_x_460:
[----:B-----5:R-:W-:Y:S01]  /*2570*/  SHF.L.U32 R111, R44, 0x10, RZ ;  /* 0x000000102c6f7819 */ /* 0x020fe200000006ff */
[----:B------:R-:W-:-:S04]  /*2580*/  @P2 IMAD.U32 R121, R40, 0x10000, RZ ;  /* 0x0001000028792824 */ /* 0x000fc800078e00ff */
[----:B------:R-:W-:-:S04]  /*2590*/  FADD.FTZ R102, R111, R102 ;  /* 0x000000666f667221 */ /* 0x000fc80000010000 */
[----:B------:R-:W-:-:S07]  /*25a0*/  @P2 FADD.FTZ R102, R121, R102 ;  /* 0x0000006679662221 */ /* 0x000fce0000010000 */
.L_x_462:
[----:B------:R-:W-:-:S04]  /*25b0*/  F2FP.BF16.F32.PACK_AB R52, RZ, R102 ;  /* 0x00000066ff34723e */ /* 0x000fc800000010ff */
[----:B------:R-:W-:-:S07]  /*25c0*/  PRMT R48, R52, 0x7610, R48 ;  /* 0x0000761034307816 */ /* 0x000fce0000000030 */
.L_x_463:
[----:B------:R-:W-:Y:S01]  /*25d0*/  SHF.L.U32 R110, R130, 0x10, RZ ;  /* 0x00000010826e7819 */ /* 0x000fe200000006ff */
[----:B------:R-:W-:Y:S06]  /*25e0*/  @P3 BRA `(.L_x_464) ;  /* 0x0000000000243947 */ /* 0x000fec0003800000 */
[----:B------:R-:W-:-:S04]  /*25f0*/  ISETP.NE.U32.AND P4, PT, RZ, UR12, PT ;  /* 0x0000000cff007c0c */ /* 0x000fc8000bf85070 */
[----:B------:R-:W-:-:S13]  /*2600*/  ISETP.NE.AND.EX P4, PT, RZ, UR13, PT, P4 ;  /* 0x0000000dff007c0c */ /* 0x000fda000bf85340 */
[----:B------:R-:W-:Y:S05]  /*2610*/  @P4 BRA `(.L_x_465) ;  /* 0x0000000000084947 */ /* 0x000fea0003800000 */
[----:B------:R-:W-:Y:S05]  /*2620*/  @P0 BRA `(.L_x_466) ;  /* 0x00000000002c0947 */ /* 0x000fea0003800000 */
[----:B------:R-:W-:Y:S05]  /*2630*/  BRA `(.L_x_467) ;  /* 0x0000000000307947 */ /* 0x000fea0003800000 */
.L_x_465:
[----:B-----5:R-:W-:-:S05]  /*2640*/  PRMT R52, R40, 0x7632, R52 ;  /* 0x0000763228347816 */ /* 0x020fca0000000034 */
[----:B------:R-:W-:-:S04]  /*2650*/  IMAD.U32 R111, R52, 0x10000, RZ ;  /* 0x00010000346f7824 */ /* 0x000fc800078e00ff */
[----:B------:R-:W-:Y:S01]  /*2660*/  FADD.FTZ R110, R111, R110 ;  /* 0x0000006e6f6e7221 */ /* 0x000fe20000010000 */
[----:B------:R-:W-:Y:S06]  /*2670*/  BRA `(.L_x_466) ;  /* 0x0000000000187947 */ /* 0x000fec0003800000 */
.L_x_464:
[----:B-----5:R-:W-:Y:S02]  /*2680*/  PRMT R52, R44, 0x7632, R52 ;  /* 0x000076322c347816 */ /* 0x020fe40000000034 */
[----:B------:R-:W-:Y:S02]  /*2690*/  @P2 PRMT R120, R40, 0x7632, R120 ;  /* 0x0000763228782816 */ /* 0x000fe40000000078 */
[----:B------:R-:W-:Y:S02]  /*26a0*/  SHF.L.U32 R111, R52, 0x10, RZ ;  /* 0x00000010346f7819 */ /* 0x000fe400000006ff */
[----:B------:R-:W-:-:S03]  /*26b0*/  @P2 SHF.L.U32 R121, R120, 0x10, RZ ;  /* 0x0000001078792819 */ /* 0x000fc600000006ff */
[----:B------:R-:W-:-:S04]  /*26c0*/  FADD.FTZ R110, R111, R110 ;  /* 0x0000006e6f6e7221 */ /* 0x000fc80000010000 */
[----:B------:R-:W-:-:S07]  /*26d0*/  @P2 FADD.FTZ R110, R121, R110 ;  /* 0x0000006e796e2221 */ /* 0x000fce0000010000 */
.L_x_466:
[----:B------:R-:W-:-:S04]  /*26e0*/  F2FP.BF16.F32.PACK_AB R52, RZ, R110 ;  /* 0x0000006eff34723e */ /* 0x000fc800000010ff */
[----:B------:R-:W-:-:S07]  /*26f0*/  PRMT R48, R48, 0x5410, R52 ;  /* 0x0000541030307816 */ /* 0x000fce0000000034 */
.L_x_467:
        /* <DEDUP_REMOVED lines=8> */
.L_x_469:
[----:B-----5:R-:W-:-:S05]  /*2780*/  SHF.L.U32 R52, R41, 0x10, RZ ;  /* 0x0000001029347819 */ /* 0x020fca00000006ff */
[----:B------:R-:W-:Y:S01]  /*2790*/  FADD.FTZ R111, R52, R111 ;  /* 0x0000006f346f7221 */ /* 0x000fe20000010000 */
[----:B------:R-:W-:Y:S06]  /*27a0*/  BRA `(.L_x_470) ;  /* 0x0000000000107947 */ /* 0x000fec0003800000 */
.L_x_468:
[----:B-----5:R-:W-:Y:S01]  /*27b0*/  SHF.L.U32 R52, R45, 0x10, RZ ;  /* 0x000000102d347819 */ /* 0x020fe200000006ff */
[----:B------:R-:W-:-:S04]  /*27c0*/  @P2 IMAD.U32 R120, R41, 0x10000, RZ ;  /* 0x0001000029782824 */ /* 0x000fc800078e00ff */
[----:B------:R-:W-:-:S04]  /*27d0*/  FADD.FTZ R111, R52, R111 ;  /* 0x0000006f346f7221 */ /* 0x000fc80000010000 */
[----:B------:R-:W-:-:S07]  /*27e0*/  @P2 FADD.FTZ R111, R120, R111 ;  /* 0x0000006f786f2221 */ /* 0x000fce0000010000 */
.L_x_470:
[----:B------:R-:W-:-:S04]  /*27f0*/  F2FP.BF16.F32.PACK_AB R52, RZ, R111 ;  /* 0x0000006fff34723e */ /* 0x000fc800000010ff */
[----:B------:R-:W-:-:S07]  /*2800*/  PRMT R49, R52, 0x7610, R49 ;  /* 0x0000761034317816 */ /* 0x000fce0000000031 */
.L_x_471:
[----:B------:R-:W-:Y:S01]  /*2810*/  SHF.L.U32 R120, R53, 0x10, RZ ;  /* 0x0000001035787819 */ /* 0x000fe200000006ff */
[----:B------:R-:W-:Y:S06]  /*2820*/  @P3 BRA `(.L_x_472) ;  /* 0x0000000000243947 */ /* 0x000fec0003800000 */
[----:B------:R-:W-:-:S04]  /*2830*/  ISETP.NE.U32.AND P4, PT, RZ, UR12, PT ;  /* 0x0000000cff007c0c */ /* 0x000fc8000bf85070 */
[----:B------:R-:W-:-:S13]  /*2840*/  ISETP.NE.AND.EX P4, PT, RZ, UR13, PT, P4 ;  /* 0x0000000dff007c0c */ /* 0x000fda000bf85340 */
[----:B------:R-:W-:Y:S05]  /*2850*/  @P4 BRA `(.L_x_473) ;  /* 0x0000000000084947 */ /* 0x000fea0003800000 */
[----:B------:R-:W-:Y:S05]  /*2860*/  @P0 BRA `(.L_x_474) ;  /* 0x00000000002c0947 */ /* 0x000fea0003800000 */
[----:B------:R-:W-:Y:S05]  /*2870*/  BRA `(.L_x_475) ;  /* 0x0000000000307947 */ /* 0x000fea0003800000 */
.L_x_473:
[----:B-----5:R-:W-:-:S04]  /*2880*/  PRMT R52, R41, 0x7632, R52 ;  /* 0x0000763229347816 */ /* 0x020fc80000000034 */
[----:B------:R-:W-:-:S05]  /*2890*/  SHF.L.U32 R53, R52, 0x10, RZ ;  /* 0x0000001034357819 */ /* 0x000fca00000006ff */
[----:B------:R-:W-:Y:S01]  /*28a0*/  FADD.FTZ R120, R53, R120 ;  /* 0x0000007835787221 */ /* 0x000fe20000010000 */
[----:B------:R-:W-:Y:S06]  /*28b0*/  BRA `(.L_x_474) ;  /* 0x0000000000187947 */ /* 0x000fec0003800000 */
.L_x_472:
[----:B-----5:R-:W-:Y:S02]  /*28c0*/  PRMT R52, R45, 0x7632, R52 ;  /* 0x000076322d347816 */ /* 0x020fe40000000034 */
[----:B------:R-:W-:-:S03]  /*28d0*/  @P2 PRMT R121, R41, 0x7632, R121 ;  /* 0x0000763229792816 */ /* 0x000fc60000000079 */
[----:B------:R-:W-:Y:S01]  /*28e0*/  IMAD.U32 R53, R52, 0x10000, RZ ;  /* 0x0001000034357824 */ /* 0x000fe200078e00ff */
[----:B------:R-:W-:-:S03]  /*28f0*/  @P2 SHF.L.U32 R121, R121, 0x10, RZ ;  /* 0x0000001079792819 */ /* 0x000fc600000006ff */
[----:B------:R-:W-:-:S04]  /*2900*/  FADD.FTZ R120, R53, R120 ;  /* 0x0000007835787221 */ /* 0x000fc80000010000 */
[----:B------:R-:W-:-:S07]  /*2910*/  @P2 FADD.FTZ R120, R121, R120 ;  /* 0x0000007879782221 */ /* 0x000fce0000010000 */
.L_x_474:
[----:B------:R-:W-:-:S04]  /*2920*/  F2FP.BF16.F32.PACK_AB R52, RZ, R120 ;  /* 0x00000078ff34723e */ /* 0x000fc800000010ff */
[----:B------:R-:W-:-:S07]  /*2930*/  PRMT R49, R49, 0x5410, R52 ;  /* 0x0000541031317816 */ /* 0x000fce0000000034 */
.L_x_475:
        /* <DEDUP_REMOVED lines=8> */
.L_x_477:
[----:B-----5:R-:W-:-:S04]  /*29c0*/  IMAD.U32 R52, R42, 0x10000, RZ ;  /* 0x000100002a347824 */ /* 0x020fc800078e00ff */
[----:B------:R-:W-:Y:S01]  /*29d0*/  FADD.FTZ R121, R52, R121 ;  /* 0x0000007934797221 */ /* 0x000fe20000010000 */
[----:B------:R-:W-:Y:S06]  /*29e0*/  BRA `(.L_x_478) ;  /* 0x0000000000107947 */ /* 0x000fec0003800000 */
.L_x_476:
[----:B-----5:R-:W-:Y:S02]  /*29f0*/  SHF.L.U32 R52, R46, 0x10, RZ ;  /* 0x000000102e347819 */ /* 0x020fe400000006ff */
[----:B------:R-:W-:-:S03]  /*2a00*/  @P2 SHF.L.U32 R130, R42, 0x10, RZ ;  /* 0x000000102a822819 */ /* 0x000fc600000006ff */
[----:B------:R-:W-:-:S04]  /*2a10*/  FADD.FTZ R121, R52, R121 ;  /* 0x0000007934797221 */ /* 0x000fc80000010000 */
[----:B------:R-:W-:-:S07]  /*2a20*/  @P2 FADD.FTZ R121, R130, R121 ;  /* 0x0000007982792221 */ /* 0x000fce0000010000 */
.L_x_478:
[----:B------:R-:W-:-:S04]  /*2a30*/  F2FP.BF16.F32.PACK_AB R52, RZ, R121 ;  /* 0x00000079ff34723e */ /* 0x000fc800000010ff */
[----:B------:R-:W-:-:S07]  /*2a40*/  PRMT R50, R52, 0x7610, R50 ;  /* 0x0000761034327816 */ /* 0x000fce0000000032 */
.L_x_479:
[----:B------:R-:W-:Y:S01]  /*2a50*/  IMAD.U32 R130, R54, 0x10000, RZ ;  /* 0x0001000036827824 */ /* 0x000fe200078e00ff */
[----:B------:R-:W-:Y:S06]  /*2a60*/  @P3 BRA `(.L_x_480) ;  /* 0x0000000000243947 */ /* 0x000fec0003800000 */
[----:B------:R-:W-:-:S04]  /*2a70*/  ISETP.NE.U32.AND P4, PT, RZ, UR12, PT ;  /* 0x0000000cff007c0c */ /* 0x000fc8000bf85070 */
[----:B------:R-:W-:-:S13]  /*2a80*/  ISETP.NE.AND.EX P4, PT, RZ, UR13, PT, P4 ;  /* 0x0000000dff007c0c */ /* 0x000fda000bf85340 */
[----:B------:R-:W-:Y:S05]  /*2a90*/  @P4 BRA `(.L_x_481) ;  /* 0x0000000000084947 */ /* 0x000fea0003800000 */
[----:B------:R-:W-:Y:S05]  /*2aa0*/  @P0 BRA `(.L_x_482) ;  /* 0x00000000002c0947 */ /* 0x000fea0003800000 */
[----:B------:R-:W-:Y:S05]  /*2ab0*/  BRA `(.L_x_483) ;  /* 0x0000000000307947 */ /* 0x000fea0003800000 */
.L_x_481:
[----:B-----5:R-:W-:-:S04]  /*2ac0*/  PRMT R52, R42, 0x7632, R52 ;  /* 0x000076322a347816 */ /* 0x020fc80000000034 */
[----:B------:R-:W-:-:S05]  /*2ad0*/  SHF.L.U32 R53, R52, 0x10, RZ ;  /* 0x0000001034357819 */ /* 0x000fca00000006ff */
[----:B------:R-:W-:Y:S01]  /*2ae0*/  FADD.FTZ R130, R53, R130 ;  /* 0x0000008235827221 */ /* 0x000fe20000010000 */
[----:B------:R-:W-:Y:S06]  /*2af0*/  BRA `(.L_x_482) ;  /* 0x0000000000187947 */ /* 0x000fec0003800000 */
.L_x_480:
[----:B-----5:R-:W-:Y:S02]  /*2b00*/  PRMT R52, R46, 0x7632, R52 ;  /* 0x000076322e347816 */ /* 0x020fe40000000034 */
[----:B------:R-:W-:Y:S02]  /*2b10*/  @P2 PRMT R54, R42, 0x7632, R54 ;  /* 0x000076322a362816 */ /* 0x000fe40000000036 */
[----:B------:R-:W-:-:S03]  /*2b20*/  SHF.L.U32 R53, R52, 0x10, RZ ;  /* 0x0000001034357819 */ /* 0x000fc600000006ff */
[----:B------:R-:W-:Y:S02]  /*2b30*/  @P2 IMAD.U32 R131, R54, 0x10000, RZ ;  /* 0x0001000036832824 */ /* 0x000fe400078e00ff */
[----:B------:R-:W-:-:S04]  /*2b40*/  FADD.FTZ R130, R53, R130 ;  /* 0x0000008235827221 */ /* 0x000fc80000010000 */
[----:B------:R-:W-:-:S07]  /*2b50*/  @P2 FADD.FTZ R130, R131, R130 ;  /* 0x0000008283822221 */ /* 0x000fce0000010000 */
.L_x_482:
[----:B------:R-:W-:-:S04]  /*2b60*/  F2FP.BF16.F32.PACK_AB R52, RZ, R130 ;  /* 0x00000082ff34723e */ /* 0x000fc800000010ff */
[----:B------:R-:W-:-:S07]  /*2b70*/  PRMT R50, R50, 0x5410, R52 ;  /* 0x0000541032327816 */ /* 0x000fce0000000034 */
.L_x_483:
        /* <DEDUP_REMOVED lines=8> */
.L_x_485:
[----:B-----5:R-:W-:-:S05]  /*2c00*/  SHF.L.U32 R52, R43, 0x10, RZ ;  /* 0x000000102b347819 */ /* 0x020fca00000006ff */
[----:B------:R-:W-:Y:S01]  /*2c10*/  FADD.FTZ R131, R52, R131 ;  /* 0x0000008334837221 */ /* 0x000fe20000010000 */
[----:B------:R-:W-:Y:S06]  /*2c20*/  BRA `(.L_x_486) ;  /* 0x0000000000107947 */ /* 0x000fec0003800000 */
.L_x_484:
[----:B-----5:R-:W-:Y:S01]  /*2c30*/  IMAD.U32 R52, R47, 0x10000, RZ ;  /* 0x000100002f347824 */ /* 0x020fe200078e00ff */
[----:B------:R-:W-:-:S03]  /*2c40*/  @P2 SHF.L.U32 R54, R43, 0x10, RZ ;  /* 0x000000102b362819 */ /* 0x000fc600000006ff */
[----:B------:R-:W-:-:S04]  /*2c50*/  FADD.FTZ R131, R52, R131 ;  /* 0x0000008334837221 */ /* 0x000fc80000010000 */
[----:B------:R-:W-:-:S07]  /*2c60*/  @P2 FADD.FTZ R131, R54, R131 ;  /* 0x0000008336832221 */ /* 0x000fce0000010000 */
.L_x_486:
[----:B------:R-:W-:-:S04]  /*2c70*/  F2FP.BF16.F32.PACK_AB R52, RZ, R131 ;  /* 0x00000083ff34723e */ /* 0x000fc800000010ff */
[----:B------:R-:W-:-:S07]  /*2c80*/  PRMT R51, R52, 0x7610, R51 ;  /* 0x0000761034337816 */ /* 0x000fce0000000033 */
.L_x_487:
[----:B------:R-:W-:Y:S01]  /*2c90*/  SHF.L.U32 R138, R55, 0x10, RZ ;  /* 0x00000010378a7819 */ /* 0x000fe200000006ff */
[----:B------:R-:W-:Y:S06]  /*2ca0*/  @P3 BRA `(.L_x_488) ;  /* 0x0000000000243947 */ /* 0x000fec0003800000 */
[----:B------:R-:W-:-:S04]  /*2cb0*/  ISETP.NE.U32.AND P2, PT, RZ, UR12, PT ;  /* 0x0000000cff007c0c */ /* 0x000fc8000bf45070 */
[----:B------:R-:W-:-:S13]  /*2cc0*/  ISETP.NE.AND.EX P2, PT, RZ, UR13, PT, P2 ;  /* 0x0000000dff007c0c */ /* 0x000fda000bf45320 */
[----:B------:R-:W-:Y:S05]  /*2cd0*/  @P2 BRA `(.L_x_489) ;  /* 0x0000000000082947 */ /* 0x000fea0003800000 */
[----:B------:R-:W-:Y:S05]  /*2ce0*/  @P0 BRA `(.L_x_490) ;  /* 0x00000000002c0947 */ /* 0x000fea0003800000 */
[----:B------:R-:W-:Y:S05]  /*2cf0*/  BRA `(.L_x_491) ;  /* 0x0000000000307947 */ /* 0x000fea0003800000 */
.L_x_489:
[----:B-----5:R-:W-:-:S05]  /*2d00*/  PRMT R52, R43, 0x7632, R52 ;  /* 0x000076322b347816 */ /* 0x020fca0000000034 */
[----:B------:R-:W-:-:S04]  /*2d10*/  IMAD.U32 R53, R52, 0x10000, RZ ;  /* 0x0001000034357824 */ /* 0x000fc800078e00ff */
[----:B------:R-:W-:Y:S01]  /*2d20*/  FADD.FTZ R138, R53, R138 ;  /* 0x0000008a358a7221 */ /* 0x000fe20000010000 */
[----:B------:R-:W-:Y:S06]  /*2d30*/  BRA `(.L_x_490) ;  /* 0x0000000000187947 */ /* 0x000fec0003800000 */
.L_x_488:
[----:B-----5:R-:W-:Y:S02]  /*2d40*/  PRMT R52, R47, 0x7632, R52 ;  /* 0x000076322f347816 */ /* 0x020fe40000000034 */
[----:B------:R-:W-:Y:S02]  /*2d50*/  @P2 PRMT R54, R43, 0x7632, R54 ;  /* 0x000076322b362816 */ /* 0x000fe40000000036 */
[----:B------:R-:W-:Y:S02]  /*2d60*/  SHF.L.U32 R53, R52, 0x10, RZ ;  /* 0x0000001034357819 */ /* 0x000fe400000006ff */
[----:B------:R-:W-:-:S03]  /*2d70*/  @P2 SHF.L.U32 R55, R54, 0x10, RZ ;  /* 0x0000001036372819 */ /* 0x000fc600000006ff */
[----:B------:R-:W-:-:S04]  /*2d80*/  FADD.FTZ R138, R53, R138 ;  /* 0x0000008a358a7221 */ /* 0x000fc80000010000 */
[----:B------:R-:W-:-:S07]  /*2d90*/  @P2 FADD.FTZ R138, R55, R138 ;  /* 0x0000008a378a2221 */ /* 0x000fce0000010000 */
.L_x_490:
[----:B------:R-:W-:-:S04]  /*2da0*/  F2FP.BF16.F32.PACK_AB R52, RZ, R138 ;  /* 0x0000008aff34723e */ /* 0x000fc800000010ff */
[----:B------:R-:W-:-:S07]  /*2db0*/  PRMT R51, R51, 0x5410, R52 ;  /* 0x0000541033337816 */ /* 0x000fce0000000034 */
.L_x_491:
[----:B------:R-:W0:Y:S02]  /*2dc0*/  @P0 LDC.64 R52, c[0x0][0x238] ;  /* 0x00008e00ff340b82 */ /* 0x000e240000000a00 */
[----:B0-----:R-:W-:-:S04]  /*2dd0*/  @P0 LEA R52, P2, R142, R52, 0x4 ;  /* 0x000000348e340211 */ /* 0x001fc800078420ff */
[C---:B------:R-:W-:Y:S01]  /*2de0*/  @P0 LEA.HI.X R53, R142.reuse, R53, RZ, 0x4, P2 ;  /* 0x000000358e350211 */ /* 0x040fe200010f24ff */
[----:B------:R-:W-:-:S04]  /*2df0*/  VIADD R142, R142, 0x20 ;  /* 0x000000208e8e7836 */ /* 0x000fc80000000000 */
[----:B------:R2:W-:Y:S04]  /*2e00*/  @P0 STG.E.128 desc[UR4][R52.64], R48 ;  /* 0x0000003034000986 */ /* 0x0005e8000c101d04 */
.L_x_459:
[----:B------:R-:W-:Y:S05]  /*2e10*/  BSYNC B0 ;  /* 0x0000000000007941 */ /* 0x000fea0003800000 */
.L_x_458:
        /* <DEDUP_REMOVED lines=26> */
.L_x_495:
[----:B-----5:R-:W-:-:S05]  /*2fc0*/  SHF.L.U32 R52, R40, 0x10, RZ ;  /* 0x0000001028347819 */ /* 0x020fca00000006ff */
[----:B------:R-:W-:Y:S01]  /*2fd0*/  FADD.FTZ R103, R52, R103 ;  /* 0x0000006734677221 */ /* 0x000fe20000010000 */
[----:B------:R-:W-:Y:S06]  /*2fe0*/  BRA `(.L_x_496) ;  /* 0x0000000000107947 */ /* 0x000fec0003800000 */
.L_x_494:
[----:B-----5:R-:W-:Y:S01]  /*2ff0*/  IMAD.U32 R52, R44, 0x10000, RZ ;  /* 0x000100002c347824 */ /* 0x020fe200078e00ff */
[----:B------:R-:W-:-:S03]  /*3000*/  @P2 SHF.L.U32 R112, R40, 0x10, RZ ;  /* 0x0000001028702819 */ /* 0x000fc600000006ff */
[----:B------:R-:W-:-:S04]  /*3010*/  FADD.FTZ R103, R52, R103 ;  /* 0x0000006734677221 */ /* 0x000fc80000010000 */
[----:B------:R-:W-:-:S07]  /*3020*/  @P2 FADD.FTZ R103, R112, R103 ;  /* 0x0000006770672221 */ /* 0x000fce0000010000 */
.L_x_496:
[----:B------:R-:W-:-:S04]  /*3030*/  F2FP.BF16.F32.PACK_AB R52, RZ, R103 ;  /* 0x00000067ff34723e */ /* 0x000fc800000010ff */
[----:B------:R-:W-:-:S07]  /*3040*/  PRMT R48, R52, 0x7610, R48 ;  /* 0x0000761034307816 */ /* 0x000fce0000000030 */
.L_x_497:
[----:B------:R-:W-:Y:S01]  /*3050*/  SHF.L.U32 R112, R132, 0x10, RZ ;  /* 0x0000001084707819 */ /* 0x000fe200000006ff */
[----:B------:R-:W-:Y:S06]  /*3060*/  @P3 BRA `(.L_x_498) ;  /* 0x0000000000243947 */ /* 0x000fec0003800000 */
[----:B------:R-:W-:-:S04]  /*3070*/  ISETP.NE.U32.AND P4, PT, RZ, UR12, PT ;  /* 0x0000000cff007c0c */ /* 0x000fc8000bf85070 */
[----:B------:R-:W-:-:S13]  /*3080*/  ISETP.NE.AND.EX P4, PT, RZ, UR13, PT, P4 ;  /* 0x0000000dff007c0c */ /* 0x000fda000bf85340 */
[----:B------:R-:W-:Y:S05]  /*3090*/  @P4 BRA `(.L_x_499) ;  /* 0x0000000000084947 */ /* 0x000fea0003800000 */
[----:B------:R-:W-:Y:S05]  /*30a0*/  @P0 BRA `(.L_x_500) ;  /* 0x00000000002c0947 */ /* 0x000fea0003800000 */
[----:B------:R-:W-:Y:S05]  /*30b0*/  BRA `(.L_x_501) ;  /* 0x0000000000307947 */ /* 0x000fea0003800000 */
.L_x_499:
[----:B-----5:R-:W-:-:S05]  /*30c0*/  PRMT R52, R40, 0x7632, R52 ;  /* 0x0000763228347816 */ /* 0x020fca0000000034 */
[----:B------:R-:W-:-:S04]  /*30d0*/  IMAD.U32 R113, R52, 0x10000, RZ ;  /* 0x0001000034717824 */ /* 0x000fc800078e00ff */
[----:B------:R-:W-:Y:S01]  /*30e0*/  FADD.FTZ R112, R113, R112 ;  /* 0x0000007071707221 */ /* 0x000fe20000010000 */
[----:B------:R-:W-:Y:S06]  /*30f0*/  BRA `(.L_x_500) ;  /* 0x0000000000187947 */ /* 0x000fec0003800000 */
.L_x_498:
[----:B-----5:R-:W-:Y:S02]  /*3100*/  PRMT R52, R44, 0x7632, R52 ;  /* 0x000076322c347816 */ /* 0x020fe40000000034 */
[----:B------:R-:W-:Y:S02]  /*3110*/  @P2 PRMT R122, R40, 0x7632, R122 ;  /* 0x00007632287a2816 */ /* 0x000fe4000000007a */
[----:B------:R-:W-:Y:S02]  /*3120*/  SHF.L.U32 R113, R52, 0x10, RZ ;  /* 0x0000001034717819 */ /* 0x000fe400000006ff */
[----:B------:R-:W-:-:S03]  /*3130*/  @P2 SHF.L.U32 R123, R122, 0x10, RZ ;  /* 0x000000107a7b2819 */ /* 0x000fc600000006ff */
[----:B------:R-:W-:-:S04]  /*3140*/  FADD.FTZ R112, R113, R112 ;  /* 0x0000007071707221 */ /* 0x000fc80000010000 */
[----:B------:R-:W-:-:S07]  /*3150*/  @P2 FADD.FTZ R112, R123, R112 ;  /* 0x000000707b702221 */ /* 0x000fce0000010000 */
.L_x_500:
[----:B------:R-:W-:-:S04]  /*3160*/  F2FP.BF16.F32.PACK_AB R52, RZ, R112 ;  /* 0x00000070ff34723e */ /* 0x000fc800000010ff */
[----:B------:R-:W-:-:S07]  /*3170*/  PRMT R48, R48, 0x5410, R52 ;  /* 0x0000541030307816 */ /* 0x000fce0000000034 */
.L_x_501:
        /* <DEDUP_REMOVED lines=8> */
.L_x_503:
[----:B-----5:R-:W-:-:S05]  /*3200*/  SHF.L.U32 R52, R41, 0x10, RZ ;  /* 0x0000001029347819 */ /* 0x020fca00000006ff */
[----:B------:R-:W-:Y:S01]  /*3210*/  FADD.FTZ R113, R52, R113 ;  /* 0x0000007134717221 */ /* 0x000fe20000010000 */
[----:B------:R-:W-:Y:S06]  /*3220*/  BRA `(.L_x_504) ;  /* 0x0000000000107947 */ /* 0x000fec0003800000 */
.L_x_502:
[----:B-----5:R-:W-:Y:S01]  /*3230*/  SHF.L.U32 R52, R45, 0x10, RZ ;  /* 0x000000102d347819 */ /* 0x020fe200000006ff */
[----:B------:R-:W-:-:S04]  /*3240*/  @P2 IMAD.U32 R122, R41, 0x10000, RZ ;  /* 0x00010000297a2824 */ /* 0x000fc800078e00ff */
[----:B------:R-:W-:-:S04]  /*3250*/  FADD.FTZ R113, R52, R113 ;  /* 0x0000007134717221 */ /* 0x000fc80000010000 */
[----:B------:R-:W-:-:S07]  /*3260*/  @P2 FADD.FTZ R113, R122, R113 ;  /* 0x000000717a712221 */ /* 0x000fce0000010000 */
.L_x_504:
[----:B------:R-:W-:-:S04]  /*3270*/  F2FP.BF16.F32.PACK_AB R52, RZ, R113 ;  /* 0x00000071ff34723e */ /* 0x000fc800000010ff */
[----:B------:R-:W-:-:S07]  /*3280*/  PRMT R49, R52, 0x7610, R49 ;  /* 0x0000761034317816 */ /* 0x000fce0000000031 */
.L_x_505:
[----:B------:R-:W-:Y:S01]  /*3290*/  SHF.L.U32 R122, R53, 0x10, RZ ;  /* 0x00000010357a7819 */ /* 0x000fe200000006ff */
[----:B------:R-:W-:Y:S06]  /*32a0*/  @P3 BRA `(.L_x_506) ;  /* 0x0000000000243947 */ /* 0x000fec0003800000 */
[----:B------:R-:W-:-:S04]  /*32b0*/  ISETP.NE.U32.AND P4, PT, RZ, UR12, PT ;  /* 0x0000000cff007c0c */ /* 0x000fc8000bf85070 */
[----:B------:R-:W-:-:S13]  /*32c0*/  ISETP.NE.AND.EX P4, PT, RZ, UR13, PT, P4 ;  /* 0x0000000dff007c0c */ /* 0x000fda000bf85340 */
[----:B------:R-:W-:Y:S05]  /*32d0*/  @P4 BRA `(.L_x_507) ;  /* 0x0000000000084947 */ /* 0x000fea0003800000 */
[----:B------:R-:W-:Y:S05]  /*32e0*/  @P0 BRA `(.L_x_508) ;  /* 0x00000000002c0947 */ /* 0x000fea0003800000 */
[----:B------:R-:W-:Y:S05]  /*32f0*/  BRA `(.L_x_509) ;  /* 0x0000000000307947 */ /* 0x000fea0003800000 */
.L_x_507:
[----:B-----5:R-:W-:-:S04]  /*3300*/  PRMT R52, R41, 0x7632, R52 ;  /* 0x0000763229347816 */ /* 0x020fc80000000034 */
[----:B------:R-:W-:-:S05]  /*3310*/  SHF.L.U32 R53, R52, 0x10, RZ ;  /* 0x0000001034357819 */ /* 0x000fca00000006ff */
[----:B------:R-:W-:Y:S01]  /*3320*/  FADD.FTZ R122, R53, R122 ;  /* 0x0000007a357a7221 */ /* 0x000fe20000010000 */
[----:B------:R-:W-:Y:S06]  /*3330*/  BRA `(.L_x_508) ;  /* 0x0000000000187947 */ /* 0x000fec0003800000 */
.L_x_506:
[----:B-----5:R-:W-:Y:S02]  /*3340*/  PRMT R52, R45, 0x7632, R52 ;  /* 0x000076322d347816 */ /* 0x020fe40000000034 */
[----:B------:R-:W-:-:S03]  /*3350*/  @P2 PRMT R123, R41, 0x7632, R123 ;  /* 0x00007632297b2816 */ /* 0x000fc6000000007b */
[----:B------:R-:W-:Y:S01]  /*3360*/  IMAD.U32 R53, R52, 0x10000, RZ ;  /* 0x0001000034357824 */ /* 0x000fe200078e00ff */
[----:B------:R-:W-:-:S03]  /*3370*/  @P2 SHF.L.U32 R123, R123, 0x10, RZ ;  /* 0x000000107b7b2819 */ /* 0x000fc600000006ff */
[----:B------:R-:W-:-:S04]  /*3380*/  FADD.FTZ R122, R53, R122 ;  /* 0x0000007a357a7221 */ /* 0x000fc80000010000 */
[----:B------:R-:W-:-:S07]  /*3390*/  @P2 FADD.FTZ R122, R123, R122 ;  /* 0x0000007a7b7a2221 */ /* 0x000fce0000010000 */
.L_x_508:
[----:B------:R-:W-:-:S04]  /*33a0*/  F2FP.BF16.F32.PACK_AB R52, RZ, R122 ;  /* 0x0000007aff34723e */ /* 0x000fc800000010ff */
[----:B------:R-:W-:-:S07]  /*33b0*/  PRMT R49, R49, 0x5410, R52 ;  /* 0x0000541031317816 */ /* 0x000fce0000000034 */
.L_x_509:
        /* <DEDUP_REMOVED lines=8> */
.L_x_511:
[----:B-----5:R-:W-:-:S04]  /*3440*/  IMAD.U32 R52, R42, 0x10000, RZ ;  /* 0x000100002a347824 */ /* 0x020fc800078e00ff */
[----:B------:R-:W-:Y:S01]  /*3450*/  FADD.FTZ R123, R52, R123 ;  /* 0x0000007b347b7221 */ /* 0x000fe20000010000 */
[----:B------:R-:W-:Y:S06]  /*3460*/  BRA `(.L_x_512) ;  /* 0x0000000000107947 */ /* 0x000fec0003800000 */
.L_x_510:
[----:B-----5:R-:W-:Y:S02]  /*3470*/  SHF.L.U32 R52, R46, 0x10, RZ ;  /* 0x000000102e347819 */ /* 0x020fe400000006ff */
[----:B------:R-:W-:-:S03]  /*3480*/  @P2 SHF.L.U32 R132, R42, 0x10, RZ ;  /* 0x000000102a842819 */ /* 0x000fc600000006ff */
[----:B------:R-:W-:-:S04]  /*3490*/  FADD.FTZ R123, R52, R123 ;  /* 0x0000007b347b7221 */ /* 0x000fc80000010000 */
[----:B------:R-:W-:-:S07]  /*34a0*/  @P2 FADD.FTZ R123, R132, R123 ;  /* 0x0000007b847b2221 */ /* 0x000fce0000010000 */
.L_x_512:
[----:B------:R-:W-:-:S04]  /*34b0*/  F2FP.BF16.F32.PACK_AB R52, RZ, R123 ;  /* 0x0000007bff34723e */ /* 0x000fc800000010ff */
[----:B------:R-:W-:-:S07]  /*34c0*/  PRMT R50, R52, 0x7610, R50 ;  /* 0x0000761034327816 */ /* 0x000fce0000000032 */
.L_x_513:
[----:B------:R-:W-:Y:S01]  /*34d0*/  IMAD.U32 R132, R54, 0x10000, RZ ;  /* 0x0001000036847824 */ /* 0x000fe200078e00ff */
[----:B------:R-:W-:Y:S06]  /*34e0*/  @P3 BRA `(.L_x_514) ;  /* 0x0000000000243947 */ /* 0x000fec0003800000 */
[----:B------:R-:W-:-:S04]  /*34f0*/  ISETP.NE.U32.AND P4, PT, RZ, UR12, PT ;  /* 0x0000000cff007c0c */ /* 0x000fc8000bf85070 */
[----:B------:R-:W-:-:S13]  /*3500*/  ISETP.NE.AND.EX P4, PT, RZ, UR13, PT, P4 ;  /* 0x0000000dff007c0c */ /* 0x000fda000bf85340 */
[----:B------:R-:W-:Y:S05]  /*3510*/  @P4 BRA `(.L_x_515) ;  /* 0x0000000000084947 */ /* 0x000fea0003800000 */
[----:B------:R-:W-:Y:S05]  /*3520*/  @P0 BRA `(.L_x_516) ;  /* 0x00000000002c0947 */ /* 0x000fea0003800000 */
[----:B------:R-:W-:Y:S05]  /*3530*/  BRA `(.L_x_517) ;  /* 0x0000000000307947 */ /* 0x000fea0003800000 */
.L_x_515:
[----:B-----5:R-:W-:-:S04]  /*3540*/  PRMT R52, R42, 0x7632, R52 ;  /* 0x000076322a347816 */ /* 0x020fc80000000034 */
[----:B------:R-:W-:-:S05]  /*3550*/  SHF.L.U32 R53, R52, 0x10, RZ ;  /* 0x0000001034357819 */ /* 0x000fca00000006ff */
[----:B------:R-:W-:Y:S01]  /*3560*/  FADD.FTZ R132, R53, R132 ;  /* 0x0000008435847221 */ /* 0x000fe20000010000 */
[----:B------:R-:W-:Y:S06]  /*3570*/  BRA `(.L_x_516) ;  /* 0x0000000000187947 */ /* 0x000fec0003800000 */
.L_x_514:
[----:B-----5:R-:W-:Y:S02]  /*3580*/  PRMT R52, R46, 0x7632, R52 ;  /* 0x000076322e347816 */ /* 0x020fe40000000034 */
[----:B------:R-:W-:Y:S02]  /*3590*/  @P2 PRMT R54, R42, 0x7632, R54 ;  /* 0x000076322a362816 */ /* 0x000fe40000000036 */
[----:B------:R-:W-:-:S03]  /*35a0*/  SHF.L.U32 R53, R52, 0x10, RZ ;  /* 0x0000001034357819 */ /* 0x000fc600000006ff */
[----:B------:R-:W-:Y:S02]  /*35b0*/  @P2 IMAD.U32 R133, R54, 0x10000, RZ ;  /* 0x0001000036852824 */ /* 0x000fe400078e00ff */
[----:B------:R-:W-:-:S04]  /*35c0*/  FADD.FTZ R132, R53, R132 ;  /* 0x0000008435847221 */ /* 0x000fc80000010000 */
[----:B------:R-:W-:-:S07]  /*35d0*/  @P2 FADD.FTZ R132, R133, R132 ;  /* 0x0000008485842221 */ /* 0x000fce0000010000 */
.L_x_516:
[----:B------:R-:W-:-:S04]  /*35e0*/  F2FP.BF16.F32.PACK_AB R52, RZ, R132 ;  /* 0x00000084ff34723e */ /* 0x000fc800000010ff */
[----:B------:R-:W-:-:S07]  /*35f0*/  PRMT R50, R50, 0x5410, R52 ;  /* 0x0000541032327816 */ /* 0x000fce0000000034 */
.L_x_517:
        /* <DEDUP_REMOVED lines=8> */
.L_x_519:
[----:B-----5:R-:W-:-:S05]  /*3680*/  SHF.L.U32 R52, R43, 0x10, RZ ;  /* 0x000000102b347819 */ /* 0x020fca00000006ff */
[----:B------:R-:W-:Y:S01]  /*3690*/  FADD.FTZ R133, R52, R133 ;  /* 0x0000008534857221 */ /* 0x000fe20000010000 */
[----:B------:R-:W-:Y:S06]  /*36a0*/  BRA `(.L_x_520) ;  /* 0x0000000000107947 */ /* 0x000fec0003800000 */
.L_x_518:
[----:B-----5:R-:W-:Y:S01]  /*36b0*/  IMAD.U32 R52, R47, 0x10000, RZ ;  /* 0x000100002f347824 */ /* 0x020fe200078e00ff */
[----:B------:R-:W-:-:S03]  /*36c0*/  @P2 SHF.L.U32 R54, R43, 0x10, RZ ;  /* 0x000000102b362819 */ /* 0x000fc600000006ff */
[----:B------:R-:W-:-:S04]  /*36d0*/  FADD.FTZ R133, R52, R133 ;  /* 0x0000008534857221 */ /* 0x000fc80000010000 */
[----:B------:R-:W-:-:S07]  /*36e0*/  @P2 FADD.FTZ R133, R54, R133 ;  /* 0x0000008536852221 */ /* 0x000fce0000010000 */
.L_x_520:
[----:B------:R-:W-:-:S04]  /*36f0*/  F2FP.BF16.F32.PACK_AB R52, RZ, R133 ;  /* 0x00000085ff34723e */ /* 0x000fc800000010ff */
[----:B------:R-:W-:-:S07]  /*3700*/  PRMT R51, R52, 0x7610, R51 ;  /* 0x0000761034337816 */ /* 0x000fce0000000033 */
.L_x_521:
[----:B------:R-:W-:Y:S01]  /*3710*/  SHF.L.U32 R139, R55, 0x10, RZ ;  /* 0x00000010378b7819 */ /* 0x000fe200000006ff */
[----:B------:R-:W-:Y:S06]  /*3720*/  @P3 BRA `(.L_x_522) ;  /* 0x0000000000243947 */ /* 0x000fec0003800000 */
[----:B------:R-:W-:-:S04]  /*3730*/  ISETP.NE.U32.AND P2, PT, RZ, UR12, PT ;  /* 0x0000000cff007c0c */ /* 0x000fc8000bf45070 */
[----:B------:R-:W-:-:S13]  /*3740*/  ISETP.NE.AND.EX P2, PT, RZ, UR13, PT, P2 ;  /* 0x0000000dff007c0c */ /* 0x000fda000bf45320 */
[----:B------:R-:W-:Y:S05]  /*3750*/  @P2 BRA `(.L_x_523) ;  /* 0x0000000000082947 */ /* 0x000fea0003800000 */
[----:B------:R-:W-:Y:S05]  /*3760*/  @P0 BRA `(.L_x_524) ;  /* 0x00000000002c0947 */ /* 0x000fea0003800000 */
[----:B------:R-:W-:Y:S05]  /*3770*/  BRA `(.L_x_525) ;  /* 0x0000000000307947 */ /* 0x000fea0003800000 */
.L_x_523:
[----:B-----5:R-:W-:-:S05]  /*3780*/  PRMT R52, R43, 0x7632, R52 ;  /* 0x000076322b347816 */ /* 0x020fca0000000034 */
[----:B------:R-:W-:-:S04]  /*3790*/  IMAD.U32 R52, R52, 0x10000, RZ ;  /* 0x0001000034347824 */ /* 0x000fc800078e00ff */
[----:B------:R-:W-:Y:S01]  /*37a0*/  FADD.FTZ R139, R52, R139 ;  /* 0x0000008b348b7221 */ /* 0x000fe20000010000 */
[----:B------:R-:W-:Y:S06]  /*37b0*/  BRA `(.L_x_524) ;  /* 0x0000000000187947 */ /* 0x000fec0003800000 */
.L_x_522:
[----:B-----5:R-:W-:Y:S02]  /*37c0*/  PRMT R52, R47, 0x7632, R52 ;  /* 0x000076322f347816 */ /* 0x020fe40000000034 */
[----:B------:R-:W-:Y:S02]  /*37d0*/  @P2 PRMT R53, R43, 0x7632, R53 ;  /* 0x000076322b352816 */ /* 0x000fe40000000035 */
[----:B------:R-:W-:Y:S02]  /*37e0*/  SHF.L.U32 R52, R52, 0x10, RZ ;  /* 0x0000001034347819 */ /* 0x000fe400000006ff */
[----:B------:R-:W-:-:S03]  /*37f0*/  @P2 SHF.L.U32 R54, R53, 0x10, RZ ;  /* 0x0000001035362819 */ /* 0x000fc600000006ff */
[----:B------:R-:W-:-:S04]  /*3800*/  FADD.FTZ R139, R52, R139 ;  /* 0x0000008b348b7221 */ /* 0x000fc80000010000 */
[----:B------:R-:W-:-:S07]  /*3810*/  @P2 FADD.FTZ R139, R54, R139 ;  /* 0x0000008b368b2221 */ /* 0x000fce0000010000 */
.L_x_524:
[----:B------:R-:W-:-:S04]  /*3820*/  F2FP.BF16.F32.PACK_AB R52, RZ, R139 ;  /* 0x0000008bff34723e */ /* 0x000fc800000010ff */
[----:B------:R-:W-:-:S07]  /*3830*/  PRMT R51, R51, 0x5410, R52 ;  /* 0x0000541033337816 */ /* 0x000fce0000000034 */
.L_x_525:
[----:B------:R-:W0:Y:S02]  /*3840*/  @P0 LDC.64 R52, c[0x0][0x238] ;  /* 0x00008e00ff340b82 */ /* 0x000e240000000a00 */
[----:B0-----:R-:W-:-:S04]  /*3850*/  @P0 LEA R52, P2, R142, R52, 0x4 ;  /* 0x000000348e340211 */ /* 0x001fc800078420ff */
[C---:B------:R-:W-:Y:S01]  /*3860*/  @P0 LEA.HI.X R53, R142.reuse, R53, RZ, 0x4, P2 ;  /* 0x000000358e350211 */ /* 0x040fe200010f24ff */
[----:B------:R-:W-:-:S04]  /*3870*/  VIADD R142, R142, 0x20 ;  /* 0x000000208e8e7836 */ /* 0x000fc80000000000 */
[----:B------:R3:W-:Y:S04]  /*3880*/  @P0 STG.E.128 desc[UR4][R52.64], R48 ;  /* 0x0000003034000986 */ /* 0x0007e8000c101d04 */
.L_x_493:
[----:B------:R-:W-:Y:S05]  /*3890*/  BSYNC B0 ;  /* 0x0000000000007941 */ /* 0x000fea0003800000 */
.L_x_492:
        /* <DEDUP_REMOVED lines=26> */
.L_x_529:
[----:B-----5:R-:W-:-:S05]  /*3a40*/  SHF.L.U32 R115, R40, 0x10, RZ ;  /* 0x0000001028737819 */ /* 0x020fca00000006ff */
[----:B------:R-:W-:Y:S01]  /*3a50*/  FADD.FTZ R104, R115, R104 ;  /* 0x0000006873687221 */ /* 0x000fe20000010000 */
[----:B------:R-:W-:Y:S06]  /*3a60*/  BRA `(.L_x_530) ;  /* 0x0000000000107947 */ /* 0x000fec0003800000 */
.L_x_528:
[----:B-----5:R-:W-:Y:S01]  /*3a70*/  IMAD.U32 R115, R44, 0x10000, RZ ;  /* 0x000100002c737824 */ /* 0x020fe200078e00ff */
[----:B------:R-:W-:-:S03]  /*3a80*/  @P2 SHF.L.U32 R125, R40, 0x10, RZ ;  /* 0x00000010287d2819 */ /* 0x000fc600000006ff */
[----:B------:R-:W-:-:S04]  /*3a90*/  FADD.FTZ R104, R115, R104 ;  /* 0x0000006873687221 */ /* 0x000fc80000010000 */
[----:B------:R-:W-:-:S07]  /*3aa0*/  @P2 FADD.FTZ R104, R125, R104 ;  /* 0x000000687d682221 */ /* 0x000fce0000010000 */
.L_x_530:
[----:B------:R-:W-:-:S04]  /*3ab0*/  F2FP.BF16.F32.PACK_AB R52, RZ, R104 ;  /* 0x00000068ff34723e */ /* 0x000fc800000010ff */
[----:B------:R-:W-:-:S07]  /*3ac0*/  PRMT R48, R52, 0x7610, R48 ;  /* 0x0000761034307816 */ /* 0x000fce0000000030 */
.L_x_531:
[----:B------:R-:W-:Y:S01]  /*3ad0*/  SHF.L.U32 R114, R134, 0x10, RZ ;  /* 0x0000001086727819 */ /* 0x000fe200000006ff */
[----:B------:R-:W-:Y:S06]  /*3ae0*/  @P3 BRA `(.L_x_532) ;  /* 0x0000000000243947 */ /* 0x000fec0003800000 */
[----:B------:R-:W-:-:S04]  /*3af0*/  ISETP.NE.U32.AND P4, PT, RZ, UR12, PT ;  /* 0x0000000cff007c0c */ /* 0x000fc8000bf85070 */
[----:B------:R-:W-:-:S13]  /*3b00*/  ISETP.NE.AND.EX P4, PT, RZ, UR13, PT, P4 ;  /* 0x0000000dff007c0c */ /* 0x000fda000bf85340 */
[----:B------:R-:W-:Y:S05]  /*3b10*/  @P4 BRA `(.L_x_533) ;  /* 0x0000000000084947 */ /* 0x000fea0003800000 */
[----:B------:R-:W-:Y:S05]  /*3b20*/  @P0 BRA `(.L_x_534) ;  /* 0x00000000002c0947 */ /* 0x000fea0003800000 */
[----:B------:R-:W-:Y:S05]  /*3b30*/  BRA `(.L_x_535) ;  /* 0x0000000000307947 */ /* 0x000fea0003800000 */
.L_x_533:
[----:B-----5:R-:W-:-:S05]  /*3b40*/  PRMT R52, R40, 0x7632, R52 ;  /* 0x0000763228347816 */ /* 0x020fca0000000034 */
[----:B------:R-:W-:-:S04]  /*3b50*/  IMAD.U32 R115, R52, 0x10000, RZ ;  /* 0x0001000034737824 */ /* 0x000fc800078e00ff */
[----:B------:R-:W-:Y:S01]  /*3b60*/  FADD.FTZ R114, R115, R114 ;  /* 0x0000007273727221 */ /* 0x000fe20000010000 */
[----:B------:R-:W-:Y:S06]  /*3b70*/  BRA `(.L_x_534) ;  /* 0x0000000000187947 */ /* 0x000fec0003800000 */
.L_x_532:
[----:B-----5:R-:W-:Y:S02]  /*3b80*/  PRMT R52, R44, 0x7632, R52 ;  /* 0x000076322c347816 */ /* 0x020fe40000000034 */
[----:B------:R-:W-:Y:S02]  /*3b90*/  @P2 PRMT R124, R40, 0x7632, R124 ;  /* 0x00007632287c2816 */ /* 0x000fe4000000007c */
[----:B------:R-:W-:Y:S02]  /*3ba0*/  SHF.L.U32 R115, R52, 0x10, RZ ;  /* 0x0000001034737819 */ /* 0x000fe400000006ff */
[----:B------:R-:W-:-:S03]  /*3bb0*/  @P2 SHF.L.U32 R125, R124, 0x10, RZ ;  /* 0x000000107c7d2819 */ /* 0x000fc600000006ff */
[----:B------:R-:W-:-:S04]  /*3bc0*/  FADD.FTZ R114, R115, R114 ;  /* 0x0000007273727221 */ /* 0x000fc80000010000 */
[----:B------:R-:W-:-:S07]  /*3bd0*/  @P2 FADD.FTZ R114, R125, R114 ;  /* 0x000000727d722221 */ /* 0x000fce0000010000 */
.L_x_534:
[----:B------:R-:W-:-:S04]  /*3be0*/  F2FP.BF16.F32.PACK_AB R52, RZ, R114 ;  /* 0x00000072ff34723e */ /* 0x000fc800000010ff */
[----:B------:R-:W-:-:S07]  /*3bf0*/  PRMT R48, R48, 0x5410, R52 ;  /* 0x0000541030307816 */ /* 0x000fce0000000034 */
.L_x_535:
        /* <DEDUP_REMOVED lines=8> */
.L_x_537:
[----:B-----5:R-:W-:-:S05]  /*3c80*/  SHF.L.U32 R52, R41, 0x10, RZ ;  /* 0x0000001029347819 */ /* 0x020fca00000006ff */
[----:B------:R-:W-:Y:S01]  /*3c90*/  FADD.FTZ R115, R52, R115 ;  /* 0x0000007334737221 */ /* 0x000fe20000010000 */
[----:B------:R-:W-:Y:S06]  /*3ca0*/  BRA `(.L_x_538) ;  /* 0x0000000000107947 */ /* 0x000fec0003800000 */
.L_x_536:
[----:B-----5:R-:W-:Y:S01]  /*3cb0*/  SHF.L.U32 R52, R45, 0x10, RZ ;  /* 0x000000102d347819 */ /* 0x020fe200000006ff */
[----:B------:R-:W-:-:S04]  /*3cc0*/  @P2 IMAD.U32 R124, R41, 0x10000, RZ ;  /* 0x00010000297c2824 */ /* 0x000fc800078e00ff */
[----:B------:R-:W-:-:S04]  /*3cd0*/  FADD.FTZ R115, R52, R115 ;  /* 0x0000007334737221 */ /* 0x000fc80000010000 */
[----:B------:R-:W-:-:S07]  /*3ce0*/  @P2 FADD.FTZ R115, R124, R115 ;  /* 0x000000737c732221 */ /* 0x000fce0000010000 */
.L_x_538:
[----:B------:R-:W-:-:S04]  /*3cf0*/  F2FP.BF16.F32.PACK_AB R52, RZ, R115 ;  /* 0x00000073ff34723e */ /* 0x000fc800000010ff */
[----:B------:R-:W-:-:S07]  /*3d00*/  PRMT R49, R52, 0x7610, R49 ;  /* 0x0000761034317816 */ /* 0x000fce0000000031 */
.L_x_539:
[----:B------:R-:W-:Y:S01]  /*3d10*/  SHF.L.U32 R124, R53, 0x10, RZ ;  /* 0x00000010357c7819 */ /* 0x000fe200000006ff */
[----:B------:R-:W-:Y:S06]  /*3d20*/  @P3 BRA `(.L_x_540) ;  /* 0x0000000000243947 */ /* 0x000fec0003800000 */
[----:B------:R-:W-:-:S04]  /*3d30*/  ISETP.NE.U32.AND P4, PT, RZ, UR12, PT ;  /* 0x0000000cff007c0c */ /* 0x000fc8000bf85070 */
[----:B------:R-:W-:-:S13]  /*3d40*/  ISETP.NE.AND.EX P4, PT, RZ, UR13, PT, P4 ;  /* 0x0000000dff007c0c */ /* 0x000fda000bf85340 */
[----:B------:R-:W-:Y:S05]  /*3d50*/  @P4 BRA `(.L_x_541) ;  /* 0x0000000000084947 */ /* 0x000fea0003800000 */
[----:B------:R-:W-:Y:S05]  /*3d60*/  @P0 BRA `(.L_x_542) ;  /* 0x00000000002c0947 */ /* 0x000fea0003800000 */
[----:B------:R-:W-:Y:S05]  /*3d70*/  BRA `(.L_x_543) ;  /* 0x0000000000307947 */ /* 0x000fea0003800000 */
.L_x_541:
[----:B-----5:R-:W-:-:S04]  /*3d80*/  PRMT R52, R41, 0x7632, R52 ;  /* 0x0000763229347816 */ /* 0x020fc80000000034 */
[----:B------:R-:W-:-:S05]  /*3d90*/  SHF.L.U32 R53, R52, 0x10, RZ ;  /* 0x0000001034357819 */ /* 0x000fca00000006ff */
[----:B------:R-:W-:Y:S01]  /*3da0*/  FADD.FTZ R124, R53, R124 ;  /* 0x0000007c357c7221 */ /* 0x000fe20000010000 */
[----:B------:R-:W-:Y:S06]  /*3db0*/  BRA `(.L_x_542) ;  /* 0x0000000000187947 */ /* 0x000fec0003800000 */
.L_x_540:
[----:B-----5:R-:W-:Y:S02]  /*3dc0*/  PRMT R52, R45, 0x7632, R52 ;  /* 0x000076322d347816 */ /* 0x020fe40000000034 */
[----:B------:R-:W-:-:S03]  /*3dd0*/  @P2 PRMT R125, R41, 0x7632, R125 ;  /* 0x00007632297d2816 */ /* 0x000fc6000000007d */
[----:B------:R-:W-:Y:S01]  /*3de0*/  IMAD.U32 R53, R52, 0x10000, RZ ;  /* 0x0001000034357824 */ /* 0x000fe200078e00ff */
[----:B------:R-:W-:-:S03]  /*3df0*/  @P2 SHF.L.U32 R125, R125, 0x10, RZ ;  /* 0x000000107d7d2819 */ /* 0x000fc600000006ff */
[----:B------:R-:W-:-:S04]  /*3e00*/  FADD.FTZ R124, R53, R124 ;  /* 0x0000007c357c7221 */ /* 0x000fc80000010000 */
[----:B------:R-:W-:-:S07]  /*3e10*/  @P2 FADD.FTZ R124, R125, R124 ;  /* 0x0000007c7d7c2221 */ /* 0x000fce0000010000 */
.L_x_542:
[----:B------:R-:W-:-:S04]  /*3e20*/  F2FP.BF16.F32.PACK_AB R52, RZ, R124 ;  /* 0x0000007cff34723e */ /* 0x000fc800000010ff */
[----:B------:R-:W-:-:S07]  /*3e30*/  PRMT R49, R49, 0x5410, R52 ;  /* 0x0000541031317816 */ /* 0x000fce0000000034 */
.L_x_543:
        /* <DEDUP_REMOVED lines=8> */
.L_x_545:
[----:B-----5:R-:W-:-:S04]  /*3ec0*/  IMAD.U32 R52, R42, 0x10000, RZ ;  /* 0x000100002a347824 */ /* 0x020fc800078e00ff */
[----:B------:R-:W-:Y:S01]  /*3ed0*/  FADD.FTZ R125, R52, R125 ;  /* 0x0000007d347d7221 */ /* 0x000fe20000010000 */
[----:B------:R-:W-:Y:S06]  /*3ee0*/  BRA `(.L_x_546) ;  /* 0x0000000000107947 */ /* 0x000fec0003800000 */
.L_x_544:
[----:B-----5:R-:W-:Y:S02]  /*3ef0*/  SHF.L.U32 R52, R46, 0x10, RZ ;  /* 0x000000102e347819 */ /* 0x020fe400000006ff */
[----:B------:R-:W-:-:S03]  /*3f00*/  @P2 SHF.L.U32 R134, R42, 0x10, RZ ;  /* 0x000000102a862819 */ /* 0x000fc600000006ff */
[----:B------:R-:W-:-:S04]  /*3f10*/  FADD.FTZ R125, R52, R125 ;  /* 0x0000007d347d7221 */ /* 0x000fc80000010000 */
[----:B------:R-:W-:-:S07]  /*3f20*/  @P2 FADD.FTZ R125, R134, R125 ;  /* 0x0000007d867d2221 */ /* 0x000fce0000010000 */
.L_x_546:
[----:B------:R-:W-:-:S04]  /*3f30*/  F2FP.BF16.F32.PACK_AB R52, RZ, R125 ;  /* 0x0000007dff34723e */ /* 0x000fc800000010ff */
[----:B------:R-:W-:-:S07]  /*3f40*/  PRMT R50, R52, 0x7610, R50 ;  /* 0x0000761034327816 */ /* 0x000fce0000000032 */
.L_x_547:
[----:B------:R-:W-:Y:S01]  /*3f50*/  IMAD.U32 R134, R54, 0x10000, RZ ;  /* 0x0001000036867824 */ /* 0x000fe200078e00ff */
[----:B------:R-:W-:Y:S06]  /*3f60*/  @P3 BRA `(.L_x_548) ;  /* 0x0000000000243947 */ /* 0x000fec0003800000 */
[----:B------:R-:W-:-:S04]  /*3f70*/  ISETP.NE.U32.AND P4, PT, RZ, UR12, PT ;  /* 0x0000000cff007c0c */ /* 0x000fc8000bf85070 */
[----:B------:R-:W-:-:S13]  /*3f80*/  ISETP.NE.AND.EX P4, PT, RZ, UR13, PT, P4 ;  /* 0x0000000dff007c0c */ /* 0x000fda000bf85340 */
[----:B------:R-:W-:Y:S05]  /*3f90*/  @P4 BRA `(.L_x_549) ;  /* 0x0000000000084947 */ /* 0x000fea0003800000 */
[----:B------:R-:W-:Y:S05]  /*3fa0*/  @P0 BRA `(.L_x_550) ;  /* 0x00000000002c0947 */ /* 0x000fea0003800000 */
[----:B------:R-:W-:Y:S05]  /*3fb0*/  BRA `(.L_x_551) ;  /* 0x0000000000307947 */ /* 0x000fea0003800000 */
.L_x_549:
[----:B-----5:R-:W-:-:S04]  /*3fc0*/  PRMT R52, R42, 0x7632, R52 ;  /* 0x000076322a347816 */ /* 0x020fc80000000034 */
[----:B------:R-:W-:-:S05]  /*3fd0*/  SHF.L.U32 R53, R52, 0x10, RZ ;  /* 0x0000001034357819 */ /* 0x000fca00000006ff */
[----:B------:R-:W-:Y:S01]  /*3fe0*/  FADD.FTZ R134, R53, R134 ;  /* 0x0000008635867221 */ /* 0x000fe20000010000 */
[----:B------:R-:W-:Y:S06]  /*3ff0*/  BRA `(.L_x_550) ;  /* 0x0000000000187947 */ /* 0x000fec0003800000 */
.L_x_548:
[----:B-----5:R-:W-:Y:S02]  /*4000*/  PRMT R52, R46, 0x7632, R52 ;  /* 0x000076322e347816 */ /* 0x020fe40000000034 */
[----:B------:R-:W-:Y:S02]  /*4010*/  @P2 PRMT R54, R42, 0x7632, R54 ;  /* 0x000076322a362816 */ /* 0x000fe40000000036 */
[----:B------:R-:W-:-:S03]  /*4020*/  SHF.L.U32 R53, R52, 0x10, RZ ;  /* 0x0000001034357819 */ /* 0x000fc600000006ff */
[----:B------:R-:W-:Y:S02]  /*4030*/  @P2 IMAD.U32 R135, R54, 0x10000, RZ ;  /* 0x0001000036872824 */ /* 0x000fe400078e00ff */
[----:B------:R-:W-:-:S04]  /*4040*/  FADD.FTZ R134, R53, R134 ;  /* 0x0000008635867221 */ /* 0x000fc80000010000 */
[----:B------:R-:W-:-:S07]  /*4050*/  @P2 FADD.FTZ R134, R135, R134 ;  /* 0x0000008687862221 */ /* 0x000fce0000010000 */
.L_x_550:
[----:B------:R-:W-:-:S04]  /*4060*/  F2FP.BF16.F32.PACK_AB R52, RZ, R134 ;  /* 0x00000086ff34723e */ /* 0x000fc800000010ff */
[----:B------:R-:W-:-:S07]  /*4070*/  PRMT R50, R50, 0x5410, R52 ;  /* 0x0000541032327816 */ /* 0x000fce0000000034 */
.L_x_551:
        /* <DEDUP_REMOVED lines=8> */
.L_x_553:
[----:B-----5:R-:W-:-:S05]  /*4100*/  SHF.L.U32 R52, R43, 0x10, RZ ;  /* 0x000000102b347819 */ /* 0x020fca00000006ff */
[----:B------:R-:W-:Y:S01]  /*4110*/  FADD.FTZ R135, R52, R135 ;  /* 0x0000008734877221 */ /* 0x000fe20000010000 */
[----:B------:R-:W-:Y:S06]  /*4120*/  BRA `(.L_x_554) ;  /* 0x0000000000107947 */ /* 0x000fec0003800000 */
.L_x_552:
[----:B-----5:R-:W-:Y:S01]  /*4130*/  IMAD.U32 R52, R47, 0x10000, RZ ;  /* 0x000100002f347824 */ /* 0x020fe200078e00ff */
[----:B------:R-:W-:-:S03]  /*4140*/  @P2 SHF.L.U32 R54, R43, 0x10, RZ ;  /* 0x000000102b362819 */ /* 0x000fc600000006ff */
[----:B------:R-:W-:-:S04]  /*4150*/  FADD.FTZ R135, R52, R135 ;  /* 0x0000008734877221 */ /* 0x000fc80000010000 */
[----:B------:R-:W-:-:S07]  /*4160*/  @P2 FADD.FTZ R135, R54, R135 ;  /* 0x0000008736872221 */ /* 0x000fce0000010000 */
.L_x_554:
[----:B------:R-:W-:-:S04]  /*4170*/  F2FP.BF16.F32.PACK_AB R52, RZ, R135 ;  /* 0x00000087ff34723e */ /* 0x000fc800000010ff */
[----:B------:R-:W-:-:S07]  /*4180*/  PRMT R51, R52, 0x7610, R51 ;  /* 0x0000761034337816 */ /* 0x000fce0000000033 */
.L_x_555:
[----:B------:R-:W-:Y:S01]  /*4190*/  SHF.L.U32 R140, R55, 0x10, RZ ;  /* 0x00000010378c7819 */ /* 0x000fe200000006ff */
[----:B------:R-:W-:Y:S06]  /*41a0*/  @P3 BRA `(.L_x_556) ;  /* 0x0000000000243947 */ /* 0x000fec0003800000 */
[----:B------:R-:W-:-:S04]  /*41b0*/  ISETP.NE.U32.AND P2, PT, RZ, UR12, PT ;  /* 0x0000000cff007c0c */ /* 0x000fc8000bf45070 */
[----:B------:R-:W-:-:S13]  /*41c0*/  ISETP.NE.AND.EX P2, PT, RZ, UR13, PT, P2 ;  /* 0x0000000dff007c0c */ /* 0x000fda000bf45320 */
[----:B------:R-:W-:Y:S05]  /*41d0*/  @P2 BRA `(.L_x_557) ;  /* 0x0000000000082947 */ /* 0x000fea0003800000 */
[----:B------:R-:W-:Y:S05]  /*41e0*/  @P0 BRA `(.L_x_558) ;  /* 0x00000000002c0947 */ /* 0x000fea0003800000 */
[----:B------:R-:W-:Y:S05]  /*41f0*/  BRA `(.L_x_559) ;  /* 0x0000000000307947 */ /* 0x000fea0003800000 */
.L_x_557:
[----:B-----5:R-:W-:-:S05]  /*4200*/  PRMT R52, R43, 0x7632, R52 ;  /* 0x000076322b347816 */ /* 0x020fca0000000034 */
[----:B------:R-:W-:-:S04]  /*4210*/  IMAD.U32 R53, R52, 0x10000, RZ ;  /* 0x0001000034357824 */ /* 0x000fc800078e00ff */
[----:B------:R-:W-:Y:S01]  /*4220*/  FADD.FTZ R140, R53, R140 ;  /* 0x0000008c358c7221 */ /* 0x000fe20000010000 */
[----:B------:R-:W-:Y:S06]  /*4230*/  BRA `(.L_x_558) ;  /* 0x0000000000187947 */ /* 0x000fec0003800000 */
.L_x_556:
[----:B-----5:R-:W-:Y:S02]  /*4240*/  PRMT R52, R47, 0x7632, R52 ;  /* 0x000076322f347816 */ /* 0x020fe40000000034 */
[----:B------:R-:W-:Y:S02]  /*4250*/  @P2 PRMT R54, R43, 0x7632, R54 ;  /* 0x000076322b362816 */ /* 0x000fe40000000036 */
[----:B------:R-:W-:Y:S02]  /*4260*/  SHF.L.U32 R53, R52, 0x10, RZ ;  /* 0x0000001034357819 */ /* 0x000fe400000006ff */
[----:B------:R-:W-:-:S03]  /*4270*/  @P2 SHF.L.U32 R55, R54, 0x10, RZ ;  /* 0x0000001036372819 */ /* 0x000fc600000006ff */
[----:B------:R-:W-:-:S04]  /*4280*/  FADD.FTZ R140, R53, R140 ;  /* 0x0000008c358c7221 */ /* 0x000fc80000010000 */
[----:B------:R-:W-:-:S07]  /*4290*/  @P2 FADD.FTZ R140, R55, R140 ;  /* 0x0000008c378c2221 */ /* 0x000fce0000010000 */
.L_x_558:
[----:B------:R-:W-:-:S04]  /*42a0*/  F2FP.BF16.F32.PACK_AB R52, RZ, R140 ;  /* 0x0000008cff34723e */ /* 0x000fc800000010ff */
[----:B------:R-:W-:-:S07]  /*42b0*/  PRMT R51, R51, 0x5410, R52 ;  /* 0x0000541033337816 */ /* 0x000fce0000000034 */
.L_x_559:
[----:B------:R-:W0:Y:S02]  /*42c0*/  @P0 LDC.64 R52, c[0x0][0x238] ;  /* 0x00008e00ff340b82 */ /* 0x000e240000000a00 */
[----:B0-----:R-:W-:-:S04]  /*42d0*/  @P0 LEA R52, P2, R142, R52, 0x4 ;  /* 0x000000348e340211 */ /* 0x001fc800078420ff */
[----:B------:R-:W-:-:S05]  /*42e0*/  @P0 LEA.HI.X R53, R142, R53, RZ, 0x4, P2 ;  /* 0x000000358e350211 */ /* 0x000fca00010f24ff */
[----:B------:R4:W-:Y:S04]  /*42f0*/  @P0 STG.E.128 desc[UR4][R52.64], R48 ;  /* 0x0000003034000986 */ /* 0x0009e8000c101d04 */
.L_x_527:
[----:B------:R-:W-:Y:S05]  /*4300*/  BSYNC B0 ;  /* 0x0000000000007941 */ /* 0x000fea0003800000 */
.L_x_526:
[----:B01234-:R-:W-:Y:S01]  /*4310*/  FADD.FTZ R52, RZ, R58 ;  /* 0x0000003aff347221 */ /* 0x01ffe20000010000 */
[C---:B------:R-:W-:Y:S01]  /*4320*/  ISETP.GT.U32.AND P2, PT, R38.reuse, 0x3f, PT ;  /* 0x0000003f2600780c */ /* 0x040fe20003f44070 */
[----:B------:R-:W-:Y:S01]  /*4330*/  UMOV UR6, 0xffffffff ;  /* 0xffffffff00067882 */ /* 0x000fe20000000000 */
[C---:B------:R-:W-:Y:S01]  /*4340*/  ISETP.GT.U32.AND P3, PT, R38.reuse, 0x7f, PT ;  /* 0x0000007f2600780c */ /* 0x040fe20003f64070 */
[----:B------:R-:W-:Y:S01]  /*4350*/  FADD.FTZ R53, R107, R52 ;  /* 0x000000346b357221 */ /* 0x000fe20000010000 */
[----:B------:R-:W-:Y:S02]  /*4360*/  P2R R54, PR, RZ, 0x4 ;  /* 0x00000004ff367803 */ /* 0x000fe40000000000 */
[----:B------:R-:W-:Y:S01]  /*4370*/  ISETP.GT.U32.AND P4, PT, R38, 0x9f, PT ;  /* 0x0000009f2600780c */ /* 0x000fe20003f84070 */
[----:B------:R-:W-:Y:S01]  /*4380*/  FADD.FTZ R52, R106, R53 ;  /* 0x000000356a347221 */ /* 0x000fe20000010000 */
[----:B------:R-:W-:-:S03]  /*4390*/  ISETP.NE.AND P5, PT, R37, RZ, PT ;  /* 0x000000ff2500720c */ /* 0x000fc60003fa5270 */
[----:B------:R-:W-:-:S04]  /*43a0*/  FADD.FTZ R53, R119, R52 ;  /* 0x0000003477357221 */ /* 0x000fc80000010000 */
        /* <DEDUP_REMOVED lines=142> */
.L_x_583:
[----:B-1----:R-:W-:Y:S01]  /*4c90*/  FADD.FTZ R147, R144, R145 ;  /* 0x0000009190937221 */ /* 0x002fe20000010000 */
[----:B0-----:R-:W-:Y:S01]  /*4ca0*/  FMUL.FTZ R144, R143, R143 ;  /* 0x0000008f8f907220 */ /* 0x001fe20000410000 */
[----:B------:R-:W-:Y:S01]  /*4cb0*/  ISETP.NE.AND P2, PT, R105, RZ, PT ;  /* 0x000000ff6900720c */ /* 0x000fe20003f45270 */
[----:B------:R-:W0:Y:S01]  /*4cc0*/  @!P5 LDC.64 R54, c[0x0][0x250] ;  /* 0x00009400ff36db82 */ /* 0x000e220000000a00 */
[----:B------:R-:W-:Y:S01]  /*4cd0*/  FFMA.FTZ R142, R147, R142, UR7 ;  /* 0x00000007938e7e23 */ /* 0x000fe2000801008e */
[----:B------:R-:W-:Y:S01]  /*4ce0*/  BSSY B0, `(.L_x_561) ;  /* 0x000002b000007945 */ /* 0x000fe20003800000 */
[----:B------:R-:W-:-:S05]  /*4cf0*/  FSEL R145, R144, RZ, P2 ;  /* 0x000000ff90917208 */ /* 0x000fca0001000000 */
[----:B------:R-:W1:Y:S01]  /*4d00*/  @!P5 LDC.64 R52, c[0x0][0x258] ;  /* 0x00009600ff34db82 */ /* 0x000e620000000a00 */
[----:B------:R-:W-:Y:S01]  /*4d10*/  FADD.FTZ R142, R142, R145 ;  /* 0x000000918e8e7221 */ /* 0x000fe20000010000 */
[----:B------:R-:W-:-:S03]  /*4d20*/  FSEL R145, R143, RZ, !P2 ;  /* 0x000000ff8f917208 */ /* 0x000fc60005000000 */
[----:B------:R-:W2:Y:S01]  /*4d30*/  MUFU.RSQ R144, R142 ;  /* 0x0000008e00907308 */ /* 0x000ea20000001400 */
[----:B0-----:R-:W-:-:S05]  /*4d40*/  @!P5 IMAD.WIDE R54, R99, 0x4, R54 ;  /* 0x000000046336d825 */ /* 0x001fca00078e0236 */
[----:B------:R0:W-:Y:S01]  /*4d50*/  @!P5 STG.E desc[UR4][R54.64], R143 ;  /* 0x0000008f3600d986 */ /* 0x0001e2000c101904 */
[----:B-1----:R-:W-:-:S05]  /*4d60*/  @!P5 IMAD.WIDE R52, R99, 0x4, R52 ;  /* 0x000000046334d825 */ /* 0x002fca00078e0234 */
[----:B--2---:R0:W-:Y:S01]  /*4d70*/  @!P5 STG.E desc[UR4][R52.64], R144 ;  /* 0x000000903400d986 */ /* 0x0041e2000c101904 */
[----:B------:R-:W-:Y:S05]  /*4d80*/  @!P1 BRA `(.L_x_562) ;  /* 0x0000000000809947 */ /* 0x000fea0003800000 */
[----:B0-----:R-:W0:Y:S01]  /*4d90*/  LDC.64 R142, c[0x0][0x2b8] ;  /* 0x0000ae00ff8e7b82 */ /* 0x001e220000000a00 */
[--C-:B------:R-:W-:Y:S01]  /*4da0*/  FADD.FTZ R53, R58, -R145.reuse ;  /* 0x800000913a357221 */ /* 0x100fe20000010000 */
[--C-:B------:R-:W-:Y:S01]  /*4db0*/  FADD.FTZ R55, R107, -R145.reuse ;  /* 0x800000916b377221 */ /* 0x100fe20000010000 */
[--C-:B------:R-:W-:Y:S01]  /*4dc0*/  FADD.FTZ R147, R106, -R145.reuse ;  /* 0x800000916a937221 */ /* 0x100fe20000010000 */
[--C-:B------:R-:W-:Y:S01]  /*4dd0*/  FADD.FTZ R149, R119, -R145.reuse ;  /* 0x8000009177957221 */ /* 0x100fe20000010000 */
[--C-:B------:R-:W-:Y:S01]  /*4de0*/  FADD.FTZ R151, R118, -R145.reuse ;  /* 0x8000009176977221 */ /* 0x100fe20000010000 */
[--C-:B------:R-:W-:Y:S01]  /*4df0*/  FADD.FTZ R153, R126, -R145.reuse ;  /* 0x800000917e997221 */ /* 0x100fe20000010000 */
[--C-:B------:R-:W-:Y:S01]  /*4e00*/  FADD.FTZ R155, R127, -R145.reuse ;  /* 0x800000917f9b7221 */ /* 0x100fe20000010000 */
[----:B------:R-:W-:Y:S01]  /*4e10*/  FADD.FTZ R157, R136, -R145 ;  /* 0x80000091889d7221 */ /* 0x000fe20000010000 */
[C---:B------:R-:W-:Y:S01]  /*4e20*/  FMUL.FTZ R53, R144.reuse, R53 ;  /* 0x0000003590357220 */ /* 0x040fe20000410000 */
[C---:B------:R-:W-:Y:S01]  /*4e30*/  FMUL.FTZ R55, R144.reuse, R55 ;  /* 0x0000003790377220 */ /* 0x040fe20000410000 */
[C---:B------:R-:W-:Y:S01]  /*4e40*/  FMUL.FTZ R147, R144.reuse, R147 ;  /* 0x0000009390937220 */ /* 0x040fe20000410000 */
[C---:B------:R-:W-:Y:S01]  /*4e50*/  FMUL.FTZ R149, R144.reuse, R149 ;  /* 0x0000009590957220 */ /* 0x040fe20000410000 */
[C---:B------:R-:W-:Y:S01]  /*4e60*/  FMUL.FTZ R151, R144.reuse, R151 ;  /* 0x0000009790977220 */ /* 0x040fe20000410000 */
        /* <DEDUP_REMOVED lines=9> */
[----:B------:R-:W-:Y:S01]  /*4f00*/  FFMA.FTZ R155, R34, R155, R17 ;  /* 0x0000009b229b7223 */ /* 0x000fe20000010011 */
[----:B------:R-:W-:Y:S01]  /*4f10*/  FFMA.FTZ R148, R96, R157, R79 ;  /* 0x0000009d60947223 */ /* 0x000fe2000001004f */
[----:B------:R-:W-:Y:S01]  /*4f20*/  F2FP.BF16.F32.PACK_AB R52, R55, R52 ;  /* 0x000000343734723e */ /* 0x000fe200000010ff */
[----:B0-----:R-:W-:Y:S01]  /*4f30*/  IMAD.WIDE.U32 R142, R141, 0x10, R142 ;  /* 0x000000108d8e7825 */ /* 0x001fe200078e008e */
[----:B------:R-:W-:-:S02]  /*4f40*/  F2FP.BF16.F32.PACK_AB R53, R54, R53 ;  /* 0x000000353635723e */ /* 0x000fc400000010ff */
[----:B------:R-:W-:Y:S01]  /*4f50*/  F2FP.BF16.F32.PACK_AB R54, R146, R151 ;  /* 0x000000979236723e */ /* 0x000fe200000010ff */
[----:B------:R-:W-:Y:S01]  /*4f60*/  VIADD R141, R141, 0x20 ;  /* 0x000000208d8d7836 */ /* 0x000fe20000000000 */
[----:B------:R-:W-:-:S05]  /*4f70*/  F2FP.BF16.F32.PACK_AB R55, R148, R155 ;  /* 0x0000009b9437723e */ /* 0x000fca00000010ff */
[----:B------:R1:W-:Y:S02]  /*4f80*/  STG.E.128 desc[UR4][R142.64], R52 ;  /* 0x000000348e007986 */ /* 0x0003e4000c101d04 */
.L_x_562:
[----:B------:R-:W-:Y:S05]  /*4f90*/  BSYNC B0 ;  /* 0x0000000000007941 */ /* 0x000fea0003800000 */
.L_x_561:
[----:B------:R-:W-:Y:S01]  /*4fa0*/  ISETP.GE.U32.AND P2, PT, R38, 0x40, PT ;  /* 0x000000402600780c */ /* 0x000fe20003f46070 */
[----:B------:R-:W-:-:S12]  /*4fb0*/  BSSY B0, `(.L_x_563) ;  /* 0x0000022000007945 */ /* 0x000fd80003800000 */
[----:B------:R-:W-:Y:S05]  /*4fc0*/  @!P2 BRA `(.L_x_564) ;  /* 0x000000000080a947 */ /* 0x000fea0003800000 */
[----:B01----:R-:W0:Y:S01]  /*4fd0*/  LDC.64 R142, c[0x0][0x2b8] ;  /* 0x0000ae00ff8e7b82 */ /* 0x003e220000000a00 */
        /* <DEDUP_REMOVED lines=27> */
[----:B------:R-:W-:Y:S02]  /*5190*/  F2FP.BF16.F32.PACK_AB R54, R146, R151 ;  /* 0x000000979236723e */ /* 0x000fe400000010ff */
[----:B------:R-:W-:Y:S02]  /*51a0*/  F2FP.BF16.F32.PACK_AB R55, R148, R155 ;  /* 0x0000009b9437723e */ /* 0x000fe400000010ff */
[----:B------:R-:W-:-:S03]  /*51b0*/  IADD3 R141, R141, 0x20, RZ ;  /* 0x000000208d8d7810 */ /* 0x000fc60007ffe0ff */
[----:B------:R2:W-:Y:S04]  /*51c0*/  STG.E.128 desc[UR4][R142.64], R52 ;  /* 0x000000348e007986 */ /* 0x0005e8000c101d04 */
.L_x_564:
[----:B------:R-:W-:Y:S05]  /*51d0*/  BSYNC B0 ;  /* 0x0000000000007941 */ /* 0x000fea0003800000 */
.L_x_563:
[----:B------:R-:W-:Y:S01]  /*51e0*/  ISETP.GE.U32.AND P2, PT, R38, 0x60, PT ;  /* 0x000000602600780c */ /* 0x000fe20003f46070 */
[----:B------:R-:W-:-:S12]  /*51f0*/  BSSY B0, `(.L_x_565) ;  /* 0x0000022000007945 */ /* 0x000fd80003800000 */
[----:B------:R-:W-:Y:S05]  /*5200*/  @!P2 BRA `(.L_x_566) ;  /* 0x000000000080a947 */ /* 0x000fea0003800000 */
[----:B012---:R-:W0:Y:S01]  /*5210*/  LDC.64 R142, c[0x0][0x2b8] ;  /* 0x0000ae00ff8e7b82 */ /* 0x007e220000000a00 */
        /* <DEDUP_REMOVED lines=31> */
.L_x_566:
[----:B------:R-:W-:Y:S05]  /*5410*/  BSYNC B0 ;  /* 0x0000000000007941 */ /* 0x000fea0003800000 */
.L_x_565:
[----:B------:R-:W-:Y:S01]  /*5420*/  ISETP.GE.U32.AND P2, PT, R38, 0x80, PT ;  /* 0x000000802600780c */ /* 0x000fe20003f46070 */
[----:B------:R-:W-:-:S12]  /*5430*/  BSSY B0, `(.L_x_567) ;  /* 0x0000022000007945 */ /* 0x000fd80003800000 */
[----:B------:R-:W-:Y:S05]  /*5440*/  @!P2 BRA `(.L_x_568) ;  /* 0x000000000080a947 */ /* 0x000fea0003800000 */
[----:B0123--:R-:W0:Y:S01]  /*5450*/  LDC.64 R142, c[0x0][0x2b8] ;  /* 0x0000ae00ff8e7b82 */ /* 0x00fe220000000a00 */
        /* <DEDUP_REMOVED lines=31> */
.L_x_568:
[----:B------:R-:W-:Y:S05]  /*5650*/  BSYNC B0 ;  /* 0x0000000000007941 */ /* 0x000fea0003800000 */
.L_x_567:
        /* <DEDUP_REMOVED lines=31> */
[----:B------:R-:W-:Y:S02]  /*5850*/  F2FP.BF16.F32.PACK_AB R53, R146, R147 ;  /* 0x000000939235723e */ /* 0x000fe400000010ff */
[----:B------:R-:W-:-:S05]  /*5860*/  F2FP.BF16.F32.PACK_AB R52, R145, R144 ;  /* 0x000000909134723e */ /* 0x000fca00000010ff */
[----:B------:R0:W-:Y:S02]  /*5870*/  STG.E.128 desc[UR4][R142.64], R52 ;  /* 0x000000348e007986 */ /* 0x0001e4000c101d04 */
.L_x_570:
[----:B------:R-:W-:Y:S05]  /*5880*/  BSYNC B0 ;  /* 0x0000000000007941 */ /* 0x000fea0003800000 */
.L_x_569:
[----:B01234-:R-:W0:Y:S02]  /*5890*/  LDC.64 R52, c[0x0][0x210] ;  /* 0x00008400ff347b82 */ /* 0x01fe240000000a00 */
[----:B0-----:R-:W-:-:S04]  /*58a0*/  LEA R99, R52, R99, 0x2 ;  /* 0x0000006334637211 */ /* 0x001fc800078e10ff */
[----:B------:R-:W-:-:S13]  /*58b0*/  ISETP.GE.AND P2, PT, R99, R53, PT ;  /* 0x000000356300720c */ /* 0x000fda0003f46270 */
[----:B------:R-:W-:Y:S05]  /*58c0*/  @!P2 BRA `(.L_x_571) ;  /* 0xffffffb40064a947 */ /* 0x000fea000383ffff */
[----:B------:R-:W-:Y:S05]  /*58d0*/  EXIT ;  /* 0x000000000000794d */ /* 0x000fea0003800000 */
.L_x_560:
[----:B------:R-:W-:Y:S01]  /*58e0*/  HFMA2.MMA R151, -RZ, RZ, 0, 1.847743988037109375e-06 ;  /* 0x0000001fff977435 */ /* 0x000fe200000001ff */
[----:B------:R-:W-:Y:S01]  /*58f0*/  BSSY B0, `(.L_x_572) ;  /* 0x0000007000007945 */ /* 0x000fe20003800000 */
[----:B------:R-:W-:Y:S01]  /*5900*/  MOV R149, R53 ;  /* 0x0000003500957202 */ /* 0x000fe20000000f00 */
[----:B------:R-:W-:Y:S01]  /*5910*/  IMAD.MOV.U32 R148, RZ, RZ, 0x1 ;  /* 0x00000001ff947424 */ /* 0x000fe200078e00ff */
[----:B------:R-:W-:-:S07]  /*5920*/  MOV R146, 0xffffffff ;  /* 0xffffffff00927802 */ /* 0x000fce0000000f00 */
[----:B-----5:R-:W-:Y:S05]  /*5930*/  WARPSYNC.COLLECTIVE R146, `(.L_x_573) ;  /* 0x0000000092087348 */ /* 0x020fea0003c00000 */
[----:B------:R0:W1:Y:S02]  /*5940*/  SHFL.BFLY P6, R147, R149, R148, R151 ;  /* 0x0c00009495937389 */ /* 0x00006400000c0097 */
[----:B01---5:R-:W-:Y:S01]  /*5950*/  ENDCOLLECTIVE ;  /* 0x000000000000791b */ /* 0x023fe20003800000 */
.L_x_573:
[----:B------:R-:W-:Y:S05]  /*5960*/  BSYNC B0 ;  /* 0x0000000000007941 */ /* 0x000fea0003800000 */
.L_x_572:
[----:B------:R-:W-:Y:S01]  /*5970*/  IMAD.MOV.U32 R52, RZ, RZ, R147 ;  /* 0x000000ffff347224 */ /* 0x000fe200078e0093 */
[----:B------:R-:W-:Y:S01]  /*5980*/  HFMA2.MMA R148, -RZ, RZ, 0, 1.1920928955078125e-07 ;  /* 0x00000002ff947435 */ /* 0x000fe200000001ff */
[----:B------:R-:W-:Y:S01]  /*5990*/  IMAD.MOV.U32 R151, RZ, RZ, 0x1f ;  /* 0x0000001fff977424 */ /* 0x000fe200078e00ff */
[----:B------:R-:W-:Y:S01]  /*59a0*/  MOV R146, 0xffffffff ;  /* 0xffffffff00927802 */ /* 0x000fe20000000f00 */
[----:B------:R-:W-:Y:S01]  /*59b0*/  FADD.FTZ R54, R53, R52 ;  /* 0x0000003435367221 */ /* 0x000fe20000010000 */
[----:B------:R-:W0:Y:S04]  /*59c0*/  LDC R142, c[0x0][0x290] ;  /* 0x0000a400ff8e7b82 */ /* 0x000e280000000800 */
[----:B------:R-:W-:-:S07]  /*59d0*/  MOV R149, R54 ;  /* 0x0000003600957202 */ /* 0x000fce0000000f00 */
[----:B0-----:R-:W-:Y:S05]  /*59e0*/  WARPSYNC.COLLECTIVE R146, `(.L_x_574) ;  /* 0x0000000092087348 */ /* 0x001fea0003c00000 */
[----:B------:R1:W2:Y:S02]  /*59f0*/  SHFL.BFLY P6, R147, R149, R148, R151 ;  /* 0x0c00009495937389 */ /* 0x0002a400000c0097 */
[----:B012---:R-:W-:Y:S01]  /*5a00*/  ENDCOLLECTIVE ;  /* 0x000000000000791b */ /* 0x007fe20003800000 */
.L_x_574:
[----:B------:R-:W-:Y:S01]  /*5a10*/  HFMA2.MMA R148, -RZ, RZ, 0, 2.384185791015625e-07 ;  /* 0x00000004ff947435 */ /* 0x000fe200000001ff */
[----:B------:R-:W-:-:S05]  /*5a20*/  MOV R55, R147 ;  /* 0x0000009300377202 */ /* 0x000fca0000000f00 */
[----:B------:R-:W-:-:S04]  /*5a30*/  FADD.FTZ R55, R54, R55 ;  /* 0x0000003736377221 */ /* 0x000fc80000010000 */
[----:B------:R-:W-:-:S07]  /*5a40*/  IMAD.MOV.U32 R149, RZ, RZ, R55 ;  /* 0x000000ffff957224 */ /* 0x000fce00078e0037 */
[----:B------:R-:W-:Y:S05]  /*5a50*/  WARPSYNC.COLLECTIVE R146, `(.L_x_575) ;  /* 0x0000000092087348 */ /* 0x000fea0003c00000 */
[----:B------:R0:W1:Y:S02]  /*5a60*/  SHFL.BFLY P6, R147, R149, R148, R151 ;  /* 0x0c00009495937389 */ /* 0x00006400000c0097 */
[----:B01----:R-:W-:Y:S01]  /*5a70*/  ENDCOLLECTIVE ;  /* 0x000000000000791b */ /* 0x003fe20003800000 */
.L_x_575:
[----:B------:R-:W-:Y:S01]  /*5a80*/  HFMA2.MMA R148, -RZ, RZ, 0, 4.76837158203125e-07 ;  /* 0x00000008ff947435 */ /* 0x000fe200000001ff */
[----:B------:R-:W-:-:S05]  /*5a90*/  MOV R52, R147 ;  /* 0x0000009300347202 */ /* 0x000fca0000000f00 */
[----:B------:R-:W-:-:S04]  /*5aa0*/  FADD.FTZ R144, R55, R52 ;  /* 0x0000003437907221 */ /* 0x000fc80000010000 */
[----:B------:R-:W-:-:S07]  /*5ab0*/  IMAD.MOV.U32 R149, RZ, RZ, R144 ;  /* 0x000000ffff957224 */ /* 0x000fce00078e0090 */
[----:B------:R-:W-:Y:S05]  /*5ac0*/  WARPSYNC.COLLECTIVE R146, `(.L_x_576) ;  /* 0x0000000092087348 */ /* 0x000fea0003c00000 */
[----:B------:R0:W1:Y:S02]  /*5ad0*/  SHFL.BFLY P6, R147, R149, R148, R151 ;  /* 0x0c00009495937389 */ /* 0x00006400000c0097 */
[----:B01----:R-:W-:Y:S01]  /*5ae0*/  ENDCOLLECTIVE ;  /* 0x000000000000791b */ /* 0x003fe20003800000 */
.L_x_576:
[----:B------:R-:W-:Y:S01]  /*5af0*/  HFMA2.MMA R148, -RZ, RZ, 0, 9.5367431640625e-07 ;  /* 0x00000010ff947435 */ /* 0x000fe200000001ff */
[----:B------:R-:W-:-:S05]  /*5b00*/  MOV R143, R147 ;  /* 0x00000093008f7202 */ /* 0x000fca0000000f00 */
[----:B------:R-:W-:-:S04]  /*5b10*/  FADD.FTZ R145, R144, R143 ;  /* 0x0000008f90917221 */ /* 0x000fc80000010000 */
[----:B------:R-:W-:-:S07]  /*5b20*/  IMAD.MOV.U32 R149, RZ, RZ, R145 ;  /* 0x000000ffff957224 */ /* 0x000fce00078e0091 */
[----:B------:R-:W-:Y:S05]  /*5b30*/  WARPSYNC.COLLECTIVE R146, `(.L_x_577) ;  /* 0x0000000092087348 */ /* 0x000fea0003c00000 */
[----:B------:R0:W1:Y:S02]  /*5b40*/  SHFL.BFLY P6, R147, R149, R148, R151 ;  /* 0x0c00009495937389 */ /* 0x00006400000c0097 */
[----:B01----:R-:W-:Y:S01]  /*5b50*/  ENDCOLLECTIVE ;  /* 0x000000000000791b */ /* 0x003fe20003800000 */
.L_x_577:
[----:B------:R-:W-:Y:S01]  /*5b60*/  HFMA2.MMA R148, -RZ, RZ, 0, 5.9604644775390625e-08 ;  /* 0x00000001ff947435 */ /* 0x000fe200000001ff */
[----:B------:R-:W-:Y:S02]  /*5b70*/  MOV R52, R147 ;  /* 0x0000009300347202 */ /* 0x000fe40000000f00 */
        /* <DEDUP_REMOVED lines=83> */
[----:B------:R-:W-:-:S04]  /*60b0*/  @P4 FFMA.FTZ R52, R54, R54, R53 ;  /* 0x0000003636344223 */ /* 0x000fc80000010035 */
[----:B------:R-:W-:-:S07]  /*60c0*/  IMAD.MOV.U32 R149, RZ, RZ, R52 ;  /* 0x000000ffff957224 */ /* 0x000fce00078e0034 */
[----:B------:R-:W-:Y:S05]  /*60d0*/  WARPSYNC.COLLECTIVE R146, `(.L_x_578) ;  /* 0x0000000092087348 */ /* 0x000fea0003c00000 */
[----:B------:R0:W1:Y:S02]  /*60e0*/  SHFL.BFLY P6, R147, R149, R148, R151 ;  /* 0x0c00009495937389 */ /* 0x00006400000c0097 */
[----:B01----:R-:W-:Y:S01]  /*60f0*/  ENDCOLLECTIVE ;  /* 0x000000000000791b */ /* 0x003fe20003800000 */
.L_x_578:
[----:B------:R-:W-:Y:S01]  /*6100*/  HFMA2.MMA R148, -RZ, RZ, 0, 1.1920928955078125e-07 ;  /* 0x00000002ff947435 */ /* 0x000fe200000001ff */
[----:B------:R-:W-:-:S05]  /*6110*/  MOV R53, R147 ;  /* 0x0000009300357202 */ /* 0x000fca0000000f00 */
[----:B------:R-:W-:-:S04]  /*6120*/  FADD.FTZ R53, R52, R53 ;  /* 0x0000003534357221 */ /* 0x000fc80000010000 */
[----:B------:R-:W-:-:S07]  /*6130*/  IMAD.MOV.U32 R149, RZ, RZ, R53 ;  /* 0x000000ffff957224 */ /* 0x000fce00078e0035 */
[----:B------:R-:W-:Y:S05]  /*6140*/  WARPSYNC.COLLECTIVE R146, `(.L_x_579) ;  /* 0x0000000092087348 */ /* 0x000fea0003c00000 */
[----:B------:R0:W1:Y:S02]  /*6150*/  SHFL.BFLY P6, R147, R149, R148, R151 ;  /* 0x0c00009495937389 */ /* 0x00006400000c0097 */
[----:B01----:R-:W-:Y:S01]  /*6160*/  ENDCOLLECTIVE ;  /* 0x000000000000791b */ /* 0x003fe20003800000 */
.L_x_579:
[----:B------:R-:W-:Y:S01]  /*6170*/  HFMA2.MMA R148, -RZ, RZ, 0, 2.384185791015625e-07 ;  /* 0x00000004ff947435 */ /* 0x000fe200000001ff */
[----:B------:R-:W-:-:S05]  /*6180*/  MOV R54, R147 ;  /* 0x0000009300367202 */ /* 0x000fca0000000f00 */
[----:B------:R-:W-:-:S04]  /*6190*/  FADD.FTZ R54, R53, R54 ;  /* 0x0000003635367221 */ /* 0x000fc80000010000 */
[----:B------:R-:W-:-:S07]  /*61a0*/  IMAD.MOV.U32 R149, RZ, RZ, R54 ;  /* 0x000000ffff957224 */ /* 0x000fce00078e0036 */
[----:B------:R-:W-:Y:S05]  /*61b0*/  WARPSYNC.COLLECTIVE R146, `(.L_x_580) ;  /* 0x0000000092087348 */ /* 0x000fea0003c00000 */
[----:B------:R0:W1:Y:S02]  /*61c0*/  SHFL.BFLY P6, R147, R149, R148, R151 ;  /* 0x0c00009495937389 */ /* 0x00006400000c0097 */
[----:B01----:R-:W-:Y:S01]  /*61d0*/  ENDCOLLECTIVE ;  /* 0x000000000000791b */ /* 0x003fe20003800000 */
.L_x_580:
[----:B------:R-:W-:Y:S01]  /*61e0*/  HFMA2.MMA R148, -RZ, RZ, 0, 4.76837158203125e-07 ;  /* 0x00000008ff947435 */ /* 0x000fe200000001ff */
[----:B------:R-:W-:-:S05]  /*61f0*/  MOV R55, R147 ;  /* 0x0000009300377202 */ /* 0x000fca0000000f00 */
[----:B------:R-:W-:-:S04]  /*6200*/  FADD.FTZ R55, R54, R55 ;  /* 0x0000003736377221 */ /* 0x000fc80000010000 */
[----:B------:R-:W-:-:S07]  /*6210*/  IMAD.MOV.U32 R149, RZ, RZ, R55 ;  /* 0x000000ffff957224 */ /* 0x000fce00078e0037 */
[----:B------:R-:W-:Y:S05]  /*6220*/  WARPSYNC.COLLECTIVE R146, `(.L_x_581) ;  /* 0x0000000092087348 */ /* 0x000fea0003c00000 */
[----:B------:R0:W1:Y:S02]  /*6230*/  SHFL.BFLY P6, R147, R149, R148, R151 ;  /* 0x0c00009495937389 */ /* 0x00006400000c0097 */
[----:B01----:R-:W-:Y:S01]  /*6240*/  ENDCOLLECTIVE ;  /* 0x000000000000791b */ /* 0x003fe20003800000 */
.L_x_581:
[----:B------:R-:W-:Y:S01]  /*6250*/  HFMA2.MMA R148, -RZ, RZ, 0, 9.5367431640625e-07 ;  /* 0x00000010ff947435 */ /* 0x000fe200000001ff */
[----:B------:R-:W-:-:S05]  /*6260*/  MOV R144, R147 ;  /* 0x0000009300907202 */ /* 0x000fca0000000f00 */
[----:B------:R-:W-:-:S04]  /*6270*/  FADD.FTZ R144, R55, R144 ;  /* 0x0000009037907221 */ /* 0x000fc80000010000 */
[----:B------:R-:W-:-:S07]  /*6280*/  IMAD.MOV.U32 R149, RZ, RZ, R144 ;  /* 0x000000ffff957224 */ /* 0x000fce00078e0090 */
[----:B------:R-:W-:Y:S05]  /*6290*/  WARPSYNC.COLLECTIVE R146, `(.L_x_582) ;  /* 0x0000000092087348 */ /* 0x000fea0003c00000 */
[----:B------:R0:W1:Y:S02]  /*62a0*/  SHFL.BFLY P6, R147, R149, R148, R151 ;  /* 0x0c00009495937389 */ /* 0x00006400000c0097 */
[----:B01----:R-:W-:Y:S01]  /*62b0*/  ENDCOLLECTIVE ;  /* 0x000000000000791b */ /* 0x003fe20003800000 */
.L_x_582:
[----:B------:R-:W-:Y:S01]  /*62c0*/  MOV R145, R147 ;  /* 0x0000009300917202 */ /* 0x000fe20000000f00 */
[----:B------:R-:W-:Y:S06]  /*62d0*/  BRA `(.L_x_583) ;  /* 0xffffffe8006c7947 */ /* 0x000fec000383ffff */
.L_x_584:
        /* <DEDUP_REMOVED lines=10> */
.L_x_33630:


//--------------------- .text._ZN10layer_norm31ln_parallel_residual_fwd_kernelINS_13Kernel_traitsI13__nv_bfloat16S2_S2_S2_fjLj1280ELj1ELj4ELj1ELj16ENS_18Kernel_traits_baseILj1280ES2_S2_S2_S2_fjLj128EEEEELb0ELb1ELb1EEEvNS_9FwdParamsE --------------------------
	.section	.text._ZN10layer_norm31ln_parallel_residual_fwd_kernelINS_13Kernel_traitsI13__nv_bfloat16S2_S2_S2_fjLj1280ELj1ELj4ELj1ELj16ENS_18Kernel_traits_baseILj1280ES2_S2_S2_S2_fjLj128EEEEELb0ELb1ELb1EEEvNS_9FwdParamsE,"ax",@progbits
	.align	128
        .global         _ZN10layer_norm31ln_parallel_residual_fwd_kernelINS_13Kernel_traitsI13__nv_bfloat16S2_S2_S2_fjLj1280ELj1ELj4ELj1ELj16ENS_18Kernel_traits_baseILj1280ES2_S2_S2_S2_fjLj128EEEEELb0ELb1ELb1EEEvNS_9FwdParamsE
        .type           _ZN10layer_norm31ln_parallel_residual_fwd_kernelINS_13Kernel_traitsI13__nv_bfloat16S2_S2_S2_fjLj1280ELj1ELj4ELj1ELj16ENS_18Kernel_traits_baseILj1280ES2_S2_S2_S2_fjLj128EEEEELb0ELb1ELb1EEEvNS_9FwdParamsE,@function
        .size           _ZN10layer_norm31ln_parallel_residual_fwd_kernelINS_13Kernel_traitsI13__nv_bfloat16S2_S2_S2_fjLj1280ELj1ELj4ELj1ELj16ENS_18Kernel_traits_baseILj1280ES2_S2_S2_S2_fjLj128EEEEELb0ELb1ELb1EEEvNS_9FwdParamsE,(.L_x_33631 - _ZN10layer_norm31ln_parallel_residual_fwd_kernelINS_13Kernel_traitsI13__nv_bfloat16S2_S2_S2_fjLj1280ELj1ELj4ELj1ELj16ENS_18Kernel_traits_baseILj1280ES2_S2_S2_S2_fjLj128EEEEELb0ELb1ELb1EEEvNS_9FwdParamsE)
        .other          _ZN10layer_norm31ln_parallel_residual_fwd_kernelINS_13Kernel_traitsI13__nv_bfloat16S2_S2_S2_fjLj1280ELj1ELj4ELj1ELj16ENS_18Kernel_traits_baseILj1280ES2_S2_S2_S2_fjLj128EEEEELb0ELb1ELb1EEEvNS_9FwdParamsE,@"STO_CUDA_ENTRY STV_DEFAULT"
_ZN10layer_norm31ln_parallel_residual_fwd_kernelINS_13Kernel_traitsI13__nv_bfloat16S2_S2_S2_fjLj1280ELj1ELj4ELj1ELj16ENS_18Kernel_traits_baseILj1280ES2_S2_S2_S2_fjLj128EEEEELb0ELb1ELb1EEEvNS_9FwdParamsE:
.text._ZN10layer_norm31ln_parallel_residual_fwd_kernelINS_13Kernel_traitsI13__nv_bfloat16S2_S2_S2_fjLj1280ELj1ELj4ELj1ELj16ENS_18Kernel_traits_baseILj1280ES2_S2_S2_S2_fjLj128EEEEELb0ELb1ELb1EEEvNS_9FwdParamsE:
[----:B------:R-:W-:Y:S01]  /*0000*/  LDC R1, c[0x0][0x28] ;  /* 0x00000a00ff017b82 */ /* 0x000fe20000000800 */
[----:B------:R-:W0:Y:S01]  /*0010*/  S2R R64, SR_TID.X ;  /* 0x0000000000407919 */ /* 0x000e220000002100 */
[----:B------:R-:W-:-:S06]  /*0020*/  ULDC.64 UR4, c[0x0][0x2c8] ;  /* 0x0000b20000047ab9 */ /* 0x000fcc0000000a00 */
[----:B------:R-:W1:Y:S01]  /*0030*/  LDC.64 R48, c[0x0][0x228] ;  /* 0x00008a00ff307b82 */ /* 0x000e620000000a00 */
[----:B------:R-:W-:Y:S01]  /*0040*/  ISETP.NE.U32.AND P1, PT, RZ, UR4, PT ;  /* 0x00000004ff007c0c */ /* 0x000fe2000bf25070 */
[----:B------:R-:W2:Y:S01]  /*0050*/  S2R R5, SR_CTAID.X ;  /* 0x0000000000057919 */ /* 0x000ea20000002500 */
[----:B------:R-:W-:Y:S02]  /*0060*/  ULDC.64 UR6, c[0x0][0x260] ;  /* 0x0000980000067ab9 */ /* 0x000fe40000000a00 */
[----:B------:R-:W-:Y:S02]  /*0070*/  ISETP.NE.AND.EX P1, PT, RZ, UR5, PT, P1 ;  /* 0x00000005ff007c0c */ /* 0x000fe4000bf25310 */
[----:B0-----:R-:W-:-:S04]  /*0080*/  SHF.L.U32 R0, R64, 0x4, RZ ;  /* 0x0000000440007819 */ /* 0x001fc800000006ff */
[----:B------:R-:W-:-:S04]  /*0090*/  LOP3.LUT R4, R0, 0x1f0, RZ, 0xc0, !PT ;  /* 0x000001f000047812 */ /* 0x000fc800078ec0ff */
[----:B------:R-:W-:-:S04]  /*00a0*/  IADD3 R2, P0, R4, UR4, RZ ;  /* 0x0000000404027c10 */ /* 0x000fc8000ff1e0ff */
[----:B------:R-:W-:Y:S01]  /*00b0*/  IADD3.X R3, RZ, UR5, RZ, P0, !PT ;  /* 0x00000005ff037c10 */ /* 0x000fe200087fe4ff */
[----:B------:R-:W-:-:S04]  /*00c0*/  ULDC.64 UR4, c[0x0][0x208] ;  /* 0x0000820000047ab9 */ /* 0x000fc80000000a00 */
[----:B------:R0:W5:Y:S04]  /*00d0*/  @P1 LDG.E.128 R8, desc[UR4][R2.64] ;  /* 0x0000000402081981 */ /* 0x000168000c1e1d00 */
[----:B------:R0:W5:Y:S04]  /*00e0*/  @P1 LDG.E.128 R44, desc[UR4][R2.64+0x200] ;  /* 0x00020004022c1981 */ /* 0x000168000c1e1d00 */
[----:B------:R0:W5:Y:S04]  /*00f0*/  @P1 LDG.E.128 R12, desc[UR4][R2.64+0x400] ;  /* 0x00040004020c1981 */ /* 0x000168000c1e1d00 */
[----:B------:R0:W5:Y:S01]  /*0100*/  @P1 LDG.E.128 R16, desc[UR4][R2.64+0x600] ;  /* 0x0006000402101981 */ /* 0x000162000c1e1d00 */
[----:B------:R-:W-:-:S02]  /*0110*/  SHF.R.U32.HI R0, RZ, 0x5, R64 ;  /* 0x00000005ff007819 */ /* 0x000fc40000011640 */
[----:B------:R-:W-:Y:S01]  /*0120*/  IADD3 R4, P0, R4, UR6, RZ ;  /* 0x0000000604047c10 */ /* 0x000fe2000ff1e0ff */
[----:B------:R0:W5:Y:S01]  /*0130*/  @P1 LDG.E.128 R20, desc[UR4][R2.64+0x800] ;  /* 0x0008000402141981 */ /* 0x000162000c1e1d00 */
[----:B------:R-:W-:Y:S01]  /*0140*/  ULDC UR6, c[0x0][0x214] ;  /* 0x0000850000067ab9 */ /* 0x000fe20000000800 */
[----:B--2---:R-:W-:Y:S01]  /*0150*/  IMAD R66, R5, 0x4, R0 ;  /* 0x0000000405427824 */ /* 0x004fe200078e0200 */
[----:B------:R-:W-:-:S04]  /*0160*/  IADD3.X R5, RZ, UR7, RZ, P0, !PT ;  /* 0x00000007ff057c10 */ /* 0x000fc800087fe4ff */
[----:B------:R-:W-:Y:S01]  /*0170*/  ISETP.GE.AND P2, PT, R66, UR6, PT ;  /* 0x0000000642007c0c */ /* 0x000fe2000bf46270 */
[----:B------:R-:W-:Y:S02]  /*0180*/  ULDC.64 UR6, c[0x0][0x230] ;  /* 0x00008c0000067ab9 */ /* 0x000fe40000000a00 */
[----:B-1----:R-:W-:-:S04]  /*0190*/  LOP3.LUT P0, RZ, R48, UR6, RZ, 0xfc, !PT ;  /* 0x0000000630ff7c12 */ /* 0x002fc8000f80fcff */
[----:B------:R-:W-:-:S06]  /*01a0*/  LOP3.LUT P0, RZ, R49, UR7, RZ, 0xfc, P0 ;  /* 0x0000000731ff7c12 */ /* 0x000fcc000800fcff */
[----:B0-----:R-:W-:Y:S07]  /*01b0*/  @P2 EXIT ;  /* 0x000000000000294d */ /* 0x001fee0003800000 */
[----:B------:R-:W2:Y:S04]  /*01c0*/  LDG.E.128 R24, desc[UR4][R4.64+0x600] ;  /* 0x0006000404187981 */ /* 0x000ea8000c1e1d00 */
[----:B------:R-:W3:Y:S04]  /*01d0*/  LDG.E.128 R28, desc[UR4][R4.64+0x800] ;  /* 0x00080004041c7981 */ /* 0x000ee8000c1e1d00 */
[----:B------:R-:W4:Y:S04]  /*01e0*/  LDG.E.128 R32, desc[UR4][R4.64] ;  /* 0x0000000404207981 */ /* 0x000f28000c1e1d00 */
[----:B------:R-:W4:Y:S04]  /*01f0*/  LDG.E.128 R40, desc[UR4][R4.64+0x200] ;  /* 0x0002000404287981 */ /* 0x000f28000c1e1d00 */
[----:B------:R0:W4:Y:S01]  /*0200*/  LDG.E.128 R36, desc[UR4][R4.64+0x400] ;  /* 0x0004000404247981 */ /* 0x000122000c1e1d00 */
        /* <DEDUP_REMOVED lines=9> */
[C---:B------:R-:W-:Y:S02]  /*02a0*/  PRMT R69, R10.reuse, 0x7632, R69 ;  /* 0x000076320a457816 */ /* 0x040fe40000000045 */
[----:B------:R-:W-:Y:S02]  /*02b0*/  @!P1 CS2R R44, SRZ ;  /* 0x00000000002c9805 */ /* 0x000fe4000001ff00 */
[----:B------:R-:W-:Y:S01]  /*02c0*/  SHF.L.U32 R3, R10, 0x10, RZ ;  /* 0x000000100a037819 */ /* 0x000fe200000006ff */
[----:B------:R-:W-:Y:S01]  /*02d0*/  IMAD.U32 R2, R9, 0x10000, RZ ;  /* 0x0001000009027824 */ /* 0x000fe200078e00ff */
[C---:B------:R-:W-:Y:S01]  /*02e0*/  PRMT R70, R11.reuse, 0x7632, R70 ;  /* 0x000076320b467816 */ /* 0x040fe20000000046 */
[----:B------:R-:W-:Y:S01]  /*02f0*/  ULDC.U8 UR6, c[0x0][0x2a0] ;  /* 0x0000a80000067ab9 */ /* 0x000fe20000000000 */
[----:B0-----:R-:W-:Y:S01]  /*0300*/  SHF.L.U32 R4, R11, 0x10, RZ ;  /* 0x000000100b047819 */ /* 0x001fe200000006ff */
[----:B------:R-:W-:Y:S01]  /*0310*/  IMAD.U32 R11, R14, 0x10000, RZ ;  /* 0x000100000e0b7824 */ /* 0x000fe200078e00ff */
[C---:B------:R-:W-:Y:S01]  /*0320*/  PRMT R76, R13.reuse, 0x7632, R76 ;  /* 0x000076320d4c7816 */ /* 0x040fe2000000004c */
[----:B------:R-:W-:Y:S01]  /*0330*/  IMAD.U32 R5, R44, 0x10000, RZ ;  /* 0x000100002c057824 */ /* 0x000fe200078e00ff */
[----:B------:R-:W-:Y:S01]  /*0340*/  SHF.L.U32 R10, R13, 0x10, RZ ;  /* 0x000000100d0a7819 */ /* 0x000fe200000006ff */
[----:B------:R-:W-:Y:S01]  /*0350*/  IMAD.U32 R70, R70, 0x10000, RZ ;  /* 0x0001000046467824 */ /* 0x000fe200078e00ff */
[----:B------:R-:W-:Y:S01]  /*0360*/  PRMT R68, R9, 0x7632, R68 ;  /* 0x0000763209447816 */ /* 0x000fe20000000044 */
[----:B------:R-:W-:Y:S01]  /*0370*/  IMAD.U32 R76, R76, 0x10000, RZ ;  /* 0x000100004c4c7824 */ /* 0x000fe200078e00ff */
[----:B------:R-:W-:Y:S01]  /*0380*/  PRMT R77, R14, 0x7632, R77 ;  /* 0x000076320e4d7816 */ /* 0x000fe2000000004d */
[----:B------:R-:W-:Y:S01]  /*0390*/  IMAD.U32 R14, R17, 0x10000, RZ ;  /* 0x00010000110e7824 */ /* 0x000fe200078e00ff */
[C---:B------:R-:W-:Y:S01]  /*03a0*/  PRMT R79, R16.reuse, 0x7632, R79 ;  /* 0x00007632104f7816 */ /* 0x040fe2000000004f */
[----:B------:R-:W-:Y:S01]  /*03b0*/  ULDC UR7, c[0x0][0x218] ;  /* 0x0000860000077ab9 */ /* 0x000fe20000000800 */
[----:B------:R-:W-:Y:S01]  /*03c0*/  SHF.L.U32 R13, R16, 0x10, RZ ;  /* 0x00000010100d7819 */ /* 0x000fe200000006ff */
[----:B------:R-:W-:Y:S01]  /*03d0*/  ULDC UR8, c[0x0][0x2d8] ;  /* 0x0000b60000087ab9 */ /* 0x000fe20000000800 */
[C---:B------:R-:W-:Y:S01]  /*03e0*/  PRMT R75, R12.reuse, 0x7632, R75 ;  /* 0x000076320c4b7816 */ /* 0x040fe2000000004b */
[----:B------:R-:W-:Y:S01]  /*03f0*/  IMAD.U32 R79, R79, 0x10000, RZ ;  /* 0x000100004f4f7824 */ /* 0x000fe200078e00ff */
[----:B------:R-:W-:Y:S01]  /*0400*/  SHF.L.U32 R9, R12, 0x10, RZ ;  /* 0x000000100c097819 */ /* 0x000fe200000006ff */
[----:B------:R-:W-:Y:S01]  /*0410*/  ULDC.64 UR14, c[0x0][0x230] ;  /* 0x00008c00000e7ab9 */ /* 0x000fe20000000a00 */
[----:B------:R-:W-:Y:S01]  /*0420*/  PRMT R80, R17, 0x7632, R80 ;  /* 0x0000763211507816 */ /* 0x000fe20000000050 */
[----:B------:R-:W-:Y:S01]  /*0430*/  IMAD.U32 R17, R20, 0x10000, RZ ;  /* 0x0001000014117824 */ /* 0x000fe200078e00ff */
[C---:B------:R-:W-:Y:S01]  /*0440*/  PRMT R82, R19.reuse, 0x7632, R82 ;  /* 0x0000763213527816 */ /* 0x040fe20000000052 */
[----:B------:R-:W-:Y:S01]  /*0450*/  ULDC.64 UR12, c[0x0][0x228] ;  /* 0x00008a00000c7ab9 */ /* 0x000fe20000000a00 */
[----:B------:R-:W-:Y:S01]  /*0460*/  SHF.L.U32 R16, R19, 0x10, RZ ;  /* 0x0000001013107819 */ /* 0x000fe200000006ff */
[----:B------:R-:W-:Y:S01]  /*0470*/  ULDC.64 UR10, c[0x0][0x2b8] ;  /* 0x0000ae00000a7ab9 */ /* 0x000fe20000000a00 */
[C---:B------:R-:W-:Y:S01]  /*0480*/  PRMT R78, R15.reuse, 0x7632, R78 ;  /* 0x000076320f4e7816 */ /* 0x040fe2000000004e */
[----:B------:R-:W-:Y:S01]  /*0490*/  IMAD.U32 R82, R82, 0x10000, RZ ;  /* 0x0001000052527824 */ /* 0x000fe200078e00ff */
[----:B------:R-:W-:-:S02]  /*04a0*/  SHF.L.U32 R12, R15, 0x10, RZ ;  /* 0x000000100f0c7819 */ /* 0x000fc400000006ff */
[----:B------:R-:W-:Y:S01]  /*04b0*/  PRMT R83, R20, 0x7632, R83 ;  /* 0x0000763214537816 */ /* 0x000fe20000000053 */
[----:B------:R-:W-:Y:S01]  /*04c0*/  IMAD.U32 R20, R23, 0x10000, RZ ;  /* 0x0001000017147824 */ /* 0x000fe200078e00ff */
[C---:B------:R-:W-:Y:S02]  /*04d0*/  PRMT R85, R22.reuse, 0x7632, R85 ;  /* 0x0000763216557816 */ /* 0x040fe40000000055 */
[----:B------:R-:W-:Y:S02]  /*04e0*/  SHF.L.U32 R19, R22, 0x10, RZ ;  /* 0x0000001016137819 */ /* 0x000fe400000006ff */
[----:B------:R-:W-:Y:S01]  /*04f0*/  PRMT R67, R8, 0x7632, R67 ;  /* 0x0000763208437816 */ /* 0x000fe20000000043 */
[----:B------:R-:W-:Y:S01]  /*0500*/  IMAD.U32 R85, R85, 0x10000, RZ ;  /* 0x0001000055557824 */ /* 0x000fe200078e00ff */
[----:B------:R-:W-:Y:S02]  /*0510*/  PRMT R73, R46, 0x7632, R73 ;  /* 0x000076322e497816 */ /* 0x000fe40000000049 */
[C---:B------:R-:W-:Y:S01]  /*0520*/  PRMT R81, R18.reuse, 0x7632, R81 ;  /* 0x0000763212517816 */ /* 0x040fe20000000051 */
[----:B------:R-:W-:Y:S01]  /*0530*/  IMAD.U32 R67, R67, 0x10000, RZ ;  /* 0x0001000043437824 */ /* 0x000fe200078e00ff */
[----:B------:R-:W-:Y:S01]  /*0540*/  SHF.L.U32 R15, R18, 0x10, RZ ;  /* 0x00000010120f7819 */ /* 0x000fe200000006ff */
[----:B------:R-:W-:Y:S01]  /*0550*/  IMAD.U32 R73, R73, 0x10000, RZ ;  /* 0x0001000049497824 */ /* 0x000fe200078e00ff */
[----:B------:R-:W-:-:S02]  /*0560*/  PRMT R86, R23, 0x7632, R86 ;  /* 0x0000763217567816 */ /* 0x000fc40000000056 */
[----:B------:R-:W-:Y:S02]  /*0570*/  ISETP.NE.U32.AND P2, PT, R48, RZ, PT ;  /* 0x000000ff3000720c */ /* 0x000fe40003f45070 */
[----:B------:R-:W-:Y:S02]  /*0580*/  PRMT R71, R44, 0x7632, R71 ;  /* 0x000076322c477816 */ /* 0x000fe40000000047 */
[----:B------:R-:W-:Y:S02]  /*0590*/  PRMT R72, R45, 0x7632, R72 ;  /* 0x000076322d487816 */ /* 0x000fe40000000048 */
[----:B------:R-:W-:Y:S02]  /*05a0*/  PRMT R74, R47, 0x7632, R74 ;  /* 0x000076322f4a7816 */ /* 0x000fe4000000004a */
[C---:B------:R-:W-:Y:S02]  /*05b0*/  PRMT R84, R21.reuse, 0x7632, R84 ;  /* 0x0000763215547816 */ /* 0x040fe40000000054 */
[----:B------:R-:W-:-:S02]  /*05c0*/  SHF.L.U32 R18, R21, 0x10, RZ ;  /* 0x0000001015127819 */ /* 0x000fc400000006ff */
[----:B------:R-:W-:Y:S01]  /*05d0*/  SHF.L.U32 R0, R8, 0x10, RZ ;  /* 0x0000001008007819 */ /* 0x000fe200000006ff */
[----:B------:R-:W-:Y:S01]  /*05e0*/  IMAD.U32 R8, R47, 0x10000, RZ ;  /* 0x000100002f087824 */ /* 0x000fe200078e00ff */
[----:B------:R-:W-:Y:S02]  /*05f0*/  SHF.L.U32 R6, R45, 0x10, RZ ;  /* 0x000000102d067819 */ /* 0x000fe400000006ff */
[----:B------:R-:W-:Y:S02]  /*0600*/  SHF.L.U32 R7, R46, 0x10, RZ ;  /* 0x000000102e077819 */ /* 0x000fe400000006ff */
[----:B------:R-:W-:Y:S02]  /*0610*/  ISETP.NE.AND.EX P1, PT, R49, RZ, PT, P2 ;  /* 0x000000ff3100720c */ /* 0x000fe40003f25320 */
[----:B------:R-:W-:Y:S02]  /*0620*/  LOP3.LUT R64, R64, 0x1f, RZ, 0xc0, !PT ;  /* 0x0000001f40407812 */ /* 0x000fe400078ec0ff */
[----:B------:R-:W-:-:S02]  /*0630*/  ISETP.NE.AND P5, PT, RZ, UR6, PT ;  /* 0x00000006ff007c0c */ /* 0x000fc4000bfa5270 */
        /* <DEDUP_REMOVED lines=13> */
[C---:B--2---:R-:W-:Y:S02]  /*0710*/  PRMT R88, R24.reuse, 0x7632, R88 ;  /* 0x0000763218587816 */ /* 0x044fe40000000058 */
[----:B------:R-:W-:Y:S01]  /*0720*/  SHF.L.U32 R22, R24, 0x10, RZ ;  /* 0x0000001018167819 */ /* 0x000fe200000006ff */
[----:B------:R-:W-:Y:S01]  /*0730*/  IMAD.U32 R24, R26, 0x10000, RZ ;  /* 0x000100001a187824 */ /* 0x000fe200078e00ff */
[----:B------:R-:W-:Y:S02]  /*0740*/  PRMT R87, R25, 0x7632, R87 ;  /* 0x0000763219577816 */ /* 0x000fe40000000057 */
[----:B---3--:R-:W-:Y:S02]  /*0750*/  PRMT R92, R28, 0x7632, R92 ;  /* 0x000076321c5c7816 */ /* 0x008fe4000000005c */
[----:B------:R-:W-:Y:S01]  /*0760*/  PRMT R93, R31, 0x7632, R93 ;  /* 0x000076321f5d7816 */ /* 0x000fe2000000005d */
[----:B------:R-:W-:Y:S01]  /*0770*/  IMAD.U32 R87, R87, 0x10000, RZ ;  /* 0x0001000057577824 */ /* 0x000fe200078e00ff */
[----:B----4-:R-:W-:Y:S01]  /*0780*/  PRMT R100, R34, 0x7632, R100 ;  /* 0x0000763222647816 */ /* 0x010fe20000000064 */
        /* <DEDUP_REMOVED lines=12> */
[----:B------:R-:W-:Y:S01]  /*0850*/  IMAD.U32 R107, R107, 0x10000, RZ ;  /* 0x000100006b6b7824 */ /* 0x000fe200078e00ff */
        /* <DEDUP_REMOVED lines=9> */
[----:B------:R-:W-:Y:S02]  /*08f0*/  PRMT R108, R38, 0x7632, R108 ;  /* 0x00007632266c7816 */ /* 0x000fe4000000006c */
[----:B------:R-:W-:Y:S01]  /*0900*/  SHF.L.U32 R21, R25, 0x10, RZ ;  /* 0x0000001019157819 */ /* 0x000fe200000006ff */
[----:B------:R-:W-:Y:S01]  /*0910*/  IMAD.U32 R25, R29, 0x10000, RZ ;  /* 0x000100001d197824 */ /* 0x000fe200078e00ff */
[----:B------:R-:W-:Y:S01]  /*0920*/  SHF.L.U32 R26, R28, 0x10, RZ ;  /* 0x000000101c1a7819 */ /* 0x000fe200000006ff */
[----:B------:R-:W-:Y:S01]  /*0930*/  IMAD.U32 R29, R32, 0x10000, RZ ;  /* 0x00010000201d7824 */ /* 0x000fe200078e00ff */
[----:B------:R-:W-:-:S02]  /*0940*/  SHF.L.U32 R27, R31, 0x10, RZ ;  /* 0x000000101f1b7819 */ /* 0x000fc400000006ff */
[----:B------:R-:W-:Y:S02]  /*0950*/  SHF.L.U32 R28, R30, 0x10, RZ ;  /* 0x000000101e1c7819 */ /* 0x000fe400000006ff */
[----:B------:R-:W-:Y:S01]  /*0960*/  SHF.L.U32 R31, R33, 0x10, RZ ;  /* 0x00000010211f7819 */ /* 0x000fe200000006ff */
[----:B------:R-:W-:Y:S01]  /*0970*/  IMAD.U32 R33, R35, 0x10000, RZ ;  /* 0x0001000023217824 */ /* 0x000fe200078e00ff */
[----:B------:R-:W-:Y:S01]  /*0980*/  SHF.L.U32 R30, R34, 0x10, RZ ;  /* 0x00000010221e7819 */ /* 0x000fe200000006ff */
[----:B------:R-:W-:Y:S01]  /*0990*/  IMAD.U32 R34, R42, 0x10000, RZ ;  /* 0x000100002a227824 */ /* 0x000fe200078e00ff */
        /* <DEDUP_REMOVED lines=18> */
[----:B------:R-:W-:-:S07]  /*0ac0*/  SHF.L.U32 R108, R108, 0x10, RZ ;  /* 0x000000106c6c7819 */ /* 0x000fce00000006ff */
.L_x_746:
[----:B0-----:R-:W0:Y:S01]  /*0ad0*/  LDC.64 R52, c[0x0][0x220] ;  /* 0x00008800ff347b82 */ /* 0x001e220000000a00 */
[----:B------:R-:W-:Y:S01]  /*0ae0*/  IMAD R48, R66, UR7, RZ ;  /* 0x0000000742307c24 */ /* 0x000fe2000f8e02ff */
[----:B------:R-:W-:-:S04]  /*0af0*/  ISETP.NE.U32.AND P2, PT, RZ, UR14, PT ;  /* 0x0000000eff007c0c */ /* 0x000fc8000bf45070 */
[----:B------:R-:W-:Y:S02]  /*0b00*/  SHF.R.S32.HI R49, RZ, 0x1f, R48 ;  /* 0x0000001fff317819 */ /* 0x000fe40000011430 */
[----:B------:R-:W-:Y:S02]  /*0b10*/  ISETP.NE.AND.EX P2, PT, RZ, UR15, PT, P2 ;  /* 0x0000000fff007c0c */ /* 0x000fe4000bf45320 */
[----:B------:R-:W-:-:S04]  /*0b20*/  LEA.HI R49, R49, R48, RZ, 0x3 ;  /* 0x0000003031317211 */ /* 0x000fc800078f18ff */
[----:B------:R-:W-:-:S04]  /*0b30*/  LEA.HI.SX32 R97, R49, R64, 0x1d ;  /* 0x0000004031617211 */ /* 0x000fc800078feaff */
[----:B------:R-:W-:-:S03]  /*0b40*/  @P1 LEA R56, P3, R97, UR12, 0x4 ;  /* 0x0000000c61381c11 */ /* 0x000fc6000f8620ff */
[C---:B------:R-:W-:Y:S02]  /*0b50*/  @P2 LEA R54, P4, R97.reuse, UR14, 0x4 ;  /* 0x0000000e61362c11 */ /* 0x040fe4000f8820ff */
[C---:B------:R-:W-:Y:S01]  /*0b60*/  @P1 LEA.HI.X R57, R97.reuse, UR13, RZ, 0x4, P3 ;  /* 0x0000000d61391c11 */ /* 0x040fe200098f24ff */
[C---:B0-----:R-:W-:Y:S01]  /*0b70*/  IMAD.WIDE.U32 R48, R97.reuse, 0x10, R52 ;  /* 0x0000001061307825 */ /* 0x041fe200078e0034 */
[----:B------:R-:W-:-:S03]  /*0b80*/  @P2 LEA.HI.X R55, R97, UR15, RZ, 0x4, P4 ;  /* 0x0000000f61372c11 */ /* 0x000fc6000a0f24ff */
[----:B-----5:R0:W5:Y:S04]  /*0b90*/  @P1 LDG.E.128 R36, desc[UR4][R56.64] ;  /* 0x0000000438241981 */ /* 0x020168000c1e1d00 */
[----:B------:R-:W2:Y:S04]  /*0ba0*/  LDG.E.128 R48, desc[UR4][R48.64] ;  /* 0x0000000430307981 */ /* 0x000ea8000c1e1d00 */
        /* <DEDUP_REMOVED lines=11> */
.L_x_586:
[----:B-----5:R-:W-:-:S05]  /*0c60*/  SHF.L.U32 R55, R40, 0x10, RZ ;  /* 0x0000001028377819 */ /* 0x020fca00000006ff */
[----:B------:R-:W-:Y:S01]  /*0c70*/  FADD.FTZ R96, R96, R55 ;  /* 0x0000003760607221 */ /* 0x000fe20000010000 */
[----:B------:R-:W-:Y:S06]  /*0c80*/  BRA `(.L_x_587) ;  /* 0x0000000000107947 */ /* 0x000fec0003800000 */
.L_x_585:
[----:B-----5:R-:W-:Y:S01]  /*0c90*/  IMAD.U32 R55, R36, 0x10000, RZ ;  /* 0x0001000024377824 */ /* 0x020fe200078e00ff */
[----:B------:R-:W-:-:S03]  /*0ca0*/  @P2 SHF.L.U32 R57, R40, 0x10, RZ ;  /* 0x0000001028392819 */ /* 0x000fc600000006ff */
[----:B------:R-:W-:-:S04]  /*0cb0*/  FADD.FTZ R96, R96, R55 ;  /* 0x0000003760607221 */ /* 0x000fc80000010000 */
[----:B------:R-:W-:-:S07]  /*0cc0*/  @P2 FADD.FTZ R96, R96, R57 ;  /* 0x0000003960602221 */ /* 0x000fce0000010000 */
.L_x_587:
[----:B------:R-:W-:-:S04]  /*0cd0*/  F2FP.BF16.F32.PACK_AB R48, RZ, R96 ;  /* 0x00000060ff30723e */ /* 0x000fc800000010ff */
[----:B------:R-:W-:-:S07]  /*0ce0*/  PRMT R44, R48, 0x7610, R44 ;  /* 0x00007610302c7816 */ /* 0x000fce000000002c */
.L_x_588:
[----:B------:R-:W-:Y:S01]  /*0cf0*/  SHF.L.U32 R112, R112, 0x10, RZ ;  /* 0x0000001070707819 */ /* 0x000fe200000006ff */
[----:B------:R-:W-:Y:S06]  /*0d00*/  @P3 BRA `(.L_x_589) ;  /* 0x0000000000243947 */ /* 0x000fec0003800000 */
[----:B------:R-:W-:-:S04]  /*0d10*/  ISETP.NE.U32.AND P4, PT, RZ, UR14, PT ;  /* 0x0000000eff007c0c */ /* 0x000fc8000bf85070 */
[----:B------:R-:W-:-:S13]  /*0d20*/  ISETP.NE.AND.EX P4, PT, RZ, UR15, PT, P4 ;  /* 0x0000000fff007c0c */ /* 0x000fda000bf85340 */
[----:B------:R-:W-:Y:S05]  /*0d30*/  @P4 BRA `(.L_x_590) ;  /* 0x0000000000084947 */ /* 0x000fea0003800000 */
[----:B------:R-:W-:Y:S05]  /*0d40*/  @P0 BRA `(.L_x_591) ;  /* 0x00000000002c0947 */ /* 0x000fea0003800000 */
[----:B------:R-:W-:Y:S05]  /*0d50*/  BRA `(.L_x_592) ;  /* 0x0000000000307947 */ /* 0x000fea0003800000 */
.L_x_590:
[----:B-----5:R-:W-:-:S05]  /*0d60*/  PRMT R48, R40, 0x7632, R48 ;  /* 0x0000763228307816 */ /* 0x020fca0000000030 */
[----:B------:R-:W-:-:S04]  /*0d70*/  IMAD.U32 R55, R48, 0x10000, RZ ;  /* 0x0001000030377824 */ /* 0x000fc800078e00ff */
[----:B------:R-:W-:Y:S01]  /*0d80*/  FADD.FTZ R112, R112, R55 ;  /* 0x0000003770707221 */ /* 0x000fe20000010000 */
[----:B------:R-:W-:Y:S06]  /*0d90*/  BRA `(.L_x_591) ;  /* 0x0000000000187947 */ /* 0x000fec0003800000 */
.L_x_589:
[----:B-----5:R-:W-:Y:S02]  /*0da0*/  PRMT R48, R36, 0x7632, R48 ;  /* 0x0000763224307816 */ /* 0x020fe40000000030 */
[----:B------:R-:W-:Y:S02]  /*0db0*/  @P2 PRMT R54, R40, 0x7632, R54 ;  /* 0x0000763228362816 */ /* 0x000fe40000000036 */
[----:B------:R-:W-:Y:S02]  /*0dc0*/  SHF.L.U32 R55, R48, 0x10, RZ ;  /* 0x0000001030377819 */ /* 0x000fe400000006ff */
[----:B------:R-:W-:-:S03]  /*0dd0*/  @P2 SHF.L.U32 R57, R54, 0x10, RZ ;  /* 0x0000001036392819 */ /* 0x000fc600000006ff */
[----:B------:R-:W-:-:S04]  /*0de0*/  FADD.FTZ R112, R112, R55 ;  /* 0x0000003770707221 */ /* 0x000fc80000010000 */
[----:B------:R-:W-:-:S07]  /*0df0*/  @P2 FADD.FTZ R112, R112, R57 ;  /* 0x0000003970702221 */ /* 0x000fce0000010000 */
.L_x_591:
[----:B------:R-:W-:-:S04]  /*0e00*/  F2FP.BF16.F32.PACK_AB R48, RZ, R112 ;  /* 0x00000070ff30723e */ /* 0x000fc800000010ff */
[----:B------:R-:W-:-:S07]  /*0e10*/  PRMT R44, R44, 0x5410, R48 ;  /* 0x000054102c2c7816 */ /* 0x000fce0000000030 */
.L_x_592:
        /* <DEDUP_REMOVED lines=8> */
.L_x_594:
[----:B-----5:R-:W-:-:S05]  /*0ea0*/  SHF.L.U32 R55, R41, 0x10, RZ ;  /* 0x0000001029377819 */ /* 0x020fca00000006ff */
[----:B------:R-:W-:Y:S01]  /*0eb0*/  FADD.FTZ R110, R110, R55 ;  /* 0x000000376e6e7221 */ /* 0x000fe20000010000 */
[----:B------:R-:W-:Y:S06]  /*0ec0*/  BRA `(.L_x_595) ;  /* 0x0000000000107947 */ /* 0x000fec0003800000 */
.L_x_593:
[----:B-----5:R-:W-:Y:S01]  /*0ed0*/  SHF.L.U32 R55, R37, 0x10, RZ ;  /* 0x0000001025377819 */ /* 0x020fe200000006ff */
[----:B------:R-:W-:-:S04]  /*0ee0*/  @P2 IMAD.U32 R57, R41, 0x10000, RZ ;  /* 0x0001000029392824 */ /* 0x000fc800078e00ff */
[----:B------:R-:W-:-:S04]  /*0ef0*/  FADD.FTZ R110, R110, R55 ;  /* 0x000000376e6e7221 */ /* 0x000fc80000010000 */
[----:B------:R-:W-:-:S07]  /*0f00*/  @P2 FADD.FTZ R110, R110, R57 ;  /* 0x000000396e6e2221 */ /* 0x000fce0000010000 */
.L_x_595:
[----:B------:R-:W-:-:S04]  /*0f10*/  F2FP.BF16.F32.PACK_AB R48, RZ, R110 ;  /* 0x0000006eff30723e */ /* 0x000fc800000010ff */
[----:B------:R-:W-:-:S07]  /*0f20*/  PRMT R45, R48, 0x7610, R45 ;  /* 0x00007610302d7816 */ /* 0x000fce000000002d */
.L_x_596:
[----:B------:R-:W-:Y:S01]  /*0f30*/  SHF.L.U32 R114, R49, 0x10, RZ ;  /* 0x0000001031727819 */ /* 0x000fe200000006ff */
[----:B------:R-:W-:Y:S06]  /*0f40*/  @P3 BRA `(.L_x_597) ;  /* 0x0000000000243947 */ /* 0x000fec0003800000 */
[----:B------:R-:W-:-:S04]  /*0f50*/  ISETP.NE.U32.AND P4, PT, RZ, UR14, PT ;  /* 0x0000000eff007c0c */ /* 0x000fc8000bf85070 */
[----:B------:R-:W-:-:S13]  /*0f60*/  ISETP.NE.AND.EX P4, PT, RZ, UR15, PT, P4 ;  /* 0x0000000fff007c0c */ /* 0x000fda000bf85340 */
[----:B------:R-:W-:Y:S05]  /*0f70*/  @P4 BRA `(.L_x_598) ;  /* 0x0000000000084947 */ /* 0x000fea0003800000 */
[----:B------:R-:W-:Y:S05]  /*0f80*/  @P0 BRA `(.L_x_599) ;  /* 0x00000000002c0947 */ /* 0x000fea0003800000 */
[----:B------:R-:W-:Y:S05]  /*0f90*/  BRA `(.L_x_600) ;  /* 0x0000000000307947 */ /* 0x000fea0003800000 */
.L_x_598:
[----:B-----5:R-:W-:-:S04]  /*0fa0*/  PRMT R48, R41, 0x7632, R48 ;  /* 0x0000763229307816 */ /* 0x020fc80000000030 */
[----:B------:R-:W-:-:S05]  /*0fb0*/  SHF.L.U32 R49, R48, 0x10, RZ ;  /* 0x0000001030317819 */ /* 0x000fca00000006ff */
[----:B------:R-:W-:Y:S01]  /*0fc0*/  FADD.FTZ R114, R114, R49 ;  /* 0x0000003172727221 */ /* 0x000fe20000010000 */
[----:B------:R-:W-:Y:S06]  /*0fd0*/  BRA `(.L_x_599) ;  /* 0x0000000000187947 */ /* 0x000fec0003800000 */
.L_x_597:
[----:B-----5:R-:W-:Y:S02]  /*0fe0*/  PRMT R48, R37, 0x7632, R48 ;  /* 0x0000763225307816 */ /* 0x020fe40000000030 */
[----:B------:R-:W-:-:S03]  /*0ff0*/  @P2 PRMT R54, R41, 0x7632, R54 ;  /* 0x0000763229362816 */ /* 0x000fc60000000036 */
[----:B------:R-:W-:Y:S01]  /*1000*/  IMAD.U32 R49, R48, 0x10000, RZ ;  /* 0x0001000030317824 */ /* 0x000fe200078e00ff */
[----:B------:R-:W-:-:S03]  /*1010*/  @P2 SHF.L.U32 R55, R54, 0x10, RZ ;  /* 0x0000001036372819 */ /* 0x000fc600000006ff */
[----:B------:R-:W-:-:S04]  /*1020*/  FADD.FTZ R114, R114, R49 ;  /* 0x0000003172727221 */ /* 0x000fc80000010000 */
[----:B------:R-:W-:-:S07]  /*1030*/  @P2 FADD.FTZ R114, R114, R55 ;  /* 0x0000003772722221 */ /* 0x000fce0000010000 */
.L_x_599:
[----:B------:R-:W-:-:S04]  /*1040*/  F2FP.BF16.F32.PACK_AB R48, RZ, R114 ;  /* 0x00000072ff30723e */ /* 0x000fc800000010ff */
[----:B------:R-:W-:-:S07]  /*1050*/  PRMT R45, R45, 0x5410, R48 ;  /* 0x000054102d2d7816 */ /* 0x000fce0000000030 */
.L_x_600:
        /* <DEDUP_REMOVED lines=8> */
.L_x_602:
[----:B-----5:R-:W-:-:S04]  /*10e0*/  IMAD.U32 R48, R42, 0x10000, RZ ;  /* 0x000100002a307824 */ /* 0x020fc800078e00ff */
[----:B------:R-:W-:Y:S01]  /*10f0*/  FADD.FTZ R113, R113, R48 ;  /* 0x0000003071717221 */ /* 0x000fe20000010000 */
[----:B------:R-:W-:Y:S06]  /*1100*/  BRA `(.L_x_603) ;  /* 0x0000000000107947 */ /* 0x000fec0003800000 */
.L_x_601:
[----:B-----5:R-:W-:Y:S02]  /*1110*/  SHF.L.U32 R48, R38, 0x10, RZ ;  /* 0x0000001026307819 */ /* 0x020fe400000006ff */
[----:B------:R-:W-:-:S03]  /*1120*/  @P2 SHF.L.U32 R54, R42, 0x10, RZ ;  /* 0x000000102a362819 */ /* 0x000fc600000006ff */
[----:B------:R-:W-:-:S04]  /*1130*/  FADD.FTZ R113, R113, R48 ;  /* 0x0000003071717221 */ /* 0x000fc80000010000 */
[----:B------:R-:W-:-:S07]  /*1140*/  @P2 FADD.FTZ R113, R113, R54 ;  /* 0x0000003671712221 */ /* 0x000fce0000010000 */
.L_x_603:
[----:B------:R-:W-:-:S04]  /*1150*/  F2FP.BF16.F32.PACK_AB R48, RZ, R113 ;  /* 0x00000071ff30723e */ /* 0x000fc800000010ff */
[----:B------:R-:W-:-:S07]  /*1160*/  PRMT R46, R48, 0x7610, R46 ;  /* 0x00007610302e7816 */ /* 0x000fce000000002e */
.L_x_604:
[----:B------:R-:W-:Y:S01]  /*1170*/  IMAD.U32 R116, R50, 0x10000, RZ ;  /* 0x0001000032747824 */ /* 0x000fe200078e00ff */
[----:B------:R-:W-:Y:S06]  /*1180*/  @P3 BRA `(.L_x_605) ;  /* 0x0000000000243947 */ /* 0x000fec0003800000 */
[----:B------:R-:W-:-:S04]  /*1190*/  ISETP.NE.U32.AND P4, PT, RZ, UR14, PT ;  /* 0x0000000eff007c0c */ /* 0x000fc8000bf85070 */
[----:B------:R-:W-:-:S13]  /*11a0*/  ISETP.NE.AND.EX P4, PT, RZ, UR15, PT, P4 ;  /* 0x0000000fff007c0c */ /* 0x000fda000bf85340 */
[----:B------:R-:W-:Y:S05]  /*11b0*/  @P4 BRA `(.L_x_606) ;  /* 0x0000000000084947 */ /* 0x000fea0003800000 */
[----:B------:R-:W-:Y:S05]  /*11c0*/  @P0 BRA `(.L_x_607) ;  /* 0x00000000002c0947 */ /* 0x000fea0003800000 */
[----:B------:R-:W-:Y:S05]  /*11d0*/  BRA `(.L_x_608) ;  /* 0x0000000000307947 */ /* 0x000fea0003800000 */
.L_x_606:
[----:B-----5:R-:W-:-:S04]  /*11e0*/  PRMT R48, R42, 0x7632, R48 ;  /* 0x000076322a307816 */ /* 0x020fc80000000030 */
[----:B------:R-:W-:-:S05]  /*11f0*/  SHF.L.U32 R49, R48, 0x10, RZ ;  /* 0x0000001030317819 */ /* 0x000fca00000006ff */
[----:B------:R-:W-:Y:S01]  /*1200*/  FADD.FTZ R116, R116, R49 ;  /* 0x0000003174747221 */ /* 0x000fe20000010000 */
[----:B------:R-:W-:Y:S06]  /*1210*/  BRA `(.L_x_607) ;  /* 0x0000000000187947 */ /* 0x000fec0003800000 */
.L_x_605:
[----:B-----5:R-:W-:Y:S02]  /*1220*/  PRMT R48, R38, 0x7632, R48 ;  /* 0x0000763226307816 */ /* 0x020fe40000000030 */
[----:B------:R-:W-:Y:S02]  /*1230*/  @P2 PRMT R50, R42, 0x7632, R50 ;  /* 0x000076322a322816 */ /* 0x000fe40000000032 */
[----:B------:R-:W-:-:S03]  /*1240*/  SHF.L.U32 R49, R48, 0x10, RZ ;  /* 0x0000001030317819 */ /* 0x000fc600000006ff */
[----:B------:R-:W-:Y:S02]  /*1250*/  @P2 IMAD.U32 R55, R50, 0x10000, RZ ;  /* 0x0001000032372824 */ /* 0x000fe400078e00ff */
[----:B------:R-:W-:-:S04]  /*1260*/  FADD.FTZ R116, R116, R49 ;  /* 0x0000003174747221 */ /* 0x000fc80000010000 */
[----:B------:R-:W-:-:S07]  /*1270*/  @P2 FADD.FTZ R116, R116, R55 ;  /* 0x0000003774742221 */ /* 0x000fce0000010000 */
.L_x_607:
[----:B------:R-:W-:-:S04]  /*1280*/  F2FP.BF16.F32.PACK_AB R48, RZ, R116 ;  /* 0x00000074ff30723e */ /* 0x000fc800000010ff */
[----:B------:R-:W-:-:S07]  /*1290*/  PRMT R46, R46, 0x5410, R48 ;  /* 0x000054102e2e7816 */ /* 0x000fce0000000030 */
.L_x_608:
        /* <DEDUP_REMOVED lines=8> */
.L_x_610:
[----:B-----5:R-:W-:-:S05]  /*1320*/  SHF.L.U32 R48, R43, 0x10, RZ ;  /* 0x000000102b307819 */ /* 0x020fca00000006ff */
[----:B------:R-:W-:Y:S01]  /*1330*/  FADD.FTZ R115, R115, R48 ;  /* 0x0000003073737221 */ /* 0x000fe20000010000 */
[----:B------:R-:W-:Y:S06]  /*1340*/  BRA `(.L_x_611) ;  /* 0x0000000000107947 */ /* 0x000fec0003800000 */
.L_x_609:
[----:B-----5:R-:W-:Y:S01]  /*1350*/  IMAD.U32 R48, R39, 0x10000, RZ ;  /* 0x0001000027307824 */ /* 0x020fe200078e00ff */
[----:B------:R-:W-:-:S03]  /*1360*/  @P2 SHF.L.U32 R50, R43, 0x10, RZ ;  /* 0x000000102b322819 */ /* 0x000fc600000006ff */
[----:B------:R-:W-:-:S04]  /*1370*/  FADD.FTZ R115, R115, R48 ;  /* 0x0000003073737221 */ /* 0x000fc80000010000 */
[----:B------:R-:W-:-:S07]  /*1380*/  @P2 FADD.FTZ R115, R115, R50 ;  /* 0x0000003273732221 */ /* 0x000fce0000010000 */
.L_x_611:
[----:B------:R-:W-:-:S04]  /*1390*/  F2FP.BF16.F32.PACK_AB R48, RZ, R115 ;  /* 0x00000073ff30723e */ /* 0x000fc800000010ff */
[----:B------:R-:W-:-:S07]  /*13a0*/  PRMT R47, R48, 0x7610, R47 ;  /* 0x00007610302f7816 */ /* 0x000fce000000002f */
.L_x_612:
[----:B------:R-:W-:Y:S01]  /*13b0*/  SHF.L.U32 R117, R51, 0x10, RZ ;  /* 0x0000001033757819 */ /* 0x000fe200000006ff */
[----:B------:R-:W-:Y:S06]  /*13c0*/  @P3 BRA `(.L_x_613) ;  /* 0x0000000000243947 */ /* 0x000fec0003800000 */
[----:B------:R-:W-:-:S04]  /*13d0*/  ISETP.NE.U32.AND P4, PT, RZ, UR14, PT ;  /* 0x0000000eff007c0c */ /* 0x000fc8000bf85070 */
[----:B------:R-:W-:-:S13]  /*13e0*/  ISETP.NE.AND.EX P4, PT, RZ, UR15, PT, P4 ;  /* 0x0000000fff007c0c */ /* 0x000fda000bf85340 */
[----:B------:R-:W-:Y:S05]  /*13f0*/  @P4 BRA `(.L_x_614) ;  /* 0x0000000000084947 */ /* 0x000fea0003800000 */
[----:B------:R-:W-:Y:S05]  /*1400*/  @P0 BRA `(.L_x_615) ;  /* 0x00000000002c0947 */ /* 0x000fea0003800000 */
[----:B------:R-:W-:Y:S05]  /*1410*/  BRA `(.L_x_616) ;  /* 0x0000000000307947 */ /* 0x000fea0003800000 */
.L_x_614:
[----:B-----5:R-:W-:-:S05]  /*1420*/  PRMT R48, R43, 0x7632, R48 ;  /* 0x000076322b307816 */ /* 0x020fca0000000030 */
[----:B------:R-:W-:-:S04]  /*1430*/  IMAD.U32 R48, R48, 0x10000, RZ ;  /* 0x0001000030307824 */ /* 0x000fc800078e00ff */
[----:B------:R-:W-:Y:S01]  /*1440*/  FADD.FTZ R117, R117, R48 ;  /* 0x0000003075757221 */ /* 0x000fe20000010000 */
[----:B------:R-:W-:Y:S06]  /*1450*/  BRA `(.L_x_615) ;  /* 0x0000000000187947 */ /* 0x000fec0003800000 */
.L_x_613:
[----:B-----5:R-:W-:Y:S02]  /*1460*/  PRMT R48, R39, 0x7632, R48 ;  /* 0x0000763227307816 */ /* 0x020fe40000000030 */
[----:B------:R-:W-:Y:S02]  /*1470*/  @P2 PRMT R49, R43, 0x7632, R49 ;  /* 0x000076322b312816 */ /* 0x000fe40000000031 */
[----:B------:R-:W-:Y:S02]  /*1480*/  SHF.L.U32 R48, R48, 0x10, RZ ;  /* 0x0000001030307819 */ /* 0x000fe400000006ff */
[----:B------:R-:W-:-:S03]  /*1490*/  @P2 SHF.L.U32 R50, R49, 0x10, RZ ;  /* 0x0000001031322819 */ /* 0x000fc600000006ff */
[----:B------:R-:W-:-:S04]  /*14a0*/  FADD.FTZ R117, R117, R48 ;  /* 0x0000003075757221 */ /* 0x000fc80000010000 */
[----:B------:R-:W-:-:S07]  /*14b0*/  @P2 FADD.FTZ R117, R117, R50 ;  /* 0x0000003275752221 */ /* 0x000fce0000010000 */
.L_x_615:
[----:B------:R-:W-:-:S04]  /*14c0*/  F2FP.BF16.F32.PACK_AB R48, RZ, R117 ;  /* 0x00000075ff30723e */ /* 0x000fc800000010ff */
[----:B------:R-:W-:-:S07]  /*14d0*/  PRMT R47, R47, 0x5410, R48 ;  /* 0x000054102f2f7816 */ /* 0x000fce0000000030 */
.L_x_616:
[----:B------:R-:W0:Y:S01]  /*14e0*/  @P0 LDC.64 R48, c[0x0][0x238] ;  /* 0x00008e00ff300b82 */ /* 0x000e220000000a00 */
[----:B------:R-:W-:-:S05]  /*14f0*/  VIADD R109, R97, 0x20 ;  /* 0x00000020616d7836 */ /* 0x000fca0000000000 */
[----:B------:R-:W-:-:S04]  /*1500*/  @P2 LEA R54, P6, R109, UR14, 0x4 ;  /* 0x0000000e6d362c11 */ /* 0x000fc8000f8c20ff */
[----:B------:R-:W-:Y:S02]  /*1510*/  @P2 LEA.HI.X R55, R109, UR15, RZ, 0x4, P6 ;  /* 0x0000000f6d372c11 */ /* 0x000fe4000b0f24ff */
[----:B0-----:R-:W-:-:S04]  /*1520*/  @P0 LEA R58, P4, R97, R48, 0x4 ;  /* 0x00000030613a0211 */ /* 0x001fc800078820ff */
[----:B------:R-:W-:Y:S01]  /*1530*/  @P0 LEA.HI.X R59, R97, R49, RZ, 0x4, P4 ;  /* 0x00000031613b0211 */ /* 0x000fe200020f24ff */
[C---:B------:R-:W-:Y:S01]  /*1540*/  IMAD.WIDE.U32 R48, R109.reuse, 0x10, R52 ;  /* 0x000000106d307825 */ /* 0x040fe200078e0034 */
[----:B------:R-:W-:-:S03]  /*1550*/  @P1 LEA R56, P4, R109, UR12, 0x4 ;  /* 0x0000000c6d381c11 */ /* 0x000fc6000f8820ff */
[----:B------:R0:W-:Y:S01]  /*1560*/  @P0 STG.E.128 desc[UR4][R58.64], R44 ;  /* 0x0000002c3a000986 */ /* 0x0001e2000c101d04 */
[----:B------:R-:W-:-:S03]  /*1570*/  @P1 LEA.HI.X R57, R109, UR13, RZ, 0x4, P4 ;  /* 0x0000000d6d391c11 */ /* 0x000fc6000a0f24ff */
[----:B------:R-:W2:Y:S04]  /*1580*/  LDG.E.128 R48, desc[UR4][R48.64] ;  /* 0x0000000430307981 */ /* 0x000ea8000c1e1d00 */
[----:B-----5:R0:W5:Y:S04]  /*1590*/  @P1 LDG.E.128 R36, desc[UR4][R56.64] ;  /* 0x0000000438241981 */ /* 0x020168000c1e1d00 */
[----:B------:R0:W5:Y:S01]  /*15a0*/  @P2 LDG.E.128 R40, desc[UR4][R54.64] ;  /* 0x0000000436282981 */ /* 0x000162000c1e1d00 */
[C---:B--2---:R-:W-:Y:S02]  /*15b0*/  SHF.L.U32 R118, R48.reuse, 0x10, RZ ;  /* 0x0000001030767819 */ /* 0x044fe400000006ff */
[----:B------:R-:W-:Y:S01]  /*15c0*/  PRMT R122, R48, 0x7632, R122 ;  /* 0x00007632307a7816 */ /* 0x000fe2000000007a */
[----:B0-----:R-:W-:Y:S06]  /*15d0*/  @P3 BRA `(.L_x_617) ;  /* 0x0000000000203947 */ /* 0x001fec0003800000 */
[----:B------:R-:W-:-:S04]  /*15e0*/  ISETP.NE.U32.AND P4, PT, RZ, UR14, PT ;  /* 0x0000000eff007c0c */ /* 0x000fc8000bf85070 */
[----:B------:R-:W-:-:S13]  /*15f0*/  ISETP.NE.AND.EX P4, PT, RZ, UR15, PT, P4 ;  /* 0x0000000fff007c0c */ /* 0x000fda000bf85340 */
[----:B------:R-:W-:Y:S05]  /*1600*/  @P4 BRA `(.L_x_618) ;  /* 0x0000000000084947 */ /* 0x000fea0003800000 */
[----:B------:R-:W-:Y:S05]  /*1610*/  @P0 BRA `(.L_x_619) ;  /* 0x0000000000200947 */ /* 0x000fea0003800000 */
[----:B------:R-:W-:Y:S05]  /*1620*/  BRA `(.L_x_620) ;  /* 0x0000000000247947 */ /* 0x000fea0003800000 */
.L_x_618:
[----:B-----5:R-:W-:-:S05]  /*1630*/  SHF.L.U32 R55, R40, 0x10, RZ ;  /* 0x0000001028377819 */ /* 0x020fca00000006ff */
[----:B------:R-:W-:Y:S01]  /*1640*/  FADD.FTZ R118, R55, R118 ;  /* 0x0000007637767221 */ /* 0x000fe20000010000 */
[----:B------:R-:W-:Y:S06]  /*1650*/  BRA `(.L_x_619) ;  /* 0x0000000000107947 */ /* 0x000fec0003800000 */
.L_x_617:
[----:B-----5:R-:W-:Y:S01]  /*1660*/  IMAD.U32 R55, R36, 0x10000, RZ ;  /* 0x0001000024377824 */ /* 0x020fe200078e00ff */
[----:B------:R-:W-:-:S03]  /*1670*/  @P2 SHF.L.U32 R57, R40, 0x10, RZ ;  /* 0x0000001028392819 */ /* 0x000fc600000006ff */
[----:B------:R-:W-:-:S04]  /*1680*/  FADD.FTZ R118, R55, R118 ;  /* 0x0000007637767221 */ /* 0x000fc80000010000 */
[----:B------:R-:W-:-:S07]  /*1690*/  @P2 FADD.FTZ R118, R57, R118 ;  /* 0x0000007639762221 */ /* 0x000fce0000010000 */
.L_x_619:
[----:B------:R-:W-:-:S04]  /*16a0*/  F2FP.BF16.F32.PACK_AB R48, RZ, R118 ;  /* 0x00000076ff30723e */ /* 0x000fc800000010ff */
[----:B------:R-:W-:-:S07]  /*16b0*/  PRMT R44, R48, 0x7610, R44 ;  /* 0x00007610302c7816 */ /* 0x000fce000000002c */
.L_x_620:
[----:B------:R-:W-:Y:S01]  /*16c0*/  SHF.L.U32 R122, R122, 0x10, RZ ;  /* 0x000000107a7a7819 */ /* 0x000fe200000006ff */
[----:B------:R-:W-:Y:S06]  /*16d0*/  @P3 BRA `(.L_x_621) ;  /* 0x0000000000243947 */ /* 0x000fec0003800000 */
[----:B------:R-:W-:-:S04]  /*16e0*/  ISETP.NE.U32.AND P4, PT, RZ, UR14, PT ;  /* 0x0000000eff007c0c */ /* 0x000fc8000bf85070 */
[----:B------:R-:W-:-:S13]  /*16f0*/  ISETP.NE.AND.EX P4, PT, RZ, UR15, PT, P4 ;  /* 0x0000000fff007c0c */ /* 0x000fda000bf85340 */
[----:B------:R-:W-:Y:S05]  /*1700*/  @P4 BRA `(.L_x_622) ;  /* 0x0000000000084947 */ /* 0x000fea0003800000 */
[----:B------:R-:W-:Y:S05]  /*1710*/  @P0 BRA `(.L_x_623) ;  /* 0x00000000002c0947 */ /* 0x000fea0003800000 */
[----:B------:R-:W-:Y:S05]  /*1720*/  BRA `(.L_x_624) ;  /* 0x0000000000307947 */ /* 0x000fea0003800000 */
.L_x_622:
[----:B-----5:R-:W-:-:S05]  /*1730*/  PRMT R48, R40, 0x7632, R48 ;  /* 0x0000763228307816 */ /* 0x020fca0000000030 */
[----:B------:R-:W-:-:S04]  /*1740*/  IMAD.U32 R55, R48, 0x10000, RZ ;  /* 0x0001000030377824 */ /* 0x000fc800078e00ff */
[----:B------:R-:W-:Y:S01]  /*1750*/  FADD.FTZ R122, R122, R55 ;  /* 0x000000377a7a7221 */ /* 0x000fe20000010000 */
[----:B------:R-:W-:Y:S06]  /*1760*/  BRA `(.L_x_623) ;  /* 0x0000000000187947 */ /* 0x000fec0003800000 */
.L_x_621:
[----:B-----5:R-:W-:Y:S02]  /*1770*/  PRMT R48, R36, 0x7632, R48 ;  /* 0x0000763224307816 */ /* 0x020fe40000000030 */
[----:B------:R-:W-:Y:S02]  /*1780*/  @P2 PRMT R54, R40, 0x7632, R54 ;  /* 0x0000763228362816 */ /* 0x000fe40000000036 */
[----:B------:R-:W-:Y:S02]  /*1790*/  SHF.L.U32 R55, R48, 0x10, RZ ;  /* 0x0000001030377819 */ /* 0x000fe400000006ff */
[----:B------:R-:W-:-:S03]  /*17a0*/  @P2 SHF.L.U32 R57, R54, 0x10, RZ ;  /* 0x0000001036392819 */ /* 0x000fc600000006ff */
[----:B------:R-:W-:-:S04]  /*17b0*/  FADD.FTZ R122, R122, R55 ;  /* 0x000000377a7a7221 */ /* 0x000fc80000010000 */
[----:B------:R-:W-:-:S07]  /*17c0*/  @P2 FADD.FTZ R122, R122, R57 ;  /* 0x000000397a7a2221 */ /* 0x000fce0000010000 */
.L_x_623:
[----:B------:R-:W-:-:S04]  /*17d0*/  F2FP.BF16.F32.PACK_AB R48, RZ, R122 ;  /* 0x0000007aff30723e */ /* 0x000fc800000010ff */
[----:B------:R-:W-:-:S07]  /*17e0*/  PRMT R44, R44, 0x5410, R48 ;  /* 0x000054102c2c7816 */ /* 0x000fce0000000030 */
.L_x_624:
        /* <DEDUP_REMOVED lines=8> */
.L_x_626:
[----:B-----5:R-:W-:-:S05]  /*1870*/  SHF.L.U32 R55, R41, 0x10, RZ ;  /* 0x0000001029377819 */ /* 0x020fca00000006ff */
[----:B------:R-:W-:Y:S01]  /*1880*/  FADD.FTZ R120, R55, R120 ;  /* 0x0000007837787221 */ /* 0x000fe20000010000 */
[----:B------:R-:W-:Y:S06]  /*1890*/  BRA `(.L_x_627) ;  /* 0x0000000000107947 */ /* 0x000fec0003800000 */
.L_x_625:
[----:B-----5:R-:W-:Y:S01]  /*18a0*/  SHF.L.U32 R55, R37, 0x10, RZ ;  /* 0x0000001025377819 */ /* 0x020fe200000006ff */
[----:B------:R-:W-:-:S04]  /*18b0*/  @P2 IMAD.U32 R57, R41, 0x10000, RZ ;  /* 0x0001000029392824 */ /* 0x000fc800078e00ff */
[----:B------:R-:W-:-:S04]  /*18c0*/  FADD.FTZ R120, R55, R120 ;  /* 0x0000007837787221 */ /* 0x000fc80000010000 */
[----:B------:R-:W-:-:S07]  /*18d0*/  @P2 FADD.FTZ R120, R57, R120 ;  /* 0x0000007839782221 */ /* 0x000fce0000010000 */
.L_x_627:
[----:B------:R-:W-:-:S04]  /*18e0*/  F2FP.BF16.F32.PACK_AB R48, RZ, R120 ;  /* 0x00000078ff30723e */ /* 0x000fc800000010ff */
[----:B------:R-:W-:-:S07]  /*18f0*/  PRMT R45, R48, 0x7610, R45 ;  /* 0x00007610302d7816 */ /* 0x000fce000000002d */
.L_x_628:
[----:B------:R-:W-:Y:S01]  /*1900*/  SHF.L.U32 R124, R49, 0x10, RZ ;  /* 0x00000010317c7819 */ /* 0x000fe200000006ff */
[----:B------:R-:W-:Y:S06]  /*1910*/  @P3 BRA `(.L_x_629) ;  /* 0x0000000000243947 */ /* 0x000fec0003800000 */
[----:B------:R-:W-:-:S04]  /*1920*/  ISETP.NE.U32.AND P4, PT, RZ, UR14, PT ;  /* 0x0000000eff007c0c */ /* 0x000fc8000bf85070 */
[----:B------:R-:W-:-:S13]  /*1930*/  ISETP.NE.AND.EX P4, PT, RZ, UR15, PT, P4 ;  /* 0x0000000fff007c0c */ /* 0x000fda000bf85340 */
[----:B------:R-:W-:Y:S05]  /*1940*/  @P4 BRA `(.L_x_630) ;  /* 0x0000000000084947 */ /* 0x000fea0003800000 */
[----:B------:R-:W-:Y:S05]  /*1950*/  @P0 BRA `(.L_x_631) ;  /* 0x00000000002c0947 */ /* 0x000fea0003800000 */
[----:B------:R-:W-:Y:S05]  /*1960*/  BRA `(.L_x_632) ;  /* 0x0000000000307947 */ /* 0x000fea0003800000 */
.L_x_630:
[----:B-----5:R-:W-:-:S04]  /*1970*/  PRMT R48, R41, 0x7632, R48 ;  /* 0x0000763229307816 */ /* 0x020fc80000000030 */
[----:B------:R-:W-:-:S05]  /*1980*/  SHF.L.U32 R49, R48, 0x10, RZ ;  /* 0x0000001030317819 */ /* 0x000fca00000006ff */
[----:B------:R-:W-:Y:S01]  /*1990*/  FADD.FTZ R124, R124, R49 ;  /* 0x000000317c7c7221 */ /* 0x000fe20000010000 */
[----:B------:R-:W-:Y:S06]  /*19a0*/  BRA `(.L_x_631) ;  /* 0x0000000000187947 */ /* 0x000fec0003800000 */
.L_x_629:
[----:B-----5:R-:W-:Y:S02]  /*19b0*/  PRMT R48, R37, 0x7632, R48 ;  /* 0x0000763225307816 */ /* 0x020fe40000000030 */
[----:B------:R-:W-:-:S03]  /*19c0*/  @P2 PRMT R54, R41, 0x7632, R54 ;  /* 0x0000763229362816 */ /* 0x000fc60000000036 */
[----:B------:R-:W-:Y:S01]  /*19d0*/  IMAD.U32 R49, R48, 0x10000, RZ ;  /* 0x0001000030317824 */ /* 0x000fe200078e00ff */
[----:B------:R-:W-:-:S03]  /*19e0*/  @P2 SHF.L.U32 R55, R54, 0x10, RZ ;  /* 0x0000001036372819 */ /* 0x000fc600000006ff */
[----:B------:R-:W-:-:S04]  /*19f0*/  FADD.FTZ R124, R124, R49 ;  /* 0x000000317c7c7221 */ /* 0x000fc80000010000 */
[----:B------:R-:W-:-:S07]  /*1a00*/  @P2 FADD.FTZ R124, R124, R55 ;  /* 0x000000377c7c2221 */ /* 0x000fce0000010000 */
.L_x_631:
[----:B------:R-:W-:-:S04]  /*1a10*/  F2FP.BF16.F32.PACK_AB R48, RZ, R124 ;  /* 0x0000007cff30723e */ /* 0x000fc800000010ff */
[----:B------:R-:W-:-:S07]  /*1a20*/  PRMT R45, R45, 0x5410, R48 ;  /* 0x000054102d2d7816 */ /* 0x000fce0000000030 */
.L_x_632:
        /* <DEDUP_REMOVED lines=8> */
.L_x_634:
[----:B-----5:R-:W-:-:S04]  /*1ab0*/  IMAD.U32 R48, R42, 0x10000, RZ ;  /* 0x000100002a307824 */ /* 0x020fc800078e00ff */
[----:B------:R-:W-:Y:S01]  /*1ac0*/  FADD.FTZ R123, R48, R123 ;  /* 0x0000007b307b7221 */ /* 0x000fe20000010000 */
[----:B------:R-:W-:Y:S06]  /*1ad0*/  BRA `(.L_x_635) ;  /* 0x0000000000107947 */ /* 0x000fec0003800000 */
.L_x_633:
[----:B-----5:R-:W-:Y:S02]  /*1ae0*/  SHF.L.U32 R48, R38, 0x10, RZ ;  /* 0x0000001026307819 */ /* 0x020fe400000006ff */
[----:B------:R-:W-:-:S03]  /*1af0*/  @P2 SHF.L.U32 R54, R42, 0x10, RZ ;  /* 0x000000102a362819 */ /* 0x000fc600000006ff */
[----:B------:R-:W-:-:S04]  /*1b00*/  FADD.FTZ R123, R48, R123 ;  /* 0x0000007b307b7221 */ /* 0x000fc80000010000 */
[----:B------:R-:W-:-:S07]  /*1b10*/  @P2 FADD.FTZ R123, R54, R123 ;  /* 0x0000007b367b2221 */ /* 0x000fce0000010000 */
.L_x_635:
[----:B------:R-:W-:-:S04]  /*1b20*/  F2FP.BF16.F32.PACK_AB R48, RZ, R123 ;  /* 0x0000007bff30723e */ /* 0x000fc800000010ff */
[----:B------:R-:W-:-:S07]  /*1b30*/  PRMT R46, R48, 0x7610, R46 ;  /* 0x00007610302e7816 */ /* 0x000fce000000002e */
.L_x_636:
[----:B------:R-:W-:Y:S01]  /*1b40*/  IMAD.U32 R126, R50, 0x10000, RZ ;  /* 0x00010000327e7824 */ /* 0x000fe200078e00ff */
[----:B------:R-:W-:Y:S06]  /*1b50*/  @P3 BRA `(.L_x_637) ;  /* 0x0000000000243947 */ /* 0x000fec0003800000 */
[----:B------:R-:W-:-:S04]  /*1b60*/  ISETP.NE.U32.AND P4, PT, RZ, UR14, PT ;  /* 0x0000000eff007c0c */ /* 0x000fc8000bf85070 */
[----:B------:R-:W-:-:S13]  /*1b70*/  ISETP.NE.AND.EX P4, PT, RZ, UR15, PT, P4 ;  /* 0x0000000fff007c0c */ /* 0x000fda000bf85340 */
[----:B------:R-:W-:Y:S05]  /*1b80*/  @P4 BRA `(.L_x_638) ;  /* 0x0000000000084947 */ /* 0x000fea0003800000 */
[----:B------:R-:W-:Y:S05]  /*1b90*/  @P0 BRA `(.L_x_639) ;  /* 0x00000000002c0947 */ /* 0x000fea0003800000 */
[----:B------:R-:W-:Y:S05]  /*1ba0*/  BRA `(.L_x_640) ;  /* 0x0000000000307947 */ /* 0x000fea0003800000 */
.L_x_638:
[----:B-----5:R-:W-:-:S04]  /*1bb0*/  PRMT R48, R42, 0x7632, R48 ;  /* 0x000076322a307816 */ /* 0x020fc80000000030 */
[----:B------:R-:W-:-:S05]  /*1bc0*/  SHF.L.U32 R49, R48, 0x10, RZ ;  /* 0x0000001030317819 */ /* 0x000fca00000006ff */
[----:B------:R-:W-:Y:S01]  /*1bd0*/  FADD.FTZ R126, R126, R49 ;  /* 0x000000317e7e7221 */ /* 0x000fe20000010000 */
[----:B------:R-:W-:Y:S06]  /*1be0*/  BRA `(.L_x_639) ;  /* 0x0000000000187947 */ /* 0x000fec0003800000 */
.L_x_637:
[----:B-----5:R-:W-:Y:S02]  /*1bf0*/  PRMT R48, R38, 0x7632, R48 ;  /* 0x0000763226307816 */ /* 0x020fe40000000030 */
[----:B------:R-:W-:Y:S02]  /*1c00*/  @P2 PRMT R50, R42, 0x7632, R50 ;  /* 0x000076322a322816 */ /* 0x000fe40000000032 */
[----:B------:R-:W-:-:S03]  /*1c10*/  SHF.L.U32 R49, R48, 0x10, RZ ;  /* 0x0000001030317819 */ /* 0x000fc600000006ff */
[----:B------:R-:W-:Y:S02]  /*1c20*/  @P2 IMAD.U32 R55, R50, 0x10000, RZ ;  /* 0x0001000032372824 */ /* 0x000fe400078e00ff */
[----:B------:R-:W-:-:S04]  /*1c30*/  FADD.FTZ R126, R126, R49 ;  /* 0x000000317e7e7221 */ /* 0x000fc80000010000 */
[----:B------:R-:W-:-:S07]  /*1c40*/  @P2 FADD.FTZ R126, R126, R55 ;  /* 0x000000377e7e2221 */ /* 0x000fce0000010000 */
.L_x_639:
[----:B------:R-:W-:-:S04]  /*1c50*/  F2FP.BF16.F32.PACK_AB R48, RZ, R126 ;  /* 0x0000007eff30723e */ /* 0x000fc800000010ff */
[----:B------:R-:W-:-:S07]  /*1c60*/  PRMT R46, R46, 0x5410, R48 ;  /* 0x000054102e2e7816 */ /* 0x000fce0000000030 */
.L_x_640:
        /* <DEDUP_REMOVED lines=8> */
.L_x_642:
[----:B-----5:R-:W-:-:S05]  /*1cf0*/  SHF.L.U32 R48, R43, 0x10, RZ ;  /* 0x000000102b307819 */ /* 0x020fca00000006ff */
[----:B------:R-:W-:Y:S01]  /*1d00*/  FADD.FTZ R125, R48, R125 ;  /* 0x0000007d307d7221 */ /* 0x000fe20000010000 */
[----:B------:R-:W-:Y:S06]  /*1d10*/  BRA `(.L_x_643) ;  /* 0x0000000000107947 */ /* 0x000fec0003800000 */
.L_x_641:
[----:B-----5:R-:W-:Y:S01]  /*1d20*/  IMAD.U32 R48, R39, 0x10000, RZ ;  /* 0x0001000027307824 */ /* 0x020fe200078e00ff */
[----:B------:R-:W-:-:S03]  /*1d30*/  @P2 SHF.L.U32 R50, R43, 0x10, RZ ;  /* 0x000000102b322819 */ /* 0x000fc600000006ff */
[----:B------:R-:W-:-:S04]  /*1d40*/  FADD.FTZ R125, R48, R125 ;  /* 0x0000007d307d7221 */ /* 0x000fc80000010000 */
[----:B------:R-:W-:-:S07]  /*1d50*/  @P2 FADD.FTZ R125, R50, R125 ;  /* 0x0000007d327d2221 */ /* 0x000fce0000010000 */
.L_x_643:
[----:B------:R-:W-:-:S04]  /*1d60*/  F2FP.BF16.F32.PACK_AB R48, RZ, R125 ;  /* 0x0000007dff30723e */ /* 0x000fc800000010ff */
[----:B------:R-:W-:-:S07]  /*1d70*/  PRMT R47, R48, 0x7610, R47 ;  /* 0x00007610302f7816 */ /* 0x000fce000000002f */
.L_x_644:
[----:B------:R-:W-:Y:S01]  /*1d80*/  SHF.L.U32 R127, R51, 0x10, RZ ;  /* 0x00000010337f7819 */ /* 0x000fe200000006ff */
[----:B------:R-:W-:Y:S06]  /*1d90*/  @P3 BRA `(.L_x_645) ;  /* 0x0000000000243947 */ /* 0x000fec0003800000 */
[----:B------:R-:W-:-:S04]  /*1da0*/  ISETP.NE.U32.AND P4, PT, RZ, UR14, PT ;  /* 0x0000000eff007c0c */ /* 0x000fc8000bf85070 */
[----:B------:R-:W-:-:S13]  /*1db0*/  ISETP.NE.AND.EX P4, PT, RZ, UR15, PT, P4 ;  /* 0x0000000fff007c0c */ /* 0x000fda000bf85340 */
[----:B------:R-:W-:Y:S05]  /*1dc0*/  @P4 BRA `(.L_x_646) ;  /* 0x0000000000084947 */ /* 0x000fea0003800000 */
[----:B------:R-:W-:Y:S05]  /*1dd0*/  @P0 BRA `(.L_x_647) ;  /* 0x00000000002c0947 */ /* 0x000fea0003800000 */
[----:B------:R-:W-:Y:S05]  /*1de0*/  BRA `(.L_x_648) ;  /* 0x0000000000307947 */ /* 0x000fea0003800000 */
.L_x_646:
[----:B-----5:R-:W-:-:S05]  /*1df0*/  PRMT R48, R43, 0x7632, R48 ;  /* 0x000076322b307816 */ /* 0x020fca0000000030 */
[----:B------:R-:W-:-:S04]  /*1e00*/  IMAD.U32 R48, R48, 0x10000, RZ ;  /* 0x0001000030307824 */ /* 0x000fc800078e00ff */
[----:B------:R-:W-:Y:S01]  /*1e10*/  FADD.FTZ R127, R127, R48 ;  /* 0x000000307f7f7221 */ /* 0x000fe20000010000 */
[----:B------:R-:W-:Y:S06]  /*1e20*/  BRA `(.L_x_647) ;  /* 0x0000000000187947 */ /* 0x000fec0003800000 */
.L_x_645:
[----:B-----5:R-:W-:Y:S02]  /*1e30*/  PRMT R48, R39, 0x7632, R48 ;  /* 0x0000763227307816 */ /* 0x020fe40000000030 */
[----:B------:R-:W-:Y:S02]  /*1e40*/  @P2 PRMT R49, R43, 0x7632, R49 ;  /* 0x000076322b312816 */ /* 0x000fe40000000031 */
[----:B------:R-:W-:Y:S02]  /*1e50*/  SHF.L.U32 R48, R48, 0x10, RZ ;  /* 0x0000001030307819 */ /* 0x000fe400000006ff */
[----:B------:R-:W-:-:S03]  /*1e60*/  @P2 SHF.L.U32 R50, R49, 0x10, RZ ;  /* 0x0000001031322819 */ /* 0x000fc600000006ff */
[----:B------:R-:W-:-:S04]  /*1e70*/  FADD.FTZ R127, R127, R48 ;  /* 0x000000307f7f7221 */ /* 0x000fc80000010000 */
[----:B------:R-:W-:-:S07]  /*1e80*/  @P2 FADD.FTZ R127, R127, R50 ;  /* 0x000000327f7f2221 */ /* 0x000fce0000010000 */
.L_x_647:
[----:B------:R-:W-:-:S04]  /*1e90*/  F2FP.BF16.F32.PACK_AB R48, RZ, R127 ;  /* 0x0000007fff30723e */ /* 0x000fc800000010ff */
[----:B------:R-:W-:-:S07]  /*1ea0*/  PRMT R47, R47, 0x5410, R48 ;  /* 0x000054102f2f7816 */ /* 0x000fce0000000030 */
.L_x_648:
        /* <DEDUP_REMOVED lines=21> */
.L_x_650:
[----:B-----5:R-:W-:-:S05]  /*2000*/  SHF.L.U32 R55, R40, 0x10, RZ ;  /* 0x0000001028377819 */ /* 0x020fca00000006ff */
[----:B------:R-:W-:Y:S01]  /*2010*/  FADD.FTZ R128, R55, R128 ;  /* 0x0000008037807221 */ /* 0x000fe20000010000 */
[----:B------:R-:W-:Y:S06]  /*2020*/  BRA `(.L_x_651) ;  /* 0x0000000000107947 */ /* 0x000fec0003800000 */
.L_x_649:
[----:B-----5:R-:W-:Y:S01]  /*2030*/  IMAD.U32 R55, R36, 0x10000, RZ ;  /* 0x0001000024377824 */ /* 0x020fe200078e00ff */
[----:B------:R-:W-:-:S03]  /*2040*/  @P2 SHF.L.U32 R57, R40, 0x10, RZ ;  /* 0x0000001028392819 */ /* 0x000fc600000006ff */
[----:B------:R-:W-:-:S04]  /*2050*/  FADD.FTZ R128, R55, R128 ;  /* 0x0000008037807221 */ /* 0x000fc80000010000 */
[----:B------:R-:W-:-:S07]  /*2060*/  @P2 FADD.FTZ R128, R57, R128 ;  /* 0x0000008039802221 */ /* 0x000fce0000010000 */
.L_x_651:
[----:B------:R-:W-:-:S04]  /*2070*/  F2FP.BF16.F32.PACK_AB R48, RZ, R128 ;  /* 0x00000080ff30723e */ /* 0x000fc800000010ff */
[----:B------:R-:W-:-:S07]  /*2080*/  PRMT R44, R48, 0x7610, R44 ;  /* 0x00007610302c7816 */ /* 0x000fce000000002c */
.L_x_652:
[----:B------:R-:W-:Y:S01]  /*2090*/  SHF.L.U32 R130, R130, 0x10, RZ ;  /* 0x0000001082827819 */ /* 0x000fe200000006ff */
[----:B------:R-:W-:Y:S06]  /*20a0*/  @P3 BRA `(.L_x_653) ;  /* 0x0000000000243947 */ /* 0x000fec0003800000 */
[----:B------:R-:W-:-:S04]  /*20b0*/  ISETP.NE.U32.AND P4, PT, RZ, UR14, PT ;  /* 0x0000000eff007c0c */ /* 0x000fc8000bf85070 */
[----:B------:R-:W-:-:S13]  /*20c0*/  ISETP.NE.AND.EX P4, PT, RZ, UR15, PT, P4 ;  /* 0x0000000fff007c0c */ /* 0x000fda000bf85340 */
[----:B------:R-:W-:Y:S05]  /*20d0*/  @P4 BRA `(.L_x_654) ;  /* 0x0000000000084947 */ /* 0x000fea0003800000 */
[----:B------:R-:W-:Y:S05]  /*20e0*/  @P0 BRA `(.L_x_655) ;  /* 0x00000000002c0947 */ /* 0x000fea0003800000 */
[----:B------:R-:W-:Y:S05]  /*20f0*/  BRA `(.L_x_656) ;  /* 0x0000000000307947 */ /* 0x000fea0003800000 */
.L_x_654:
[----:B-----5:R-:W-:-:S05]  /*2100*/  PRMT R48, R40, 0x7632, R48 ;  /* 0x0000763228307816 */ /* 0x020fca0000000030 */
[----:B------:R-:W-:-:S04]  /*2110*/  IMAD.U32 R55, R48, 0x10000, RZ ;  /* 0x0001000030377824 */ /* 0x000fc800078e00ff */
[----:B------:R-:W-:Y:S01]  /*2120*/  FADD.FTZ R130, R130, R55 ;  /* 0x0000003782827221 */ /* 0x000fe20000010000 */
[----:B------:R-:W-:Y:S06]  /*2130*/  BRA `(.L_x_655) ;  /* 0x0000000000187947 */ /* 0x000fec0003800000 */
.L_x_653:
[----:B-----5:R-:W-:Y:S02]  /*2140*/  PRMT R48, R36, 0x7632, R48 ;  /* 0x0000763224307816 */ /* 0x020fe40000000030 */
[----:B------:R-:W-:Y:S02]  /*2150*/  @P2 PRMT R54, R40, 0x7632, R54 ;  /* 0x0000763228362816 */ /* 0x000fe40000000036 */
[----:B------:R-:W-:Y:S02]  /*2160*/  SHF.L.U32 R55, R48, 0x10, RZ ;  /* 0x0000001030377819 */ /* 0x000fe400000006ff */
[----:B------:R-:W-:-:S03]  /*2170*/  @P2 SHF.L.U32 R57, R54, 0x10, RZ ;  /* 0x0000001036392819 */ /* 0x000fc600000006ff */
[----:B------:R-:W-:-:S04]  /*2180*/  FADD.FTZ R130, R130, R55 ;  /* 0x0000003782827221 */ /* 0x000fc80000010000 */
[----:B------:R-:W-:-:S07]  /*2190*/  @P2 FADD.FTZ R130, R130, R57 ;  /* 0x0000003982822221 */ /* 0x000fce0000010000 */
.L_x_655:
[----:B------:R-:W-:-:S04]  /*21a0*/  F2FP.BF16.F32.PACK_AB R48, RZ, R130 ;  /* 0x00000082ff30723e */ /* 0x000fc800000010ff */
[----:B------:R-:W-:-:S07]  /*21b0*/  PRMT R44, R44, 0x5410, R48 ;  /* 0x000054102c2c7816 */ /* 0x000fce0000000030 */
.L_x_656:
        /* <DEDUP_REMOVED lines=8> */
.L_x_658:
[----:B-----5:R-:W-:-:S05]  /*2240*/  SHF.L.U32 R48, R41, 0x10, RZ ;  /* 0x0000001029307819 */ /* 0x020fca00000006ff */
[----:B------:R-:W-:Y:S01]  /*2250*/  FADD.FTZ R129, R48, R129 ;  /* 0x0000008130817221 */ /* 0x000fe20000010000 */
[----:B------:R-:W-:Y:S06]  /*2260*/  BRA `(.L_x_659) ;  /* 0x0000000000107947 */ /* 0x000fec0003800000 */
.L_x_657:
[----:B-----5:R-:W-:Y:S01]  /*2270*/  SHF.L.U32 R48, R37, 0x10, RZ ;  /* 0x0000001025307819 */ /* 0x020fe200000006ff */
[----:B------:R-:W-:-:S04]  /*2280*/  @P2 IMAD.U32 R54, R41, 0x10000, RZ ;  /* 0x0001000029362824 */ /* 0x000fc800078e00ff */
[----:B------:R-:W-:-:S04]  /*2290*/  FADD.FTZ R129, R48, R129 ;  /* 0x0000008130817221 */ /* 0x000fc80000010000 */
[----:B------:R-:W-:-:S07]  /*22a0*/  @P2 FADD.FTZ R129, R54, R129 ;  /* 0x0000008136812221 */ /* 0x000fce0000010000 */
.L_x_659:
[----:B------:R-:W-:-:S04]  /*22b0*/  F2FP.BF16.F32.PACK_AB R48, RZ, R129 ;  /* 0x00000081ff30723e */ /* 0x000fc800000010ff */
[----:B------:R-:W-:-:S07]  /*22c0*/  PRMT R45, R48, 0x7610, R45 ;  /* 0x00007610302d7816 */ /* 0x000fce000000002d */
.L_x_660:
[----:B------:R-:W-:Y:S01]  /*22d0*/  SHF.L.U32 R132, R49, 0x10, RZ ;  /* 0x0000001031847819 */ /* 0x000fe200000006ff */
[----:B------:R-:W-:Y:S06]  /*22e0*/  @P3 BRA `(.L_x_661) ;  /* 0x0000000000243947 */ /* 0x000fec0003800000 */
[----:B------:R-:W-:-:S04]  /*22f0*/  ISETP.NE.U32.AND P4, PT, RZ, UR14, PT ;  /* 0x0000000eff007c0c */ /* 0x000fc8000bf85070 */
[----:B------:R-:W-:-:S13]  /*2300*/  ISETP.NE.AND.EX P4, PT, RZ, UR15, PT, P4 ;  /* 0x0000000fff007c0c */ /* 0x000fda000bf85340 */
[----:B------:R-:W-:Y:S05]  /*2310*/  @P4 BRA `(.L_x_662) ;  /* 0x0000000000084947 */ /* 0x000fea0003800000 */
[----:B------:R-:W-:Y:S05]  /*2320*/  @P0 BRA `(.L_x_663) ;  /* 0x00000000002c0947 */ /* 0x000fea0003800000 */
[----:B------:R-:W-:Y:S05]  /*2330*/  BRA `(.L_x_664) ;  /* 0x0000000000307947 */ /* 0x000fea0003800000 */
.L_x_662:
[----:B-----5:R-:W-:-:S04]  /*2340*/  PRMT R48, R41, 0x7632, R48 ;  /* 0x0000763229307816 */ /* 0x020fc80000000030 */
[----:B------:R-:W-:-:S05]  /*2350*/  SHF.L.U32 R49, R48, 0x10, RZ ;  /* 0x0000001030317819 */ /* 0x000fca00000006ff */
[----:B------:R-:W-:Y:S01]  /*2360*/  FADD.FTZ R132, R132, R49 ;  /* 0x0000003184847221 */ /* 0x000fe20000010000 */
[----:B------:R-:W-:Y:S06]  /*2370*/  BRA `(.L_x_663) ;  /* 0x0000000000187947 */ /* 0x000fec0003800000 */
.L_x_661:
[----:B-----5:R-:W-:Y:S02]  /*2380*/  PRMT R48, R37, 0x7632, R48 ;  /* 0x0000763225307816 */ /* 0x020fe40000000030 */
[----:B------:R-:W-:-:S03]  /*2390*/  @P2 PRMT R54, R41, 0x7632, R54 ;  /* 0x0000763229362816 */ /* 0x000fc60000000036 */
[----:B------:R-:W-:Y:S01]  /*23a0*/  IMAD.U32 R49, R48, 0x10000, RZ ;  /* 0x0001000030317824 */ /* 0x000fe200078e00ff */
[----:B------:R-:W-:-:S03]  /*23b0*/  @P2 SHF.L.U32 R55, R54, 0x10, RZ ;  /* 0x0000001036372819 */ /* 0x000fc600000006ff */
[----:B------:R-:W-:-:S04]  /*23c0*/  FADD.FTZ R132, R132, R49 ;  /* 0x0000003184847221 */ /* 0x000fc80000010000 */
[----:B------:R-:W-:-:S07]  /*23d0*/  @P2 FADD.FTZ R132, R132, R55 ;  /* 0x0000003784842221 */ /* 0x000fce0000010000 */
.L_x_663:
[----:B------:R-:W-:-:S04]  /*23e0*/  F2FP.BF16.F32.PACK_AB R48, RZ, R132 ;  /* 0x00000084ff30723e */ /* 0x000fc800000010ff */
[----:B------:R-:W-:-:S07]  /*23f0*/  PRMT R45, R45, 0x5410, R48 ;  /* 0x000054102d2d7816 */ /* 0x000fce0000000030 */
.L_x_664:
        /* <DEDUP_REMOVED lines=8> */
.L_x_666:
[----:B-----5:R-:W-:-:S04]  /*2480*/  IMAD.U32 R48, R42, 0x10000, RZ ;  /* 0x000100002a307824 */ /* 0x020fc800078e00ff */
[----:B------:R-:W-:Y:S01]  /*2490*/  FADD.FTZ R131, R48, R131 ;  /* 0x0000008330837221 */ /* 0x000fe20000010000 */
[----:B------:R-:W-:Y:S06]  /*24a0*/  BRA `(.L_x_667) ;  /* 0x0000000000107947 */ /* 0x000fec0003800000 */
.L_x_665:
[----:B-----5:R-:W-:Y:S02]  /*24b0*/  SHF.L.U32 R48, R38, 0x10, RZ ;  /* 0x0000001026307819 */ /* 0x020fe400000006ff */
[----:B------:R-:W-:-:S03]  /*24c0*/  @P2 SHF.L.U32 R54, R42, 0x10, RZ ;  /* 0x000000102a362819 */ /* 0x000fc600000006ff */
[----:B------:R-:W-:-:S04]  /*24d0*/  FADD.FTZ R131, R48, R131 ;  /* 0x0000008330837221 */ /* 0x000fc80000010000 */
[----:B------:R-:W-:-:S07]  /*24e0*/  @P2 FADD.FTZ R131, R54, R131 ;  /* 0x0000008336832221 */ /* 0x000fce0000010000 */
.L_x_667:
[----:B------:R-:W-:-:S04]  /*24f0*/  F2FP.BF16.F32.PACK_AB R48, RZ, R131 ;  /* 0x00000083ff30723e */ /* 0x000fc800000010ff */
[----:B------:R-:W-:-:S07]  /*2500*/  PRMT R46, R48, 0x7610, R46 ;  /* 0x00007610302e7816 */ /* 0x000fce000000002e */
.L_x_668:
[----:B------:R-:W-:Y:S01]  /*2510*/  IMAD.U32 R134, R50, 0x10000, RZ ;  /* 0x0001000032867824 */ /* 0x000fe200078e00ff */
[----:B------:R-:W-:Y:S06]  /*2520*/  @P3 BRA `(.L_x_669) ;  /* 0x0000000000243947 */ /* 0x000fec0003800000 */
[----:B------:R-:W-:-:S04]  /*2530*/  ISETP.NE.U32.AND P4, PT, RZ, UR14, PT ;  /* 0x0000000eff007c0c */ /* 0x000fc8000bf85070 */
[----:B------:R-:W-:-:S13]  /*2540*/  ISETP.NE.AND.EX P4, PT, RZ, UR15, PT, P4 ;  /* 0x0000000fff007c0c */ /* 0x000fda000bf85340 */
[----:B------:R-:W-:Y:S05]  /*2550*/  @P4 BRA `(.L_x_670) ;  /* 0x0000000000084947 */ /* 0x000fea0003800000 */
[----:B------:R-:W-:Y:S05]  /*2560*/  @P0 BRA `(.L_x_671) ;  /* 0x00000000002c0947 */ /* 0x000fea0003800000 */
[----:B------:R-:W-:Y:S05]  /*2570*/  BRA `(.L_x_672) ;  /* 0x0000000000307947 */ /* 0x000fea0003800000 */
.L_x_670:
[----:B-----5:R-:W-:-:S04]  /*2580*/  PRMT R48, R42, 0x7632, R48 ;  /* 0x000076322a307816 */ /* 0x020fc80000000030 */
[----:B------:R-:W-:-:S05]  /*2590*/  SHF.L.U32 R49, R48, 0x10, RZ ;  /* 0x0000001030317819 */ /* 0x000fca00000006ff */
[----:B------:R-:W-:Y:S01]  /*25a0*/  FADD.FTZ R134, R134, R49 ;  /* 0x0000003186867221 */ /* 0x000fe20000010000 */
[----:B------:R-:W-:Y:S06]  /*25b0*/  BRA `(.L_x_671) ;  /* 0x0000000000187947 */ /* 0x000fec0003800000 */
.L_x_669:
[----:B-----5:R-:W-:Y:S02]  /*25c0*/  PRMT R48, R38, 0x7632, R48 ;  /* 0x0000763226307816 */ /* 0x020fe40000000030 */
[----:B------:R-:W-:Y:S02]  /*25d0*/  @P2 PRMT R50, R42, 0x7632, R50 ;  /* 0x000076322a322816 */ /* 0x000fe40000000032 */
[----:B------:R-:W-:-:S03]  /*25e0*/  SHF.L.U32 R49, R48, 0x10, RZ ;  /* 0x0000001030317819 */ /* 0x000fc600000006ff */
[----:B------:R-:W-:Y:S02]  /*25f0*/  @P2 IMAD.U32 R55, R50, 0x10000, RZ ;  /* 0x0001000032372824 */ /* 0x000fe400078e00ff */
[----:B------:R-:W-:-:S04]  /*2600*/  FADD.FTZ R134, R134, R49 ;  /* 0x0000003186867221 */ /* 0x000fc80000010000 */
[----:B------:R-:W-:-:S07]  /*2610*/  @P2 FADD.FTZ R134, R134, R55 ;  /* 0x0000003786862221 */ /* 0x000fce0000010000 */
.L_x_671:
[----:B------:R-:W-:-:S04]  /*2620*/  F2FP.BF16.F32.PACK_AB R48, RZ, R134 ;  /* 0x00000086ff30723e */ /* 0x000fc800000010ff */
[----:B------:R-:W-:-:S07]  /*2630*/  PRMT R46, R46, 0x5410, R48 ;  /* 0x000054102e2e7816 */ /* 0x000fce0000000030 */
.L_x_672:
        /* <DEDUP_REMOVED lines=8> */
.L_x_674:
[----:B-----5:R-:W-:-:S05]  /*26c0*/  SHF.L.U32 R48, R43, 0x10, RZ ;  /* 0x000000102b307819 */ /* 0x020fca00000006ff */
[----:B------:R-:W-:Y:S01]  /*26d0*/  FADD.FTZ R133, R48, R133 ;  /* 0x0000008530857221 */ /* 0x000fe20000010000 */
[----:B------:R-:W-:Y:S06]  /*26e0*/  BRA `(.L_x_675) ;  /* 0x0000000000107947 */ /* 0x000fec0003800000 */
.L_x_673:
[----:B-----5:R-:W-:Y:S01]  /*26f0*/  IMAD.U32 R48, R39, 0x10000, RZ ;  /* 0x0001000027307824 */ /* 0x020fe200078e00ff */
[----:B------:R-:W-:-:S03]  /*2700*/  @P2 SHF.L.U32 R50, R43, 0x10, RZ ;  /* 0x000000102b322819 */ /* 0x000fc600000006ff */
[----:B------:R-:W-:-:S04]  /*2710*/  FADD.FTZ R133, R48, R133 ;  /* 0x0000008530857221 */ /* 0x000fc80000010000 */
[----:B------:R-:W-:-:S07]  /*2720*/  @P2 FADD.FTZ R133, R50, R133 ;  /* 0x0000008532852221 */ /* 0x000fce0000010000 */
.L_x_675:
[----:B------:R-:W-:-:S04]  /*2730*/  F2FP.BF16.F32.PACK_AB R48, RZ, R133 ;  /* 0x00000085ff30723e */ /* 0x000fc800000010ff */
[----:B------:R-:W-:-:S07]  /*2740*/  PRMT R47, R48, 0x7610, R47 ;  /* 0x00007610302f7816 */ /* 0x000fce000000002f */
.L_x_676:
[----:B------:R-:W-:Y:S01]  /*2750*/  SHF.L.U32 R135, R51, 0x10, RZ ;  /* 0x0000001033877819 */ /* 0x000fe200000006ff */
[----:B------:R-:W-:Y:S06]  /*2760*/  @P3 BRA `(.L_x_677) ;  /* 0x0000000000243947 */ /* 0x000fec0003800000 */
[----:B------:R-:W-:-:S04]  /*2770*/  ISETP.NE.U32.AND P4, PT, RZ, UR14, PT ;  /* 0x0000000eff007c0c */ /* 0x000fc8000bf85070 */
[----:B------:R-:W-:-:S13]  /*2780*/  ISETP.NE.AND.EX P4, PT, RZ, UR15, PT, P4 ;  /* 0x0000000fff007c0c */ /* 0x000fda000bf85340 */
[----:B------:R-:W-:Y:S05]  /*2790*/  @P4 BRA `(.L_x_678) ;  /* 0x0000000000084947 */ /* 0x000fea0003800000 */
[----:B------:R-:W-:Y:S05]  /*27a0*/  @P0 BRA `(.L_x_679) ;  /* 0x00000000002c0947 */ /* 0x000fea0003800000 */
[----:B------:R-:W-:Y:S05]  /*27b0*/  BRA `(.L_x_680) ;  /* 0x0000000000307947 */ /* 0x000fea0003800000 */
.L_x_678:
[----:B-----5:R-:W-:-:S05]  /*27c0*/  PRMT R48, R43, 0x7632, R48 ;  /* 0x000076322b307816 */ /* 0x020fca0000000030 */
[----:B------:R-:W-:-:S04]  /*27d0*/  IMAD.U32 R48, R48, 0x10000, RZ ;  /* 0x0001000030307824 */ /* 0x000fc800078e00ff */
[----:B------:R-:W-:Y:S01]  /*27e0*/  FADD.FTZ R135, R135, R48 ;  /* 0x0000003087877221 */ /* 0x000fe20000010000 */
[----:B------:R-:W-:Y:S06]  /*27f0*/  BRA `(.L_x_679) ;  /* 0x0000000000187947 */ /* 0x000fec0003800000 */
.L_x_677:
[----:B-----5:R-:W-:Y:S02]  /*2800*/  PRMT R48, R39, 0x7632, R48 ;  /* 0x0000763227307816 */ /* 0x020fe40000000030 */
[----:B------:R-:W-:Y:S02]  /*2810*/  @P2 PRMT R49, R43, 0x7632, R49 ;  /* 0x000076322b312816 */ /* 0x000fe40000000031 */
[----:B------:R-:W-:Y:S02]  /*2820*/  SHF.L.U32 R48, R48, 0x10, RZ ;  /* 0x0000001030307819 */ /* 0x000fe400000006ff */
[----:B------:R-:W-:-:S03]  /*2830*/  @P2 SHF.L.U32 R50, R49, 0x10, RZ ;  /* 0x0000001031322819 */ /* 0x000fc600000006ff */
[----:B------:R-:W-:-:S04]  /*2840*/  FADD.FTZ R135, R135, R48 ;  /* 0x0000003087877221 */ /* 0x000fc80000010000 */
[----:B------:R-:W-:-:S07]  /*2850*/  @P2 FADD.FTZ R135, R135, R50 ;  /* 0x0000003287872221 */ /* 0x000fce0000010000 */
.L_x_679:
[----:B------:R-:W-:-:S04]  /*2860*/  F2FP.BF16.F32.PACK_AB R48, RZ, R135 ;  /* 0x00000087ff30723e */ /* 0x000fc800000010ff */
[----:B------:R-:W-:-:S07]  /*2870*/  PRMT R47, R47, 0x5410, R48 ;  /* 0x000054102f2f7816 */ /* 0x000fce0000000030 */
.L_x_680:
[----:B------:R-:W0:Y:S01]  /*2880*/  @P0 LDC.64 R58, c[0x0][0x238] ;  /* 0x00008e00ff3a0b82 */ /* 0x000e220000000a00 */
[----:B------:R-:W-:-:S04]  /*2890*/  VIADD R119, R97, 0x60 ;  /* 0x0000006061777836 */ /* 0x000fc80000000000 */
[C---:B------:R-:W-:Y:S01]  /*28a0*/  IMAD.WIDE.U32 R48, R119.reuse, 0x10, R52 ;  /* 0x0000001077307825 */ /* 0x040fe200078e0034 */
[----:B------:R-:W-:-:S04]  /*28b0*/  @P2 LEA R56, P6, R119, UR14, 0x4 ;  /* 0x0000000e77382c11 */ /* 0x000fc8000f8c20ff */
[----:B------:R-:W-:Y:S02]  /*28c0*/  @P2 LEA.HI.X R57, R119, UR15, RZ, 0x4, P6 ;  /* 0x0000000f77392c11 */ /* 0x000fe4000b0f24ff */
[----:B0-----:R-:W-:-:S04]  /*28d0*/  @P0 LEA R58, P4, R111, R58, 0x4 ;  /* 0x0000003a6f3a0211 */ /* 0x001fc800078820ff */
[----:B------:R-:W-:Y:S02]  /*28e0*/  @P0 LEA.HI.X R59, R111, R59, RZ, 0x4, P4 ;  /* 0x0000003b6f3b0211 */ /* 0x000fe400020f24ff */
        /* <DEDUP_REMOVED lines=14> */
.L_x_682:
[----:B-----5:R-:W-:-:S05]  /*29d0*/  SHF.L.U32 R55, R40, 0x10, RZ ;  /* 0x0000001028377819 */ /* 0x020fca00000006ff */
[----:B------:R-:W-:Y:S01]  /*29e0*/  FADD.FTZ R136, R55, R136 ;  /* 0x0000008837887221 */ /* 0x000fe20000010000 */
[----:B------:R-:W-:Y:S06]  /*29f0*/  BRA `(.L_x_683) ;  /* 0x0000000000107947 */ /* 0x000fec0003800000 */
.L_x_681:
[----:B-----5:R-:W-:Y:S01]  /*2a00*/  IMAD.U32 R55, R36, 0x10000, RZ ;  /* 0x0001000024377824 */ /* 0x020fe200078e00ff */
[----:B------:R-:W-:-:S03]  /*2a10*/  @P2 SHF.L.U32 R57, R40, 0x10, RZ ;  /* 0x0000001028392819 */ /* 0x000fc600000006ff */
[----:B------:R-:W-:-:S04]  /*2a20*/  FADD.FTZ R136, R55, R136 ;  /* 0x0000008837887221 */ /* 0x000fc80000010000 */
[----:B------:R-:W-:-:S07]  /*2a30*/  @P2 FADD.FTZ R136, R57, R136 ;  /* 0x0000008839882221 */ /* 0x000fce0000010000 */
.L_x_683:
[----:B------:R-:W-:-:S04]  /*2a40*/  F2FP.BF16.F32.PACK_AB R48, RZ, R136 ;  /* 0x00000088ff30723e */ /* 0x000fc800000010ff */
[----:B------:R-:W-:-:S07]  /*2a50*/  PRMT R44, R48, 0x7610, R44 ;  /* 0x00007610302c7816 */ /* 0x000fce000000002c */
.L_x_684:
[----:B------:R-:W-:Y:S01]  /*2a60*/  SHF.L.U32 R59, R121, 0x10, RZ ;  /* 0x00000010793b7819 */ /* 0x000fe200000006ff */
[----:B------:R-:W-:Y:S06]  /*2a70*/  @P3 BRA `(.L_x_685) ;  /* 0x0000000000243947 */ /* 0x000fec0003800000 */
[----:B------:R-:W-:-:S04]  /*2a80*/  ISETP.NE.U32.AND P4, PT, RZ, UR14, PT ;  /* 0x0000000eff007c0c */ /* 0x000fc8000bf85070 */
[----:B------:R-:W-:-:S13]  /*2a90*/  ISETP.NE.AND.EX P4, PT, RZ, UR15, PT, P4 ;  /* 0x0000000fff007c0c */ /* 0x000fda000bf85340 */
[----:B------:R-:W-:Y:S05]  /*2aa0*/  @P4 BRA `(.L_x_686) ;  /* 0x0000000000084947 */ /* 0x000fea0003800000 */
[----:B------:R-:W-:Y:S05]  /*2ab0*/  @P0 BRA `(.L_x_687) ;  /* 0x00000000002c0947 */ /* 0x000fea0003800000 */
[----:B------:R-:W-:Y:S05]  /*2ac0*/  BRA `(.L_x_688) ;  /* 0x0000000000307947 */ /* 0x000fea0003800000 */
.L_x_686:
[----:B-----5:R-:W-:-:S05]  /*2ad0*/  PRMT R48, R40, 0x7632, R48 ;  /* 0x0000763228307816 */ /* 0x020fca0000000030 */
[----:B------:R-:W-:-:S04]  /*2ae0*/  IMAD.U32 R48, R48, 0x10000, RZ ;  /* 0x0001000030307824 */ /* 0x000fc800078e00ff */
[----:B------:R-:W-:Y:S01]  /*2af0*/  FADD.FTZ R59, R59, R48 ;  /* 0x000000303b3b7221 */ /* 0x000fe20000010000 */
[----:B------:R-:W-:Y:S06]  /*2b00*/  BRA `(.L_x_687) ;  /* 0x0000000000187947 */ /* 0x000fec0003800000 */
.L_x_685:
[----:B-----5:R-:W-:Y:S02]  /*2b10*/  PRMT R48, R36, 0x7632, R48 ;  /* 0x0000763224307816 */ /* 0x020fe40000000030 */
[----:B------:R-:W-:Y:S02]  /*2b20*/  @P2 PRMT R54, R40, 0x7632, R54 ;  /* 0x0000763228362816 */ /* 0x000fe40000000036 */
[----:B------:R-:W-:Y:S02]  /*2b30*/  SHF.L.U32 R48, R48, 0x10, RZ ;  /* 0x0000001030307819 */ /* 0x000fe400000006ff */
[----:B------:R-:W-:-:S03]  /*2b40*/  @P2 SHF.L.U32 R54, R54, 0x10, RZ ;  /* 0x0000001036362819 */ /* 0x000fc600000006ff */
[----:B------:R-:W-:-:S04]  /*2b50*/  FADD.FTZ R59, R59, R48 ;  /* 0x000000303b3b7221 */ /* 0x000fc80000010000 */
[----:B------:R-:W-:-:S07]  /*2b60*/  @P2 FADD.FTZ R59, R59, R54 ;  /* 0x000000363b3b2221 */ /* 0x000fce0000010000 */
.L_x_687:
[----:B------:R-:W-:-:S04]  /*2b70*/  F2FP.BF16.F32.PACK_AB R48, RZ, R59 ;  /* 0x0000003bff30723e */ /* 0x000fc800000010ff */
[----:B------:R-:W-:-:S07]  /*2b80*/  PRMT R44, R44, 0x5410, R48 ;  /* 0x000054102c2c7816 */ /* 0x000fce0000000030 */
.L_x_688:
        /* <DEDUP_REMOVED lines=8> */
.L_x_690:
[----:B-----5:R-:W-:-:S05]  /*2c10*/  SHF.L.U32 R55, R41, 0x10, RZ ;  /* 0x0000001029377819 */ /* 0x020fca00000006ff */
[----:B------:R-:W-:Y:S01]  /*2c20*/  FADD.FTZ R58, R55, R58 ;  /* 0x0000003a373a7221 */ /* 0x000fe20000010000 */
[----:B------:R-:W-:Y:S06]  /*2c30*/  BRA `(.L_x_691) ;  /* 0x0000000000107947 */ /* 0x000fec0003800000 */
.L_x_689:
[----:B-----5:R-:W-:Y:S01]  /*2c40*/  SHF.L.U32 R55, R37, 0x10, RZ ;  /* 0x0000001025377819 */ /* 0x020fe200000006ff */
[----:B------:R-:W-:-:S04]  /*2c50*/  @P2 IMAD.U32 R57, R41, 0x10000, RZ ;  /* 0x0001000029392824 */ /* 0x000fc800078e00ff */
[----:B------:R-:W-:-:S04]  /*2c60*/  FADD.FTZ R58, R55, R58 ;  /* 0x0000003a373a7221 */ /* 0x000fc80000010000 */
[----:B------:R-:W-:-:S07]  /*2c70*/  @P2 FADD.FTZ R58, R57, R58 ;  /* 0x0000003a393a2221 */ /* 0x000fce0000010000 */
.L_x_691:
[----:B------:R-:W-:-:S04]  /*2c80*/  F2FP.BF16.F32.PACK_AB R48, RZ, R58 ;  /* 0x0000003aff30723e */ /* 0x000fc800000010ff */
[----:B------:R-:W-:-:S07]  /*2c90*/  PRMT R45, R48, 0x7610, R45 ;  /* 0x00007610302d7816 */ /* 0x000fce000000002d */
.L_x_692:
[----:B------:R-:W-:Y:S01]  /*2ca0*/  SHF.L.U32 R138, R49, 0x10, RZ ;  /* 0x00000010318a7819 */ /* 0x000fe200000006ff */
[----:B------:R-:W-:Y:S06]  /*2cb0*/  @P3 BRA `(.L_x_693) ;  /* 0x0000000000243947 */ /* 0x000fec0003800000 */
[----:B------:R-:W-:-:S04]  /*2cc0*/  ISETP.NE.U32.AND P4, PT, RZ, UR14, PT ;  /* 0x0000000eff007c0c */ /* 0x000fc8000bf85070 */
[----:B------:R-:W-:-:S13]  /*2cd0*/  ISETP.NE.AND.EX P4, PT, RZ, UR15, PT, P4 ;  /* 0x0000000fff007c0c */ /* 0x000fda000bf85340 */
[----:B------:R-:W-:Y:S05]  /*2ce0*/  @P4 BRA `(.L_x_694) ;  /* 0x0000000000084947 */ /* 0x000fea0003800000 */
[----:B------:R-:W-:Y:S05]  /*2cf0*/  @P0 BRA `(.L_x_695) ;  /* 0x00000000002c0947 */ /* 0x000fea0003800000 */
[----:B------:R-:W-:Y:S05]  /*2d00*/  BRA `(.L_x_696) ;  /* 0x0000000000307947 */ /* 0x000fea0003800000 */
.L_x_694:
[----:B-----5:R-:W-:-:S04]  /*2d10*/  PRMT R48, R41, 0x7632, R48 ;  /* 0x0000763229307816 */ /* 0x020fc80000000030 */
[----:B------:R-:W-:-:S05]  /*2d20*/  SHF.L.U32 R49, R48, 0x10, RZ ;  /* 0x0000001030317819 */ /* 0x000fca00000006ff */
[----:B------:R-:W-:Y:S01]  /*2d30*/  FADD.FTZ R138, R138, R49 ;  /* 0x000000318a8a7221 */ /* 0x000fe20000010000 */
[----:B------:R-:W-:Y:S06]  /*2d40*/  BRA `(.L_x_695) ;  /* 0x0000000000187947 */ /* 0x000fec0003800000 */
.L_x_693:
[----:B-----5:R-:W-:Y:S02]  /*2d50*/  PRMT R48, R37, 0x7632, R48 ;  /* 0x0000763225307816 */ /* 0x020fe40000000030 */
[----:B------:R-:W-:-:S03]  /*2d60*/  @P2 PRMT R54, R41, 0x7632, R54 ;  /* 0x0000763229362816 */ /* 0x000fc60000000036 */
[----:B------:R-:W-:Y:S01]  /*2d70*/  IMAD.U32 R49, R48, 0x10000, RZ ;  /* 0x0001000030317824 */ /* 0x000fe200078e00ff */
[----:B------:R-:W-:-:S03]  /*2d80*/  @P2 SHF.L.U32 R55, R54, 0x10, RZ ;  /* 0x0000001036372819 */ /* 0x000fc600000006ff */
[----:B------:R-:W-:-:S04]  /*2d90*/  FADD.FTZ R138, R138, R49 ;  /* 0x000000318a8a7221 */ /* 0x000fc80000010000 */
[----:B------:R-:W-:-:S07]  /*2da0*/  @P2 FADD.FTZ R138, R138, R55 ;  /* 0x000000378a8a2221 */ /* 0x000fce0000010000 */
.L_x_695:
[----:B------:R-:W-:-:S04]  /*2db0*/  F2FP.BF16.F32.PACK_AB R48, RZ, R138 ;  /* 0x0000008aff30723e */ /* 0x000fc800000010ff */
[----:B------:R-:W-:-:S07]  /*2dc0*/  PRMT R45, R45, 0x5410, R48 ;  /* 0x000054102d2d7816 */ /* 0x000fce0000000030 */
.L_x_696:
        /* <DEDUP_REMOVED lines=8> */
.L_x_698:
[----:B-----5:R-:W-:-:S04]  /*2e50*/  IMAD.U32 R48, R42, 0x10000, RZ ;  /* 0x000100002a307824 */ /* 0x020fc800078e00ff */
[----:B------:R-:W-:Y:S01]  /*2e60*/  FADD.FTZ R137, R48, R137 ;  /* 0x0000008930897221 */ /* 0x000fe20000010000 */
[----:B------:R-:W-:Y:S06]  /*2e70*/  BRA `(.L_x_699) ;  /* 0x0000000000107947 */ /* 0x000fec0003800000 */
.L_x_697:
[----:B-----5:R-:W-:Y:S02]  /*2e80*/  SHF.L.U32 R48, R38, 0x10, RZ ;  /* 0x0000001026307819 */ /* 0x020fe400000006ff */
[----:B------:R-:W-:-:S03]  /*2e90*/  @P2 SHF.L.U32 R54, R42, 0x10, RZ ;  /* 0x000000102a362819 */ /* 0x000fc600000006ff */
[----:B------:R-:W-:-:S04]  /*2ea0*/  FADD.FTZ R137, R48, R137 ;  /* 0x0000008930897221 */ /* 0x000fc80000010000 */
[----:B------:R-:W-:-:S07]  /*2eb0*/  @P2 FADD.FTZ R137, R54, R137 ;  /* 0x0000008936892221 */ /* 0x000fce0000010000 */
.L_x_699:
[----:B------:R-:W-:-:S04]  /*2ec0*/  F2FP.BF16.F32.PACK_AB R48, RZ, R137 ;  /* 0x00000089ff30723e */ /* 0x000fc800000010ff */
[----:B------:R-:W-:-:S07]  /*2ed0*/  PRMT R46, R48, 0x7610, R46 ;  /* 0x00007610302e7816 */ /* 0x000fce000000002e */
.L_x_700:
[----:B------:R-:W-:Y:S01]  /*2ee0*/  IMAD.U32 R140, R50, 0x10000, RZ ;  /* 0x00010000328c7824 */ /* 0x000fe200078e00ff */
[----:B------:R-:W-:Y:S06]  /*2ef0*/  @P3 BRA `(.L_x_701) ;  /* 0x0000000000243947 */ /* 0x000fec0003800000 */
[----:B------:R-:W-:-:S04]  /*2f00*/  ISETP.NE.U32.AND P4, PT, RZ, UR14, PT ;  /* 0x0000000eff007c0c */ /* 0x000fc8000bf85070 */
[----:B------:R-:W-:-:S13]  /*2f10*/  ISETP.NE.AND.EX P4, PT, RZ, UR15, PT, P4 ;  /* 0x0000000fff007c0c */ /* 0x000fda000bf85340 */
[----:B------:R-:W-:Y:S05]  /*2f20*/  @P4 BRA `(.L_x_702) ;  /* 0x0000000000084947 */ /* 0x000fea0003800000 */
[----:B------:R-:W-:Y:S05]  /*2f30*/  @P0 BRA `(.L_x_703) ;  /* 0x00000000002c0947 */ /* 0x000fea0003800000 */
[----:B------:R-:W-:Y:S05]  /*2f40*/  BRA `(.L_x_704) ;  /* 0x0000000000307947 */ /* 0x000fea0003800000 */
.L_x_702:
[----:B-----5:R-:W-:-:S04]  /*2f50*/  PRMT R48, R42, 0x7632, R48 ;  /* 0x000076322a307816 */ /* 0x020fc80000000030 */
[----:B------:R-:W-:-:S05]  /*2f60*/  SHF.L.U32 R49, R48, 0x10, RZ ;  /* 0x0000001030317819 */ /* 0x000fca00000006ff */
[----:B------:R-:W-:Y:S01]  /*2f70*/  FADD.FTZ R140, R140, R49 ;  /* 0x000000318c8c7221 */ /* 0x000fe20000010000 */
[----:B------:R-:W-:Y:S06]  /*2f80*/  BRA `(.L_x_703) ;  /* 0x0000000000187947 */ /* 0x000fec0003800000 */
.L_x_701:
[----:B-----5:R-:W-:Y:S02]  /*2f90*/  PRMT R48, R38, 0x7632, R48 ;  /* 0x0000763226307816 */ /* 0x020fe40000000030 */
[----:B------:R-:W-:Y:S02]  /*2fa0*/  @P2 PRMT R50, R42, 0x7632, R50 ;  /* 0x000076322a322816 */ /* 0x000fe40000000032 */
[----:B------:R-:W-:-:S03]  /*2fb0*/  SHF.L.U32 R49, R48, 0x10, RZ ;  /* 0x0000001030317819 */ /* 0x000fc600000006ff */
[----:B------:R-:W-:Y:S02]  /*2fc0*/  @P2 IMAD.U32 R55, R50, 0x10000, RZ ;  /* 0x0001000032372824 */ /* 0x000fe400078e00ff */
[----:B------:R-:W-:-:S04]  /*2fd0*/  FADD.FTZ R140, R140, R49 ;  /* 0x000000318c8c7221 */ /* 0x000fc80000010000 */
[----:B------:R-:W-:-:S07]  /*2fe0*/  @P2 FADD.FTZ R140, R140, R55 ;  /* 0x000000378c8c2221 */ /* 0x000fce0000010000 */
.L_x_703:
[----:B------:R-:W-:-:S04]  /*2ff0*/  F2FP.BF16.F32.PACK_AB R48, RZ, R140 ;  /* 0x0000008cff30723e */ /* 0x000fc800000010ff */
[----:B------:R-:W-:-:S07]  /*3000*/  PRMT R46, R46, 0x5410, R48 ;  /* 0x000054102e2e7816 */ /* 0x000fce0000000030 */
.L_x_704:
        /* <DEDUP_REMOVED lines=8> */
.L_x_706:
[----:B-----5:R-:W-:-:S05]  /*3090*/  SHF.L.U32 R48, R43, 0x10, RZ ;  /* 0x000000102b307819 */ /* 0x020fca00000006ff */
[----:B------:R-:W-:Y:S01]  /*30a0*/  FADD.FTZ R139, R48, R139 ;  /* 0x0000008b308b7221 */ /* 0x000fe20000010000 */
[----:B------:R-:W-:Y:S06]  /*30b0*/  BRA `(.L_x_707) ;  /* 0x0000000000107947 */ /* 0x000fec0003800000 */
.L_x_705:
[----:B-----5:R-:W-:Y:S01]  /*30c0*/  IMAD.U32 R48, R39, 0x10000, RZ ;  /* 0x0001000027307824 */ /* 0x020fe200078e00ff */
[----:B------:R-:W-:-:S03]  /*30d0*/  @P2 SHF.L.U32 R50, R43, 0x10, RZ ;  /* 0x000000102b322819 */ /* 0x000fc600000006ff */
[----:B------:R-:W-:-:S04]  /*30e0*/  FADD.FTZ R139, R48, R139 ;  /* 0x0000008b308b7221 */ /* 0x000fc80000010000 */
[----:B------:R-:W-:-:S07]  /*30f0*/  @P2 FADD.FTZ R139, R50, R139 ;  /* 0x0000008b328b2221 */ /* 0x000fce0000010000 */
.L_x_707:
[----:B------:R-:W-:-:S04]  /*3100*/  F2FP.BF16.F32.PACK_AB R48, RZ, R139 ;  /* 0x0000008bff30723e */ /* 0x000fc800000010ff */
[----:B------:R-:W-:-:S07]  /*3110*/  PRMT R47, R48, 0x7610, R47 ;  /* 0x00007610302f7816 */ /* 0x000fce000000002f */
.L_x_708:
[----:B------:R-:W-:Y:S01]  /*3120*/  SHF.L.U32 R141, R51, 0x10, RZ ;  /* 0x00000010338d7819 */ /* 0x000fe200000006ff */
[----:B------:R-:W-:Y:S06]  /*3130*/  @P3 BRA `(.L_x_709) ;  /* 0x0000000000243947 */ /* 0x000fec0003800000 */
[----:B------:R-:W-:-:S04]  /*3140*/  ISETP.NE.U32.AND P4, PT, RZ, UR14, PT ;  /* 0x0000000eff007c0c */ /* 0x000fc8000bf85070 */
[----:B------:R-:W-:-:S13]  /*3150*/  ISETP.NE.AND.EX P4, PT, RZ, UR15, PT, P4 ;  /* 0x0000000fff007c0c */ /* 0x000fda000bf85340 */
[----:B------:R-:W-:Y:S05]  /*3160*/  @P4 BRA `(.L_x_710) ;  /* 0x0000000000084947 */ /* 0x000fea0003800000 */
[----:B------:R-:W-:Y:S05]  /*3170*/  @P0 BRA `(.L_x_711) ;  /* 0x00000000002c0947 */ /* 0x000fea0003800000 */
[----:B------:R-:W-:Y:S05]  /*3180*/  BRA `(.L_x_712) ;  /* 0x0000000000307947 */ /* 0x000fea0003800000 */
.L_x_710:
[----:B-----5:R-:W-:-:S05]  /*3190*/  PRMT R48, R43, 0x7632, R48 ;  /* 0x000076322b307816 */ /* 0x020fca0000000030 */
[----:B------:R-:W-:-:S04]  /*31a0*/  IMAD.U32 R48, R48, 0x10000, RZ ;  /* 0x0001000030307824 */ /* 0x000fc800078e00ff */
[----:B------:R-:W-:Y:S01]  /*31b0*/  FADD.FTZ R141, R141, R48 ;  /* 0x000000308d8d7221 */ /* 0x000fe20000010000 */
[----:B------:R-:W-:Y:S06]  /*31c0*/  BRA `(.L_x_711) ;  /* 0x0000000000187947 */ /* 0x000fec0003800000 */
.L_x_709:
[----:B-----5:R-:W-:Y:S02]  /*31d0*/  PRMT R48, R39, 0x7632, R48 ;  /* 0x0000763227307816 */ /* 0x020fe40000000030 */
[----:B------:R-:W-:Y:S02]  /*31e0*/  @P2 PRMT R49, R43, 0x7632, R49 ;  /* 0x000076322b312816 */ /* 0x000fe40000000031 */
[----:B------:R-:W-:Y:S02]  /*31f0*/  SHF.L.U32 R48, R48, 0x10, RZ ;  /* 0x0000001030307819 */ /* 0x000fe400000006ff */
[----:B------:R-:W-:-:S03]  /*3200*/  @P2 SHF.L.U32 R50, R49, 0x10, RZ ;  /* 0x0000001031322819 */ /* 0x000fc600000006ff */
[----:B------:R-:W-:-:S04]  /*3210*/  FADD.FTZ R141, R141, R48 ;  /* 0x000000308d8d7221 */ /* 0x000fc80000010000 */
[----:B------:R-:W-:-:S07]  /*3220*/  @P2 FADD.FTZ R141, R141, R50 ;  /* 0x000000328d8d2221 */ /* 0x000fce0000010000 */
.L_x_711:
[----:B------:R-:W-:-:S04]  /*3230*/  F2FP.BF16.F32.PACK_AB R48, RZ, R141 ;  /* 0x0000008dff30723e */ /* 0x000fc800000010ff */
[----:B------:R-:W-:-:S07]  /*3240*/  PRMT R47, R47, 0x5410, R48 ;  /* 0x000054102f2f7816 */ /* 0x000fce0000000030 */
.L_x_712:
        /* <DEDUP_REMOVED lines=21> */
.L_x_714:
[----:B-----5:R-:W-:-:S05]  /*33a0*/  SHF.L.U32 R53, R40, 0x10, RZ ;  /* 0x0000001028357819 */ /* 0x020fca00000006ff */
[----:B------:R-:W-:Y:S01]  /*33b0*/  FADD.FTZ R142, R53, R142 ;  /* 0x0000008e358e7221 */ /* 0x000fe20000010000 */
[----:B------:R-:W-:Y:S06]  /*33c0*/  BRA `(.L_x_715) ;  /* 0x0000000000107947 */ /* 0x000fec0003800000 */
.L_x_713:
[----:B-----5:R-:W-:Y:S01]  /*33d0*/  IMAD.U32 R53, R36, 0x10000, RZ ;  /* 0x0001000024357824 */ /* 0x020fe200078e00ff */
[----:B------:R-:W-:-:S03]  /*33e0*/  @P2 SHF.L.U32 R55, R40, 0x10, RZ ;  /* 0x0000001028372819 */ /* 0x000fc600000006ff */
[----:B------:R-:W-:-:S04]  /*33f0*/  FADD.FTZ R142, R53, R142 ;  /* 0x0000008e358e7221 */ /* 0x000fc80000010000 */
[----:B------:R-:W-:-:S07]  /*3400*/  @P2 FADD.FTZ R142, R55, R142 ;  /* 0x0000008e378e2221 */ /* 0x000fce0000010000 */
.L_x_715:
[----:B------:R-:W-:-:S04]  /*3410*/  F2FP.BF16.F32.PACK_AB R48, RZ, R142 ;  /* 0x0000008eff30723e */ /* 0x000fc800000010ff */
[----:B------:R-:W-:-:S07]  /*3420*/  PRMT R44, R48, 0x7610, R44 ;  /* 0x00007610302c7816 */ /* 0x000fce000000002c */
.L_x_716:
[----:B------:R-:W-:Y:S01]  /*3430*/  SHF.L.U32 R53, R143, 0x10, RZ ;  /* 0x000000108f357819 */ /* 0x000fe200000006ff */
[----:B------:R-:W-:Y:S06]  /*3440*/  @P3 BRA `(.L_x_717) ;  /* 0x0000000000243947 */ /* 0x000fec0003800000 */
[----:B------:R-:W-:-:S04]  /*3450*/  ISETP.NE.U32.AND P4, PT, RZ, UR14, PT ;  /* 0x0000000eff007c0c */ /* 0x000fc8000bf85070 */
[----:B------:R-:W-:-:S13]  /*3460*/  ISETP.NE.AND.EX P4, PT, RZ, UR15, PT, P4 ;  /* 0x0000000fff007c0c */ /* 0x000fda000bf85340 */
[----:B------:R-:W-:Y:S05]  /*3470*/  @P4 BRA `(.L_x_718) ;  /* 0x0000000000084947 */ /* 0x000fea0003800000 */
[----:B------:R-:W-:Y:S05]  /*3480*/  @P0 BRA `(.L_x_719) ;  /* 0x00000000002c0947 */ /* 0x000fea0003800000 */
[----:B------:R-:W-:Y:S05]  /*3490*/  BRA `(.L_x_720) ;  /* 0x0000000000307947 */ /* 0x000fea0003800000 */
.L_x_718:
[----:B-----5:R-:W-:-:S05]  /*34a0*/  PRMT R48, R40, 0x7632, R48 ;  /* 0x0000763228307816 */ /* 0x020fca0000000030 */
[----:B------:R-:W-:-:S04]  /*34b0*/  IMAD.U32 R48, R48, 0x10000, RZ ;  /* 0x0001000030307824 */ /* 0x000fc800078e00ff */
[----:B------:R-:W-:Y:S01]  /*34c0*/  FADD.FTZ R53, R53, R48 ;  /* 0x0000003035357221 */ /* 0x000fe20000010000 */
[----:B------:R-:W-:Y:S06]  /*34d0*/  BRA `(.L_x_719) ;  /* 0x0000000000187947 */ /* 0x000fec0003800000 */
.L_x_717:
[----:B-----5:R-:W-:Y:S02]  /*34e0*/  PRMT R48, R36, 0x7632, R48 ;  /* 0x0000763224307816 */ /* 0x020fe40000000030 */
[----:B------:R-:W-:Y:S02]  /*34f0*/  @P2 PRMT R52, R40, 0x7632, R52 ;  /* 0x0000763228342816 */ /* 0x000fe40000000034 */
[----:B------:R-:W-:Y:S02]  /*3500*/  SHF.L.U32 R48, R48, 0x10, RZ ;  /* 0x0000001030307819 */ /* 0x000fe400000006ff */
[----:B------:R-:W-:-:S03]  /*3510*/  @P2 SHF.L.U32 R52, R52, 0x10, RZ ;  /* 0x0000001034342819 */ /* 0x000fc600000006ff */
[----:B------:R-:W-:-:S04]  /*3520*/  FADD.FTZ R53, R53, R48 ;  /* 0x0000003035357221 */ /* 0x000fc80000010000 */
[----:B------:R-:W-:-:S07]  /*3530*/  @P2 FADD.FTZ R53, R53, R52 ;  /* 0x0000003435352221 */ /* 0x000fce0000010000 */
.L_x_719:
[----:B------:R-:W-:-:S04]  /*3540*/  F2FP.BF16.F32.PACK_AB R48, RZ, R53 ;  /* 0x00000035ff30723e */ /* 0x000fc800000010ff */
[----:B------:R-:W-:-:S07]  /*3550*/  PRMT R44, R44, 0x5410, R48 ;  /* 0x000054102c2c7816 */ /* 0x000fce0000000030 */
.L_x_720:
        /* <DEDUP_REMOVED lines=8> */
.L_x_722:
[----:B-----5:R-:W-:-:S05]  /*35e0*/  SHF.L.U32 R55, R41, 0x10, RZ ;  /* 0x0000001029377819 */ /* 0x020fca00000006ff */
[----:B------:R-:W-:Y:S01]  /*35f0*/  FADD.FTZ R52, R55, R52 ;  /* 0x0000003437347221 */ /* 0x000fe20000010000 */
[----:B------:R-:W-:Y:S06]  /*3600*/  BRA `(.L_x_723) ;  /* 0x0000000000107947 */ /* 0x000fec0003800000 */
.L_x_721:
[----:B-----5:R-:W-:Y:S01]  /*3610*/  SHF.L.U32 R55, R37, 0x10, RZ ;  /* 0x0000001025377819 */ /* 0x020fe200000006ff */
[----:B------:R-:W-:-:S04]  /*3620*/  @P2 IMAD.U32 R57, R41, 0x10000, RZ ;  /* 0x0001000029392824 */ /* 0x000fc800078e00ff */
[----:B------:R-:W-:-:S04]  /*3630*/  FADD.FTZ R52, R55, R52 ;  /* 0x0000003437347221 */ /* 0x000fc80000010000 */
[----:B------:R-:W-:-:S07]  /*3640*/  @P2 FADD.FTZ R52, R57, R52 ;  /* 0x0000003439342221 */ /* 0x000fce0000010000 */
.L_x_723:
[----:B------:R-:W-:-:S04]  /*3650*/  F2FP.BF16.F32.PACK_AB R48, RZ, R52 ;  /* 0x00000034ff30723e */ /* 0x000fc800000010ff */
[----:B------:R-:W-:-:S07]  /*3660*/  PRMT R45, R48, 0x7610, R45 ;  /* 0x00007610302d7816 */ /* 0x000fce000000002d */
.L_x_724:
[----:B------:R-:W-:Y:S01]  /*3670*/  SHF.L.U32 R55, R49, 0x10, RZ ;  /* 0x0000001031377819 */ /* 0x000fe200000006ff */
[----:B------:R-:W-:Y:S06]  /*3680*/  @P3 BRA `(.L_x_725) ;  /* 0x0000000000243947 */ /* 0x000fec0003800000 */
[----:B------:R-:W-:-:S04]  /*3690*/  ISETP.NE.U32.AND P4, PT, RZ, UR14, PT ;  /* 0x0000000eff007c0c */ /* 0x000fc8000bf85070 */
[----:B------:R-:W-:-:S13]  /*36a0*/  ISETP.NE.AND.EX P4, PT, RZ, UR15, PT, P4 ;  /* 0x0000000fff007c0c */ /* 0x000fda000bf85340 */
[----:B------:R-:W-:Y:S05]  /*36b0*/  @P4 BRA `(.L_x_726) ;  /* 0x0000000000084947 */ /* 0x000fea0003800000 */
[----:B------:R-:W-:Y:S05]  /*36c0*/  @P0 BRA `(.L_x_727) ;  /* 0x00000000002c0947 */ /* 0x000fea0003800000 */
[----:B------:R-:W-:Y:S05]  /*36d0*/  BRA `(.L_x_728) ;  /* 0x0000000000307947 */ /* 0x000fea0003800000 */
.L_x_726:
[----:B-----5:R-:W-:-:S04]  /*36e0*/  PRMT R48, R41, 0x7632, R48 ;  /* 0x0000763229307816 */ /* 0x020fc80000000030 */
[----:B------:R-:W-:-:S05]  /*36f0*/  SHF.L.U32 R48, R48, 0x10, RZ ;  /* 0x0000001030307819 */ /* 0x000fca00000006ff */
[----:B------:R-:W-:Y:S01]  /*3700*/  FADD.FTZ R55, R55, R48 ;  /* 0x0000003037377221 */ /* 0x000fe20000010000 */
[----:B------:R-:W-:Y:S06]  /*3710*/  BRA `(.L_x_727) ;  /* 0x0000000000187947 */ /* 0x000fec0003800000 */
.L_x_725:
[----:B-----5:R-:W-:Y:S02]  /*3720*/  PRMT R48, R37, 0x7632, R48 ;  /* 0x0000763225307816 */ /* 0x020fe40000000030 */
[----:B------:R-:W-:-:S03]  /*3730*/  @P2 PRMT R49, R41, 0x7632, R49 ;  /* 0x0000763229312816 */ /* 0x000fc60000000031 */
[----:B------:R-:W-:Y:S01]  /*3740*/  IMAD.U32 R48, R48, 0x10000, RZ ;  /* 0x0001000030307824 */ /* 0x000fe200078e00ff */
[----:B------:R-:W-:-:S03]  /*3750*/  @P2 SHF.L.U32 R54, R49, 0x10, RZ ;  /* 0x0000001031362819 */ /* 0x000fc600000006ff */
[----:B------:R-:W-:-:S04]  /*3760*/  FADD.FTZ R55, R55, R48 ;  /* 0x0000003037377221 */ /* 0x000fc80000010000 */
[----:B------:R-:W-:-:S07]  /*3770*/  @P2 FADD.FTZ R55, R55, R54 ;  /* 0x0000003637372221 */ /* 0x000fce0000010000 */
.L_x_727:
[----:B------:R-:W-:-:S04]  /*3780*/  F2FP.BF16.F32.PACK_AB R48, RZ, R55 ;  /* 0x00000037ff30723e */ /* 0x000fc800000010ff */
[----:B------:R-:W-:-:S07]  /*3790*/  PRMT R45, R45, 0x5410, R48 ;  /* 0x000054102d2d7816 */ /* 0x000fce0000000030 */
.L_x_728:
        /* <DEDUP_REMOVED lines=8> */
.L_x_730:
[----:B-----5:R-:W-:-:S04]  /*3820*/  IMAD.U32 R49, R42, 0x10000, RZ ;  /* 0x000100002a317824 */ /* 0x020fc800078e00ff */
[----:B------:R-:W-:Y:S01]  /*3830*/  FADD.FTZ R56, R49, R56 ;  /* 0x0000003831387221 */ /* 0x000fe20000010000 */
[----:B------:R-:W-:Y:S06]  /*3840*/  BRA `(.L_x_731) ;  /* 0x0000000000107947 */ /* 0x000fec0003800000 */
.L_x_729:
[----:B-----5:R-:W-:Y:S02]  /*3850*/  SHF.L.U32 R49, R38, 0x10, RZ ;  /* 0x0000001026317819 */ /* 0x020fe400000006ff */
[----:B------:R-:W-:-:S03]  /*3860*/  @P2 SHF.L.U32 R57, R42, 0x10, RZ ;  /* 0x000000102a392819 */ /* 0x000fc600000006ff */
[----:B------:R-:W-:-:S04]  /*3870*/  FADD.FTZ R56, R49, R56 ;  /* 0x0000003831387221 */ /* 0x000fc80000010000 */
[----:B------:R-:W-:-:S07]  /*3880*/  @P2 FADD.FTZ R56, R57, R56 ;  /* 0x0000003839382221 */ /* 0x000fce0000010000 */
.L_x_731:
[----:B------:R-:W-:-:S04]  /*3890*/  F2FP.BF16.F32.PACK_AB R48, RZ, R56 ;  /* 0x00000038ff30723e */ /* 0x000fc800000010ff */
[----:B------:R-:W-:-:S07]  /*38a0*/  PRMT R46, R48, 0x7610, R46 ;  /* 0x00007610302e7816 */ /* 0x000fce000000002e */
.L_x_732:
[----:B------:R-:W-:Y:S01]  /*38b0*/  IMAD.U32 R54, R50, 0x10000, RZ ;  /* 0x0001000032367824 */ /* 0x000fe200078e00ff */
[----:B------:R-:W-:Y:S06]  /*38c0*/  @P3 BRA `(.L_x_733) ;  /* 0x0000000000243947 */ /* 0x000fec0003800000 */
[----:B------:R-:W-:-:S04]  /*38d0*/  ISETP.NE.U32.AND P4, PT, RZ, UR14, PT ;  /* 0x0000000eff007c0c */ /* 0x000fc8000bf85070 */
[----:B------:R-:W-:-:S13]  /*38e0*/  ISETP.NE.AND.EX P4, PT, RZ, UR15, PT, P4 ;  /* 0x0000000fff007c0c */ /* 0x000fda000bf85340 */
[----:B------:R-:W-:Y:S05]  /*38f0*/  @P4 BRA `(.L_x_734) ;  /* 0x0000000000084947 */ /* 0x000fea0003800000 */
[----:B------:R-:W-:Y:S05]  /*3900*/  @P0 BRA `(.L_x_735) ;  /* 0x00000000002c0947 */ /* 0x000fea0003800000 */
[----:B------:R-:W-:Y:S05]  /*3910*/  BRA `(.L_x_736) ;  /* 0x0000000000307947 */ /* 0x000fea0003800000 */
.L_x_734:
[----:B-----5:R-:W-:-:S04]  /*3920*/  PRMT R48, R42, 0x7632, R48 ;  /* 0x000076322a307816 */ /* 0x020fc80000000030 */
[----:B------:R-:W-:-:S05]  /*3930*/  SHF.L.U32 R49, R48, 0x10, RZ ;  /* 0x0000001030317819 */ /* 0x000fca00000006ff */
[----:B------:R-:W-:Y:S01]  /*3940*/  FADD.FTZ R54, R54, R49 ;  /* 0x0000003136367221 */ /* 0x000fe20000010000 */
[----:B------:R-:W-:Y:S06]  /*3950*/  BRA `(.L_x_735) ;  /* 0x0000000000187947 */ /* 0x000fec0003800000 */
.L_x_733:
[----:B-----5:R-:W-:Y:S02]  /*3960*/  PRMT R48, R38, 0x7632, R48 ;  /* 0x0000763226307816 */ /* 0x020fe40000000030 */
[----:B------:R-:W-:Y:S02]  /*3970*/  @P2 PRMT R50, R42, 0x7632, R50 ;  /* 0x000076322a322816 */ /* 0x000fe40000000032 */
[----:B------:R-:W-:-:S03]  /*3980*/  SHF.L.U32 R49, R48, 0x10, RZ ;  /* 0x0000001030317819 */ /* 0x000fc600000006ff */
[----:B------:R-:W-:Y:S02]  /*3990*/  @P2 IMAD.U32 R57, R50, 0x10000, RZ ;  /* 0x0001000032392824 */ /* 0x000fe400078e00ff */
[----:B------:R-:W-:-:S04]  /*39a0*/  FADD.FTZ R54, R54, R49 ;  /* 0x0000003136367221 */ /* 0x000fc80000010000 */
[----:B------:R-:W-:-:S07]  /*39b0*/  @P2 FADD.FTZ R54, R54, R57 ;  /* 0x0000003936362221 */ /* 0x000fce0000010000 */
.L_x_735:
[----:B------:R-:W-:-:S04]  /*39c0*/  F2FP.BF16.F32.PACK_AB R48, RZ, R54 ;  /* 0x00000036ff30723e */ /* 0x000fc800000010ff */
[----:B------:R-:W-:-:S07]  /*39d0*/  PRMT R46, R46, 0x5410, R48 ;  /* 0x000054102e2e7816 */ /* 0x000fce0000000030 */
.L_x_736:
        /* <DEDUP_REMOVED lines=8> */
.L_x_738:
[----:B-----5:R-:W-:-:S05]  /*3a60*/  SHF.L.U32 R49, R43, 0x10, RZ ;  /* 0x000000102b317819 */ /* 0x020fca00000006ff */
[----:B------:R-:W-:Y:S01]  /*3a70*/  FADD.FTZ R50, R49, R50 ;  /* 0x0000003231327221 */ /* 0x000fe20000010000 */
[----:B------:R-:W-:Y:S06]  /*3a80*/  BRA `(.L_x_739) ;  /* 0x0000000000107947 */ /* 0x000fec0003800000 */
.L_x_737:
[----:B-----5:R-:W-:Y:S01]  /*3a90*/  IMAD.U32 R49, R39, 0x10000, RZ ;  /* 0x0001000027317824 */ /* 0x020fe200078e00ff */
[----:B------:R-:W-:-:S03]  /*3aa0*/  @P2 SHF.L.U32 R57, R43, 0x10, RZ ;  /* 0x000000102b392819 */ /* 0x000fc600000006ff */
[----:B------:R-:W-:-:S04]  /*3ab0*/  FADD.FTZ R50, R49, R50 ;  /* 0x0000003231327221 */ /* 0x000fc80000010000 */
[----:B------:R-:W-:-:S07]  /*3ac0*/  @P2 FADD.FTZ R50, R57, R50 ;  /* 0x0000003239322221 */ /* 0x000fce0000010000 */
.L_x_739:
[----:B------:R-:W-:-:S04]  /*3ad0*/  F2FP.BF16.F32.PACK_AB R48, RZ, R50 ;  /* 0x00000032ff30723e */ /* 0x000fc800000010ff */
[----:B------:R-:W-:-:S07]  /*3ae0*/  PRMT R47, R48, 0x7610, R47 ;  /* 0x00007610302f7816 */ /* 0x000fce000000002f */
.L_x_740:
[----:B------:R-:W-:Y:S01]  /*3af0*/  SHF.L.U32 R51, R51, 0x10, RZ ;  /* 0x0000001033337819 */ /* 0x000fe200000006ff */
[----:B------:R-:W-:Y:S06]  /*3b00*/  @P3 BRA `(.L_x_741) ;  /* 0x0000000000243947 */ /* 0x000fec0003800000 */
[----:B------:R-:W-:-:S04]  /*3b10*/  ISETP.NE.U32.AND P2, PT, RZ, UR14, PT ;  /* 0x0000000eff007c0c */ /* 0x000fc8000bf45070 */
[----:B------:R-:W-:-:S13]  /*3b20*/  ISETP.NE.AND.EX P2, PT, RZ, UR15, PT, P2 ;  /* 0x0000000fff007c0c */ /* 0x000fda000bf45320 */
[----:B------:R-:W-:Y:S05]  /*3b30*/  @P2 BRA `(.L_x_742) ;  /* 0x0000000000082947 */ /* 0x000fea0003800000 */
[----:B------:R-:W-:Y:S05]  /*3b40*/  @P0 BRA `(.L_x_743) ;  /* 0x00000000002c0947 */ /* 0x000fea0003800000 */
[----:B------:R-:W-:Y:S05]  /*3b50*/  BRA `(.L_x_744) ;  /* 0x0000000000307947 */ /* 0x000fea0003800000 */
.L_x_742:
[----:B-----5:R-:W-:-:S05]  /*3b60*/  PRMT R48, R43, 0x7632, R48 ;  /* 0x000076322b307816 */ /* 0x020fca0000000030 */
[----:B------:R-:W-:-:S04]  /*3b70*/  IMAD.U32 R48, R48, 0x10000, RZ ;  /* 0x0001000030307824 */ /* 0x000fc800078e00ff */
[----:B------:R-:W-:Y:S01]  /*3b80*/  FADD.FTZ R51, R51, R48 ;  /* 0x0000003033337221 */ /* 0x000fe20000010000 */
[----:B------:R-:W-:Y:S06]  /*3b90*/  BRA `(.L_x_743) ;  /* 0x0000000000187947 */ /* 0x000fec0003800000 */
.L_x_741:
[----:B-----5:R-:W-:Y:S02]  /*3ba0*/  PRMT R48, R39, 0x7632, R48 ;  /* 0x0000763227307816 */ /* 0x020fe40000000030 */
[----:B------:R-:W-:Y:S02]  /*3bb0*/  @P2 PRMT R49, R43, 0x7632, R49 ;  /* 0x000076322b312816 */ /* 0x000fe40000000031 */
[----:B------:R-:W-:Y:S02]  /*3bc0*/  SHF.L.U32 R48, R48, 0x10, RZ ;  /* 0x0000001030307819 */ /* 0x000fe400000006ff */
[----:B------:R-:W-:-:S03]  /*3bd0*/  @P2 SHF.L.U32 R144, R49, 0x10, RZ ;  /* 0x0000001031902819 */ /* 0x000fc600000006ff */
[----:B------:R-:W-:-:S04]  /*3be0*/  FADD.FTZ R51, R51, R48 ;  /* 0x0000003033337221 */ /* 0x000fc80000010000 */
[----:B------:R-:W-:-:S07]  /*3bf0*/  @P2 FADD.FTZ R51, R51, R144 ;  /* 0x0000009033332221 */ /* 0x000fce0000010000 */
.L_x_743:
[----:B------:R-:W-:-:S04]  /*3c00*/  F2FP.BF16.F32.PACK_AB R48, RZ, R51 ;  /* 0x00000033ff30723e */ /* 0x000fc800000010ff */
[----:B------:R-:W-:-:S07]  /*3c10*/  PRMT R47, R47, 0x5410, R48 ;  /* 0x000054102f2f7816 */ /* 0x000fce0000000030 */
.L_x_744:
[----:B------:R-:W-:Y:S01]  /*3c20*/  FADD.FTZ R49, RZ, R96 ;  /* 0x00000060ff317221 */ /* 0x000fe20000010000 */
[----:B------:R-:W-:-:S03]  /*3c30*/  UMOV UR6, 0xffffffff ;  /* 0xffffffff00067882 */ /* 0x000fc60000000000 */
        /* <DEDUP_REMOVED lines=33> */
[----:B0-----:R-:W-:-:S03]  /*3e50*/  @P0 LEA R48, P2, R121, R48, 0x4 ;  /* 0x0000003079300211 */ /* 0x001fc600078420ff */
[----:B------:R-:W-:Y:S01]  /*3e60*/  FADD.FTZ R57, R144, R53 ;  /* 0x0000003590397221 */ /* 0x000fe20000010000 */
[----:B------:R-:W-:-:S03]  /*3e70*/  @P0 LEA.HI.X R49, R121, R49, RZ, 0x4, P2 ;  /* 0x0000003179310211 */ /* 0x000fc600010f24ff */
[----:B------:R-:W-:Y:S01]  /*3e80*/  FADD.FTZ R144, R57, R52 ;  /* 0x0000003439907221 */ /* 0x000fe20000010000 */
[----:B------:R-:W-:Y:S01]  /*3e90*/  ISETP.NE.AND P2, PT, R64, RZ, PT ;  /* 0x000000ff4000720c */ /* 0x000fe20003f45270 */
[----:B------:R0:W-:Y:S02]  /*3ea0*/  @P0 STG.E.128 desc[UR4][R48.64], R44 ;  /* 0x0000002c30000986 */ /* 0x0001e4000c101d04 */
[----:B------:R-:W-:-:S04]  /*3eb0*/  FADD.FTZ R57, R144, R55 ;  /* 0x0000003790397221 */ /* 0x000fc80000010000 */
[----:B------:R-:W-:-:S04]  /*3ec0*/  FADD.FTZ R57, R57, R56 ;  /* 0x0000003839397221 */ /* 0x000fc80000010000 */
[----:B------:R-:W-:-:S04]  /*3ed0*/  FADD.FTZ R57, R57, R54 ;  /* 0x0000003639397221 */ /* 0x000fc80000010000 */
[----:B------:R-:W-:-:S04]  /*3ee0*/  FADD.FTZ R144, R57, R50 ;  /* 0x0000003239907221 */ /* 0x000fc80000010000 */
[----:B------:R-:W-:Y:S01]  /*3ef0*/  FADD.FTZ R144, R144, R51 ;  /* 0x0000003390907221 */ /* 0x000fe20000010000 */
[----:B0-----:R-:W-:Y:S06]  /*3f00*/  BRA.DIV UR6, `(.L_x_745) ;  /* 0x0000001206487947 */ /* 0x001fec000b800000 */
[----:B------:R-:W0:Y:S02]  /*3f10*/  SHFL.BFLY PT, R49, R144, 0x1, 0x1f ;  /* 0x0c201f0090317f89 */ /* 0x000e2400000e0000 */
[----:B0-----:R-:W-:-:S05]  /*3f20*/  FADD.FTZ R143, R144, R49 ;  /* 0x00000031908f7221 */ /* 0x001fca0000010000 */
[----:B------:R-:W0:Y:S02]  /*3f30*/  SHFL.BFLY PT, R48, R143, 0x2, 0x1f ;  /* 0x0c401f008f307f89 */ /* 0x000e2400000e0000 */
[----:B0-----:R-:W-:-:S05]  /*3f40*/  FADD.FTZ R145, R143, R48 ;  /* 0x000000308f917221 */ /* 0x001fca0000010000 */
[----:B------:R-:W0:Y:S02]  /*3f50*/  SHFL.BFLY PT, R48, R145, 0x4, 0x1f ;  /* 0x0c801f0091307f89 */ /* 0x000e2400000e0000 */
[----:B0-----:R-:W-:-:S05]  /*3f60*/  FADD.FTZ R146, R145, R48 ;  /* 0x0000003091927221 */ /* 0x001fca0000010000 */
[----:B------:R-:W0:Y:S02]  /*3f70*/  SHFL.BFLY PT, R49, R146, 0x8, 0x1f ;  /* 0x0d001f0092317f89 */ /* 0x000e2400000e0000 */
[----:B0-----:R-:W-:Y:S02]  /*3f80*/  FADD.FTZ R147, R146, R49 ;  /* 0x0000003192937221 */ /* 0x001fe40000010000 */
[----:B------:R-:W0:Y:S03]  /*3f90*/  LDC R49, c[0x0][0x290] ;  /* 0x0000a400ff317b82 */ /* 0x000e260000000800 */
[----:B------:R-:W1:Y:S02]  /*3fa0*/  SHFL.BFLY PT, R48, R147, 0x10, 0x1f ;  /* 0x0e001f0093307f89 */ /* 0x000e6400000e0000 */
[----:B-1----:R-:W-:-:S04]  /*3fb0*/  FADD.FTZ R48, R147, R48 ;  /* 0x0000003093307221 */ /* 0x002fc80000010000 */
[----:B0-----:R-:W-:-:S04]  /*3fc0*/  FMUL.FTZ R57, R48, R49 ;  /* 0x0000003130397220 */ /* 0x001fc80000410000 */
        /* <DEDUP_REMOVED lines=89> */
.L_x_758:
[C---:B------:R-:W-:Y:S01]  /*4560*/  FMUL.FTZ R48, R57.reuse, R57 ;  /* 0x0000003939307220 */ /* 0x040fe20000410000 */
[----:B-1----:R-:W-:Y:S01]  /*4570*/  FADD.FTZ R144, R146, R147 ;  /* 0x0000009392907221 */ /* 0x002fe20000010000 */
[----:B------:R-:W-:-:S03]  /*4580*/  FSEL R143, R57, RZ, !P5 ;  /* 0x000000ff398f7208 */ /* 0x000fc60006800000 */
[----:B------:R-:W-:Y:S01]  /*4590*/  FSEL R145, R48, RZ, P5 ;  /* 0x000000ff30917208 */ /* 0x000fe20002800000 */
[----:B------:R-:W-:Y:S01]  /*45a0*/  FFMA.FTZ R144, R144, R49, UR8 ;  /* 0x0000000890907e23 */ /* 0x000fe20008010031 */
[C---:B------:R-:W-:Y:S01]  /*45b0*/  FADD.FTZ R152, -R143.reuse, R115 ;  /* 0x000000738f987221 */ /* 0x040fe20000010100 */
[----:B------:R-:W1:Y:S01]  /*45c0*/  @!P2 LDC.64 R48, c[0x0][0x250] ;  /* 0x00009400ff30ab82 */ /* 0x000e620000000a00 */
[C---:B------:R-:W-:Y:S01]  /*45d0*/  FADD.FTZ R156, -R143.reuse, R117 ;  /* 0x000000758f9c7221 */ /* 0x040fe20000010100 */
[----:B------:R-:W-:Y:S01]  /*45e0*/  FADD.FTZ R145, R144, R145 ;  /* 0x0000009190917221 */ /* 0x000fe20000010000 */
[C---:B------:R-:W-:Y:S01]  /*45f0*/  FADD.FTZ R162, -R143.reuse, R125 ;  /* 0x0000007d8fa27221 */ /* 0x040fe20000010100 */
[C---:B------:R-:W-:Y:S01]  /*4600*/  FADD.FTZ R117, -R143.reuse, R53 ;  /* 0x000000358f757221 */ /* 0x040fe20000010100 */
[C---:B------:R-:W-:Y:S01]  /*4610*/  FADD.FTZ R125, -R143.reuse, R55 ;  /* 0x000000378f7d7221 */ /* 0x040fe20000010100 */
[----:B------:R-:W2:Y:S01]  /*4620*/  MUFU.RSQ R115, R145 ;  /* 0x0000009100737308 */ /* 0x000ea20000001400 */
[C---:B0-----:R-:W-:Y:S01]  /*4630*/  FADD.FTZ R146, -R143.reuse, R123 ;  /* 0x0000007b8f927221 */ /* 0x041fe20000010100 */
        /* <DEDUP_REMOVED lines=15> */
[----:B--2---:R-:W-:Y:S01]  /*4730*/  FMUL.FTZ R53, R115, R152 ;  /* 0x0000009873357220 */ /* 0x004fe20000410000 */
[----:B-1----:R-:W-:-:S04]  /*4740*/  @!P2 IMAD.WIDE R48, R66, 0x4, R48 ;  /* 0x000000044230a825 */ /* 0x002fc800078e0230 */
[----:B------:R-:W-:Y:S01]  /*4750*/  FMUL.FTZ R55, R115, R156 ;  /* 0x0000009c73377220 */ /* 0x000fe20000410000 */
[----:B------:R-:W-:Y:S01]  /*4760*/  FADD.FTZ R152, -R143, R56 ;  /* 0x000000388f987221 */ /* 0x000fe20000010100 */
[----:B------:R-:W-:Y:S01]  /*4770*/  FFMA.FTZ R53, R53, R33, R4 ;  /* 0x0000002135357223 */ /* 0x000fe20000010004 */
[----:B------:R-:W-:Y:S01]  /*4780*/  FADD.FTZ R130, -R143, R130 ;  /* 0x000000828f827221 */ /* 0x000fe20000010100 */
[----:B------:R0:W-:Y:S01]  /*4790*/  @!P2 STG.E desc[UR4][R48.64], R57 ;  /* 0x000000393000a986 */ /* 0x0001e2000c101904 */
[----:B------:R-:W-:Y:S01]  /*47a0*/  FFMA.FTZ R52, R55, R99, R70 ;  /* 0x0000006337347223 */ /* 0x000fe20000010046 */
        /* <DEDUP_REMOVED lines=10> */
[----:B0-----:R-:W0:Y:S01]  /*4850*/  @!P2 LDC.64 R56, c[0x0][0x258] ;  /* 0x00009600ff38ab82 */ /* 0x001e220000000a00 */
[C---:B------:R-:W-:Y:S01]  /*4860*/  FADD.FTZ R140, -R143.reuse, R140 ;  /* 0x0000008c8f8c7221 */ /* 0x040fe20000010100 */
[C---:B------:R-:W-:Y:S01]  /*4870*/  FADD.FTZ R164, -R143.reuse, R139 ;  /* 0x0000008b8fa47221 */ /* 0x040fe20000010100 */
[C---:B------:R-:W-:Y:S01]  /*4880*/  FADD.FTZ R141, -R143.reuse, R141 ;  /* 0x0000008d8f8d7221 */ /* 0x040fe20000010100 */
[C---:B------:R-:W-:Y:S01]  /*4890*/  FADD.FTZ R142, -R143.reuse, R142 ;  /* 0x0000008e8f8e7221 */ /* 0x040fe20000010100 */
[C---:B------:R-:W-:Y:S01]  /*48a0*/  FADD.FTZ R156, -R143.reuse, R54 ;  /* 0x000000368f9c7221 */ /* 0x040fe20000010100 */
[C---:B------:R-:W-:Y:S01]  /*48b0*/  FADD.FTZ R131, -R143.reuse, R50 ;  /* 0x000000328f837221 */ /* 0x040fe20000010100 */
[----:B------:R-:W-:Y:S01]  /*48c0*/  FADD.FTZ R143, -R143, R51 ;  /* 0x000000338f8f7221 */ /* 0x000fe20000010100 */
[----:B------:R-:W-:Y:S01]  /*48d0*/  F2FP.BF16.F32.PACK_AB R51, R52, R53 ;  /* 0x000000353433723e */ /* 0x000fe200000010ff */
        /* <DEDUP_REMOVED lines=16> */
[C---:B------:R-:W-:Y:S01]  /*49e0*/  FMUL.FTZ R59, R115.reuse, R124 ;  /* 0x0000007c733b7220 */ /* 0x040fe20000410000 */
[----:B------:R-:W-:Y:S01]  /*49f0*/  F2FP.BF16.F32.PACK_AB R48, R48, R53 ;  /* 0x000000353030723e */ /* 0x000fe200000010ff */
[C---:B------:R-:W-:Y:S01]  /*4a00*/  FMUL.FTZ R118, R115.reuse, R118 ;  /* 0x0000007673767220 */ /* 0x040fe20000410000 */
[C---:B------:R-:W-:Y:S01]  /*4a10*/  FMUL.FTZ R122, R115.reuse, R122 ;  /* 0x0000007a737a7220 */ /* 0x040fe20000410000 */
[C---:B------:R-:W-:Y:S01]  /*4a20*/  FMUL.FTZ R146, R115.reuse, R146 ;  /* 0x0000009273927220 */ /* 0x040fe20000410000 */
[C---:B------:R-:W-:Y:S01]  /*4a30*/  FMUL.FTZ R148, R115.reuse, R148 ;  /* 0x0000009473947220 */ /* 0x040fe20000410000 */
[----:B------:R-:W-:Y:S01]  /*4a40*/  FMUL.FTZ R53, R115, R120 ;  /* 0x0000007873357220 */ /* 0x000fe20000410000 */
[----:B------:R-:W-:Y:S01]  /*4a50*/  F2FP.BF16.F32.PACK_AB R50, R55, R50 ;  /* 0x000000323732723e */ /* 0x000fe200000010ff */
        /* <DEDUP_REMOVED lines=8> */
[----:B------:R-:W-:Y:S01]  /*4ae0*/  LEA R96, P3, R97, UR10, 0x4 ;  /* 0x0000000a61607c11 */ /* 0x000fe2000f8620ff */
[----:B0-----:R-:W-:Y:S01]  /*4af0*/  @!P2 IMAD.WIDE R56, R66, 0x4, R56 ;  /* 0x000000044238a825 */ /* 0x001fe200078e0238 */
[----:B------:R-:W-:-:S03]  /*4b00*/  LEA R58, P4, R109, UR10, 0x4 ;  /* 0x0000000a6d3a7c11 */ /* 0x000fc6000f8820ff */
[----:B------:R-:W-:Y:S01]  /*4b10*/  FMUL.FTZ R152, R115, R152 ;  /* 0x0000009873987220 */ /* 0x000fe20000410000 */
[----:B------:R-:W-:Y:S01]  /*4b20*/  F2FP.BF16.F32.PACK_AB R52, R59, R52 ;  /* 0x000000343b34723e */ /* 0x000fe200000010ff */
[----:B------:R-:W-:Y:S01]  /*4b30*/  FMUL.FTZ R156, R115, R156 ;  /* 0x0000009c739c7220 */ /* 0x000fe20000410000 */
[----:B------:R-:W-:Y:S01]  /*4b40*/  LEA.HI.X R97, R97, UR11, RZ, 0x4, P3 ;  /* 0x0000000b61617c11 */ /* 0x000fe200098f24ff */
[----:B------:R0:W-:Y:S01]  /*4b50*/  @!P2 STG.E desc[UR4][R56.64], R115 ;  /* 0x000000733800a986 */ /* 0x0001e2000c101904 */
[----:B------:R-:W-:Y:S01]  /*4b60*/  F2FP.BF16.F32.PACK_AB R54, R113, R54 ;  /* 0x000000367136723e */ /* 0x000fe200000010ff */
[----:B------:R-:W-:Y:S01]  /*4b70*/  FMUL.FTZ R135, R115, R164 ;  /* 0x000000a473877220 */ /* 0x000fe20000410000 */
[----:B------:R-:W-:Y:S01]  /*4b80*/  F2FP.BF16.F32.PACK_AB R53, R110, R53 ;  /* 0x000000356e35723e */ /* 0x000fe200000010ff */
[----:B------:R1:W-:Y:S01]  /*4b90*/  STG.E.128 desc[UR4][R96.64], R48 ;  /* 0x0000003060007986 */ /* 0x0003e2000c101d04 */
[----:B------:R-:W-:Y:S01]  /*4ba0*/  LEA.HI.X R59, R109, UR11, RZ, 0x4, P4 ;  /* 0x0000000b6d3b7c11 */ /* 0x000fe2000a0f24ff */
[----:B------:R-:W-:Y:S01]  /*4bb0*/  FMUL.FTZ R141, R115, R141 ;  /* 0x0000008d738d7220 */ /* 0x000fe20000410000 */
[----:B------:R-:W-:Y:S01]  /*4bc0*/  FFMA.FTZ R135, R135, R23, R16 ;  /* 0x0000001787877223 */ /* 0x000fe20000010010 */
[C---:B------:R-:W-:Y:S01]  /*4bd0*/  FMUL.FTZ R127, R115.reuse, R126 ;  /* 0x0000007e737f7220 */ /* 0x040fe20000410000 */
[C---:B------:R-:W-:Y:S01]  /*4be0*/  FMUL.FTZ R160, R115.reuse, R160 ;  /* 0x000000a073a07220 */ /* 0x040fe20000410000 */
[----:B------:R2:W-:Y:S01]  /*4bf0*/  STG.E.128 desc[UR4][R58.64], R52 ;  /* 0x000000343a007986 */ /* 0x0005e2000c101d04 */
[----:B------:R-:W-:Y:S01]  /*4c00*/  FMUL.FTZ R140, R115, R140 ;  /* 0x0000008c738c7220 */ /* 0x000fe20000410000 */
[----:B0-----:R-:W-:Y:S01]  /*4c10*/  FFMA.FTZ R56, R141, R89, R82 ;  /* 0x000000598d387223 */ /* 0x001fe20000010052 */
[C---:B------:R-:W-:Y:S01]  /*4c20*/  FMUL.FTZ R116, R115.reuse, R116 ;  /* 0x0000007473747220 */ /* 0x040fe20000410000 */
        /* <DEDUP_REMOVED lines=8> */
[----:B-1----:R-:W-:Y:S01]  /*4cb0*/  FFMA.FTZ R97, R94, R156, R85 ;  /* 0x0000009c5e617223 */ /* 0x002fe20000010055 */
[----:B------:R-:W-:Y:S01]  /*4cc0*/  FFMA.FTZ R112, R127, R65, R12 ;  /* 0x000000417f707223 */ /* 0x000fe2000001000c */
[C---:B------:R-:W-:Y:S01]  /*4cd0*/  FMUL.FTZ R128, R115.reuse, R128 ;  /* 0x0000008073807220 */ /* 0x040fe20000410000 */
[----:B------:R-:W-:Y:S01]  /*4ce0*/  FMUL.FTZ R130, R115, R130 ;  /* 0x0000008273827220 */ /* 0x000fe20000410000 */
[----:B------:R-:W-:Y:S01]  /*4cf0*/  FFMA.FTZ R116, R116, R62, R11 ;  /* 0x0000003e74747223 */ /* 0x000fe2000001000b */
[----:B------:R-:W-:Y:S01]  /*4d00*/  FFMA.FTZ R133, R133, R107, R78 ;  /* 0x0000006b85857223 */ /* 0x000fe2000001004e */
[----:B--2---:R-:W-:Y:S01]  /*4d10*/  FFMA.FTZ R58, R28, R152, R19 ;  /* 0x000000981c3a7223 */ /* 0x004fe20000010013 */
[----:B------:R-:W-:Y:S01]  /*4d20*/  F2FP.BF16.F32.PACK_AB R55, R56, R135 ;  /* 0x000000873837723e */ /* 0x000fe200000010ff */
[----:B------:R-:W-:Y:S01]  /*4d30*/  FFMA.FTZ R54, R24, R160, R15 ;  /* 0x000000a018367223 */ /* 0x000fe2000001000f */
[----:B------:R-:W-:Y:S01]  /*4d40*/  FFMA.FTZ R59, R90, R140, R81 ;  /* 0x0000008c5a3b7223 */ /* 0x000fe20000010051 */
[----:B------:R-:W-:Y:S01]  /*4d50*/  FFMA.FTZ R127, R134, R108, R77 ;  /* 0x0000006c867f7223 */ /* 0x000fe2000001004d */
[----:B------:R-:W-:Y:S01]  /*4d60*/  F2FP.BF16.F32.PACK_AB R58, R97, R58 ;  /* 0x0000003a613a723e */ /* 0x000fe200000010ff */
[----:B------:R-:W-:Y:S01]  /*4d70*/  FFMA.FTZ R52, R22, R136, R13 ;  /* 0x0000008816347223 */ /* 0x000fe2000001000d */
[----:B------:R-:W0:Y:S01]  /*4d80*/  LDC.64 R96, c[0x0][0x210] ;  /* 0x00008400ff607b82 */ /* 0x000e220000000a00 */
[----:B------:R-:W-:Y:S01]  /*4d90*/  FFMA.FTZ R57, R88, R154, R79 ;  /* 0x0000009a58397223 */ /* 0x000fe2000001004f */
[----:B------:R-:W-:Y:S01]  /*4da0*/  FFMA.FTZ R131, R131, R27, R20 ;  /* 0x0000001b83837223 */ /* 0x000fe20000010014 */
[----:B------:R-:W-:Y:S01]  /*4db0*/  FFMA.FTZ R56, R143, R93, R86 ;  /* 0x0000005d8f387223 */ /* 0x000fe20000010056 */
[C---:B------:R-:W-:Y:S01]  /*4dc0*/  FMUL.FTZ R158, R115.reuse, R158 ;  /* 0x0000009e739e7220 */ /* 0x040fe20000410000 */
[----:B------:R-:W-:Y:S01]  /*4dd0*/  FMUL.FTZ R138, R115, R138 ;  /* 0x0000008a738a7220 */ /* 0x000fe20000410000 */
[----:B------:R-:W-:Y:S01]  /*4de0*/  FFMA.FTZ R129, R129, R63, R10 ;  /* 0x0000003f81817223 */ /* 0x000fe2000001000a */
[----:B------:R-:W-:Y:S01]  /*4df0*/  FFMA.FTZ R110, R113, R105, R76 ;  /* 0x00000069716e7223 */ /* 0x000fe2000001004c */
[C---:B------:R-:W-:Y:S01]  /*4e00*/  FMUL.FTZ R142, R115.reuse, R142 ;  /* 0x0000008e738e7220 */ /* 0x040fe20000410000 */
[C---:B------:R-:W-:Y:S01]  /*4e10*/  FMUL.FTZ R117, R115.reuse, R117 ;  /* 0x0000007573757220 */ /* 0x040fe20000410000 */
[C---:B------:R-:W-:Y:S01]  /*4e20*/  FMUL.FTZ R123, R115.reuse, R123 ;  /* 0x0000007b737b7220 */ /* 0x040fe20000410000 */
[----:B------:R-:W-:Y:S01]  /*4e30*/  FMUL.FTZ R125, R115, R125 ;  /* 0x0000007d737d7220 */ /* 0x000fe20000410000 */
[----:B------:R-:W-:Y:S01]  /*4e40*/  FFMA.FTZ R128, R128, R60, R9 ;  /* 0x0000003c80807223 */ /* 0x000fe20000010009 */
[----:B------:R-:W-:Y:S01]  /*4e50*/  FFMA.FTZ R109, R130, R106, R75 ;  /* 0x0000006a826d7223 */ /* 0x000fe2000001004b */
[----:B------:R-:W-:Y:S01]  /*4e60*/  F2FP.BF16.F32.PACK_AB R54, R59, R54 ;  /* 0x000000363b36723e */ /* 0x000fe200000010ff */
        /* <DEDUP_REMOVED lines=9> */
[----:B------:R-:W-:Y:S01]  /*4f00*/  LEA R114, P2, R111, UR10, 0x4 ;  /* 0x0000000a6f727c11 */ /* 0x000fe2000f8420ff */
[----:B------:R-:W-:Y:S01]  /*4f10*/  FFMA.FTZ R117, R92, R117, R83 ;  /* 0x000000755c757223 */ /* 0x000fe20000010053 */
[----:B------:R-:W-:Y:S01]  /*4f20*/  F2FP.BF16.F32.PACK_AB R49, R110, R129 ;  /* 0x000000816e31723e */ /* 0x000fe200000010ff */
[----:B0-----:R-:W-:Y:S01]  /*4f30*/  IMAD R66, R96, 0x4, R66 ;  /* 0x0000000460427824 */ /* 0x001fe200078e0242 */
[----:B------:R-:W-:-:S02]  /*4f40*/  LEA R112, P3, R119, UR10, 0x4 ;  /* 0x0000000a77707c11 */ /* 0x000fc4000f8620ff */
[----:B------:R-:W-:Y:S02]  /*4f50*/  LEA R110, P4, R121, UR10, 0x4 ;  /* 0x0000000a796e7c11 */ /* 0x000fe4000f8820ff */
[----:B------:R-:W-:Y:S02]  /*4f60*/  F2FP.BF16.F32.PACK_AB R48, R109, R128 ;  /* 0x000000806d30723e */ /* 0x000fe400000010ff */
[----:B------:R-:W-:Y:S02]  /*4f70*/  LEA.HI.X R115, R111, UR11, RZ, 0x4, P2 ;  /* 0x0000000b6f737c11 */ /* 0x000fe400090f24ff */
[----:B------:R-:W-:Y:S02]  /*4f80*/  F2FP.BF16.F32.PACK_AB R53, R138, R53 ;  /* 0x000000358a35723e */ /* 0x000fe400000010ff */
[----:B------:R-:W-:Y:S01]  /*4f90*/  LEA.HI.X R113, R119, UR11, RZ, 0x4, P3 ;  /* 0x0000000b77717c11 */ /* 0x000fe200098f24ff */
[----:B------:R0:W-:Y:S01]  /*4fa0*/  STG.E.128 desc[UR4][R114.64], R48 ;  /* 0x0000003072007986 */ /* 0x0001e2000c101d04 */
[----:B------:R-:W-:-:S02]  /*4fb0*/  F2FP.BF16.F32.PACK_AB R57, R116, R57 ;  /* 0x000000397439723e */ /* 0x000fc400000010ff */
[----:B------:R-:W-:Y:S01]  /*4fc0*/  F2FP.BF16.F32.PACK_AB R56, R117, R56 ;  /* 0x000000387538723e */ /* 0x000fe200000010ff */
[----:B------:R0:W-:Y:S01]  /*4fd0*/  STG.E.128 desc[UR4][R112.64], R52 ;  /* 0x0000003470007986 */ /* 0x0001e2000c101d04 */
[----:B------:R-:W-:Y:S02]  /*4fe0*/  LEA.HI.X R111, R121, UR11, RZ, 0x4, P4 ;  /* 0x0000000b796f7c11 */ /* 0x000fe4000a0f24ff */
[----:B------:R-:W-:-:S03]  /*4ff0*/  ISETP.GE.AND P2, PT, R66, R97, PT ;  /* 0x000000614200720c */ /* 0x000fc60003f46270 */
[----:B------:R0:W-:Y:S10]  /*5000*/  STG.E.128 desc[UR4][R110.64], R56 ;  /* 0x000000386e007986 */ /* 0x0001f4000c101d04 */
[----:B------:R-:W-:Y:S05]  /*5010*/  @!P2 BRA `(.L_x_746) ;  /* 0xffffffb800aca947 */ /* 0x000fea000383ffff */
[----:B------:R-:W-:Y:S05]  /*5020*/  EXIT ;  /* 0x000000000000794d */ /* 0x000fea0003800000 */
.L_x_745:
        /* <DEDUP_REMOVED lines=8> */
.L_x_748:
[----:B------:R-:W-:Y:S05]  /*50b0*/  BSYNC B0 ;  /* 0x0000000000007941 */ /* 0x000fea0003800000 */
.L_x_747:
[----:B------:R-:W-:Y:S01]  /*50c0*/  MOV R49, R149 ;  /* 0x0000009500317202 */ /* 0x000fe20000000f00 */
[----:B------:R-:W-:Y:S01]  /*50d0*/  HFMA2.MMA R150, -RZ, RZ, 0, 1.1920928955078125e-07 ;  /* 0x00000002ff967435 */ /* 0x000fe200000001ff */
[----:B------:R-:W-:Y:S01]  /*50e0*/  MOV R153, 0x1f ;  /* 0x0000001f00997802 */ /* 0x000fe20000000f00 */
[----:B------:R-:W-:Y:S02]  /*50f0*/  IMAD.MOV.U32 R148, RZ, RZ, -0x1 ;  /* 0xffffffffff947424 */ /* 0x000fe400078e00ff */
[----:B------:R-:W-:-:S04]  /*5100*/  FADD.FTZ R143, R144, R49 ;  /* 0x00000031908f7221 */ /* 0x000fc80000010000 */
[----:B------:R-:W-:-:S07]  /*5110*/  IMAD.MOV.U32 R151, RZ, RZ, R143 ;  /* 0x000000ffff977224 */ /* 0x000fce00078e008f */
[----:B------:R-:W-:Y:S05]  /*5120*/  WARPSYNC.COLLECTIVE R148, `(.L_x_749) ;  /* 0x0000000094087348 */ /* 0x000fea0003c00000 */
[----:B------:R0:W1:Y:S02]  /*5130*/  SHFL.BFLY P3, R149, R151, R150, R153 ;  /* 0x0c00009697957389 */ /* 0x0000640000060099 */
[----:B01----:R-:W-:Y:S01]  /*5140*/  ENDCOLLECTIVE ;  /* 0x000000000000791b */ /* 0x003fe20003800000 */
.L_x_749:
[----:B------:R-:W-:Y:S01]  /*5150*/  IMAD.MOV.U32 R150, RZ, RZ, 0x4 ;  /* 0x00000004ff967424 */ /* 0x000fe200078e00ff */
[----:B------:R-:W-:-:S05]  /*5160*/  MOV R48, R149 ;  /* 0x0000009500307202 */ /* 0x000fca0000000f00 */
[----:B------:R-:W-:-:S05]  /*5170*/  FADD.FTZ R145, R143, R48 ;  /* 0x000000308f917221 */ /* 0x000fca0000010000 */
[----:B------:R-:W-:-:S07]  /*5180*/  MOV R151, R145 ;  /* 0x0000009100977202 */ /* 0x000fce0000000f00 */
[----:B------:R-:W-:Y:S05]  /*5190*/  WARPSYNC.COLLECTIVE R148, `(.L_x_750) ;  /* 0x0000000094087348 */ /* 0x000fea0003c00000 */
[----:B------:R0:W1:Y:S02]  /*51a0*/  SHFL.BFLY P3, R149, R151, R150, R153 ;  /* 0x0c00009697957389 */ /* 0x0000640000060099 */
[----:B01----:R-:W-:Y:S01]  /*51b0*/  ENDCOLLECTIVE ;  /* 0x000000000000791b */ /* 0x003fe20003800000 */
.L_x_750:
[----:B------:R-:W-:Y:S01]  /*51c0*/  IMAD.MOV.U32 R150, RZ, RZ, 0x8 ;  /* 0x00000008ff967424 */ /* 0x000fe200078e00ff */
[----:B------:R-:W-:-:S05]  /*51d0*/  MOV R48, R149 ;  /* 0x0000009500307202 */ /* 0x000fca0000000f00 */
[----:B------:R-:W-:-:S05]  /*51e0*/  FADD.FTZ R146, R145, R48 ;  /* 0x0000003091927221 */ /* 0x000fca0000010000 */
[----:B------:R-:W-:-:S07]  /*51f0*/  MOV R151, R146 ;  /* 0x0000009200977202 */ /* 0x000fce0000000f00 */
[----:B------:R-:W-:Y:S05]  /*5200*/  WARPSYNC.COLLECTIVE R148, `(.L_x_751) ;  /* 0x0000000094087348 */ /* 0x000fea0003c00000 */
[----:B------:R0:W1:Y:S02]  /*5210*/  SHFL.BFLY P3, R149, R151, R150, R153 ;  /* 0x0c00009697957389 */ /* 0x0000640000060099 */
[----:B01----:R-:W-:Y:S01]  /*5220*/  ENDCOLLECTIVE ;  /* 0x000000000000791b */ /* 0x003fe20003800000 */
.L_x_751:
[----:B------:R-:W-:Y:S01]  /*5230*/  HFMA2.MMA R150, -RZ, RZ, 0, 9.5367431640625e-07 ;  /* 0x00000010ff967435 */ /* 0x000fe200000001ff */
[----:B------:R-:W-:-:S05]  /*5240*/  MOV R49, R149 ;  /* 0x0000009500317202 */ /* 0x000fca0000000f00 */
[----:B------:R-:W-:Y:S02]  /*5250*/  FADD.FTZ R147, R146, R49 ;  /* 0x0000003192937221 */ /* 0x000fe40000010000 */
[----:B------:R-:W0:Y:S03]  /*5260*/  LDC R49, c[0x0][0x290] ;  /* 0x0000a400ff317b82 */ /* 0x000e260000000800 */
[----:B------:R-:W-:-:S07]  /*5270*/  MOV R151, R147 ;  /* 0x0000009300977202 */ /* 0x000fce0000000f00 */
[----:B0-----:R-:W-:Y:S05]  /*5280*/  WARPSYNC.COLLECTIVE R148, `(.L_x_752) ;  /* 0x0000000094087348 */ /* 0x001fea0003c00000 */
[----:B------:R1:W2:Y:S02]  /*5290*/  SHFL.BFLY P3, R149, R151, R150, R153 ;  /* 0x0c00009697957389 */ /* 0x0002a40000060099 */
[----:B012---:R-:W-:Y:S01]  /*52a0*/  ENDCOLLECTIVE ;  /* 0x000000000000791b */ /* 0x007fe20003800000 */
.L_x_752:
[----:B------:R-:W-:Y:S01]  /*52b0*/  HFMA2.MMA R150, -RZ, RZ, 0, 5.9604644775390625e-08 ;  /* 0x00000001ff967435 */ /* 0x000fe200000001ff */
[----:B------:R-:W-:-:S04]  /*52c0*/  IMAD.MOV.U32 R48, RZ, RZ, R149 ;  /* 0x000000ffff307224 */ /* 0x000fc800078e0095 */
[----:B------:R-:W-:-:S04]  /*52d0*/  FADD.FTZ R48, R147, R48 ;  /* 0x0000003093307221 */ /* 0x000fc80000010000 */
[----:B------:R-:W-:-:S04]  /*52e0*/  FMUL.FTZ R57, R48, R49 ;  /* 0x0000003130397220 */ /* 0x000fc80000410000 */
[C---:B------:R-:W-:Y:S01]  /*52f0*/  FADD.FTZ R48, -R57.reuse, R96 ;  /* 0x0000006039307221 */ /* 0x040fe20000010100 */
[----:B------:R-:W-:-:S03]  /*5300*/  FADD.FTZ R143, -R57, R112 ;  /* 0x00000070398f7221 */ /* 0x000fc60000010100 */
[----:B------:R-:W-:-:S04]  /*5310*/  FFMA.FTZ R48, R48, R48, RZ ;  /* 0x0000003030307223 */ /* 0x000fc800000100ff */
[----:B------:R-:W-:Y:S01]  /*5320*/  FFMA.FTZ R48, R143, R143, R48 ;  /* 0x0000008f8f307223 */ /* 0x000fe20000010030 */
[----:B------:R-:W-:-:S04]  /*5330*/  FADD.FTZ R143, -R57, R110 ;  /* 0x0000006e398f7221 */ /* 0x000fc80000010100 */
        /* <DEDUP_REMOVED lines=74> */
[----:B------:R-:W-:-:S05]  /*57e0*/  FFMA.FTZ R48, R143, R143, R48 ;  /* 0x0000008f8f307223 */ /* 0x000fca0000010030 */
[----:B------:R-:W-:-:S07]  /*57f0*/  MOV R151, R48 ;  /* 0x0000003000977202 */ /* 0x000fce0000000f00 */
[----:B------:R-:W-:Y:S05]  /*5800*/  WARPSYNC.COLLECTIVE R148, `(.L_x_753) ;  /* 0x0000000094087348 */ /* 0x000fea0003c00000 */
[----:B------:R0:W1:Y:S02]  /*5810*/  SHFL.BFLY P3, R149, R151, R150, R153 ;  /* 0x0c00009697957389 */ /* 0x0000640000060099 */
[----:B01----:R-:W-:Y:S01]  /*5820*/  ENDCOLLECTIVE ;  /* 0x000000000000791b */ /* 0x003fe20003800000 */
.L_x_753:
[----:B------:R-:W-:Y:S01]  /*5830*/  HFMA2.MMA R150, -RZ, RZ, 0, 1.1920928955078125e-07 ;  /* 0x00000002ff967435 */ /* 0x000fe200000001ff */
[----:B------:R-:W-:-:S05]  /*5840*/  MOV R143, R149 ;  /* 0x00000095008f7202 */ /* 0x000fca0000000f00 */
[----:B------:R-:W-:-:S04]  /*5850*/  FADD.FTZ R143, R48, R143 ;  /* 0x0000008f308f7221 */ /* 0x000fc80000010000 */
[----:B------:R-:W-:-:S07]  /*5860*/  IMAD.MOV.U32 R151, RZ, RZ, R143 ;  /* 0x000000ffff977224 */ /* 0x000fce00078e008f */
[----:B------:R-:W-:Y:S05]  /*5870*/  WARPSYNC.COLLECTIVE R148, `(.L_x_754) ;  /* 0x0000000094087348 */ /* 0x000fea0003c00000 */
[----:B------:R0:W1:Y:S02]  /*5880*/  SHFL.BFLY P3, R149, R151, R150, R153 ;  /* 0x0c00009697957389 */ /* 0x0000640000060099 */
[----:B01----:R-:W-:Y:S01]  /*5890*/  ENDCOLLECTIVE ;  /* 0x000000000000791b */ /* 0x003fe20003800000 */
.L_x_754:
[----:B------:R-:W-:Y:S01]  /*58a0*/  IMAD.MOV.U32 R150, RZ, RZ, 0x4 ;  /* 0x00000004ff967424 */ /* 0x000fe200078e00ff */
[----:B------:R-:W-:-:S05]  /*58b0*/  MOV R144, R149 ;  /* 0x0000009500907202 */ /* 0x000fca0000000f00 */
[----:B------:R-:W-:-:S05]  /*58c0*/  FADD.FTZ R144, R143, R144 ;  /* 0x000000908f907221 */ /* 0x000fca0000010000 */
[----:B------:R-:W-:-:S07]  /*58d0*/  MOV R151, R144 ;  /* 0x0000009000977202 */ /* 0x000fce0000000f00 */
[----:B------:R-:W-:Y:S05]  /*58e0*/  WARPSYNC.COLLECTIVE R148, `(.L_x_755) ;  /* 0x0000000094087348 */ /* 0x000fea0003c00000 */
[----:B------:R0:W1:Y:S02]  /*58f0*/  SHFL.BFLY P3, R149, R151, R150, R153 ;  /* 0x0c00009697957389 */ /* 0x0000640000060099 */
[----:B01----:R-:W-:Y:S01]  /*5900*/  ENDCOLLECTIVE ;  /* 0x000000000000791b */ /* 0x003fe20003800000 */
.L_x_755:
[----:B------:R-:W-:Y:S01]  /*5910*/  HFMA2.MMA R150, -RZ, RZ, 0, 4.76837158203125e-07 ;  /* 0x00000008ff967435 */ /* 0x000fe200000001ff */
[----:B------:R-:W-:-:S05]  /*5920*/  MOV R145, R149 ;  /* 0x0000009500917202 */ /* 0x000fca0000000f00 */
[----:B------:R-:W-:-:S05]  /*5930*/  FADD.FTZ R145, R144, R145 ;  /* 0x0000009190917221 */ /* 0x000fca0000010000 */
[----:B------:R-:W-:-:S07]  /*5940*/  MOV R151, R145 ;  /* 0x0000009100977202 */ /* 0x000fce0000000f00 */
[----:B------:R-:W-:Y:S05]  /*5950*/  WARPSYNC.COLLECTIVE R148, `(.L_x_756) ;  /* 0x0000000094087348 */ /* 0x000fea0003c00000 */
[----:B------:R0:W1:Y:S02]  /*5960*/  SHFL.BFLY P3, R149, R151, R150, R153 ;  /* 0x0c00009697957389 */ /* 0x0000640000060099 */
[----:B01----:R-:W-:Y:S01]  /*5970*/  ENDCOLLECTIVE ;  /* 0x000000000000791b */ /* 0x003fe20003800000 */
.L_x_756:
[----:B------:R-:W-:Y:S01]  /*5980*/  HFMA2.MMA R150, -RZ, RZ, 0, 9.5367431640625e-07 ;  /* 0x00000010ff967435 */ /* 0x000fe200000001ff */
[----:B------:R-:W-:-:S04]  /*5990*/  IMAD.MOV.U32 R146, RZ, RZ, R149 ;  /* 0x000000ffff927224 */ /* 0x000fc800078e0095 */
[----:B------:R-:W-:-:S05]  /*59a0*/  FADD.FTZ R146, R145, R146 ;  /* 0x0000009291927221 */ /* 0x000fca0000010000 */
[----:B------:R-:W-:-:S07]  /*59b0*/  MOV R151, R146 ;  /* 0x0000009200977202 */ /* 0x000fce0000000f00 */
[----:B------:R-:W-:Y:S05]  /*59c0*/  WARPSYNC.COLLECTIVE R148, `(.L_x_757) ;  /* 0x0000000094087348 */ /* 0x000fea0003c00000 */
[----:B------:R0:W1:Y:S02]  /*59d0*/  SHFL.BFLY P3, R149, R151, R150, R153 ;  /* 0x0c00009697957389 */ /* 0x0000640000060099 */
[----:B01----:R-:W-:Y:S01]  /*59e0*/  ENDCOLLECTIVE ;  /* 0x000000000000791b */ /* 0x003fe20003800000 */
.L_x_757:
[----:B------:R-:W-:Y:S01]  /*59f0*/  MOV R147, R149 ;  /* 0x0000009500937202 */ /* 0x000fe20000000f00 */
[----:B------:R-:W-:Y:S06]  /*5a00*/  BRA `(.L_x_758) ;  /* 0xffffffe800d47947 */ /* 0x000fec000383ffff */
.L_x_759:
        /* <DEDUP_REMOVED lines=15> */
.L_x_33631:


//--------------------- .text._ZN10layer_norm31ln_parallel_residual_fwd_kernelINS_13Kernel_traitsI13__nv_bfloat16S2_S2_S2_fjLj1280ELj1ELj4ELj1ELj16ENS_18Kernel_traits_baseILj1280ES2_S2_S2_S2_fjLj128EEEEELb1ELb0ELb0EEEvNS_9FwdParamsE --------------------------
	.section	.text._ZN10layer_norm31ln_parallel_residual_fwd_kernelINS_13Kernel_traitsI13__nv_bfloat16S2_S2_S2_fjLj1280ELj1ELj4ELj1ELj16ENS_18Kernel_traits_baseILj1280ES2_S2_S2_S2_fjLj128EEEEELb1ELb0ELb0EEEvNS_9FwdParamsE,"ax",@progbits
	.align	128
        .global         _ZN10layer_norm31ln_parallel_residual_fwd_kernelINS_13Kernel_traitsI13__nv_bfloat16S2_S2_S2_fjLj1280ELj1ELj4ELj1ELj16ENS_18Kernel_traits_baseILj1280ES2_S2_S2_S2_fjLj128EEEEELb1ELb0ELb0EEEvNS_9FwdParamsE
        .type           _ZN10layer_norm31ln_parallel_residual_fwd_kernelINS_13Kernel_traitsI13__nv_bfloat16S2_S2_S2_fjLj1280ELj1ELj4ELj1ELj16ENS_18Kernel_traits_baseILj1280ES2_S2_S2_S2_fjLj128EEEEELb1ELb0ELb0EEEvNS_9FwdParamsE,@function
        .size           _ZN10layer_norm31ln_parallel_residual_fwd_kernelINS_13Kernel_traitsI13__nv_bfloat16S2_S2_S2_fjLj1280ELj1ELj4ELj1ELj16ENS_18Kernel_traits_baseILj1280ES2_S2_S2_S2_fjLj128EEEEELb1ELb0ELb0EEEvNS_9FwdParamsE,(.L_x_33632 - _ZN10layer_norm31ln_parallel_residual_fwd_kernelINS_13Kernel_traitsI13__nv_bfloat16S2_S2_S2_fjLj1280ELj1ELj4ELj1ELj16ENS_18Kernel_traits_baseILj1280ES2_S2_S2_S2_fjLj128EEEEELb1ELb0ELb0EEEvNS_9FwdParamsE)
        .other          _ZN10layer_norm31ln_parallel_residual_fwd_kernelINS_13Kernel_traitsI13__nv_bfloat16S2_S2_S2_fjLj1280ELj1ELj4ELj1ELj16ENS_18Kernel_traits_baseILj1280ES2_S2_S2_S2_fjLj128EEEEELb1ELb0ELb0EEEvNS_9FwdParamsE,@"STO_CUDA_ENTRY STV_DEFAULT"
_ZN10layer_norm31ln_parallel_residual_fwd_kernelINS_13Kernel_traitsI13__nv_bfloat16S2_S2_S2_fjLj1280ELj1ELj4ELj1ELj16ENS_18Kernel_traits_baseILj1280ES2_S2_S2_S2_fjLj128EEEEELb1ELb0ELb0EEEvNS_9FwdParamsE:
.text._ZN10layer_norm31ln_parallel_residual_fwd_kernelINS_13Kernel_traitsI13__nv_bfloat16S2_S2_S2_fjLj1280ELj1ELj4ELj1ELj16ENS_18Kernel_traits_baseILj1280ES2_S2_S2_S2_fjLj128EEEEELb1ELb0ELb0EEEvNS_9FwdParamsE:
[----:B------:R-:W-:Y:S08]  /*0000*/  LDC R1, c[0x0][0x28] ;  /* 0x00000a00ff017b82 */ /* 0x000ff00000000800 */
[----:B------:R-:W0:Y:S01]  /*0010*/  LDC R130, c[0x0][0x2e8] ;  /* 0x0000ba00ff827b82 */ /* 0x000e220000000800 */
[----:B------:R-:W-:Y:S01]  /*0020*/  ULDC.U8 UR4, c[0x0][0x2f4] ;  /* 0x0000bd0000047ab9 */ /* 0x000fe20000000000 */
[----:B------:R-:W-:Y:S01]  /*0030*/  ULDC.64 UR6, c[0x0][0x2e0] ;  /* 0x0000b80000067ab9 */ /* 0x000fe20000000a00 */
[----:B------:R-:W-:Y:S01]  /*0040*/  ISETP.NE.AND P0, PT, RZ, UR4, PT ;  /* 0x00000004ff007c0c */ /* 0x000fe2000bf05270 */
[----:B------:R-:W-:Y:S01]  /*0050*/  ULDC.64 UR4, c[0x0][0x208] ;  /* 0x0000820000047ab9 */ /* 0x000fe20000000a00 */
[----:B------:R-:W-:-:S02]  /*0060*/  IMAD.U32 R2, RZ, RZ, UR6 ;  /* 0x00000006ff027e24 */ /* 0x000fc4000f8e00ff */
[----:B------:R-:W-:Y:S01]  /*0070*/  IMAD.U32 R3, RZ, RZ, UR7 ;  /* 0x00000007ff037e24 */ /* 0x000fe2000f8e00ff */
[----:B------:R-:W1:Y:S08]  /*0080*/  LDC R131, c[0x0][0x2ec] ;  /* 0x0000bb00ff837b82 */ /* 0x000e700000000800 */
[----:B------:R-:W2:Y:S01]  /*0090*/  @P0 LDG.E.64 R2, desc[UR4][R2.64] ;  /* 0x0000000402020981 */ /* 0x000ea2000c1e1b00 */
[----:B------:R-:W3:Y:S01]  /*00a0*/  @P0 LDC R7, c[0x0][0x2f0] ;  /* 0x0000bc00ff070b82 */ /* 0x000ee20000000800 */
[----:B0-----:R-:W-:Y:S01]  /*00b0*/  @P0 IMAD.MOV.U32 R4, RZ, RZ, R130 ;  /* 0x000000ffff040224 */ /* 0x001fe200078e0082 */
[----:B------:R-:W0:Y:S01]  /*00c0*/  S2R R46, SR_TID.X ;  /* 0x00000000002e7919 */ /* 0x000e220000002100 */
[----:B------:R-:W0:Y:S01]  /*00d0*/  S2R R41, SR_CTAID.X ;  /* 0x0000000000297919 */ /* 0x000e220000002500 */
[----:B------:R-:W-:-:S04]  /*00e0*/  ULDC UR8, c[0x0][0x0] ;  /* 0x0000000000087ab9 */ /* 0x000fc80000000800 */
[----:B------:R-:W4:Y:S01]  /*00f0*/  LDC R11, c[0x0][0x218] ;  /* 0x00008600ff0b7b82 */ /* 0x000f220000000800 */
[----:B-1----:R-:W-:-:S06]  /*0100*/  @P0 MOV R5, R131 ;  /* 0x0000008300050202 */ /* 0x002fcc0000000f00 */
[----:B------:R-:W3:Y:S01]  /*0110*/  @P0 LDG.E.64 R4, desc[UR4][R4.64] ;  /* 0x0000000404040981 */ /* 0x000ee2000c1e1b00 */
[----:B0-----:R-:W-:Y:S01]  /*0120*/  IMAD R51, R41, UR8, R46 ;  /* 0x0000000829337c24 */ /* 0x001fe2000f8e022e */
[----:B------:R-:W-:Y:S02]  /*0130*/  LOP3.LUT R48, R46, 0x1f, RZ, 0xc0, !PT ;  /* 0x0000001f2e307812 */ /* 0x000fe400078ec0ff */
[----:B----4-:R-:W-:-:S03]  /*0140*/  SHF.R.S32.HI R0, RZ, 0x1f, R11 ;  /* 0x0000001fff007819 */ /* 0x010fc6000001140b */
[----:B------:R-:W-:Y:S01]  /*0150*/  IMAD.MOV.U32 R43, RZ, RZ, R48 ;  /* 0x000000ffff2b7224 */ /* 0x000fe200078e0030 */
[----:B------:R-:W-:-:S04]  /*0160*/  LEA.HI R0, R0, R11, RZ, 0x3 ;  /* 0x0000000b00007211 */ /* 0x000fc800078f18ff */
[----:B------:R-:W-:-:S04]  /*0170*/  LOP3.LUT R47, R43, 0x1f, RZ, 0x3c, !PT ;  /* 0x0000001f2b2f7812 */ /* 0x000fc800078e3cff */
[----:B------:R-:W-:-:S04]  /*0180*/  LEA.HI.SX32 R47, R0, R47, 0x1d ;  /* 0x0000002f002f7211 */ /* 0x000fc800078feaff */
[C---:B------:R-:W-:Y:S02]  /*0190*/  LOP3.LUT P2, RZ, R47.reuse, 0xffffffe0, RZ, 0xc0, !PT ;  /* 0xffffffe02fff7812 */ /* 0x040fe4000784c0ff */
[C---:B------:R-:W-:Y:S02]  /*01a0*/  ISETP.GE.U32.AND P5, PT, R47.reuse, 0x40, PT ;  /* 0x000000402f00780c */ /* 0x040fe40003fa6070 */
[----:B------:R-:W-:Y:S02]  /*01b0*/  LOP3.LUT R44, R44, 0xffffffdf, RZ, 0xc0, !PT ;  /* 0xffffffdf2c2c7812 */ /* 0x000fe400078ec0ff */
[----:B------:R-:W-:-:S07]  /*01c0*/  ISETP.GE.U32.AND P4, PT, R47, 0x60, PT ;  /* 0x000000602f00780c */ /* 0x000fce0003f86070 */
[----:B------:R-:W-:-:S04]  /*01d0*/  @P2 LOP3.LUT R44, R44, 0x20, RZ, 0xfc, !PT ;  /* 0x000000202c2c2812 */ /* 0x000fc800078efcff */
[----:B------:R-:W-:-:S04]  /*01e0*/  LOP3.LUT R44, R44, 0xfffffdff, RZ, 0xc0, !PT ;  /* 0xfffffdff2c2c7812 */ /* 0x000fc800078ec0ff */
[----:B------:R-:W-:Y:S02]  /*01f0*/  @P5 LOP3.LUT R44, R44, 0x200, RZ, 0xfc, !PT ;  /* 0x000002002c2c5812 */ /* 0x000fe400078efcff */
[----:B------:R-:W-:Y:S02]  /*0200*/  ISETP.GE.U32.AND P3, PT, R47, 0x80, PT ;  /* 0x000000802f00780c */ /* 0x000fe40003f66070 */
[----:B------:R-:W-:-:S04]  /*0210*/  LOP3.LUT R44, R44, 0xfffffeff, RZ, 0xc0, !PT ;  /* 0xfffffeff2c2c7812 */ /* 0x000fc800078ec0ff */
[----:B------:R-:W-:Y:S01]  /*0220*/  @P4 LOP3.LUT R44, R44, 0x100, RZ, 0xfc, !PT ;  /* 0x000001002c2c4812 */ /* 0x000fe200078efcff */
[----:B------:R-:W-:Y:S03]  /*0230*/  BSSY B0, `(.L_x_760) ;  /* 0x000005e000007945 */ /* 0x000fe60003800000 */
[----:B------:R-:W-:Y:S02]  /*0240*/  LOP3.LUT R44, R44, 0xffffff7f, RZ, 0xc0, !PT ;  /* 0xffffff7f2c2c7812 */ /* 0x000fe400078ec0ff */
[----:B------:R-:W-:Y:S02]  /*0250*/  SHF.R.U32.HI R46, RZ, 0x5, R46 ;  /* 0x00000005ff2e7819 */ /* 0x000fe4000001162e */
[----:B------:R-:W-:Y:S02]  /*0260*/  @P3 LOP3.LUT R44, R44, 0x80, RZ, 0xfc, !PT ;  /* 0x000000802c2c3812 */ /* 0x000fe400078efcff */
[----:B--2---:R-:W-:-:S02]  /*0270*/  @P0 R2UR UR6, R2 ;  /* 0x00000000020602ca */ /* 0x004fc400000e0000 */
[----:B------:R-:W-:Y:S02]  /*0280*/  @P0 R2UR UR7, R3 ;  /* 0x00000000030702ca */ /* 0x000fe400000e0000 */
[----:B---3--:R-:W-:-:S05]  /*0290*/  @P0 IADD3 R130, P1, R4, R7, RZ ;  /* 0x0000000704820210 */ /* 0x008fca0007f3e0ff */
[----:B------:R-:W-:-:S05]  /*02a0*/  @P0 IMAD.X R131, RZ, RZ, R5, P1 ;  /* 0x000000ffff830224 */ /* 0x000fca00008e0605 */
[--C-:B------:R-:W-:Y:S01]  /*02b0*/  SHF.R.U64 R50, R130, 0x2, R131.reuse ;  /* 0x0000000282327819 */ /* 0x100fe20000001283 */
[----:B------:R-:W-:Y:S01]  /*02c0*/  IMAD.WIDE.U32 R4, R51, -0x326172a9, RZ ;  /* 0xcd9e8d5733047825 */ /* 0x000fe200078e00ff */
[----:B------:R-:W-:-:S03]  /*02d0*/  SHF.R.U32.HI R49, RZ, 0x2, R131 ;  /* 0x00000002ff317819 */ /* 0x000fc60000011683 */
[----:B------:R-:W-:Y:S01]  /*02e0*/  IMAD.WIDE.U32 R2, R50, -0x2daee0ad, RZ ;  /* 0xd2511f5332027825 */ /* 0x000fe200078e00ff */
[----:B------:R-:W-:Y:S01]  /*02f0*/  LOP3.LUT R6, R5, UR6, R49, 0x96, !PT ;  /* 0x0000000605067c12 */ /* 0x000fe2000f8e9631 */
[----:B------:R-:W-:-:S03]  /*0300*/  UIADD3 UR9, UR7, -0x4498517b, URZ ;  /* 0xbb67ae8507097890 */ /* 0x000fc6000fffe03f */
[----:B------:R-:W-:Y:S01]  /*0310*/  LOP3.LUT R8, R3, UR7, RZ, 0x3c, !PT ;  /* 0x0000000703087c12 */ /* 0x000fe2000f8e3cff */
[----:B------:R-:W-:Y:S01]  /*0320*/  UIADD3 UR8, UR6, -0x61c88647, URZ ;  /* 0x9e3779b906087890 */ /* 0x000fe2000fffe03f */
[----:B------:R-:W-:-:S04]  /*0330*/  IMAD.WIDE.U32 R6, R6, -0x2daee0ad, RZ ;  /* 0xd2511f5306067825 */ /* 0x000fc800078e00ff */
[----:B------:R-:W-:Y:S01]  /*0340*/  IMAD.WIDE.U32 R8, R8, -0x326172a9, RZ ;  /* 0xcd9e8d5708087825 */ /* 0x000fe200078e00ff */
[----:B------:R-:W-:Y:S01]  /*0350*/  LOP3.LUT R5, R7, UR9, R2, 0x96, !PT ;  /* 0x0000000907057c12 */ /* 0x000fe2000f8e9602 */
[----:B------:R-:W-:-:S03]  /*0360*/  UIADD3 UR10, UR6, 0x3c6ef372, URZ ;  /* 0x3c6ef372060a7890 */ /* 0x000fc6000fffe03f */
[----:B------:R-:W-:Y:S01]  /*0370*/  LOP3.LUT R2, R9, UR8, R4, 0x96, !PT ;  /* 0x0000000809027c12 */ /* 0x000fe2000f8e9604 */
[----:B------:R-:W-:Y:S01]  /*0380*/  UIADD3 UR11, UR7, 0x76cf5d0a, URZ ;  /* 0x76cf5d0a070b7890 */ /* 0x000fe2000fffe03f */
[----:B------:R-:W-:-:S04]  /*0390*/  IMAD.WIDE.U32 R4, R5, -0x326172a9, RZ ;  /* 0xcd9e8d5705047825 */ /* 0x000fc800078e00ff */
[----:B------:R-:W-:Y:S01]  /*03a0*/  IMAD.WIDE.U32 R2, R2, -0x2daee0ad, RZ ;  /* 0xd2511f5302027825 */ /* 0x000fe200078e00ff */
[----:B------:R-:W-:Y:S01]  /*03b0*/  LOP3.LUT R7, R5, UR10, R8, 0x96, !PT ;  /* 0x0000000a05077c12 */ /* 0x000fe2000f8e9608 */
[----:B------:R-:W-:-:S03]  /*03c0*/  UIADD3 UR13, UR7, 0x32370b8f, URZ ;  /* 0x32370b8f070d7890 */ /* 0x000fc6000fffe03f */
[----:B------:R-:W-:Y:S01]  /*03d0*/  LOP3.LUT R8, R3, UR11, R6, 0x96, !PT ;  /* 0x0000000b03087c12 */ /* 0x000fe2000f8e9606 */
[----:B------:R-:W-:Y:S01]  /*03e0*/  UIADD3 UR12, UR6, -0x255992d5, URZ ;  /* 0xdaa66d2b060c7890 */ /* 0x000fe2000fffe03f */
        /* <DEDUP_REMOVED lines=8> */
[----:B------:R-:W-:-:S04]  /*0470*/  LOP3.LUT R7, R5, UR14, R8, 0x96, !PT ;  /* 0x0000000e05077c12 */ /* 0x000fc8000f8e9608 */
[----:B------:R-:W-:Y:S01]  /*0480*/  LOP3.LUT R8, R3, UR15, R6, 0x96, !PT ;  /* 0x0000000f03087c12 */ /* 0x000fe2000f8e9606 */
[----:B------:R-:W-:Y:S01]  /*0490*/  UIADD3 UR16, UR6, 0x1715609d, URZ ;  /* 0x1715609d06107890 */ /* 0x000fe2000fffe03f */
[----:B------:R-:W-:Y:S01]  /*04a0*/  IMAD.WIDE.U32 R6, R7, -0x2daee0ad, RZ ;  /* 0xd2511f5307067825 */ /* 0x000fe200078e00ff */
[----:B------:R-:W-:-:S03]  /*04b0*/  UIADD3 UR17, UR7, -0x56f99767, URZ ;  /* 0xa906689907117890 */ /* 0x000fc6000fffe03f */
[----:B------:R-:W-:-:S03]  /*04c0*/  IMAD.WIDE.U32 R8, R8, -0x326172a9, RZ ;  /* 0xcd9e8d5708087825 */ /* 0x000fc600078e00ff */
[----:B------:R-:W-:Y:S02]  /*04d0*/  LOP3.LUT R2, R7, UR17, R2, 0x96, !PT ;  /* 0x0000001107027c12 */ /* 0x000fe4000f8e9602 */
[----:B------:R-:W-:Y:S01]  /*04e0*/  LOP3.LUT R102, R9, UR16, R4, 0x96, !PT ;  /* 0x0000001009667c12 */ /* 0x000fe2000f8e9604 */
[----:B------:R-:W-:Y:S02]  /*04f0*/  UIADD3 UR18, UR6, -0x4ab325aa, URZ ;  /* 0xb54cda5606127890 */ /* 0x000fe4000fffe03f */
[----:B------:R-:W-:Y:S01]  /*0500*/  UIADD3 UR19, UR7, 0x646e171e, URZ ;  /* 0x646e171e07137890 */ /* 0x000fe2000fffe03f */
[----:B------:R-:W-:-:S04]  /*0510*/  IMAD.WIDE.U32 R2, R2, -0x326172a9, RZ ;  /* 0xcd9e8d5702027825 */ /* 0x000fc800078e00ff */
[----:B------:R-:W-:Y:S01]  /*0520*/  IMAD.WIDE.U32 R102, R102, -0x2daee0ad, RZ ;  /* 0xd2511f5366667825 */ /* 0x000fe200078e00ff */
[----:B------:R-:W-:-:S04]  /*0530*/  LOP3.LUT R198, R3, UR18, R8, 0x96, !PT ;  /* 0x0000001203c67c12 */ /* 0x000fc8000f8e9608 */
[----:B------:R-:W-:Y:S01]  /*0540*/  LOP3.LUT R196, R103, UR19, R6, 0x96, !PT ;  /* 0x0000001367c47c12 */ /* 0x000fe2000f8e9606 */
[----:B------:R-:W-:Y:S01]  /*0550*/  UIADD3 UR20, UR6, 0x5384540f, URZ ;  /* 0x5384540f06147890 */ /* 0x000fe2000fffe03f */
[----:B------:R-:W-:Y:S01]  /*0560*/  IMAD.WIDE.U32 R198, R198, -0x2daee0ad, RZ ;  /* 0xd2511f53c6c67825 */ /* 0x000fe200078e00ff */
[----:B------:R-:W-:-:S03]  /*0570*/  UIADD3 UR21, UR7, 0x1fd5c5a3, URZ ;  /* 0x1fd5c5a307157890 */ /* 0x000fc6000fffe03f */
[----:B------:R-:W-:Y:S01]  /*0580*/  IMAD.WIDE.U32 R196, R196, -0x326172a9, RZ ;  /* 0xcd9e8d57c4c47825 */ /* 0x000fe200078e00ff */
[----:B------:R-:W-:Y:S02]  /*0590*/  UIADD3 UR22, UR6, -0xe443238, URZ ;  /* 0xf1bbcdc806167890 */ /* 0x000fe4000fffe03f */
[----:B------:R-:W-:Y:S02]  /*05a0*/  UIADD3 UR23, UR7, -0x24c28bd8, URZ ;  /* 0xdb3d742807177890 */ /* 0x000fe4000fffe03f */
[----:B------:R-:W-:Y:S01]  /*05b0*/  UIADD3 UR24, UR6, -0x700cb87f, URZ ;  /* 0x8ff3478106187890 */ /* 0x000fe2000fffe03f */
[----:B------:R-:W-:Y:S02]  /*05c0*/  LOP3.LUT R102, R199, UR21, R102, 0x96, !PT ;  /* 0x00000015c7667c12 */ /* 0x000fe4000f8e9666 */
[----:B------:R-:W-:Y:S01]  /*05d0*/  LOP3.LUT R103, R197, UR20, R2, 0x96, !PT ;  /* 0x00000014c5677c12 */ /* 0x000fe2000f8e9602 */
[----:B------:R-:W-:Y:S08]  /*05e0*/  @!P2 BRA `(.L_x_761) ;  /* 0x000000000088a947 */ /* 0x000ff00003800000 */
        /* <DEDUP_REMOVED lines=34> */
.L_x_761:
[----:B------:R-:W-:Y:S05]  /*0810*/  BSYNC B0 ;  /* 0x0000000000007941 */ /* 0x000fea0003800000 */
.L_x_760:
        /* <DEDUP_REMOVED lines=36> */
.L_x_763:
[----:B------:R-:W-:Y:S05]  /*0a60*/  BSYNC B0 ;  /* 0x0000000000007941 */ /* 0x000fea0003800000 */
.L_x_762:
        /* <DEDUP_REMOVED lines=36> */
.L_x_765:
[----:B------:R-:W-:Y:S05]  /*0cb0*/  BSYNC B0 ;  /* 0x0000000000007941 */ /* 0x000fea0003800000 */
.L_x_764:
        /* <DEDUP_REMOVED lines=36> */
.L_x_767:
[----:B------:R-:W-:Y:S05]  /*0f00*/  BSYNC B0 ;  /* 0x0000000000007941 */ /* 0x000fea0003800000 */
.L_x_766:
[----:B------:R-:W-:Y:S01]  /*0f10*/  ISETP.GE.U32.AND P0, PT, R47, 0xa0, PT ;  /* 0x000000a02f00780c */ /* 0x000fe20003f06070 */
[----:B------:R-:W-:Y:S01]  /*0f20*/  IMAD.HI.U32 R3, R102, -0x326172a9, RZ ;  /* 0xcd9e8d5766037827 */ /* 0x000fe200078e00ff */
[----:B------:R-:W-:Y:S01]  /*0f30*/  LOP3.LUT R44, R44, 0xffffffbf, RZ, 0xc0, !PT ;  /* 0xffffffbf2c2c7812 */ /* 0x000fe200078ec0ff */
[----:B------:R-:W-:Y:S01]  /*0f40*/  UIADD3 UR35, UR7, -0x695add53, URZ ;  /* 0x96a522ad07237890 */ /* 0x000fe2000fffe03f */
[----:B------:R-:W-:Y:S01]  /*0f50*/  BSSY B0, `(.L_x_768) ;  /* 0x000001f000007945 */ /* 0x000fe20003800000 */
[----:B------:R-:W-:Y:S01]  /*0f60*/  IMAD R46, R41, 0x4, R46 ;  /* 0x00000004292e7824 */ /* 0x000fe200078e022e */
[----:B------:R-:W-:Y:S01]  /*0f70*/  LOP3.LUT R196, R3, UR22, R196, 0x96, !PT ;  /* 0x0000001603c47c12 */ /* 0x000fe2000f8e96c4 */
[----:B------:R-:W-:-:S06]  /*0f80*/  IMAD.HI.U32 R45, R103, -0x2daee0ad, RZ ;  /* 0xd2511f53672d7827 */ /* 0x000fcc00078e00ff */
        /* <DEDUP_REMOVED lines=27> */
.L_x_769:
[----:B------:R-:W-:Y:S05]  /*1140*/  BSYNC B0 ;  /* 0x0000000000007941 */ /* 0x000fea0003800000 */
.L_x_768:
[----:B------:R-:W-:Y:S01]  /*1150*/  ULDC UR25, c[0x0][0x214] ;  /* 0x0000850000197ab9 */ /* 0x000fe20000000800 */
[----:B------:R-:W-:Y:S02]  /*1160*/  LOP3.LUT R198, R45, UR23, R198, 0x96, !PT ;  /* 0x000000172dc67c12 */ /* 0x000fe4000f8e96c6 */
[----:B------:R-:W-:-:S13]  /*1170*/  ISETP.GE.AND P0, PT, R46, UR25, PT ;  /* 0x000000192e007c0c */ /* 0x000fda000bf06270 */
[----:B------:R-:W-:Y:S05]  /*1180*/  @P0 EXIT ;  /* 0x000000000000094d */ /* 0x000fea0003800000 */
        /* <DEDUP_REMOVED lines=11> */
[C---:B------:R-:W-:Y:S01]  /*1240*/  PRMT R129, R52.reuse, 0x7632, R129 ;  /* 0x0000763234817816 */ /* 0x040fe20000000081 */
[----:B------:R-:W-:Y:S01]  /*1250*/  IMAD.U32 R33, R31, 0x10000, RZ ;  /* 0x000100001f217824 */ /* 0x000fe200078e00ff */
[----:B------:R-:W-:Y:S01]  /*1260*/  SHF.L.U32 R4, R52, 0x10, RZ ;  /* 0x0000001034047819 */ /* 0x000fe200000006ff */
[C---:B------:R-:W-:Y:S01]  /*1270*/  IMAD.U32 R52, R89.reuse, 0x10000, RZ ;  /* 0x0001000059347824 */ /* 0x040fe200078e00ff */
[----:B------:R-:W-:Y:S01]  /*1280*/  PRMT R132, R89, 0x7632, R132 ;  /* 0x0000763259847816 */ /* 0x000fe20000000084 */
[----:B------:R-:W-:Y:S01]  /*1290*/  IMAD.U32 R31, R25, 0x10000, RZ ;  /* 0x00010000191f7824 */ /* 0x000fe200078e00ff */
[C---:B------:R-:W-:Y:S01]  /*12a0*/  PRMT R137, R84.reuse, 0x7632, R137 ;  /* 0x0000763254897816 */ /* 0x040fe20000000089 */
[----:B------:R-:W-:Y:S01]  /*12b0*/  IMAD.U32 R29, R27, 0x10000, RZ ;  /* 0x000100001b1d7824 */ /* 0x000fe200078e00ff */
[----:B------:R-:W-:Y:S01]  /*12c0*/  SHF.L.U32 R89, R84, 0x10, RZ ;  /* 0x0000001054597819 */ /* 0x000fe200000006ff */
[C---:B------:R-:W-:Y:S01]  /*12d0*/  IMAD.U32 R84, R85.reuse, 0x10000, RZ ;  /* 0x0001000055547824 */ /* 0x040fe200078e00ff */
[----:B------:R-:W-:Y:S01]  /*12e0*/  PRMT R139, R85, 0x7632, R139 ;  /* 0x00007632558b7816 */ /* 0x000fe2000000008b */
[C---:B------:R-:W-:Y:S01]  /*12f0*/  IMAD.U32 R85, R86.reuse, 0x10000, RZ ;  /* 0x0001000056557824 */ /* 0x040fe200078e00ff */
[----:B------:R-:W-:Y:S01]  /*1300*/  PRMT R141, R86, 0x7632, R141 ;  /* 0x00007632568d7816 */ /* 0x000fe2000000008d */
        /* <DEDUP_REMOVED lines=34> */
[C---:B------:R-:W-:Y:S01]  /*1530*/  IMAD.U32 R74, R75.reuse, 0x10000, RZ ;  /* 0x000100004b4a7824 */ /* 0x040fe200078e00ff */
[----:B------:R-:W-:Y:S01]  /*1540*/  PRMT R152, R75, 0x7632, R152 ;  /* 0x000076324b987816 */ /* 0x000fe20000000098 */
[----:B------:R-:W-:Y:S01]  /*1550*/  IMAD.U32 R26, R22, 0x10000, RZ ;  /* 0x00010000161a7824 */ /* 0x000fe200078e00ff */
[----:B------:R-:W-:Y:S01]  /*1560*/  PRMT R153, R60, 0x7632, R153 ;  /* 0x000076323c997816 */ /* 0x000fe20000000099 */
[----:B------:R-:W-:Y:S01]  /*1570*/  IMAD.U32 R22, R18, 0x10000, RZ ;  /* 0x0001000012167824 */ /* 0x000fe200078e00ff */
[----:B------:R-:W-:Y:S01]  /*1580*/  SHF.L.U32 R75, R60, 0x10, RZ ;  /* 0x000000103c4b7819 */ /* 0x000fe200000006ff */
[----:B------:R-:W-:Y:S01]  /*1590*/  IMAD R193, R103, -0x2daee0ad, RZ ;  /* 0xd2511f5367c17824 */ /* 0x000fe200078e02ff */
[----:B------:R-:W-:Y:S01]  /*15a0*/  PRMT R159, R57, 0x7632, R159 ;  /* 0x00007632399f7816 */ /* 0x000fe2000000009f */
[----:B------:R-:W-:Y:S01]  /*15b0*/  IMAD R57, R102, -0x326172a9, RZ ;  /* 0xcd9e8d5766397824 */ /* 0x000fe200078e02ff */
[----:B------:R-:W-:Y:S01]  /*15c0*/  SHF.L.U32 R41, R32, 0x10, RZ ;  /* 0x0000001020297819 */ /* 0x000fe200000006ff */
[----:B------:R-:W-:Y:S01]  /*15d0*/  IMAD.HI.U32 R192, R198, -0x326172a9, RZ ;  /* 0xcd9e8d57c6c07827 */ /* 0x000fe200078e00ff */
[----:B------:R-:W-:Y:S01]  /*15e0*/  PRMT R178, R5, 0x7632, R178 ;  /* 0x0000763205b27816 */ /* 0x000fe200000000b2 */
[----:B------:R-:W-:Y:S01]  /*15f0*/  HFMA2.MMA R194, -RZ, RZ, 0, 0 ;  /* 0x00000000ffc27435 */ /* 0x000fe200000001ff */
[----:B------:R-:W-:Y:S01]  /*1600*/  PRMT R174, R6, 0x7632, R174 ;  /* 0x0000763206ae7816 */ /* 0x000fe200000000ae */
[----:B------:R-:W-:Y:S01]  /*1610*/  IMAD.WIDE.U32 R196, R196, -0x2daee0ad, RZ ;  /* 0xd2511f53c4c47825 */ /* 0x000fe200078e00ff */
[----:B------:R-:W-:Y:S01]  /*1620*/  PRMT R170, R7, 0x7632, R170 ;  /* 0x0000763207aa7816 */ /* 0x000fe200000000aa */
[----:B------:R-:W-:Y:S01]  /*1630*/  BSSY B0, `(.L_x_770) ;  /* 0x0001fa2000007945 */ /* 0x000fe20003800000 */
        /* <DEDUP_REMOVED lines=48> */
[----:B------:R-:W-:Y:S01]  /*1940*/  LOP3.LUT R195, R130, 0x3, RZ, 0xc0, !PT ;  /* 0x0000000382c37812 */ /* 0x000fe200078ec0ff */
        /* <DEDUP_REMOVED lines=15> */
[----:B------:R-:W-:Y:S01]  /*1a40*/  LOP3.LUT R192, R192, UR24, R57, 0x96, !PT ;  /* 0x00000018c0c07c12 */ /* 0x000fe2000f8e9639 */
[----:B------:R-:W-:Y:S01]  /*1a50*/  IMAD.U32 R179, R179, 0x10000, RZ ;  /* 0x00010000b3b37824 */ /* 0x000fe200078e00ff */
[----:B------:R-:W-:Y:S01]  /*1a60*/  LOP3.LUT R193, R197, UR35, R193, 0x96, !PT ;  /* 0x00000023c5c17c12 */ /* 0x000fe2000f8e96c1 */
        /* <DEDUP_REMOVED lines=41> */
[----:B------:R-:W-:Y:S01]  /*1d00*/  ULDC.U8 UR25, c[0x0][0x2a0] ;  /* 0x0000a80000197ab9 */ /* 0x000fe20000000000 */
[----:B------:R-:W-:Y:S01]  /*1d10*/  IMAD.U32 R127, R127, 0x10000, RZ ;  /* 0x000100007f7f7824 */ /* 0x000fe200078e00ff */
[----:B------:R-:W-:Y:S01]  /*1d20*/  ULDC UR36, c[0x0][0x218] ;  /* 0x0000860000247ab9 */ /* 0x000fe20000000800 */
[----:B------:R-:W-:Y:S01]  /*1d30*/  IMAD R198, R198, -0x326172a9, RZ ;  /* 0xcd9e8d57c6c67824 */ /* 0x000fe200078e02ff */
[----:B------:R-:W-:Y:S01]  /*1d40*/  ULDC UR34, c[0x0][0x2d8] ;  /* 0x0000b60000227ab9 */ /* 0x000fe20000000800 */
[----:B------:R-:W-:Y:S01]  /*1d50*/  IMAD.U32 R182, R182, 0x10000, RZ ;  /* 0x00010000b6b67824 */ /* 0x000fe200078e00ff */
[----:B------:R-:W-:Y:S01]  /*1d60*/  ULDC.64 UR26, c[0x0][0x230] ;  /* 0x00008c00001a7ab9 */ /* 0x000fe20000000a00 */
[----:B------:R-:W-:Y:S01]  /*1d70*/  IMAD.U32 R180, R180, 0x10000, RZ ;  /* 0x00010000b4b47824 */ /* 0x000fe200078e00ff */
[----:B------:R-:W-:Y:S01]  /*1d80*/  ULDC.64 UR28, c[0x0][0x238] ;  /* 0x00008e00001c7ab9 */ /* 0x000fe20000000a00 */
[----:B------:R-:W-:Y:S01]  /*1d90*/  IMAD.U32 R178, R178, 0x10000, RZ ;  /* 0x00010000b2b27824 */ /* 0x000fe200078e00ff */
[----:B------:R-:W-:Y:S01]  /*1da0*/  UISETP.NE.AND UP0, UPT, UR25, URZ, UPT ;  /* 0x0000003f1900728c */ /* 0x000fe2000bf05270 */
[----:B------:R-:W-:Y:S01]  /*1db0*/  IMAD.U32 R174, R174, 0x10000, RZ ;  /* 0x00010000aeae7824 */ /* 0x000fe200078e00ff */
[----:B------:R-:W-:Y:S01]  /*1dc0*/  ULDC.64 UR30, c[0x0][0x240] ;  /* 0x00009000001e7ab9 */ /* 0x000fe20000000a00 */
[----:B------:R-:W-:Y:S01]  /*1dd0*/  IMAD.U32 R172, R172, 0x10000, RZ ;  /* 0x00010000acac7824 */ /* 0x000fe200078e00ff */
[----:B------:R-:W-:Y:S01]  /*1de0*/  ULDC.64 UR32, c[0x0][0x248] ;  /* 0x0000920000207ab9 */ /* 0x000fe20000000a00 */
[----:B------:R-:W-:-:S02]  /*1df0*/  IMAD.U32 R170, R170, 0x10000, RZ ;  /* 0x00010000aaaa7824 */ /* 0x000fc400078e00ff */
[----:B------:R-:W-:Y:S02]  /*1e00*/  IMAD.U32 R129, R129, 0x10000, RZ ;  /* 0x0001000081817824 */ /* 0x000fe400078e00ff */
[----:B------:R-:W-:Y:S02]  /*1e10*/  IMAD.U32 R131, R131, 0x10000, RZ ;  /* 0x0001000083837824 */ /* 0x000fe400078e00ff */
[----:B------:R-:W-:Y:S02]  /*1e20*/  IMAD.U32 R133, R133, 0x10000, RZ ;  /* 0x0001000085857824 */ /* 0x000fe400078e00ff */
[----:B------:R-:W-:Y:S02]  /*1e30*/  IMAD.U32 R134, R134, 0x10000, RZ ;  /* 0x0001000086867824 */ /* 0x000fe400078e00ff */
[----:B------:R-:W-:Y:S02]  /*1e40*/  IMAD.U32 R135, R135, 0x10000, RZ ;  /* 0x0001000087877824 */ /* 0x000fe400078e00ff */
        /* <DEDUP_REMOVED lines=21> */
[----:B------:R-:W-:-:S07]  /*1fa0*/  IMAD.U32 R167, R167, 0x10000, RZ ;  /* 0x00010000a7a77824 */ /* 0x000fce00078e00ff */
.L_x_1436:
[----:B------:R-:W-:Y:S01]  /*1fb0*/  IMAD R64, R46, UR36, RZ ;  /* 0x000000242e407c24 */ /* 0x000fe2000f8e02ff */
[----:B------:R-:W-:Y:S01]  /*1fc0*/  LOP3.LUT P0, RZ, R44, 0x20, RZ, 0xc0, !PT ;  /* 0x000000202cff7812 */ /* 0x000fe2000780c0ff */
[----:B------:R-:W-:Y:S03]  /*1fd0*/  BSSY B1, `(.L_x_771) ;  /* 0x00005e1000017945 */ /* 0x000fe60003800000 */
[----:B------:R-:W-:-:S04]  /*1fe0*/  SHF.R.S32.HI R65, RZ, 0x1f, R64 ;  /* 0x0000001fff417819 */ /* 0x000fc80000011440 */
[----:B------:R-:W-:-:S04]  /*1ff0*/  LEA.HI R65, R65, R64, RZ, 0x3 ;  /* 0x0000004041417211 */ /* 0x000fc800078f18ff */
[----:B------:R-:W-:-:S05]  /*2000*/  LEA.HI.SX32 R197, R65, R48, 0x1d ;  /* 0x0000003041c57211 */ /* 0x000fca00078feaff */
[----:B-1----:R-:W-:Y:S01]  /*2010*/  IMAD.MOV.U32 R70, RZ, RZ, R197 ;  /* 0x000000ffff467224 */ /* 0x002fe200078e00c5 */
[----:B------:R-:W-:Y:S06]  /*2020*/  @!P0 BRA `(.L_x_772) ;  /* 0x0000005c006c8947 */ /* 0x000fec0003800000 */
[----:B------:R-:W0:Y:S01]  /*2030*/  LDC.64 R68, c[0x0][0x228] ;  /* 0x00008a00ff447b82 */ /* 0x000e220000000a00 */
[----:B------:R-:W-:-:S04]  /*2040*/  ISETP.NE.U32.AND P0, PT, RZ, UR26, PT ;  /* 0x0000001aff007c0c */ /* 0x000fc8000bf05070 */
[----:B------:R-:W-:-:S03]  /*2050*/  ISETP.NE.AND.EX P0, PT, RZ, UR27, PT, P0 ;  /* 0x0000001bff007c0c */ /* 0x000fc6000bf05300 */
[----:B------:R-:W1:Y:S10]  /*2060*/  LDC.64 R64, c[0x0][0x220] ;  /* 0x00008800ff407b82 */ /* 0x000e740000000a00 */
[----:B------:R-:W-:-:S04]  /*2070*/  @P0 LEA R70, P1, R197, UR26, 0x4 ;  /* 0x0000001ac5460c11 */ /* 0x000fc8000f8220ff */
[----:B------:R-:W-:Y:S02]  /*2080*/  @P0 LEA.HI.X R71, R197, UR27, RZ, 0x4, P1 ;  /* 0x0000001bc5470c11 */ /* 0x000fe400088f24ff */
[----:B0-----:R-:W-:-:S03]  /*2090*/  ISETP.NE.U32.AND P1, PT, R68, RZ, PT ;  /* 0x000000ff4400720c */ /* 0x001fc60003f25070 */
[----:B------:R0:W5:Y:S01]  /*20a0*/  @P0 LDG.E.128 R60, desc[UR4][R70.64] ;  /* 0x00000004463c0981 */ /* 0x000162000c1e1d00 */
[----:B------:R-:W-:Y:S01]  /*20b0*/  ISETP.NE.AND.EX P1, PT, R69, RZ, PT, P1 ;  /* 0x000000ff4500720c */ /* 0x000fe20003f25310 */
[----:B-1----:R-:W-:-:S06]  /*20c0*/  IMAD.WIDE.U32 R64, R197, 0x10, R64 ;  /* 0x00000010c5407825 */ /* 0x002fcc00078e0040 */
[----:B------:R-:W5:Y:S06]  /*20d0*/  LDG.E.128 R64, desc[UR4][R64.64] ;  /* 0x0000000440407981 */ /* 0x000f6c000c1e1d00 */
[----:B------:R-:W-:-:S04]  /*20e0*/  @P1 LEA R240, P2, R197, R68, 0x4 ;  /* 0x00000044c5f01211 */ /* 0x000fc800078420ff */
[----:B------:R-:W-:-:S05]  /*20f0*/  @P1 LEA.HI.X R241, R197, R69, RZ, 0x4, P2 ;  /* 0x00000045c5f11211 */ /* 0x000fca00010f24ff */
[----:B------:R0:W5:Y:S01]  /*2100*/  @P1 LDG.E.128 R56, desc[UR4][R240.64] ;  /* 0x00000004f0381981 */ /* 0x000162000c1e1d00 */
[C---:B------:R-:W-:Y:S01]  /*2110*/  ISETP.NE.AND P2, PT, R195.reuse, 0x1, PT ;  /* 0x00000001c300780c */ /* 0x040fe20003f45270 */
[----:B------:R-:W-:Y:S01]  /*2120*/  BSSY B2, `(.L_x_773) ;  /* 0x000000c000027945 */ /* 0x000fe20003800000 */
[----:B------:R-:W-:-:S11]  /*2130*/  VIADD R209, R195, 0x1 ;  /* 0x00000001c3d17836 */ /* 0x000fd60000000000 */
[----:B0-----:R-:W-:Y:S05]  /*2140*/  @!P2 BRA `(.L_x_774) ;  /* 0x000000000020a947 */ /* 0x001fea0003800000 */
[----:B------:R-:W-:Y:S01]  /*2150*/  ISETP.NE.AND P2, PT, R195, 0x2, PT ;  /* 0x00000002c300780c */ /* 0x000fe20003f45270 */
[----:B------:R-:W-:-:S12]  /*2160*/  IMAD.MOV.U32 R200, RZ, RZ, R193 ;  /* 0x000000ffffc87224 */ /* 0x000fd800078e00c1 */
[----:B------:R-:W-:Y:S05]  /*2170*/  @!P2 BRA `(.L_x_775) ;  /* 0x000000000018a947 */ /* 0x000fea0003800000 */
[----:B------:R-:W-:Y:S02]  /*2180*/  ISETP.NE.AND P2, PT, R195, 0x3, PT ;  /* 0x00000003c300780c */ /* 0x000fe40003f45270 */
[----:B------:R-:W-:-:S11]  /*2190*/  MOV R200, R192 ;  /* 0x000000c000c87202 */ /* 0x000fd60000000f00 */
[----:B------:R-:W-:Y:S05]  /*21a0*/  @P2 BRA `(.L_x_775) ;  /* 0x00000000000c2947 */ /* 0x000fea0003800000 */
[----:B------:R-:W-:Y:S01]  /*21b0*/  IMAD.MOV.U32 R200, RZ, RZ, R196 ;  /* 0x000000ffffc87224 */ /* 0x000fe200078e00c4 */
[----:B------:R-:W-:Y:S06]  /*21c0*/  BRA `(.L_x_775) ;  /* 0x0000000000047947 */ /* 0x000fec0003800000 */
.L_x_774:
[----:B------:R-:W-:-:S07]  /*21d0*/  IMAD.MOV.U32 R200, RZ, RZ, R198 ;  /* 0x000000ffffc87224 */ /* 0x000fce00078e00c6 */
.L_x_775:
[----:B------:R-:W-:Y:S05]  /*21e0*/  BSYNC B2 ;  /* 0x0000000000027941 */ /* 0x000fea0003800000 */
.L_x_773:
[----:B------:R-:W-:Y:S01]  /*21f0*/  ISETP.NE.AND P2, PT, R209, 0x4, PT ;  /* 0x00000004d100780c */ /* 0x000fe20003f45270 */
[----:B------:R-:W-:-:S12]  /*2200*/  BSSY B2, `(.L_x_776) ;  /* 0x000003b000027945 */ /* 0x000fd80003800000 */
[----:B------:R-:W-:Y:S05]  /*2210*/  @P2 BRA `(.L_x_777) ;  /* 0x0000000000e42947 */ /* 0x000fea0003800000 */
[----:B------:R-:W-:Y:S01]  /*2220*/  VIADD R50, R50, 0x1 ;  /* 0x0000000132327836 */ /* 0x000fe20000000000 */
[----:B------:R-:W-:Y:S03]  /*2230*/  BSSY B3, `(.L_x_778) ;  /* 0x000000c000037945 */ /* 0x000fe60003800000 */
[C---:B------:R-:W-:Y:S01]  /*2240*/  IMAD.HI.U32 R71, R50.reuse, -0x2daee0ad, RZ ;  /* 0xd2511f5332477827 */ /* 0x040fe200078e00ff */
[----:B------:R-:W-:-:S13]  /*2250*/  ISETP.NE.AND P2, PT, R50, RZ, PT ;  /* 0x000000ff3200720c */ /* 0x000fda0003f45270 */
[----:B------:R-:W-:Y:S05]  /*2260*/  @P2 BRA `(.L_x_779) ;  /* 0x0000000000202947 */ /* 0x000fea0003800000 */
[----:B------:R-:W-:-:S04]  /*2270*/  IADD3 R49, R49, 0x1, RZ ;  /* 0x0000000131317810 */ /* 0x000fc80007ffe0ff */
[----:B------:R-:W-:-:S13]  /*2280*/  ISETP.NE.AND P2, PT, R49, RZ, PT ;  /* 0x000000ff3100720c */ /* 0x000fda0003f45270 */
[----:B------:R-:W-:Y:S01]  /*2290*/  @!P2 VIADD R51, R51, 0x1 ;  /* 0x000000013333a836 */ /* 0x000fe20000000000 */
[----:B------:R-:W-:Y:S01]  /*22a0*/  @!P2 MOV R49, RZ ;  /* 0x000000ff0031a202 */ /* 0x000fe20000000f00 */
[----:B------:R-:W-:-:S03]  /*22b0*/  @!P2 VIADD R70, R194, 0x1 ;  /* 0x00000001c246a836 */ /* 0x000fc60000000000 */
[----:B------:R-:W-:-:S13]  /*22c0*/  ISETP.NE.AND P3, PT, R51, RZ, !P2 ;  /* 0x000000ff3300720c */ /* 0x000fda0005765270 */
[----:B------:R-:W-:-:S04]  /*22d0*/  @P3 IMAD.MOV R70, RZ, RZ, R194 ;  /* 0x000000ffff463224 */ /* 0x000fc800078e02c2 */
[----:B------:R-:W-:-:S07]  /*22e0*/  @!P2 IMAD.MOV.U32 R194, RZ, RZ, R70 ;  /* 0x000000ffffc2a224 */ /* 0x000fce00078e0046 */
.L_x_779:
[----:B------:R-:W-:Y:S05]  /*22f0*/  BSYNC B3 ;  /* 0x0000000000037941 */ /* 0x000fea0003800000 */
.L_x_778:
[----:B------:R-:W-:Y:S01]  /*2300*/  IMAD.HI.U32 R70, R51, -0x326172a9, RZ ;  /* 0xcd9e8d5733467827 */ /* 0x000fe200078e00ff */
[----:B------:R-:W-:-:S03]  /*2310*/  LOP3.LUT R71, R71, UR7, R194, 0x96, !PT ;  /* 0x0000000747477c12 */ /* 0x000fc6000f8e96c2 */
[----:B------:R-:W-:Y:S01]  /*2320*/  IMAD R193, R51, -0x326172a9, RZ ;  /* 0xcd9e8d5733c17824 */ /* 0x000fe200078e02ff */
[----:B------:R-:W-:Y:S01]  /*2330*/  LOP3.LUT R198, R70, UR6, R49, 0x96, !PT ;  /* 0x0000000646c67c12 */ /* 0x000fe2000f8e9631 */
[----:B------:R-:W-:-:S04]  /*2340*/  IMAD.WIDE.U32 R70, R71, -0x326172a9, RZ ;  /* 0xcd9e8d5747467825 */ /* 0x000fc800078e00ff */
[----:B------:R-:W-:Y:S01]  /*2350*/  IMAD R195, R50, -0x2daee0ad, RZ ;  /* 0xd2511f5332c37824 */ /* 0x000fe200078e02ff */
[----:B------:R-:W-:Y:S01]  /*2360*/  LOP3.LUT R193, R71, UR8, R193, 0x96, !PT ;  /* 0x0000000847c17c12 */ /* 0x000fe2000f8e96c1 */
[----:B------:R-:W-:-:S04]  /*2370*/  IMAD.WIDE.U32 R198, R198, -0x2daee0ad, RZ ;  /* 0xd2511f53c6c67825 */ /* 0x000fc800078e00ff */
[----:B------:R-:W-:Y:S01]  /*2380*/  IMAD.WIDE.U32 R240, R193, -0x2daee0ad, RZ ;  /* 0xd2511f53c1f07825 */ /* 0x000fe200078e00ff */
[----:B------:R-:W-:-:S03]  /*2390*/  LOP3.LUT R192, R199, UR9, R195, 0x96, !PT ;  /* 0x00000009c7c07c12 */ /* 0x000fc6000f8e96c3 */
[----:B------:R-:W-:Y:S01]  /*23a0*/  IMAD.MOV.U32 R209, RZ, RZ, RZ ;  /* 0x000000ffffd17224 */ /* 0x000fe200078e00ff */
[----:B------:R-:W-:Y:S01]  /*23b0*/  LOP3.LUT R71, R241, UR11, R198, 0x96, !PT ;  /* 0x0000000bf1477c12 */ /* 0x000fe2000f8e96c6 */
[----:B------:R-:W-:-:S05]  /*23c0*/  IMAD.WIDE.U32 R192, R192, -0x326172a9, RZ ;  /* 0xcd9e8d57c0c07825 */ /* 0x000fca00078e00ff */
[----:B------:R-:W-:Y:S01]  /*23d0*/  LOP3.LUT R198, R193, UR10, R70, 0x96, !PT ;  /* 0x0000000ac1c67c12 */ /* 0x000fe2000f8e9646 */
[----:B------:R-:W-:-:S04]  /*23e0*/  IMAD.WIDE.U32 R70, R71, -0x326172a9, RZ ;  /* 0xcd9e8d5747467825 */ /* 0x000fc800078e00ff */
[----:B------:R-:W-:Y:S01]  /*23f0*/  IMAD.WIDE.U32 R198, R198, -0x2daee0ad, RZ ;  /* 0xd2511f53c6c67825 */ /* 0x000fe200078e00ff */
[----:B------:R-:W-:-:S04]  /*2400*/  LOP3.LUT R241, R71, UR12, R192, 0x96, !PT ;  /* 0x0000000c47f17c12 */ /* 0x000fc8000f8e96c0 */
        /* <DEDUP_REMOVED lines=23> */
[----:B------:R-:W-:-:S03]  /*2580*/  LOP3.LUT R192, R199, UR24, R192, 0x96, !PT ;  /* 0x00000018c7c07c12 */ /* 0x000fc6000f8e96c0 */
[----:B------:R-:W-:Y:S01]  /*2590*/  IMAD.MOV.U32 R196, RZ, RZ, R70 ;  /* 0x000000ffffc47224 */ /* 0x000fe200078e0046 */
[----:B------:R-:W-:-:S07]  /*25a0*/  LOP3.LUT R193, R71, UR35, R240, 0x96, !PT ;  /* 0x0000002347c17c12 */ /* 0x000fce000f8e96f0 */
.L_x_777:
[----:B------:R-:W-:Y:S05]  /*25b0*/  BSYNC B2 ;  /* 0x0000000000027941 */ /* 0x000fea0003800000 */
.L_x_776:
[----:B------:R-:W0:Y:S01]  /*25c0*/  LDC R71, c[0x0][0x294] ;  /* 0x0000a500ff477b82 */ /* 0x000e220000000800 */
[----:B------:R-:W-:Y:S01]  /*25d0*/  HFMA2.MMA R239, -RZ, RZ, 0.1171875, 0 ;  /* 0x2f800000ffef7435 */ /* 0x000fe200000001ff */
[----:B------:R-:W-:Y:S01]  /*25e0*/  I2FP.F32.U32 R200, R200 ;  /* 0x000000c800c87245 */ /* 0x000fe20000201000 */
[----:B-----5:R-:W-:Y:S01]  /*25f0*/  IMAD.U32 R195, R64, 0x10000, RZ ;  /* 0x0001000040c37824 */ /* 0x020fe200078e00ff */
[----:B------:R-:W-:Y:S02]  /*2600*/  ISETP.NE.U32.AND P2, PT, R68, RZ, PT ;  /* 0x000000ff4400720c */ /* 0x000fe40003f45070 */
[----:B------:R-:W-:Y:S02]  /*2610*/  LOP3.LUT R44, R44, 0xffffffef, RZ, 0xc0, !PT ;  /* 0xffffffef2c2c7812 */ /* 0x000fe400078ec0ff */
[----:B------:R-:W1:Y:S01]  /*2620*/  LDC R70, c[0x0][0x298] ;  /* 0x0000a600ff467b82 */ /* 0x000e620000000800 */
[----:B------:R-:W-:Y:S02]  /*2630*/  ISETP.NE.AND.EX P2, PT, R69, RZ, PT, P2 ;  /* 0x000000ff4500720c */ /* 0x000fe40003f45320 */
[----:B------:R-:W-:Y:S01]  /*2640*/  FFMA.FTZ R200, R200, R239, 1.1641532182693481445e-10 ;  /* 0x2f000000c8c87423 */ /* 0x000fe200000100ef */
[----:B------:R-:W-:-:S04]  /*2650*/  PRMT R64, R64, 0x7632, R64 ;  /* 0x0000763240407816 */ /* 0x000fc80000000040 */
[----:B0-----:R-:W-:Y:S01]  /*2660*/  FSETP.GTU.FTZ.AND P3, PT, R200, R71, PT ;  /* 0x00000047c800720b */ /* 0x001fe20003f7c000 */
[----:B-1----:R-:W-:-:S12]  /*2670*/  FMUL.FTZ R195, R195, R70 ;  /* 0x00000046c3c37220 */ /* 0x002fd80000410000 */
[----:B------:R-:W-:Y:S02]  /*2680*/  @P3 LOP3.LUT R44, R44, 0x10, RZ, 0xfc, !PT ;  /* 0x000000102c2c3812 */ /* 0x000fe400078efcff */
[----:B------:R-:W-:Y:S01]  /*2690*/  FSEL R199, R195, RZ, !P3 ;  /* 0x000000ffc3c77208 */ /* 0x000fe20005800000 */
[----:B------:R-:W-:Y:S06]  /*26a0*/  @P2 BRA `(.L_x_780) ;  /* 0x0000000000182947 */ /* 0x000fec0003800000 */
[----:B------:R-:W-:Y:S01]  /*26b0*/  IMAD.MOV.U32 R68, RZ, RZ, R209 ;  /* 0x000000ffff447224 */ /* 0x000fe200078e00d1 */
[----:B------:R-:W-:Y:S06]  /*26c0*/  @!P0 BRA `(.L_x_781) ;  /* 0x0000000400688947 */ /* 0x000fec0003800000 */
[----:B------:R-:W-:Y:S01]  /*26d0*/  IMAD.U32 R200, R60, 0x10000, RZ ;  /* 0x000100003cc87824 */ /* 0x000fe200078e00ff */
[----:B------:R-:W-:-:S03]  /*26e0*/  MOV R68, R209 ;  /* 0x000000d100447202 */ /* 0x000fc60000000f00 */
[----:B------:R-:W-:Y:S01]  /*26f0*/  FADD.FTZ R199, R200, R199 ;  /* 0x000000c7c8c77221 */ /* 0x000fe20000010000 */
[----:B------:R-:W-:Y:S06]  /*2700*/  BRA `(.L_x_781) ;  /* 0x0000000400587947 */ /* 0x000fec0003800000 */
.L_x_780:
[C---:B------:R-:W-:Y:S01]  /*2710*/  ISETP.NE.AND P3, PT, R209.reuse, 0x1, PT ;  /* 0x00000001d100780c */ /* 0x040fe20003f65270 */
[----:B------:R-:W-:Y:S01]  /*2720*/  BSSY B2, `(.L_x_782) ;  /* 0x000000c000027945 */ /* 0x000fe20003800000 */
[----:B------:R-:W-:-:S11]  /*2730*/  VIADD R68, R209, 0x1 ;  /* 0x00000001d1447836 */ /* 0x000fd60000000000 */
[----:B------:R-:W-:Y:S05]  /*2740*/  @!P3 BRA `(.L_x_783) ;  /* 0x000000000020b947 */ /* 0x000fea0003800000 */
[----:B------:R-:W-:Y:S01]  /*2750*/  ISETP.NE.AND P3, PT, R209, 0x2, PT ;  /* 0x00000002d100780c */ /* 0x000fe20003f65270 */
[----:B------:R-:W-:-:S12]  /*2760*/  IMAD.MOV.U32 R191, RZ, RZ, R193 ;  /* 0x000000ffffbf7224 */ /* 0x000fd800078e00c1 */
[----:B------:R-:W-:Y:S05]  /*2770*/  @!P3 BRA `(.L_x_784) ;  /* 0x000000000018b947 */ /* 0x000fea0003800000 */
[----:B------:R-:W-:Y:S01]  /*2780*/  ISETP.NE.AND P3, PT, R209, 0x3, PT ;  /* 0x00000003d100780c */ /* 0x000fe20003f65270 */
[----:B------:R-:W-:-:S12]  /*2790*/  IMAD.MOV.U32 R191, RZ, RZ, R192 ;  /* 0x000000ffffbf7224 */ /* 0x000fd800078e00c0 */
[----:B------:R-:W-:Y:S05]  /*27a0*/  @P3 BRA `(.L_x_784) ;  /* 0x00000000000c3947 */ /* 0x000fea0003800000 */
[----:B------:R-:W-:Y:S01]  /*27b0*/  MOV R191, R196 ;  /* 0x000000c400bf7202 */ /* 0x000fe20000000f00 */
[----:B------:R-:W-:Y:S06]  /*27c0*/  BRA `(.L_x_784) ;  /* 0x0000000000047947 */ /* 0x000fec0003800000 */
.L_x_783:
[----:B------:R-:W-:-:S07]  /*27d0*/  IMAD.MOV.U32 R191, RZ, RZ, R198 ;  /* 0x000000ffffbf7224 */ /* 0x000fce00078e00c6 */
.L_x_784:
[----:B------:R-:W-:Y:S05]  /*27e0*/  BSYNC B2 ;  /* 0x0000000000027941 */ /* 0x000fea0003800000 */
.L_x_782:
        /* <DEDUP_REMOVED lines=8> */
[----:B------:R-:W-:-:S05]  /*2870*/  VIADD R49, R49, 0x1 ;  /* 0x0000000131317836 */ /* 0x000fca0000000000 */
[----:B------:R-:W-:-:S13]  /*2880*/  ISETP.NE.AND P3, PT, R49, RZ, PT ;  /* 0x000000ff3100720c */ /* 0x000fda0003f65270 */
[----:B------:R-:W-:Y:S01]  /*2890*/  @!P3 IADD3 R51, R51, 0x1, RZ ;  /* 0x000000013333b810 */ /* 0x000fe20007ffe0ff */
[----:B------:R-:W-:Y:S02]  /*28a0*/  @!P3 VIADD R68, R194, 0x1 ;  /* 0x00000001c244b836 */ /* 0x000fe40000000000 */
[----:B------:R-:W-:Y:S01]  /*28b0*/  @!P3 IMAD.MOV.U32 R49, RZ, RZ, RZ ;  /* 0x000000ffff31b224 */ /* 0x000fe200078e00ff */
[----:B------:R-:W-:-:S13]  /*28c0*/  ISETP.NE.AND P4, PT, R51, RZ, !P3 ;  /* 0x000000ff3300720c */ /* 0x000fda0005f85270 */
[----:B------:R-:W-:-:S05]  /*28d0*/  @P4 IMAD.MOV R68, RZ, RZ, R194 ;  /* 0x000000ffff444224 */ /* 0x000fca00078e02c2 */
[----:B------:R-:W-:-:S07]  /*28e0*/  @!P3 MOV R194, R68 ;  /* 0x0000004400c2b202 */ /* 0x000fce0000000f00 */
.L_x_788:
[----:B------:R-:W-:Y:S05]  /*28f0*/  BSYNC B3 ;  /* 0x0000000000037941 */ /* 0x000fea0003800000 */
.L_x_787:
        /* <DEDUP_REMOVED lines=9> */
[----:B------:R-:W-:-:S04]  /*2990*/  LOP3.LUT R192, R243, UR9, R195, 0x96, !PT ;  /* 0x00000009f3c07c12 */ /* 0x000fc8000f8e96c3 */
        /* <DEDUP_REMOVED lines=31> */
[----:B------:R-:W-:Y:S01]  /*2b90*/  LOP3.LUT R193, R69, UR35, R240, 0x96, !PT ;  /* 0x0000002345c17c12 */ /* 0x000fe2000f8e96f0 */
[----:B------:R-:W-:Y:S02]  /*2ba0*/  IMAD.MOV.U32 R198, RZ, RZ, R242 ;  /* 0x000000ffffc67224 */ /* 0x000fe400078e00f2 */
[----:B------:R-:W-:-:S07]  /*2bb0*/  IMAD.MOV.U32 R68, RZ, RZ, RZ ;  /* 0x000000ffff447224 */ /* 0x000fce00078e00ff */
.L_x_786:
[----:B------:R-:W-:Y:S05]  /*2bc0*/  BSYNC B2 ;  /* 0x0000000000027941 */ /* 0x000fea0003800000 */
.L_x_785:
[----:B------:R-:W-:Y:S01]  /*2bd0*/  I2FP.F32.U32 R200, R191 ;  /* 0x000000bf00c87245 */ /* 0x000fe20000201000 */
[----:B------:R-:W-:Y:S01]  /*2be0*/  @P0 IMAD.U32 R210, R60, 0x10000, RZ ;  /* 0x000100003cd20824 */ /* 0x000fe200078e00ff */
[----:B------:R-:W-:-:S03]  /*2bf0*/  SHF.L.U32 R69, R56, 0x10, RZ ;  /* 0x0000001038457819 */ /* 0x000fc600000006ff */
[----:B------:R-:W-:Y:S02]  /*2c00*/  FFMA.FTZ R200, R200, R239, 1.1641532182693481445e-10 ;  /* 0x2f000000c8c87423 */ /* 0x000fe400000100ef */
[----:B------:R-:W-:-:S03]  /*2c10*/  FMUL.FTZ R69, R69, R70 ;  /* 0x0000004645457220 */ /* 0x000fc60000410000 */
[----:B------:R-:W-:-:S04]  /*2c20*/  FSETP.GTU.FTZ.AND P3, PT, R200, R71, PT ;  /* 0x00000047c800720b */ /* 0x000fc80003f7c000 */
[----:B------:R-:W-:Y:S02]  /*2c30*/  FSEL R200, R69, RZ, !P3 ;  /* 0x000000ff45c87208 */ /* 0x000fe40005800000 */
[----:B------:R-:W-:-:S03]  /*2c40*/  SEL R191, RZ, 0x1, P3 ;  /* 0x00000001ffbf7807 */ /* 0x000fc60001800000 */
[----:B------:R-:W-:-:S04]  /*2c50*/  FADD.FTZ R199, R200, R199 ;  /* 0x000000c7c8c77221 */ /* 0x000fc80000010000 */
[----:B------:R-:W-:-:S07]  /*2c60*/  @P0 FADD.FTZ R199, R210, R199 ;  /* 0x000000c7d2c70221 */ /* 0x000fce0000010000 */
.L_x_781:
[C---:B------:R-:W-:Y:S01]  /*2c70*/  ISETP.NE.AND P3, PT, R68.reuse, 0x1, PT ;  /* 0x000000014400780c */ /* 0x040fe20003f65270 */
[----:B------:R-:W-:Y:S01]  /*2c80*/  BSSY B2, `(.L_x_789) ;  /* 0x000000c000027945 */ /* 0x000fe20003800000 */
[----:B------:R-:W-:-:S11]  /*2c90*/  VIADD R69, R68, 0x1 ;  /* 0x0000000144457836 */ /* 0x000fd60000000000 */
[----:B------:R-:W-:Y:S05]  /*2ca0*/  @!P3 BRA `(.L_x_790) ;  /* 0x000000000020b947 */ /* 0x000fea0003800000 */
        /* <DEDUP_REMOVED lines=8> */
.L_x_790:
[----:B------:R-:W-:-:S07]  /*2d30*/  IMAD.MOV.U32 R195, RZ, RZ, R198 ;  /* 0x000000ffffc37224 */ /* 0x000fce00078e00c6 */
.L_x_791:
[----:B------:R-:W-:Y:S05]  /*2d40*/  BSYNC B2 ;  /* 0x0000000000027941 */ /* 0x000fea0003800000 */
.L_x_789:
        /* <DEDUP_REMOVED lines=16> */
.L_x_795:
[----:B------:R-:W-:Y:S05]  /*2e50*/  BSYNC B3 ;  /* 0x0000000000037941 */ /* 0x000fea0003800000 */
.L_x_794:
        /* <DEDUP_REMOVED lines=42> */
[----:B------:R-:W-:Y:S01]  /*3100*/  HFMA2.MMA R69, -RZ, RZ, 0, 0 ;  /* 0x00000000ff457435 */ /* 0x000fe200000001ff */
[----:B------:R-:W-:-:S10]  /*3110*/  IMAD.MOV.U32 R196, RZ, RZ, R68 ;  /* 0x000000ffffc47224 */ /* 0x000fd400078e0044 */
.L_x_793:
[----:B------:R-:W-:Y:S05]  /*3120*/  BSYNC B2 ;  /* 0x0000000000027941 */ /* 0x000fea0003800000 */
.L_x_792:
[----:B------:R-:W-:Y:S01]  /*3130*/  I2FP.F32.U32 R68, R195 ;  /* 0x000000c300447245 */ /* 0x000fe20000201000 */
[----:B------:R-:W-:Y:S01]  /*3140*/  IMAD.U32 R195, R64, 0x10000, RZ ;  /* 0x0001000040c37824 */ /* 0x000fe200078e00ff */
[----:B------:R-:W-:-:S03]  /*3150*/  LOP3.LUT R44, R44, 0xfffffff7, RZ, 0xc0, !PT ;  /* 0xfffffff72c2c7812 */ /* 0x000fc600078ec0ff */
[----:B------:R-:W-:Y:S01]  /*3160*/  FFMA.FTZ R68, R68, R239, 1.1641532182693481445e-10 ;  /* 0x2f00000044447423 */ /* 0x000fe200000100ef */
[----:B------:R-:W-:-:S04]  /*3170*/  FMUL.FTZ R195, R195, R70 ;  /* 0x00000046c3c37220 */ /* 0x000fc80000410000 */
[----:B------:R-:W-:-:S04]  /*3180*/  FSETP.GTU.FTZ.AND P3, PT, R68, R71, PT ;  /* 0x000000474400720b */ /* 0x000fc80003f7c000 */
[----:B------:R-:W-:-:S09]  /*3190*/  FSEL R200, R195, RZ, !P3 ;  /* 0x000000ffc3c87208 */ /* 0x000fd20005800000 */
[----:B------:R-:W-:Y:S01]  /*31a0*/  @P3 LOP3.LUT R44, R44, 0x8, RZ, 0xfc, !PT ;  /* 0x000000082c2c3812 */ /* 0x000fe200078efcff */
[----:B------:R-:W-:Y:S06]  /*31b0*/  @P2 BRA `(.L_x_796) ;  /* 0x00000000001c2947 */ /* 0x000fec0003800000 */
[----:B------:R-:W-:Y:S01]  /*31c0*/  IMAD.MOV.U32 R68, RZ, RZ, R69 ;  /* 0x000000ffff447224 */ /* 0x000fe200078e0045 */
[----:B------:R-:W-:Y:S06]  /*31d0*/  @!P0 BRA `(.L_x_797) ;  /* 0x0000000400748947 */ /* 0x000fec0003800000 */
[----:B------:R-:W-:Y:S02]  /*31e0*/  PRMT R64, R60, 0x7632, R64 ;  /* 0x000076323c407816 */ /* 0x000fe40000000040 */
[----:B------:R-:W-:-:S03]  /*31f0*/  MOV R68, R69 ;  /* 0x0000004500447202 */ /* 0x000fc60000000f00 */
[----:B------:R-:W-:-:S04]  /*3200*/  IMAD.U32 R195, R64, 0x10000, RZ ;  /* 0x0001000040c37824 */ /* 0x000fc800078e00ff */
[----:B------:R-:W-:Y:S01]  /*3210*/  FADD.FTZ R200, R195, R200 ;  /* 0x000000c8c3c87221 */ /* 0x000fe20000010000 */
[----:B------:R-:W-:Y:S06]  /*3220*/  BRA `(.L_x_797) ;  /* 0x0000000400607947 */ /* 0x000fec0003800000 */
.L_x_796:
        /* <DEDUP_REMOVED lines=12> */
.L_x_799:
[----:B------:R-:W-:-:S07]  /*32f0*/  IMAD.MOV.U32 R64, RZ, RZ, R198 ;  /* 0x000000ffff407224 */ /* 0x000fce00078e00c6 */
.L_x_800:
[----:B------:R-:W-:Y:S05]  /*3300*/  BSYNC B2 ;  /* 0x0000000000027941 */ /* 0x000fea0003800000 */
.L_x_798:
[----:B------:R-:W-:Y:S01]  /*3310*/  ISETP.NE.AND P3, PT, R68, 0x4, PT ;  /* 0x000000044400780c */ /* 0x000fe20003f65270 */
[----:B------:R-:W-:-:S12]  /*3320*/  BSSY B2, `(.L_x_801) ;  /* 0x000003c000027945 */ /* 0x000fd80003800000 */
[----:B------:R-:W-:Y:S05]  /*3330*/  @P3 BRA `(.L_x_802) ;  /* 0x0000000000e83947 */ /* 0x000fea0003800000 */
[----:B------:R-:W-:Y:S01]  /*3340*/  IADD3 R50, R50, 0x1, RZ ;  /* 0x0000000132327810 */ /* 0x000fe20007ffe0ff */
[----:B------:R-:W-:Y:S03]  /*3350*/  BSSY B3, `(.L_x_803) ;  /* 0x000000c000037945 */ /* 0x000fe60003800000 */
[C---:B------:R-:W-:Y:S01]  /*3360*/  ISETP.NE.AND P3, PT, R50.reuse, RZ, PT ;  /* 0x000000ff3200720c */ /* 0x040fe20003f65270 */
[----:B------:R-:W-:-:S12]  /*3370*/  IMAD.HI.U32 R69, R50, -0x2daee0ad, RZ ;  /* 0xd2511f5332457827 */ /* 0x000fd800078e00ff */
[----:B------:R-:W-:Y:S05]  /*3380*/  @P3 BRA `(.L_x_804) ;  /* 0x0000000000203947 */ /* 0x000fea0003800000 */
[----:B------:R-:W-:-:S05]  /*3390*/  VIADD R49, R49, 0x1 ;  /* 0x0000000131317836 */ /* 0x000fca0000000000 */
[----:B------:R-:W-:-:S13]  /*33a0*/  ISETP.NE.AND P3, PT, R49, RZ, PT ;  /* 0x000000ff3100720c */ /* 0x000fda0003f65270 */
[----:B------:R-:W-:Y:S01]  /*33b0*/  @!P3 VIADD R51, R51, 0x1 ;  /* 0x000000013333b836 */ /* 0x000fe20000000000 */
[----:B------:R-:W-:Y:S01]  /*33c0*/  @!P3 IADD3 R68, R194, 0x1, RZ ;  /* 0x00000001c244b810 */ /* 0x000fe20007ffe0ff */
[----:B------:R-:W-:-:S03]  /*33d0*/  @!P3 IMAD.MOV.U32 R49, RZ, RZ, RZ ;  /* 0x000000ffff31b224 */ /* 0x000fc600078e00ff */
[----:B------:R-:W-:-:S13]  /*33e0*/  ISETP.NE.AND P4, PT, R51, RZ, !P3 ;  /* 0x000000ff3300720c */ /* 0x000fda0005f85270 */
[----:B------:R-:W-:-:S05]  /*33f0*/  @P4 IMAD.MOV R68, RZ, RZ, R194 ;  /* 0x000000ffff444224 */ /* 0x000fca00078e02c2 */
[----:B------:R-:W-:-:S07]  /*3400*/  @!P3 MOV R194, R68 ;  /* 0x0000004400c2b202 */ /* 0x000fce0000000f00 */
.L_x_804:
[----:B------:R-:W-:Y:S05]  /*3410*/  BSYNC B3 ;  /* 0x0000000000037941 */ /* 0x000fea0003800000 */
.L_x_803:
        /* <DEDUP_REMOVED lines=41> */
[----:B------:R-:W-:Y:S01]  /*36b0*/  HFMA2.MMA R68, -RZ, RZ, 0, 0 ;  /* 0x00000000ff447435 */ /* 0x000fe200000001ff */
[----:B------:R-:W-:Y:S01]  /*36c0*/  IMAD.MOV.U32 R198, RZ, RZ, R242 ;  /* 0x000000ffffc67224 */ /* 0x000fe200078e00f2 */
[----:B------:R-:W-:-:S09]  /*36d0*/  LOP3.LUT R193, R69, UR35, R240, 0x96, !PT ;  /* 0x0000002345c17c12 */ /* 0x000fd2000f8e96f0 */
.L_x_802:
[----:B------:R-:W-:Y:S05]  /*36e0*/  BSYNC B2 ;  /* 0x0000000000027941 */ /* 0x000fea0003800000 */
.L_x_801:
[----:B------:R-:W-:Y:S02]  /*36f0*/  I2FP.F32.U32 R64, R64 ;  /* 0x0000004000407245 */ /* 0x000fe40000201000 */
[----:B------:R-:W-:-:S03]  /*3700*/  PRMT R69, R56, 0x7632, R69 ;  /* 0x0000763238457816 */ /* 0x000fc60000000045 */
[----:B------:R-:W-:Y:S02]  /*3710*/  FFMA.FTZ R64, R64, R239, 1.1641532182693481445e-10 ;  /* 0x2f00000040407423 */ /* 0x000fe400000100ef */
[----:B------:R-:W-:-:S03]  /*3720*/  IMAD.U32 R69, R69, 0x10000, RZ ;  /* 0x0001000045457824 */ /* 0x000fc600078e00ff */
[----:B------:R-:W-:Y:S01]  /*3730*/  FSETP.GTU.FTZ.AND P3, PT, R64, R71, PT ;  /* 0x000000474000720b */ /* 0x000fe20003f7c000 */
[----:B------:R-:W-:Y:S01]  /*3740*/  FMUL.FTZ R69, R69, R70 ;  /* 0x0000004645457220 */ /* 0x000fe20000410000 */
[----:B------:R-:W-:Y:S02]  /*3750*/  @P0 PRMT R64, R60, 0x7632, R64 ;  /* 0x000076323c400816 */ /* 0x000fe40000000040 */
[----:B------:R-:W-:Y:S02]  /*3760*/  SEL R190, RZ, 0x1, P3 ;  /* 0x00000001ffbe7807 */ /* 0x000fe40001800000 */
[----:B------:R-:W-:Y:S01]  /*3770*/  FSEL R69, R69, RZ, !P3 ;  /* 0x000000ff45457208 */ /* 0x000fe20005800000 */
[----:B------:R-:W-:-:S04]  /*3780*/  @P0 IMAD.U32 R195, R64, 0x10000, RZ ;  /* 0x0001000040c30824 */ /* 0x000fc800078e00ff */
[----:B------:R-:W-:-:S04]  /*3790*/  FADD.FTZ R200, R69, R200 ;  /* 0x000000c845c87221 */ /* 0x000fc80000010000 */
[----:B------:R-:W-:-:S07]  /*37a0*/  @P0 FADD.FTZ R200, R195, R200 ;  /* 0x000000c8c3c80221 */ /* 0x000fce0000010000 */
.L_x_797:
[C---:B------:R-:W-:Y:S01]  /*37b0*/  ISETP.NE.AND P3, PT, R68.reuse, 0x1, PT ;  /* 0x000000014400780c */ /* 0x040fe20003f65270 */
[----:B------:R-:W-:Y:S01]  /*37c0*/  BSSY B2, `(.L_x_805) ;  /* 0x000000c000027945 */ /* 0x000fe20003800000 */
[----:B------:R-:W-:-:S11]  /*37d0*/  IADD3 R69, R68, 0x1, RZ ;  /* 0x0000000144457810 */ /* 0x000fd60007ffe0ff */
        /* <DEDUP_REMOVED lines=9> */
.L_x_806:
[----:B------:R-:W-:-:S07]  /*3870*/  IMAD.MOV.U32 R64, RZ, RZ, R198 ;  /* 0x000000ffff407224 */ /* 0x000fce00078e00c6 */
.L_x_807:
[----:B------:R-:W-:Y:S05]  /*3880*/  BSYNC B2 ;  /* 0x0000000000027941 */ /* 0x000fea0003800000 */
.L_x_805:
        /* <DEDUP_REMOVED lines=10> */
[----:B------:R-:W-:Y:S02]  /*3930*/  @!P3 VIADD R51, R51, 0x1 ;  /* 0x000000013333b836 */ /* 0x000fe40000000000 */
[----:B------:R-:W-:Y:S02]  /*3940*/  @!P3 VIADD R68, R194, 0x1 ;  /* 0x00000001c244b836 */ /* 0x000fe40000000000 */
[----:B------:R-:W-:Y:S01]  /*3950*/  @!P3 IMAD.MOV.U32 R49, RZ, RZ, RZ ;  /* 0x000000ffff31b224 */ /* 0x000fe200078e00ff */
[----:B------:R-:W-:-:S13]  /*3960*/  ISETP.NE.AND P4, PT, R51, RZ, !P3 ;  /* 0x000000ff3300720c */ /* 0x000fda0005f85270 */
[----:B------:R-:W-:-:S05]  /*3970*/  @P4 IADD3 R68, R194, RZ, RZ ;  /* 0x000000ffc2444210 */ /* 0x000fca0007ffe0ff */
[----:B------:R-:W-:-:S07]  /*3980*/  @!P3 IMAD.MOV.U32 R194, RZ, RZ, R68 ;  /* 0x000000ffffc2b224 */ /* 0x000fce00078e0044 */
.L_x_811:
[----:B------:R-:W-:Y:S05]  /*3990*/  BSYNC B3 ;  /* 0x0000000000037941 */ /* 0x000fea0003800000 */
.L_x_810:
        /* <DEDUP_REMOVED lines=39> */
[----:B------:R-:W-:Y:S02]  /*3c10*/  LOP3.LUT R192, R243, UR24, R192, 0x96, !PT ;  /* 0x00000018f3c07c12 */ /* 0x000fe4000f8e96c0 */
[----:B------:R-:W-:Y:S01]  /*3c20*/  MOV R198, R242 ;  /* 0x000000f200c67202 */ /* 0x000fe20000000f00 */
[----:B------:R-:W-:Y:S01]  /*3c30*/  IMAD.MOV.U32 R196, RZ, RZ, R68 ;  /* 0x000000ffffc47224 */ /* 0x000fe200078e0044 */
[----:B------:R-:W-:Y:S01]  /*3c40*/  LOP3.LUT R193, R69, UR35, R240, 0x96, !PT ;  /* 0x0000002345c17c12 */ /* 0x000fe2000f8e96f0 */
[----:B------:R-:W-:-:S07]  /*3c50*/  IMAD.MOV.U32 R69, RZ, RZ, RZ ;  /* 0x000000ffff457224 */ /* 0x000fce00078e00ff */
.L_x_809:
[----:B------:R-:W-:Y:S05]  /*3c60*/  BSYNC B2 ;  /* 0x0000000000027941 */ /* 0x000fea0003800000 */
.L_x_808:
[----:B------:R-:W-:Y:S02]  /*3c70*/  I2FP.F32.U32 R64, R64 ;  /* 0x0000004000407245 */ /* 0x000fe40000201000 */
[C---:B------:R-:W-:Y:S02]  /*3c80*/  SHF.L.U32 R209, R65.reuse, 0x10, RZ ;  /* 0x0000001041d17819 */ /* 0x040fe400000006ff */
[----:B------:R-:W-:Y:S01]  /*3c90*/  LOP3.LUT R44, R44, 0xfffffffb, RZ, 0xc0, !PT ;  /* 0xfffffffb2c2c7812 */ /* 0x000fe200078ec0ff */
[----:B------:R-:W-:Y:S01]  /*3ca0*/  FFMA.FTZ R64, R64, R239, 1.1641532182693481445e-10 ;  /* 0x2f00000040407423 */ /* 0x000fe200000100ef */
[----:B------:R-:W-:Y:S01]  /*3cb0*/  PRMT R195, R65, 0x7632, R195 ;  /* 0x0000763241c37816 */ /* 0x000fe200000000c3 */
[----:B------:R-:W-:-:S03]  /*3cc0*/  FMUL.FTZ R209, R209, R70 ;  /* 0x00000046d1d17220 */ /* 0x000fc60000410000 */
[----:B------:R-:W-:-:S04]  /*3cd0*/  FSETP.GTU.FTZ.AND P3, PT, R64, R71, PT ;  /* 0x000000474000720b */ /* 0x000fc80003f7c000 */
[----:B------:R-:W-:-:S09]  /*3ce0*/  FSEL R209, R209, RZ, !P3 ;  /* 0x000000ffd1d17208 */ /* 0x000fd20005800000 */
[----:B------:R-:W-:Y:S01]  /*3cf0*/  @P3 LOP3.LUT R44, R44, 0x4, RZ, 0xfc, !PT ;  /* 0x000000042c2c3812 */ /* 0x000fe200078efcff */
[----:B------:R-:W-:Y:S06]  /*3d00*/  @P2 BRA `(.L_x_812) ;  /* 0x0000000000182947 */ /* 0x000fec0003800000 */
[----:B------:R-:W-:Y:S01]  /*3d10*/  IMAD.MOV.U32 R64, RZ, RZ, R69 ;  /* 0x000000ffff407224 */ /* 0x000fe200078e0045 */
[----:B------:R-:W-:Y:S06]  /*3d20*/  @!P0 BRA `(.L_x_813) ;  /* 0x0000000400688947 */ /* 0x000fec0003800000 */
[----:B------:R-:W-:Y:S01]  /*3d30*/  IMAD.U32 R68, R61, 0x10000, RZ ;  /* 0x000100003d447824 */ /* 0x000fe200078e00ff */
[----:B------:R-:W-:-:S03]  /*3d40*/  MOV R64, R69 ;  /* 0x0000004500407202 */ /* 0x000fc60000000f00 */
[----:B------:R-:W-:Y:S01]  /*3d50*/  FADD.FTZ R209, R68, R209 ;  /* 0x000000d144d17221 */ /* 0x000fe20000010000 */
[----:B------:R-:W-:Y:S06]  /*3d60*/  BRA `(.L_x_813) ;  /* 0x0000000400587947 */ /* 0x000fec0003800000 */
.L_x_812:
        /* <DEDUP_REMOVED lines=12> */
.L_x_815:
[----:B------:R-:W-:-:S07]  /*3e30*/  IMAD.MOV.U32 R189, RZ, RZ, R198 ;  /* 0x000000ffffbd7224 */ /* 0x000fce00078e00c6 */
.L_x_816:
[----:B------:R-:W-:Y:S05]  /*3e40*/  BSYNC B2 ;  /* 0x0000000000027941 */ /* 0x000fea0003800000 */
.L_x_814:
        /* <DEDUP_REMOVED lines=16> */
.L_x_820:
[----:B------:R-:W-:Y:S05]  /*3f50*/  BSYNC B3 ;  /* 0x0000000000037941 */ /* 0x000fea0003800000 */
.L_x_819:
[----:B------:R-:W-:Y:S01]  /*3f60*/  IMAD.HI.U32 R64, R51, -0x326172a9, RZ ;  /* 0xcd9e8d5733407827 */ /* 0x000fe200078e00ff */
[----:B------:R-:W-:-:S03]  /*3f70*/  LOP3.LUT R65, R65, UR7, R194, 0x96, !PT ;  /* 0x0000000741417c12 */ /* 0x000fc6000f8e96c2 */
[----:B------:R-:W-:Y:S01]  /*3f80*/  IMAD R69, R51, -0x326172a9, RZ ;  /* 0xcd9e8d5733457824 */ /* 0x000fe200078e02ff */
[----:B------:R-:W-:Y:S01]  /*3f90*/  LOP3.LUT R240, R64, UR6, R49, 0x96, !PT ;  /* 0x0000000640f07c12 */ /* 0x000fe2000f8e9631 */
[----:B------:R-:W-:-:S04]  /*3fa0*/  IMAD.WIDE.U32 R64, R65, -0x326172a9, RZ ;  /* 0xcd9e8d5741407825 */ /* 0x000fc800078e00ff */
[----:B------:R-:W-:Y:S01]  /*3fb0*/  IMAD R193, R50, -0x2daee0ad, RZ ;  /* 0xd2511f5332c17824 */ /* 0x000fe200078e02ff */
        /* <DEDUP_REMOVED lines=38> */
.L_x_818:
[----:B------:R-:W-:Y:S05]  /*4220*/  BSYNC B2 ;  /* 0x0000000000027941 */ /* 0x000fea0003800000 */
.L_x_817:
[----:B------:R-:W-:Y:S01]  /*4230*/  I2FP.F32.U32 R68, R189 ;  /* 0x000000bd00447245 */ /* 0x000fe20000201000 */
[----:B------:R-:W-:Y:S02]  /*4240*/  IMAD.U32 R65, R57, 0x10000, RZ ;  /* 0x0001000039417824 */ /* 0x000fe400078e00ff */
[----:B------:R-:W-:Y:S02]  /*4250*/  @P0 IMAD.U32 R210, R61, 0x10000, RZ ;  /* 0x000100003dd20824 */ /* 0x000fe400078e00ff */
[----:B------:R-:W-:Y:S01]  /*4260*/  FFMA.FTZ R68, R68, R239, 1.1641532182693481445e-10 ;  /* 0x2f00000044447423 */ /* 0x000fe200000100ef */
[----:B------:R-:W-:-:S04]  /*4270*/  FMUL.FTZ R65, R65, R70 ;  /* 0x0000004641417220 */ /* 0x000fc80000410000 */
[----:B------:R-:W-:-:S04]  /*4280*/  FSETP.GTU.FTZ.AND P3, PT, R68, R71, PT ;  /* 0x000000474400720b */ /* 0x000fc80003f7c000 */
[----:B------:R-:W-:Y:S02]  /*4290*/  FSEL R68, R65, RZ, !P3 ;  /* 0x000000ff41447208 */ /* 0x000fe40005800000 */
[----:B------:R-:W-:-:S03]  /*42a0*/  SEL R189, RZ, 0x1, P3 ;  /* 0x00000001ffbd7807 */ /* 0x000fc60001800000 */
[----:B------:R-:W-:-:S04]  /*42b0*/  FADD.FTZ R209, R68, R209 ;  /* 0x000000d144d17221 */ /* 0x000fc80000010000 */
[----:B------:R-:W-:-:S07]  /*42c0*/  @P0 FADD.FTZ R209, R210, R209 ;  /* 0x000000d1d2d10221 */ /* 0x000fce0000010000 */
.L_x_813:
        /* <DEDUP_REMOVED lines=12> */
.L_x_822:
[----:B------:R-:W-:-:S07]  /*4390*/  IMAD.MOV.U32 R210, RZ, RZ, R198 ;  /* 0x000000ffffd27224 */ /* 0x000fce00078e00c6 */
.L_x_823:
[----:B------:R-:W-:Y:S05]  /*43a0*/  BSYNC B2 ;  /* 0x0000000000027941 */ /* 0x000fea0003800000 */
.L_x_821:
        /* <DEDUP_REMOVED lines=16> */
.L_x_827:
[----:B------:R-:W-:Y:S05]  /*44b0*/  BSYNC B3 ;  /* 0x0000000000037941 */ /* 0x000fea0003800000 */
.L_x_826:
        /* <DEDUP_REMOVED lines=44> */
.L_x_825:
[----:B------:R-:W-:Y:S05]  /*4780*/  BSYNC B2 ;  /* 0x0000000000027941 */ /* 0x000fea0003800000 */
.L_x_824:
[----:B------:R-:W-:Y:S02]  /*4790*/  I2FP.F32.U32 R64, R210 ;  /* 0x000000d200407245 */ /* 0x000fe40000201000 */
[----:B------:R-:W-:Y:S02]  /*47a0*/  SHF.L.U32 R195, R195, 0x10, RZ ;  /* 0x00000010c3c37819 */ /* 0x000fe400000006ff */
[----:B------:R-:W-:Y:S01]  /*47b0*/  LOP3.LUT R44, R44, 0xfffffffd, RZ, 0xc0, !PT ;  /* 0xfffffffd2c2c7812 */ /* 0x000fe200078ec0ff */
[----:B------:R-:W-:Y:S02]  /*47c0*/  FFMA.FTZ R64, R64, R239, 1.1641532182693481445e-10 ;  /* 0x2f00000040407423 */ /* 0x000fe400000100ef */
[----:B------:R-:W-:-:S03]  /*47d0*/  FMUL.FTZ R195, R195, R70 ;  /* 0x00000046c3c37220 */ /* 0x000fc60000410000 */
[----:B------:R-:W-:-:S04]  /*47e0*/  FSETP.GTU.FTZ.AND P3, PT, R64, R71, PT ;  /* 0x000000474000720b */ /* 0x000fc80003f7c000 */
[----:B------:R-:W-:-:S09]  /*47f0*/  FSEL R210, R195, RZ, !P3 ;  /* 0x000000ffc3d27208 */ /* 0x000fd20005800000 */
[----:B------:R-:W-:Y:S01]  /*4800*/  @P3 LOP3.LUT R44, R44, 0x2, RZ, 0xfc, !PT ;  /* 0x000000022c2c3812 */ /* 0x000fe200078efcff */
[----:B------:R-:W-:Y:S06]  /*4810*/  @P2 BRA `(.L_x_828) ;  /* 0x00000000001c2947 */ /* 0x000fec0003800000 */
[----:B------:R-:W-:Y:S01]  /*4820*/  IMAD.MOV.U32 R64, RZ, RZ, R65 ;  /* 0x000000ffff407224 */ /* 0x000fe200078e0041 */
[----:B------:R-:W-:Y:S06]  /*4830*/  @!P0 BRA `(.L_x_829) ;  /* 0x0000000400748947 */ /* 0x000fec0003800000 */
[----:B------:R-:W-:-:S05]  /*4840*/  PRMT R64, R61, 0x7632, R64 ;  /* 0x000076323d407816 */ /* 0x000fca0000000040 */
[----:B------:R-:W-:Y:S01]  /*4850*/  IMAD.U32 R69, R64, 0x10000, RZ ;  /* 0x0001000040457824 */ /* 0x000fe200078e00ff */
[----:B------:R-:W-:-:S03]  /*4860*/  MOV R64, R65 ;  /* 0x0000004100407202 */ /* 0x000fc60000000f00 */
[----:B------:R-:W-:Y:S01]  /*4870*/  FADD.FTZ R210, R69, R210 ;  /* 0x000000d245d27221 */ /* 0x000fe20000010000 */
[----:B------:R-:W-:Y:S06]  /*4880*/  BRA `(.L_x_829) ;  /* 0x0000000400607947 */ /* 0x000fec0003800000 */
.L_x_828:
        /* <DEDUP_REMOVED lines=12> */
.L_x_831:
[----:B------:R-:W-:-:S07]  /*4950*/  IMAD.MOV.U32 R188, RZ, RZ, R198 ;  /* 0x000000ffffbc7224 */ /* 0x000fce00078e00c6 */
.L_x_832:
[----:B------:R-:W-:Y:S05]  /*4960*/  BSYNC B2 ;  /* 0x0000000000027941 */ /* 0x000fea0003800000 */
.L_x_830:
        /* <DEDUP_REMOVED lines=16> */
.L_x_836:
[----:B------:R-:W-:Y:S05]  /*4a70*/  BSYNC B3 ;  /* 0x0000000000037941 */ /* 0x000fea0003800000 */
.L_x_835:
        /* <DEDUP_REMOVED lines=44> */
.L_x_834:
[----:B------:R-:W-:Y:S05]  /*4d40*/  BSYNC B2 ;  /* 0x0000000000027941 */ /* 0x000fea0003800000 */
.L_x_833:
        /* <DEDUP_REMOVED lines=12> */
.L_x_829:
        /* <DEDUP_REMOVED lines=12> */
.L_x_838:
[----:B------:R-:W-:-:S07]  /*4ed0*/  IMAD.MOV.U32 R195, RZ, RZ, R198 ;  /* 0x000000ffffc37224 */ /* 0x000fce00078e00c6 */
.L_x_839:
[----:B------:R-:W-:Y:S05]  /*4ee0*/  BSYNC B2 ;  /* 0x0000000000027941 */ /* 0x000fea0003800000 */
.L_x_837:
        /* <DEDUP_REMOVED lines=16> */
.L_x_843:
[----:B------:R-:W-:Y:S05]  /*4ff0*/  BSYNC B3 ;  /* 0x0000000000037941 */ /* 0x000fea0003800000 */
.L_x_842:
        /* <DEDUP_REMOVED lines=44> */
.L_x_841:
[----:B------:R-:W-:Y:S05]  /*52c0*/  BSYNC B2 ;  /* 0x0000000000027941 */ /* 0x000fea0003800000 */
.L_x_840:
[----:B------:R-:W-:Y:S02]  /*52d0*/  I2FP.F32.U32 R64, R195 ;  /* 0x000000c300407245 */ /* 0x000fe40000201000 */
[----:B------:R-:W-:Y:S02]  /*52e0*/  SHF.L.U32 R69, R66, 0x10, RZ ;  /* 0x0000001042457819 */ /* 0x000fe400000006ff */
        /* <DEDUP_REMOVED lines=14> */
.L_x_844:
        /* <DEDUP_REMOVED lines=12> */
.L_x_847:
[----:B------:R-:W-:-:S07]  /*5490*/  IMAD.MOV.U32 R187, RZ, RZ, R198 ;  /* 0x000000ffffbb7224 */ /* 0x000fce00078e00c6 */
.L_x_848:
[----:B------:R-:W-:Y:S05]  /*54a0*/  BSYNC B2 ;  /* 0x0000000000027941 */ /* 0x000fea0003800000 */
.L_x_846:
        /* <DEDUP_REMOVED lines=16> */
.L_x_852:
[----:B------:R-:W-:Y:S05]  /*55b0*/  BSYNC B3 ;  /* 0x0000000000037941 */ /* 0x000fea0003800000 */
.L_x_851:
        /* <DEDUP_REMOVED lines=44> */
.L_x_850:
[----:B------:R-:W-:Y:S05]  /*5880*/  BSYNC B2 ;  /* 0x0000000000027941 */ /* 0x000fea0003800000 */
.L_x_849:
        /* <DEDUP_REMOVED lines=10> */
.L_x_845:
        /* <DEDUP_REMOVED lines=12> */
.L_x_854:
[----:B------:R-:W-:-:S07]  /*59f0*/  IMAD.MOV.U32 R195, RZ, RZ, R198 ;  /* 0x000000ffffc37224 */ /* 0x000fce00078e00c6 */
.L_x_855:
[----:B------:R-:W-:Y:S05]  /*5a00*/  BSYNC B2 ;  /* 0x0000000000027941 */ /* 0x000fea0003800000 */
.L_x_853:
        /* <DEDUP_REMOVED lines=16> */
.L_x_859:
[----:B------:R-:W-:Y:S05]  /*5b10*/  BSYNC B3 ;  /* 0x0000000000037941 */ /* 0x000fea0003800000 */
.L_x_858:
        /* <DEDUP_REMOVED lines=44> */
.L_x_857:
[----:B------:R-:W-:Y:S05]  /*5de0*/  BSYNC B2 ;  /* 0x0000000000027941 */ /* 0x000fea0003800000 */
.L_x_856:
[----:B------:R-:W-:Y:S02]  /*5df0*/  I2FP.F32.U32 R64, R195 ;  /* 0x000000c300407245 */ /* 0x000fe40000201000 */
[----:B------:R-:W-:-:S03]  /*5e00*/  SHF.L.U32 R69, R66, 0x10, RZ ;  /* 0x0000001042457819 */ /* 0x000fc600000006ff */
[----:B------:R-:W-:Y:S02]  /*5e10*/  FFMA.FTZ R64, R64, R239, 1.1641532182693481445e-10 ;  /* 0x2f00000040407423 */ /* 0x000fe400000100ef */
[----:B------:R-:W-:-:S03]  /*5e20*/  FMUL.FTZ R69, R69, R70 ;  /* 0x0000004645457220 */ /* 0x000fc60000410000 */
[----:B------:R-:W-:-:S04]  /*5e30*/  FSETP.GTU.FTZ.AND P3, PT, R64, R71, PT ;  /* 0x000000474000720b */ /* 0x000fc80003f7c000 */
[----:B------:R-:W-:Y:S01]  /*5e40*/  FSEL R220, R69, RZ, !P3 ;  /* 0x000000ff45dc7208 */ /* 0x000fe20005800000 */
[----:B------:R-:W-:Y:S08]  /*5e50*/  @P2 BRA `(.L_x_860) ;  /* 0x00000000001c2947 */ /* 0x000ff00003800000 */
[----:B------:R-:W-:Y:S01]  /*5e60*/  IMAD.MOV.U32 R64, RZ, RZ, R65 ;  /* 0x000000ffff407224 */ /* 0x000fe200078e0041 */
[----:B------:R-:W-:Y:S06]  /*5e70*/  @!P0 BRA `(.L_x_861) ;  /* 0x0000000400748947 */ /* 0x000fec0003800000 */
[----:B------:R-:W-:-:S05]  /*5e80*/  PRMT R64, R62, 0x7632, R64 ;  /* 0x000076323e407816 */ /* 0x000fca0000000040 */
[----:B------:R-:W-:Y:S01]  /*5e90*/  IMAD.U32 R69, R64, 0x10000, RZ ;  /* 0x0001000040457824 */ /* 0x000fe200078e00ff */
[----:B------:R-:W-:-:S03]  /*5ea0*/  MOV R64, R65 ;  /* 0x0000004100407202 */ /* 0x000fc60000000f00 */
[----:B------:R-:W-:Y:S01]  /*5eb0*/  FADD.FTZ R220, R69, R220 ;  /* 0x000000dc45dc7221 */ /* 0x000fe20000010000 */
[----:B------:R-:W-:Y:S06]  /*5ec0*/  BRA `(.L_x_861) ;  /* 0x0000000400607947 */ /* 0x000fec0003800000 */
.L_x_860:
        /* <DEDUP_REMOVED lines=12> */
.L_x_863:
[----:B------:R-:W-:-:S07]  /*5f90*/  IMAD.MOV.U32 R66, RZ, RZ, R198 ;  /* 0x000000ffff427224 */ /* 0x000fce00078e00c6 */
.L_x_864:
[----:B------:R-:W-:Y:S05]  /*5fa0*/  BSYNC B2 ;  /* 0x0000000000027941 */ /* 0x000fea0003800000 */
.L_x_862:
        /* <DEDUP_REMOVED lines=16> */
.L_x_868:
[----:B------:R-:W-:Y:S05]  /*60b0*/  BSYNC B3 ;  /* 0x0000000000037941 */ /* 0x000fea0003800000 */
.L_x_867:
        /* <DEDUP_REMOVED lines=44> */
.L_x_866:
[----:B------:R-:W-:Y:S05]  /*6380*/  BSYNC B2 ;  /* 0x0000000000027941 */ /* 0x000fea0003800000 */
.L_x_865:
        /* <DEDUP_REMOVED lines=12> */
.L_x_861:
        /* <DEDUP_REMOVED lines=12> */
.L_x_870:
[----:B------:R-:W-:-:S07]  /*6510*/  IMAD.MOV.U32 R66, RZ, RZ, R198 ;  /* 0x000000ffff427224 */ /* 0x000fce00078e00c6 */
.L_x_871:
[----:B------:R-:W-:Y:S05]  /*6520*/  BSYNC B2 ;  /* 0x0000000000027941 */ /* 0x000fea0003800000 */
.L_x_869:
        /* <DEDUP_REMOVED lines=16> */
.L_x_875:
[----:B------:R-:W-:Y:S05]  /*6630*/  BSYNC B3 ;  /* 0x0000000000037941 */ /* 0x000fea0003800000 */
.L_x_874:
        /* <DEDUP_REMOVED lines=44> */
.L_x_873:
[----:B------:R-:W-:Y:S05]  /*6900*/  BSYNC B2 ;  /* 0x0000000000027941 */ /* 0x000fea0003800000 */
.L_x_872:
[----:B------:R-:W-:Y:S02]  /*6910*/  I2FP.F32.U32 R64, R66 ;  /* 0x0000004200407245 */ /* 0x000fe40000201000 */
[C---:B------:R-:W-:Y:S02]  /*6920*/  SHF.L.U32 R69, R67.reuse, 0x10, RZ ;  /* 0x0000001043457819 */ /* 0x040fe400000006ff */
[----:B------:R-:W-:Y:S01]  /*6930*/  PRMT R195, R67, 0x7632, R195 ;  /* 0x0000763243c37816 */ /* 0x000fe200000000c3 */
[----:B------:R-:W-:Y:S02]  /*6940*/  FFMA.FTZ R64, R64, R239, 1.1641532182693481445e-10 ;  /* 0x2f00000040407423 */ /* 0x000fe400000100ef */
[----:B------:R-:W-:-:S03]  /*6950*/  FMUL.FTZ R69, R69, R70 ;  /* 0x0000004645457220 */ /* 0x000fc60000410000 */
[----:B------:R-:W-:-:S04]  /*6960*/  FSETP.GTU.FTZ.AND P4, PT, R64, R71, PT ;  /* 0x000000474000720b */ /* 0x000fc80003f9c000 */
[----:B------:R-:W-:Y:S01]  /*6970*/  FSEL R229, R69, RZ, !P4 ;  /* 0x000000ff45e57208 */ /* 0x000fe20006000000 */
[----:B------:R-:W-:Y:S08]  /*6980*/  @P2 BRA `(.L_x_876) ;  /* 0x0000000000182947 */ /* 0x000ff00003800000 */
[----:B------:R-:W-:Y:S01]  /*6990*/  IMAD.MOV.U32 R64, RZ, RZ, R65 ;  /* 0x000000ffff407224 */ /* 0x000fe200078e0041 */
[----:B------:R-:W-:Y:S06]  /*69a0*/  @!P0 BRA `(.L_x_877) ;  /* 0x0000000400688947 */ /* 0x000fec0003800000 */
[----:B------:R-:W-:Y:S01]  /*69b0*/  IMAD.U32 R66, R63, 0x10000, RZ ;  /* 0x000100003f427824 */ /* 0x000fe200078e00ff */
[----:B------:R-:W-:-:S03]  /*69c0*/  MOV R64, R65 ;  /* 0x0000004100407202 */ /* 0x000fc60000000f00 */
[----:B------:R-:W-:Y:S01]  /*69d0*/  FADD.FTZ R229, R66, R229 ;  /* 0x000000e542e57221 */ /* 0x000fe20000010000 */
[----:B------:R-:W-:Y:S06]  /*69e0*/  BRA `(.L_x_877) ;  /* 0x0000000400587947 */ /* 0x000fec0003800000 */
.L_x_876:
        /* <DEDUP_REMOVED lines=12> */
.L_x_879:
[----:B------:R-:W-:-:S07]  /*6ab0*/  IMAD.MOV.U32 R185, RZ, RZ, R198 ;  /* 0x000000ffffb97224 */ /* 0x000fce00078e00c6 */
.L_x_880:
[----:B------:R-:W-:Y:S05]  /*6ac0*/  BSYNC B2 ;  /* 0x0000000000027941 */ /* 0x000fea0003800000 */
.L_x_878:
        /* <DEDUP_REMOVED lines=16> */
.L_x_884:
[----:B------:R-:W-:Y:S05]  /*6bd0*/  BSYNC B3 ;  /* 0x0000000000037941 */ /* 0x000fea0003800000 */
.L_x_883:
        /* <DEDUP_REMOVED lines=44> */
.L_x_882:
[----:B------:R-:W-:Y:S05]  /*6ea0*/  BSYNC B2 ;  /* 0x0000000000027941 */ /* 0x000fea0003800000 */
.L_x_881:
[----:B------:R-:W-:Y:S01]  /*6eb0*/  I2FP.F32.U32 R66, R185 ;  /* 0x000000b900427245 */ /* 0x000fe20000201000 */
[----:B------:R-:W-:-:S04]  /*6ec0*/  IMAD.U32 R65, R59, 0x10000, RZ ;  /* 0x000100003b417824 */ /* 0x000fc800078e00ff */
[----:B------:R-:W-:Y:S01]  /*6ed0*/  FFMA.FTZ R66, R66, R239, 1.1641532182693481445e-10 ;  /* 0x2f00000042427423 */ /* 0x000fe200000100ef */
[----:B------:R-:W-:-:S04]  /*6ee0*/  FMUL.FTZ R65, R65, R70 ;  /* 0x0000004641417220 */ /* 0x000fc80000410000 */
[----:B------:R-:W-:-:S04]  /*6ef0*/  FSETP.GTU.FTZ.AND P5, PT, R66, R71, PT ;  /* 0x000000474200720b */ /* 0x000fc80003fbc000 */
[----:B------:R-:W-:Y:S02]  /*6f00*/  FSEL R66, R65, RZ, !P5 ;  /* 0x000000ff41427208 */ /* 0x000fe40006800000 */
[----:B------:R-:W-:-:S03]  /*6f10*/  SEL R185, RZ, 0x1, P5 ;  /* 0x00000001ffb97807 */ /* 0x000fc60002800000 */
[----:B------:R-:W-:Y:S01]  /*6f20*/  FADD.FTZ R229, R66, R229 ;  /* 0x000000e542e57221 */ /* 0x000fe20000010000 */
[----:B------:R-:W-:-:S04]  /*6f30*/  @P0 IMAD.U32 R66, R63, 0x10000, RZ ;  /* 0x000100003f420824 */ /* 0x000fc800078e00ff */
[----:B------:R-:W-:-:S07]  /*6f40*/  @P0 FADD.FTZ R229, R66, R229 ;  /* 0x000000e542e50221 */ /* 0x000fce0000010000 */
.L_x_877:
        /* <DEDUP_REMOVED lines=12> */
.L_x_886:
[----:B------:R-:W-:-:S07]  /*7010*/  IMAD.MOV.U32 R230, RZ, RZ, R198 ;  /* 0x000000ffffe67224 */ /* 0x000fce00078e00c6 */
.L_x_887:
[----:B------:R-:W-:Y:S05]  /*7020*/  BSYNC B2 ;  /* 0x0000000000027941 */ /* 0x000fea0003800000 */
.L_x_885:
        /* <DEDUP_REMOVED lines=16> */
.L_x_891:
[----:B------:R-:W-:Y:S05]  /*7130*/  BSYNC B3 ;  /* 0x0000000000037941 */ /* 0x000fea0003800000 */
.L_x_890:
        /* <DEDUP_REMOVED lines=44> */
.L_x_889:
[----:B------:R-:W-:Y:S05]  /*7400*/  BSYNC B2 ;  /* 0x0000000000027941 */ /* 0x000fea0003800000 */
.L_x_888:
        /* <DEDUP_REMOVED lines=9> */
[----:B------:R-:W-:Y:S02]  /*74a0*/  PRMT R64, R63, 0x7632, R64 ;  /* 0x000076323f407816 */ /* 0x000fe40000000040 */
[----:B------:R-:W-:-:S03]  /*74b0*/  MOV R195, R65 ;  /* 0x0000004100c37202 */ /* 0x000fc60000000f00 */
[----:B------:R-:W-:-:S04]  /*74c0*/  IMAD.U32 R67, R64, 0x10000, RZ ;  /* 0x0001000040437824 */ /* 0x000fc800078e00ff */
[----:B------:R-:W-:Y:S01]  /*74d0*/  FADD.FTZ R230, R67, R230 ;  /* 0x000000e643e67221 */ /* 0x000fe20000010000 */
[----:B------:R-:W-:Y:S06]  /*74e0*/  BRA `(.L_x_893) ;  /* 0x0000000400607947 */ /* 0x000fec0003800000 */
.L_x_892:
        /* <DEDUP_REMOVED lines=12> */
.L_x_895:
[----:B------:R-:W-:-:S07]  /*75b0*/  IMAD.MOV.U32 R184, RZ, RZ, R198 ;  /* 0x000000ffffb87224 */ /* 0x000fce00078e00c6 */
.L_x_896:
[----:B------:R-:W-:Y:S05]  /*75c0*/  BSYNC B2 ;  /* 0x0000000000027941 */ /* 0x000fea0003800000 */
.L_x_894:
        /* <DEDUP_REMOVED lines=16> */
.L_x_900:
[----:B------:R-:W-:Y:S05]  /*76d0*/  BSYNC B3 ;  /* 0x0000000000037941 */ /* 0x000fea0003800000 */
.L_x_899:
[----:B------:R-:W-:Y:S01]  /*76e0*/  IMAD.HI.U32 R64, R51, -0x326172a9, RZ ;  /* 0xcd9e8d5733407827 */ /* 0x000fe200078e00ff */
[----:B------:R-:W-:Y:S01]  /*76f0*/  LOP3.LUT R65, R65, UR7, R194, 0x96, !PT ;  /* 0x0000000741417c12 */ /* 0x000fe2000f8e96c2 */
[----:B------:R-:W-:Y:S02]  /*7700*/  HFMA2.MMA R195, -RZ, RZ, 0, 0 ;  /* 0x00000000ffc37435 */ /* 0x000fe400000001ff */
        /* <DEDUP_REMOVED lines=40> */
[----:B------:R-:W-:-:S07]  /*7990*/  IMAD.MOV.U32 R196, RZ, RZ, R64 ;  /* 0x000000ffffc47224 */ /* 0x000fce00078e0040 */
.L_x_898:
[----:B------:R-:W-:Y:S05]  /*79a0*/  BSYNC B2 ;  /* 0x0000000000027941 */ /* 0x000fea0003800000 */
.L_x_897:
        /* <DEDUP_REMOVED lines=12> */
.L_x_893:
[----:B------:R-:W-:Y:S02]  /*7a70*/  SEL R241, RZ, 0x1000000, P5 ;  /* 0x01000000fff17807 */ /* 0x000fe40002800000 */
[C---:B------:R-:W-:Y:S02]  /*7a80*/  LOP3.LUT P5, RZ, R44.reuse, 0x2, RZ, 0xc0, !PT ;  /* 0x000000022cff7812 */ /* 0x040fe400078ac0ff */
[----:B------:R-:W-:Y:S02]  /*7a90*/  SEL R244, RZ, 0x10000, P4 ;  /* 0x00010000fff47807 */ /* 0x000fe40002000000 */
[----:B------:R-:W-:Y:S02]  /*7aa0*/  SEL R242, RZ, 0x1, P5 ;  /* 0x00000001fff27807 */ /* 0x000fe40002800000 */
[C---:B------:R-:W-:Y:S02]  /*7ab0*/  LOP3.LUT P6, RZ, R44.reuse, 0x4, RZ, 0xc0, !PT ;  /* 0x000000042cff7812 */ /* 0x040fe400078cc0ff */
[----:B------:R-:W-:Y:S01]  /*7ac0*/  LOP3.LUT P0, RZ, R44, 0x8, RZ, 0xc0, !PT ;  /* 0x000000082cff7812 */ /* 0x000fe2000780c0ff */
[----:B------:R-:W-:Y:S01]  /*7ad0*/  IMAD.WIDE.U32 R242, R242, 0x1000000, RZ ;  /* 0x01000000f2f27825 */ /* 0x000fe200078e00ff */
[----:B------:R-:W-:-:S02]  /*7ae0*/  LOP3.LUT P4, RZ, R44, 0x1, RZ, 0xc0, !PT ;  /* 0x000000012cff7812 */ /* 0x000fc4000788c0ff */
[----:B------:R-:W-:Y:S02]  /*7af0*/  SEL R71, RZ, 0x100, P3 ;  /* 0x00000100ff477807 */ /* 0x000fe40001800000 */
[----:B------:R-:W-:Y:S02]  /*7b00*/  SEL R239, RZ, 0x1, P4 ;  /* 0x00000001ffef7807 */ /* 0x000fe40002000000 */
[----:B------:R-:W-:Y:S02]  /*7b10*/  SEL R240, RZ, 0x1, P6 ;  /* 0x00000001fff07807 */ /* 0x000fe40003000000 */
[----:B------:R-:W-:Y:S02]  /*7b20*/  SEL R70, RZ, 0x1, P0 ;  /* 0x00000001ff467807 */ /* 0x000fe40000000000 */
[----:B------:R-:W-:Y:S01]  /*7b30*/  LOP3.LUT R71, R71, R241, R244, 0xfe, !PT ;  /* 0x000000f147477212 */ /* 0x000fe200078efef4 */
[----:B------:R-:W-:Y:S01]  /*7b40*/  IMAD.WIDE.U32 R240, R240, 0x10000, RZ ;  /* 0x00010000f0f07825 */ /* 0x000fe200078e00ff */
[----:B------:R-:W-:-:S02]  /*7b50*/  LEA R68, P0, R197, UR28, 0x4 ;  /* 0x0000001cc5447c11 */ /* 0x000fc4000f8020ff */
[----:B------:R-:W-:Y:S01]  /*7b60*/  LOP3.LUT R239, R243, R71, R239, 0xfe, !PT ;  /* 0x00000047f3ef7212 */ /* 0x000fe200078efeef */
[----:B------:R-:W-:Y:S01]  /*7b70*/  IMAD.WIDE.U32 R70, R70, 0x100, RZ ;  /* 0x0000010046467825 */ /* 0x000fe200078e00ff */
[----:B------:R-:W-:Y:S02]  /*7b80*/  LEA.HI.X R69, R197, UR29, RZ, 0x4, P0 ;  /* 0x0000001dc5457c11 */ /* 0x000fe400080f24ff */
[----:B------:R-:W-:Y:S02]  /*7b90*/  F2FP.BF16.F32.PACK_AB R67, R230, R229 ;  /* 0x000000e5e643723e */ /* 0x000fe400000010ff */
[----:B------:R-:W-:Y:S02]  /*7ba0*/  F2FP.BF16.F32.PACK_AB R66, R220, R219 ;  /* 0x000000dbdc42723e */ /* 0x000fe400000010ff */
[----:B------:R-:W-:Y:S02]  /*7bb0*/  F2FP.BF16.F32.PACK_AB R65, R210, R209 ;  /* 0x000000d1d241723e */ /* 0x000fe400000010ff */
[----:B------:R-:W-:-:S02]  /*7bc0*/  F2FP.BF16.F32.PACK_AB R64, R200, R199 ;  /* 0x000000c7c840723e */ /* 0x000fc400000010ff */
[----:B------:R-:W-:Y:S02]  /*7bd0*/  LOP3.LUT R242, R70, R242, R240, 0xfe, !PT ;  /* 0x000000f246f27212 */ /* 0x000fe400078efef0 */
[----:B------:R-:W-:Y:S01]  /*7be0*/  LOP3.LUT P2, RZ, R44, 0x10, RZ, 0xc0, !PT ;  /* 0x000000102cff7812 */ /* 0x000fe2000784c0ff */
[----:B------:R0:W-:Y:S01]  /*7bf0*/  STG.E.128 desc[UR4][R68.64], R64 ;  /* 0x0000004044007986 */ /* 0x0001e2000c101d04 */
[----:B------:R-:W-:Y:S02]  /*7c00*/  SHF.L.U32 R240, R197, 0x3, RZ ;  /* 0x00000003c5f07819 */ /* 0x000fe400000006ff */
[----:B------:R-:W-:Y:S02]  /*7c10*/  LOP3.LUT R71, R71, R239, R241, 0xfe, !PT ;  /* 0x000000ef47477212 */ /* 0x000fe400078efef1 */
[----:B------:R-:W-:Y:S02]  /*7c20*/  SEL R241, RZ, 0x1, P2 ;  /* 0x00000001fff17807 */ /* 0x000fe40001000000 */
[----:B------:R-:W-:-:S02]  /*7c30*/  SHF.L.U64.HI R239, R197, 0x3, RZ ;  /* 0x00000003c5ef7819 */ /* 0x000fc400000102ff */
[----:B------:R-:W-:Y:S02]  /*7c40*/  LOP3.LUT R70, R242, R241, RZ, 0xfc, !PT ;  /* 0x000000f1f2467212 */ /* 0x000fe400078efcff */
[----:B0-----:R-:W-:-:S04]  /*7c50*/  IADD3 R64, P0, R240, UR30, RZ ;  /* 0x0000001ef0407c10 */ /* 0x001fc8000ff1e0ff */
[----:B------:R-:W-:-:S05]  /*7c60*/  IADD3.X R65, R239, UR31, RZ, P0, !PT ;  /* 0x0000001fef417c10 */ /* 0x000fca00087fe4ff */
[----:B------:R0:W-:Y:S01]  /*7c70*/  STG.E.64 desc[UR4][R64.64], R70 ;  /* 0x0000004640007986 */ /* 0x0001e2000c101b04 */
[----:B------:R-:W-:Y:S05]  /*7c80*/  @!P1 BRA `(.L_x_901) ;  /* 0x0000000000509947 */ /* 0x000fea0003800000 */
[----:B0-----:R-:W-:Y:S01]  /*7c90*/  IMAD.U32 R65, R185, 0x10000, RZ ;  /* 0x00010000b9417824 */ /* 0x001fe200078e00ff */
[----:B------:R-:W-:Y:S02]  /*7ca0*/  LOP3.LUT R64, R184, 0xffff, RZ, 0xc0, !PT ;  /* 0x0000ffffb8407812 */ /* 0x000fe400078ec0ff */
[----:B------:R-:W-:Y:S02]  /*7cb0*/  LOP3.LUT R68, R188, 0xff, RZ, 0xc0, !PT ;  /* 0x000000ffbc447812 */ /* 0x000fe400078ec0ff */
[----:B------:R-:W-:Y:S02]  /*7cc0*/  LOP3.LUT R65, R65, 0xff0000, RZ, 0xc0, !PT ;  /* 0x00ff000041417812 */ /* 0x000fe400078ec0ff */
[----:B------:R-:W-:Y:S01]  /*7cd0*/  LOP3.LUT R66, R189, 0xff, RZ, 0xc0, !PT ;  /* 0x000000ffbd427812 */ /* 0x000fe200078ec0ff */
[----:B------:R-:W-:Y:S01]  /*7ce0*/  IMAD.WIDE.U32 R68, R68, 0x1000000, RZ ;  /* 0x0100000044447825 */ /* 0x000fe200078e00ff */
[----:B------:R-:W-:Y:S02]  /*7cf0*/  PRMT R65, R65, 0x4210, R64 ;  /* 0x0000421041417816 */ /* 0x000fe40000000040 */
[----:B------:R-:W-:Y:S01]  /*7d00*/  PRMT R64, R186, 0x7104, RZ ;  /* 0x00007104ba407816 */ /* 0x000fe200000000ff */
[----:B------:R-:W-:-:S03]  /*7d10*/  IMAD.WIDE.U32 R66, R66, 0x10000, RZ ;  /* 0x0001000042427825 */ /* 0x000fc600078e00ff */
[----:B------:R-:W-:-:S04]  /*7d20*/  LOP3.LUT R64, R65, 0xff00, R64, 0xf8, !PT ;  /* 0x0000ff0041407812 */ /* 0x000fc800078ef840 */
[----:B------:R-:W-:Y:S02]  /*7d30*/  LOP3.LUT R71, R64, 0xff, R187, 0xf8, !PT ;  /* 0x000000ff40477812 */ /* 0x000fe400078ef8bb */
[----:B------:R-:W-:Y:S02]  /*7d40*/  LOP3.LUT R64, R190, 0xff, RZ, 0xc0, !PT ;  /* 0x000000ffbe407812 */ /* 0x000fe400078ec0ff */
[----:B------:R-:W-:-:S03]  /*7d50*/  LOP3.LUT R67, R67, R71, R69, 0xfe, !PT ;  /* 0x0000004743437212 */ /* 0x000fc600078efe45 */
[----:B------:R-:W-:-:S03]  /*7d60*/  IMAD.WIDE.U32 R64, R64, 0x100, RZ ;  /* 0x0000010040407825 */ /* 0x000fc600078e00ff */
[----:B------:R-:W-:Y:S02]  /*7d70*/  LOP3.LUT R66, R64, R68, R66, 0xfe, !PT ;  /* 0x0000004440427212 */ /* 0x000fe400078efe42 */
[----:B------:R-:W-:Y:S02]  /*7d80*/  IADD3 R64, P0, R240, UR32, RZ ;  /* 0x00000020f0407c10 */ /* 0x000fe4000ff1e0ff */
[----:B------:R-:W-:Y:S02]  /*7d90*/  LOP3.LUT R67, R67, R65, RZ, 0xfc, !PT ;  /* 0x0000004143437212 */ /* 0x000fe400078efcff */
[----:B------:R-:W-:Y:S02]  /*7da0*/  IADD3.X R65, R239, UR33, RZ, P0, !PT ;  /* 0x00000021ef417c10 */ /* 0x000fe400087fe4ff */
[----:B------:R-:W-:-:S05]  /*7db0*/  LOP3.LUT R66, R66, 0xff, R191, 0xf8, !PT ;  /* 0x000000ff42427812 */ /* 0x000fca00078ef8bf */
[----:B------:R1:W-:Y:S02]  /*7dc0*/  STG.E.64 desc[UR4][R64.64], R66 ;  /* 0x0000004240007986 */ /* 0x0003e4000c101b04 */
.L_x_901:
[----:B0-----:R-:W-:-:S07]  /*7dd0*/  VIADD R70, R197, 0x20 ;  /* 0x00000020c5467836 */ /* 0x001fce0000000000 */
.L_x_772:
[----:B------:R-:W-:Y:S05]  /*7de0*/  BSYNC B1 ;  /* 0x0000000000017941 */ /* 0x000fea0003800000 */
.L_x_771:
[----:B------:R-:W-:Y:S01]  /*7df0*/  LOP3.LUT P0, RZ, R44, 0x200, RZ, 0xc0, !PT ;  /* 0x000002002cff7812 */ /* 0x000fe2000780c0ff */
[----:B------:R-:W-:-:S12]  /*7e00*/  BSSY B1, `(.L_x_902) ;  /* 0x00005de000017945 */ /* 0x000fd80003800000 */
[----:B------:R-:W-:Y:S05]  /*7e10*/  @!P0 BRA `(.L_x_903) ;  /* 0x0000005c00708947 */ /* 0x000fea0003800000 */
[----:B------:R-:W0:Y:S01]  /*7e20*/  LDC.64 R68, c[0x0][0x228] ;  /* 0x00008a00ff447b82 */ /* 0x000e220000000a00 */
[----:B------:R-:W-:-:S04]  /*7e30*/  ISETP.NE.U32.AND P0, PT, RZ, UR26, PT ;  /* 0x0000001aff007c0c */ /* 0x000fc8000bf05070 */
[----:B------:R-:W-:-:S03]  /*7e40*/  ISETP.NE.AND.EX P0, PT, RZ, UR27, PT, P0 ;  /* 0x0000001bff007c0c */ /* 0x000fc6000bf05300 */
[----:B-1----:R-:W1:Y:S10]  /*7e50*/  LDC.64 R64, c[0x0][0x220] ;  /* 0x00008800ff407b82 */ /* 0x002e740000000a00 */
        /* <DEDUP_REMOVED lines=12> */
[----:B------:R-:W-:-:S11]  /*7f20*/  IADD3 R202, R195, 0x1, RZ ;  /* 0x00000001c3ca7810 */ /* 0x000fd60007ffe0ff */
[----:B0-----:R-:W-:Y:S05]  /*7f30*/  @!P2 BRA `(.L_x_905) ;  /* 0x000000000020a947 */ /* 0x001fea0003800000 */
        /* <DEDUP_REMOVED lines=8> */
.L_x_905:
[----:B------:R-:W-:-:S07]  /*7fc0*/  IMAD.MOV.U32 R201, RZ, RZ, R198 ;  /* 0x000000ffffc97224 */ /* 0x000fce00078e00c6 */
.L_x_906:
[----:B------:R-:W-:Y:S05]  /*7fd0*/  BSYNC B2 ;  /* 0x0000000000027941 */ /* 0x000fea0003800000 */
.L_x_904:
        /* <DEDUP_REMOVED lines=16> */
.L_x_910:
[----:B------:R-:W-:Y:S05]  /*80e0*/  BSYNC B3 ;  /* 0x0000000000037941 */ /* 0x000fea0003800000 */
.L_x_909:
        /* <DEDUP_REMOVED lines=43> */
[----:B------:R-:W-:-:S07]  /*83a0*/  LOP3.LUT R193, R241, UR35, R242, 0x96, !PT ;  /* 0x00000023f1c17c12 */ /* 0x000fce000f8e96f2 */
.L_x_908:
[----:B------:R-:W-:Y:S05]  /*83b0*/  BSYNC B2 ;  /* 0x0000000000027941 */ /* 0x000fea0003800000 */
.L_x_907:
        /* <DEDUP_REMOVED lines=17> */
[----:B------:R-:W-:Y:S01]  /*84d0*/  SHF.L.U32 R212, R60, 0x10, RZ ;  /* 0x000000103cd47819 */ /* 0x000fe200000006ff */
[----:B------:R-:W-:-:S04]  /*84e0*/  IMAD.MOV.U32 R68, RZ, RZ, R202 ;  /* 0x000000ffff447224 */ /* 0x000fc800078e00ca */
[----:B------:R-:W-:Y:S01]  /*84f0*/  FADD.FTZ R201, R212, R201 ;  /* 0x000000c9d4c97221 */ /* 0x000fe20000010000 */
[----:B------:R-:W-:Y:S06]  /*8500*/  BRA `(.L_x_912) ;  /* 0x0000000400587947 */ /* 0x000fec0003800000 */
.L_x_911:
[C---:B------:R-:W-:Y:S01]  /*8510*/  ISETP.NE.AND P3, PT, R202.reuse, 0x1, PT ;  /* 0x00000001ca00780c */ /* 0x040fe20003f65270 */
[----:B------:R-:W-:Y:S01]  /*8520*/  BSSY B2, `(.L_x_913) ;  /* 0x000000c000027945 */ /* 0x000fe20003800000 */
[----:B------:R-:W-:-:S11]  /*8530*/  VIADD R68, R202, 0x1 ;  /* 0x00000001ca447836 */ /* 0x000fd60000000000 */
[----:B------:R-:W-:Y:S05]  /*8540*/  @!P3 BRA `(.L_x_914) ;  /* 0x000000000020b947 */ /* 0x000fea0003800000 */
[----:B------:R-:W-:Y:S02]  /*8550*/  ISETP.NE.AND P3, PT, R202, 0x2, PT ;  /* 0x00000002ca00780c */ /* 0x000fe40003f65270 */
[----:B------:R-:W-:-:S11]  /*8560*/  MOV R191, R193 ;  /* 0x000000c100bf7202 */ /* 0x000fd60000000f00 */
[----:B------:R-:W-:Y:S05]  /*8570*/  @!P3 BRA `(.L_x_915) ;  /* 0x000000000018b947 */ /* 0x000fea0003800000 */
[----:B------:R-:W-:Y:S01]  /*8580*/  ISETP.NE.AND P3, PT, R202, 0x3, PT ;  /* 0x00000003ca00780c */ /* 0x000fe20003f65270 */
[----:B------:R-:W-:-:S12]  /*8590*/  IMAD.MOV.U32 R191, RZ, RZ, R192 ;  /* 0x000000ffffbf7224 */ /* 0x000fd800078e00c0 */
[----:B------:R-:W-:Y:S05]  /*85a0*/  @P3 BRA `(.L_x_915) ;  /* 0x00000000000c3947 */ /* 0x000fea0003800000 */
[----:B------:R-:W-:Y:S01]  /*85b0*/  IMAD.MOV.U32 R191, RZ, RZ, R196 ;  /* 0x000000ffffbf7224 */ /* 0x000fe200078e00c4 */
[----:B------:R-:W-:Y:S06]  /*85c0*/  BRA `(.L_x_915) ;  /* 0x0000000000047947 */ /* 0x000fec0003800000 */
.L_x_914:
[----:B------:R-:W-:-:S07]  /*85d0*/  MOV R191, R198 ;  /* 0x000000c600bf7202 */ /* 0x000fce0000000f00 */
.L_x_915:
[----:B------:R-:W-:Y:S05]  /*85e0*/  BSYNC B2 ;  /* 0x0000000000027941 */ /* 0x000fea0003800000 */
.L_x_913:
        /* <DEDUP_REMOVED lines=11> */
[----:B------:R-:W-:Y:S01]  /*86a0*/  @!P3 VIADD R68, R194, 0x1 ;  /* 0x00000001c244b836 */ /* 0x000fe20000000000 */
[----:B------:R-:W-:Y:S02]  /*86b0*/  @!P3 MOV R49, RZ ;  /* 0x000000ff0031b202 */ /* 0x000fe40000000f00 */
[----:B------:R-:W-:-:S13]  /*86c0*/  ISETP.NE.AND P4, PT, R51, RZ, !P3 ;  /* 0x000000ff3300720c */ /* 0x000fda0005f85270 */
[----:B------:R-:W-:-:S04]  /*86d0*/  @P4 IMAD.MOV R68, RZ, RZ, R194 ;  /* 0x000000ffff444224 */ /* 0x000fc800078e02c2 */
[----:B------:R-:W-:-:S07]  /*86e0*/  @!P3 IMAD.MOV.U32 R194, RZ, RZ, R68 ;  /* 0x000000ffffc2b224 */ /* 0x000fce00078e0044 */
.L_x_919:
[----:B------:R-:W-:Y:S05]  /*86f0*/  BSYNC B3 ;  /* 0x0000000000037941 */ /* 0x000fea0003800000 */
.L_x_918:
        /* <DEDUP_REMOVED lines=41> */
[----:B------:R-:W-:Y:S01]  /*8990*/  MOV R196, R68 ;  /* 0x0000004400c47202 */ /* 0x000fe20000000f00 */
[----:B------:R-:W-:Y:S01]  /*89a0*/  IMAD.MOV.U32 R68, RZ, RZ, RZ ;  /* 0x000000ffff447224 */ /* 0x000fe200078e00ff */
[----:B------:R-:W-:-:S07]  /*89b0*/  LOP3.LUT R193, R69, UR35, R242, 0x96, !PT ;  /* 0x0000002345c17c12 */ /* 0x000fce000f8e96f2 */
.L_x_917:
[----:B------:R-:W-:Y:S05]  /*89c0*/  BSYNC B2 ;  /* 0x0000000000027941 */ /* 0x000fea0003800000 */
.L_x_916:
[----:B------:R-:W-:Y:S01]  /*89d0*/  I2FP.F32.U32 R69, R191 ;  /* 0x000000bf00457245 */ /* 0x000fe20000201000 */
[----:B------:R-:W-:-:S04]  /*89e0*/  IMAD.U32 R212, R56, 0x10000, RZ ;  /* 0x0001000038d47824 */ /* 0x000fc800078e00ff */
[----:B------:R-:W-:Y:S01]  /*89f0*/  FFMA.FTZ R202, R69, R240, 1.1641532182693481445e-10 ;  /* 0x2f00000045ca7423 */ /* 0x000fe200000100f0 */
[----:B------:R-:W-:-:S04]  /*8a00*/  FMUL.FTZ R212, R212, R71 ;  /* 0x00000047d4d47220 */ /* 0x000fc80000410000 */
[----:B------:R-:W-:-:S04]  /*8a10*/  FSETP.GTU.FTZ.AND P3, PT, R202, R239, PT ;  /* 0x000000efca00720b */ /* 0x000fc80003f7c000 */
[----:B------:R-:W-:Y:S02]  /*8a20*/  FSEL R202, R212, RZ, !P3 ;  /* 0x000000ffd4ca7208 */ /* 0x000fe40005800000 */
[----:B------:R-:W-:Y:S02]  /*8a30*/  @P0 SHF.L.U32 R212, R60, 0x10, RZ ;  /* 0x000000103cd40819 */ /* 0x000fe400000006ff */
[----:B------:R-:W-:Y:S01]  /*8a40*/  SEL R191, RZ, 0x1, P3 ;  /* 0x00000001ffbf7807 */ /* 0x000fe20001800000 */
[----:B------:R-:W-:-:S04]  /*8a50*/  FADD.FTZ R201, R202, R201 ;  /* 0x000000c9cac97221 */ /* 0x000fc80000010000 */
[----:B------:R-:W-:-:S07]  /*8a60*/  @P0 FADD.FTZ R201, R212, R201 ;  /* 0x000000c9d4c90221 */ /* 0x000fce0000010000 */
.L_x_912:
        /* <DEDUP_REMOVED lines=12> */
.L_x_921:
[----:B------:R-:W-:-:S07]  /*8b30*/  IMAD.MOV.U32 R195, RZ, RZ, R198 ;  /* 0x000000ffffc37224 */ /* 0x000fce00078e00c6 */
.L_x_922:
[----:B------:R-:W-:Y:S05]  /*8b40*/  BSYNC B2 ;  /* 0x0000000000027941 */ /* 0x000fea0003800000 */
.L_x_920:
        /* <DEDUP_REMOVED lines=16> */
.L_x_926:
[----:B------:R-:W-:Y:S05]  /*8c50*/  BSYNC B3 ;  /* 0x0000000000037941 */ /* 0x000fea0003800000 */
.L_x_925:
        /* <DEDUP_REMOVED lines=44> */
.L_x_924:
[----:B------:R-:W-:Y:S05]  /*8f20*/  BSYNC B2 ;  /* 0x0000000000027941 */ /* 0x000fea0003800000 */
.L_x_923:
        /* <DEDUP_REMOVED lines=11> */
[----:B------:R-:W-:Y:S01]  /*8fe0*/  PRMT R64, R60, 0x7632, R64 ;  /* 0x000076323c407816 */ /* 0x000fe20000000040 */
[----:B------:R-:W-:-:S03]  /*8ff0*/  IMAD.MOV.U32 R68, RZ, RZ, R69 ;  /* 0x000000ffff447224 */ /* 0x000fc600078e0045 */
[----:B------:R-:W-:-:S05]  /*9000*/  SHF.L.U32 R195, R64, 0x10, RZ ;  /* 0x0000001040c37819 */ /* 0x000fca00000006ff */
[----:B------:R-:W-:Y:S01]  /*9010*/  FADD.FTZ R202, R195, R202 ;  /* 0x000000cac3ca7221 */ /* 0x000fe20000010000 */
[----:B------:R-:W-:Y:S06]  /*9020*/  BRA `(.L_x_928) ;  /* 0x0000000400607947 */ /* 0x000fec0003800000 */
.L_x_927:
        /* <DEDUP_REMOVED lines=12> */
.L_x_930:
[----:B------:R-:W-:-:S07]  /*90f0*/  MOV R64, R198 ;  /* 0x000000c600407202 */ /* 0x000fce0000000f00 */
.L_x_931:
[----:B------:R-:W-:Y:S05]  /*9100*/  BSYNC B2 ;  /* 0x0000000000027941 */ /* 0x000fea0003800000 */
.L_x_929:
        /* <DEDUP_REMOVED lines=16> */
.L_x_935:
[----:B------:R-:W-:Y:S05]  /*9210*/  BSYNC B3 ;  /* 0x0000000000037941 */ /* 0x000fea0003800000 */
.L_x_934:
        /* <DEDUP_REMOVED lines=44> */
.L_x_933:
[----:B------:R-:W-:Y:S05]  /*94e0*/  BSYNC B2 ;  /* 0x0000000000027941 */ /* 0x000fea0003800000 */
.L_x_932:
[----:B------:R-:W-:Y:S02]  /*94f0*/  I2FP.F32.U32 R69, R64 ;  /* 0x0000004000457245 */ /* 0x000fe40000201000 */
[----:B------:R-:W-:-:S05]  /*9500*/  PRMT R64, R56, 0x7632, R64 ;  /* 0x0000763238407816 */ /* 0x000fca0000000040 */
[----:B------:R-:W-:Y:S02]  /*9510*/  IMAD.U32 R190, R64, 0x10000, RZ ;  /* 0x0001000040be7824 */ /* 0x000fe400078e00ff */
[----:B------:R-:W-:Y:S02]  /*9520*/  FFMA.FTZ R64, R69, R240, 1.1641532182693481445e-10 ;  /* 0x2f00000045407423 */ /* 0x000fe400000100f0 */
[----:B------:R-:W-:-:S03]  /*9530*/  FMUL.FTZ R190, R190, R71 ;  /* 0x00000047bebe7220 */ /* 0x000fc60000410000 */
[----:B------:R-:W-:Y:S02]  /*9540*/  FSETP.GTU.FTZ.AND P3, PT, R64, R239, PT ;  /* 0x000000ef4000720b */ /* 0x000fe40003f7c000 */
[----:B------:R-:W-:Y:S02]  /*9550*/  @P0 PRMT R64, R60, 0x7632, R64 ;  /* 0x000076323c400816 */ /* 0x000fe40000000040 */
[----:B------:R-:W-:Y:S02]  /*9560*/  FSEL R69, R190, RZ, !P3 ;  /* 0x000000ffbe457208 */ /* 0x000fe40005800000 */
[----:B------:R-:W-:Y:S02]  /*9570*/  @P0 SHF.L.U32 R195, R64, 0x10, RZ ;  /* 0x0000001040c30819 */ /* 0x000fe400000006ff */
[----:B------:R-:W-:Y:S01]  /*9580*/  SEL R190, RZ, 0x1, P3 ;  /* 0x00000001ffbe7807 */ /* 0x000fe20001800000 */
[----:B------:R-:W-:-:S04]  /*9590*/  FADD.FTZ R202, R69, R202 ;  /* 0x000000ca45ca7221 */ /* 0x000fc80000010000 */
[----:B------:R-:W-:-:S07]  /*95a0*/  @P0 FADD.FTZ R202, R195, R202 ;  /* 0x000000cac3ca0221 */ /* 0x000fce0000010000 */
.L_x_928:
        /* <DEDUP_REMOVED lines=12> */
.L_x_937:
[----:B------:R-:W-:-:S07]  /*9670*/  IMAD.MOV.U32 R64, RZ, RZ, R198 ;  /* 0x000000ffff407224 */ /* 0x000fce00078e00c6 */
.L_x_938:
[----:B------:R-:W-:Y:S05]  /*9680*/  BSYNC B2 ;  /* 0x0000000000027941 */ /* 0x000fea0003800000 */
.L_x_936:
        /* <DEDUP_REMOVED lines=16> */
.L_x_942:
[----:B------:R-:W-:Y:S05]  /*9790*/  BSYNC B3 ;  /* 0x0000000000037941 */ /* 0x000fea0003800000 */
.L_x_941:
        /* <DEDUP_REMOVED lines=44> */
.L_x_940:
[----:B------:R-:W-:Y:S05]  /*9a60*/  BSYNC B2 ;  /* 0x0000000000027941 */ /* 0x000fea0003800000 */
.L_x_939:
[----:B------:R-:W-:Y:S01]  /*9a70*/  I2FP.F32.U32 R195, R64 ;  /* 0x0000004000c37245 */ /* 0x000fe20000201000 */
[----:B------:R-:W-:Y:S01]  /*9a80*/  IMAD.U32 R68, R65, 0x10000, RZ ;  /* 0x0001000041447824 */ /* 0x000fe200078e00ff */
[----:B------:R-:W-:-:S03]  /*9a90*/  LOP3.LUT R44, R44, 0xfffffffb, RZ, 0xc0, !PT ;  /* 0xfffffffb2c2c7812 */ /* 0x000fc600078ec0ff */
[----:B------:R-:W-:Y:S01]  /*9aa0*/  FFMA.FTZ R64, R195, R240, 1.1641532182693481445e-10 ;  /* 0x2f000000c3407423 */ /* 0x000fe200000100f0 */
[----:B------:R-:W-:Y:S01]  /*9ab0*/  FMUL.FTZ R68, R68, R71 ;  /* 0x0000004744447220 */ /* 0x000fe20000410000 */
[----:B------:R-:W-:-:S03]  /*9ac0*/  PRMT R195, R65, 0x7632, R195 ;  /* 0x0000763241c37816 */ /* 0x000fc600000000c3 */
[----:B------:R-:W-:-:S04]  /*9ad0*/  FSETP.GTU.FTZ.AND P3, PT, R64, R239, PT ;  /* 0x000000ef4000720b */ /* 0x000fc80003f7c000 */
[----:B------:R-:W-:-:S09]  /*9ae0*/  FSEL R211, R68, RZ, !P3 ;  /* 0x000000ff44d37208 */ /* 0x000fd20005800000 */
[----:B------:R-:W-:Y:S01]  /*9af0*/  @P3 LOP3.LUT R44, R44, 0x4, RZ, 0xfc, !PT ;  /* 0x000000042c2c3812 */ /* 0x000fe200078efcff */
[----:B------:R-:W-:Y:S06]  /*9b00*/  @P2 BRA `(.L_x_943) ;  /* 0x0000000000182947 */ /* 0x000fec0003800000 */
[----:B------:R-:W-:Y:S01]  /*9b10*/  IMAD.MOV.U32 R64, RZ, RZ, R69 ;  /* 0x000000ffff407224 */ /* 0x000fe200078e0045 */
[----:B------:R-:W-:Y:S06]  /*9b20*/  @!P0 BRA `(.L_x_944) ;  /* 0x0000000400688947 */ /* 0x000fec0003800000 */
[----:B------:R-:W-:Y:S01]  /*9b30*/  SHF.L.U32 R68, R61, 0x10, RZ ;  /* 0x000000103d447819 */ /* 0x000fe200000006ff */
[----:B------:R-:W-:-:S04]  /*9b40*/  IMAD.MOV.U32 R64, RZ, RZ, R69 ;  /* 0x000000ffff407224 */ /* 0x000fc800078e0045 */
[----:B------:R-:W-:Y:S01]  /*9b50*/  FADD.FTZ R211, R68, R211 ;  /* 0x000000d344d37221 */ /* 0x000fe20000010000 */
[----:B------:R-:W-:Y:S06]  /*9b60*/  BRA `(.L_x_944) ;  /* 0x0000000400587947 */ /* 0x000fec0003800000 */
.L_x_943:
        /* <DEDUP_REMOVED lines=12> */
.L_x_946:
[----:B------:R-:W-:-:S07]  /*9c30*/  MOV R189, R198 ;  /* 0x000000c600bd7202 */ /* 0x000fce0000000f00 */
.L_x_947:
[----:B------:R-:W-:Y:S05]  /*9c40*/  BSYNC B2 ;  /* 0x0000000000027941 */ /* 0x000fea0003800000 */
.L_x_945:
        /* <DEDUP_REMOVED lines=16> */
.L_x_951:
[----:B------:R-:W-:Y:S05]  /*9d50*/  BSYNC B3 ;  /* 0x0000000000037941 */ /* 0x000fea0003800000 */
.L_x_950:
        /* <DEDUP_REMOVED lines=44> */
.L_x_949:
[----:B------:R-:W-:Y:S05]  /*a020*/  BSYNC B2 ;  /* 0x0000000000027941 */ /* 0x000fea0003800000 */
.L_x_948:
        /* <DEDUP_REMOVED lines=10> */
.L_x_944:
        /* <DEDUP_REMOVED lines=12> */
.L_x_953:
[----:B------:R-:W-:-:S07]  /*a190*/  IMAD.MOV.U32 R212, RZ, RZ, R198 ;  /* 0x000000ffffd47224 */ /* 0x000fce00078e00c6 */
.L_x_954:
[----:B------:R-:W-:Y:S05]  /*a1a0*/  BSYNC B2 ;  /* 0x0000000000027941 */ /* 0x000fea0003800000 */
.L_x_952:
        /* <DEDUP_REMOVED lines=16> */
.L_x_958:
[----:B------:R-:W-:Y:S05]  /*a2b0*/  BSYNC B3 ;  /* 0x0000000000037941 */ /* 0x000fea0003800000 */
.L_x_957:
        /* <DEDUP_REMOVED lines=44> */
.L_x_956:
[----:B------:R-:W-:Y:S05]  /*a580*/  BSYNC B2 ;  /* 0x0000000000027941 */ /* 0x000fea0003800000 */
.L_x_955:
        /* <DEDUP_REMOVED lines=11> */
[----:B------:R-:W-:-:S04]  /*a640*/  PRMT R64, R61, 0x7632, R64 ;  /* 0x000076323d407816 */ /* 0x000fc80000000040 */
[----:B------:R-:W-:Y:S01]  /*a650*/  SHF.L.U32 R69, R64, 0x10, RZ ;  /* 0x0000001040457819 */ /* 0x000fe200000006ff */
[----:B------:R-:W-:-:S04]  /*a660*/  IMAD.MOV.U32 R64, RZ, RZ, R65 ;  /* 0x000000ffff407224 */ /* 0x000fc800078e0041 */
[----:B------:R-:W-:Y:S01]  /*a670*/  FADD.FTZ R212, R69, R212 ;  /* 0x000000d445d47221 */ /* 0x000fe20000010000 */
[----:B------:R-:W-:Y:S06]  /*a680*/  BRA `(.L_x_960) ;  /* 0x0000000400607947 */ /* 0x000fec0003800000 */
.L_x_959:
        /* <DEDUP_REMOVED lines=12> */
.L_x_962:
[----:B------:R-:W-:-:S07]  /*a750*/  MOV R188, R198 ;  /* 0x000000c600bc7202 */ /* 0x000fce0000000f00 */
.L_x_963:
[----:B------:R-:W-:Y:S05]  /*a760*/  BSYNC B2 ;  /* 0x0000000000027941 */ /* 0x000fea0003800000 */
.L_x_961:
        /* <DEDUP_REMOVED lines=16> */
.L_x_967:
[----:B------:R-:W-:Y:S05]  /*a870*/  BSYNC B3 ;  /* 0x0000000000037941 */ /* 0x000fea0003800000 */
.L_x_966:
        /* <DEDUP_REMOVED lines=44> */
.L_x_965:
[----:B------:R-:W-:Y:S05]  /*ab40*/  BSYNC B2 ;  /* 0x0000000000027941 */ /* 0x000fea0003800000 */
.L_x_964:
[----:B------:R-:W-:Y:S02]  /*ab50*/  PRMT R68, R57, 0x7632, R68 ;  /* 0x0000763239447816 */ /* 0x000fe40000000044 */
[----:B------:R-:W-:-:S03]  /*ab60*/  I2FP.F32.U32 R65, R188 ;  /* 0x000000bc00417245 */ /* 0x000fc60000201000 */
        /* <DEDUP_REMOVED lines=10> */
.L_x_960:
        /* <DEDUP_REMOVED lines=12> */
.L_x_969:
[----:B------:R-:W-:-:S07]  /*acd0*/  IMAD.MOV.U32 R195, RZ, RZ, R198 ;  /* 0x000000ffffc37224 */ /* 0x000fce00078e00c6 */
.L_x_970:
[----:B------:R-:W-:Y:S05]  /*ace0*/  BSYNC B2 ;  /* 0x0000000000027941 */ /* 0x000fea0003800000 */
.L_x_968:
        /* <DEDUP_REMOVED lines=16> */
.L_x_974:
[----:B------:R-:W-:Y:S05]  /*adf0*/  BSYNC B3 ;  /* 0x0000000000037941 */ /* 0x000fea0003800000 */
.L_x_973:
        /* <DEDUP_REMOVED lines=44> */
.L_x_972:
[----:B------:R-:W-:Y:S05]  /*b0c0*/  BSYNC B2 ;  /* 0x0000000000027941 */ /* 0x000fea0003800000 */
.L_x_971:
[----:B------:R-:W-:Y:S01]  /*b0d0*/  I2FP.F32.U32 R69, R195 ;  /* 0x000000c300457245 */ /* 0x000fe20000201000 */
[----:B------:R-:W-:Y:S01]  /*b0e0*/  IMAD.U32 R68, R66, 0x10000, RZ ;  /* 0x0001000042447824 */ /* 0x000fe200078e00ff */
[----:B------:R-:W-:Y:S02]  /*b0f0*/  LOP3.LUT R44, R44, 0xfffffffe, RZ, 0xc0, !PT ;  /* 0xfffffffe2c2c7812 */ /* 0x000fe400078ec0ff */
[----:B------:R-:W-:Y:S01]  /*b100*/  PRMT R66, R66, 0x7632, R66 ;  /* 0x0000763242427816 */ /* 0x000fe20000000042 */
        /* <DEDUP_REMOVED lines=12> */
.L_x_975:
        /* <DEDUP_REMOVED lines=12> */
.L_x_978:
[----:B------:R-:W-:-:S07]  /*b290*/  MOV R187, R198 ;  /* 0x000000c600bb7202 */ /* 0x000fce0000000f00 */
.L_x_979:
[----:B------:R-:W-:Y:S05]  /*b2a0*/  BSYNC B2 ;  /* 0x0000000000027941 */ /* 0x000fea0003800000 */
.L_x_977:
        /* <DEDUP_REMOVED lines=16> */
.L_x_983:
[----:B------:R-:W-:Y:S05]  /*b3b0*/  BSYNC B3 ;  /* 0x0000000000037941 */ /* 0x000fea0003800000 */
.L_x_982:
        /* <DEDUP_REMOVED lines=44> */
.L_x_981:
[----:B------:R-:W-:Y:S05]  /*b680*/  BSYNC B2 ;  /* 0x0000000000027941 */ /* 0x000fea0003800000 */
.L_x_980:
        /* <DEDUP_REMOVED lines=8> */
[----:B------:R-:W-:-:S05]  /*b710*/  @P0 SHF.L.U32 R68, R62, 0x10, RZ ;  /* 0x000000103e440819 */ /* 0x000fca00000006ff */
[----:B------:R-:W-:-:S07]  /*b720*/  @P0 FADD.FTZ R221, R68, R221 ;  /* 0x000000dd44dd0221 */ /* 0x000fce0000010000 */
.L_x_976:
        /* <DEDUP_REMOVED lines=12> */
.L_x_985:
[----:B------:R-:W-:-:S07]  /*b7f0*/  IMAD.MOV.U32 R195, RZ, RZ, R198 ;  /* 0x000000ffffc37224 */ /* 0x000fce00078e00c6 */
.L_x_986:
[----:B------:R-:W-:Y:S05]  /*b800*/  BSYNC B2 ;  /* 0x0000000000027941 */ /* 0x000fea0003800000 */
.L_x_984:
        /* <DEDUP_REMOVED lines=16> */
.L_x_990:
[----:B------:R-:W-:Y:S05]  /*b910*/  BSYNC B3 ;  /* 0x0000000000037941 */ /* 0x000fea0003800000 */
.L_x_989:
        /* <DEDUP_REMOVED lines=37> */
[----:B------:R-:W-:-:S03]  /*bb70*/  LOP3.LUT R64, R193, UR22, R64, 0x96, !PT ;  /* 0x00000016c1407c12 */ /* 0x000fc6000f8e9640 */
[----:B------:R-:W-:Y:S01]  /*bb80*/  IMAD.MOV.U32 R198, RZ, RZ, R242 ;  /* 0x000000ffffc67224 */ /* 0x000fe200078e00f2 */
[----:B------:R-:W-:Y:S01]  /*bb90*/  LOP3.LUT R192, R243, UR24, R192, 0x96, !PT ;  /* 0x00000018f3c07c12 */ /* 0x000fe2000f8e96c0 */
[----:B------:R-:W-:-:S04]  /*bba0*/  IMAD.WIDE.U32 R64, R64, -0x2daee0ad, RZ ;  /* 0xd2511f5340407825 */ /* 0x000fc800078e00ff */
[----:B------:R-:W-:Y:S01]  /*bbb0*/  IMAD.MOV.U32 R196, RZ, RZ, R64 ;  /* 0x000000ffffc47224 */ /* 0x000fe200078e0040 */
[----:B------:R-:W-:Y:S01]  /*bbc0*/  LOP3.LUT R193, R65, UR35, R68, 0x96, !PT ;  /* 0x0000002341c17c12 */ /* 0x000fe2000f8e9644 */
[----:B------:R-:W-:-:S11]  /*bbd0*/  HFMA2.MMA R65, -RZ, RZ, 0, 0 ;  /* 0x00000000ff417435 */ /* 0x000fd600000001ff */
.L_x_988:
[----:B------:R-:W-:Y:S05]  /*bbe0*/  BSYNC B2 ;  /* 0x0000000000027941 */ /* 0x000fea0003800000 */
.L_x_987:
[----:B------:R-:W-:Y:S01]  /*bbf0*/  I2FP.F32.U32 R69, R195 ;  /* 0x000000c300457245 */ /* 0x000fe20000201000 */
[----:B------:R-:W-:-:S04]  /*bc00*/  IMAD.U32 R66, R66, 0x10000, RZ ;  /* 0x0001000042427824 */ /* 0x000fc800078e00ff */
[----:B------:R-:W-:Y:S01]  /*bc10*/  FFMA.FTZ R64, R69, R240, 1.1641532182693481445e-10 ;  /* 0x2f00000045407423 */ /* 0x000fe200000100f0 */
[----:B------:R-:W-:-:S04]  /*bc20*/  FMUL.FTZ R66, R66, R71 ;  /* 0x0000004742427220 */ /* 0x000fc80000410000 */
[----:B------:R-:W-:-:S04]  /*bc30*/  FSETP.GTU.FTZ.AND P3, PT, R64, R239, PT ;  /* 0x000000ef4000720b */ /* 0x000fc80003f7c000 */
[----:B------:R-:W-:Y:S01]  /*bc40*/  FSEL R222, R66, RZ, !P3 ;  /* 0x000000ff42de7208 */ /* 0x000fe20005800000 */
[----:B------:R-:W-:Y:S08]  /*bc50*/  @P2 BRA `(.L_x_991) ;  /* 0x00000000001c2947 */ /* 0x000ff00003800000 */
[----:B------:R-:W-:Y:S01]  /*bc60*/  IMAD.MOV.U32 R64, RZ, RZ, R65 ;  /* 0x000000ffff407224 */ /* 0x000fe200078e0041 */
[----:B------:R-:W-:Y:S06]  /*bc70*/  @!P0 BRA `(.L_x_992) ;  /* 0x0000000400748947 */ /* 0x000fec0003800000 */
[----:B------:R-:W-:-:S04]  /*bc80*/  PRMT R64, R62, 0x7632, R64 ;  /* 0x000076323e407816 */ /* 0x000fc80000000040 */
[----:B------:R-:W-:Y:S01]  /*bc90*/  SHF.L.U32 R69, R64, 0x10, RZ ;  /* 0x0000001040457819 */ /* 0x000fe200000006ff */
[----:B------:R-:W-:-:S04]  /*bca0*/  IMAD.MOV.U32 R64, RZ, RZ, R65 ;  /* 0x000000ffff407224 */ /* 0x000fc800078e0041 */
[----:B------:R-:W-:Y:S01]  /*bcb0*/  FADD.FTZ R222, R69, R222 ;  /* 0x000000de45de7221 */ /* 0x000fe20000010000 */
[----:B------:R-:W-:Y:S06]  /*bcc0*/  BRA `(.L_x_992) ;  /* 0x0000000400607947 */ /* 0x000fec0003800000 */
.L_x_991:
        /* <DEDUP_REMOVED lines=12> */
.L_x_994:
[----:B------:R-:W-:-:S07]  /*bd90*/  MOV R66, R198 ;  /* 0x000000c600427202 */ /* 0x000fce0000000f00 */
.L_x_995:
[----:B------:R-:W-:Y:S05]  /*bda0*/  BSYNC B2 ;  /* 0x0000000000027941 */ /* 0x000fea0003800000 */
.L_x_993:
        /* <DEDUP_REMOVED lines=16> */
.L_x_999:
[----:B------:R-:W-:Y:S05]  /*beb0*/  BSYNC B3 ;  /* 0x0000000000037941 */ /* 0x000fea0003800000 */
.L_x_998:
        /* <DEDUP_REMOVED lines=44> */
.L_x_997:
[----:B------:R-:W-:Y:S05]  /*c180*/  BSYNC B2 ;  /* 0x0000000000027941 */ /* 0x000fea0003800000 */
.L_x_996:
        /* <DEDUP_REMOVED lines=8> */
[----:B------:R-:W-:-:S03]  /*c210*/  SEL R186, RZ, 0x1, P4 ;  /* 0x00000001ffba7807 */ /* 0x000fc60002000000 */
[----:B------:R-:W-:Y:S01]  /*c220*/  FADD.FTZ R222, R65, R222 ;  /* 0x000000de41de7221 */ /* 0x000fe20000010000 */
[----:B------:R-:W-:-:S05]  /*c230*/  @P0 SHF.L.U32 R65, R66, 0x10, RZ ;  /* 0x0000001042410819 */ /* 0x000fca00000006ff */
[----:B------:R-:W-:-:S07]  /*c240*/  @P0 FADD.FTZ R222, R65, R222 ;  /* 0x000000de41de0221 */ /* 0x000fce0000010000 */
.L_x_992:
        /* <DEDUP_REMOVED lines=12> */
.L_x_1001:
[----:B------:R-:W-:-:S07]  /*c310*/  IMAD.MOV.U32 R66, RZ, RZ, R198 ;  /* 0x000000ffff427224 */ /* 0x000fce00078e00c6 */
.L_x_1002:
[----:B------:R-:W-:Y:S05]  /*c320*/  BSYNC B2 ;  /* 0x0000000000027941 */ /* 0x000fea0003800000 */
.L_x_1000:
        /* <DEDUP_REMOVED lines=16> */
.L_x_1006:
[----:B------:R-:W-:Y:S05]  /*c430*/  BSYNC B3 ;  /* 0x0000000000037941 */ /* 0x000fea0003800000 */
.L_x_1005:
        /* <DEDUP_REMOVED lines=44> */
.L_x_1004:
[----:B------:R-:W-:Y:S05]  /*c700*/  BSYNC B2 ;  /* 0x0000000000027941 */ /* 0x000fea0003800000 */
.L_x_1003:
[----:B------:R-:W-:Y:S01]  /*c710*/  I2FP.F32.U32 R69, R66 ;  /* 0x0000004200457245 */ /* 0x000fe20000201000 */
[C---:B------:R-:W-:Y:S01]  /*c720*/  IMAD.U32 R66, R67.reuse, 0x10000, RZ ;  /* 0x0001000043427824 */ /* 0x040fe200078e00ff */
[----:B------:R-:W-:-:S03]  /*c730*/  PRMT R195, R67, 0x7632, R195 ;  /* 0x0000763243c37816 */ /* 0x000fc600000000c3 */
[----:B------:R-:W-:Y:S01]  /*c740*/  FFMA.FTZ R64, R69, R240, 1.1641532182693481445e-10 ;  /* 0x2f00000045407423 */ /* 0x000fe200000100f0 */
[----:B------:R-:W-:-:S04]  /*c750*/  FMUL.FTZ R66, R66, R71 ;  /* 0x0000004742427220 */ /* 0x000fc80000410000 */
[----:B------:R-:W-:-:S04]  /*c760*/  FSETP.GTU.FTZ.AND P4, PT, R64, R239, PT ;  /* 0x000000ef4000720b */ /* 0x000fc80003f9c000 */
[----:B------:R-:W-:Y:S01]  /*c770*/  FSEL R231, R66, RZ, !P4 ;  /* 0x000000ff42e77208 */ /* 0x000fe20006000000 */
[----:B------:R-:W-:Y:S08]  /*c780*/  @P2 BRA `(.L_x_1007) ;  /* 0x0000000000182947 */ /* 0x000ff00003800000 */
[----:B------:R-:W-:Y:S01]  /*c790*/  IMAD.MOV.U32 R64, RZ, RZ, R65 ;  /* 0x000000ffff407224 */ /* 0x000fe200078e0041 */
[----:B------:R-:W-:Y:S06]  /*c7a0*/  @!P0 BRA `(.L_x_1008) ;  /* 0x0000000400688947 */ /* 0x000fec0003800000 */
[----:B------:R-:W-:-:S05]  /*c7b0*/  SHF.L.U32 R64, R63, 0x10, RZ ;  /* 0x000000103f407819 */ /* 0x000fca00000006ff */
[----:B------:R-:W-:Y:S01]  /*c7c0*/  FADD.FTZ R231, R64, R231 ;  /* 0x000000e740e77221 */ /* 0x000fe20000010000 */
[----:B------:R-:W-:Y:S01]  /*c7d0*/  IMAD.MOV.U32 R64, RZ, RZ, R65 ;  /* 0x000000ffff407224 */ /* 0x000fe200078e0041 */
[----:B------:R-:W-:Y:S06]  /*c7e0*/  BRA `(.L_x_1008) ;  /* 0x0000000400587947 */ /* 0x000fec0003800000 */
.L_x_1007:
        /* <DEDUP_REMOVED lines=12> */
.L_x_1010:
[----:B------:R-:W-:-:S07]  /*c8b0*/  MOV R185, R198 ;  /* 0x000000c600b97202 */ /* 0x000fce0000000f00 */
.L_x_1011:
[----:B------:R-:W-:Y:S05]  /*c8c0*/  BSYNC B2 ;  /* 0x0000000000027941 */ /* 0x000fea0003800000 */
.L_x_1009:
        /* <DEDUP_REMOVED lines=16> */
.L_x_1015:
[----:B------:R-:W-:Y:S05]  /*c9d0*/  BSYNC B3 ;  /* 0x0000000000037941 */ /* 0x000fea0003800000 */
.L_x_1014:
        /* <DEDUP_REMOVED lines=44> */
.L_x_1013:
[----:B------:R-:W-:Y:S05]  /*cca0*/  BSYNC B2 ;  /* 0x0000000000027941 */ /* 0x000fea0003800000 */
.L_x_1012:
        /* <DEDUP_REMOVED lines=10> */
.L_x_1008:
        /* <DEDUP_REMOVED lines=12> */
.L_x_1017:
[----:B------:R-:W-:-:S07]  /*ce10*/  IMAD.MOV.U32 R232, RZ, RZ, R198 ;  /* 0x000000ffffe87224 */ /* 0x000fce00078e00c6 */
.L_x_1018:
[----:B------:R-:W-:Y:S05]  /*ce20*/  BSYNC B2 ;  /* 0x0000000000027941 */ /* 0x000fea0003800000 */
.L_x_1016:
        /* <DEDUP_REMOVED lines=16> */
.L_x_1022:
[----:B------:R-:W-:Y:S05]  /*cf30*/  BSYNC B3 ;  /* 0x0000000000037941 */ /* 0x000fea0003800000 */
.L_x_1021:
[----:B------:R-:W-:Y:S01]  /*cf40*/  LOP3.LUT R65, R65, UR7, R194, 0x96, !PT ;  /* 0x0000000741417c12 */ /* 0x000fe2000f8e96c2 */
[----:B------:R-:W-:-:S04]  /*cf50*/  IMAD.HI.U32 R66, R51, -0x326172a9, RZ ;  /* 0xcd9e8d5733427827 */ /* 0x000fc800078e00ff */
[----:B------:R-:W-:Y:S01]  /*cf60*/  IMAD R67, R51, -0x326172a9, RZ ;  /* 0xcd9e8d5733437824 */ /* 0x000fe200078e02ff */
[----:B------:R-:W-:Y:S01]  /*cf70*/  LOP3.LUT R66, R66, UR6, R49, 0x96, !PT ;  /* 0x0000000642427c12 */ /* 0x000fe2000f8e9631 */
[----:B------:R-:W-:-:S04]  /*cf80*/  IMAD.WIDE.U32 R64, R65, -0x326172a9, RZ ;  /* 0xcd9e8d5741407825 */ /* 0x000fc800078e00ff */
[----:B------:R-:W-:Y:S01]  /*cf90*/  IMAD.WIDE.U32 R68, R66, -0x2daee0ad, RZ ;  /* 0xd2511f5342447825 */ /* 0x000fe200078e00ff */
[----:B------:R-:W-:-:S03]  /*cfa0*/  LOP3.LUT R67, R65, UR8, R67, 0x96, !PT ;  /* 0x0000000841437c12 */ /* 0x000fc6000f8e9643 */
[----:B------:R-:W-:Y:S02]  /*cfb0*/  IMAD R65, R50, -0x2daee0ad, RZ ;  /* 0xd2511f5332417824 */ /* 0x000fe400078e02ff */
[----:B------:R-:W-:-:S03]  /*cfc0*/  IMAD.WIDE.U32 R66, R67, -0x2daee0ad, RZ ;  /* 0xd2511f5343427825 */ /* 0x000fc600078e00ff */
[----:B------:R-:W-:Y:S02]  /*cfd0*/  LOP3.LUT R65, R69, UR9, R65, 0x96, !PT ;  /* 0x0000000945417c12 */ /* 0x000fe4000f8e9641 */
[----:B------:R-:W-:-:S03]  /*cfe0*/  LOP3.LUT R67, R67, UR11, R68, 0x96, !PT ;  /* 0x0000000b43437c12 */ /* 0x000fc6000f8e9644 */
        /* <DEDUP_REMOVED lines=27> */
[----:B------:R-:W-:Y:S01]  /*d1a0*/  IMAD.MOV.U32 R198, RZ, RZ, R64 ;  /* 0x000000ffffc67224 */ /* 0x000fe200078e0040 */
[----:B------:R-:W-:Y:S01]  /*d1b0*/  LOP3.LUT R192, R65, UR24, R192, 0x96, !PT ;  /* 0x0000001841c07c12 */ /* 0x000fe2000f8e96c0 */
[----:B------:R-:W-:-:S04]  /*d1c0*/  IMAD.WIDE.U32 R64, R67, -0x2daee0ad, RZ ;  /* 0xd2511f5343407825 */ /* 0x000fc800078e00ff */
[----:B------:R-:W-:Y:S01]  /*d1d0*/  IMAD.MOV.U32 R196, RZ, RZ, R64 ;  /* 0x000000ffffc47224 */ /* 0x000fe200078e0040 */
[----:B------:R-:W-:Y:S01]  /*d1e0*/  LOP3.LUT R193, R65, UR35, R66, 0x96, !PT ;  /* 0x0000002341c17c12 */ /* 0x000fe2000f8e9642 */
[----:B------:R-:W-:-:S11]  /*d1f0*/  HFMA2.MMA R65, -RZ, RZ, 0, 0 ;  /* 0x00000000ff417435 */ /* 0x000fd600000001ff */
.L_x_1020:
[----:B------:R-:W-:Y:S05]  /*d200*/  BSYNC B2 ;  /* 0x0000000000027941 */ /* 0x000fea0003800000 */
.L_x_1019:
        /* <DEDUP_REMOVED lines=9> */
[----:B------:R-:W-:Y:S01]  /*d2a0*/  PRMT R64, R63, 0x7632, R64 ;  /* 0x000076323f407816 */ /* 0x000fe20000000040 */
[----:B------:R-:W-:-:S03]  /*d2b0*/  IMAD.MOV.U32 R195, RZ, RZ, R65 ;  /* 0x000000ffffc37224 */ /* 0x000fc600078e0041 */
[----:B------:R-:W-:-:S05]  /*d2c0*/  SHF.L.U32 R67, R64, 0x10, RZ ;  /* 0x0000001040437819 */ /* 0x000fca00000006ff */
[----:B------:R-:W-:Y:S01]  /*d2d0*/  FADD.FTZ R232, R67, R232 ;  /* 0x000000e843e87221 */ /* 0x000fe20000010000 */
[----:B------:R-:W-:Y:S06]  /*d2e0*/  BRA `(.L_x_1024) ;  /* 0x0000000400607947 */ /* 0x000fec0003800000 */
.L_x_1023:
        /* <DEDUP_REMOVED lines=12> */
.L_x_1026:
[----:B------:R-:W-:-:S07]  /*d3b0*/  MOV R184, R198 ;  /* 0x000000c600b87202 */ /* 0x000fce0000000f00 */
.L_x_1027:
[----:B------:R-:W-:Y:S05]  /*d3c0*/  BSYNC B2 ;  /* 0x0000000000027941 */ /* 0x000fea0003800000 */
.L_x_1025:
        /* <DEDUP_REMOVED lines=16> */
.L_x_1031:
[----:B------:R-:W-:Y:S05]  /*d4d0*/  BSYNC B3 ;  /* 0x0000000000037941 */ /* 0x000fea0003800000 */
.L_x_1030:
        /* <DEDUP_REMOVED lines=42> */
[----:B------:R-:W-:Y:S02]  /*d780*/  LOP3.LUT R193, R65, UR35, R66, 0x96, !PT ;  /* 0x0000002341c17c12 */ /* 0x000fe4000f8e9642 */
[----:B------:R-:W-:-:S07]  /*d790*/  MOV R196, R64 ;  /* 0x0000004000c47202 */ /* 0x000fce0000000f00 */
.L_x_1029:
[----:B------:R-:W-:Y:S05]  /*d7a0*/  BSYNC B2 ;  /* 0x0000000000027941 */ /* 0x000fea0003800000 */
.L_x_1028:
[----:B------:R-:W-:Y:S02]  /*d7b0*/  I2FP.F32.U32 R65, R184 ;  /* 0x000000b800417245 */ /* 0x000fe40000201000 */
[----:B------:R-:W-:-:S03]  /*d7c0*/  PRMT R64, R59, 0x7632, R64 ;  /* 0x000076323b407816 */ /* 0x000fc60000000040 */
[----:B------:R-:W-:Y:S02]  /*d7d0*/  FFMA.FTZ R240, R65, R240, 1.1641532182693481445e-10 ;  /* 0x2f00000041f07423 */ /* 0x000fe400000100f0 */
[----:B------:R-:W-:-:S03]  /*d7e0*/  IMAD.U32 R64, R64, 0x10000, RZ ;  /* 0x0001000040407824 */ /* 0x000fc600078e00ff */
[----:B------:R-:W-:Y:S01]  /*d7f0*/  FSETP.GTU.FTZ.AND P2, PT, R240, R239, PT ;  /* 0x000000eff000720b */ /* 0x000fe20003f5c000 */
[----:B------:R-:W-:-:S03]  /*d800*/  FMUL.FTZ R64, R64, R71 ;  /* 0x0000004740407220 */ /* 0x000fc60000410000 */
[----:B------:R-:W-:Y:S02]  /*d810*/  SEL R184, RZ, 0x1, P2 ;  /* 0x00000001ffb87807 */ /* 0x000fe40001000000 */
[----:B------:R-:W-:Y:S02]  /*d820*/  FSEL R65, R64, RZ, !P2 ;  /* 0x000000ff40417208 */ /* 0x000fe40005000000 */
[----:B------:R-:W-:-:S03]  /*d830*/  @P0 PRMT R64, R63, 0x7632, R64 ;  /* 0x000076323f400816 */ /* 0x000fc60000000040 */
[----:B------:R-:W-:Y:S01]  /*d840*/  FADD.FTZ R232, R65, R232 ;  /* 0x000000e841e87221 */ /* 0x000fe20000010000 */
[----:B------:R-:W-:-:S05]  /*d850*/  @P0 SHF.L.U32 R67, R64, 0x10, RZ ;  /* 0x0000001040430819 */ /* 0x000fca00000006ff */
[----:B------:R-:W-:-:S07]  /*d860*/  @P0 FADD.FTZ R232, R67, R232 ;  /* 0x000000e843e80221 */ /* 0x000fce0000010000 */
.L_x_1024:
[----:B------:R-:W-:Y:S02]  /*d870*/  SEL R241, RZ, 0x1000000, P5 ;  /* 0x01000000fff17807 */ /* 0x000fe40002800000 */
[C---:B------:R-:W-:Y:S02]  /*d880*/  LOP3.LUT P5, RZ, R44.reuse, 0x2, RZ, 0xc0, !PT ;  /* 0x000000022cff7812 */ /* 0x040fe400078ac0ff */
[C---:B------:R-:W-:Y:S02]  /*d890*/  LOP3.LUT P6, RZ, R44.reuse, 0x4, RZ, 0xc0, !PT ;  /* 0x000000042cff7812 */ /* 0x040fe400078cc0ff */
[----:B------:R-:W-:Y:S02]  /*d8a0*/  LOP3.LUT P0, RZ, R44, 0x8, RZ, 0xc0, !PT ;  /* 0x000000082cff7812 */ /* 0x000fe4000780c0ff */
[----:B------:R-:W-:Y:S02]  /*d8b0*/  SEL R244, RZ, 0x1, P5 ;  /* 0x00000001fff47807 */ /* 0x000fe40002800000 */
[----:B------:R-:W-:-:S02]  /*d8c0*/  SEL R246, RZ, 0x10000, P4 ;  /* 0x00010000fff67807 */ /* 0x000fc40002000000 */
[----:B------:R-:W-:Y:S01]  /*d8d0*/  LOP3.LUT P4, RZ, R44, 0x1, RZ, 0xc0, !PT ;  /* 0x000000012cff7812 */ /* 0x000fe2000788c0ff */
[----:B------:R-:W-:Y:S01]  /*d8e0*/  IMAD.WIDE.U32 R244, R244, 0x1000000, RZ ;  /* 0x01000000f4f47825 */ /* 0x000fe200078e00ff */
[----:B------:R-:W-:Y:S02]  /*d8f0*/  SEL R239, RZ, 0x100, P3 ;  /* 0x00000100ffef7807 */ /* 0x000fe40001800000 */
[----:B------:R-:W-:Y:S02]  /*d900*/  SEL R242, RZ, 0x1, P6 ;  /* 0x00000001fff27807 */ /* 0x000fe40003000000 */
[----:B------:R-:W-:Y:S02]  /*d910*/  SEL R240, RZ, 0x1, P0 ;  /* 0x00000001fff07807 */ /* 0x000fe40000000000 */
[----:B------:R-:W-:Y:S01]  /*d920*/  SEL R71, RZ, 0x1, P4 ;  /* 0x00000001ff477807 */ /* 0x000fe20002000000 */
[----:B------:R-:W-:Y:S01]  /*d930*/  IMAD.WIDE.U32 R242, R242, 0x10000, RZ ;  /* 0x00010000f2f27825 */ /* 0x000fe200078e00ff */
[----:B------:R-:W-:-:S02]  /*d940*/  LOP3.LUT R239, R239, R241, R246, 0xfe, !PT ;  /* 0x000000f1efef7212 */ /* 0x000fc400078efef6 */
[----:B------:R-:W-:Y:S01]  /*d950*/  LEA R68, P0, R70, UR28, 0x4 ;  /* 0x0000001c46447c11 */ /* 0x000fe2000f8020ff */
[----:B------:R-:W-:Y:S01]  /*d960*/  IMAD.WIDE.U32 R240, R240, 0x100, RZ ;  /* 0x00000100f0f07825 */ /* 0x000fe200078e00ff */
[----:B------:R-:W-:Y:S02]  /*d970*/  LOP3.LUT R71, R245, R239, R71, 0xfe, !PT ;  /* 0x000000eff5477212 */ /* 0x000fe400078efe47 */
[----:B------:R-:W-:Y:S02]  /*d980*/  LOP3.LUT P2, RZ, R44, 0x10, RZ, 0xc0, !PT ;  /* 0x000000102cff7812 */ /* 0x000fe4000784c0ff */
[----:B------:R-:W-:Y:S02]  /*d990*/  LEA.HI.X R69, R70, UR29, RZ, 0x4, P0 ;  /* 0x0000001d46457c11 */ /* 0x000fe400080f24ff */
[----:B------:R-:W-:Y:S02]  /*d9a0*/  F2FP.BF16.F32.PACK_AB R67, R232, R231 ;  /* 0x000000e7e843723e */ /* 0x000fe400000010ff */
[----:B------:R-:W-:-:S02]  /*d9b0*/  F2FP.BF16.F32.PACK_AB R66, R222, R221 ;  /* 0x000000ddde42723e */ /* 0x000fc400000010ff */
[----:B------:R-:W-:Y:S02]  /*d9c0*/  F2FP.BF16.F32.PACK_AB R65, R212, R211 ;  /* 0x000000d3d441723e */ /* 0x000fe400000010ff */
[----:B------:R-:W-:Y:S02]  /*d9d0*/  F2FP.BF16.F32.PACK_AB R64, R202, R201 ;  /* 0x000000c9ca40723e */ /* 0x000fe400000010ff */
[----:B------:R-:W-:Y:S01]  /*d9e0*/  LOP3.LUT R241, R241, R71, R243, 0xfe, !PT ;  /* 0x00000047f1f17212 */ /* 0x000fe200078efef3 */
[----:B------:R-:W-:Y:S01]  /*d9f0*/  IMAD.SHL.U32 R71, R70, 0x8, RZ ;  /* 0x0000000846477824 */ /* 0x000fe200078e00ff */
[----:B------:R-:W-:Y:S01]  /*da00*/  LOP3.LUT R244, R240, R244, R242, 0xfe, !PT ;  /* 0x000000f4f0f47212 */ /* 0x000fe200078efef2 */
[----:B------:R0:W-:Y:S01]  /*da10*/  STG.E.128 desc[UR4][R68.64], R64 ;  /* 0x0000004044007986 */ /* 0x0001e2000c101d04 */
[----:B------:R-:W-:-:S04]  /*da20*/  SEL R239, RZ, 0x1, P2 ;  /* 0x00000001ffef7807 */ /* 0x000fc80001000000 */
[----:B------:R-:W-:Y:S02]  /*da30*/  LOP3.LUT R240, R244, R239, RZ, 0xfc, !PT ;  /* 0x000000eff4f07212 */ /* 0x000fe400078efcff */
[----:B------:R-:W-:Y:S02]  /*da40*/  SHF.L.U64.HI R239, R70, 0x3, RZ ;  /* 0x0000000346ef7819 */ /* 0x000fe400000102ff */
[----:B0-----:R-:W-:-:S04]  /*da50*/  IADD3 R64, P0, R71, UR30, RZ ;  /* 0x0000001e47407c10 */ /* 0x001fc8000ff1e0ff */
[----:B------:R-:W-:-:S05]  /*da60*/  IADD3.X R65, R239, UR31, RZ, P0, !PT ;  /* 0x0000001fef417c10 */ /* 0x000fca00087fe4ff */
[----:B------:R0:W-:Y:S01]  /*da70*/  STG.E.64 desc[UR4][R64.64], R240 ;  /* 0x000000f040007986 */ /* 0x0001e2000c101b04 */
[----:B------:R-:W-:Y:S05]  /*da80*/  @!P1 BRA `(.L_x_1032) ;  /* 0x0000000000509947 */ /* 0x000fea0003800000 */
[----:B0-----:R-:W-:Y:S01]  /*da90*/  IMAD.U32 R64, R185, 0x10000, RZ ;  /* 0x00010000b9407824 */ /* 0x001fe200078e00ff */
[----:B------:R-:W-:Y:S02]  /*daa0*/  LOP3.LUT R68, R188, 0xff, RZ, 0xc0, !PT ;  /* 0x000000ffbc447812 */ /* 0x000fe400078ec0ff */
[----:B------:R-:W-:Y:S02]  /*dab0*/  LOP3.LUT R66, R189, 0xff, RZ, 0xc0, !PT ;  /* 0x000000ffbd427812 */ /* 0x000fe400078ec0ff */
[----:B------:R-:W-:Y:S01]  /*dac0*/  LOP3.LUT R65, R64, 0xff0000, RZ, 0xc0, !PT ;  /* 0x00ff000040417812 */ /* 0x000fe200078ec0ff */
[----:B------:R-:W-:Y:S01]  /*dad0*/  IMAD.WIDE.U32 R68, R68, 0x1000000, RZ ;  /* 0x0100000044447825 */ /* 0x000fe200078e00ff */
[----:B------:R-:W-:-:S03]  /*dae0*/  LOP3.LUT R64, R184, 0xffff, RZ, 0xc0, !PT ;  /* 0x0000ffffb8407812 */ /* 0x000fc600078ec0ff */
[----:B------:R-:W-:Y:S01]  /*daf0*/  IMAD.WIDE.U32 R66, R66, 0x10000, RZ ;  /* 0x0001000042427825 */ /* 0x000fe200078e00ff */
[----:B------:R-:W-:Y:S02]  /*db00*/  PRMT R64, R65, 0x4210, R64 ;  /* 0x0000421041407816 */ /* 0x000fe40000000040 */
[----:B------:R-:W-:-:S04]  /*db10*/  PRMT R65, R186, 0x7104, RZ ;  /* 0x00007104ba417816 */ /* 0x000fc800000000ff */
        /* <DEDUP_REMOVED lines=11> */
.L_x_1032:
[----:B------:R-:W-:-:S07]  /*dbd0*/  IADD3 R70, R70, 0x20, RZ ;  /* 0x0000002046467810 */ /* 0x000fce0007ffe0ff */
.L_x_903:
[----:B------:R-:W-:Y:S05]  /*dbe0*/  BSYNC B1 ;  /* 0x0000000000017941 */ /* 0x000fea0003800000 */
.L_x_902:
[----:B------:R-:W-:Y:S01]  /*dbf0*/  LOP3.LUT P0, RZ, R44, 0x100, RZ, 0xc0, !PT ;  /* 0x000001002cff7812 */ /* 0x000fe2000780c0ff */
[----:B------:R-:W-:-:S12]  /*dc00*/  BSSY B1, `(.L_x_1033) ;  /* 0x00005de000017945 */ /* 0x000fd80003800000 */
[----:B------:R-:W-:Y:S05]  /*dc10*/  @!P0 BRA `(.L_x_1034) ;  /* 0x0000005c00708947 */ /* 0x000fea0003800000 */
[----:B------:R-:W2:Y:S01]  /*dc20*/  LDC.64 R68, c[0x0][0x228] ;  /* 0x00008a00ff447b82 */ /* 0x000ea20000000a00 */
[----:B------:R-:W-:-:S04]  /*dc30*/  ISETP.NE.U32.AND P0, PT, RZ, UR26, PT ;  /* 0x0000001aff007c0c */ /* 0x000fc8000bf05070 */
[----:B------:R-:W-:-:S03]  /*dc40*/  ISETP.NE.AND.EX P0, PT, RZ, UR27, PT, P0 ;  /* 0x0000001bff007c0c */ /* 0x000fc6000bf05300 */
[----:B01----:R-:W0:Y:S10]  /*dc50*/  LDC.64 R64, c[0x0][0x220] ;  /* 0x00008800ff407b82 */ /* 0x003e340000000a00 */
[----:B------:R-:W-:-:S04]  /*dc60*/  @P0 LEA R240, P1, R70, UR26, 0x4 ;  /* 0x0000001a46f00c11 */ /* 0x000fc8000f8220ff */
[----:B------:R-:W-:Y:S02]  /*dc70*/  @P0 LEA.HI.X R241, R70, UR27, RZ, 0x4, P1 ;  /* 0x0000001b46f10c11 */ /* 0x000fe400088f24ff */
[----:B--2---:R-:W-:-:S03]  /*dc80*/  ISETP.NE.U32.AND P1, PT, R68, RZ, PT ;  /* 0x000000ff4400720c */ /* 0x004fc60003f25070 */
[----:B------:R1:W5:Y:S01]  /*dc90*/  @P0 LDG.E.128 R60, desc[UR4][R240.64] ;  /* 0x00000004f03c0981 */ /* 0x000362000c1e1d00 */
[----:B------:R-:W-:Y:S01]  /*dca0*/  ISETP.NE.AND.EX P1, PT, R69, RZ, PT, P1 ;  /* 0x000000ff4500720c */ /* 0x000fe20003f25310 */
[----:B0-----:R-:W-:-:S06]  /*dcb0*/  IMAD.WIDE.U32 R64, R70, 0x10, R64 ;  /* 0x0000001046407825 */ /* 0x001fcc00078e0040 */
[----:B------:R-:W5:Y:S06]  /*dcc0*/  LDG.E.128 R64, desc[UR4][R64.64] ;  /* 0x0000000440407981 */ /* 0x000f6c000c1e1d00 */
[----:B------:R-:W-:-:S04]  /*dcd0*/  @P1 LEA R242, P2, R70, R68, 0x4 ;  /* 0x0000004446f21211 */ /* 0x000fc800078420ff */
[----:B------:R-:W-:-:S05]  /*dce0*/  @P1 LEA.HI.X R243, R70, R69, RZ, 0x4, P2 ;  /* 0x0000004546f31211 */ /* 0x000fca00010f24ff */
[----:B------:R1:W5:Y:S01]  /*dcf0*/  @P1 LDG.E.128 R56, desc[UR4][R242.64] ;  /* 0x00000004f2381981 */ /* 0x000362000c1e1d00 */
[C---:B------:R-:W-:Y:S01]  /*dd00*/  ISETP.NE.AND P2, PT, R195.reuse, 0x1, PT ;  /* 0x00000001c300780c */ /* 0x040fe20003f45270 */
[----:B------:R-:W-:Y:S01]  /*dd10*/  BSSY B2, `(.L_x_1035) ;  /* 0x000000c000027945 */ /* 0x000fe20003800000 */
[----:B------:R-:W-:-:S11]  /*dd20*/  VIADD R204, R195, 0x1 ;  /* 0x00000001c3cc7836 */ /* 0x000fd60000000000 */
[----:B-1----:R-:W-:Y:S05]  /*dd30*/  @!P2 BRA `(.L_x_1036) ;  /* 0x000000000020a947 */ /* 0x002fea0003800000 */
        /* <DEDUP_REMOVED lines=8> */
.L_x_1036:
[----:B------:R-:W-:-:S07]  /*ddc0*/  IMAD.MOV.U32 R203, RZ, RZ, R198 ;  /* 0x000000ffffcb7224 */ /* 0x000fce00078e00c6 */
.L_x_1037:
[----:B------:R-:W-:Y:S05]  /*ddd0*/  BSYNC B2 ;  /* 0x0000000000027941 */ /* 0x000fea0003800000 */
.L_x_1035:
        /* <DEDUP_REMOVED lines=16> */
.L_x_1041:
[----:B------:R-:W-:Y:S05]  /*dee0*/  BSYNC B3 ;  /* 0x0000000000037941 */ /* 0x000fea0003800000 */
.L_x_1040:
        /* <DEDUP_REMOVED lines=44> */
.L_x_1039:
[----:B------:R-:W-:Y:S05]  /*e1b0*/  BSYNC B2 ;  /* 0x0000000000027941 */ /* 0x000fea0003800000 */
.L_x_1038:
[----:B------:R-:W0:Y:S01]  /*e1c0*/  LDC R239, c[0x0][0x294] ;  /* 0x0000a500ffef7b82 */ /* 0x000e220000000800 */
[----:B------:R-:W-:Y:S01]  /*e1d0*/  I2FP.F32.U32 R195, R203 ;  /* 0x000000cb00c37245 */ /* 0x000fe20000201000 */
[----:B------:R-:W-:Y:S01]  /*e1e0*/  IMAD.MOV.U32 R240, RZ, RZ, 0x2f800000 ;  /* 0x2f800000fff07424 */ /* 0x000fe200078e00ff */
[----:B------:R-:W-:Y:S01]  /*e1f0*/  ISETP.NE.U32.AND P2, PT, R68, RZ, PT ;  /* 0x000000ff4400720c */ /* 0x000fe20003f45070 */
[----:B-----5:R-:W-:Y:S01]  /*e200*/  IMAD.U32 R224, R64, 0x10000, RZ ;  /* 0x0001000040e07824 */ /* 0x020fe200078e00ff */
[----:B------:R-:W-:Y:S01]  /*e210*/  LOP3.LUT R44, R44, 0xffffffef, RZ, 0xc0, !PT ;  /* 0xffffffef2c2c7812 */ /* 0x000fe200078ec0ff */
[----:B------:R-:W-:Y:S01]  /*e220*/  FFMA.FTZ R214, R195, R240, 1.1641532182693481445e-10 ;  /* 0x2f000000c3d67423 */ /* 0x000fe200000100f0 */
[----:B------:R-:W-:Y:S01]  /*e230*/  ISETP.NE.AND.EX P2, PT, R69, RZ, PT, P2 ;  /* 0x000000ff4500720c */ /* 0x000fe20003f45320 */
[----:B------:R-:W1:Y:S01]  /*e240*/  LDC R71, c[0x0][0x298] ;  /* 0x0000a600ff477b82 */ /* 0x000e620000000800 */
[----:B------:R-:W-:Y:S02]  /*e250*/  PRMT R64, R64, 0x7632, R64 ;  /* 0x0000763240407816 */ /* 0x000fe40000000040 */
[----:B0-----:R-:W-:Y:S01]  /*e260*/  FSETP.GTU.FTZ.AND P3, PT, R214, R239, PT ;  /* 0x000000efd600720b */ /* 0x001fe20003f7c000 */
[----:B-1----:R-:W-:-:S12]  /*e270*/  FMUL.FTZ R224, R224, R71 ;  /* 0x00000047e0e07220 */ /* 0x002fd80000410000 */
[----:B------:R-:W-:Y:S02]  /*e280*/  @P3 LOP3.LUT R44, R44, 0x10, RZ, 0xfc, !PT ;  /* 0x000000102c2c3812 */ /* 0x000fe400078efcff */
[----:B------:R-:W-:Y:S01]  /*e290*/  FSEL R203, R224, RZ, !P3 ;  /* 0x000000ffe0cb7208 */ /* 0x000fe20005800000 */
[----:B------:R-:W-:Y:S06]  /*e2a0*/  @P2 BRA `(.L_x_1042) ;  /* 0x0000000000182947 */ /* 0x000fec0003800000 */
[----:B------:R-:W-:Y:S01]  /*e2b0*/  MOV R68, R204 ;  /* 0x000000cc00447202 */ /* 0x000fe20000000f00 */
[----:B------:R-:W-:Y:S06]  /*e2c0*/  @!P0 BRA `(.L_x_1043) ;  /* 0x0000000400688947 */ /* 0x000fec0003800000 */
[----:B------:R-:W-:Y:S02]  /*e2d0*/  IMAD.U32 R214, R60, 0x10000, RZ ;  /* 0x000100003cd67824 */ /* 0x000fe400078e00ff */
[----:B------:R-:W-:Y:S02]  /*e2e0*/  IMAD.MOV.U32 R68, RZ, RZ, R204 ;  /* 0x000000ffff447224 */ /* 0x000fe400078e00cc */
[----:B------:R-:W-:Y:S01]  /*e2f0*/  FADD.FTZ R203, R214, R203 ;  /* 0x000000cbd6cb7221 */ /* 0x000fe20000010000 */
[----:B------:R-:W-:Y:S06]  /*e300*/  BRA `(.L_x_1043) ;  /* 0x0000000400587947 */ /* 0x000fec0003800000 */
.L_x_1042:
        /* <DEDUP_REMOVED lines=12> */
.L_x_1045:
[----:B------:R-:W-:-:S07]  /*e3d0*/  IMAD.MOV.U32 R191, RZ, RZ, R198 ;  /* 0x000000ffffbf7224 */ /* 0x000fce00078e00c6 */
.L_x_1046:
[----:B------:R-:W-:Y:S05]  /*e3e0*/  BSYNC B2 ;  /* 0x0000000000027941 */ /* 0x000fea0003800000 */
.L_x_1044:
        /* <DEDUP_REMOVED lines=16> */
.L_x_1050:
[----:B------:R-:W-:Y:S05]  /*e4f0*/  BSYNC B3 ;  /* 0x0000000000037941 */ /* 0x000fea0003800000 */
.L_x_1049:
        /* <DEDUP_REMOVED lines=44> */
.L_x_1048:
[----:B------:R-:W-:Y:S05]  /*e7c0*/  BSYNC B2 ;  /* 0x0000000000027941 */ /* 0x000fea0003800000 */
.L_x_1047:
[----:B------:R-:W-:Y:S02]  /*e7d0*/  I2FP.F32.U32 R69, R191 ;  /* 0x000000bf00457245 */ /* 0x000fe40000201000 */
[----:B------:R-:W-:-:S03]  /*e7e0*/  SHF.L.U32 R214, R56, 0x10, RZ ;  /* 0x0000001038d67819 */ /* 0x000fc600000006ff */
[----:B------:R-:W-:Y:S02]  /*e7f0*/  FFMA.FTZ R204, R69, R240, 1.1641532182693481445e-10 ;  /* 0x2f00000045cc7423 */ /* 0x000fe400000100f0 */
[----:B------:R-:W-:-:S03]  /*e800*/  FMUL.FTZ R214, R214, R71 ;  /* 0x00000047d6d67220 */ /* 0x000fc60000410000 */
[----:B------:R-:W-:-:S04]  /*e810*/  FSETP.GTU.FTZ.AND P3, PT, R204, R239, PT ;  /* 0x000000efcc00720b */ /* 0x000fc80003f7c000 */
[----:B------:R-:W-:Y:S01]  /*e820*/  FSEL R204, R214, RZ, !P3 ;  /* 0x000000ffd6cc7208 */ /* 0x000fe20005800000 */
[----:B------:R-:W-:Y:S01]  /*e830*/  @P0 IMAD.U32 R214, R60, 0x10000, RZ ;  /* 0x000100003cd60824 */ /* 0x000fe200078e00ff */
[----:B------:R-:W-:-:S03]  /*e840*/  SEL R191, RZ, 0x1, P3 ;  /* 0x00000001ffbf7807 */ /* 0x000fc60001800000 */
[----:B------:R-:W-:-:S04]  /*e850*/  FADD.FTZ R203, R204, R203 ;  /* 0x000000cbcccb7221 */ /* 0x000fc80000010000 */
[----:B------:R-:W-:-:S07]  /*e860*/  @P0 FADD.FTZ R203, R214, R203 ;  /* 0x000000cbd6cb0221 */ /* 0x000fce0000010000 */
.L_x_1043:
        /* <DEDUP_REMOVED lines=12> */
.L_x_1052:
[----:B------:R-:W-:-:S07]  /*e930*/  MOV R195, R198 ;  /* 0x000000c600c37202 */ /* 0x000fce0000000f00 */
.L_x_1053:
[----:B------:R-:W-:Y:S05]  /*e940*/  BSYNC B2 ;  /* 0x0000000000027941 */ /* 0x000fea0003800000 */
.L_x_1051:
        /* <DEDUP_REMOVED lines=16> */
.L_x_1057:
[----:B------:R-:W-:Y:S05]  /*ea50*/  BSYNC B3 ;  /* 0x0000000000037941 */ /* 0x000fea0003800000 */
.L_x_1056:
        /* <DEDUP_REMOVED lines=42> */
[----:B------:R-:W-:Y:S01]  /*ed00*/  IMAD.MOV.U32 R69, RZ, RZ, RZ ;  /* 0x000000ffff457224 */ /* 0x000fe200078e00ff */
[----:B------:R-:W-:-:S07]  /*ed10*/  MOV R196, R68 ;  /* 0x0000004400c47202 */ /* 0x000fce0000000f00 */
.L_x_1055:
[----:B------:R-:W-:Y:S05]  /*ed20*/  BSYNC B2 ;  /* 0x0000000000027941 */ /* 0x000fea0003800000 */
.L_x_1054:
        /* <DEDUP_REMOVED lines=9> */
[----:B------:R-:W-:Y:S01]  /*edc0*/  MOV R68, R69 ;  /* 0x0000004500447202 */ /* 0x000fe20000000f00 */
[----:B------:R-:W-:Y:S06]  /*edd0*/  @!P0 BRA `(.L_x_1059) ;  /* 0x0000000400748947 */ /* 0x000fec0003800000 */
[----:B------:R-:W-:Y:S01]  /*ede0*/  PRMT R64, R60, 0x7632, R64 ;  /* 0x000076323c407816 */ /* 0x000fe20000000040 */
[----:B------:R-:W-:-:S04]  /*edf0*/  IMAD.MOV.U32 R68, RZ, RZ, R69 ;  /* 0x000000ffff447224 */ /* 0x000fc800078e0045 */
[----:B------:R-:W-:-:S04]  /*ee00*/  IMAD.U32 R195, R64, 0x10000, RZ ;  /* 0x0001000040c37824 */ /* 0x000fc800078e00ff */
[----:B------:R-:W-:Y:S01]  /*ee10*/  FADD.FTZ R204, R195, R204 ;  /* 0x000000ccc3cc7221 */ /* 0x000fe20000010000 */
[----:B------:R-:W-:Y:S06]  /*ee20*/  BRA `(.L_x_1059) ;  /* 0x0000000400607947 */ /* 0x000fec0003800000 */
.L_x_1058:
        /* <DEDUP_REMOVED lines=12> */
.L_x_1061:
[----:B------:R-:W-:-:S07]  /*eef0*/  IMAD.MOV.U32 R64, RZ, RZ, R198 ;  /* 0x000000ffff407224 */ /* 0x000fce00078e00c6 */
.L_x_1062:
[----:B------:R-:W-:Y:S05]  /*ef00*/  BSYNC B2 ;  /* 0x0000000000027941 */ /* 0x000fea0003800000 */
.L_x_1060:
        /* <DEDUP_REMOVED lines=16> */
.L_x_1066:
[----:B------:R-:W-:Y:S05]  /*f010*/  BSYNC B3 ;  /* 0x0000000000037941 */ /* 0x000fea0003800000 */
.L_x_1065:
        /* <DEDUP_REMOVED lines=44> */
.L_x_1064:
[----:B------:R-:W-:Y:S05]  /*f2e0*/  BSYNC B2 ;  /* 0x0000000000027941 */ /* 0x000fea0003800000 */
.L_x_1063:
[----:B------:R-:W-:Y:S02]  /*f2f0*/  I2FP.F32.U32 R69, R64 ;  /* 0x0000004000457245 */ /* 0x000fe40000201000 */
[----:B------:R-:W-:-:S04]  /*f300*/  PRMT R64, R56, 0x7632, R64 ;  /* 0x0000763238407816 */ /* 0x000fc80000000040 */
[----:B------:R-:W-:Y:S01]  /*f310*/  SHF.L.U32 R190, R64, 0x10, RZ ;  /* 0x0000001040be7819 */ /* 0x000fe200000006ff */
[----:B------:R-:W-:-:S04]  /*f320*/  FFMA.FTZ R64, R69, R240, 1.1641532182693481445e-10 ;  /* 0x2f00000045407423 */ /* 0x000fc800000100f0 */
[----:B------:R-:W-:Y:S01]  /*f330*/  FMUL.FTZ R190, R190, R71 ;  /* 0x00000047bebe7220 */ /* 0x000fe20000410000 */
[----:B------:R-:W-:Y:S02]  /*f340*/  FSETP.GTU.FTZ.AND P3, PT, R64, R239, PT ;  /* 0x000000ef4000720b */ /* 0x000fe40003f7c000 */
[----:B------:R-:W-:Y:S02]  /*f350*/  @P0 PRMT R64, R60, 0x7632, R64 ;  /* 0x000076323c400816 */ /* 0x000fe40000000040 */
[----:B------:R-:W-:Y:S02]  /*f360*/  FSEL R69, R190, RZ, !P3 ;  /* 0x000000ffbe457208 */ /* 0x000fe40005800000 */
[----:B------:R-:W-:Y:S01]  /*f370*/  SEL R190, RZ, 0x1, P3 ;  /* 0x00000001ffbe7807 */ /* 0x000fe20001800000 */
[----:B------:R-:W-:Y:S02]  /*f380*/  @P0 IMAD.U32 R195, R64, 0x10000, RZ ;  /* 0x0001000040c30824 */ /* 0x000fe400078e00ff */
[----:B------:R-:W-:-:S04]  /*f390*/  FADD.FTZ R204, R69, R204 ;  /* 0x000000cc45cc7221 */ /* 0x000fc80000010000 */
[----:B------:R-:W-:-:S07]  /*f3a0*/  @P0 FADD.FTZ R204, R195, R204 ;  /* 0x000000ccc3cc0221 */ /* 0x000fce0000010000 */
.L_x_1059:
        /* <DEDUP_REMOVED lines=12> */
.L_x_1068:
[----:B------:R-:W-:-:S07]  /*f470*/  MOV R64, R198 ;  /* 0x000000c600407202 */ /* 0x000fce0000000f00 */
.L_x_1069:
[----:B------:R-:W-:Y:S05]  /*f480*/  BSYNC B2 ;  /* 0x0000000000027941 */ /* 0x000fea0003800000 */
.L_x_1067:
        /* <DEDUP_REMOVED lines=16> */
.L_x_1073:
[----:B------:R-:W-:Y:S05]  /*f590*/  BSYNC B3 ;  /* 0x0000000000037941 */ /* 0x000fea0003800000 */
.L_x_1072:
        /* <DEDUP_REMOVED lines=44> */
.L_x_1071:
[----:B------:R-:W-:Y:S05]  /*f860*/  BSYNC B2 ;  /* 0x0000000000027941 */ /* 0x000fea0003800000 */
.L_x_1070:
        /* <DEDUP_REMOVED lines=10> */
[----:B------:R-:W-:Y:S01]  /*f910*/  MOV R64, R69 ;  /* 0x0000004500407202 */ /* 0x000fe20000000f00 */
[----:B------:R-:W-:Y:S06]  /*f920*/  @!P0 BRA `(.L_x_1075) ;  /* 0x0000000400688947 */ /* 0x000fec0003800000 */
[----:B------:R-:W-:Y:S02]  /*f930*/  IMAD.U32 R68, R61, 0x10000, RZ ;  /* 0x000100003d447824 */ /* 0x000fe400078e00ff */
[----:B------:R-:W-:Y:S02]  /*f940*/  IMAD.MOV.U32 R64, RZ, RZ, R69 ;  /* 0x000000ffff407224 */ /* 0x000fe400078e0045 */
[----:B------:R-:W-:Y:S01]  /*f950*/  FADD.FTZ R213, R68, R213 ;  /* 0x000000d544d57221 */ /* 0x000fe20000010000 */
[----:B------:R-:W-:Y:S06]  /*f960*/  BRA `(.L_x_1075) ;  /* 0x0000000400587947 */ /* 0x000fec0003800000 */
.L_x_1074:
        /* <DEDUP_REMOVED lines=12> */
.L_x_1077:
[----:B------:R-:W-:-:S07]  /*fa30*/  IMAD.MOV.U32 R189, RZ, RZ, R198 ;  /* 0x000000ffffbd7224 */ /* 0x000fce00078e00c6 */
.L_x_1078:
[----:B------:R-:W-:Y:S05]  /*fa40*/  BSYNC B2 ;  /* 0x0000000000027941 */ /* 0x000fea0003800000 */
.L_x_1076:
        /* <DEDUP_REMOVED lines=16> */
.L_x_1082:
[----:B------:R-:W-:Y:S05]  /*fb50*/  BSYNC B3 ;  /* 0x0000000000037941 */ /* 0x000fea0003800000 */
.L_x_1081:
        /* <DEDUP_REMOVED lines=44> */
.L_x_1080:
[----:B------:R-:W-:Y:S05]  /*fe20*/  BSYNC B2 ;  /* 0x0000000000027941 */ /* 0x000fea0003800000 */
.L_x_1079:
        /* <DEDUP_REMOVED lines=10> */
.L_x_1075:
        /* <DEDUP_REMOVED lines=12> */
.L_x_1084:
[----:B------:R-:W-:-:S07]  /*ff90*/  MOV R214, R198 ;  /* 0x000000c600d67202 */ /* 0x000fce0000000f00 */
.L_x_1085:
[----:B------:R-:W-:Y:S05]  /*ffa0*/  BSYNC B2 ;  /* 0x0000000000027941 */ /* 0x000fea0003800000 */
.L_x_1083:
        /* <DEDUP_REMOVED lines=16> */
.L_x_1089:
[----:B------:R-:W-:Y:S05]  /*100b0*/  BSYNC B3 ;  /* 0x0000000000037941 */ /* 0x000fea0003800000 */
.L_x_1088:
        /* <DEDUP_REMOVED lines=44> */
.L_x_1087:
[----:B------:R-:W-:Y:S05]  /*10380*/  BSYNC B2 ;  /* 0x0000000000027941 */ /* 0x000fea0003800000 */
.L_x_1086:
        /* <DEDUP_REMOVED lines=11> */
[----:B------:R-:W-:-:S05]  /*10440*/  PRMT R64, R61, 0x7632, R64 ;  /* 0x000076323d407816 */ /* 0x000fca0000000040 */
[----:B------:R-:W-:Y:S02]  /*10450*/  IMAD.U32 R69, R64, 0x10000, RZ ;  /* 0x0001000040457824 */ /* 0x000fe400078e00ff */
[----:B------:R-:W-:Y:S02]  /*10460*/  IMAD.MOV.U32 R64, RZ, RZ, R65 ;  /* 0x000000ffff407224 */ /* 0x000fe400078e0041 */
[----:B------:R-:W-:Y:S01]  /*10470*/  FADD.FTZ R214, R69, R214 ;  /* 0x000000d645d67221 */ /* 0x000fe20000010000 */
[----:B------:R-:W-:Y:S06]  /*10480*/  BRA `(.L_x_1091) ;  /* 0x0000000400607947 */ /* 0x000fec0003800000 */
.L_x_1090:
        /* <DEDUP_REMOVED lines=12> */
.L_x_1093:
[----:B------:R-:W-:-:S07]  /*10550*/  IMAD.MOV.U32 R188, RZ, RZ, R198 ;  /* 0x000000ffffbc7224 */ /* 0x000fce00078e00c6 */
.L_x_1094:
[----:B------:R-:W-:Y:S05]  /*10560*/  BSYNC B2 ;  /* 0x0000000000027941 */ /* 0x000fea0003800000 */
.L_x_1092:
        /* <DEDUP_REMOVED lines=16> */
.L_x_1098:
[----:B------:R-:W-:Y:S05]  /*10670*/  BSYNC B3 ;  /* 0x0000000000037941 */ /* 0x000fea0003800000 */
.L_x_1097:
        /* <DEDUP_REMOVED lines=44> */
.L_x_1096:
[----:B------:R-:W-:Y:S05]  /*10940*/  BSYNC B2 ;  /* 0x0000000000027941 */ /* 0x000fea0003800000 */
.L_x_1095:
        /* <DEDUP_REMOVED lines=12> */
.L_x_1091:
        /* <DEDUP_REMOVED lines=12> */
.L_x_1100:
[----:B------:R-:W-:-:S07]  /*10ad0*/  MOV R195, R198 ;  /* 0x000000c600c37202 */ /* 0x000fce0000000f00 */
.L_x_1101:
[----:B------:R-:W-:Y:S05]  /*10ae0*/  BSYNC B2 ;  /* 0x0000000000027941 */ /* 0x000fea0003800000 */
.L_x_1099:
        /* <DEDUP_REMOVED lines=16> */
.L_x_1105:
[----:B------:R-:W-:Y:S05]  /*10bf0*/  BSYNC B3 ;  /* 0x0000000000037941 */ /* 0x000fea0003800000 */
.L_x_1104:
        /* <DEDUP_REMOVED lines=44> */
.L_x_1103:
[----:B------:R-:W-:Y:S05]  /*10ec0*/  BSYNC B2 ;  /* 0x0000000000027941 */ /* 0x000fea0003800000 */
.L_x_1102:
        /* <DEDUP_REMOVED lines=16> */
.L_x_1106:
        /* <DEDUP_REMOVED lines=12> */
.L_x_1109:
[----:B------:R-:W-:-:S07]  /*11090*/  IMAD.MOV.U32 R187, RZ, RZ, R198 ;  /* 0x000000ffffbb7224 */ /* 0x000fce00078e00c6 */
.L_x_1110:
[----:B------:R-:W-:Y:S05]  /*110a0*/  BSYNC B2 ;  /* 0x0000000000027941 */ /* 0x000fea0003800000 */
.L_x_1108:
        /* <DEDUP_REMOVED lines=16> */
.L_x_1114:
[----:B------:R-:W-:Y:S05]  /*111b0*/  BSYNC B3 ;  /* 0x0000000000037941 */ /* 0x000fea0003800000 */
.L_x_1113:
        /* <DEDUP_REMOVED lines=44> */
.L_x_1112:
[----:B------:R-:W-:Y:S05]  /*11480*/  BSYNC B2 ;  /* 0x0000000000027941 */ /* 0x000fea0003800000 */
.L_x_1111:
[----:B------:R-:W-:Y:S02]  /*11490*/  I2FP.F32.U32 R65, R187 ;  /* 0x000000bb00417245 */ /* 0x000fe40000201000 */
[----:B------:R-:W-:-:S03]  /*114a0*/  SHF.L.U32 R224, R58, 0x10, RZ ;  /* 0x000000103ae07819 */ /* 0x000fc600000006ff */
[----:B------:R-:W-:Y:S02]  /*114b0*/  FFMA.FTZ R68, R65, R240, 1.1641532182693481445e-10 ;  /* 0x2f00000041447423 */ /* 0x000fe400000100f0 */
[----:B------:R-:W-:-:S03]  /*114c0*/  FMUL.FTZ R224, R224, R71 ;  /* 0x00000047e0e07220 */ /* 0x000fc60000410000 */
[----:B------:R-:W-:-:S04]  /*114d0*/  FSETP.GTU.FTZ.AND P3, PT, R68, R239, PT ;  /* 0x000000ef4400720b */ /* 0x000fc80003f7c000 */
[----:B------:R-:W-:Y:S02]  /*114e0*/  FSEL R68, R224, RZ, !P3 ;  /* 0x000000ffe0447208 */ /* 0x000fe40005800000 */
[----:B------:R-:W-:-:S03]  /*114f0*/  SEL R187, RZ, 0x1, P3 ;  /* 0x00000001ffbb7807 */ /* 0x000fc60001800000 */
[----:B------:R-:W-:Y:S01]  /*11500*/  FADD.FTZ R223, R68, R223 ;  /* 0x000000df44df7221 */ /* 0x000fe20000010000 */
[----:B------:R-:W-:-:S04]  /*11510*/  @P0 IMAD.U32 R68, R62, 0x10000, RZ ;  /* 0x000100003e440824 */ /* 0x000fc800078e00ff */
[----:B------:R-:W-:-:S07]  /*11520*/  @P0 FADD.FTZ R223, R68, R223 ;  /* 0x000000df44df0221 */ /* 0x000fce0000010000 */
.L_x_1107:
        /* <DEDUP_REMOVED lines=12> */
.L_x_1116:
[----:B------:R-:W-:-:S07]  /*115f0*/  MOV R195, R198 ;  /* 0x000000c600c37202 */ /* 0x000fce0000000f00 */
.L_x_1117:
[----:B------:R-:W-:Y:S05]  /*11600*/  BSYNC B2 ;  /* 0x0000000000027941 */ /* 0x000fea0003800000 */
.L_x_1115:
        /* <DEDUP_REMOVED lines=16> */
.L_x_1121:
[----:B------:R-:W-:Y:S05]  /*11710*/  BSYNC B3 ;  /* 0x0000000000037941 */ /* 0x000fea0003800000 */
.L_x_1120:
        /* <DEDUP_REMOVED lines=40> */
[----:B------:R-:W-:-:S05]  /*119a0*/  IMAD.WIDE.U32 R64, R64, -0x2daee0ad, RZ ;  /* 0xd2511f5340407825 */ /* 0x000fca00078e00ff */
[----:B------:R-:W-:Y:S01]  /*119b0*/  LOP3.LUT R193, R65, UR35, R68, 0x96, !PT ;  /* 0x0000002341c17c12 */ /* 0x000fe2000f8e9644 */
[----:B------:R-:W-:Y:S01]  /*119c0*/  IMAD.MOV.U32 R65, RZ, RZ, RZ ;  /* 0x000000ffff417224 */ /* 0x000fe200078e00ff */
[----:B------:R-:W-:-:S07]  /*119d0*/  MOV R196, R64 ;  /* 0x0000004000c47202 */ /* 0x000fce0000000f00 */
.L_x_1119:
[----:B------:R-:W-:Y:S05]  /*119e0*/  BSYNC B2 ;  /* 0x0000000000027941 */ /* 0x000fea0003800000 */
.L_x_1118:
[----:B------:R-:W-:Y:S01]  /*119f0*/  I2FP.F32.U32 R69, R195 ;  /* 0x000000c300457245 */ /* 0x000fe20000201000 */
[----:B------:R-:W-:-:S04]  /*11a00*/  IMAD.U32 R66, R66, 0x10000, RZ ;  /* 0x0001000042427824 */ /* 0x000fc800078e00ff */
[----:B------:R-:W-:Y:S01]  /*11a10*/  FFMA.FTZ R64, R69, R240, 1.1641532182693481445e-10 ;  /* 0x2f00000045407423 */ /* 0x000fe200000100f0 */
[----:B------:R-:W-:-:S04]  /*11a20*/  FMUL.FTZ R66, R66, R71 ;  /* 0x0000004742427220 */ /* 0x000fc80000410000 */
[----:B------:R-:W-:-:S04]  /*11a30*/  FSETP.GTU.FTZ.AND P3, PT, R64, R239, PT ;  /* 0x000000ef4000720b */ /* 0x000fc80003f7c000 */
[----:B------:R-:W-:Y:S01]  /*11a40*/  FSEL R224, R66, RZ, !P3 ;  /* 0x000000ff42e07208 */ /* 0x000fe20005800000 */
[----:B------:R-:W-:Y:S08]  /*11a50*/  @P2 BRA `(.L_x_1122) ;  /* 0x00000000001c2947 */ /* 0x000ff00003800000 */
[----:B------:R-:W-:Y:S01]  /*11a60*/  MOV R64, R65 ;  /* 0x0000004100407202 */ /* 0x000fe20000000f00 */
[----:B------:R-:W-:Y:S06]  /*11a70*/  @!P0 BRA `(.L_x_1123) ;  /* 0x0000000400748947 */ /* 0x000fec0003800000 */
[----:B------:R-:W-:-:S05]  /*11a80*/  PRMT R64, R62, 0x7632, R64 ;  /* 0x000076323e407816 */ /* 0x000fca0000000040 */
[----:B------:R-:W-:Y:S02]  /*11a90*/  IMAD.U32 R69, R64, 0x10000, RZ ;  /* 0x0001000040457824 */ /* 0x000fe400078e00ff */
[----:B------:R-:W-:Y:S02]  /*11aa0*/  IMAD.MOV.U32 R64, RZ, RZ, R65 ;  /* 0x000000ffff407224 */ /* 0x000fe400078e0041 */
[----:B------:R-:W-:Y:S01]  /*11ab0*/  FADD.FTZ R224, R69, R224 ;  /* 0x000000e045e07221 */ /* 0x000fe20000010000 */
[----:B------:R-:W-:Y:S06]  /*11ac0*/  BRA `(.L_x_1123) ;  /* 0x0000000400607947 */ /* 0x000fec0003800000 */
.L_x_1122:
        /* <DEDUP_REMOVED lines=12> */
.L_x_1125:
[----:B------:R-:W-:-:S07]  /*11b90*/  IMAD.MOV.U32 R66, RZ, RZ, R198 ;  /* 0x000000ffff427224 */ /* 0x000fce00078e00c6 */
.L_x_1126:
[----:B------:R-:W-:Y:S05]  /*11ba0*/  BSYNC B2 ;  /* 0x0000000000027941 */ /* 0x000fea0003800000 */
.L_x_1124:
        /* <DEDUP_REMOVED lines=16> */
.L_x_1130:
[----:B------:R-:W-:Y:S05]  /*11cb0*/  BSYNC B3 ;  /* 0x0000000000037941 */ /* 0x000fea0003800000 */
.L_x_1129:
        /* <DEDUP_REMOVED lines=44> */
.L_x_1128:
[----:B------:R-:W-:Y:S05]  /*11f80*/  BSYNC B2 ;  /* 0x0000000000027941 */ /* 0x000fea0003800000 */
.L_x_1127:
        /* <DEDUP_REMOVED lines=8> */
[----:B------:R-:W-:-:S03]  /*12010*/  SEL R186, RZ, 0x1, P4 ;  /* 0x00000001ffba7807 */ /* 0x000fc60002000000 */
[----:B------:R-:W-:Y:S01]  /*12020*/  FADD.FTZ R224, R65, R224 ;  /* 0x000000e041e07221 */ /* 0x000fe20000010000 */
[----:B------:R-:W-:-:S04]  /*12030*/  @P0 IMAD.U32 R65, R66, 0x10000, RZ ;  /* 0x0001000042410824 */ /* 0x000fc800078e00ff */
[----:B------:R-:W-:-:S07]  /*12040*/  @P0 FADD.FTZ R224, R65, R224 ;  /* 0x000000e041e00221 */ /* 0x000fce0000010000 */
.L_x_1123:
        /* <DEDUP_REMOVED lines=12> */
.L_x_1132:
[----:B------:R-:W-:-:S07]  /*12110*/  MOV R66, R198 ;  /* 0x000000c600427202 */ /* 0x000fce0000000f00 */
.L_x_1133:
[----:B------:R-:W-:Y:S05]  /*12120*/  BSYNC B2 ;  /* 0x0000000000027941 */ /* 0x000fea0003800000 */
.L_x_1131:
        /* <DEDUP_REMOVED lines=16> */
.L_x_1137:
[----:B------:R-:W-:Y:S05]  /*12230*/  BSYNC B3 ;  /* 0x0000000000037941 */ /* 0x000fea0003800000 */
.L_x_1136:
        /* <DEDUP_REMOVED lines=44> */
.L_x_1135:
[----:B------:R-:W-:Y:S05]  /*12500*/  BSYNC B2 ;  /* 0x0000000000027941 */ /* 0x000fea0003800000 */
.L_x_1134:
        /* <DEDUP_REMOVED lines=8> */
[----:B------:R-:W-:Y:S01]  /*12590*/  MOV R64, R65 ;  /* 0x0000004100407202 */ /* 0x000fe20000000f00 */
[----:B------:R-:W-:Y:S06]  /*125a0*/  @!P0 BRA `(.L_x_1139) ;  /* 0x0000000400688947 */ /* 0x000fec0003800000 */
[----:B------:R-:W-:-:S04]  /*125b0*/  IMAD.U32 R64, R63, 0x10000, RZ ;  /* 0x000100003f407824 */ /* 0x000fc800078e00ff */
[----:B------:R-:W-:Y:S01]  /*125c0*/  FADD.FTZ R233, R64, R233 ;  /* 0x000000e940e97221 */ /* 0x000fe20000010000 */
[----:B------:R-:W-:Y:S01]  /*125d0*/  IMAD.MOV.U32 R64, RZ, RZ, R65 ;  /* 0x000000ffff407224 */ /* 0x000fe200078e0041 */
[----:B------:R-:W-:Y:S06]  /*125e0*/  BRA `(.L_x_1139) ;  /* 0x0000000400587947 */ /* 0x000fec0003800000 */
.L_x_1138:
        /* <DEDUP_REMOVED lines=12> */
.L_x_1141:
[----:B------:R-:W-:-:S07]  /*126b0*/  IMAD.MOV.U32 R185, RZ, RZ, R198 ;  /* 0x000000ffffb97224 */ /* 0x000fce00078e00c6 */
.L_x_1142:
[----:B------:R-:W-:Y:S05]  /*126c0*/  BSYNC B2 ;  /* 0x0000000000027941 */ /* 0x000fea0003800000 */
.L_x_1140:
        /* <DEDUP_REMOVED lines=16> */
.L_x_1146:
[----:B------:R-:W-:Y:S05]  /*127d0*/  BSYNC B3 ;  /* 0x0000000000037941 */ /* 0x000fea0003800000 */
.L_x_1145:
        /* <DEDUP_REMOVED lines=44> */
.L_x_1144:
[----:B------:R-:W-:Y:S05]  /*12aa0*/  BSYNC B2 ;  /* 0x0000000000027941 */ /* 0x000fea0003800000 */
.L_x_1143:
        /* <DEDUP_REMOVED lines=10> */
.L_x_1139:
        /* <DEDUP_REMOVED lines=12> */
.L_x_1148:
[----:B------:R-:W-:-:S07]  /*12c10*/  MOV R234, R198 ;  /* 0x000000c600ea7202 */ /* 0x000fce0000000f00 */
.L_x_1149:
[----:B------:R-:W-:Y:S05]  /*12c20*/  BSYNC B2 ;  /* 0x0000000000027941 */ /* 0x000fea0003800000 */
.L_x_1147:
        /* <DEDUP_REMOVED lines=16> */
.L_x_1153:
[----:B------:R-:W-:Y:S05]  /*12d30*/  BSYNC B3 ;  /* 0x0000000000037941 */ /* 0x000fea0003800000 */
.L_x_1152:
        /* <DEDUP_REMOVED lines=40> */
[----:B------:R-:W-:-:S05]  /*12fc0*/  IMAD.WIDE.U32 R64, R67, -0x2daee0ad, RZ ;  /* 0xd2511f5343407825 */ /* 0x000fca00078e00ff */
[----:B------:R-:W-:Y:S01]  /*12fd0*/  LOP3.LUT R193, R65, UR35, R66, 0x96, !PT ;  /* 0x0000002341c17c12 */ /* 0x000fe2000f8e9642 */
[----:B------:R-:W-:Y:S01]  /*12fe0*/  IMAD.MOV.U32 R65, RZ, RZ, RZ ;  /* 0x000000ffff417224 */ /* 0x000fe200078e00ff */
[----:B------:R-:W-:-:S07]  /*12ff0*/  MOV R196, R64 ;  /* 0x0000004000c47202 */ /* 0x000fce0000000f00 */
.L_x_1151:
[----:B------:R-:W-:Y:S05]  /*13000*/  BSYNC B2 ;  /* 0x0000000000027941 */ /* 0x000fea0003800000 */
.L_x_1150:
        /* <DEDUP_REMOVED lines=9> */
[----:B------:R-:W-:Y:S01]  /*130a0*/  PRMT R64, R63, 0x7632, R64 ;  /* 0x000076323f407816 */ /* 0x000fe20000000040 */
[----:B------:R-:W-:-:S04]  /*130b0*/  IMAD.MOV.U32 R195, RZ, RZ, R65 ;  /* 0x000000ffffc37224 */ /* 0x000fc800078e0041 */
[----:B------:R-:W-:-:S04]  /*130c0*/  IMAD.U32 R67, R64, 0x10000, RZ ;  /* 0x0001000040437824 */ /* 0x000fc800078e00ff */
[----:B------:R-:W-:Y:S01]  /*130d0*/  FADD.FTZ R234, R67, R234 ;  /* 0x000000ea43ea7221 */ /* 0x000fe20000010000 */
[----:B------:R-:W-:Y:S06]  /*130e0*/  BRA `(.L_x_1155) ;  /* 0x0000000400607947 */ /* 0x000fec0003800000 */
.L_x_1154:
        /* <DEDUP_REMOVED lines=12> */
.L_x_1157:
[----:B------:R-:W-:-:S07]  /*131b0*/  IMAD.MOV.U32 R184, RZ, RZ, R198 ;  /* 0x000000ffffb87224 */ /* 0x000fce00078e00c6 */
.L_x_1158:
[----:B------:R-:W-:Y:S05]  /*131c0*/  BSYNC B2 ;  /* 0x0000000000027941 */ /* 0x000fea0003800000 */
.L_x_1156:
        /* <DEDUP_REMOVED lines=16> */
.L_x_1162:
[----:B------:R-:W-:Y:S05]  /*132d0*/  BSYNC B3 ;  /* 0x0000000000037941 */ /* 0x000fea0003800000 */
.L_x_1161:
        /* <DEDUP_REMOVED lines=44> */
.L_x_1160:
[----:B------:R-:W-:Y:S05]  /*135a0*/  BSYNC B2 ;  /* 0x0000000000027941 */ /* 0x000fea0003800000 */
.L_x_1159:
[----:B------:R-:W-:Y:S02]  /*135b0*/  I2FP.F32.U32 R65, R184 ;  /* 0x000000b800417245 */ /* 0x000fe40000201000 */
[----:B------:R-:W-:-:S03]  /*135c0*/  PRMT R64, R59, 0x7632, R64 ;  /* 0x000076323b407816 */ /* 0x000fc60000000040 */
[----:B------:R-:W-:Y:S01]  /*135d0*/  FFMA.FTZ R240, R65, R240, 1.1641532182693481445e-10 ;  /* 0x2f00000041f07423 */ /* 0x000fe200000100f0 */
[----:B------:R-:W-:-:S04]  /*135e0*/  SHF.L.U32 R64, R64, 0x10, RZ ;  /* 0x0000001040407819 */ /* 0x000fc800000006ff */
[----:B------:R-:W-:Y:S01]  /*135f0*/  FSETP.GTU.FTZ.AND P2, PT, R240, R239, PT ;  /* 0x000000eff000720b */ /* 0x000fe20003f5c000 */
[----:B------:R-:W-:-:S03]  /*13600*/  FMUL.FTZ R64, R64, R71 ;  /* 0x0000004740407220 */ /* 0x000fc60000410000 */
[----:B------:R-:W-:Y:S02]  /*13610*/  SEL R184, RZ, 0x1, P2 ;  /* 0x00000001ffb87807 */ /* 0x000fe40001000000 */
[----:B------:R-:W-:Y:S02]  /*13620*/  FSEL R65, R64, RZ, !P2 ;  /* 0x000000ff40417208 */ /* 0x000fe40005000000 */
[----:B------:R-:W-:-:S03]  /*13630*/  @P0 PRMT R64, R63, 0x7632, R64 ;  /* 0x000076323f400816 */ /* 0x000fc60000000040 */
[----:B------:R-:W-:Y:S02]  /*13640*/  FADD.FTZ R234, R65, R234 ;  /* 0x000000ea41ea7221 */ /* 0x000fe40000010000 */
[----:B------:R-:W-:-:S04]  /*13650*/  @P0 IMAD.U32 R67, R64, 0x10000, RZ ;  /* 0x0001000040430824 */ /* 0x000fc800078e00ff */
[----:B------:R-:W-:-:S07]  /*13660*/  @P0 FADD.FTZ R234, R67, R234 ;  /* 0x000000ea43ea0221 */ /* 0x000fce0000010000 */
.L_x_1155:
        /* <DEDUP_REMOVED lines=34> */
[----:B0-----:R-:W-:Y:S02]  /*13890*/  SHF.L.U32 R64, R185, 0x10, RZ ;  /* 0x00000010b9407819 */ /* 0x001fe400000006ff */
[----:B------:R-:W-:Y:S02]  /*138a0*/  LOP3.LUT R68, R188, 0xff, RZ, 0xc0, !PT ;  /* 0x000000ffbc447812 */ /* 0x000fe400078ec0ff */
[----:B------:R-:W-:Y:S02]  /*138b0*/  LOP3.LUT R65, R64, 0xff0000, RZ, 0xc0, !PT ;  /* 0x00ff000040417812 */ /* 0x000fe400078ec0ff */
[----:B------:R-:W-:Y:S01]  /*138c0*/  LOP3.LUT R64, R184, 0xffff, RZ, 0xc0, !PT ;  /* 0x0000ffffb8407812 */ /* 0x000fe200078ec0ff */
[----:B------:R-:W-:Y:S01]  /*138d0*/  IMAD.WIDE.U32 R68, R68, 0x1000000, RZ ;  /* 0x0100000044447825 */ /* 0x000fe200078e00ff */
[----:B------:R-:W-:Y:S02]  /*138e0*/  LOP3.LUT R66, R189, 0xff, RZ, 0xc0, !PT ;  /* 0x000000ffbd427812 */ /* 0x000fe400078ec0ff */
[----:B------:R-:W-:-:S02]  /*138f0*/  PRMT R64, R65, 0x4210, R64 ;  /* 0x0000421041407816 */ /* 0x000fc40000000040 */
        /* <DEDUP_REMOVED lines=13> */
.L_x_1163:
[----:B------:R-:W-:-:S07]  /*139d0*/  VIADD R70, R70, 0x20 ;  /* 0x0000002046467836 */ /* 0x000fce0000000000 */
.L_x_1034:
[----:B------:R-:W-:Y:S05]  /*139e0*/  BSYNC B1 ;  /* 0x0000000000017941 */ /* 0x000fea0003800000 */
.L_x_1033:
        /* <DEDUP_REMOVED lines=29> */
.L_x_1167:
[----:B------:R-:W-:-:S07]  /*13bc0*/  MOV R205, R198 ;  /* 0x000000c600cd7202 */ /* 0x000fce0000000f00 */
.L_x_1168:
[----:B------:R-:W-:Y:S05]  /*13bd0*/  BSYNC B2 ;  /* 0x0000000000027941 */ /* 0x000fea0003800000 */
.L_x_1166:
        /* <DEDUP_REMOVED lines=16> */
.L_x_1172:
[----:B------:R-:W-:Y:S05]  /*13ce0*/  BSYNC B3 ;  /* 0x0000000000037941 */ /* 0x000fea0003800000 */
.L_x_1171:
        /* <DEDUP_REMOVED lines=44> */
.L_x_1170:
[----:B------:R-:W-:Y:S05]  /*13fb0*/  BSYNC B2 ;  /* 0x0000000000027941 */ /* 0x000fea0003800000 */
.L_x_1169:
[----:B------:R-:W0:Y:S01]  /*13fc0*/  LDC R239, c[0x0][0x294] ;  /* 0x0000a500ffef7b82 */ /* 0x000e220000000800 */
[----:B------:R-:W-:Y:S01]  /*13fd0*/  I2FP.F32.U32 R195, R205 ;  /* 0x000000cd00c37245 */ /* 0x000fe20000201000 */
[----:B------:R-:W-:Y:S01]  /*13fe0*/  IMAD.MOV.U32 R240, RZ, RZ, 0x2f800000 ;  /* 0x2f800000fff07424 */ /* 0x000fe200078e00ff */
[----:B------:R-:W-:Y:S02]  /*13ff0*/  ISETP.NE.U32.AND P2, PT, R68, RZ, PT ;  /* 0x000000ff4400720c */ /* 0x000fe40003f45070 */
[----:B-----5:R-:W-:Y:S01]  /*14000*/  SHF.L.U32 R226, R64, 0x10, RZ ;  /* 0x0000001040e27819 */ /* 0x020fe200000006ff */
[----:B------:R-:W-:Y:S01]  /*14010*/  FFMA.FTZ R216, R195, R240, 1.1641532182693481445e-10 ;  /* 0x2f000000c3d87423 */ /* 0x000fe200000100f0 */
[----:B------:R-:W-:Y:S01]  /*14020*/  ISETP.NE.AND.EX P2, PT, R69, RZ, PT, P2 ;  /* 0x000000ff4500720c */ /* 0x000fe20003f45320 */
[----:B------:R-:W1:Y:S01]  /*14030*/  LDC R71, c[0x0][0x298] ;  /* 0x0000a600ff477b82 */ /* 0x000e620000000800 */
[----:B------:R-:W-:Y:S02]  /*14040*/  LOP3.LUT R44, R44, 0xffffffef, RZ, 0xc0, !PT ;  /* 0xffffffef2c2c7812 */ /* 0x000fe400078ec0ff */
[----:B------:R-:W-:-:S02]  /*14050*/  PRMT R64, R64, 0x7632, R64 ;  /* 0x0000763240407816 */ /* 0x000fc40000000040 */
        /* <DEDUP_REMOVED lines=11> */
.L_x_1173:
        /* <DEDUP_REMOVED lines=12> */
.L_x_1176:
[----:B------:R-:W-:-:S07]  /*141d0*/  IMAD.MOV.U32 R191, RZ, RZ, R198 ;  /* 0x000000ffffbf7224 */ /* 0x000fce00078e00c6 */
.L_x_1177:
[----:B------:R-:W-:Y:S05]  /*141e0*/  BSYNC B2 ;  /* 0x0000000000027941 */ /* 0x000fea0003800000 */
.L_x_1175:
        /* <DEDUP_REMOVED lines=16> */
.L_x_1181:
[----:B------:R-:W-:Y:S05]  /*142f0*/  BSYNC B3 ;  /* 0x0000000000037941 */ /* 0x000fea0003800000 */
.L_x_1180:
        /* <DEDUP_REMOVED lines=44> */
.L_x_1179:
[----:B------:R-:W-:Y:S05]  /*145c0*/  BSYNC B2 ;  /* 0x0000000000027941 */ /* 0x000fea0003800000 */
.L_x_1178:
[----:B------:R-:W-:Y:S01]  /*145d0*/  I2FP.F32.U32 R69, R191 ;  /* 0x000000bf00457245 */ /* 0x000fe20000201000 */
[----:B------:R-:W-:-:S04]  /*145e0*/  IMAD.U32 R216, R56, 0x10000, RZ ;  /* 0x0001000038d87824 */ /* 0x000fc800078e00ff */
[----:B------:R-:W-:Y:S01]  /*145f0*/  FFMA.FTZ R206, R69, R240, 1.1641532182693481445e-10 ;  /* 0x2f00000045ce7423 */ /* 0x000fe200000100f0 */
[----:B------:R-:W-:-:S04]  /*14600*/  FMUL.FTZ R216, R216, R71 ;  /* 0x00000047d8d87220 */ /* 0x000fc80000410000 */
[----:B------:R-:W-:-:S04]  /*14610*/  FSETP.GTU.FTZ.AND P3, PT, R206, R239, PT ;  /* 0x000000efce00720b */ /* 0x000fc80003f7c000 */
[----:B------:R-:W-:Y:S01]  /*14620*/  FSEL R206, R216, RZ, !P3 ;  /* 0x000000ffd8ce7208 */ /* 0x000fe20005800000 */
[----:B------:R-:W-:Y:S01]  /*14630*/  @P0 IMAD.U32 R216, R60, 0x10000, RZ ;  /* 0x000100003cd80824 */ /* 0x000fe200078e00ff */
[----:B------:R-:W-:-:S03]  /*14640*/  SEL R191, RZ, 0x1, P3 ;  /* 0x00000001ffbf7807 */ /* 0x000fc60001800000 */
[----:B------:R-:W-:-:S04]  /*14650*/  FADD.FTZ R205, R206, R205 ;  /* 0x000000cdcecd7221 */ /* 0x000fc80000010000 */
[----:B------:R-:W-:-:S07]  /*14660*/  @P0 FADD.FTZ R205, R216, R205 ;  /* 0x000000cdd8cd0221 */ /* 0x000fce0000010000 */
.L_x_1174:
        /* <DEDUP_REMOVED lines=12> */
.L_x_1183:
[----:B------:R-:W-:-:S07]  /*14730*/  IMAD.MOV.U32 R195, RZ, RZ, R198 ;  /* 0x000000ffffc37224 */ /* 0x000fce00078e00c6 */
.L_x_1184:
[----:B------:R-:W-:Y:S05]  /*14740*/  BSYNC B2 ;  /* 0x0000000000027941 */ /* 0x000fea0003800000 */
.L_x_1182:
        /* <DEDUP_REMOVED lines=16> */
.L_x_1188:
[----:B------:R-:W-:Y:S05]  /*14850*/  BSYNC B3 ;  /* 0x0000000000037941 */ /* 0x000fea0003800000 */
.L_x_1187:
        /* <DEDUP_REMOVED lines=44> */
.L_x_1186:
[----:B------:R-:W-:Y:S05]  /*14b20*/  BSYNC B2 ;  /* 0x0000000000027941 */ /* 0x000fea0003800000 */
.L_x_1185:
        /* <DEDUP_REMOVED lines=16> */
.L_x_1189:
        /* <DEDUP_REMOVED lines=12> */
.L_x_1192:
[----:B------:R-:W-:-:S07]  /*14cf0*/  IMAD.MOV.U32 R64, RZ, RZ, R198 ;  /* 0x000000ffff407224 */ /* 0x000fce00078e00c6 */
.L_x_1193:
[----:B------:R-:W-:Y:S05]  /*14d00*/  BSYNC B2 ;  /* 0x0000000000027941 */ /* 0x000fea0003800000 */
.L_x_1191:
        /* <DEDUP_REMOVED lines=16> */
.L_x_1197:
[----:B------:R-:W-:Y:S05]  /*14e10*/  BSYNC B3 ;  /* 0x0000000000037941 */ /* 0x000fea0003800000 */
.L_x_1196:
        /* <DEDUP_REMOVED lines=44> */
.L_x_1195:
[----:B------:R-:W-:Y:S05]  /*150e0*/  BSYNC B2 ;  /* 0x0000000000027941 */ /* 0x000fea0003800000 */
.L_x_1194:
        /* <DEDUP_REMOVED lines=8> */
[----:B------:R-:W-:Y:S01]  /*15170*/  SEL R190, RZ, 0x1, P3 ;  /* 0x00000001ffbe7807 */ /* 0x000fe20001800000 */
[----:B------:R-:W-:Y:S02]  /*15180*/  @P0 IMAD.U32 R195, R64, 0x10000, RZ ;  /* 0x0001000040c30824 */ /* 0x000fe400078e00ff */
[----:B------:R-:W-:-:S04]  /*15190*/  FADD.FTZ R206, R69, R206 ;  /* 0x000000ce45ce7221 */ /* 0x000fc80000010000 */
[----:B------:R-:W-:-:S07]  /*151a0*/  @P0 FADD.FTZ R206, R195, R206 ;  /* 0x000000cec3ce0221 */ /* 0x000fce0000010000 */
.L_x_1190:
        /* <DEDUP_REMOVED lines=12> */
.L_x_1199:
[----:B------:R-:W-:-:S07]  /*15270*/  IMAD.MOV.U32 R64, RZ, RZ, R198 ;  /* 0x000000ffff407224 */ /* 0x000fce00078e00c6 */
.L_x_1200:
[----:B------:R-:W-:Y:S05]  /*15280*/  BSYNC B2 ;  /* 0x0000000000027941 */ /* 0x000fea0003800000 */
.L_x_1198:
        /* <DEDUP_REMOVED lines=16> */
.L_x_1204:
[----:B------:R-:W-:Y:S05]  /*15390*/  BSYNC B3 ;  /* 0x0000000000037941 */ /* 0x000fea0003800000 */
.L_x_1203:
        /* <DEDUP_REMOVED lines=44> */
.L_x_1202:
[----:B------:R-:W-:Y:S05]  /*15660*/  BSYNC B2 ;  /* 0x0000000000027941 */ /* 0x000fea0003800000 */
.L_x_1201:
        /* <DEDUP_REMOVED lines=16> */
.L_x_1205:
        /* <DEDUP_REMOVED lines=12> */
.L_x_1208:
[----:B------:R-:W-:-:S07]  /*15830*/  IMAD.MOV.U32 R189, RZ, RZ, R198 ;  /* 0x000000ffffbd7224 */ /* 0x000fce00078e00c6 */
.L_x_1209:
[----:B------:R-:W-:Y:S05]  /*15840*/  BSYNC B2 ;  /* 0x0000000000027941 */ /* 0x000fea0003800000 */
.L_x_1207:
        /* <DEDUP_REMOVED lines=16> */
.L_x_1213:
[----:B------:R-:W-:Y:S05]  /*15950*/  BSYNC B3 ;  /* 0x0000000000037941 */ /* 0x000fea0003800000 */
.L_x_1212:
        /* <DEDUP_REMOVED lines=44> */
.L_x_1211:
[----:B------:R-:W-:Y:S05]  /*15c20*/  BSYNC B2 ;  /* 0x0000000000027941 */ /* 0x000fea0003800000 */
.L_x_1210:
        /* <DEDUP_REMOVED lines=10> */
.L_x_1206:
        /* <DEDUP_REMOVED lines=12> */
.L_x_1215:
[----:B------:R-:W-:-:S07]  /*15d90*/  IMAD.MOV.U32 R216, RZ, RZ, R198 ;  /* 0x000000ffffd87224 */ /* 0x000fce00078e00c6 */
.L_x_1216:
[----:B------:R-:W-:Y:S05]  /*15da0*/  BSYNC B2 ;  /* 0x0000000000027941 */ /* 0x000fea0003800000 */
.L_x_1214:
        /* <DEDUP_REMOVED lines=16> */
.L_x_1220:
[----:B------:R-:W-:Y:S05]  /*15eb0*/  BSYNC B3 ;  /* 0x0000000000037941 */ /* 0x000fea0003800000 */
.L_x_1219:
        /* <DEDUP_REMOVED lines=44> */
.L_x_1218:
[----:B------:R-:W-:Y:S05]  /*16180*/  BSYNC B2 ;  /* 0x0000000000027941 */ /* 0x000fea0003800000 */
.L_x_1217:
        /* <DEDUP_REMOVED lines=16> */
.L_x_1221:
        /* <DEDUP_REMOVED lines=12> */
.L_x_1224:
[----:B------:R-:W-:-:S07]  /*16350*/  IMAD.MOV.U32 R188, RZ, RZ, R198 ;  /* 0x000000ffffbc7224 */ /* 0x000fce00078e00c6 */
.L_x_1225:
[----:B------:R-:W-:Y:S05]  /*16360*/  BSYNC B2 ;  /* 0x0000000000027941 */ /* 0x000fea0003800000 */
.L_x_1223:
        /* <DEDUP_REMOVED lines=16> */
.L_x_1229:
[----:B------:R-:W-:Y:S05]  /*16470*/  BSYNC B3 ;  /* 0x0000000000037941 */ /* 0x000fea0003800000 */
.L_x_1228:
        /* <DEDUP_REMOVED lines=44> */
.L_x_1227:
[----:B------:R-:W-:Y:S05]  /*16740*/  BSYNC B2 ;  /* 0x0000000000027941 */ /* 0x000fea0003800000 */
.L_x_1226:
        /* <DEDUP_REMOVED lines=12> */
.L_x_1222:
        /* <DEDUP_REMOVED lines=12> */
.L_x_1231:
[----:B------:R-:W-:-:S07]  /*168d0*/  IMAD.MOV.U32 R195, RZ, RZ, R198 ;  /* 0x000000ffffc37224 */ /* 0x000fce00078e00c6 */
.L_x_1232:
[----:B------:R-:W-:Y:S05]  /*168e0*/  BSYNC B2 ;  /* 0x0000000000027941 */ /* 0x000fea0003800000 */
.L_x_1230:
        /* <DEDUP_REMOVED lines=16> */
.L_x_1236:
[----:B------:R-:W-:Y:S05]  /*169f0*/  BSYNC B3 ;  /* 0x0000000000037941 */ /* 0x000fea0003800000 */
.L_x_1235:
        /* <DEDUP_REMOVED lines=44> */
.L_x_1234:
[----:B------:R-:W-:Y:S05]  /*16cc0*/  BSYNC B2 ;  /* 0x0000000000027941 */ /* 0x000fea0003800000 */
.L_x_1233:
        /* <DEDUP_REMOVED lines=16> */
.L_x_1237:
        /* <DEDUP_REMOVED lines=12> */
.L_x_1240:
[----:B------:R-:W-:-:S07]  /*16e90*/  IMAD.MOV.U32 R187, RZ, RZ, R198 ;  /* 0x000000ffffbb7224 */ /* 0x000fce00078e00c6 */
.L_x_1241:
[----:B------:R-:W-:Y:S05]  /*16ea0*/  BSYNC B2 ;  /* 0x0000000000027941 */ /* 0x000fea0003800000 */
.L_x_1239:
        /* <DEDUP_REMOVED lines=16> */
.L_x_1245:
[----:B------:R-:W-:Y:S05]  /*16fb0*/  BSYNC B3 ;  /* 0x0000000000037941 */ /* 0x000fea0003800000 */
.L_x_1244:
        /* <DEDUP_REMOVED lines=44> */
.L_x_1243:
[----:B------:R-:W-:Y:S05]  /*17280*/  BSYNC B2 ;  /* 0x0000000000027941 */ /* 0x000fea0003800000 */
.L_x_1242:
        /* <DEDUP_REMOVED lines=10> */
.L_x_1238:
        /* <DEDUP_REMOVED lines=12> */
.L_x_1247:
[----:B------:R-:W-:-:S07]  /*173f0*/  IMAD.MOV.U32 R195, RZ, RZ, R198 ;  /* 0x000000ffffc37224 */ /* 0x000fce00078e00c6 */
.L_x_1248:
[----:B------:R-:W-:Y:S05]  /*17400*/  BSYNC B2 ;  /* 0x0000000000027941 */ /* 0x000fea0003800000 */
.L_x_1246:
        /* <DEDUP_REMOVED lines=16> */
.L_x_1252:
[----:B------:R-:W-:Y:S05]  /*17510*/  BSYNC B3 ;  /* 0x0000000000037941 */ /* 0x000fea0003800000 */
.L_x_1251:
        /* <DEDUP_REMOVED lines=39> */
[----:B------:R-:W-:Y:S01]  /*17790*/  IMAD.WIDE.U32 R64, R64, -0x2daee0ad, RZ ;  /* 0xd2511f5340407825 */ /* 0x000fe200078e00ff */
[----:B------:R-:W-:-:S03]  /*177a0*/  MOV R198, R242 ;  /* 0x000000f200c67202 */ /* 0x000fc60000000f00 */
[----:B------:R-:W-:Y:S01]  /*177b0*/  IMAD.MOV.U32 R196, RZ, RZ, R64 ;  /* 0x000000ffffc47224 */ /* 0x000fe200078e0040 */
[----:B------:R-:W-:Y:S01]  /*177c0*/  LOP3.LUT R193, R65, UR35, R68, 0x96, !PT ;  /* 0x0000002341c17c12 */ /* 0x000fe2000f8e9644 */
[----:B------:R-:W-:-:S07]  /*177d0*/  IMAD.MOV.U32 R65, RZ, RZ, RZ ;  /* 0x000000ffff417224 */ /* 0x000fce00078e00ff */
.L_x_1250:
[----:B------:R-:W-:Y:S05]  /*177e0*/  BSYNC B2 ;  /* 0x0000000000027941 */ /* 0x000fea0003800000 */
.L_x_1249:
        /* <DEDUP_REMOVED lines=14> */
.L_x_1253:
        /* <DEDUP_REMOVED lines=12> */
.L_x_1256:
[----:B------:R-:W-:-:S07]  /*17990*/  IMAD.MOV.U32 R66, RZ, RZ, R198 ;  /* 0x000000ffff427224 */ /* 0x000fce00078e00c6 */
.L_x_1257:
[----:B------:R-:W-:Y:S05]  /*179a0*/  BSYNC B2 ;  /* 0x0000000000027941 */ /* 0x000fea0003800000 */
.L_x_1255:
        /* <DEDUP_REMOVED lines=16> */
.L_x_1261:
[----:B------:R-:W-:Y:S05]  /*17ab0*/  BSYNC B3 ;  /* 0x0000000000037941 */ /* 0x000fea0003800000 */
.L_x_1260:
        /* <DEDUP_REMOVED lines=44> */
.L_x_1259:
[----:B------:R-:W-:Y:S05]  /*17d80*/  BSYNC B2 ;  /* 0x0000000000027941 */ /* 0x000fea0003800000 */
.L_x_1258:
        /* <DEDUP_REMOVED lines=10> */
[----:B------:R-:W-:-:S04]  /*17e30*/  @P0 IMAD.U32 R65, R66, 0x10000, RZ ;  /* 0x0001000042410824 */ /* 0x000fc800078e00ff */
[----:B------:R-:W-:-:S07]  /*17e40*/  @P0 FADD.FTZ R226, R65, R226 ;  /* 0x000000e241e20221 */ /* 0x000fce0000010000 */
.L_x_1254:
        /* <DEDUP_REMOVED lines=12> */
.L_x_1263:
[----:B------:R-:W-:-:S07]  /*17f10*/  IMAD.MOV.U32 R66, RZ, RZ, R198 ;  /* 0x000000ffff427224 */ /* 0x000fce00078e00c6 */
.L_x_1264:
[----:B------:R-:W-:Y:S05]  /*17f20*/  BSYNC B2 ;  /* 0x0000000000027941 */ /* 0x000fea0003800000 */
.L_x_1262:
        /* <DEDUP_REMOVED lines=16> */
.L_x_1268:
[----:B------:R-:W-:Y:S05]  /*18030*/  BSYNC B3 ;  /* 0x0000000000037941 */ /* 0x000fea0003800000 */
.L_x_1267:
        /* <DEDUP_REMOVED lines=44> */
.L_x_1266:
[----:B------:R-:W-:Y:S05]  /*18300*/  BSYNC B2 ;  /* 0x0000000000027941 */ /* 0x000fea0003800000 */
.L_x_1265:
        /* <DEDUP_REMOVED lines=10> */
[----:B------:R-:W-:-:S04]  /*183b0*/  IMAD.U32 R64, R63, 0x10000, RZ ;  /* 0x000100003f407824 */ /* 0x000fc800078e00ff */
[----:B------:R-:W-:Y:S01]  /*183c0*/  FADD.FTZ R235, R64, R235 ;  /* 0x000000eb40eb7221 */ /* 0x000fe20000010000 */
[----:B------:R-:W-:Y:S01]  /*183d0*/  MOV R64, R65 ;  /* 0x0000004100407202 */ /* 0x000fe20000000f00 */
[----:B------:R-:W-:Y:S06]  /*183e0*/  BRA `(.L_x_1270) ;  /* 0x0000000400587947 */ /* 0x000fec0003800000 */
.L_x_1269:
        /* <DEDUP_REMOVED lines=12> */
.L_x_1272:
[----:B------:R-:W-:-:S07]  /*184b0*/  IMAD.MOV.U32 R185, RZ, RZ, R198 ;  /* 0x000000ffffb97224 */ /* 0x000fce00078e00c6 */
.L_x_1273:
[----:B------:R-:W-:Y:S05]  /*184c0*/  BSYNC B2 ;  /* 0x0000000000027941 */ /* 0x000fea0003800000 */
.L_x_1271:
        /* <DEDUP_REMOVED lines=16> */
.L_x_1277:
[----:B------:R-:W-:Y:S05]  /*185d0*/  BSYNC B3 ;  /* 0x0000000000037941 */ /* 0x000fea0003800000 */
.L_x_1276:
        /* <DEDUP_REMOVED lines=44> */
.L_x_1275:
[----:B------:R-:W-:Y:S05]  /*188a0*/  BSYNC B2 ;  /* 0x0000000000027941 */ /* 0x000fea0003800000 */
.L_x_1274:
        /* <DEDUP_REMOVED lines=10> */
.L_x_1270:
        /* <DEDUP_REMOVED lines=12> */
.L_x_1279:
[----:B------:R-:W-:-:S07]  /*18a10*/  IMAD.MOV.U32 R236, RZ, RZ, R198 ;  /* 0x000000ffffec7224 */ /* 0x000fce00078e00c6 */
.L_x_1280:
[----:B------:R-:W-:Y:S05]  /*18a20*/  BSYNC B2 ;  /* 0x0000000000027941 */ /* 0x000fea0003800000 */
.L_x_1278:
        /* <DEDUP_REMOVED lines=16> */
.L_x_1284:
[----:B------:R-:W-:Y:S05]  /*18b30*/  BSYNC B3 ;  /* 0x0000000000037941 */ /* 0x000fea0003800000 */
.L_x_1283:
        /* <DEDUP_REMOVED lines=37> */
[----:B------:R-:W-:-:S05]  /*18d90*/  IMAD.WIDE.U32 R64, R65, -0x326172a9, RZ ;  /* 0xcd9e8d5741407825 */ /* 0x000fca00078e00ff */
[----:B------:R-:W-:Y:S02]  /*18da0*/  LOP3.LUT R192, R65, UR24, R192, 0x96, !PT ;  /* 0x0000001841c07c12 */ /* 0x000fe4000f8e96c0 */
[----:B------:R-:W-:Y:S01]  /*18db0*/  MOV R198, R64 ;  /* 0x0000004000c67202 */ /* 0x000fe20000000f00 */
[----:B------:R-:W-:-:S04]  /*18dc0*/  IMAD.WIDE.U32 R64, R67, -0x2daee0ad, RZ ;  /* 0xd2511f5343407825 */ /* 0x000fc800078e00ff */
[----:B------:R-:W-:Y:S01]  /*18dd0*/  IMAD.MOV.U32 R196, RZ, RZ, R64 ;  /* 0x000000ffffc47224 */ /* 0x000fe200078e0040 */
[----:B------:R-:W-:Y:S01]  /*18de0*/  LOP3.LUT R193, R65, UR35, R66, 0x96, !PT ;  /* 0x0000002341c17c12 */ /* 0x000fe2000f8e9642 */
[----:B------:R-:W-:-:S07]  /*18df0*/  IMAD.MOV.U32 R65, RZ, RZ, RZ ;  /* 0x000000ffff417224 */ /* 0x000fce00078e00ff */
.L_x_1282:
[----:B------:R-:W-:Y:S05]  /*18e00*/  BSYNC B2 ;  /* 0x0000000000027941 */ /* 0x000fea0003800000 */
.L_x_1281:
        /* <DEDUP_REMOVED lines=14> */
.L_x_1285:
        /* <DEDUP_REMOVED lines=12> */
.L_x_1288:
[----:B------:R-:W-:-:S07]  /*18fb0*/  IMAD.MOV.U32 R184, RZ, RZ, R198 ;  /* 0x000000ffffb87224 */ /* 0x000fce00078e00c6 */
.L_x_1289:
[----:B------:R-:W-:Y:S05]  /*18fc0*/  BSYNC B2 ;  /* 0x0000000000027941 */ /* 0x000fea0003800000 */
.L_x_1287:
        /* <DEDUP_REMOVED lines=16> */
.L_x_1293:
[----:B------:R-:W-:Y:S05]  /*190d0*/  BSYNC B3 ;  /* 0x0000000000037941 */ /* 0x000fea0003800000 */
.L_x_1292:
        /* <DEDUP_REMOVED lines=44> */
.L_x_1291:
[----:B------:R-:W-:Y:S05]  /*193a0*/  BSYNC B2 ;  /* 0x0000000000027941 */ /* 0x000fea0003800000 */
.L_x_1290:
        /* <DEDUP_REMOVED lines=12> */
.L_x_1286:
        /* <DEDUP_REMOVED lines=16> */
[----:B------:R-:W-:Y:S02]  /*19570*/  LOP3.LUT P2, RZ, R44, 0x10, RZ, 0xc0, !PT ;  /* 0x000000102cff7812 */ /* 0x000fe4000784c0ff */
[----:B------:R-:W-:Y:S02]  /*19580*/  LOP3.LUT R71, R245, R239, R71, 0xfe, !PT ;  /* 0x000000eff5477212 */ /* 0x000fe400078efe47 */
[----:B------:R-:W-:Y:S02]  /*19590*/  LEA.HI.X R69, R70, UR29, RZ, 0x4, P0 ;  /* 0x0000001d46457c11 */ /* 0x000fe400080f24ff */
[----:B------:R-:W-:Y:S02]  /*195a0*/  F2FP.BF16.F32.PACK_AB R67, R236, R235 ;  /* 0x000000ebec43723e */ /* 0x000fe400000010ff */
[----:B------:R-:W-:-:S02]  /*195b0*/  F2FP.BF16.F32.PACK_AB R66, R226, R225 ;  /* 0x000000e1e242723e */ /* 0x000fc400000010ff */
[----:B------:R-:W-:Y:S02]  /*195c0*/  F2FP.BF16.F32.PACK_AB R65, R216, R215 ;  /* 0x000000d7d841723e */ /* 0x000fe400000010ff */
[----:B------:R-:W-:Y:S02]  /*195d0*/  F2FP.BF16.F32.PACK_AB R64, R206, R205 ;  /* 0x000000cdce40723e */ /* 0x000fe400000010ff */
[----:B------:R-:W-:Y:S02]  /*195e0*/  LOP3.LUT R244, R240, R244, R242, 0xfe, !PT ;  /* 0x000000f4f0f47212 */ /* 0x000fe400078efef2 */
[----:B------:R-:W-:Y:S01]  /*195f0*/  LOP3.LUT R241, R241, R71, R243, 0xfe, !PT ;  /* 0x00000047f1f17212 */ /* 0x000fe200078efef3 */
[----:B------:R0:W-:Y:S01]  /*19600*/  STG.E.128 desc[UR4][R68.64], R64 ;  /* 0x0000004044007986 */ /* 0x0001e2000c101d04 */
[----:B------:R-:W-:Y:S02]  /*19610*/  SEL R239, RZ, 0x1, P2 ;  /* 0x00000001ffef7807 */ /* 0x000fe40001000000 */
[----:B------:R-:W-:-:S02]  /*19620*/  SHF.L.U32 R71, R70, 0x3, RZ ;  /* 0x0000000346477819 */ /* 0x000fc400000006ff */
        /* <DEDUP_REMOVED lines=26> */
.L_x_1294:
[----:B------:R-:W-:-:S07]  /*197d0*/  VIADD R70, R70, 0x20 ;  /* 0x0000002046467836 */ /* 0x000fce0000000000 */
.L_x_1165:
[----:B------:R-:W-:Y:S05]  /*197e0*/  BSYNC B1 ;  /* 0x0000000000017941 */ /* 0x000fea0003800000 */
.L_x_1164:
        /* <DEDUP_REMOVED lines=19> */
[----:B------:R-:W-:-:S11]  /*19920*/  IADD3 R208, R195, 0x1, RZ ;  /* 0x00000001c3d07810 */ /* 0x000fd60007ffe0ff */
[----:B-1----:R-:W-:Y:S05]  /*19930*/  @!P2 BRA `(.L_x_1298) ;  /* 0x000000000020a947 */ /* 0x002fea0003800000 */
        /* <DEDUP_REMOVED lines=8> */
.L_x_1298:
[----:B------:R-:W-:-:S07]  /*199c0*/  IMAD.MOV.U32 R207, RZ, RZ, R198 ;  /* 0x000000ffffcf7224 */ /* 0x000fce00078e00c6 */
.L_x_1299:
[----:B------:R-:W-:Y:S05]  /*199d0*/  BSYNC B2 ;  /* 0x0000000000027941 */ /* 0x000fea0003800000 */
.L_x_1297:
        /* <DEDUP_REMOVED lines=16> */
.L_x_1303:
[----:B------:R-:W-:Y:S05]  /*19ae0*/  BSYNC B3 ;  /* 0x0000000000037941 */ /* 0x000fea0003800000 */
.L_x_1302:
        /* <DEDUP_REMOVED lines=44> */
.L_x_1301:
[----:B------:R-:W-:Y:S05]  /*19db0*/  BSYNC B2 ;  /* 0x0000000000027941 */ /* 0x000fea0003800000 */
.L_x_1300:
        /* <DEDUP_REMOVED lines=21> */
.L_x_1304:
        /* <DEDUP_REMOVED lines=12> */
.L_x_1307:
[----:B------:R-:W-:-:S07]  /*19fd0*/  MOV R64, R198 ;  /* 0x000000c600407202 */ /* 0x000fce0000000f00 */
.L_x_1308:
[----:B------:R-:W-:Y:S05]  /*19fe0*/  BSYNC B2 ;  /* 0x0000000000027941 */ /* 0x000fea0003800000 */
.L_x_1306:
        /* <DEDUP_REMOVED lines=16> */
.L_x_1312:
[----:B------:R-:W-:Y:S05]  /*1a0f0*/  BSYNC B3 ;  /* 0x0000000000037941 */ /* 0x000fea0003800000 */
.L_x_1311:
        /* <DEDUP_REMOVED lines=44> */
.L_x_1310:
[----:B------:R-:W-:Y:S05]  /*1a3c0*/  BSYNC B2 ;  /* 0x0000000000027941 */ /* 0x000fea0003800000 */
.L_x_1309:
        /* <DEDUP_REMOVED lines=10> */
.L_x_1305:
        /* <DEDUP_REMOVED lines=12> */
.L_x_1314:
[----:B------:R-:W-:-:S07]  /*1a530*/  IMAD.MOV.U32 R64, RZ, RZ, R198 ;  /* 0x000000ffff407224 */ /* 0x000fce00078e00c6 */
.L_x_1315:
[----:B------:R-:W-:Y:S05]  /*1a540*/  BSYNC B2 ;  /* 0x0000000000027941 */ /* 0x000fea0003800000 */
.L_x_1313:
        /* <DEDUP_REMOVED lines=16> */
.L_x_1319:
[----:B------:R-:W-:Y:S05]  /*1a650*/  BSYNC B3 ;  /* 0x0000000000037941 */ /* 0x000fea0003800000 */
.L_x_1318:
        /* <DEDUP_REMOVED lines=44> */
.L_x_1317:
[----:B------:R-:W-:Y:S05]  /*1a920*/  BSYNC B2 ;  /* 0x0000000000027941 */ /* 0x000fea0003800000 */
.L_x_1316:
        /* <DEDUP_REMOVED lines=16> */
.L_x_1320:
        /* <DEDUP_REMOVED lines=12> */
.L_x_1323:
[----:B------:R-:W-:-:S07]  /*1aaf0*/  MOV R64, R198 ;  /* 0x000000c600407202 */ /* 0x000fce0000000f00 */
.L_x_1324:
[----:B------:R-:W-:Y:S05]  /*1ab00*/  BSYNC B2 ;  /* 0x0000000000027941 */ /* 0x000fea0003800000 */
.L_x_1322:
        /* <DEDUP_REMOVED lines=16> */
.L_x_1328:
[----:B------:R-:W-:Y:S05]  /*1ac10*/  BSYNC B3 ;  /* 0x0000000000037941 */ /* 0x000fea0003800000 */
.L_x_1327:
        /* <DEDUP_REMOVED lines=44> */
.L_x_1326:
[----:B------:R-:W-:Y:S05]  /*1aee0*/  BSYNC B2 ;  /* 0x0000000000027941 */ /* 0x000fea0003800000 */
.L_x_1325:
        /* <DEDUP_REMOVED lines=12> */
.L_x_1321:
        /* <DEDUP_REMOVED lines=12> */
.L_x_1330:
[----:B------:R-:W-:-:S07]  /*1b070*/  IMAD.MOV.U32 R64, RZ, RZ, R198 ;  /* 0x000000ffff407224 */ /* 0x000fce00078e00c6 */
.L_x_1331:
[----:B------:R-:W-:Y:S05]  /*1b080*/  BSYNC B2 ;  /* 0x0000000000027941 */ /* 0x000fea0003800000 */
.L_x_1329:
        /* <DEDUP_REMOVED lines=16> */
.L_x_1335:
[----:B------:R-:W-:Y:S05]  /*1b190*/  BSYNC B3 ;  /* 0x0000000000037941 */ /* 0x000fea0003800000 */
.L_x_1334:
        /* <DEDUP_REMOVED lines=44> */
.L_x_1333:
[----:B------:R-:W-:Y:S05]  /*1b460*/  BSYNC B2 ;  /* 0x0000000000027941 */ /* 0x000fea0003800000 */
.L_x_1332:
[----:B------:R-:W-:Y:S01]  /*1b470*/  I2FP.F32.U32 R195, R64 ;  /* 0x0000004000c37245 */ /* 0x000fe20000201000 */
[C---:B------:R-:W-:Y:S01]  /*1b480*/  IMAD.U32 R68, R65.reuse, 0x10000, RZ ;  /* 0x0001000041447824 */ /* 0x040fe200078e00ff */
        /* <DEDUP_REMOVED lines=14> */
.L_x_1336:
        /* <DEDUP_REMOVED lines=12> */
.L_x_1339:
[----:B------:R-:W-:-:S07]  /*1b630*/  MOV R189, R198 ;  /* 0x000000c600bd7202 */ /* 0x000fce0000000f00 */
.L_x_1340:
[----:B------:R-:W-:Y:S05]  /*1b640*/  BSYNC B2 ;  /* 0x0000000000027941 */ /* 0x000fea0003800000 */
.L_x_1338:
        /* <DEDUP_REMOVED lines=16> */
.L_x_1344:
[----:B------:R-:W-:Y:S05]  /*1b750*/  BSYNC B3 ;  /* 0x0000000000037941 */ /* 0x000fea0003800000 */
.L_x_1343:
        /* <DEDUP_REMOVED lines=44> */
.L_x_1342:
[----:B------:R-:W-:Y:S05]  /*1ba20*/  BSYNC B2 ;  /* 0x0000000000027941 */ /* 0x000fea0003800000 */
.L_x_1341:
        /* <DEDUP_REMOVED lines=10> */
.L_x_1337:
        /* <DEDUP_REMOVED lines=12> */
.L_x_1346:
[----:B------:R-:W-:-:S07]  /*1bb90*/  IMAD.MOV.U32 R195, RZ, RZ, R198 ;  /* 0x000000ffffc37224 */ /* 0x000fce00078e00c6 */
.L_x_1347:
[----:B------:R-:W-:Y:S05]  /*1bba0*/  BSYNC B2 ;  /* 0x0000000000027941 */ /* 0x000fea0003800000 */
.L_x_1345:
        /* <DEDUP_REMOVED lines=16> */
.L_x_1351:
[----:B------:R-:W-:Y:S05]  /*1bcb0*/  BSYNC B3 ;  /* 0x0000000000037941 */ /* 0x000fea0003800000 */
.L_x_1350:
        /* <DEDUP_REMOVED lines=44> */
.L_x_1349:
[----:B------:R-:W-:Y:S05]  /*1bf80*/  BSYNC B2 ;  /* 0x0000000000027941 */ /* 0x000fea0003800000 */
.L_x_1348:
        /* <DEDUP_REMOVED lines=16> */
.L_x_1352:
        /* <DEDUP_REMOVED lines=12> */
.L_x_1355:
[----:B------:R-:W-:-:S07]  /*1c150*/  MOV R188, R198 ;  /* 0x000000c600bc7202 */ /* 0x000fce0000000f00 */
.L_x_1356:
[----:B------:R-:W-:Y:S05]  /*1c160*/  BSYNC B2 ;  /* 0x0000000000027941 */ /* 0x000fea0003800000 */
.L_x_1354:
        /* <DEDUP_REMOVED lines=16> */
.L_x_1360:
[----:B------:R-:W-:Y:S05]  /*1c270*/  BSYNC B3 ;  /* 0x0000000000037941 */ /* 0x000fea0003800000 */
.L_x_1359:
        /* <DEDUP_REMOVED lines=44> */
.L_x_1358:
[----:B------:R-:W-:Y:S05]  /*1c540*/  BSYNC B2 ;  /* 0x0000000000027941 */ /* 0x000fea0003800000 */
.L_x_1357:
        /* <DEDUP_REMOVED lines=12> */
.L_x_1353:
        /* <DEDUP_REMOVED lines=12> */
.L_x_1362:
[----:B------:R-:W-:-:S07]  /*1c6d0*/  IMAD.MOV.U32 R195, RZ, RZ, R198 ;  /* 0x000000ffffc37224 */ /* 0x000fce00078e00c6 */
.L_x_1363:
[----:B------:R-:W-:Y:S05]  /*1c6e0*/  BSYNC B2 ;  /* 0x0000000000027941 */ /* 0x000fea0003800000 */
.L_x_1361:
        /* <DEDUP_REMOVED lines=16> */
.L_x_1367:
[----:B------:R-:W-:Y:S05]  /*1c7f0*/  BSYNC B3 ;  /* 0x0000000000037941 */ /* 0x000fea0003800000 */
.L_x_1366:
        /* <DEDUP_REMOVED lines=44> */
.L_x_1365:
[----:B------:R-:W-:Y:S05]  /*1cac0*/  BSYNC B2 ;  /* 0x0000000000027941 */ /* 0x000fea0003800000 */
.L_x_1364:
        /* <DEDUP_REMOVED lines=16> */
.L_x_1368:
        /* <DEDUP_REMOVED lines=12> */
.L_x_1371:
[----:B------:R-:W-:-:S07]  /*1cc90*/  MOV R66, R198 ;  /* 0x000000c600427202 */ /* 0x000fce0000000f00 */
.L_x_1372:
[----:B------:R-:W-:Y:S05]  /*1cca0*/  BSYNC B2 ;  /* 0x0000000000027941 */ /* 0x000fea0003800000 */
.L_x_1370:
        /* <DEDUP_REMOVED lines=16> */
.L_x_1376:
[----:B------:R-:W-:Y:S05]  /*1cdb0*/  BSYNC B3 ;  /* 0x0000000000037941 */ /* 0x000fea0003800000 */
.L_x_1375:
        /* <DEDUP_REMOVED lines=44> */
.L_x_1374:
[----:B------:R-:W-:Y:S05]  /*1d080*/  BSYNC B2 ;  /* 0x0000000000027941 */ /* 0x000fea0003800000 */
.L_x_1373:
        /* <DEDUP_REMOVED lines=10> */
.L_x_1369:
        /* <DEDUP_REMOVED lines=12> */
.L_x_1378:
[----:B------:R-:W-:-:S07]  /*1d1f0*/  IMAD.MOV.U32 R66, RZ, RZ, R198 ;  /* 0x000000ffff427224 */ /* 0x000fce00078e00c6 */
.L_x_1379:
[----:B------:R-:W-:Y:S05]  /*1d200*/  BSYNC B2 ;  /* 0x0000000000027941 */ /* 0x000fea0003800000 */
.L_x_1377:
        /* <DEDUP_REMOVED lines=16> */
.L_x_1383:
[----:B------:R-:W-:Y:S05]  /*1d310*/  BSYNC B3 ;  /* 0x0000000000037941 */ /* 0x000fea0003800000 */
.L_x_1382:
        /* <DEDUP_REMOVED lines=44> */
.L_x_1381:
[----:B------:R-:W-:Y:S05]  /*1d5e0*/  BSYNC B2 ;  /* 0x0000000000027941 */ /* 0x000fea0003800000 */
.L_x_1380:
        /* <DEDUP_REMOVED lines=14> */
.L_x_1384:
        /* <DEDUP_REMOVED lines=12> */
.L_x_1387:
[----:B------:R-:W-:-:S07]  /*1d790*/  MOV R66, R198 ;  /* 0x000000c600427202 */ /* 0x000fce0000000f00 */
.L_x_1388:
[----:B------:R-:W-:Y:S05]  /*1d7a0*/  BSYNC B2 ;  /* 0x0000000000027941 */ /* 0x000fea0003800000 */
.L_x_1386:
        /* <DEDUP_REMOVED lines=16> */
.L_x_1392:
[----:B------:R-:W-:Y:S05]  /*1d8b0*/  BSYNC B3 ;  /* 0x0000000000037941 */ /* 0x000fea0003800000 */
.L_x_1391:
        /* <DEDUP_REMOVED lines=44> */
.L_x_1390:
[----:B------:R-:W-:Y:S05]  /*1db80*/  BSYNC B2 ;  /* 0x0000000000027941 */ /* 0x000fea0003800000 */
.L_x_1389:
        /* <DEDUP_REMOVED lines=12> */
.L_x_1385:
        /* <DEDUP_REMOVED lines=12> */
.L_x_1394:
[----:B------:R-:W-:-:S07]  /*1dd10*/  IMAD.MOV.U32 R66, RZ, RZ, R198 ;  /* 0x000000ffff427224 */ /* 0x000fce00078e00c6 */
.L_x_1395:
[----:B------:R-:W-:Y:S05]  /*1dd20*/  BSYNC B2 ;  /* 0x0000000000027941 */ /* 0x000fea0003800000 */
.L_x_1393:
        /* <DEDUP_REMOVED lines=16> */
.L_x_1399:
[----:B------:R-:W-:Y:S05]  /*1de30*/  BSYNC B3 ;  /* 0x0000000000037941 */ /* 0x000fea0003800000 */
.L_x_1398:
        /* <DEDUP_REMOVED lines=44> */
.L_x_1397:
[----:B------:R-:W-:Y:S05]  /*1e100*/  BSYNC B2 ;  /* 0x0000000000027941 */ /* 0x000fea0003800000 */
.L_x_1396:
        /* <DEDUP_REMOVED lines=14> */
.L_x_1400:
        /* <DEDUP_REMOVED lines=12> */
.L_x_1403:
[----:B------:R-:W-:-:S07]  /*1e2b0*/  MOV R185, R198 ;  /* 0x000000c600b97202 */ /* 0x000fce0000000f00 */
.L_x_1404:
[----:B------:R-:W-:Y:S05]  /*1e2c0*/  BSYNC B2 ;  /* 0x0000000000027941 */ /* 0x000fea0003800000 */
.L_x_1402:
        /* <DEDUP_REMOVED lines=16> */
.L_x_1408:
[----:B------:R-:W-:Y:S05]  /*1e3d0*/  BSYNC B3 ;  /* 0x0000000000037941 */ /* 0x000fea0003800000 */
.L_x_1407:
        /* <DEDUP_REMOVED lines=44> */
.L_x_1406:
[----:B------:R-:W-:Y:S05]  /*1e6a0*/  BSYNC B2 ;  /* 0x0000000000027941 */ /* 0x000fea0003800000 */
.L_x_1405:
        /* <DEDUP_REMOVED lines=10> */
.L_x_1401:
        /* <DEDUP_REMOVED lines=12> */
.L_x_1410:
[----:B------:R-:W-:-:S07]  /*1e810*/  IMAD.MOV.U32 R195, RZ, RZ, R198 ;  /* 0x000000ffffc37224 */ /* 0x000fce00078e00c6 */
.L_x_1411:
[----:B------:R-:W-:Y:S05]  /*1e820*/  BSYNC B2 ;  /* 0x0000000000027941 */ /* 0x000fea0003800000 */
.L_x_1409:
        /* <DEDUP_REMOVED lines=16> */
.L_x_1415:
[----:B------:R-:W-:Y:S05]  /*1e930*/  BSYNC B3 ;  /* 0x0000000000037941 */ /* 0x000fea0003800000 */
.L_x_1414:
        /* <DEDUP_REMOVED lines=44> */
.L_x_1413:
[----:B------:R-:W-:Y:S05]  /*1ec00*/  BSYNC B2 ;  /* 0x0000000000027941 */ /* 0x000fea0003800000 */
.L_x_1412:
        /* <DEDUP_REMOVED lines=14> */
.L_x_1416:
        /* <DEDUP_REMOVED lines=12> */
.L_x_1419:
[----:B------:R-:W-:-:S07]  /*1edb0*/  MOV R184, R198 ;  /* 0x000000c600b87202 */ /* 0x000fce0000000f00 */
.L_x_1420:
[----:B------:R-:W-:Y:S05]  /*1edc0*/  BSYNC B2 ;  /* 0x0000000000027941 */ /* 0x000fea0003800000 */
.L_x_1418:
        /* <DEDUP_REMOVED lines=16> */
.L_x_1424:
[----:B------:R-:W-:Y:S05]  /*1eed0*/  BSYNC B3 ;  /* 0x0000000000037941 */ /* 0x000fea0003800000 */
.L_x_1423:
        /* <DEDUP_REMOVED lines=44> */
.L_x_1422:
[----:B------:R-:W-:Y:S05]  /*1f1a0*/  BSYNC B2 ;  /* 0x0000000000027941 */ /* 0x000fea0003800000 */
.L_x_1421:
        /* <DEDUP_REMOVED lines=12> */
.L_x_1417:
        /* <DEDUP_REMOVED lines=17> */
[----:B------:R-:W-:Y:S02]  /*1f380*/  LEA.HI.X R69, R70, UR29, RZ, 0x4, P0 ;  /* 0x0000001d46457c11 */ /* 0x000fe400080f24ff */
[----:B------:R-:W-:Y:S02]  /*1f390*/  F2FP.BF16.F32.PACK_AB R67, R238, R237 ;  /* 0x000000edee43723e */ /* 0x000fe400000010ff */
[----:B------:R-:W-:Y:S02]  /*1f3a0*/  F2FP.BF16.F32.PACK_AB R66, R228, R227 ;  /* 0x000000e3e442723e */ /* 0x000fe400000010ff */
[----:B------:R-:W-:-:S02]  /*1f3b0*/  F2FP.BF16.F32.PACK_AB R65, R218, R217 ;  /* 0x000000d9da41723e */ /* 0x000fc400000010ff */
[----:B------:R-:W-:Y:S02]  /*1f3c0*/  F2FP.BF16.F32.PACK_AB R64, R208, R207 ;  /* 0x000000cfd040723e */ /* 0x000fe400000010ff */
[----:B------:R-:W-:Y:S01]  /*1f3d0*/  LOP3.LUT R241, R241, R71, R243, 0xfe, !PT ;  /* 0x00000047f1f17212 */ /* 0x000fe200078efef3 */
[----:B------:R-:W-:Y:S01]  /*1f3e0*/  IMAD.SHL.U32 R71, R70, 0x8, RZ ;  /* 0x0000000846477824 */ /* 0x000fe200078e00ff */
[----:B------:R-:W-:Y:S01]  /*1f3f0*/  LOP3.LUT P2, RZ, R44, 0x10, RZ, 0xc0, !PT ;  /* 0x000000102cff7812 */ /* 0x000fe2000784c0ff */
[----:B------:R0:W-:Y:S01]  /*1f400*/  STG.E.128 desc[UR4][R68.64], R64 ;  /* 0x0000004044007986 */ /* 0x0001e2000c101d04 */
[----:B------:R-:W-:Y:S02]  /*1f410*/  LOP3.LUT R244, R240, R244, R242, 0xfe, !PT ;  /* 0x000000f4f0f47212 */ /* 0x000fe400078efef2 */
[----:B------:R-:W-:Y:S02]  /*1f420*/  SHF.R.U32.HI R70, RZ, 0x1d, R70 ;  /* 0x0000001dff467819 */ /* 0x000fe40000011646 */
[----:B------:R-:W-:-:S04]  /*1f430*/  SEL R239, RZ, 0x1, P2 ;  /* 0x00000001ffef7807 */ /* 0x000fc80001000000 */
[----:B------:R-:W-:Y:S02]  /*1f440*/  LOP3.LUT R240, R244, R239, RZ, 0xfc, !PT ;  /* 0x000000eff4f07212 */ /* 0x000fe400078efcff */
[----:B0-----:R-:W-:-:S04]  /*1f450*/  IADD3 R64, P0, R71, UR30, RZ ;  /* 0x0000001e47407c10 */ /* 0x001fc8000ff1e0ff */
[----:B------:R-:W-:-:S05]  /*1f460*/  IADD3.X R65, R70, UR31, RZ, P0, !PT ;  /* 0x0000001f46417c10 */ /* 0x000fca00087fe4ff */
[----:B------:R2:W-:Y:S01]  /*1f470*/  STG.E.64 desc[UR4][R64.64], R240 ;  /* 0x000000f040007986 */ /* 0x0005e2000c101b04 */
[----:B------:R-:W-:Y:S05]  /*1f480*/  @!P1 BRA `(.L_x_1296) ;  /* 0x0000000000509947 */ /* 0x000fea0003800000 */
[----:B--2---:R-:W-:Y:S01]  /*1f490*/  IMAD.U32 R65, R185, 0x10000, RZ ;  /* 0x00010000b9417824 */ /* 0x004fe200078e00ff */
        /* <DEDUP_REMOVED lines=19> */
.L_x_1296:
[----:B------:R-:W-:Y:S05]  /*1f5d0*/  BSYNC B1 ;  /* 0x0000000000017941 */ /* 0x000fea0003800000 */
.L_x_1295:
[----:B0123--:R-:W-:Y:S01]  /*1f5e0*/  FADD.FTZ R65, RZ, R199 ;  /* 0x000000c7ff417221 */ /* 0x00ffe20000010000 */
[----:B------:R-:W-:Y:S01]  /*1f5f0*/  LOP3.LUT P6, RZ, R44, 0x20, RZ, 0xc0, !PT ;  /* 0x000000202cff7812 */ /* 0x000fe200078cc0ff */
[----:B------:R-:W-:Y:S01]  /*1f600*/  UMOV UR25, 0xffffffff ;  /* 0xffffffff00197882 */ /* 0x000fe20000000000 */
[C---:B------:R-:W-:Y:S01]  /*1f610*/  ISETP.GT.U32.AND P0, PT, R47.reuse, 0x3f, PT ;  /* 0x0000003f2f00780c */ /* 0x040fe20003f04070 */
[----:B------:R-:W-:Y:S01]  /*1f620*/  FADD.FTZ R64, R200, R65 ;  /* 0x00000041c8407221 */ /* 0x000fe20000010000 */
[C---:B------:R-:W-:Y:S02]  /*1f630*/  ISETP.GT.U32.AND P1, PT, R47.reuse, 0x5f, PT ;  /* 0x0000005f2f00780c */ /* 0x040fe40003f24070 */
[----:B------:R-:W-:Y:S01]  /*1f640*/  ISETP.GT.U32.AND P2, PT, R47, 0x7f, PT ;  /* 0x0000007f2f00780c */ /* 0x000fe20003f44070 */
[----:B------:R-:W-:Y:S01]  /*1f650*/  FADD.FTZ R65, R209, R64 ;  /* 0x00000040d1417221 */ /* 0x000fe20000010000 */
[----:B------:R-:W-:Y:S02]  /*1f660*/  ISETP.GT.U32.AND P3, PT, R47, 0x9f, PT ;  /* 0x0000009f2f00780c */ /* 0x000fe40003f64070 */
[----:B------:R-:W-:Y:S01]  /*1f670*/  ISETP.NE.AND P4, PT, R48, RZ, PT ;  /* 0x000000ff3000720c */ /* 0x000fe20003f85270 */
        /* <DEDUP_REMOVED lines=51> */
[--C-:B------:R-:W-:Y:S01]  /*1f9b0*/  FADD.FTZ R64, R199, -R69.reuse ;  /* 0x80000045c7407221 */ /* 0x100fe20000010000 */
[--C-:B------:R-:W-:Y:S01]  /*1f9c0*/  FADD.FTZ R71, R200, -R69.reuse ;  /* 0x80000045c8477221 */ /* 0x100fe20000010000 */
[--C-:B------:R-:W-:Y:S01]  /*1f9d0*/  FADD.FTZ R67, R209, -R69.reuse ;  /* 0x80000045d1437221 */ /* 0x100fe20000010000 */
[----:B------:R-:W-:Y:S01]  /*1f9e0*/  FADD.FTZ R66, R202, -R69 ;  /* 0x80000045ca427221 */ /* 0x000fe20000010000 */
[----:B------:R-:W-:-:S04]  /*1f9f0*/  FFMA.FTZ R64, R64, R64, RZ ;  /* 0x0000004040407223 */ /* 0x000fc800000100ff */
        /* <DEDUP_REMOVED lines=85> */
.L_x_1448:
[----:B------:R-:W-:Y:S01]  /*1ff50*/  FMUL.FTZ R64, R69, R69 ;  /* 0x0000004545407220 */ /* 0x000fe20000410000 */
[----:B01----:R-:W-:Y:S01]  /*1ff60*/  FADD.FTZ R68, R68, R239 ;  /* 0x000000ef44447221 */ /* 0x003fe20000010000 */
[----:B------:R-:W-:Y:S01]  /*1ff70*/  PLOP3.LUT P0, PT, PT, PT, UP0, 0x40, 0x0 ;  /* 0x000000000000781c */ /* 0x000fe20003f0e808 */
[----:B------:R-:W0:Y:S01]  /*1ff80*/  @!P4 LDC.64 R66, c[0x0][0x250] ;  /* 0x00009400ff42cb82 */ /* 0x000e220000000a00 */
[----:B------:R-:W-:Y:S01]  /*1ff90*/  BSSY B1, `(.L_x_1426) ;  /* 0x000003c000017945 */ /* 0x000fe20003800000 */
[----:B------:R-:W-:Y:S01]  /*1ffa0*/  FFMA.FTZ R68, R68, R65, UR34 ;  /* 0x0000002244447e23 */ /* 0x000fe20008010041 */
[----:B------:R-:W-:Y:S02]  /*1ffb0*/  FSEL R71, R64, RZ, !P0 ;  /* 0x000000ff40477208 */ /* 0x000fe40004000000 */
[----:B------:R-:W-:-:S03]  /*1ffc0*/  PLOP3.LUT P0, PT, PT, PT, UP0, 0x40, 0x0 ;  /* 0x000000000000781c */ /* 0x000fc60003f0e808 */
[----:B------:R-:W1:Y:S01]  /*1ffd0*/  @!P4 LDC.64 R64, c[0x0][0x258] ;  /* 0x00009600ff40cb82 */ /* 0x000e620000000a00 */
[----:B------:R-:W-:Y:S01]  /*1ffe0*/  FADD.FTZ R68, R68, R71 ;  /* 0x0000004744447221 */ /* 0x000fe20000010000 */
[----:B------:R-:W-:-:S03]  /*1fff0*/  FSEL R239, R69, RZ, P0 ;  /* 0x000000ff45ef7208 */ /* 0x000fc60000000000 */
[----:B------:R-:W2:Y:S01]  /*20000*/  MUFU.RSQ R240, R68 ;  /* 0x0000004400f07308 */ /* 0x000ea20000001400 */
[----:B0-----:R-:W-:-:S05]  /*20010*/  @!P4 IMAD.WIDE R66, R46, 0x4, R66 ;  /* 0x000000042e42c825 */ /* 0x001fca00078e0242 */
[----:B------:R0:W-:Y:S01]  /*20020*/  @!P4 STG.E desc[UR4][R66.64], R69 ;  /* 0x000000454200c986 */ /* 0x0001e2000c101904 */
[----:B-1----:R-:W-:-:S05]  /*20030*/  @!P4 IMAD.WIDE R64, R46, 0x4, R64 ;  /* 0x000000042e40c825 */ /* 0x002fca00078e0240 */
[----:B--2---:R0:W-:Y:S01]  /*20040*/  @!P4 STG.E desc[UR4][R64.64], R240 ;  /* 0x000000f04000c986 */ /* 0x0041e2000c101904 */
[----:B------:R-:W-:Y:S05]  /*20050*/  @!P6 BRA `(.L_x_1427) ;  /* 0x0000000000bce947 */ /* 0x000fea0003800000 */
[--C-:B------:R-:W-:Y:S01]  /*20060*/  FADD.FTZ R245, R199, -R239.reuse ;  /* 0x800000efc7f57221 */ /* 0x100fe20000010000 */
[--C-:B------:R-:W-:Y:S01]  /*20070*/  FADD.FTZ R241, R200, -R239.reuse ;  /* 0x800000efc8f17221 */ /* 0x100fe20000010000 */
[--C-:B0-----:R-:W-:Y:S01]  /*20080*/  FADD.FTZ R65, R209, -R239.reuse ;  /* 0x800000efd1417221 */ /* 0x101fe20000010000 */
[----:B------:R-:W-:Y:S01]  /*20090*/  FADD.FTZ R67, R210, -R239 ;  /* 0x800000efd2437221 */ /* 0x000fe20000010000 */
        /* <DEDUP_REMOVED lines=8> */
[--C-:B------:R-:W-:Y:S01]  /*20120*/  FADD.FTZ R247, R219, -R239.reuse ;  /* 0x800000efdbf77221 */ /* 0x100fe20000010000 */
[--C-:B------:R-:W-:Y:S01]  /*20130*/  FADD.FTZ R71, R229, -R239.reuse ;  /* 0x800000efe5477221 */ /* 0x100fe20000010000 */
[----:B------:R-:W-:Y:S01]  /*20140*/  F2FP.BF16.F32.PACK_AB R64, R65, R64 ;  /* 0x000000404140723e */ /* 0x000fe200000010ff */
[--C-:B------:R-:W-:Y:S01]  /*20150*/  FADD.FTZ R243, R230, -R239.reuse ;  /* 0x800000efe6f37221 */ /* 0x100fe20000010000 */
[----:B------:R-:W-:Y:S01]  /*20160*/  F2FP.BF16.F32.PACK_AB R65, R67, R66 ;  /* 0x000000424341723e */ /* 0x000fe200000010ff */
[----:B------:R-:W-:Y:S01]  /*20170*/  FADD.FTZ R67, R220, -R239 ;  /* 0x800000efdc437221 */ /* 0x000fe20000010000 */
[C---:B------:R-:W-:Y:S01]  /*20180*/  FMUL.FTZ R247, R240.reuse, R247 ;  /* 0x000000f7f0f77220 */ /* 0x040fe20000410000 */
[C---:B------:R-:W-:Y:S01]  /*20190*/  FMUL.FTZ R71, R240.reuse, R71 ;  /* 0x00000047f0477220 */ /* 0x040fe20000410000 */
[C---:B------:R-:W-:Y:S01]  /*201a0*/  FMUL.FTZ R248, R240.reuse, R243 ;  /* 0x000000f3f0f87220 */ /* 0x040fe20000410000 */
[----:B------:R-:W-:Y:S01]  /*201b0*/  FMUL.FTZ R246, R240, R67 ;  /* 0x00000043f0f67220 */ /* 0x000fe20000410000 */
[----:B------:R-:W-:Y:S01]  /*201c0*/  FFMA.FTZ R66, R43, R247, R10 ;  /* 0x000000f72b427223 */ /* 0x000fe2000001000a */
[----:B------:R-:W0:Y:S01]  /*201d0*/  LDC.64 R68, c[0x0][0x2b8] ;  /* 0x0000ae00ff447b82 */ /* 0x000e220000000a00 */
[-C--:B------:R-:W-:Y:S01]  /*201e0*/  FFMA.FTZ R242, R40, R71.reuse, R9 ;  /* 0x0000004728f27223 */ /* 0x080fe20000010009 */
[----:B------:R-:W-:Y:S01]  /*201f0*/  FFMA.FTZ R67, R175, R246, R174 ;  /* 0x000000f6af437223 */ /* 0x000fe200000100ae */
[-C--:B------:R-:W-:Y:S01]  /*20200*/  FFMA.FTZ R243, R171, R248.reuse, R170 ;  /* 0x000000f8abf37223 */ /* 0x080fe200000100aa */
[----:B------:R-:W-:Y:S01]  /*20210*/  FFMA.FTZ R71, R36, R71, R5 ;  /* 0x0000004724477223 */ /* 0x000fe20000010005 */
[----:B------:R-:W-:Y:S01]  /*20220*/  FFMA.FTZ R248, R169, R248, R128 ;  /* 0x000000f8a9f87223 */ /* 0x000fe20000010080 */
[----:B------:R-:W-:Y:S01]  /*20230*/  FFMA.FTZ R249, R39, R247, R6 ;  /* 0x000000f727f97223 */ /* 0x000fe20000010006 */
[----:B------:R-:W-:Y:S01]  /*20240*/  F2FP.BF16.F32.PACK_AB R66, R67, R66 ;  /* 0x000000424342723e */ /* 0x000fe200000010ff */
[----:B------:R-:W-:Y:S01]  /*20250*/  FFMA.FTZ R245, R41, R245, R8 ;  /* 0x000000f529f57223 */ /* 0x000fe20000010008 */
[----:B------:R-:W-:Y:S01]  /*20260*/  F2FP.BF16.F32.PACK_AB R67, R243, R242 ;  /* 0x000000f2f343723e */ /* 0x000fe200000010ff */
[----:B------:R-:W-:Y:S01]  /*20270*/  FFMA.FTZ R246, R173, R246, R172 ;  /* 0x000000f6adf67223 */ /* 0x000fe200000100ac */
[----:B------:R-:W1:Y:S01]  /*20280*/  LDC.64 R242, c[0x0][0x2c0] ;  /* 0x0000b000fff27b82 */ /* 0x000e620000000a00 */
[----:B------:R-:W-:Y:S01]  /*20290*/  F2FP.BF16.F32.PACK_AB R71, R248, R71 ;  /* 0x00000047f847723e */ /* 0x000fe200000010ff */
[----:B------:R-:W-:Y:S01]  /*202a0*/  FFMA.FTZ R248, R38, R244, R7 ;  /* 0x000000f426f87223 */ /* 0x000fe20000010007 */
[----:B------:R-:W-:Y:S01]  /*202b0*/  FFMA.FTZ R247, R177, R70, R176 ;  /* 0x00000046b1f77223 */ /* 0x000fe200000100b0 */
[----:B------:R-:W-:Y:S01]  /*202c0*/  FFMA.FTZ R244, R181, R241, R180 ;  /* 0x000000f1b5f47223 */ /* 0x000fe200000100b4 */
[----:B------:R-:W-:Y:S01]  /*202d0*/  F2FP.BF16.F32.PACK_AB R70, R246, R249 ;  /* 0x000000f9f646723e */ /* 0x000fe200000010ff */
[----:B0-----:R-:W-:-:S05]  /*202e0*/  IMAD.WIDE.U32 R68, R197, 0x10, R68 ;  /* 0x00000010c5447825 */ /* 0x001fca00078e0044 */
[----:B------:R0:W-:Y:S01]  /*202f0*/  STG.E.128 desc[UR4][R68.64], R64 ;  /* 0x0000004044007986 */ /* 0x0001e2000c101d04 */
[C---:B-1----:R-:W-:Y:S01]  /*20300*/  IMAD.WIDE.U32 R242, R197.reuse, 0x10, R242 ;  /* 0x00000010c5f27825 */ /* 0x042fe200078e00f2 */
[----:B------:R-:W-:Y:S02]  /*20310*/  IADD3 R197, R197, 0x20, RZ ;  /* 0x00000020c5c57810 */ /* 0x000fe40007ffe0ff */
[----:B0-----:R-:W-:Y:S02]  /*20320*/  F2FP.BF16.F32.PACK_AB R69, R247, R248 ;  /* 0x000000f8f745723e */ /* 0x001fe400000010ff */
[----:B------:R-:W-:-:S05]  /*20330*/  F2FP.BF16.F32.PACK_AB R68, R244, R245 ;  /* 0x000000f5f444723e */ /* 0x000fca00000010ff */
[----:B------:R1:W-:Y:S02]  /*20340*/  STG.E.128 desc[UR4][R242.64], R68 ;  /* 0x00000044f2007986 */ /* 0x0003e4000c101d04 */
.L_x_1427:
[----:B------:R-:W-:Y:S05]  /*20350*/  BSYNC B1 ;  /* 0x0000000000017941 */ /* 0x000fea0003800000 */
.L_x_1426:
[----:B------:R-:W-:Y:S01]  /*20360*/  LOP3.LUT P0, RZ, R44, 0x200, RZ, 0xc0, !PT ;  /* 0x000002002cff7812 */ /* 0x000fe2000780c0ff */
[----:B------:R-:W-:-:S12]  /*20370*/  BSSY B1, `(.L_x_1428) ;  /* 0x0000031000017945 */ /* 0x000fd80003800000 */
        /* <DEDUP_REMOVED lines=8> */
[----:B-1----:R-:W-:Y:S01]  /*20400*/  FMUL.FTZ R70, R240, R67 ;  /* 0x00000043f0467220 */ /* 0x002fe20000410000 */
        /* <DEDUP_REMOVED lines=33> */
[----:B------:R0:W-:Y:S02]  /*20620*/  STG.E.128 desc[UR4][R68.64], R64 ;  /* 0x0000004044007986 */ /* 0x0001e4000c101d04 */
[----:B0-----:R-:W-:Y:S01]  /*20630*/  F2FP.BF16.F32.PACK_AB R69, R247, R248 ;  /* 0x000000f8f745723e */ /* 0x001fe200000010ff */
[----:B-1----:R-:W-:Y:S01]  /*20640*/  IMAD.WIDE.U32 R64, R197, 0x10, R242 ;  /* 0x00000010c5407825 */ /* 0x002fe200078e00f2 */
[----:B------:R-:W-:-:S03]  /*20650*/  F2FP.BF16.F32.PACK_AB R68, R244, R245 ;  /* 0x000000f5f444723e */ /* 0x000fc600000010ff */
[----:B------:R-:W-:Y:S02]  /*20660*/  VIADD R197, R197, 0x20 ;  /* 0x00000020c5c57836 */ /* 0x000fe40000000000 */
[----:B------:R2:W-:Y:S05]  /*20670*/  STG.E.128 desc[UR4][R64.64], R68 ;  /* 0x0000004440007986 */ /* 0x0005ea000c101d04 */
.L_x_1429:
[----:B------:R-:W-:Y:S05]  /*20680*/  BSYNC B1 ;  /* 0x0000000000017941 */ /* 0x000fea0003800000 */
.L_x_1428:
[----:B------:R-:W-:Y:S01]  /*20690*/  LOP3.LUT P0, RZ, R44, 0x100, RZ, 0xc0, !PT ;  /* 0x000001002cff7812 */ /* 0x000fe2000780c0ff */
[----:B------:R-:W-:-:S12]  /*206a0*/  BSSY B1, `(.L_x_1430) ;  /* 0x0000031000017945 */ /* 0x000fd80003800000 */
[----:B------:R-:W-:Y:S05]  /*206b0*/  @!P0 BRA `(.L_x_1431) ;  /* 0x0000000000bc8947 */ /* 0x000fea0003800000 */
[--C-:B------:R-:W-:Y:S01]  /*206c0*/  FADD.FTZ R245, R203, -R239.reuse ;  /* 0x800000efcbf57221 */ /* 0x100fe20000010000 */
[--C-:B------:R-:W-:Y:S01]  /*206d0*/  FADD.FTZ R241, R204, -R239.reuse ;  /* 0x800000efccf17221 */ /* 0x100fe20000010000 */
[--C-:B0-2---:R-:W-:Y:S01]  /*206e0*/  FADD.FTZ R65, R213, -R239.reuse ;  /* 0x800000efd5417221 */ /* 0x105fe20000010000 */
        /* <DEDUP_REMOVED lines=44> */
.L_x_1431:
[----:B------:R-:W-:Y:S05]  /*209b0*/  BSYNC B1 ;  /* 0x0000000000017941 */ /* 0x000fea0003800000 */
.L_x_1430:
[----:B------:R-:W-:Y:S01]  /*209c0*/  LOP3.LUT P0, RZ, R44, 0x80, RZ, 0xc0, !PT ;  /* 0x000000802cff7812 */ /* 0x000fe2000780c0ff */
[----:B------:R-:W-:-:S12]  /*209d0*/  BSSY B1, `(.L_x_1432) ;  /* 0x0000031000017945 */ /* 0x000fd80003800000 */
[----:B------:R-:W-:Y:S05]  /*209e0*/  @!P0 BRA `(.L_x_1433) ;  /* 0x0000000000bc8947 */ /* 0x000fea0003800000 */
[--C-:B------:R-:W-:Y:S01]  /*209f0*/  FADD.FTZ R245, R205, -R239.reuse ;  /* 0x800000efcdf57221 */ /* 0x100fe20000010000 */
[--C-:B------:R-:W-:Y:S01]  /*20a00*/  FADD.FTZ R241, R206, -R239.reuse ;  /* 0x800000efcef17221 */ /* 0x100fe20000010000 */
[--C-:B0-23--:R-:W-:Y:S01]  /*20a10*/  FADD.FTZ R65, R215, -R239.reuse ;  /* 0x800000efd7417221 */ /* 0x10dfe20000010000 */
        /* <DEDUP_REMOVED lines=40> */
[C---:B-1----:R-:W-:Y:S01]  /*20ca0*/  IMAD.WIDE.U32 R64, R197.reuse, 0x10, R242 ;  /* 0x00000010c5407825 */ /* 0x042fe200078e00f2 */
[----:B------:R-:W-:Y:S02]  /*20cb0*/  F2FP.BF16.F32.PACK_AB R68, R244, R245 ;  /* 0x000000f5f444723e */ /* 0x000fe400000010ff */
[----:B------:R-:W-:-:S03]  /*20cc0*/  IADD3 R197, R197, 0x20, RZ ;  /* 0x00000020c5c57810 */ /* 0x000fc60007ffe0ff */
[----:B------:R4:W-:Y:S04]  /*20cd0*/  STG.E.128 desc[UR4][R64.64], R68 ;  /* 0x0000004440007986 */ /* 0x0009e8000c101d04 */
.L_x_1433:
[----:B------:R-:W-:Y:S05]  /*20ce0*/  BSYNC B1 ;  /* 0x0000000000017941 */ /* 0x000fea0003800000 */
.L_x_1432:
[----:B------:R-:W-:Y:S01]  /*20cf0*/  LOP3.LUT P0, RZ, R44, 0x40, RZ, 0xc0, !PT ;  /* 0x000000402cff7812 */ /* 0x000fe2000780c0ff */
[----:B------:R-:W-:-:S12]  /*20d00*/  BSSY B1, `(.L_x_1434) ;  /* 0x0000030000017945 */ /* 0x000fd80003800000 */
[----:B------:R-:W-:Y:S05]  /*20d10*/  @!P0 BRA `(.L_x_1435) ;  /* 0x0000000000b88947 */ /* 0x000fea0003800000 */
[--C-:B0-234-:R-:W-:Y:S01]  /*20d20*/  FADD.FTZ R65, R207, -R239.reuse ;  /* 0x800000efcf417221 */ /* 0x11dfe20000010000 */
[--C-:B------:R-:W-:Y:S01]  /*20d30*/  FADD.FTZ R67, R208, -R239.reuse ;  /* 0x800000efd0437221 */ /* 0x100fe20000010000 */
[--C-:B-1----:R-:W-:Y:S01]  /*20d40*/  FADD.FTZ R243, R217, -R239.reuse ;  /* 0x800000efd9f37221 */ /* 0x102fe20000010000 */
        /* <DEDUP_REMOVED lines=13> */
[C---:B------:R-:W-:Y:S01]  /*20e20*/  FMUL.FTZ R244, R240.reuse, R71 ;  /* 0x00000047f0f47220 */ /* 0x040fe20000410000 */
[C---:B------:R-:W-:Y:S01]  /*20e30*/  FMUL.FTZ R245, R240.reuse, R245 ;  /* 0x000000f5f0f57220 */ /* 0x040fe20000410000 */
[C---:B------:R-:W-:Y:S01]  /*20e40*/  FMUL.FTZ R71, R240.reuse, R241 ;  /* 0x000000f1f0477220 */ /* 0x040fe20000410000 */
[----:B------:R-:W-:Y:S01]  /*20e50*/  FMUL.FTZ R246, R240, R247 ;  /* 0x000000f7f0f67220 */ /* 0x000fe20000410000 */
[----:B------:R-:W-:Y:S01]  /*20e60*/  F2FP.BF16.F32.PACK_AB R64, R65, R64 ;  /* 0x000000404140723e */ /* 0x000fe200000010ff */
[----:B------:R-:W0:Y:S01]  /*20e70*/  LDC.64 R68, c[0x0][0x2b8] ;  /* 0x0000ae00ff447b82 */ /* 0x000e220000000a00 */
[----:B------:R-:W-:Y:S01]  /*20e80*/  F2FP.BF16.F32.PACK_AB R65, R67, R66 ;  /* 0x000000424341723e */ /* 0x000fe200000010ff */
[----:B------:R-:W-:Y:S01]  /*20e90*/  FFMA.FTZ R66, R90, R244, R95 ;  /* 0x000000f45a427223 */ /* 0x000fe2000001005f */
[----:B------:R-:W-:Y:S01]  /*20ea0*/  FFMA.FTZ R67, R161, R245, R162 ;  /* 0x000000f5a1437223 */ /* 0x000fe200000100a2 */
[-C--:B------:R-:W-:Y:S01]  /*20eb0*/  FFMA.FTZ R240, R91, R71.reuse, R94 ;  /* 0x000000475bf07223 */ /* 0x080fe2000001005e */
[-C--:B------:R-:W-:Y:S01]  /*20ec0*/  FFMA.FTZ R241, R165, R246.reuse, R166 ;  /* 0x000000f6a5f17223 */ /* 0x080fe200000100a6 */
        /* <DEDUP_REMOVED lines=11> */
[----:B------:R-:W-:-:S03]  /*20f80*/  FFMA.FTZ R239, R155, R239, R156 ;  /* 0x000000ef9bef7223 */ /* 0x000fc6000001009c */
[----:B------:R-:W-:Y:S01]  /*20f90*/  F2FP.BF16.F32.PACK_AB R70, R245, R246 ;  /* 0x000000f6f546723e */ /* 0x000fe200000010ff */
[----:B0-----:R-:W-:-:S05]  /*20fa0*/  IMAD.WIDE.U32 R68, R197, 0x10, R68 ;  /* 0x00000010c5447825 */ /* 0x001fca00078e0044 */
[----:B------:R0:W-:Y:S01]  /*20fb0*/  STG.E.128 desc[UR4][R68.64], R64 ;  /* 0x0000004044007986 */ /* 0x0001e2000c101d04 */
[----:B-1----:R-:W-:Y:S01]  /*20fc0*/  IMAD.WIDE.U32 R240, R197, 0x10, R240 ;  /* 0x00000010c5f07825 */ /* 0x002fe200078e00f0 */
[----:B0-----:R-:W-:Y:S02]  /*20fd0*/  F2FP.BF16.F32.PACK_AB R69, R244, R243 ;  /* 0x000000f3f445723e */ /* 0x001fe400000010ff */
[----:B------:R-:W-:-:S05]  /*20fe0*/  F2FP.BF16.F32.PACK_AB R68, R239, R242 ;  /* 0x000000f2ef44723e */ /* 0x000fca00000010ff */
[----:B------:R0:W-:Y:S02]  /*20ff0*/  STG.E.128 desc[UR4][R240.64], R68 ;  /* 0x00000044f0007986 */ /* 0x0001e4000c101d04 */
.L_x_1435:
[----:B------:R-:W-:Y:S05]  /*21000*/  BSYNC B1 ;  /* 0x0000000000017941 */ /* 0x000fea0003800000 */
.L_x_1434:
[----:B0-234-:R-:W0:Y:S02]  /*21010*/  LDC.64 R64, c[0x0][0x210] ;  /* 0x00008400ff407b82 */ /* 0x01de240000000a00 */
[----:B0-----:R-:W-:-:S05]  /*21020*/  IMAD R46, R64, 0x4, R46 ;  /* 0x00000004402e7824 */ /* 0x001fca00078e022e */
[----:B------:R-:W-:-:S13]  /*21030*/  ISETP.GE.AND P0, PT, R46, R65, PT ;  /* 0x000000412e00720c */ /* 0x000fda0003f06270 */
[----:B------:R-:W-:Y:S05]  /*21040*/  @!P0 BRA `(.L_x_1436) ;  /* 0xfffffe0c00d88947 */ /* 0x000fea000383ffff */
[----:B------:R-:W-:Y:S05]  /*21050*/  BSYNC B0 ;  /* 0x0000000000007941 */ /* 0x000fea0003800000 */
.L_x_770:
[----:B------:R-:W-:Y:S05]  /*21060*/  EXIT ;  /* 0x000000000000794d */ /* 0x000fea0003800000 */
.L_x_1425:
[----:B------:R-:W-:Y:S01]  /*21070*/  HFMA2.MMA R242, -RZ, RZ, 0, 5.9604644775390625e-08 ;  /* 0x00000001fff27435 */ /* 0x000fe200000001ff */
[----:B------:R-:W-:Y:S01]  /*21080*/  BSSY B1, `(.L_x_1437) ;  /* 0x0000007000017945 */ /* 0x000fe20003800000 */
[----:B------:R-:W-:Y:S02]  /*21090*/  IMAD.MOV.U32 R241, RZ, RZ, R64 ;  /* 0x000000fffff17224 */ /* 0x000fe400078e0040 */
[----:B------:R-:W-:Y:S02]  /*210a0*/  IMAD.MOV.U32 R243, RZ, RZ, 0x1f ;  /* 0x0000001ffff37424 */ /* 0x000fe400078e00ff */
[----:B------:R-:W-:-:S07]  /*210b0*/  IMAD.MOV.U32 R240, RZ, RZ, -0x1 ;  /* 0xfffffffffff07424 */ /* 0x000fce00078e00ff */
[----:B------:R-:W-:Y:S05]  /*210c0*/  WARPSYNC.COLLECTIVE R240, `(.L_x_1438) ;  /* 0x00000000f0087348 */ /* 0x000fea0003c00000 */
[----:B------:R0:W1:Y:S02]  /*210d0*/  SHFL.BFLY P5, R239, R241, R242, R243 ;  /* 0x0c0000f2f1ef7389 */ /* 0x00006400000a00f3 */
[----:B01----:R-:W-:Y:S01]  /*210e0*/  ENDCOLLECTIVE ;  /* 0x000000000000791b */ /* 0x003fe20003800000 */
.L_x_1438:
[----:B------:R-:W-:Y:S05]  /*210f0*/  BSYNC B1 ;  /* 0x0000000000017941 */ /* 0x000fea0003800000 */
.L_x_1437:
[----:B------:R-:W-:Y:S01]  /*21100*/  MOV R65, R239 ;  /* 0x000000ef00417202 */ /* 0x000fe20000000f00 */
[----:B------:R-:W-:Y:S01]  /*21110*/  HFMA2.MMA R243, -RZ, RZ, 0, 1.847743988037109375e-06 ;  /* 0x0000001ffff37435 */ /* 0x000fe200000001ff */
[----:B------:R-:W-:Y:S02]  /*21120*/  IMAD.MOV.U32 R242, RZ, RZ, 0x2 ;  /* 0x00000002fff27424 */ /* 0x000fe400078e00ff */
[----:B------:R-:W-:Y:S02]  /*21130*/  IMAD.MOV.U32 R240, RZ, RZ, -0x1 ;  /* 0xfffffffffff07424 */ /* 0x000fe400078e00ff */
[----:B------:R-:W-:-:S04]  /*21140*/  FADD.FTZ R66, R64, R65 ;  /* 0x0000004140427221 */ /* 0x000fc80000010000 */
[----:B------:R-:W-:-:S07]  /*21150*/  IMAD.MOV.U32 R241, RZ, RZ, R66 ;  /* 0x000000fffff17224 */ /* 0x000fce00078e0042 */
[----:B------:R-:W-:Y:S05]  /*21160*/  WARPSYNC.COLLECTIVE R240, `(.L_x_1439) ;  /* 0x00000000f0087348 */ /* 0x000fea0003c00000 */
[----:B------:R0:W1:Y:S02]  /*21170*/  SHFL.BFLY P5, R239, R241, R242, R243 ;  /* 0x0c0000f2f1ef7389 */ /* 0x00006400000a00f3 */
[----:B01----:R-:W-:Y:S01]  /*21180*/  ENDCOLLECTIVE ;  /* 0x000000000000791b */ /* 0x003fe20003800000 */
.L_x_1439:
[----:B------:R-:W-:Y:S02]  /*21190*/  IMAD.MOV.U32 R242, RZ, RZ, 0x4 ;  /* 0x00000004fff27424 */ /* 0x000fe400078e00ff */
[----:B------:R-:W-:-:S04]  /*211a0*/  IMAD.MOV.U32 R65, RZ, RZ, R239 ;  /* 0x000000ffff417224 */ /* 0x000fc800078e00ef */
[----:B------:R-:W-:-:S05]  /*211b0*/  FADD.FTZ R67, R66, R65 ;  /* 0x0000004142437221 */ /* 0x000fca0000010000 */
[----:B------:R-:W-:-:S07]  /*211c0*/  MOV R241, R67 ;  /* 0x0000004300f17202 */ /* 0x000fce0000000f00 */
[----:B------:R-:W-:Y:S05]  /*211d0*/  WARPSYNC.COLLECTIVE R240, `(.L_x_1440) ;  /* 0x00000000f0087348 */ /* 0x000fea0003c00000 */
[----:B------:R0:W1:Y:S02]  /*211e0*/  SHFL.BFLY P5, R239, R241, R242, R243 ;  /* 0x0c0000f2f1ef7389 */ /* 0x00006400000a00f3 */
[----:B01----:R-:W-:Y:S01]  /*211f0*/  ENDCOLLECTIVE ;  /* 0x000000000000791b */ /* 0x003fe20003800000 */
.L_x_1440:
[----:B------:R-:W-:Y:S02]  /*21200*/  IMAD.MOV.U32 R242, RZ, RZ, 0x8 ;  /* 0x00000008fff27424 */ /* 0x000fe400078e00ff */
[----:B------:R-:W-:-:S04]  /*21210*/  IMAD.MOV.U32 R68, RZ, RZ, R239 ;  /* 0x000000ffff447224 */ /* 0x000fc800078e00ef */
[----:B------:R-:W-:-:S05]  /*21220*/  FADD.FTZ R68, R67, R68 ;  /* 0x0000004443447221 */ /* 0x000fca0000010000 */
[----:B------:R-:W-:-:S07]  /*21230*/  MOV R241, R68 ;  /* 0x0000004400f17202 */ /* 0x000fce0000000f00 */
[----:B------:R-:W-:Y:S05]  /*21240*/  WARPSYNC.COLLECTIVE R240, `(.L_x_1441) ;  /* 0x00000000f0087348 */ /* 0x000fea0003c00000 */
[----:B------:R0:W1:Y:S02]  /*21250*/  SHFL.BFLY P5, R239, R241, R242, R243 ;  /* 0x0c0000f2f1ef7389 */ /* 0x00006400000a00f3 */
[----:B01----:R-:W-:Y:S01]  /*21260*/  ENDCOLLECTIVE ;  /* 0x000000000000791b */ /* 0x003fe20003800000 */
.L_x_1441:
[----:B------:R-:W-:Y:S02]  /*21270*/  IMAD.MOV.U32 R242, RZ, RZ, 0x10 ;  /* 0x00000010fff27424 */ /* 0x000fe400078e00ff */
[----:B------:R-:W-:-:S04]  /*21280*/  IMAD.MOV.U32 R65, RZ, RZ, R239 ;  /* 0x000000ffff417224 */ /* 0x000fc800078e00ef */
[----:B------:R-:W-:Y:S02]  /*21290*/  FADD.FTZ R70, R68, R65 ;  /* 0x0000004144467221 */ /* 0x000fe40000010000 */
[----:B------:R-:W0:Y:S03]  /*212a0*/  LDC R65, c[0x0][0x290] ;  /* 0x0000a400ff417b82 */ /* 0x000e260000000800 */
[----:B------:R-:W-:-:S07]  /*212b0*/  MOV R241, R70 ;  /* 0x0000004600f17202 */ /* 0x000fce0000000f00 */
[----:B0-----:R-:W-:Y:S05]  /*212c0*/  WARPSYNC.COLLECTIVE R240, `(.L_x_1442) ;  /* 0x00000000f0087348 */ /* 0x001fea0003c00000 */
[----:B------:R1:W2:Y:S02]  /*212d0*/  SHFL.BFLY P5, R239, R241, R242, R243 ;  /* 0x0c0000f2f1ef7389 */ /* 0x0002a400000a00f3 */
[----:B012---:R-:W-:Y:S01]  /*212e0*/  ENDCOLLECTIVE ;  /* 0x000000000000791b */ /* 0x007fe20003800000 */
.L_x_1442:
[----:B------:R-:W-:Y:S02]  /*212f0*/  IMAD.MOV.U32 R242, RZ, RZ, 0x1 ;  /* 0x00000001fff27424 */ /* 0x000fe400078e00ff */
[----:B------:R-:W-:-:S04]  /*21300*/  IMAD.MOV.U32 R69, RZ, RZ, R239 ;  /* 0x000000ffff457224 */ /* 0x000fc800078e00ef */
        /* <DEDUP_REMOVED lines=87> */
.L_x_1443:
[----:B------:R-:W-:Y:S02]  /*21880*/  IMAD.MOV.U32 R242, RZ, RZ, 0x2 ;  /* 0x00000002fff27424 */ /* 0x000fe400078e00ff */
[----:B------:R-:W-:-:S04]  /*21890*/  IMAD.MOV.U32 R67, RZ, RZ, R239 ;  /* 0x000000ffff437224 */ /* 0x000fc800078e00ef */
[----:B------:R-:W-:-:S05]  /*218a0*/  FADD.FTZ R67, R64, R67 ;  /* 0x0000004340437221 */ /* 0x000fca0000010000 */
[----:B------:R-:W-:-:S07]  /*218b0*/  MOV R241, R67 ;  /* 0x0000004300f17202 */ /* 0x000fce0000000f00 */
[----:B------:R-:W-:Y:S05]  /*218c0*/  WARPSYNC.COLLECTIVE R240, `(.L_x_1444) ;  /* 0x00000000f0087348 */ /* 0x000fea0003c00000 */
[----:B------:R0:W1:Y:S02]  /*218d0*/  SHFL.BFLY P5, R239, R241, R242, R243 ;  /* 0x0c0000f2f1ef7389 */ /* 0x00006400000a00f3 */
[----:B01----:R-:W-:Y:S01]  /*218e0*/  ENDCOLLECTIVE ;  /* 0x000000000000791b */ /* 0x003fe20003800000 */
.L_x_1444:
[----:B------:R-:W-:Y:S02]  /*218f0*/  IMAD.MOV.U32 R242, RZ, RZ, 0x4 ;  /* 0x00000004fff27424 */ /* 0x000fe400078e00ff */
[----:B------:R-:W-:-:S04]  /*21900*/  IMAD.MOV.U32 R66, RZ, RZ, R239 ;  /* 0x000000ffff427224 */ /* 0x000fc800078e00ef */
[----:B------:R-:W-:-:S05]  /*21910*/  FADD.FTZ R66, R67, R66 ;  /* 0x0000004243427221 */ /* 0x000fca0000010000 */
[----:B------:R-:W-:-:S07]  /*21920*/  MOV R241, R66 ;  /* 0x0000004200f17202 */ /* 0x000fce0000000f00 */
[----:B------:R-:W-:Y:S05]  /*21930*/  WARPSYNC.COLLECTIVE R240, `(.L_x_1445) ;  /* 0x00000000f0087348 */ /* 0x000fea0003c00000 */
[----:B------:R0:W1:Y:S02]  /*21940*/  SHFL.BFLY P5, R239, R241, R242, R243 ;  /* 0x0c0000f2f1ef7389 */ /* 0x00006400000a00f3 */
[----:B01----:R-:W-:Y:S01]  /*21950*/  ENDCOLLECTIVE ;  /* 0x000000000000791b */ /* 0x003fe20003800000 */
.L_x_1445:
[----:B------:R-:W-:Y:S02]  /*21960*/  IMAD.MOV.U32 R242, RZ, RZ, 0x8 ;  /* 0x00000008fff27424 */ /* 0x000fe400078e00ff */
[----:B------:R-:W-:-:S04]  /*21970*/  IMAD.MOV.U32 R71, RZ, RZ, R239 ;  /* 0x000000ffff477224 */ /* 0x000fc800078e00ef */
[----:B------:R-:W-:-:S05]  /*21980*/  FADD.FTZ R71, R66, R71 ;  /* 0x0000004742477221 */ /* 0x000fca0000010000 */
[----:B------:R-:W-:-:S07]  /*21990*/  MOV R241, R71 ;  /* 0x0000004700f17202 */ /* 0x000fce0000000f00 */
[----:B------:R-:W-:Y:S05]  /*219a0*/  WARPSYNC.COLLECTIVE R240, `(.L_x_1446) ;  /* 0x00000000f0087348 */ /* 0x000fea0003c00000 */
[----:B------:R0:W1:Y:S02]  /*219b0*/  SHFL.BFLY P5, R239, R241, R242, R243 ;  /* 0x0c0000f2f1ef7389 */ /* 0x00006400000a00f3 */
[----:B01----:R-:W-:Y:S01]  /*219c0*/  ENDCOLLECTIVE ;  /* 0x000000000000791b */ /* 0x003fe20003800000 */
.L_x_1446:
[----:B------:R-:W-:Y:S02]  /*219d0*/  IMAD.MOV.U32 R242, RZ, RZ, 0x10 ;  /* 0x00000010fff27424 */ /* 0x000fe400078e00ff */
[----:B------:R-:W-:-:S04]  /*219e0*/  IMAD.MOV.U32 R68, RZ, RZ, R239 ;  /* 0x000000ffff447224 */ /* 0x000fc800078e00ef */
[----:B------:R-:W-:-:S05]  /*219f0*/  FADD.FTZ R68, R71, R68 ;  /* 0x0000004447447221 */ /* 0x000fca0000010000 */
[----:B------:R-:W-:-:S07]  /*21a00*/  MOV R241, R68 ;  /* 0x0000004400f17202 */ /* 0x000fce0000000f00 */
[----:B------:R-:W-:Y:S05]  /*21a10*/  WARPSYNC.COLLECTIVE R240, `(.L_x_1447) ;  /* 0x00000000f0087348 */ /* 0x000fea0003c00000 */
[----:B------:R0:W1:Y:S02]  /*21a20*/  SHFL.BFLY P5, R239, R241, R242, R243 ;  /* 0x0c0000f2f1ef7389 */ /* 0x00006400000a00f3 */
[----:B01----:R-:W-:Y:S01]  /*21a30*/  ENDCOLLECTIVE ;  /* 0x000000000000791b */ /* 0x003fe20003800000 */
.L_x_1447:
[----:B------:R-:W-:Y:S05]  /*21a40*/  BRA `(.L_x_1448) ;  /* 0xffffffe400407947 */ /* 0x000fea000383ffff */
.L_x_1449:
        /* <DEDUP_REMOVED lines=11> */
.L_x_33632:


//--------------------- .text._ZN10layer_norm31ln_parallel_residual_fwd_kernelINS_13Kernel_traitsI13__nv_bfloat16S2_S2_S2_fjLj1280ELj1ELj4ELj1ELj16ENS_18Kernel_traits_baseILj1280ES2_S2_S2_S2_fjLj128EEEEELb1ELb0ELb1EEEvNS_9FwdParamsE --------------------------
	.section	.text._ZN10layer_norm31ln_parallel_residual_fwd_kernelINS_13Kernel_traitsI13__nv_bfloat16S2_S2_S2_fjLj1280ELj1ELj4ELj1ELj16ENS_18Kernel_traits_baseILj1280ES2_S2_S2_S2_fjLj128EEEEELb1ELb0ELb1EEEvNS_9FwdParamsE,"ax",@progbits
	.align	128
        .global         _ZN10layer_norm31ln_parallel_residual_fwd_kernelINS_13Kernel_traitsI13__nv_bfloat16S2_S2_S2_fjLj1280ELj1ELj4ELj1ELj16ENS_18Kernel_traits_baseILj1280ES2_S2_S2_S2_fjLj128EEEEELb1ELb0ELb1EEEvNS_9FwdParamsE
        .type           _ZN10layer_norm31ln_parallel_residual_fwd_kernelINS_13Kernel_traitsI13__nv_bfloat16S2_S2_S2_fjLj1280ELj1ELj4ELj1ELj16ENS_18Kernel_traits_baseILj1280ES2_S2_S2_S2_fjLj128EEEEELb1ELb0ELb1EEEvNS_9FwdParamsE,@function
        .size           _ZN10layer_norm31ln_parallel_residual_fwd_kernelINS_13Kernel_traitsI13__nv_bfloat16S2_S2_S2_fjLj1280ELj1ELj4ELj1ELj16ENS_18Kernel_traits_baseILj1280ES2_S2_S2_S2_fjLj128EEEEELb1ELb0ELb1EEEvNS_9FwdParamsE,(.L_x_33633 - _ZN10layer_norm31ln_parallel_residual_fwd_kernelINS_13Kernel_traitsI13__nv_bfloat16S2_S2_S2_fjLj1280ELj1ELj4ELj1ELj16ENS_18Kernel_traits_baseILj1280ES2_S2_S2_S2_fjLj128EEEEELb1ELb0ELb1EEEvNS_9FwdParamsE)
        .other          _ZN10layer_norm31ln_parallel_residual_fwd_kernelINS_13Kernel_traitsI13__nv_bfloat16S2_S2_S2_fjLj1280ELj1ELj4ELj1ELj16ENS_18Kernel_traits_baseILj1280ES2_S2_S2_S2_fjLj128EEEEELb1ELb0ELb1EEEvNS_9FwdParamsE,@"STO_CUDA_ENTRY STV_DEFAULT"
_ZN10layer_norm31ln_parallel_residual_fwd_kernelINS_13Kernel_traitsI13__nv_bfloat16S2_S2_S2_fjLj1280ELj1ELj4ELj1ELj16ENS_18Kernel_traits_baseILj1280ES2_S2_S2_S2_fjLj128EEEEELb1ELb0ELb1EEEvNS_9FwdParamsE:
.text._ZN10layer_norm31ln_parallel_residual_fwd_kernelINS_13Kernel_traitsI13__nv_bfloat16S2_S2_S2_fjLj1280ELj1ELj4ELj1ELj16ENS_18Kernel_traits_baseILj1280ES2_S2_S2_S2_fjLj128EEEEELb1ELb0ELb1EEEvNS_9FwdParamsE:
[----:B------:R-:W-:Y:S01]  /*0000*/  LDC R1, c[0x0][0x28] ;  /* 0x00000a00ff017b82 */ /* 0x000fe20000000800 */
[----:B------:R-:W-:Y:S01]  /*0010*/  ULDC.64 UR6, c[0x0][0x2e0] ;  /* 0x0000b80000067ab9 */ /* 0x000fe20000000a00 */
[----:B------:R-:W0:Y:S01]  /*0020*/  S2R R188, SR_TID.X ;  /* 0x0000000000bc7919 */ /* 0x000e220000002100 */
[----:B------:R-:W-:-:S05]  /*0030*/  IMAD.U32 R130, RZ, RZ, UR6 ;  /* 0x00000006ff827e24 */ /* 0x000fca000f8e00ff */
[----:B------:R-:W1:Y:S01]  /*0040*/  LDC.64 R28, c[0x0][0x2c8] ;  /* 0x0000b200ff1c7b82 */ /* 0x000e620000000a00 */
[----:B------:R-:W-:Y:S01]  /*0050*/  IMAD.U32 R131, RZ, RZ, UR7 ;  /* 0x00000007ff837e24 */ /* 0x000fe2000f8e00ff */
[----:B------:R-:W-:Y:S01]  /*0060*/  ULDC.64 UR6, c[0x0][0x2c8] ;  /* 0x0000b20000067ab9 */ /* 0x000fe20000000a00 */
[----:B------:R-:W-:Y:S01]  /*0070*/  ULDC.U8 UR4, c[0x0][0x2f4] ;  /* 0x0000bd0000047ab9 */ /* 0x000fe20000000000 */
[----:B------:R-:W-:Y:S02]  /*0080*/  ISETP.NE.U32.AND P0, PT, RZ, UR6, PT ;  /* 0x00000006ff007c0c */ /* 0x000fe4000bf05070 */
[----:B------:R-:W-:Y:S01]  /*0090*/  ISETP.NE.AND P2, PT, RZ, UR4, PT ;  /* 0x00000004ff007c0c */ /* 0x000fe2000bf45270 */
[----:B------:R-:W-:Y:S01]  /*00a0*/  ULDC.64 UR4, c[0x0][0x208] ;  /* 0x0000820000047ab9 */ /* 0x000fe20000000a00 */
[----:B------:R-:W-:Y:S01]  /*00b0*/  ISETP.NE.AND.EX P0, PT, RZ, UR7, PT, P0 ;  /* 0x00000007ff007c0c */ /* 0x000fe2000bf05300 */
[----:B------:R-:W-:Y:S01]  /*00c0*/  ULDC.64 UR6, c[0x0][0x2d0] ;  /* 0x0000b40000067ab9 */ /* 0x000fe20000000a00 */
[----:B------:R-:W2:Y:S01]  /*00d0*/  LDC R192, c[0x0][0x2e8] ;  /* 0x0000ba00ffc07b82 */ /* 0x000ea20000000800 */
[----:B------:R-:W-:-:S04]  /*00e0*/  ISETP.NE.U32.AND P1, PT, RZ, UR6, PT ;  /* 0x00000006ff007c0c */ /* 0x000fc8000bf25070 */
[----:B------:R-:W-:-:S03]  /*00f0*/  ISETP.NE.AND.EX P1, PT, RZ, UR7, PT, P1 ;  /* 0x00000007ff007c0c */ /* 0x000fc6000bf25310 */
[----:B------:R-:W2:Y:S01]  /*0100*/  LDC R193, c[0x0][0x2ec] ;  /* 0x0000bb00ffc17b82 */ /* 0x000ea20000000800 */
[----:B------:R-:W5:Y:S09]  /*0110*/  @P2 LDG.E.64 R130, desc[UR4][R130.64] ;  /* 0x0000000482822981 */ /* 0x000f72000c1e1b00 */
[----:B------:R-:W3:Y:S01]  /*0120*/  @P1 LDC.64 R88, c[0x0][0x2d0] ;  /* 0x0000b400ff581b82 */ /* 0x000ee20000000a00 */
[----:B0-----:R-:W-:-:S04]  /*0130*/  LOP3.LUT R121, R188, 0x1f, RZ, 0xc0, !PT ;  /* 0x0000001fbc797812 */ /* 0x001fc800078ec0ff */
[----:B------:R-:W-:-:S04]  /*0140*/  SHF.L.U32 R30, R121, 0x4, RZ ;  /* 0x00000004791e7819 */ /* 0x000fc800000006ff */
[----:B------:R-:W-:Y:S01]  /*0150*/  IADD3 R32, P3, R30, UR6, RZ ;  /* 0x000000061e207c10 */ /* 0x000fe2000ff7e0ff */
[C---:B-1----:R-:W-:Y:S01]  /*0160*/  IMAD.WIDE.U32 R28, R121.reuse, 0x10, R28 ;  /* 0x00000010791c7825 */ /* 0x042fe200078e001c */
[----:B------:R-:W0:Y:S01]  /*0170*/  S2R R31, SR_CTAID.X ;  /* 0x00000000001f7919 */ /* 0x000e220000002500 */
[----:B------:R-:W-:Y:S01]  /*0180*/  SHF.R.U32.HI R184, RZ, 0x5, R188 ;  /* 0x00000005ffb87819 */ /* 0x000fe200000116bc */
[----:B------:R-:W-:Y:S01]  /*0190*/  ULDC UR6, c[0x0][0x214] ;  /* 0x0000850000067ab9 */ /* 0x000fe20000000800 */
[----:B------:R-:W-:Y:S01]  /*01a0*/  IMAD.X R33, RZ, RZ, UR7, P3 ;  /* 0x00000007ff217e24 */ /* 0x000fe200098e06ff */
[----:B--2---:R1:W5:Y:S04]  /*01b0*/  @P2 LDG.E.64 R2, desc[UR4][R192.64] ;  /* 0x00000004c0022981 */ /* 0x004368000c1e1b00 */
[----:B------:R1:W5:Y:S01]  /*01c0*/  @P0 LDG.E.128 R24, desc[UR4][R28.64] ;  /* 0x000000041c180981 */ /* 0x000362000c1e1d00 */
[----:B---3--:R-:W-:-:S03]  /*01d0*/  @P1 IMAD.WIDE.U32 R88, R121, 0x10, R88 ;  /* 0x0000001079581825 */ /* 0x008fc600078e0058 */
        /* <DEDUP_REMOVED lines=8> */
[----:B------:R-:W5:Y:S01]  /*0260*/  @P1 LDG.E.128 R88, desc[UR4][R88.64+0x800] ;  /* 0x0008000458581981 */ /* 0x000f62000c1e1d00 */
[----:B0-----:R-:W-:-:S05]  /*0270*/  IMAD R184, R31, 0x4, R184 ;  /* 0x000000041fb87824 */ /* 0x001fca00078e02b8 */
[----:B------:R-:W-:Y:S01]  /*0280*/  ISETP.GE.AND P3, PT, R184, UR6, PT ;  /* 0x00000006b8007c0c */ /* 0x000fe2000bf66270 */
[----:B------:R-:W-:Y:S02]  /*0290*/  ULDC.64 UR6, c[0x0][0x268] ;  /* 0x00009a0000067ab9 */ /* 0x000fe40000000a00 */
[----:B------:R-:W-:Y:S01]  /*02a0*/  IADD3 R30, P4, R30, UR6, RZ ;  /* 0x000000061e1e7c10 */ /* 0x000fe2000ff9e0ff */
[----:B------:R-:W-:Y:S02]  /*02b0*/  ULDC UR6, c[0x0][0x0] ;  /* 0x0000000000067ab9 */ /* 0x000fe40000000800 */
[----:B------:R-:W-:Y:S01]  /*02c0*/  IMAD R188, R31, UR6, R188 ;  /* 0x000000061fbc7c24 */ /* 0x000fe2000f8e02bc */
[----:B------:R-:W-:-:S06]  /*02d0*/  IADD3.X R31, RZ, UR7, RZ, P4, !PT ;  /* 0x00000007ff1f7c10 */ /* 0x000fcc000a7fe4ff */
[----:B-1----:R-:W-:Y:S05]  /*02e0*/  @P3 EXIT ;  /* 0x000000000000394d */ /* 0x002fea0003800000 */
[----:B------:R-:W0:Y:S01]  /*02f0*/  @P2 LDC R33, c[0x0][0x2f0] ;  /* 0x0000bc00ff212b82 */ /* 0x000e220000000800 */
[----:B------:R-:W5:Y:S04]  /*0300*/  LDG.E.128 R84, desc[UR4][R30.64] ;  /* 0x000000041e547981 */ /* 0x000f68000c1e1d00 */
[----:B------:R-:W5:Y:S03]  /*0310*/  LDG.E.128 R80, desc[UR4][R30.64+0x200] ;  /* 0x000200041e507981 */ /* 0x000f66000c1e1d00 */
[----:B------:R-:W1:Y:S01]  /*0320*/  LDC.64 R28, c[0x0][0x260] ;  /* 0x00009800ff1c7b82 */ /* 0x000e620000000a00 */
[----:B------:R-:W5:Y:S04]  /*0330*/  LDG.E.128 R76, desc[UR4][R30.64+0x400] ;  /* 0x000400041e4c7981 */ /* 0x000f68000c1e1d00 */
[----:B------:R-:W5:Y:S04]  /*0340*/  LDG.E.128 R72, desc[UR4][R30.64+0x600] ;  /* 0x000600041e487981 */ /* 0x000f68000c1e1d00 */
[----:B------:R2:W5:Y:S02]  /*0350*/  LDG.E.128 R68, desc[UR4][R30.64+0x800] ;  /* 0x000800041e447981 */ /* 0x000564000c1e1d00 */
[----:B-----5:R-:W-:Y:S01]  /*0360*/  VIADD R120, R131, 0xbb67ae85 ;  /* 0xbb67ae8583787836 */ /* 0x020fe20000000000 */
[C---:B------:R-:W-:Y:S01]  /*0370*/  IADD3 R47, R130.reuse, -0x61c88647, RZ ;  /* 0x9e3779b9822f7810 */ /* 0x040fe20007ffe0ff */
[----:B------:R-:W-:-:S02]  /*0380*/  VIADD R46, R130, 0x3c6ef372 ;  /* 0x3c6ef372822e7836 */ /* 0x000fc40000000000 */
[C---:B------:R-:W-:Y:S01]  /*0390*/  VIADD R45, R131.reuse, 0x76cf5d0a ;  /* 0x76cf5d0a832d7836 */ /* 0x040fe20000000000 */
[C---:B------:R-:W-:Y:S01]  /*03a0*/  IADD3 R44, R131.reuse, 0x32370b8f, RZ ;  /* 0x32370b8f832c7810 */ /* 0x040fe20007ffe0ff */
[----:B------:R-:W-:Y:S01]  /*03b0*/  VIADD R43, R130, 0xdaa66d2b ;  /* 0xdaa66d2b822b7836 */ /* 0x000fe20000000000 */
[----:B0-----:R-:W-:Y:S01]  /*03c0*/  @P2 IADD3 R192, P3, R2, R33, RZ ;  /* 0x0000002102c02210 */ /* 0x001fe20007f7e0ff */
[C---:B------:R-:W-:Y:S01]  /*03d0*/  VIADD R42, R130.reuse, 0x78dde6e4 ;  /* 0x78dde6e4822a7836 */ /* 0x040fe20000000000 */
[C---:B------:R-:W-:Y:S01]  /*03e0*/  IADD3 R41, R131.reuse, -0x126145ec, RZ ;  /* 0xed9eba1483297810 */ /* 0x040fe20007ffe0ff */
[----:B------:R-:W-:Y:S02]  /*03f0*/  VIADD R40, R131, 0xa9066899 ;  /* 0xa906689983287836 */ /* 0x000fe40000000000 */
[C---:B------:R-:W-:Y:S01]  /*0400*/  VIADD R39, R130.reuse, 0x1715609d ;  /* 0x1715609d82277836 */ /* 0x040fe20000000000 */
[----:B------:R-:W-:Y:S01]  /*0410*/  IADD3 R38, R130, -0x4ab325aa, RZ ;  /* 0xb54cda5682267810 */ /* 0x000fe20007ffe0ff */
[----:B------:R-:W-:-:S02]  /*0420*/  @P2 IMAD.X R193, RZ, RZ, R3, P3 ;  /* 0x000000ffffc12224 */ /* 0x000fc400018e0603 */
[C---:B------:R-:W-:Y:S01]  /*0430*/  VIADD R37, R131.reuse, 0x646e171e ;  /* 0x646e171e83257836 */ /* 0x040fe20000000000 */
[----:B------:R-:W-:Y:S01]  /*0440*/  IADD3 R35, R130, 0x5384540f, RZ ;  /* 0x5384540f82237810 */ /* 0x000fe20007ffe0ff */
[----:B------:R-:W-:Y:S01]  /*0450*/  VIADD R36, R131, 0x1fd5c5a3 ;  /* 0x1fd5c5a383247836 */ /* 0x000fe20000000000 */
[--C-:B------:R-:W-:Y:S01]  /*0460*/  SHF.R.U64 R186, R192, 0x2, R193.reuse ;  /* 0x00000002c0ba7819 */ /* 0x100fe200000012c1 */
[----:B------:R-:W-:Y:S01]  /*0470*/  IMAD.WIDE.U32 R32, R188, -0x326172a9, RZ ;  /* 0xcd9e8d57bc207825 */ /* 0x000fe200078e00ff */
[----:B------:R-:W-:-:S03]  /*0480*/  SHF.R.U32.HI R187, RZ, 0x2, R193 ;  /* 0x00000002ffbb7819 */ /* 0x000fc600000116c1 */
[----:B------:R-:W-:Y:S01]  /*0490*/  VIADD R34, R130, 0xf1bbcdc8 ;  /* 0xf1bbcdc882227836 */ /* 0x000fe20000000000 */
[----:B------:R-:W-:Y:S01]  /*04a0*/  @!P0 CS2R R24, SRZ ;  /* 0x0000000000188805 */ /* 0x000fe2000001ff00 */
[----:B------:R-:W-:Y:S01]  /*04b0*/  IMAD.WIDE.U32 R2, R186, -0x2daee0ad, RZ ;  /* 0xd2511f53ba027825 */ /* 0x000fe200078e00ff */
[----:B--2---:R-:W-:Y:S02]  /*04c0*/  LOP3.LUT R30, R33, R187, R130, 0x96, !PT ;  /* 0x000000bb211e7212 */ /* 0x004fe400078e9682 */
[----:B------:R-:W-:Y:S02]  /*04d0*/  @!P0 CS2R R26, SRZ ;  /* 0x00000000001a8805 */ /* 0x000fe4000001ff00 */
[----:B------:R-:W-:Y:S01]  /*04e0*/  @!P1 CS2R R88, SRZ ;  /* 0x0000000000589805 */ /* 0x000fe2000001ff00 */
[----:B-1----:R-:W-:Y:S01]  /*04f0*/  IMAD.WIDE.U32 R28, R121, 0x10, R28 ;  /* 0x00000010791c7825 */ /* 0x002fe200078e001c */
[----:B------:R-:W-:Y:S02]  /*0500*/  LOP3.LUT R0, R3, R131, RZ, 0x3c, !PT ;  /* 0x0000008303007212 */ /* 0x000fe400078e3cff */
[----:B------:R-:W-:-:S02]  /*0510*/  @!P0 CS2R R20, SRZ ;  /* 0x0000000000148805 */ /* 0x000fc4000001ff00 */
[----:B------:R-:W-:Y:S01]  /*0520*/  @!P0 CS2R R22, SRZ ;  /* 0x0000000000168805 */ /* 0x000fe2000001ff00 */
[----:B------:R-:W-:Y:S01]  /*0530*/  IMAD.WIDE.U32 R30, R30, -0x2daee0ad, RZ ;  /* 0xd2511f531e1e7825 */ /* 0x000fe200078e00ff */
[----:B------:R-:W5:Y:S01]  /*0540*/  LDG.E.128 R64, desc[UR4][R28.64] ;  /* 0x000000041c407981 */ /* 0x000f62000c1e1d00 */
[----:B------:R-:W-:Y:S02]  /*0550*/  @!P0 CS2R R16, SRZ ;  /* 0x0000000000108805 */ /* 0x000fe4000001ff00 */
[----:B------:R-:W-:Y:S02]  /*0560*/  @!P0 CS2R R18, SRZ ;  /* 0x0000000000128805 */ /* 0x000fe4000001ff00 */
[----:B------:R-:W-:Y:S01]  /*0570*/  @!P0 CS2R R12, SRZ ;  /* 0x00000000000c8805 */ /* 0x000fe2000001ff00 */
[----:B------:R-:W5:Y:S01]  /*0580*/  LDG.E.128 R60, desc[UR4][R28.64+0x200] ;  /* 0x000200041c3c7981 */ /* 0x000f62000c1e1d00 */
[----:B------:R-:W-:Y:S02]  /*0590*/  @!P0 CS2R R14, SRZ ;  /* 0x00000000000e8805 */ /* 0x000fe4000001ff00 */
[----:B------:R-:W-:-:S02]  /*05a0*/  @!P0 CS2R R8, SRZ ;  /* 0x0000000000088805 */ /* 0x000fc4000001ff00 */
[----:B------:R-:W-:Y:S01]  /*05b0*/  @!P0 CS2R R10, SRZ ;  /* 0x00000000000a8805 */ /* 0x000fe2000001ff00 */
        /* <DEDUP_REMOVED lines=8> */
[----:B------:R0:W5:Y:S01]  /*0640*/  LDG.E.128 R48, desc[UR4][R28.64+0x800] ;  /* 0x000800041c307981 */ /* 0x000162000c1e1d00 */
[----:B------:R-:W-:Y:S02]  /*0650*/  LOP3.LUT R33, R31, R2, R120, 0x96, !PT ;  /* 0x000000021f217212 */ /* 0x000fe400078e9678 */
[----:B------:R-:W-:Y:S02]  /*0660*/  @!P1 CS2R R92, SRZ ;  /* 0x00000000005c9805 */ /* 0x000fe4000001ff00 */
[----:B------:R-:W-:Y:S02]  /*0670*/  @!P1 CS2R R94, SRZ ;  /* 0x00000000005e9805 */ /* 0x000fe4000001ff00 */
[----:B------:R-:W-:Y:S01]  /*0680*/  @!P1 CS2R R90, SRZ ;  /* 0x00000000005a9805 */ /* 0x000fe2000001ff00 */
[----:B------:R-:W-:Y:S01]  /*0690*/  VIADD R128, R131, 0x96a522ad ;  /* 0x96a522ad83807836 */ /* 0x000fe20000000000 */
[----:B------:R-:W-:Y:S01]  /*06a0*/  IADD3 R129, R130, -0x700cb87f, RZ ;  /* 0x8ff3478182817810 */ /* 0x000fe20007ffe0ff */
[----:B------:R-:W-:Y:S01]  /*06b0*/  ULDC.64 UR6, c[0x0][0x228] ;  /* 0x00008a0000067ab9 */ /* 0x000fe20000000a00 */
[----:B------:R-:W-:Y:S01]  /*06c0*/  HFMA2.MMA R185, -RZ, RZ, 0, 0 ;  /* 0x00000000ffb97435 */ /* 0x000fe200000001ff */
[----:B------:R-:W-:Y:S01]  /*06d0*/  ULDC UR10, c[0x0][0x2d8] ;  /* 0x0000b600000a7ab9 */ /* 0x000fe20000000800 */
[----:B0-----:R-:W-:Y:S01]  /*06e0*/  IMAD.WIDE.U32 R28, R0, -0x326172a9, RZ ;  /* 0xcd9e8d57001c7825 */ /* 0x001fe200078e00ff */
[----:B------:R-:W-:Y:S01]  /*06f0*/  ULDC.64 UR16, c[0x0][0x228] ;  /* 0x00008a0000107ab9 */ /* 0x000fe20000000a00 */
[----:B------:R-:W-:Y:S01]  /*0700*/  ULDC.64 UR8, c[0x0][0x230] ;  /* 0x00008c0000087ab9 */ /* 0x000fe20000000a00 */
[----:B------:R-:W-:Y:S01]  /*0710*/  ULDC.64 UR12, c[0x0][0x2b8] ;  /* 0x0000ae00000c7ab9 */ /* 0x000fe20000000a00 */
[----:B------:R-:W-:Y:S01]  /*0720*/  ULDC.64 UR14, c[0x0][0x2c0] ;  /* 0x0000b000000e7ab9 */ /* 0x000fe20000000a00 */
[----:B------:R-:W-:Y:S01]  /*0730*/  LOP3.LUT R2, R29, R47, R32, 0x96, !PT ;  /* 0x0000002f1d027212 */ /* 0x000fe200078e9620 */
[----:B------:R-:W-:-:S04]  /*0740*/  IMAD.WIDE.U32 R32, R33, -0x326172a9, RZ ;  /* 0xcd9e8d5721207825 */ /* 0x000fc800078e00ff */
[----:B------:R-:W-:Y:S01]  /*0750*/  IMAD.WIDE.U32 R2, R2, -0x2daee0ad, RZ ;  /* 0xd2511f5302027825 */ /* 0x000fe200078e00ff */
[----:B------:R-:W-:-:S04]  /*0760*/  LOP3.LUT R28, R33, R28, R46, 0x96, !PT ;  /* 0x0000001c211c7212 */ /* 0x000fc800078e962e */
        /* <DEDUP_REMOVED lines=21> */
[----:B------:R-:W-:-:S04]  /*08c0*/  IMAD.HI.U32 R3, R105, -0x326172a9, RZ ;  /* 0xcd9e8d5769037827 */ /* 0x000fc800078e00ff */
[----:B------:R-:W-:-:S04]  /*08d0*/  IMAD.HI.U32 R0, R104, -0x2daee0ad, RZ ;  /* 0xd2511f5368007827 */ /* 0x000fc800078e00ff */
[----:B------:R-:W-:Y:S01]  /*08e0*/  VIADD R33, R131, 0xdb3d7428 ;  /* 0xdb3d742883217836 */ /* 0x000fe20000000000 */
[----:B------:R-:W-:-:S04]  /*08f0*/  LOP3.LUT R144, R3, R30, R34, 0x96, !PT ;  /* 0x0000001e03907212 */ /* 0x000fc800078e9622 */
[----:B------:R-:W-:Y:S01]  /*0900*/  LOP3.LUT R142, R0, R28, R33, 0x96, !PT ;  /* 0x0000001c008e7212 */ /* 0x000fe200078e9621 */
[C---:B------:R-:W-:Y:S01]  /*0910*/  IMAD.U32 R31, R25.reuse, 0x10000, RZ ;  /* 0x00010000191f7824 */ /* 0x040fe200078e00ff */
[----:B------:R-:W-:Y:S01]  /*0920*/  PRMT R181, R25, 0x7632, R181 ;  /* 0x0000763219b57816 */ /* 0x000fe200000000b5 */
[C---:B------:R-:W-:Y:S01]  /*0930*/  IMAD.U32 R30, R26.reuse, 0x10000, RZ ;  /* 0x000100001a1e7824 */ /* 0x040fe200078e00ff */
[----:B------:R-:W-:Y:S01]  /*0940*/  PRMT R179, R26, 0x7632, R179 ;  /* 0x000076321ab37816 */ /* 0x000fe200000000b3 */
[----:B------:R-:W-:Y:S01]  /*0950*/  IMAD.U32 R127, R89, 0x10000, RZ ;  /* 0x00010000597f7824 */ /* 0x000fe200078e00ff */
[----:B------:R-:W-:Y:S01]  /*0960*/  PRMT R177, R27, 0x7632, R177 ;  /* 0x000076321bb17816 */ /* 0x000fe200000000b1 */
[----:B------:R-:W-:Y:S01]  /*0970*/  IMAD.U32 R25, R23, 0x10000, RZ ;  /* 0x0001000017197824 */ /* 0x000fe200078e00ff */
[----:B------:R-:W-:Y:S01]  /*0980*/  SHF.L.U32 R29, R27, 0x10, RZ ;  /* 0x000000101b1d7819 */ /* 0x000fe200000006ff */
[----:B------:R-:W-:Y:S01]  /*0990*/  IMAD.U32 R27, R21, 0x10000, RZ ;  /* 0x00010000151b7824 */ /* 0x000fe200078e00ff */
[----:B------:R-:W-:Y:S01]  /*09a0*/  PRMT R150, R88, 0x7632, R150 ;  /* 0x0000763258967816 */ /* 0x000fe20000000096 */
[----:B------:R-:W-:Y:S01]  /*09b0*/  IMAD.HI.U32 R190, R144, -0x2daee0ad, RZ ;  /* 0xd2511f5390be7827 */ /* 0x000fe200078e00ff */
[----:B------:R-:W-:-:S02]  /*09c0*/  SHF.L.U32 R126, R88, 0x10, RZ ;  /* 0x00000010587e7819 */ /* 0x000fc400000006ff */
[----:B------:R-:W-:Y:S01]  /*09d0*/  PRMT R148, R89, 0x7632, R148 ;  /* 0x0000763259947816 */ /* 0x000fe20000000094 */
[----:B------:R-:W-:Y:S01]  /*09e0*/  IMAD R88, R105, -0x326172a9, RZ ;  /* 0xcd9e8d5769587824 */ /* 0x000fe200078e02ff */
[----:B------:R-:W-:Y:S01]  /*09f0*/  PRMT R183, R24, 0x7632, R183 ;  /* 0x0000763218b77816 */ /* 0x000fe200000000b7 */
[----:B------:R-:W-:Y:S01]  /*0a00*/  IMAD R89, R104, -0x2daee0ad, RZ ;  /* 0xd2511f5368597824 */ /* 0x000fe200078e02ff */
[----:B------:R-:W-:Y:S01]  /*0a10*/  PRMT R173, R21, 0x7632, R173 ;  /* 0x0000763215ad7816 */ /* 0x000fe200000000ad */
[----:B------:R-:W-:Y:S01]  /*0a20*/  IMAD.HI.U32 R189, R142, -0x326172a9, RZ ;  /* 0xcd9e8d578ebd7827 */ /* 0x000fe200078e00ff */
[C---:B------:R-:W-:Y:S02]  /*0a30*/  PRMT R171, R22.reuse, 0x7632, R171 ;  /* 0x0000763216ab7816 */ /* 0x040fe400000000ab */
[----:B------:R-:W-:Y:S01]  /*0a40*/  SHF.L.U32 R26, R22, 0x10, RZ ;  /* 0x00000010161a7819 */ /* 0x000fe200000006ff */
[----:B------:R-:W-:Y:S01]  /*0a50*/  IMAD.U32 R22, R18, 0x10000, RZ ;  /* 0x0001000012167824 */ /* 0x000fe200078e00ff */
[----:B------:R-:W-:Y:S01]  /*0a60*/  PRMT R169, R23, 0x7632, R169 ;  /* 0x0000763217a97816 */ /* 0x000fe200000000a9 */
        /* <DEDUP_REMOVED lines=21> */
[----:B------:R-:W-:Y:S01]  /*0bc0*/  PRMT R143, R91, 0x7632, R143 ;  /* 0x000076325b8f7816 */ /* 0x000fe2000000008f */
[C---:B------:R-:W-:Y:S01]  /*0bd0*/  IMAD.U32 R28, R20.reuse, 0x10000, RZ ;  /* 0x00010000141c7824 */ /* 0x040fe200078e00ff */
[----:B------:R-:W-:Y:S01]  /*0be0*/  PRMT R175, R20, 0x7632, R175 ;  /* 0x0000763214af7816 */ /* 0x000fe200000000af */
[----:B------:R-:W-:Y:S01]  /*0bf0*/  IMAD.U32 R19, R13, 0x10000, RZ ;  /* 0x000100000d137824 */ /* 0x000fe200078e00ff */
[----:B------:R-:W-:Y:S02]  /*0c00*/  SHF.L.U32 R23, R17, 0x10, RZ ;  /* 0x0000001011177819 */ /* 0x000fe400000006ff */
        /* <DEDUP_REMOVED lines=9> */
[----:B------:R-:W-:Y:S01]  /*0ca0*/  PRMT R154, R94, 0x7632, R154 ;  /* 0x000076325e9a7816 */ /* 0x000fe2000000009a */
[----:B------:R-:W-:Y:S01]  /*0cb0*/  IMAD.U32 R13, R11, 0x10000, RZ ;  /* 0x000100000b0d7824 */ /* 0x000fe200078e00ff */
[----:B------:R-:W-:Y:S01]  /*0cc0*/  SHF.L.U32 R32, R24, 0x10, RZ ;  /* 0x0000001018207819 */ /* 0x000fe200000006ff */
[----:B------:R-:W-:Y:S01]  /*0cd0*/  IMAD.U32 R24, R16, 0x10000, RZ ;  /* 0x0001000010187824 */ /* 0x000fe200078e00ff */
[----:B------:R-:W-:Y:S01]  /*0ce0*/  SHF.L.U32 R17, R15, 0x10, RZ ;  /* 0x000000100f117819 */ /* 0x000fe200000006ff */
[----:B------:R-:W-:Y:S01]  /*0cf0*/  IMAD.U32 R15, R9, 0x10000, RZ ;  /* 0x00010000090f7824 */ /* 0x000fe200078e00ff */
[----:B------:R-:W-:Y:S01]  /*0d00*/  SHF.L.U32 R20, R12, 0x10, RZ ;  /* 0x000000100c147819 */ /* 0x000fe200000006ff */
[----:B------:R-:W-:Y:S01]  /*0d10*/  BSSY B0, `(.L_x_1450) ;  /* 0x0001f5b000007945 */ /* 0x000fe20003800000 */
[----:B------:R-:W-:Y:S01]  /*0d20*/  SHF.L.U32 R14, R10, 0x10, RZ ;  /* 0x000000100a0e7819 */ /* 0x000fe200000006ff */
[----:B------:R-:W-:Y:S01]  /*0d30*/  IMAD.U32 R16, R8, 0x10000, RZ ;  /* 0x0001000008107824 */ /* 0x000fe200078e00ff */
[----:B------:R-:W-:Y:S01]  /*0d40*/  ISETP.NE.U32.AND P0, PT, RZ, UR6, PT ;  /* 0x00000006ff007c0c */ /* 0x000fe2000bf05070 */
        /* <DEDUP_REMOVED lines=11> */
[----:B------:R-:W-:Y:S01]  /*0e00*/  LOP3.LUT R190, R190, R89, R128, 0x96, !PT ;  /* 0x00000059bebe7212 */ /* 0x000fe200078e9680 */
[----:B------:R-:W-:Y:S01]  /*0e10*/  IMAD.U32 R3, R97, 0x10000, RZ ;  /* 0x0001000061037824 */ /* 0x000fe200078e00ff */
[----:B------:R-:W-:Y:S01]  /*0e20*/  LOP3.LUT R189, R189, R88, R129, 0x96, !PT ;  /* 0x00000058bdbd7212 */ /* 0x000fe200078e9681 */
        /* <DEDUP_REMOVED lines=47> */
[----:B------:R-:W-:Y:S02]  /*1120*/  IMAD R144, R144, -0x2daee0ad, RZ ;  /* 0xd2511f5390907824 */ /* 0x000fe400078e02ff */
[----:B------:R-:W-:Y:S01]  /*1130*/  IMAD R142, R142, -0x326172a9, RZ ;  /* 0xcd9e8d578e8e7824 */ /* 0x000fe200078e02ff */
[----:B------:R-:W-:Y:S01]  /*1140*/  ISETP.NE.AND.EX P0, PT, RZ, UR7, PT, P0 ;  /* 0x00000007ff007c0c */ /* 0x000fe2000bf05300 */
[----:B------:R-:W-:Y:S01]  /*1150*/  ULDC UR6, c[0x0][0x218] ;  /* 0x0000860000067ab9 */ /* 0x000fe20000000800 */
[----:B------:R-:W-:-:S11]  /*1160*/  ULDC.U8 UR7, c[0x0][0x2a0] ;  /* 0x0000a80000077ab9 */ /* 0x000fd60000000000 */
.L_x_2097:
[----:B------:R-:W-:Y:S01]  /*1170*/  ISETP.NE.U32.AND P1, PT, RZ, UR8, PT ;  /* 0x00000008ff007c0c */ /* 0x000fe2000bf25070 */
[----:B------:R-:W0:Y:S01]  /*1180*/  @P0 LDC.64 R98, c[0x0][0x228] ;  /* 0x00008a00ff620b82 */ /* 0x000e220000000a00 */
[----:B------:R-:W-:Y:S02]  /*1190*/  IMAD R100, R184, UR6, RZ ;  /* 0x00000006b8647c24 */ /* 0x000fe4000f8e02ff */
[----:B------:R-:W-:-:S03]  /*11a0*/  ISETP.NE.AND.EX P1, PT, RZ, UR9, PT, P1 ;  /* 0x00000009ff007c0c */ /* 0x000fc6000bf25310 */
[----:B------:R-:W-:Y:S02]  /*11b0*/  SHF.R.S32.HI R101, RZ, 0x1f, R100 ;  /* 0x0000001fff657819 */ /* 0x000fe40000011464 */
[----:B------:R-:W1:Y:S02]  /*11c0*/  LDC.64 R210, c[0x0][0x220] ;  /* 0x00008800ffd27b82 */ /* 0x000e640000000a00 */
[----:B------:R-:W-:-:S04]  /*11d0*/  LEA.HI R100, R101, R100, RZ, 0x3 ;  /* 0x0000006465647211 */ /* 0x000fc800078f18ff */
[----:B------:R-:W-:Y:S02]  /*11e0*/  LEA.HI.SX32 R100, R100, R121, 0x1d ;  /* 0x0000007964647211 */ /* 0x000fe400078feaff */
[----:B------:R-:W2:Y:S03]  /*11f0*/  @P1 LDC.64 R96, c[0x0][0x230] ;  /* 0x00008c00ff601b82 */ /* 0x000ea60000000a00 */
[----:B0-----:R-:W-:-:S05]  /*1200*/  @P0 IMAD.WIDE.U32 R98, R100, 0x10, R98 ;  /* 0x0000001064620825 */ /* 0x001fca00078e0062 */
[----:B-----5:R0:W5:Y:S01]  /*1210*/  @P0 LDG.E.128 R88, desc[UR4][R98.64] ;  /* 0x0000000462580981 */ /* 0x020162000c1e1d00 */
[----:B-1----:R-:W-:-:S04]  /*1220*/  IMAD.WIDE.U32 R102, R100, 0x10, R210 ;  /* 0x0000001064667825 */ /* 0x002fc800078e00d2 */
[----:B--2---:R-:W-:-:S05]  /*1230*/  @P1 IMAD.WIDE.U32 R96, R100, 0x10, R96 ;  /* 0x0000001064601825 */ /* 0x004fca00078e0060 */
[----:B------:R0:W5:Y:S04]  /*1240*/  @P1 LDG.E.128 R92, desc[UR4][R96.64] ;  /* 0x00000004605c1981 */ /* 0x000168000c1e1d00 */
[----:B------:R0:W5:Y:S01]  /*1250*/  LDG.E.128 R96, desc[UR4][R102.64] ;  /* 0x0000000466607981 */ /* 0x000162000c1e1d00 */
[C---:B------:R-:W-:Y:S01]  /*1260*/  ISETP.NE.AND P2, PT, R192.reuse, 0x1, PT ;  /* 0x00000001c000780c */ /* 0x040fe20003f45270 */
[----:B------:R-:W-:Y:S01]  /*1270*/  BSSY B1, `(.L_x_1451) ;  /* 0x000000c000017945 */ /* 0x000fe20003800000 */
[----:B------:R-:W-:-:S11]  /*1280*/  VIADD R104, R192, 0x1 ;  /* 0x00000001c0687836 */ /* 0x000fd60000000000 */
[----:B0-----:R-:W-:Y:S05]  /*1290*/  @!P2 BRA `(.L_x_1452) ;  /* 0x000000000020a947 */ /* 0x001fea0003800000 */
        /* <DEDUP_REMOVED lines=8> */
.L_x_1452:
[----:B------:R-:W-:-:S07]  /*1320*/  MOV R101, R142 ;  /* 0x0000008e00657202 */ /* 0x000fce0000000f00 */
.L_x_1453:
[----:B------:R-:W-:Y:S05]  /*1330*/  BSYNC B1 ;  /* 0x0000000000017941 */ /* 0x000fea0003800000 */
.L_x_1451:
        /* <DEDUP_REMOVED lines=16> */
.L_x_1457:
[----:B------:R-:W-:Y:S05]  /*1440*/  BSYNC B2 ;  /* 0x0000000000027941 */ /* 0x000fea0003800000 */
.L_x_1456:
[----:B------:R-:W-:Y:S01]  /*1450*/  IMAD.HI.U32 R102, R188, -0x326172a9, RZ ;  /* 0xcd9e8d57bc667827 */ /* 0x000fe200078e00ff */
[----:B------:R-:W-:-:S03]  /*1460*/  LOP3.LUT R103, R103, R185, R131, 0x96, !PT ;  /* 0x000000b967677212 */ /* 0x000fc600078e9683 */
[----:B------:R-:W-:Y:S01]  /*1470*/  IMAD R104, R188, -0x326172a9, RZ ;  /* 0xcd9e8d57bc687824 */ /* 0x000fe200078e02ff */
[----:B------:R-:W-:Y:S01]  /*1480*/  LOP3.LUT R106, R102, R187, R130, 0x96, !PT ;  /* 0x000000bb666a7212 */ /* 0x000fe200078e9682 */
[----:B------:R-:W-:-:S04]  /*1490*/  IMAD.WIDE.U32 R102, R103, -0x326172a9, RZ ;  /* 0xcd9e8d5767667825 */ /* 0x000fc800078e00ff */
[----:B------:R-:W-:Y:S01]  /*14a0*/  IMAD R105, R186, -0x2daee0ad, RZ ;  /* 0xd2511f53ba697824 */ /* 0x000fe200078e02ff */
[----:B------:R-:W-:Y:S01]  /*14b0*/  LOP3.LUT R104, R103, R104, R47, 0x96, !PT ;  /* 0x0000006867687212 */ /* 0x000fe200078e962f */
[----:B------:R-:W-:-:S04]  /*14c0*/  IMAD.WIDE.U32 R106, R106, -0x2daee0ad, RZ ;  /* 0xd2511f536a6a7825 */ /* 0x000fc800078e00ff */
[----:B------:R-:W-:Y:S01]  /*14d0*/  IMAD.WIDE.U32 R108, R104, -0x2daee0ad, RZ ;  /* 0xd2511f53686c7825 */ /* 0x000fe200078e00ff */
[----:B------:R-:W-:-:S04]  /*14e0*/  LOP3.LUT R105, R107, R105, R120, 0x96, !PT ;  /* 0x000000696b697212 */ /* 0x000fc800078e9678 */
[----:B------:R-:W-:Y:S01]  /*14f0*/  LOP3.LUT R103, R109, R106, R45, 0x96, !PT ;  /* 0x0000006a6d677212 */ /* 0x000fe200078e962d */
[----:B------:R-:W-:-:S05]  /*1500*/  IMAD.WIDE.U32 R104, R105, -0x326172a9, RZ ;  /* 0xcd9e8d5769687825 */ /* 0x000fca00078e00ff */
        /* <DEDUP_REMOVED lines=27> */
[----:B------:R-:W-:-:S03]  /*16c0*/  LOP3.LUT R189, R107, R108, R129, 0x96, !PT ;  /* 0x0000006c6bbd7212 */ /* 0x000fc600078e9681 */
[----:B------:R-:W-:Y:S01]  /*16d0*/  IMAD.MOV.U32 R142, RZ, RZ, R106 ;  /* 0x000000ffff8e7224 */ /* 0x000fe200078e006a */
[----:B------:R-:W-:Y:S01]  /*16e0*/  LOP3.LUT R190, R103, R104, R128, 0x96, !PT ;  /* 0x0000006867be7212 */ /* 0x000fe200078e9680 */
[----:B------:R-:W-:Y:S01]  /*16f0*/  IMAD.MOV.U32 R104, RZ, RZ, RZ ;  /* 0x000000ffff687224 */ /* 0x000fe200078e00ff */
[----:B------:R-:W-:-:S07]  /*1700*/  MOV R144, R102 ;  /* 0x0000006600907202 */ /* 0x000fce0000000f00 */
.L_x_1455:
[----:B------:R-:W-:Y:S05]  /*1710*/  BSYNC B1 ;  /* 0x0000000000017941 */ /* 0x000fea0003800000 */
.L_x_1454:
[----:B------:R-:W0:Y:S01]  /*1720*/  LDC R219, c[0x0][0x298] ;  /* 0x0000a600ffdb7b82 */ /* 0x000e220000000800 */
[----:B------:R-:W-:Y:S01]  /*1730*/  ISETP.NE.U32.AND P2, PT, RZ, UR16, PT ;  /* 0x00000010ff007c0c */ /* 0x000fe2000bf45070 */
[----:B------:R-:W-:Y:S01]  /*1740*/  IMAD.MOV.U32 R218, RZ, RZ, 0x2f800000 ;  /* 0x2f800000ffda7424 */ /* 0x000fe200078e00ff */
[----:B------:R-:W-:Y:S02]  /*1750*/  I2FP.F32.U32 R101, R101 ;  /* 0x0000006500657245 */ /* 0x000fe40000201000 */
[----:B------:R-:W-:Y:S02]  /*1760*/  ISETP.NE.AND.EX P2, PT, RZ, UR17, PT, P2 ;  /* 0x00000011ff007c0c */ /* 0x000fe4000bf45320 */
[C---:B-----5:R-:W-:Y:S01]  /*1770*/  SHF.L.U32 R102, R96.reuse, 0x10, RZ ;  /* 0x0000001060667819 */ /* 0x060fe200000006ff */
[----:B------:R-:W1:Y:S01]  /*1780*/  LDC R220, c[0x0][0x294] ;  /* 0x0000a500ffdc7b82 */ /* 0x000e620000000800 */
[----:B------:R-:W-:Y:S01]  /*1790*/  FFMA.FTZ R101, R101, R218, 1.1641532182693481445e-10 ;  /* 0x2f00000065657423 */ /* 0x000fe200000100da */
[----:B------:R-:W-:-:S02]  /*17a0*/  PRMT R96, R96, 0x7632, R96 ;  /* 0x0000763260607816 */ /* 0x000fc40000000060 */
[----:B0-----:R-:W-:Y:S02]  /*17b0*/  FMUL.FTZ R102, R102, R219 ;  /* 0x000000db66667220 */ /* 0x001fe40000410000 */
[----:B-1----:R-:W-:-:S04]  /*17c0*/  FSETP.GTU.FTZ.AND P3, PT, R101, R220, PT ;  /* 0x000000dc6500720b */ /* 0x002fc80003f7c000 */
[----:B------:R-:W-:Y:S02]  /*17d0*/  P2R R109, PR, RZ, 0x8 ;  /* 0x00000008ff6d7803 */ /* 0x000fe40000000000 */
        /* <DEDUP_REMOVED lines=8> */
.L_x_1458:
        /* <DEDUP_REMOVED lines=12> */
.L_x_1461:
[----:B------:R-:W-:-:S07]  /*1920*/  IMAD.MOV.U32 R108, RZ, RZ, R142 ;  /* 0x000000ffff6c7224 */ /* 0x000fce00078e008e */
.L_x_1462:
[----:B------:R-:W-:Y:S05]  /*1930*/  BSYNC B1 ;  /* 0x0000000000017941 */ /* 0x000fea0003800000 */
.L_x_1460:
        /* <DEDUP_REMOVED lines=16> */
.L_x_1466:
[----:B------:R-:W-:Y:S05]  /*1a40*/  BSYNC B2 ;  /* 0x0000000000027941 */ /* 0x000fea0003800000 */
.L_x_1465:
        /* <DEDUP_REMOVED lines=41> */
[----:B------:R-:W-:Y:S01]  /*1ce0*/  HFMA2.MMA R102, -RZ, RZ, 0, 0 ;  /* 0x00000000ff667435 */ /* 0x000fe200000001ff */
[----:B------:R-:W-:Y:S01]  /*1cf0*/  IMAD.MOV.U32 R142, RZ, RZ, R106 ;  /* 0x000000ffff8e7224 */ /* 0x000fe200078e006a */
[----:B------:R-:W-:-:S09]  /*1d00*/  LOP3.LUT R190, R103, R104, R128, 0x96, !PT ;  /* 0x0000006867be7212 */ /* 0x000fd200078e9680 */
.L_x_1464:
[----:B------:R-:W-:Y:S05]  /*1d10*/  BSYNC B1 ;  /* 0x0000000000017941 */ /* 0x000fea0003800000 */
.L_x_1463:
        /* <DEDUP_REMOVED lines=10> */
.L_x_1459:
        /* <DEDUP_REMOVED lines=12> */
.L_x_1468:
[----:B------:R-:W-:-:S07]  /*1e80*/  IMAD.MOV.U32 R108, RZ, RZ, R142 ;  /* 0x000000ffff6c7224 */ /* 0x000fce00078e008e */
.L_x_1469:
[----:B------:R-:W-:Y:S05]  /*1e90*/  BSYNC B1 ;  /* 0x0000000000017941 */ /* 0x000fea0003800000 */
.L_x_1467:
        /* <DEDUP_REMOVED lines=16> */
.L_x_1473:
[----:B------:R-:W-:Y:S05]  /*1fa0*/  BSYNC B2 ;  /* 0x0000000000027941 */ /* 0x000fea0003800000 */
.L_x_1472:
        /* <DEDUP_REMOVED lines=39> */
[----:B------:R-:W-:Y:S02]  /*2220*/  LOP3.LUT R189, R107, R110, R129, 0x96, !PT ;  /* 0x0000006e6bbd7212 */ /* 0x000fe400078e9681 */
[----:B------:R-:W-:Y:S01]  /*2230*/  MOV R142, R106 ;  /* 0x0000006a008e7202 */ /* 0x000fe20000000f00 */
[----:B------:R-:W-:Y:S01]  /*2240*/  IMAD.MOV.U32 R144, RZ, RZ, R102 ;  /* 0x000000ffff907224 */ /* 0x000fe200078e0066 */
[----:B------:R-:W-:Y:S01]  /*2250*/  LOP3.LUT R190, R103, R104, R128, 0x96, !PT ;  /* 0x0000006867be7212 */ /* 0x000fe200078e9680 */
[----:B------:R-:W-:-:S07]  /*2260*/  IMAD.MOV.U32 R103, RZ, RZ, RZ ;  /* 0x000000ffff677224 */ /* 0x000fce00078e00ff */
.L_x_1471:
[----:B------:R-:W-:Y:S05]  /*2270*/  BSYNC B1 ;  /* 0x0000000000017941 */ /* 0x000fea0003800000 */
.L_x_1470:
[----:B------:R-:W-:Y:S02]  /*2280*/  I2FP.F32.U32 R105, R108 ;  /* 0x0000006c00697245 */ /* 0x000fe40000201000 */
[----:B------:R-:W-:-:S03]  /*2290*/  SHF.L.U32 R96, R96, 0x10, RZ ;  /* 0x0000001060607819 */ /* 0x000fc600000006ff */
[----:B------:R-:W-:Y:S02]  /*22a0*/  FFMA.FTZ R105, R105, R218, 1.1641532182693481445e-10 ;  /* 0x2f00000069697423 */ /* 0x000fe400000100da */
[----:B------:R-:W-:-:S03]  /*22b0*/  FMUL.FTZ R96, R96, R219 ;  /* 0x000000db60607220 */ /* 0x000fc60000410000 */
[----:B------:R-:W-:-:S04]  /*22c0*/  FSETP.GTU.FTZ.AND P3, PT, R105, R220, PT ;  /* 0x000000dc6900720b */ /* 0x000fc80003f7c000 */
[----:B------:R-:W-:Y:S02]  /*22d0*/  P2R R114, PR, RZ, 0x8 ;  /* 0x00000008ff727803 */ /* 0x000fe40000000000 */
[----:B------:R-:W-:Y:S01]  /*22e0*/  FSEL R102, R96, RZ, !P3 ;  /* 0x000000ff60667208 */ /* 0x000fe20005800000 */
        /* <DEDUP_REMOVED lines=8> */
.L_x_1474:
        /* <DEDUP_REMOVED lines=12> */
.L_x_1477:
[----:B------:R-:W-:-:S07]  /*2430*/  IMAD.MOV.U32 R108, RZ, RZ, R142 ;  /* 0x000000ffff6c7224 */ /* 0x000fce00078e008e */
.L_x_1478:
[----:B------:R-:W-:Y:S05]  /*2440*/  BSYNC B1 ;  /* 0x0000000000017941 */ /* 0x000fea0003800000 */
.L_x_1476:
        /* <DEDUP_REMOVED lines=16> */
.L_x_1482:
[----:B------:R-:W-:Y:S05]  /*2550*/  BSYNC B2 ;  /* 0x0000000000027941 */ /* 0x000fea0003800000 */
.L_x_1481:
[----:B------:R-:W-:Y:S01]  /*2560*/  IMAD.HI.U32 R96, R188, -0x326172a9, RZ ;  /* 0xcd9e8d57bc607827 */ /* 0x000fe200078e00ff */
[----:B------:R-:W-:-:S03]  /*2570*/  LOP3.LUT R103, R103, R185, R131, 0x96, !PT ;  /* 0x000000b967677212 */ /* 0x000fc600078e9683 */
[----:B------:R-:W-:Y:S01]  /*2580*/  IMAD R106, R188, -0x326172a9, RZ ;  /* 0xcd9e8d57bc6a7824 */ /* 0x000fe200078e02ff */
[----:B------:R-:W-:Y:S01]  /*2590*/  LOP3.LUT R96, R96, R187, R130, 0x96, !PT ;  /* 0x000000bb60607212 */ /* 0x000fe200078e9682 */
[----:B------:R-:W-:-:S04]  /*25a0*/  IMAD.WIDE.U32 R104, R103, -0x326172a9, RZ ;  /* 0xcd9e8d5767687825 */ /* 0x000fc800078e00ff */
[----:B------:R-:W-:Y:S01]  /*25b0*/  IMAD R103, R186, -0x2daee0ad, RZ ;  /* 0xd2511f53ba677824 */ /* 0x000fe200078e02ff */
[----:B------:R-:W-:Y:S01]  /*25c0*/  LOP3.LUT R106, R105, R106, R47, 0x96, !PT ;  /* 0x0000006a696a7212 */ /* 0x000fe200078e962f */
[----:B------:R-:W-:Y:S01]  /*25d0*/  IMAD.WIDE.U32 R110, R96, -0x2daee0ad, RZ ;  /* 0xd2511f53606e7825 */ /* 0x000fe200078e00ff */
[----:B------:R-:W-:-:S03]  /*25e0*/  HFMA2.MMA R96, -RZ, RZ, 0, 0 ;  /* 0x00000000ff607435 */ /* 0x000fc600000001ff */
        /* <DEDUP_REMOVED lines=34> */
[----:B------:R-:W-:-:S07]  /*2810*/  IMAD.MOV.U32 R144, RZ, RZ, R104 ;  /* 0x000000ffff907224 */ /* 0x000fce00078e0068 */
.L_x_1480:
[----:B------:R-:W-:Y:S05]  /*2820*/  BSYNC B1 ;  /* 0x0000000000017941 */ /* 0x000fea0003800000 */
.L_x_1479:
[----:B------:R-:W-:Y:S02]  /*2830*/  I2FP.F32.U32 R103, R108 ;  /* 0x0000006c00677245 */ /* 0x000fe40000201000 */
[----:B------:R-:W-:Y:S02]  /*2840*/  PRMT R104, R88, 0x7632, R104 ;  /* 0x0000763258687816 */ /* 0x000fe40000000068 */
[----:B------:R-:W-:Y:S01]  /*2850*/  @P1 PRMT R105, R92, 0x7632, R105 ;  /* 0x000076325c691816 */ /* 0x000fe20000000069 */
[----:B------:R-:W-:Y:S02]  /*2860*/  FFMA.FTZ R103, R103, R218, 1.1641532182693481445e-10 ;  /* 0x2f00000067677423 */ /* 0x000fe400000100da */
[----:B------:R-:W-:Y:S02]  /*2870*/  IMAD.U32 R104, R104, 0x10000, RZ ;  /* 0x0001000068687824 */ /* 0x000fe400078e00ff */
[----:B------:R-:W-:Y:S01]  /*2880*/  @P1 IMAD.U32 R105, R105, 0x10000, RZ ;  /* 0x0001000069691824 */ /* 0x000fe200078e00ff */
[----:B------:R-:W-:Y:S01]  /*2890*/  FSETP.GTU.FTZ.AND P3, PT, R103, R220, PT ;  /* 0x000000dc6700720b */ /* 0x000fe20003f7c000 */
[----:B------:R-:W-:-:S03]  /*28a0*/  FMUL.FTZ R104, R104, R219 ;  /* 0x000000db68687220 */ /* 0x000fc60000410000 */
[----:B------:R-:W-:Y:S02]  /*28b0*/  SEL R140, RZ, 0x1, P3 ;  /* 0x00000001ff8c7807 */ /* 0x000fe40001800000 */
[----:B------:R-:W-:-:S05]  /*28c0*/  FSEL R103, R104, RZ, !P3 ;  /* 0x000000ff68677208 */ /* 0x000fca0005800000 */
[----:B------:R-:W-:-:S04]  /*28d0*/  FADD.FTZ R102, R102, R103 ;  /* 0x0000006766667221 */ /* 0x000fc80000010000 */
[----:B------:R-:W-:-:S07]  /*28e0*/  @P1 FADD.FTZ R102, R102, R105 ;  /* 0x0000006966661221 */ /* 0x000fce0000010000 */
.L_x_1475:
        /* <DEDUP_REMOVED lines=12> */
.L_x_1484:
[----:B------:R-:W-:-:S07]  /*29b0*/  IMAD.MOV.U32 R103, RZ, RZ, R142 ;  /* 0x000000ffff677224 */ /* 0x000fce00078e008e */
.L_x_1485:
[----:B------:R-:W-:Y:S05]  /*29c0*/  BSYNC B1 ;  /* 0x0000000000017941 */ /* 0x000fea0003800000 */
.L_x_1483:
        /* <DEDUP_REMOVED lines=16> */
.L_x_1489:
[----:B------:R-:W-:Y:S05]  /*2ad0*/  BSYNC B2 ;  /* 0x0000000000027941 */ /* 0x000fea0003800000 */
.L_x_1488:
        /* <DEDUP_REMOVED lines=44> */
.L_x_1487:
[----:B------:R-:W-:Y:S05]  /*2da0*/  BSYNC B1 ;  /* 0x0000000000017941 */ /* 0x000fea0003800000 */
.L_x_1486:
[----:B------:R-:W-:Y:S02]  /*2db0*/  I2FP.F32.U32 R103, R103 ;  /* 0x0000006700677245 */ /* 0x000fe40000201000 */
[----:B------:R-:W-:-:S03]  /*2dc0*/  SHF.L.U32 R96, R97, 0x10, RZ ;  /* 0x0000001061607819 */ /* 0x000fc600000006ff */
[----:B------:R-:W-:Y:S02]  /*2dd0*/  FFMA.FTZ R103, R103, R218, 1.1641532182693481445e-10 ;  /* 0x2f00000067677423 */ /* 0x000fe400000100da */
[----:B------:R-:W-:-:S03]  /*2de0*/  FMUL.FTZ R96, R96, R219 ;  /* 0x000000db60607220 */ /* 0x000fc60000410000 */
[----:B------:R-:W-:Y:S02]  /*2df0*/  FSETP.GTU.FTZ.AND P3, PT, R103, R220, PT ;  /* 0x000000dc6700720b */ /* 0x000fe40003f7c000 */
[----:B------:R-:W-:Y:S02]  /*2e00*/  PRMT R103, R97, 0x7632, R103 ;  /* 0x0000763261677816 */ /* 0x000fe40000000067 */
        /* <DEDUP_REMOVED lines=9> */
.L_x_1490:
        /* <DEDUP_REMOVED lines=12> */
.L_x_1493:
[----:B------:R-:W-:-:S07]  /*2f60*/  IMAD.MOV.U32 R108, RZ, RZ, R142 ;  /* 0x000000ffff6c7224 */ /* 0x000fce00078e008e */
.L_x_1494:
[----:B------:R-:W-:Y:S05]  /*2f70*/  BSYNC B1 ;  /* 0x0000000000017941 */ /* 0x000fea0003800000 */
.L_x_1492:
        /* <DEDUP_REMOVED lines=11> */
[----:B------:R-:W-:Y:S02]  /*3030*/  @!P3 IADD3 R96, R185, 0x1, RZ ;  /* 0x00000001b960b810 */ /* 0x000fe40007ffe0ff */
[----:B------:R-:W-:Y:S02]  /*3040*/  @!P3 MOV R187, RZ ;  /* 0x000000ff00bbb202 */ /* 0x000fe40000000f00 */
[----:B------:R-:W-:-:S13]  /*3050*/  ISETP.NE.AND P4, PT, R188, RZ, !P3 ;  /* 0x000000ffbc00720c */ /* 0x000fda0005f85270 */
[----:B------:R-:W-:-:S04]  /*3060*/  @P4 IMAD.MOV R96, RZ, RZ, R185 ;  /* 0x000000ffff604224 */ /* 0x000fc800078e02b9 */
[----:B------:R-:W-:-:S07]  /*3070*/  @!P3 IMAD.MOV.U32 R185, RZ, RZ, R96 ;  /* 0x000000ffffb9b224 */ /* 0x000fce00078e0060 */
.L_x_1498:
[----:B------:R-:W-:Y:S05]  /*3080*/  BSYNC B2 ;  /* 0x0000000000027941 */ /* 0x000fea0003800000 */
.L_x_1497:
        /* <DEDUP_REMOVED lines=44> */
.L_x_1496:
[----:B------:R-:W-:Y:S05]  /*3350*/  BSYNC B1 ;  /* 0x0000000000017941 */ /* 0x000fea0003800000 */
.L_x_1495:
        /* <DEDUP_REMOVED lines=10> */
.L_x_1491:
        /* <DEDUP_REMOVED lines=12> */
.L_x_1500:
[----:B------:R-:W-:-:S07]  /*34c0*/  IMAD.MOV.U32 R105, RZ, RZ, R142 ;  /* 0x000000ffff697224 */ /* 0x000fce00078e008e */
.L_x_1501:
[----:B------:R-:W-:Y:S05]  /*34d0*/  BSYNC B1 ;  /* 0x0000000000017941 */ /* 0x000fea0003800000 */
.L_x_1499:
        /* <DEDUP_REMOVED lines=16> */
.L_x_1505:
[----:B------:R-:W-:Y:S05]  /*35e0*/  BSYNC B2 ;  /* 0x0000000000027941 */ /* 0x000fea0003800000 */
.L_x_1504:
        /* <DEDUP_REMOVED lines=44> */
.L_x_1503:
[----:B------:R-:W-:Y:S05]  /*38b0*/  BSYNC B1 ;  /* 0x0000000000017941 */ /* 0x000fea0003800000 */
.L_x_1502:
        /* <DEDUP_REMOVED lines=15> */
.L_x_1506:
        /* <DEDUP_REMOVED lines=12> */
.L_x_1509:
[----:B------:R-:W-:-:S07]  /*3a70*/  IMAD.MOV.U32 R105, RZ, RZ, R142 ;  /* 0x000000ffff697224 */ /* 0x000fce00078e008e */
.L_x_1510:
[----:B------:R-:W-:Y:S05]  /*3a80*/  BSYNC B1 ;  /* 0x0000000000017941 */ /* 0x000fea0003800000 */
.L_x_1508:
        /* <DEDUP_REMOVED lines=16> */
.L_x_1514:
[----:B------:R-:W-:Y:S05]  /*3b90*/  BSYNC B2 ;  /* 0x0000000000027941 */ /* 0x000fea0003800000 */
.L_x_1513:
        /* <DEDUP_REMOVED lines=44> */
.L_x_1512:
[----:B------:R-:W-:Y:S05]  /*3e60*/  BSYNC B1 ;  /* 0x0000000000017941 */ /* 0x000fea0003800000 */
.L_x_1511:
        /* <DEDUP_REMOVED lines=12> */
.L_x_1507:
        /* <DEDUP_REMOVED lines=12> */
.L_x_1516:
[----:B------:R-:W-:-:S07]  /*3ff0*/  IMAD.MOV.U32 R105, RZ, RZ, R142 ;  /* 0x000000ffff697224 */ /* 0x000fce00078e008e */
.L_x_1517:
[----:B------:R-:W-:Y:S05]  /*4000*/  BSYNC B1 ;  /* 0x0000000000017941 */ /* 0x000fea0003800000 */
.L_x_1515:
        /* <DEDUP_REMOVED lines=16> */
.L_x_1521:
[----:B------:R-:W-:Y:S05]  /*4110*/  BSYNC B2 ;  /* 0x0000000000027941 */ /* 0x000fea0003800000 */
.L_x_1520:
        /* <DEDUP_REMOVED lines=44> */
.L_x_1519:
[----:B------:R-:W-:Y:S05]  /*43e0*/  BSYNC B1 ;  /* 0x0000000000017941 */ /* 0x000fea0003800000 */
.L_x_1518:
[----:B------:R-:W-:Y:S02]  /*43f0*/  I2FP.F32.U32 R105, R105 ;  /* 0x0000006900697245 */ /* 0x000fe40000201000 */
[C---:B------:R-:W-:Y:S02]  /*4400*/  SHF.L.U32 R96, R98.reuse, 0x10, RZ ;  /* 0x0000001062607819 */ /* 0x040fe400000006ff */
[----:B------:R-:W-:Y:S01]  /*4410*/  PRMT R98, R98, 0x7632, R98 ;  /* 0x0000763262627816 */ /* 0x000fe20000000062 */
        /* <DEDUP_REMOVED lines=12> */
.L_x_1522:
        /* <DEDUP_REMOVED lines=12> */
.L_x_1525:
[----:B------:R-:W-:-:S07]  /*45a0*/  IMAD.MOV.U32 R105, RZ, RZ, R142 ;  /* 0x000000ffff697224 */ /* 0x000fce00078e008e */
.L_x_1526:
[----:B------:R-:W-:Y:S05]  /*45b0*/  BSYNC B1 ;  /* 0x0000000000017941 */ /* 0x000fea0003800000 */
.L_x_1524:
        /* <DEDUP_REMOVED lines=16> */
.L_x_1530:
[----:B------:R-:W-:Y:S05]  /*46c0*/  BSYNC B2 ;  /* 0x0000000000027941 */ /* 0x000fea0003800000 */
.L_x_1529:
        /* <DEDUP_REMOVED lines=44> */
.L_x_1528:
[----:B------:R-:W-:Y:S05]  /*4990*/  BSYNC B1 ;  /* 0x0000000000017941 */ /* 0x000fea0003800000 */
.L_x_1527:
        /* <DEDUP_REMOVED lines=10> */
.L_x_1523:
        /* <DEDUP_REMOVED lines=12> */
.L_x_1532:
[----:B------:R-:W-:-:S07]  /*4b00*/  IMAD.MOV.U32 R105, RZ, RZ, R142 ;  /* 0x000000ffff697224 */ /* 0x000fce00078e008e */
.L_x_1533:
[----:B------:R-:W-:Y:S05]  /*4b10*/  BSYNC B1 ;  /* 0x0000000000017941 */ /* 0x000fea0003800000 */
.L_x_1531:
        /* <DEDUP_REMOVED lines=16> */
.L_x_1537:
[----:B------:R-:W-:Y:S05]  /*4c20*/  BSYNC B2 ;  /* 0x0000000000027941 */ /* 0x000fea0003800000 */
.L_x_1536:
        /* <DEDUP_REMOVED lines=44> */
.L_x_1535:
[----:B------:R-:W-:Y:S05]  /*4ef0*/  BSYNC B1 ;  /* 0x0000000000017941 */ /* 0x000fea0003800000 */
.L_x_1534:
        /* <DEDUP_REMOVED lines=14> */
.L_x_1538:
        /* <DEDUP_REMOVED lines=12> */
.L_x_1541:
[----:B------:R-:W-:-:S07]  /*50a0*/  IMAD.MOV.U32 R98, RZ, RZ, R142 ;  /* 0x000000ffff627224 */ /* 0x000fce00078e008e */
.L_x_1542:
[----:B------:R-:W-:Y:S05]  /*50b0*/  BSYNC B1 ;  /* 0x0000000000017941 */ /* 0x000fea0003800000 */
.L_x_1540:
        /* <DEDUP_REMOVED lines=16> */
.L_x_1546:
[----:B------:R-:W-:Y:S05]  /*51c0*/  BSYNC B2 ;  /* 0x0000000000027941 */ /* 0x000fea0003800000 */
.L_x_1545:
        /* <DEDUP_REMOVED lines=44> */
.L_x_1544:
[----:B------:R-:W-:Y:S05]  /*5490*/  BSYNC B1 ;  /* 0x0000000000017941 */ /* 0x000fea0003800000 */
.L_x_1543:
        /* <DEDUP_REMOVED lines=12> */
.L_x_1539:
        /* <DEDUP_REMOVED lines=12> */
.L_x_1548:
[----:B------:R-:W-:-:S07]  /*5620*/  IMAD.MOV.U32 R98, RZ, RZ, R142 ;  /* 0x000000ffff627224 */ /* 0x000fce00078e008e */
.L_x_1549:
[----:B------:R-:W-:Y:S05]  /*5630*/  BSYNC B1 ;  /* 0x0000000000017941 */ /* 0x000fea0003800000 */
.L_x_1547:
        /* <DEDUP_REMOVED lines=16> */
.L_x_1553:
[----:B------:R-:W-:Y:S05]  /*5740*/  BSYNC B2 ;  /* 0x0000000000027941 */ /* 0x000fea0003800000 */
.L_x_1552:
        /* <DEDUP_REMOVED lines=44> */
.L_x_1551:
[----:B------:R-:W-:Y:S05]  /*5a10*/  BSYNC B1 ;  /* 0x0000000000017941 */ /* 0x000fea0003800000 */
.L_x_1550:
[----:B------:R-:W-:Y:S02]  /*5a20*/  I2FP.F32.U32 R107, R98 ;  /* 0x00000062006b7245 */ /* 0x000fe40000201000 */
[----:B------:R-:W-:-:S03]  /*5a30*/  SHF.L.U32 R96, R99, 0x10, RZ ;  /* 0x0000001063607819 */ /* 0x000fc600000006ff */
[----:B------:R-:W-:Y:S01]  /*5a40*/  FFMA.FTZ R111, R107, R218, 1.1641532182693481445e-10 ;  /* 0x2f0000006b6f7423 */ /* 0x000fe200000100da */
[----:B------:R-:W-:Y:S01]  /*5a50*/  PRMT R107, R99, 0x7632, R107 ;  /* 0x00007632636b7816 */ /* 0x000fe2000000006b */
        /* <DEDUP_REMOVED lines=10> */
.L_x_1554:
        /* <DEDUP_REMOVED lines=12> */
.L_x_1557:
[----:B------:R-:W-:-:S07]  /*5bc0*/  IMAD.MOV.U32 R118, RZ, RZ, R142 ;  /* 0x000000ffff767224 */ /* 0x000fce00078e008e */
.L_x_1558:
[----:B------:R-:W-:Y:S05]  /*5bd0*/  BSYNC B1 ;  /* 0x0000000000017941 */ /* 0x000fea0003800000 */
.L_x_1556:
        /* <DEDUP_REMOVED lines=16> */
.L_x_1562:
[----:B------:R-:W-:Y:S05]  /*5ce0*/  BSYNC B2 ;  /* 0x0000000000027941 */ /* 0x000fea0003800000 */
.L_x_1561:
        /* <DEDUP_REMOVED lines=44> */
.L_x_1560:
[----:B------:R-:W-:Y:S05]  /*5fb0*/  BSYNC B1 ;  /* 0x0000000000017941 */ /* 0x000fea0003800000 */
.L_x_1559:
        /* <DEDUP_REMOVED lines=10> */
.L_x_1555:
        /* <DEDUP_REMOVED lines=12> */
.L_x_1564:
[----:B------:R-:W-:-:S07]  /*6120*/  IMAD.MOV.U32 R118, RZ, RZ, R142 ;  /* 0x000000ffff767224 */ /* 0x000fce00078e008e */
.L_x_1565:
[----:B------:R-:W-:Y:S05]  /*6130*/  BSYNC B1 ;  /* 0x0000000000017941 */ /* 0x000fea0003800000 */
.L_x_1563:
        /* <DEDUP_REMOVED lines=16> */
.L_x_1569:
[----:B------:R-:W-:Y:S05]  /*6240*/  BSYNC B2 ;  /* 0x0000000000027941 */ /* 0x000fea0003800000 */
.L_x_1568:
        /* <DEDUP_REMOVED lines=44> */
.L_x_1567:
[----:B------:R-:W-:Y:S05]  /*6510*/  BSYNC B1 ;  /* 0x0000000000017941 */ /* 0x000fea0003800000 */
.L_x_1566:
        /* <DEDUP_REMOVED lines=14> */
.L_x_1570:
        /* <DEDUP_REMOVED lines=12> */
.L_x_1573:
[----:B------:R-:W-:-:S07]  /*66c0*/  IMAD.MOV.U32 R118, RZ, RZ, R142 ;  /* 0x000000ffff767224 */ /* 0x000fce00078e008e */
.L_x_1574:
[----:B------:R-:W-:Y:S05]  /*66d0*/  BSYNC B1 ;  /* 0x0000000000017941 */ /* 0x000fea0003800000 */
.L_x_1572:
        /* <DEDUP_REMOVED lines=8> */
[----:B------:R-:W-:Y:S01]  /*6760*/  VIADD R187, R187, 0x1 ;  /* 0x00000001bbbb7836 */ /* 0x000fe20000000000 */
[----:B------:R-:W-:-:S04]  /*6770*/  P2R R96, PR, RZ, 0x1 ;  /* 0x00000001ff607803 */ /* 0x000fc80000000000 */
[----:B------:R-:W-:-:S13]  /*6780*/  ISETP.NE.AND P6, PT, R187, RZ, PT ;  /* 0x000000ffbb00720c */ /* 0x000fda0003fc5270 */
[----:B------:R-:W-:Y:S01]  /*6790*/  @!P6 VIADD R188, R188, 0x1 ;  /* 0x00000001bcbce836 */ /* 0x000fe20000000000 */
[----:B------:R-:W-:Y:S01]  /*67a0*/  @!P6 IADD3 R98, R185, 0x1, RZ ;  /* 0x00000001b962e810 */ /* 0x000fe20007ffe0ff */
[----:B------:R-:W-:-:S03]  /*67b0*/  @!P6 IMAD.MOV.U32 R187, RZ, RZ, RZ ;  /* 0x000000ffffbbe224 */ /* 0x000fc600078e00ff */
[----:B------:R-:W-:-:S13]  /*67c0*/  ISETP.NE.AND P0, PT, R188, RZ, !P6 ;  /* 0x000000ffbc00720c */ /* 0x000fda0007705270 */
[----:B------:R-:W-:Y:S01]  /*67d0*/  @P0 IMAD.MOV R98, RZ, RZ, R185 ;  /* 0x000000ffff620224 */ /* 0x000fe200078e02b9 */
[----:B------:R-:W-:-:S04]  /*67e0*/  ISETP.NE.AND P0, PT, R96, RZ, PT ;  /* 0x000000ff6000720c */ /* 0x000fc80003f05270 */
[----:B------:R-:W-:-:S09]  /*67f0*/  @!P6 MOV R185, R98 ;  /* 0x0000006200b9e202 */ /* 0x000fd20000000f00 */
.L_x_1578:
[----:B------:R-:W-:Y:S05]  /*6800*/  BSYNC B2 ;  /* 0x0000000000027941 */ /* 0x000fea0003800000 */
.L_x_1577:
[C---:B------:R-:W-:Y:S01]  /*6810*/  IMAD.HI.U32 R96, R188.reuse, -0x326172a9, RZ ;  /* 0xcd9e8d57bc607827 */ /* 0x040fe200078e00ff */
[----:B------:R-:W-:Y:S01]  /*6820*/  LOP3.LUT R97, R97, R185, R131, 0x96, !PT ;  /* 0x000000b961617212 */ /* 0x000fe200078e9683 */
[----:B------:R-:W-:Y:S02]  /*6830*/  HFMA2.MMA R194, -RZ, RZ, 0, 0 ;  /* 0x00000000ffc27435 */ /* 0x000fe400000001ff */
        /* <DEDUP_REMOVED lines=41> */
.L_x_1576:
[----:B------:R-:W-:Y:S05]  /*6ad0*/  BSYNC B1 ;  /* 0x0000000000017941 */ /* 0x000fea0003800000 */
.L_x_1575:
        /* <DEDUP_REMOVED lines=12> */
.L_x_1571:
[----:B------:R-:W0:Y:S01]  /*6ba0*/  LDC.64 R224, c[0x0][0x238] ;  /* 0x00008e00ffe07b82 */ /* 0x000e220000000a00 */
[----:B------:R-:W-:Y:S02]  /*6bb0*/  P2R R110, PR, RZ, 0x4 ;  /* 0x00000004ff6e7803 */ /* 0x000fe40000000000 */
[----:B------:R-:W-:Y:S02]  /*6bc0*/  SEL R97, RZ, 0x10000, P4 ;  /* 0x00010000ff617807 */ /* 0x000fe40002000000 */
[----:B------:R-:W-:Y:S02]  /*6bd0*/  SEL R98, RZ, 0x100, P3 ;  /* 0x00000100ff627807 */ /* 0x000fe40001800000 */
[----:B------:R-:W-:Y:S01]  /*6be0*/  ISETP.NE.AND P2, PT, R116, RZ, PT ;  /* 0x000000ff7400720c */ /* 0x000fe20003f45270 */
[----:B------:R-:W1:Y:S01]  /*6bf0*/  LDC.64 R222, c[0x0][0x240] ;  /* 0x00009000ffde7b82 */ /* 0x000e620000000a00 */
[----:B------:R-:W-:Y:S02]  /*6c00*/  ISETP.NE.AND P4, PT, R114, RZ, PT ;  /* 0x000000ff7200720c */ /* 0x000fe40003f85270 */
[----:B------:R-:W-:-:S02]  /*6c10*/  ISETP.NE.AND P3, PT, R115, RZ, PT ;  /* 0x000000ff7300720c */ /* 0x000fc40003f65270 */
[----:B------:R-:W-:Y:S02]  /*6c20*/  SEL R99, RZ, 0x1000000, P5 ;  /* 0x01000000ff637807 */ /* 0x000fe40002800000 */
[----:B------:R-:W-:Y:S01]  /*6c30*/  SEL R96, RZ, 0x1, P2 ;  /* 0x00000001ff607807 */ /* 0x000fe20001000000 */
[----:B------:R-:W2:Y:S01]  /*6c40*/  @P1 LDC.64 R118, c[0x0][0x230] ;  /* 0x00008c00ff761b82 */ /* 0x000ea20000000a00 */
[----:B------:R-:W-:Y:S02]  /*6c50*/  SEL R112, RZ, 0x1, P3 ;  /* 0x00000001ff707807 */ /* 0x000fe40001800000 */
[----:B------:R-:W-:Y:S02]  /*6c60*/  SEL R116, RZ, 0x1, P4 ;  /* 0x00000001ff747807 */ /* 0x000fe40002000000 */
[----:B------:R-:W-:Y:S01]  /*6c70*/  ISETP.NE.AND P5, PT, R117, RZ, PT ;  /* 0x000000ff7500720c */ /* 0x000fe20003fa5270 */
[----:B------:R-:W-:Y:S01]  /*6c80*/  IMAD.WIDE.U32 R112, R112, 0x10000, RZ ;  /* 0x0001000070707825 */ /* 0x000fe200078e00ff */
[----:B------:R-:W-:-:S02]  /*6c90*/  LOP3.LUT R98, R98, R99, R97, 0xfe, !PT ;  /* 0x0000006362627212 */ /* 0x000fc400078efe61 */
[----:B------:R-:W-:Y:S01]  /*6ca0*/  SEL R193, RZ, 0x1, P5 ;  /* 0x00000001ffc17807 */ /* 0x000fe20002800000 */
[----:B------:R-:W-:Y:S01]  /*6cb0*/  IMAD.WIDE.U32 R96, R96, 0x1000000, RZ ;  /* 0x0100000060607825 */ /* 0x000fe200078e00ff */
[----:B------:R-:W-:Y:S02]  /*6cc0*/  ISETP.NE.AND P6, PT, R109, RZ, PT ;  /* 0x000000ff6d00720c */ /* 0x000fe40003fc5270 */
[----:B------:R-:W-:Y:S01]  /*6cd0*/  F2FP.BF16.F32.PACK_AB R99, R107, R108 ;  /* 0x0000006c6b63723e */ /* 0x000fe200000010ff */
[----:B------:R-:W-:Y:S01]  /*6ce0*/  IMAD.WIDE.U32 R116, R116, 0x100, RZ ;  /* 0x0000010074747825 */ /* 0x000fe200078e00ff */
[----:B------:R-:W-:Y:S02]  /*6cf0*/  LOP3.LUT R193, R97, R98, R193, 0xfe, !PT ;  /* 0x0000006261c17212 */ /* 0x000fe400078efec1 */
[----:B------:R-:W-:Y:S01]  /*6d00*/  F2FP.BF16.F32.PACK_AB R98, R105, R106 ;  /* 0x0000006a6962723e */ /* 0x000fe200000010ff */
[----:B0-----:R-:W-:Y:S01]  /*6d10*/  IMAD.WIDE.U32 R114, R100, 0x10, R224 ;  /* 0x0000001064727825 */ /* 0x001fe200078e00e0 */
[----:B------:R-:W-:-:S02]  /*6d20*/  LOP3.LUT R109, R116, R96, R112, 0xfe, !PT ;  /* 0x00000060746d7212 */ /* 0x000fc400078efe70 */
[----:B------:R-:W-:Y:S02]  /*6d30*/  F2FP.BF16.F32.PACK_AB R97, R103, R104 ;  /* 0x000000686761723e */ /* 0x000fe400000010ff */
[----:B------:R-:W-:Y:S02]  /*6d40*/  F2FP.BF16.F32.PACK_AB R96, R102, R101 ;  /* 0x000000656660723e */ /* 0x000fe400000010ff */
[----:B------:R-:W-:Y:S02]  /*6d50*/  SEL R116, RZ, 0x1, P6 ;  /* 0x00000001ff747807 */ /* 0x000fe40003000000 */
[----:B------:R-:W-:Y:S01]  /*6d60*/  ISETP.NE.AND P2, PT, R110, RZ, PT ;  /* 0x000000ff6e00720c */ /* 0x000fe20003f45270 */
[----:B------:R1:W-:Y:S01]  /*6d70*/  STG.E.128 desc[UR4][R114.64], R96 ;  /* 0x0000006072007986 */ /* 0x0003e2000c101d04 */
[----:B------:R-:W-:Y:S01]  /*6d80*/  LOP3.LUT R117, R117, R193, R113, 0xfe, !PT ;  /* 0x000000c175757212 */ /* 0x000fe200078efe71 */
[----:B------:R-:W0:Y:S01]  /*6d90*/  @P0 LDC.64 R110, c[0x0][0x228] ;  /* 0x00008a00ff6e0b82 */ /* 0x000e220000000a00 */
[----:B------:R-:W-:-:S02]  /*6da0*/  LOP3.LUT R116, R109, R116, RZ, 0xfc, !PT ;  /* 0x000000746d747212 */ /* 0x000fc400078efcff */
[C---:B------:R-:W-:Y:S01]  /*6db0*/  IADD3 R112, R100.reuse, 0x20, RZ ;  /* 0x0000002064707810 */ /* 0x040fe20007ffe0ff */
[----:B-1----:R-:W-:-:S04]  /*6dc0*/  IMAD.WIDE.U32 R96, R100, 0x8, R222 ;  /* 0x0000000864607825 */ /* 0x002fc800078e00de */
[C---:B------:R-:W-:Y:S01]  /*6dd0*/  IMAD.WIDE.U32 R114, R112.reuse, 0x10, R210 ;  /* 0x0000001070727825 */ /* 0x040fe200078e00d2 */
[----:B------:R1:W-:Y:S03]  /*6de0*/  STG.E.64 desc[UR4][R96.64], R116 ;  /* 0x0000007460007986 */ /* 0x0003e6000c101b04 */
[----:B0-----:R-:W-:-:S04]  /*6df0*/  @P0 IMAD.WIDE.U32 R110, R112, 0x10, R110 ;  /* 0x00000010706e0825 */ /* 0x001fc800078e006e */
[----:B--2---:R-:W-:Y:S01]  /*6e00*/  @P1 IMAD.WIDE.U32 R98, R112, 0x10, R118 ;  /* 0x0000001070621825 */ /* 0x004fe200078e0076 */
[----:B-1----:R-:W-:Y:S06]  /*6e10*/  @!P0 BRA `(.L_x_1579) ;  /* 0x0000000000508947 */ /* 0x002fec0003800000 */
[----:B------:R-:W-:Y:S01]  /*6e20*/  IMAD.U32 R113, R135, 0x10000, RZ ;  /* 0x0001000087717824 */ /* 0x000fe200078e00ff */
[----:B------:R-:W0:Y:S01]  /*6e30*/  LDC.64 R96, c[0x0][0x248] ;  /* 0x00009200ff607b82 */ /* 0x000e220000000a00 */
[----:B------:R-:W-:Y:S02]  /*6e40*/  LOP3.LUT R109, R134, 0xffff, RZ, 0xc0, !PT ;  /* 0x0000ffff866d7812 */ /* 0x000fe400078ec0ff */
[----:B------:R-:W-:Y:S02]  /*6e50*/  LOP3.LUT R192, R138, 0xff, RZ, 0xc0, !PT ;  /* 0x000000ff8ac07812 */ /* 0x000fe400078ec0ff */
[----:B------:R-:W-:Y:S02]  /*6e60*/  LOP3.LUT R196, R113, 0xff0000, RZ, 0xc0, !PT ;  /* 0x00ff000071c47812 */ /* 0x000fe400078ec0ff */
[----:B------:R-:W-:Y:S01]  /*6e70*/  PRMT R113, R136, 0x7104, RZ ;  /* 0x0000710488717816 */ /* 0x000fe200000000ff */
[----:B------:R-:W-:Y:S01]  /*6e80*/  IMAD.WIDE.U32 R192, R192, 0x1000000, RZ ;  /* 0x01000000c0c07825 */ /* 0x000fe200078e00ff */
[----:B------:R-:W-:-:S02]  /*6e90*/  PRMT R196, R196, 0x4210, R109 ;  /* 0x00004210c4c47816 */ /* 0x000fc4000000006d */
[----:B------:R-:W-:Y:S02]  /*6ea0*/  LOP3.LUT R118, R139, 0xff, RZ, 0xc0, !PT ;  /* 0x000000ff8b767812 */ /* 0x000fe400078ec0ff */
[----:B------:R-:W-:Y:S02]  /*6eb0*/  LOP3.LUT R116, R140, 0xff, RZ, 0xc0, !PT ;  /* 0x000000ff8c747812 */ /* 0x000fe400078ec0ff */
[----:B------:R-:W-:Y:S01]  /*6ec0*/  LOP3.LUT R196, R196, 0xff00, R113, 0xf8, !PT ;  /* 0x0000ff00c4c47812 */ /* 0x000fe200078ef871 */
[----:B------:R-:W-:-:S03]  /*6ed0*/  IMAD.WIDE.U32 R118, R118, 0x10000, RZ ;  /* 0x0001000076767825 */ /* 0x000fc600078e00ff */
[----:B------:R-:W-:Y:S01]  /*6ee0*/  LOP3.LUT R109, R196, 0xff, R137, 0xf8, !PT ;  /* 0x000000ffc46d7812 */ /* 0x000fe200078ef889 */
[----:B------:R-:W-:-:S03]  /*6ef0*/  IMAD.WIDE.U32 R116, R116, 0x100, RZ ;  /* 0x0000010074747825 */ /* 0x000fc600078e00ff */
[----:B------:R-:W-:Y:S01]  /*6f00*/  LOP3.LUT R119, R119, R109, R193, 0xfe, !PT ;  /* 0x0000006d77777212 */ /* 0x000fe200078efec1 */
[----:B0-----:R-:W-:Y:S01]  /*6f10*/  IMAD.WIDE.U32 R96, R100, 0x8, R96 ;  /* 0x0000000864607825 */ /* 0x001fe200078e0060 */
[----:B------:R-:W-:Y:S02]  /*6f20*/  LOP3.LUT R116, R116, R192, R118, 0xfe, !PT ;  /* 0x000000c074747212 */ /* 0x000fe400078efe76 */
[----:B------:R-:W-:Y:S02]  /*6f30*/  LOP3.LUT R117, R119, R117, RZ, 0xfc, !PT ;  /* 0x0000007577757212 */ /* 0x000fe400078efcff */
[----:B------:R-:W-:-:S05]  /*6f40*/  LOP3.LUT R116, R116, 0xff, R141, 0xf8, !PT ;  /* 0x000000ff74747812 */ /* 0x000fca00078ef88d */
[----:B------:R0:W-:Y:S02]  /*6f50*/  STG.E.64 desc[UR4][R96.64], R116 ;  /* 0x0000007460007986 */ /* 0x0001e4000c101b04 */
.L_x_1579:
[----:B------:R1:W5:Y:S04]  /*6f60*/  @P1 LDG.E.128 R92, desc[UR4][R98.64] ;  /* 0x00000004625c1981 */ /* 0x000368000c1e1d00 */
[----:B------:R1:W5:Y:S04]  /*6f70*/  @P0 LDG.E.128 R88, desc[UR4][R110.64] ;  /* 0x000000046e580981 */ /* 0x000368000c1e1d00 */
[----:B0-----:R1:W5:Y:S01]  /*6f80*/  LDG.E.128 R96, desc[UR4][R114.64] ;  /* 0x0000000472607981 */ /* 0x001362000c1e1d00 */
        /* <DEDUP_REMOVED lines=12> */
.L_x_1581:
[----:B------:R-:W-:-:S07]  /*7050*/  MOV R113, R142 ;  /* 0x0000008e00717202 */ /* 0x000fce0000000f00 */
.L_x_1582:
[----:B------:R-:W-:Y:S05]  /*7060*/  BSYNC B1 ;  /* 0x0000000000017941 */ /* 0x000fea0003800000 */
.L_x_1580:
        /* <DEDUP_REMOVED lines=16> */
.L_x_1586:
[----:B------:R-:W-:Y:S05]  /*7170*/  BSYNC B2 ;  /* 0x0000000000027941 */ /* 0x000fea0003800000 */
.L_x_1585:
        /* <DEDUP_REMOVED lines=9> */
[----:B------:R-:W-:-:S03]  /*7210*/  LOP3.LUT R115, R117, R115, R120, 0x96, !PT ;  /* 0x0000007375737212 */ /* 0x000fc600078e9678 */
[----:B------:R-:W-:Y:S01]  /*7220*/  IMAD.MOV.U32 R109, RZ, RZ, RZ ;  /* 0x000000ffff6d7224 */ /* 0x000fe200078e00ff */
        /* <DEDUP_REMOVED lines=31> */
[----:B------:R-:W-:Y:S02]  /*7420*/  LOP3.LUT R190, R111, R114, R128, 0x96, !PT ;  /* 0x000000726fbe7212 */ /* 0x000fe400078e9680 */
[----:B------:R-:W-:-:S07]  /*7430*/  MOV R144, R110 ;  /* 0x0000006e00907202 */ /* 0x000fce0000000f00 */
.L_x_1584:
[----:B------:R-:W-:Y:S05]  /*7440*/  BSYNC B1 ;  /* 0x0000000000017941 */ /* 0x000fea0003800000 */
.L_x_1583:
[----:B------:R-:W-:Y:S01]  /*7450*/  I2FP.F32.U32 R111, R113 ;  /* 0x00000071006f7245 */ /* 0x000fe20000201000 */
[C---:B-----5:R-:W-:Y:S01]  /*7460*/  IMAD.U32 R110, R96.reuse, 0x10000, RZ ;  /* 0x00010000606e7824 */ /* 0x060fe200078e00ff */
        /* <DEDUP_REMOVED lines=14> */
.L_x_1587:
        /* <DEDUP_REMOVED lines=12> */
.L_x_1590:
[----:B------:R-:W-:-:S07]  /*7610*/  IMAD.MOV.U32 R113, RZ, RZ, R142 ;  /* 0x000000ffff717224 */ /* 0x000fce00078e008e */
.L_x_1591:
[----:B------:R-:W-:Y:S05]  /*7620*/  BSYNC B1 ;  /* 0x0000000000017941 */ /* 0x000fea0003800000 */
.L_x_1589:
        /* <DEDUP_REMOVED lines=16> */
.L_x_1595:
[----:B------:R-:W-:Y:S05]  /*7730*/  BSYNC B2 ;  /* 0x0000000000027941 */ /* 0x000fea0003800000 */
.L_x_1594:
        /* <DEDUP_REMOVED lines=11> */
[----:B------:R-:W-:-:S04]  /*77f0*/  IMAD.WIDE.U32 R116, R111, -0x326172a9, RZ ;  /* 0xcd9e8d576f747825 */ /* 0x000fc800078e00ff */
[----:B------:R-:W-:Y:S01]  /*7800*/  IMAD.MOV.U32 R111, RZ, RZ, RZ ;  /* 0x000000ffff6f7224 */ /* 0x000fe200078e00ff */
        /* <DEDUP_REMOVED lines=30> */
[----:B------:R-:W-:-:S07]  /*79f0*/  LOP3.LUT R190, R115, R116, R128, 0x96, !PT ;  /* 0x0000007473be7212 */ /* 0x000fce00078e9680 */
.L_x_1593:
[----:B------:R-:W-:Y:S05]  /*7a00*/  BSYNC B1 ;  /* 0x0000000000017941 */ /* 0x000fea0003800000 */
.L_x_1592:
        /* <DEDUP_REMOVED lines=10> */
.L_x_1588:
        /* <DEDUP_REMOVED lines=12> */
.L_x_1597:
[----:B------:R-:W-:-:S07]  /*7b70*/  MOV R109, R142 ;  /* 0x0000008e006d7202 */ /* 0x000fce0000000f00 */
.L_x_1598:
[----:B------:R-:W-:Y:S05]  /*7b80*/  BSYNC B1 ;  /* 0x0000000000017941 */ /* 0x000fea0003800000 */
.L_x_1596:
        /* <DEDUP_REMOVED lines=16> */
.L_x_1602:
[----:B------:R-:W-:Y:S05]  /*7c90*/  BSYNC B2 ;  /* 0x0000000000027941 */ /* 0x000fea0003800000 */
.L_x_1601:
        /* <DEDUP_REMOVED lines=41> */
[----:B------:R-:W-:Y:S01]  /*7f30*/  MOV R144, R114 ;  /* 0x0000007200907202 */ /* 0x000fe20000000f00 */
[----:B------:R-:W-:Y:S01]  /*7f40*/  IMAD.MOV.U32 R114, RZ, RZ, RZ ;  /* 0x000000ffff727224 */ /* 0x000fe200078e00ff */
[----:B------:R-:W-:-:S07]  /*7f50*/  LOP3.LUT R190, R115, R116, R128, 0x96, !PT ;  /* 0x0000007473be7212 */ /* 0x000fce00078e9680 */
.L_x_1600:
[----:B------:R-:W-:Y:S05]  /*7f60*/  BSYNC B1 ;  /* 0x0000000000017941 */ /* 0x000fea0003800000 */
.L_x_1599:
[----:B------:R-:W-:Y:S01]  /*7f70*/  I2FP.F32.U32 R109, R109 ;  /* 0x0000006d006d7245 */ /* 0x000fe20000201000 */
[----:B------:R-:W-:-:S04]  /*7f80*/  IMAD.U32 R96, R96, 0x10000, RZ ;  /* 0x0001000060607824 */ /* 0x000fc800078e00ff */
[----:B------:R-:W-:Y:S01]  /*7f90*/  FFMA.FTZ R109, R109, R218, 1.1641532182693481445e-10 ;  /* 0x2f0000006d6d7423 */ /* 0x000fe200000100da */
[----:B------:R-:W-:-:S04]  /*7fa0*/  FMUL.FTZ R96, R96, R219 ;  /* 0x000000db60607220 */ /* 0x000fc80000410000 */
[----:B------:R-:W-:-:S04]  /*7fb0*/  FSETP.GTU.FTZ.AND P3, PT, R109, R220, PT ;  /* 0x000000dc6d00720b */ /* 0x000fc80003f7c000 */
[----:B------:R-:W-:Y:S02]  /*7fc0*/  P2R R113, PR, RZ, 0x8 ;  /* 0x00000008ff717803 */ /* 0x000fe40000000000 */
[----:B------:R-:W-:Y:S01]  /*7fd0*/  FSEL R109, R96, RZ, !P3 ;  /* 0x000000ff606d7208 */ /* 0x000fe20005800000 */
        /* <DEDUP_REMOVED lines=8> */
.L_x_1603:
        /* <DEDUP_REMOVED lines=12> */
.L_x_1606:
[----:B------:R-:W-:-:S07]  /*8120*/  IMAD.MOV.U32 R96, RZ, RZ, R142 ;  /* 0x000000ffff607224 */ /* 0x000fce00078e008e */
.L_x_1607:
[----:B------:R-:W-:Y:S05]  /*8130*/  BSYNC B1 ;  /* 0x0000000000017941 */ /* 0x000fea0003800000 */
.L_x_1605:
        /* <DEDUP_REMOVED lines=16> */
.L_x_1611:
[----:B------:R-:W-:Y:S05]  /*8240*/  BSYNC B2 ;  /* 0x0000000000027941 */ /* 0x000fea0003800000 */
.L_x_1610:
        /* <DEDUP_REMOVED lines=44> */
.L_x_1609:
[----:B------:R-:W-:Y:S05]  /*8510*/  BSYNC B1 ;  /* 0x0000000000017941 */ /* 0x000fea0003800000 */
.L_x_1608:
[----:B------:R-:W-:Y:S02]  /*8520*/  I2FP.F32.U32 R115, R96 ;  /* 0x0000006000737245 */ /* 0x000fe40000201000 */
[----:B------:R-:W-:Y:S02]  /*8530*/  PRMT R96, R88, 0x7632, R96 ;  /* 0x0000763258607816 */ /* 0x000fe40000000060 */
[----:B------:R-:W-:Y:S01]  /*8540*/  @P1 PRMT R114, R92, 0x7632, R114 ;  /* 0x000076325c721816 */ /* 0x000fe20000000072 */
[----:B------:R-:W-:Y:S01]  /*8550*/  FFMA.FTZ R115, R115, R218, 1.1641532182693481445e-10 ;  /* 0x2f00000073737423 */ /* 0x000fe200000100da */
[----:B------:R-:W-:-:S03]  /*8560*/  SHF.L.U32 R96, R96, 0x10, RZ ;  /* 0x0000001060607819 */ /* 0x000fc600000006ff */
[----:B------:R-:W-:Y:S01]  /*8570*/  @P1 IMAD.U32 R114, R114, 0x10000, RZ ;  /* 0x0001000072721824 */ /* 0x000fe200078e00ff */
[----:B------:R-:W-:Y:S01]  /*8580*/  FSETP.GTU.FTZ.AND P3, PT, R115, R220, PT ;  /* 0x000000dc7300720b */ /* 0x000fe20003f7c000 */
[----:B------:R-:W-:-:S03]  /*8590*/  FMUL.FTZ R96, R96, R219 ;  /* 0x000000db60607220 */ /* 0x000fc60000410000 */
[----:B------:R-:W-:Y:S02]  /*85a0*/  SEL R140, RZ, 0x1, P3 ;  /* 0x00000001ff8c7807 */ /* 0x000fe40001800000 */
[----:B------:R-:W-:-:S05]  /*85b0*/  FSEL R96, R96, RZ, !P3 ;  /* 0x000000ff60607208 */ /* 0x000fca0005800000 */
[----:B------:R-:W-:-:S04]  /*85c0*/  FADD.FTZ R109, R109, R96 ;  /* 0x000000606d6d7221 */ /* 0x000fc80000010000 */
[----:B------:R-:W-:-:S07]  /*85d0*/  @P1 FADD.FTZ R109, R109, R114 ;  /* 0x000000726d6d1221 */ /* 0x000fce0000010000 */
.L_x_1604:
        /* <DEDUP_REMOVED lines=12> */
.L_x_1613:
[----:B------:R-:W-:-:S07]  /*86a0*/  MOV R96, R142 ;  /* 0x0000008e00607202 */ /* 0x000fce0000000f00 */
.L_x_1614:
[----:B------:R-:W-:Y:S05]  /*86b0*/  BSYNC B1 ;  /* 0x0000000000017941 */ /* 0x000fea0003800000 */
.L_x_1612:
        /* <DEDUP_REMOVED lines=16> */
.L_x_1618:
[----:B------:R-:W-:Y:S05]  /*87c0*/  BSYNC B2 ;  /* 0x0000000000027941 */ /* 0x000fea0003800000 */
.L_x_1617:
        /* <DEDUP_REMOVED lines=44> */
.L_x_1616:
[----:B------:R-:W-:Y:S05]  /*8a90*/  BSYNC B1 ;  /* 0x0000000000017941 */ /* 0x000fea0003800000 */
.L_x_1615:
[----:B------:R-:W-:Y:S01]  /*8aa0*/  I2FP.F32.U32 R111, R96 ;  /* 0x00000060006f7245 */ /* 0x000fe20000201000 */
[C---:B------:R-:W-:Y:S01]  /*8ab0*/  IMAD.U32 R96, R97.reuse, 0x10000, RZ ;  /* 0x0001000061607824 */ /* 0x040fe200078e00ff */
[----:B------:R-:W-:-:S03]  /*8ac0*/  PRMT R115, R97, 0x7632, R115 ;  /* 0x0000763261737816 */ /* 0x000fc60000000073 */
        /* <DEDUP_REMOVED lines=12> */
.L_x_1619:
        /* <DEDUP_REMOVED lines=12> */
.L_x_1622:
[----:B------:R-:W-:-:S07]  /*8c50*/  IMAD.MOV.U32 R139, RZ, RZ, R142 ;  /* 0x000000ffff8b7224 */ /* 0x000fce00078e008e */
.L_x_1623:
[----:B------:R-:W-:Y:S05]  /*8c60*/  BSYNC B1 ;  /* 0x0000000000017941 */ /* 0x000fea0003800000 */
.L_x_1621:
        /* <DEDUP_REMOVED lines=16> */
.L_x_1627:
[----:B------:R-:W-:Y:S05]  /*8d70*/  BSYNC B2 ;  /* 0x0000000000027941 */ /* 0x000fea0003800000 */
.L_x_1626:
        /* <DEDUP_REMOVED lines=44> */
.L_x_1625:
[----:B------:R-:W-:Y:S05]  /*9040*/  BSYNC B1 ;  /* 0x0000000000017941 */ /* 0x000fea0003800000 */
.L_x_1624:
        /* <DEDUP_REMOVED lines=10> */
.L_x_1620:
        /* <DEDUP_REMOVED lines=12> */
.L_x_1629:
[----:B------:R-:W-:-:S07]  /*91b0*/  MOV R194, R142 ;  /* 0x0000008e00c27202 */ /* 0x000fce0000000f00 */
.L_x_1630:
[----:B------:R-:W-:Y:S05]  /*91c0*/  BSYNC B1 ;  /* 0x0000000000017941 */ /* 0x000fea0003800000 */
.L_x_1628:
        /* <DEDUP_REMOVED lines=16> */
.L_x_1634:
[----:B------:R-:W-:Y:S05]  /*92d0*/  BSYNC B2 ;  /* 0x0000000000027941 */ /* 0x000fea0003800000 */
.L_x_1633:
        /* <DEDUP_REMOVED lines=44> */
.L_x_1632:
[----:B------:R-:W-:Y:S05]  /*95a0*/  BSYNC B1 ;  /* 0x0000000000017941 */ /* 0x000fea0003800000 */
.L_x_1631:
        /* <DEDUP_REMOVED lines=15> */
.L_x_1635:
        /* <DEDUP_REMOVED lines=12> */
.L_x_1638:
[----:B------:R-:W-:-:S07]  /*9760*/  IMAD.MOV.U32 R138, RZ, RZ, R142 ;  /* 0x000000ffff8a7224 */ /* 0x000fce00078e008e */
.L_x_1639:
[----:B------:R-:W-:Y:S05]  /*9770*/  BSYNC B1 ;  /* 0x0000000000017941 */ /* 0x000fea0003800000 */
.L_x_1637:
        /* <DEDUP_REMOVED lines=16> */
.L_x_1643:
[----:B------:R-:W-:Y:S05]  /*9880*/  BSYNC B2 ;  /* 0x0000000000027941 */ /* 0x000fea0003800000 */
.L_x_1642:
        /* <DEDUP_REMOVED lines=44> */
.L_x_1641:
[----:B------:R-:W-:Y:S05]  /*9b50*/  BSYNC B1 ;  /* 0x0000000000017941 */ /* 0x000fea0003800000 */
.L_x_1640:
[----:B------:R-:W-:Y:S02]  /*9b60*/  I2FP.F32.U32 R97, R138 ;  /* 0x0000008a00617245 */ /* 0x000fe40000201000 */
[----:B------:R-:W-:-:S03]  /*9b70*/  PRMT R116, R89, 0x7632, R116 ;  /* 0x0000763259747816 */ /* 0x000fc60000000074 */
[----:B------:R-:W-:Y:S01]  /*9b80*/  FFMA.FTZ R97, R97, R218, 1.1641532182693481445e-10 ;  /* 0x2f00000061617423 */ /* 0x000fe200000100da */
[----:B------:R-:W-:-:S04]  /*9b90*/  SHF.L.U32 R116, R116, 0x10, RZ ;  /* 0x0000001074747819 */ /* 0x000fc800000006ff */
        /* <DEDUP_REMOVED lines=8> */
.L_x_1636:
        /* <DEDUP_REMOVED lines=12> */
.L_x_1645:
[----:B------:R-:W-:-:S07]  /*9ce0*/  MOV R194, R142 ;  /* 0x0000008e00c27202 */ /* 0x000fce0000000f00 */
.L_x_1646:
[----:B------:R-:W-:Y:S05]  /*9cf0*/  BSYNC B1 ;  /* 0x0000000000017941 */ /* 0x000fea0003800000 */
.L_x_1644:
        /* <DEDUP_REMOVED lines=16> */
.L_x_1650:
[----:B------:R-:W-:Y:S05]  /*9e00*/  BSYNC B2 ;  /* 0x0000000000027941 */ /* 0x000fea0003800000 */
.L_x_1649:
        /* <DEDUP_REMOVED lines=44> */
.L_x_1648:
[----:B------:R-:W-:Y:S05]  /*a0d0*/  BSYNC B1 ;  /* 0x0000000000017941 */ /* 0x000fea0003800000 */
.L_x_1647:
        /* <DEDUP_REMOVED lines=15> */
.L_x_1651:
        /* <DEDUP_REMOVED lines=12> */
.L_x_1654:
[----:B------:R-:W-:-:S07]  /*a290*/  IMAD.MOV.U32 R117, RZ, RZ, R142 ;  /* 0x000000ffff757224 */ /* 0x000fce00078e008e */
.L_x_1655:
[----:B------:R-:W-:Y:S05]  /*a2a0*/  BSYNC B1 ;  /* 0x0000000000017941 */ /* 0x000fea0003800000 */
.L_x_1653:
        /* <DEDUP_REMOVED lines=16> */
.L_x_1659:
[----:B------:R-:W-:Y:S05]  /*a3b0*/  BSYNC B2 ;  /* 0x0000000000027941 */ /* 0x000fea0003800000 */
.L_x_1658:
        /* <DEDUP_REMOVED lines=44> */
.L_x_1657:
[----:B------:R-:W-:Y:S05]  /*a680*/  BSYNC B1 ;  /* 0x0000000000017941 */ /* 0x000fea0003800000 */
.L_x_1656:
        /* <DEDUP_REMOVED lines=10> */
.L_x_1652:
        /* <DEDUP_REMOVED lines=12> */
.L_x_1661:
[----:B------:R-:W-:-:S07]  /*a7f0*/  MOV R117, R142 ;  /* 0x0000008e00757202 */ /* 0x000fce0000000f00 */
.L_x_1662:
[----:B------:R-:W-:Y:S05]  /*a800*/  BSYNC B1 ;  /* 0x0000000000017941 */ /* 0x000fea0003800000 */
.L_x_1660:
        /* <DEDUP_REMOVED lines=16> */
.L_x_1666:
[----:B------:R-:W-:Y:S05]  /*a910*/  BSYNC B2 ;  /* 0x0000000000027941 */ /* 0x000fea0003800000 */
.L_x_1665:
        /* <DEDUP_REMOVED lines=44> */
.L_x_1664:
[----:B------:R-:W-:Y:S05]  /*abe0*/  BSYNC B1 ;  /* 0x0000000000017941 */ /* 0x000fea0003800000 */
.L_x_1663:
        /* <DEDUP_REMOVED lines=14> */
.L_x_1667:
        /* <DEDUP_REMOVED lines=12> */
.L_x_1670:
[----:B------:R-:W-:-:S07]  /*ad90*/  IMAD.MOV.U32 R98, RZ, RZ, R142 ;  /* 0x000000ffff627224 */ /* 0x000fce00078e008e */
.L_x_1671:
[----:B------:R-:W-:Y:S05]  /*ada0*/  BSYNC B1 ;  /* 0x0000000000017941 */ /* 0x000fea0003800000 */
.L_x_1669:
        /* <DEDUP_REMOVED lines=16> */
.L_x_1675:
[----:B------:R-:W-:Y:S05]  /*aeb0*/  BSYNC B2 ;  /* 0x0000000000027941 */ /* 0x000fea0003800000 */
.L_x_1674:
        /* <DEDUP_REMOVED lines=44> */
.L_x_1673:
[----:B------:R-:W-:Y:S05]  /*b180*/  BSYNC B1 ;  /* 0x0000000000017941 */ /* 0x000fea0003800000 */
.L_x_1672:
        /* <DEDUP_REMOVED lines=12> */
.L_x_1668:
        /* <DEDUP_REMOVED lines=12> */
.L_x_1677:
[----:B------:R-:W-:-:S07]  /*b310*/  MOV R98, R142 ;  /* 0x0000008e00627202 */ /* 0x000fce0000000f00 */
.L_x_1678:
[----:B------:R-:W-:Y:S05]  /*b320*/  BSYNC B1 ;  /* 0x0000000000017941 */ /* 0x000fea0003800000 */
.L_x_1676:
        /* <DEDUP_REMOVED lines=16> */
.L_x_1682:
[----:B------:R-:W-:Y:S05]  /*b430*/  BSYNC B2 ;  /* 0x0000000000027941 */ /* 0x000fea0003800000 */
.L_x_1681:
        /* <DEDUP_REMOVED lines=44> */
.L_x_1680:
[----:B------:R-:W-:Y:S05]  /*b700*/  BSYNC B1 ;  /* 0x0000000000017941 */ /* 0x000fea0003800000 */
.L_x_1679:
[----:B------:R-:W-:Y:S01]  /*b710*/  I2FP.F32.U32 R119, R98 ;  /* 0x0000006200777245 */ /* 0x000fe20000201000 */
[----:B------:R-:W-:-:S04]  /*b720*/  IMAD.U32 R96, R99, 0x10000, RZ ;  /* 0x0001000063607824 */ /* 0x000fc800078e00ff */
[----:B------:R-:W-:Y:S01]  /*b730*/  FFMA.FTZ R193, R119, R218, 1.1641532182693481445e-10 ;  /* 0x2f00000077c17423 */ /* 0x000fe200000100da */
[----:B------:R-:W-:Y:S01]  /*b740*/  FMUL.FTZ R96, R96, R219 ;  /* 0x000000db60607220 */ /* 0x000fe20000410000 */
[----:B------:R-:W-:-:S03]  /*b750*/  PRMT R119, R99, 0x7632, R119 ;  /* 0x0000763263777816 */ /* 0x000fc60000000077 */
[----:B------:R-:W-:-:S04]  /*b760*/  FSETP.GTU.FTZ.AND P4, PT, R193, R220, PT ;  /* 0x000000dcc100720b */ /* 0x000fc80003f9c000 */
[----:B------:R-:W-:Y:S01]  /*b770*/  FSEL R118, R96, RZ, !P4 ;  /* 0x000000ff60767208 */ /* 0x000fe20006000000 */
[----:B------:R-:W-:Y:S08]  /*b780*/  @P2 BRA `(.L_x_1683) ;  /* 0x0000000000182947 */ /* 0x000ff00003800000 */
[----:B------:R-:W-:Y:S01]  /*b790*/  MOV R96, R97 ;  /* 0x0000006100607202 */ /* 0x000fe20000000f00 */
[----:B------:R-:W-:Y:S06]  /*b7a0*/  @!P1 BRA `(.L_x_1684) ;  /* 0x0000000400689947 */ /* 0x000fec0003800000 */
[----:B------:R-:W-:Y:S02]  /*b7b0*/  IMAD.U32 R99, R95, 0x10000, RZ ;  /* 0x000100005f637824 */ /* 0x000fe400078e00ff */
[----:B------:R-:W-:Y:S02]  /*b7c0*/  IMAD.MOV.U32 R96, RZ, RZ, R97 ;  /* 0x000000ffff607224 */ /* 0x000fe400078e0061 */
[----:B------:R-:W-:Y:S01]  /*b7d0*/  FADD.FTZ R118, R99, R118 ;  /* 0x0000007663767221 */ /* 0x000fe20000010000 */
[----:B------:R-:W-:Y:S06]  /*b7e0*/  BRA `(.L_x_1684) ;  /* 0x0000000400587947 */ /* 0x000fec0003800000 */
.L_x_1683:
        /* <DEDUP_REMOVED lines=12> */
.L_x_1686:
[----:B------:R-:W-:-:S07]  /*b8b0*/  IMAD.MOV.U32 R135, RZ, RZ, R142 ;  /* 0x000000ffff877224 */ /* 0x000fce00078e008e */
.L_x_1687:
[----:B------:R-:W-:Y:S05]  /*b8c0*/  BSYNC B1 ;  /* 0x0000000000017941 */ /* 0x000fea0003800000 */
.L_x_1685:
        /* <DEDUP_REMOVED lines=16> */
.L_x_1691:
[----:B------:R-:W-:Y:S05]  /*b9d0*/  BSYNC B2 ;  /* 0x0000000000027941 */ /* 0x000fea0003800000 */
.L_x_1690:
        /* <DEDUP_REMOVED lines=44> */
.L_x_1689:
[----:B------:R-:W-:Y:S05]  /*bca0*/  BSYNC B1 ;  /* 0x0000000000017941 */ /* 0x000fea0003800000 */
.L_x_1688:
        /* <DEDUP_REMOVED lines=10> */
.L_x_1684:
        /* <DEDUP_REMOVED lines=12> */
.L_x_1693:
[----:B------:R-:W-:-:S07]  /*be10*/  MOV R198, R142 ;  /* 0x0000008e00c67202 */ /* 0x000fce0000000f00 */
.L_x_1694:
[----:B------:R-:W-:Y:S05]  /*be20*/  BSYNC B1 ;  /* 0x0000000000017941 */ /* 0x000fea0003800000 */
.L_x_1692:
        /* <DEDUP_REMOVED lines=16> */
.L_x_1698:
[----:B------:R-:W-:Y:S05]  /*bf30*/  BSYNC B2 ;  /* 0x0000000000027941 */ /* 0x000fea0003800000 */
.L_x_1697:
        /* <DEDUP_REMOVED lines=44> */
.L_x_1696:
[----:B------:R-:W-:Y:S05]  /*c200*/  BSYNC B1 ;  /* 0x0000000000017941 */ /* 0x000fea0003800000 */
.L_x_1695:
        /* <DEDUP_REMOVED lines=14> */
.L_x_1699:
        /* <DEDUP_REMOVED lines=12> */
.L_x_1702:
[----:B------:R-:W-:-:S07]  /*c3b0*/  IMAD.MOV.U32 R134, RZ, RZ, R142 ;  /* 0x000000ffff867224 */ /* 0x000fce00078e008e */
.L_x_1703:
[----:B------:R-:W-:Y:S05]  /*c3c0*/  BSYNC B1 ;  /* 0x0000000000017941 */ /* 0x000fea0003800000 */
.L_x_1701:
        /* <DEDUP_REMOVED lines=8> */
[----:B------:R-:W-:Y:S02]  /*c450*/  IADD3 R187, R187, 0x1, RZ ;  /* 0x00000001bbbb7810 */ /* 0x000fe40007ffe0ff */
[----:B------:R-:W-:Y:S02]  /*c460*/  P2R R96, PR, RZ, 0x1 ;  /* 0x00000001ff607803 */ /* 0x000fe40000000000 */
[----:B------:R-:W-:-:S13]  /*c470*/  ISETP.NE.AND P6, PT, R187, RZ, PT ;  /* 0x000000ffbb00720c */ /* 0x000fda0003fc5270 */
[----:B------:R-:W-:Y:S02]  /*c480*/  @!P6 VIADD R188, R188, 0x1 ;  /* 0x00000001bcbce836 */ /* 0x000fe40000000000 */
[----:B------:R-:W-:Y:S02]  /*c490*/  @!P6 VIADD R98, R185, 0x1 ;  /* 0x00000001b962e836 */ /* 0x000fe40000000000 */
[----:B------:R-:W-:Y:S01]  /*c4a0*/  @!P6 IMAD.MOV.U32 R187, RZ, RZ, RZ ;  /* 0x000000ffffbbe224 */ /* 0x000fe200078e00ff */
[----:B------:R-:W-:-:S13]  /*c4b0*/  ISETP.NE.AND P0, PT, R188, RZ, !P6 ;  /* 0x000000ffbc00720c */ /* 0x000fda0007705270 */
[----:B------:R-:W-:Y:S02]  /*c4c0*/  @P0 IADD3 R98, R185, RZ, RZ ;  /* 0x000000ffb9620210 */ /* 0x000fe40007ffe0ff */
[----:B------:R-:W-:-:S03]  /*c4d0*/  ISETP.NE.AND P0, PT, R96, RZ, PT ;  /* 0x000000ff6000720c */ /* 0x000fc60003f05270 */
[----:B------:R-:W-:-:S10]  /*c4e0*/  @!P6 IMAD.MOV.U32 R185, RZ, RZ, R98 ;  /* 0x000000ffffb9e224 */ /* 0x000fd400078e0062 */
.L_x_1707:
[----:B------:R-:W-:Y:S05]  /*c4f0*/  BSYNC B2 ;  /* 0x0000000000027941 */ /* 0x000fea0003800000 */
.L_x_1706:
        /* <DEDUP_REMOVED lines=44> */
.L_x_1705:
[----:B------:R-:W-:Y:S05]  /*c7c0*/  BSYNC B1 ;  /* 0x0000000000017941 */ /* 0x000fea0003800000 */
.L_x_1704:
        /* <DEDUP_REMOVED lines=12> */
.L_x_1700:
[----:B------:R-:W-:Y:S01]  /*c890*/  SEL R97, RZ, 0x1000000, P5 ;  /* 0x01000000ff617807 */ /* 0x000fe20002800000 */
[----:B------:R-:W-:Y:S01]  /*c8a0*/  IMAD.WIDE.U32 R200, R112, 0x10, R224 ;  /* 0x0000001070c87825 */ /* 0x000fe200078e00e0 */
[----:B------:R-:W-:Y:S01]  /*c8b0*/  ISETP.NE.AND P5, PT, R113, RZ, PT ;  /* 0x000000ff7100720c */ /* 0x000fe20003fa5270 */
[----:B------:R-:W0:Y:S01]  /*c8c0*/  @P0 LDC.64 R198, c[0x0][0x228] ;  /* 0x00008a00ffc60b82 */ /* 0x000e220000000a00 */
[----:B------:R-:W-:Y:S02]  /*c8d0*/  SEL R113, RZ, 0x100, P3 ;  /* 0x00000100ff717807 */ /* 0x000fe40001800000 */
[----:B------:R-:W-:Y:S02]  /*c8e0*/  SEL R96, RZ, 0x10000, P4 ;  /* 0x00010000ff607807 */ /* 0x000fe40002000000 */
[----:B------:R-:W-:Y:S02]  /*c8f0*/  ISETP.NE.AND P3, PT, R196, RZ, PT ;  /* 0x000000ffc400720c */ /* 0x000fe40003f65270 */
[----:B------:R-:W-:-:S02]  /*c900*/  ISETP.NE.AND P4, PT, R114, RZ, PT ;  /* 0x000000ff7200720c */ /* 0x000fc40003f85270 */
[----:B------:R-:W-:Y:S02]  /*c910*/  SEL R202, RZ, 0x1, P3 ;  /* 0x00000001ffca7807 */ /* 0x000fe40001800000 */
[----:B------:R-:W-:Y:S02]  /*c920*/  P2R R98, PR, RZ, 0x4 ;  /* 0x00000004ff627803 */ /* 0x000fe40000000000 */
[----:B------:R-:W-:Y:S01]  /*c930*/  SEL R194, RZ, 0x1, P4 ;  /* 0x00000001ffc27807 */ /* 0x000fe20002000000 */
[----:B------:R-:W-:Y:S01]  /*c940*/  IMAD.WIDE.U32 R202, R202, 0x1000000, RZ ;  /* 0x01000000caca7825 */ /* 0x000fe200078e00ff */
[----:B------:R-:W-:Y:S02]  /*c950*/  SEL R192, RZ, 0x1, P5 ;  /* 0x00000001ffc07807 */ /* 0x000fe40002800000 */
[----:B------:R-:W-:Y:S01]  /*c960*/  ISETP.NE.AND P2, PT, R197, RZ, PT ;  /* 0x000000ffc500720c */ /* 0x000fe20003f45270 */
[----:B------:R-:W-:Y:S01]  /*c970*/  IMAD.WIDE.U32 R194, R194, 0x10000, RZ ;  /* 0x00010000c2c27825 */ /* 0x000fe200078e00ff */
[----:B------:R-:W-:Y:S01]  /*c980*/  LOP3.LUT R113, R113, R97, R96, 0xfe, !PT ;  /* 0x0000006171717212 */ /* 0x000fe200078efe60 */
[----:B------:R-:W1:Y:S01]  /*c990*/  @P1 LDC.64 R196, c[0x0][0x230] ;  /* 0x00008c00ffc41b82 */ /* 0x000e620000000a00 */
[----:B------:R-:W-:Y:S01]  /*c9a0*/  SEL R205, RZ, 0x1, P2 ;  /* 0x00000001ffcd7807 */ /* 0x000fe20001000000 */
[----:B------:R-:W-:Y:S01]  /*c9b0*/  IMAD.WIDE.U32 R192, R192, 0x100, RZ ;  /* 0x00000100c0c07825 */ /* 0x000fe200078e00ff */
[----:B------:R-:W-:-:S02]  /*c9c0*/  LOP3.LUT P6, RZ, R133, 0x20, RZ, 0xc0, !PT ;  /* 0x0000002085ff7812 */ /* 0x000fc400078cc0ff */
[----:B------:R-:W-:Y:S02]  /*c9d0*/  ISETP.NE.AND P2, PT, R98, RZ, PT ;  /* 0x000000ff6200720c */ /* 0x000fe40003f45270 */
[----:B------:R-:W-:Y:S02]  /*c9e0*/  F2FP.BF16.F32.PACK_AB R99, R119, R118 ;  /* 0x000000767763723e */ /* 0x000fe400000010ff */
[----:B------:R-:W-:Y:S02]  /*c9f0*/  F2FP.BF16.F32.PACK_AB R98, R117, R116 ;  /* 0x000000747562723e */ /* 0x000fe400000010ff */
[----:B------:R-:W-:Y:S02]  /*ca00*/  F2FP.BF16.F32.PACK_AB R97, R115, R111 ;  /* 0x0000006f7361723e */ /* 0x000fe400000010ff */
[----:B------:R-:W-:Y:S02]  /*ca10*/  F2FP.BF16.F32.PACK_AB R96, R109, R110 ;  /* 0x0000006e6d60723e */ /* 0x000fe400000010ff */
[----:B------:R-:W-:Y:S01]  /*ca20*/  LOP3.LUT R205, R203, R113, R205, 0xfe, !PT ;  /* 0x00000071cbcd7212 */ /* 0x000fe200078efecd */
[----:B------:R-:W-:Y:S01]  /*ca30*/  VIADD R113, R100, 0x40 ;  /* 0x0000004064717836 */ /* 0x000fe20000000000 */
[----:B------:R-:W-:Y:S01]  /*ca40*/  LOP3.LUT R202, R192, R202, R194, 0xfe, !PT ;  /* 0x000000cac0ca7212 */ /* 0x000fe200078efec2 */
[----:B------:R2:W-:Y:S01]  /*ca50*/  STG.E.128 desc[UR4][R200.64], R96 ;  /* 0x00000060c8007986 */ /* 0x0005e2000c101d04 */
[----:B------:R-:W-:Y:S01]  /*ca60*/  SEL R203, RZ, 0x1, P6 ;  /* 0x00000001ffcb7807 */ /* 0x000fe20003000000 */
[----:B0-----:R-:W-:-:S04]  /*ca70*/  @P0 IMAD.WIDE.U32 R198, R113, 0x10, R198 ;  /* 0x0000001071c60825 */ /* 0x001fc800078e00c6 */
[----:B-1----:R-:W-:Y:S01]  /*ca80*/  @P1 IMAD.WIDE.U32 R196, R113, 0x10, R196 ;  /* 0x0000001071c41825 */ /* 0x002fe200078e00c4 */
[----:B--2---:R-:W-:-:S03]  /*ca90*/  LOP3.LUT R97, R193, R205, R195, 0xfe, !PT ;  /* 0x000000cdc1617212 */ /* 0x004fc600078efec3 */
[----:B------:R-:W-:Y:S01]  /*caa0*/  IMAD.WIDE.U32 R98, R112, 0x8, R222 ;  /* 0x0000000870627825 */ /* 0x000fe200078e00de */
[----:B------:R-:W-:-:S03]  /*cab0*/  LOP3.LUT R96, R202, R203, RZ, 0xfc, !PT ;  /* 0x000000cbca607212 */ /* 0x000fc600078efcff */
[----:B------:R-:W-:Y:S02]  /*cac0*/  IMAD.WIDE.U32 R200, R113, 0x10, R210 ;  /* 0x0000001071c87825 */ /* 0x000fe400078e00d2 */
[----:B------:R0:W-:Y:S01]  /*cad0*/  STG.E.64 desc[UR4][R98.64], R96 ;  /* 0x0000006062007986 */ /* 0x0001e2000c101b04 */
[----:B------:R-:W-:Y:S05]  /*cae0*/  @!P0 BRA `(.L_x_1708) ;  /* 0x0000000000508947 */ /* 0x000fea0003800000 */
[----:B0-----:R-:W-:Y:S01]  /*caf0*/  SHF.L.U32 R99, R135, 0x10, RZ ;  /* 0x0000001087637819 */ /* 0x001fe200000006ff */
[----:B------:R-:W0:Y:S01]  /*cb00*/  LDC.64 R96, c[0x0][0x248] ;  /* 0x00009200ff607b82 */ /* 0x000e220000000a00 */
[----:B------:R-:W-:Y:S02]  /*cb10*/  LOP3.LUT R98, R134, 0xffff, RZ, 0xc0, !PT ;  /* 0x0000ffff86627812 */ /* 0x000fe400078ec0ff */
[----:B------:R-:W-:Y:S02]  /*cb20*/  LOP3.LUT R99, R99, 0xff0000, RZ, 0xc0, !PT ;  /* 0x00ff000063637812 */ /* 0x000fe400078ec0ff */
[----:B------:R-:W-:Y:S02]  /*cb30*/  PRMT R193, R136, 0x7104, RZ ;  /* 0x0000710488c17816 */ /* 0x000fe400000000ff */
[----:B------:R-:W-:Y:S02]  /*cb40*/  PRMT R98, R99, 0x4210, R98 ;  /* 0x0000421063627816 */ /* 0x000fe40000000062 */
[----:B------:R-:W-:-:S02]  /*cb50*/  LOP3.LUT R194, R138, 0xff, RZ, 0xc0, !PT ;  /* 0x000000ff8ac27812 */ /* 0x000fc400078ec0ff */
[----:B------:R-:W-:Y:S02]  /*cb60*/  LOP3.LUT R192, R139, 0xff, RZ, 0xc0, !PT ;  /* 0x000000ff8bc07812 */ /* 0x000fe400078ec0ff */
[----:B------:R-:W-:Y:S01]  /*cb70*/  LOP3.LUT R99, R140, 0xff, RZ, 0xc0, !PT ;  /* 0x000000ff8c637812 */ /* 0x000fe200078ec0ff */
[----:B------:R-:W-:Y:S01]  /*cb80*/  IMAD.WIDE.U32 R194, R194, 0x1000000, RZ ;  /* 0x01000000c2c27825 */ /* 0x000fe200078e00ff */
[----:B------:R-:W-:-:S03]  /*cb90*/  LOP3.LUT R114, R98, 0xff00, R193, 0xf8, !PT ;  /* 0x0000ff0062727812 */ /* 0x000fc600078ef8c1 */
[----:B------:R-:W-:Y:S01]  /*cba0*/  IMAD.WIDE.U32 R192, R192, 0x10000, RZ ;  /* 0x00010000c0c07825 */ /* 0x000fe200078e00ff */
[----:B------:R-:W-:-:S03]  /*cbb0*/  LOP3.LUT R203, R114, 0xff, R137, 0xf8, !PT ;  /* 0x000000ff72cb7812 */ /* 0x000fc600078ef889 */
[----:B------:R-:W-:Y:S01]  /*cbc0*/  IMAD.WIDE.U32 R98, R99, 0x100, RZ ;  /* 0x0000010063627825 */ /* 0x000fe200078e00ff */
[----:B------:R-:W-:-:S03]  /*cbd0*/  LOP3.LUT R203, R193, R203, R195, 0xfe, !PT ;  /* 0x000000cbc1cb7212 */ /* 0x000fc600078efec3 */
[----:B0-----:R-:W-:Y:S01]  /*cbe0*/  IMAD.WIDE.U32 R96, R112, 0x8, R96 ;  /* 0x0000000870607825 */ /* 0x001fe200078e0060 */
[----:B------:R-:W-:Y:S02]  /*cbf0*/  LOP3.LUT R98, R98, R194, R192, 0xfe, !PT ;  /* 0x000000c262627212 */ /* 0x000fe400078efec0 */
[----:B------:R-:W-:Y:S02]  /*cc00*/  LOP3.LUT R99, R203, R99, RZ, 0xfc, !PT ;  /* 0x00000063cb637212 */ /* 0x000fe400078efcff */
[----:B------:R-:W-:-:S05]  /*cc10*/  LOP3.LUT R98, R98, 0xff, R141, 0xf8, !PT ;  /* 0x000000ff62627812 */ /* 0x000fca00078ef88d */
[----:B------:R1:W-:Y:S02]  /*cc20*/  STG.E.64 desc[UR4][R96.64], R98 ;  /* 0x0000006260007986 */ /* 0x0003e4000c101b04 */
.L_x_1708:
[----:B------:R2:W5:Y:S04]  /*cc30*/  @P0 LDG.E.128 R88, desc[UR4][R198.64] ;  /* 0x00000004c6580981 */ /* 0x000568000c1e1d00 */
[----:B------:R2:W5:Y:S04]  /*cc40*/  @P1 LDG.E.128 R92, desc[UR4][R196.64] ;  /* 0x00000004c45c1981 */ /* 0x000568000c1e1d00 */
[----:B01----:R2:W5:Y:S01]  /*cc50*/  LDG.E.128 R96, desc[UR4][R200.64] ;  /* 0x00000004c8607981 */ /* 0x003562000c1e1d00 */
[C---:B------:R-:W-:Y:S01]  /*cc60*/  ISETP.NE.AND P3, PT, R204.reuse, 0x1, PT ;  /* 0x00000001cc00780c */ /* 0x040fe20003f65270 */
[----:B------:R-:W-:Y:S01]  /*cc70*/  BSSY B1, `(.L_x_1709) ;  /* 0x000000c000017945 */ /* 0x000fe20003800000 */
[----:B------:R-:W-:-:S11]  /*cc80*/  VIADD R192, R204, 0x1 ;  /* 0x00000001ccc07836 */ /* 0x000fd60000000000 */
[----:B--2---:R-:W-:Y:S05]  /*cc90*/  @!P3 BRA `(.L_x_1710) ;  /* 0x000000000020b947 */ /* 0x004fea0003800000 */
        /* <DEDUP_REMOVED lines=8> */
.L_x_1710:
[----:B------:R-:W-:-:S07]  /*cd20*/  IMAD.MOV.U32 R114, RZ, RZ, R142 ;  /* 0x000000ffff727224 */ /* 0x000fce00078e008e */
.L_x_1711:
[----:B------:R-:W-:Y:S05]  /*cd30*/  BSYNC B1 ;  /* 0x0000000000017941 */ /* 0x000fea0003800000 */
.L_x_1709:
        /* <DEDUP_REMOVED lines=16> */
.L_x_1715:
[----:B------:R-:W-:Y:S05]  /*ce40*/  BSYNC B2 ;  /* 0x0000000000027941 */ /* 0x000fea0003800000 */
.L_x_1714:
        /* <DEDUP_REMOVED lines=44> */
.L_x_1713:
[----:B------:R-:W-:Y:S05]  /*d110*/  BSYNC B1 ;  /* 0x0000000000017941 */ /* 0x000fea0003800000 */
.L_x_1712:
        /* <DEDUP_REMOVED lines=16> */
.L_x_1716:
        /* <DEDUP_REMOVED lines=12> */
.L_x_1719:
[----:B------:R-:W-:-:S07]  /*d2e0*/  MOV R114, R142 ;  /* 0x0000008e00727202 */ /* 0x000fce0000000f00 */
.L_x_1720:
[----:B------:R-:W-:Y:S05]  /*d2f0*/  BSYNC B1 ;  /* 0x0000000000017941 */ /* 0x000fea0003800000 */
.L_x_1718:
        /* <DEDUP_REMOVED lines=16> */
.L_x_1724:
[----:B------:R-:W-:Y:S05]  /*d400*/  BSYNC B2 ;  /* 0x0000000000027941 */ /* 0x000fea0003800000 */
.L_x_1723:
        /* <DEDUP_REMOVED lines=44> */
.L_x_1722:
[----:B------:R-:W-:Y:S05]  /*d6d0*/  BSYNC B1 ;  /* 0x0000000000017941 */ /* 0x000fea0003800000 */
.L_x_1721:
[----:B------:R-:W-:Y:S01]  /*d6e0*/  I2FP.F32.U32 R141, R114 ;  /* 0x00000072008d7245 */ /* 0x000fe20000201000 */
[----:B------:R-:W-:Y:S01]  /*d6f0*/  IMAD.U32 R114, R88, 0x10000, RZ ;  /* 0x0001000058727824 */ /* 0x000fe200078e00ff */
[----:B------:R-:W-:-:S03]  /*d700*/  @P1 SHF.L.U32 R197, R92, 0x10, RZ ;  /* 0x000000105cc51819 */ /* 0x000fc600000006ff */
[----:B------:R-:W-:Y:S01]  /*d710*/  FFMA.FTZ R141, R141, R218, 1.1641532182693481445e-10 ;  /* 0x2f0000008d8d7423 */ /* 0x000fe200000100da */
[----:B------:R-:W-:-:S04]  /*d720*/  FMUL.FTZ R114, R114, R219 ;  /* 0x000000db72727220 */ /* 0x000fc80000410000 */
[----:B------:R-:W-:-:S04]  /*d730*/  FSETP.GTU.FTZ.AND P3, PT, R141, R220, PT ;  /* 0x000000dc8d00720b */ /* 0x000fc80003f7c000 */
[----:B------:R-:W-:Y:S02]  /*d740*/  FSEL R195, R114, RZ, !P3 ;  /* 0x000000ff72c37208 */ /* 0x000fe40005800000 */
[----:B------:R-:W-:-:S03]  /*d750*/  SEL R141, RZ, 0x1, P3 ;  /* 0x00000001ff8d7807 */ /* 0x000fc60001800000 */
[----:B------:R-:W-:-:S04]  /*d760*/  FADD.FTZ R194, R194, R195 ;  /* 0x000000c3c2c27221 */ /* 0x000fc80000010000 */
[----:B------:R-:W-:-:S07]  /*d770*/  @P1 FADD.FTZ R194, R197, R194 ;  /* 0x000000c2c5c21221 */ /* 0x000fce0000010000 */
.L_x_1717:
        /* <DEDUP_REMOVED lines=12> */
.L_x_1726:
[----:B------:R-:W-:-:S07]  /*d840*/  IMAD.MOV.U32 R114, RZ, RZ, R142 ;  /* 0x000000ffff727224 */ /* 0x000fce00078e008e */
.L_x_1727:
[----:B------:R-:W-:Y:S05]  /*d850*/  BSYNC B1 ;  /* 0x0000000000017941 */ /* 0x000fea0003800000 */
.L_x_1725:
        /* <DEDUP_REMOVED lines=16> */
.L_x_1731:
[----:B------:R-:W-:Y:S05]  /*d960*/  BSYNC B2 ;  /* 0x0000000000027941 */ /* 0x000fea0003800000 */
.L_x_1730:
        /* <DEDUP_REMOVED lines=44> */
.L_x_1729:
[----:B------:R-:W-:Y:S05]  /*dc30*/  BSYNC B1 ;  /* 0x0000000000017941 */ /* 0x000fea0003800000 */
.L_x_1728:
        /* <DEDUP_REMOVED lines=16> */
.L_x_1732:
        /* <DEDUP_REMOVED lines=12> */
.L_x_1735:
[----:B------:R-:W-:-:S07]  /*de00*/  MOV R96, R142 ;  /* 0x0000008e00607202 */ /* 0x000fce0000000f00 */
.L_x_1736:
[----:B------:R-:W-:Y:S05]  /*de10*/  BSYNC B1 ;  /* 0x0000000000017941 */ /* 0x000fea0003800000 */
.L_x_1734:
        /* <DEDUP_REMOVED lines=16> */
.L_x_1740:
[----:B------:R-:W-:Y:S05]  /*df20*/  BSYNC B2 ;  /* 0x0000000000027941 */ /* 0x000fea0003800000 */
.L_x_1739:
        /* <DEDUP_REMOVED lines=44> */
.L_x_1738:
[----:B------:R-:W-:Y:S05]  /*e1f0*/  BSYNC B1 ;  /* 0x0000000000017941 */ /* 0x000fea0003800000 */
.L_x_1737:
[----:B------:R-:W-:Y:S02]  /*e200*/  I2FP.F32.U32 R193, R96 ;  /* 0x0000006000c17245 */ /* 0x000fe40000201000 */
[----:B------:R-:W-:Y:S02]  /*e210*/  PRMT R96, R88, 0x7632, R96 ;  /* 0x0000763258607816 */ /* 0x000fe40000000060 */
[----:B------:R-:W-:Y:S01]  /*e220*/  @P1 PRMT R140, R92, 0x7632, R140 ;  /* 0x000076325c8c1816 */ /* 0x000fe2000000008c */
[----:B------:R-:W-:Y:S02]  /*e230*/  FFMA.FTZ R193, R193, R218, 1.1641532182693481445e-10 ;  /* 0x2f000000c1c17423 */ /* 0x000fe400000100da */
[----:B------:R-:W-:Y:S01]  /*e240*/  IMAD.U32 R96, R96, 0x10000, RZ ;  /* 0x0001000060607824 */ /* 0x000fe200078e00ff */
[----:B------:R-:W-:Y:S02]  /*e250*/  @P1 SHF.L.U32 R192, R140, 0x10, RZ ;  /* 0x000000108cc01819 */ /* 0x000fe400000006ff */
[----:B------:R-:W-:Y:S01]  /*e260*/  FSETP.GTU.FTZ.AND P3, PT, R193, R220, PT ;  /* 0x000000dcc100720b */ /* 0x000fe20003f7c000 */
[----:B------:R-:W-:-:S03]  /*e270*/  FMUL.FTZ R96, R96, R219 ;  /* 0x000000db60607220 */ /* 0x000fc60000410000 */
[----:B------:R-:W-:Y:S02]  /*e280*/  SEL R140, RZ, 0x1, P3 ;  /* 0x00000001ff8c7807 */ /* 0x000fe40001800000 */
[----:B------:R-:W-:-:S05]  /*e290*/  FSEL R96, R96, RZ, !P3 ;  /* 0x000000ff60607208 */ /* 0x000fca0005800000 */
[----:B------:R-:W-:-:S04]  /*e2a0*/  FADD.FTZ R195, R195, R96 ;  /* 0x00000060c3c37221 */ /* 0x000fc80000010000 */
[----:B------:R-:W-:-:S07]  /*e2b0*/  @P1 FADD.FTZ R195, R195, R192 ;  /* 0x000000c0c3c31221 */ /* 0x000fce0000010000 */
.L_x_1733:
        /* <DEDUP_REMOVED lines=12> */
.L_x_1742:
[----:B------:R-:W-:-:S07]  /*e380*/  IMAD.MOV.U32 R96, RZ, RZ, R142 ;  /* 0x000000ffff607224 */ /* 0x000fce00078e008e */
.L_x_1743:
[----:B------:R-:W-:Y:S05]  /*e390*/  BSYNC B1 ;  /* 0x0000000000017941 */ /* 0x000fea0003800000 */
.L_x_1741:
        /* <DEDUP_REMOVED lines=16> */
.L_x_1747:
[----:B------:R-:W-:Y:S05]  /*e4a0*/  BSYNC B2 ;  /* 0x0000000000027941 */ /* 0x000fea0003800000 */
.L_x_1746:
        /* <DEDUP_REMOVED lines=44> */
.L_x_1745:
[----:B------:R-:W-:Y:S05]  /*e770*/  BSYNC B1 ;  /* 0x0000000000017941 */ /* 0x000fea0003800000 */
.L_x_1744:
        /* <DEDUP_REMOVED lines=16> */
.L_x_1748:
        /* <DEDUP_REMOVED lines=12> */
.L_x_1751:
[----:B------:R-:W-:-:S07]  /*e940*/  MOV R139, R142 ;  /* 0x0000008e008b7202 */ /* 0x000fce0000000f00 */
.L_x_1752:
[----:B------:R-:W-:Y:S05]  /*e950*/  BSYNC B1 ;  /* 0x0000000000017941 */ /* 0x000fea0003800000 */
.L_x_1750:
        /* <DEDUP_REMOVED lines=16> */
.L_x_1756:
[----:B------:R-:W-:Y:S05]  /*ea60*/  BSYNC B2 ;  /* 0x0000000000027941 */ /* 0x000fea0003800000 */
.L_x_1755:
        /* <DEDUP_REMOVED lines=44> */
.L_x_1754:
[----:B------:R-:W-:Y:S05]  /*ed30*/  BSYNC B1 ;  /* 0x0000000000017941 */ /* 0x000fea0003800000 */
.L_x_1753:
        /* <DEDUP_REMOVED lines=10> */
.L_x_1749:
        /* <DEDUP_REMOVED lines=12> */
.L_x_1758:
[----:B------:R-:W-:-:S07]  /*eea0*/  IMAD.MOV.U32 R197, RZ, RZ, R142 ;  /* 0x000000ffffc57224 */ /* 0x000fce00078e008e */
.L_x_1759:
[----:B------:R-:W-:Y:S05]  /*eeb0*/  BSYNC B1 ;  /* 0x0000000000017941 */ /* 0x000fea0003800000 */
.L_x_1757:
        /* <DEDUP_REMOVED lines=16> */
.L_x_1763:
[----:B------:R-:W-:Y:S05]  /*efc0*/  BSYNC B2 ;  /* 0x0000000000027941 */ /* 0x000fea0003800000 */
.L_x_1762:
        /* <DEDUP_REMOVED lines=42> */
[----:B------:R-:W-:Y:S01]  /*f270*/  HFMA2.MMA R97, -RZ, RZ, 0, 0 ;  /* 0x00000000ff617435 */ /* 0x000fe200000001ff */
[----:B------:R-:W-:-:S10]  /*f280*/  IMAD.MOV.U32 R144, RZ, RZ, R96 ;  /* 0x000000ffff907224 */ /* 0x000fd400078e0060 */
.L_x_1761:
[----:B------:R-:W-:Y:S05]  /*f290*/  BSYNC B1 ;  /* 0x0000000000017941 */ /* 0x000fea0003800000 */
.L_x_1760:
        /* <DEDUP_REMOVED lines=16> */
.L_x_1764:
        /* <DEDUP_REMOVED lines=12> */
.L_x_1767:
[----:B------:R-:W-:-:S07]  /*f460*/  MOV R114, R142 ;  /* 0x0000008e00727202 */ /* 0x000fce0000000f00 */
.L_x_1768:
[----:B------:R-:W-:Y:S05]  /*f470*/  BSYNC B1 ;  /* 0x0000000000017941 */ /* 0x000fea0003800000 */
.L_x_1766:
        /* <DEDUP_REMOVED lines=16> */
.L_x_1772:
[----:B------:R-:W-:Y:S05]  /*f580*/  BSYNC B2 ;  /* 0x0000000000027941 */ /* 0x000fea0003800000 */
.L_x_1771:
        /* <DEDUP_REMOVED lines=44> */
.L_x_1770:
[----:B------:R-:W-:Y:S05]  /*f850*/  BSYNC B1 ;  /* 0x0000000000017941 */ /* 0x000fea0003800000 */
.L_x_1769:
        /* <DEDUP_REMOVED lines=8> */
[----:B------:R-:W-:Y:S02]  /*f8e0*/  FSEL R114, R114, RZ, !P3 ;  /* 0x000000ff72727208 */ /* 0x000fe40005800000 */
[----:B------:R-:W-:-:S03]  /*f8f0*/  @P1 SHF.L.U32 R192, R97, 0x10, RZ ;  /* 0x0000001061c01819 */ /* 0x000fc600000006ff */
[----:B------:R-:W-:-:S04]  /*f900*/  FADD.FTZ R197, R197, R114 ;  /* 0x00000072c5c57221 */ /* 0x000fc80000010000 */
[----:B------:R-:W-:-:S07]  /*f910*/  @P1 FADD.FTZ R197, R197, R192 ;  /* 0x000000c0c5c51221 */ /* 0x000fce0000010000 */
.L_x_1765:
        /* <DEDUP_REMOVED lines=12> */
.L_x_1774:
[----:B------:R-:W-:-:S07]  /*f9e0*/  IMAD.MOV.U32 R114, RZ, RZ, R142 ;  /* 0x000000ffff727224 */ /* 0x000fce00078e008e */
.L_x_1775:
[----:B------:R-:W-:Y:S05]  /*f9f0*/  BSYNC B1 ;  /* 0x0000000000017941 */ /* 0x000fea0003800000 */
.L_x_1773:
        /* <DEDUP_REMOVED lines=16> */
.L_x_1779:
[----:B------:R-:W-:Y:S05]  /*fb00*/  BSYNC B2 ;  /* 0x0000000000027941 */ /* 0x000fea0003800000 */
.L_x_1778:
        /* <DEDUP_REMOVED lines=44> */
.L_x_1777:
[----:B------:R-:W-:Y:S05]  /*fdd0*/  BSYNC B1 ;  /* 0x0000000000017941 */ /* 0x000fea0003800000 */
.L_x_1776:
        /* <DEDUP_REMOVED lines=16> */
.L_x_1780:
        /* <DEDUP_REMOVED lines=12> */
.L_x_1783:
[----:B------:R-:W-:-:S07]  /*ffa0*/  MOV R114, R142 ;  /* 0x0000008e00727202 */ /* 0x000fce0000000f00 */
.L_x_1784:
[----:B------:R-:W-:Y:S05]  /*ffb0*/  BSYNC B1 ;  /* 0x0000000000017941 */ /* 0x000fea0003800000 */
.L_x_1782:
        /* <DEDUP_REMOVED lines=16> */
.L_x_1788:
[----:B------:R-:W-:Y:S05]  /*100c0*/  BSYNC B2 ;  /* 0x0000000000027941 */ /* 0x000fea0003800000 */
.L_x_1787:
        /* <DEDUP_REMOVED lines=44> */
.L_x_1786:
[----:B------:R-:W-:Y:S05]  /*10390*/  BSYNC B1 ;  /* 0x0000000000017941 */ /* 0x000fea0003800000 */
.L_x_1785:
        /* <DEDUP_REMOVED lines=10> */
.L_x_1781:
        /* <DEDUP_REMOVED lines=12> */
.L_x_1790:
[----:B------:R-:W-:-:S07]  /*10500*/  IMAD.MOV.U32 R114, RZ, RZ, R142 ;  /* 0x000000ffff727224 */ /* 0x000fce00078e008e */
.L_x_1791:
[----:B------:R-:W-:Y:S05]  /*10510*/  BSYNC B1 ;  /* 0x0000000000017941 */ /* 0x000fea0003800000 */
.L_x_1789:
        /* <DEDUP_REMOVED lines=16> */
.L_x_1795:
[----:B------:R-:W-:Y:S05]  /*10620*/  BSYNC B2 ;  /* 0x0000000000027941 */ /* 0x000fea0003800000 */
.L_x_1794:
        /* <DEDUP_REMOVED lines=44> */
.L_x_1793:
[----:B------:R-:W-:Y:S05]  /*108f0*/  BSYNC B1 ;  /* 0x0000000000017941 */ /* 0x000fea0003800000 */
.L_x_1792:
        /* <DEDUP_REMOVED lines=14> */
.L_x_1796:
        /* <DEDUP_REMOVED lines=12> */
.L_x_1799:
[----:B------:R-:W-:-:S07]  /*10aa0*/  MOV R98, R142 ;  /* 0x0000008e00627202 */ /* 0x000fce0000000f00 */
.L_x_1800:
[----:B------:R-:W-:Y:S05]  /*10ab0*/  BSYNC B1 ;  /* 0x0000000000017941 */ /* 0x000fea0003800000 */
.L_x_1798:
        /* <DEDUP_REMOVED lines=16> */
.L_x_1804:
[----:B------:R-:W-:Y:S05]  /*10bc0*/  BSYNC B2 ;  /* 0x0000000000027941 */ /* 0x000fea0003800000 */
.L_x_1803:
        /* <DEDUP_REMOVED lines=44> */
.L_x_1802:
[----:B------:R-:W-:Y:S05]  /*10e90*/  BSYNC B1 ;  /* 0x0000000000017941 */ /* 0x000fea0003800000 */
.L_x_1801:
        /* <DEDUP_REMOVED lines=12> */
.L_x_1797:
        /* <DEDUP_REMOVED lines=12> */
.L_x_1806:
[----:B------:R-:W-:-:S07]  /*11020*/  IMAD.MOV.U32 R98, RZ, RZ, R142 ;  /* 0x000000ffff627224 */ /* 0x000fce00078e008e */
.L_x_1807:
[----:B------:R-:W-:Y:S05]  /*11030*/  BSYNC B1 ;  /* 0x0000000000017941 */ /* 0x000fea0003800000 */
.L_x_1805:
        /* <DEDUP_REMOVED lines=16> */
.L_x_1811:
[----:B------:R-:W-:Y:S05]  /*11140*/  BSYNC B2 ;  /* 0x0000000000027941 */ /* 0x000fea0003800000 */
.L_x_1810:
        /* <DEDUP_REMOVED lines=44> */
.L_x_1809:
[----:B------:R-:W-:Y:S05]  /*11410*/  BSYNC B1 ;  /* 0x0000000000017941 */ /* 0x000fea0003800000 */
.L_x_1808:
        /* <DEDUP_REMOVED lines=10> */
[----:B------:R-:W-:Y:S01]  /*114c0*/  SHF.L.U32 R98, R95, 0x10, RZ ;  /* 0x000000105f627819 */ /* 0x000fe200000006ff */
[----:B------:R-:W-:-:S04]  /*114d0*/  IMAD.MOV.U32 R96, RZ, RZ, R97 ;  /* 0x000000ffff607224 */ /* 0x000fc800078e0061 */
[----:B------:R-:W-:Y:S01]  /*114e0*/  FADD.FTZ R201, R98, R201 ;  /* 0x000000c962c97221 */ /* 0x000fe20000010000 */
[----:B------:R-:W-:Y:S06]  /*114f0*/  BRA `(.L_x_1813) ;  /* 0x0000000400587947 */ /* 0x000fec0003800000 */
.L_x_1812:
        /* <DEDUP_REMOVED lines=12> */
.L_x_1815:
[----:B------:R-:W-:-:S07]  /*115c0*/  MOV R135, R142 ;  /* 0x0000008e00877202 */ /* 0x000fce0000000f00 */
.L_x_1816:
[----:B------:R-:W-:Y:S05]  /*115d0*/  BSYNC B1 ;  /* 0x0000000000017941 */ /* 0x000fea0003800000 */
.L_x_1814:
        /* <DEDUP_REMOVED lines=16> */
.L_x_1820:
[----:B------:R-:W-:Y:S05]  /*116e0*/  BSYNC B2 ;  /* 0x0000000000027941 */ /* 0x000fea0003800000 */
.L_x_1819:
        /* <DEDUP_REMOVED lines=44> */
.L_x_1818:
[----:B------:R-:W-:Y:S05]  /*119b0*/  BSYNC B1 ;  /* 0x0000000000017941 */ /* 0x000fea0003800000 */
.L_x_1817:
        /* <DEDUP_REMOVED lines=10> */
.L_x_1813:
        /* <DEDUP_REMOVED lines=12> */
.L_x_1822:
[----:B------:R-:W-:-:S07]  /*11b20*/  IMAD.MOV.U32 R200, RZ, RZ, R142 ;  /* 0x000000ffffc87224 */ /* 0x000fce00078e008e */
.L_x_1823:
[----:B------:R-:W-:Y:S05]  /*11b30*/  BSYNC B1 ;  /* 0x0000000000017941 */ /* 0x000fea0003800000 */
.L_x_1821:
        /* <DEDUP_REMOVED lines=16> */
.L_x_1827:
[----:B------:R-:W-:Y:S05]  /*11c40*/  BSYNC B2 ;  /* 0x0000000000027941 */ /* 0x000fea0003800000 */
.L_x_1826:
        /* <DEDUP_REMOVED lines=44> */
.L_x_1825:
[----:B------:R-:W-:Y:S05]  /*11f10*/  BSYNC B1 ;  /* 0x0000000000017941 */ /* 0x000fea0003800000 */
.L_x_1824:
        /* <DEDUP_REMOVED lines=14> */
.L_x_1828:
        /* <DEDUP_REMOVED lines=12> */
.L_x_1831:
[----:B------:R-:W-:-:S07]  /*120c0*/  MOV R114, R142 ;  /* 0x0000008e00727202 */ /* 0x000fce0000000f00 */
.L_x_1832:
[----:B------:R-:W-:Y:S05]  /*120d0*/  BSYNC B1 ;  /* 0x0000000000017941 */ /* 0x000fea0003800000 */
.L_x_1830:
        /* <DEDUP_REMOVED lines=8> */
[----:B------:R-:W-:Y:S01]  /*12160*/  VIADD R187, R187, 0x1 ;  /* 0x00000001bbbb7836 */ /* 0x000fe20000000000 */
[----:B------:R-:W-:-:S04]  /*12170*/  P2R R96, PR, RZ, 0x1 ;  /* 0x00000001ff607803 */ /* 0x000fc80000000000 */
[----:B------:R-:W-:-:S13]  /*12180*/  ISETP.NE.AND P6, PT, R187, RZ, PT ;  /* 0x000000ffbb00720c */ /* 0x000fda0003fc5270 */
[----:B------:R-:W-:Y:S01]  /*12190*/  @!P6 IADD3 R188, R188, 0x1, RZ ;  /* 0x00000001bcbce810 */ /* 0x000fe20007ffe0ff */
[----:B------:R-:W-:Y:S01]  /*121a0*/  @!P6 VIADD R98, R185, 0x1 ;  /* 0x00000001b962e836 */ /* 0x000fe20000000000 */
[----:B------:R-:W-:Y:S02]  /*121b0*/  @!P6 MOV R187, RZ ;  /* 0x000000ff00bbe202 */ /* 0x000fe40000000f00 */
[----:B------:R-:W-:-:S13]  /*121c0*/  ISETP.NE.AND P0, PT, R188, RZ, !P6 ;  /* 0x000000ffbc00720c */ /* 0x000fda0007705270 */
[----:B------:R-:W-:Y:S01]  /*121d0*/  @P0 IMAD.MOV R98, RZ, RZ, R185 ;  /* 0x000000ffff620224 */ /* 0x000fe200078e02b9 */
[----:B------:R-:W-:-:S03]  /*121e0*/  ISETP.NE.AND P0, PT, R96, RZ, PT ;  /* 0x000000ff6000720c */ /* 0x000fc60003f05270 */
[----:B------:R-:W-:-:S10]  /*121f0*/  @!P6 IMAD.MOV.U32 R185, RZ, RZ, R98 ;  /* 0x000000ffffb9e224 */ /* 0x000fd400078e0062 */
.L_x_1836:
[----:B------:R-:W-:Y:S05]  /*12200*/  BSYNC B2 ;  /* 0x0000000000027941 */ /* 0x000fea0003800000 */
.L_x_1835:
        /* <DEDUP_REMOVED lines=44> */
.L_x_1834:
[----:B------:R-:W-:Y:S05]  /*124d0*/  BSYNC B1 ;  /* 0x0000000000017941 */ /* 0x000fea0003800000 */
.L_x_1833:
        /* <DEDUP_REMOVED lines=12> */
.L_x_1829:
[----:B------:R-:W-:Y:S01]  /*125a0*/  SEL R114, RZ, 0x100, P3 ;  /* 0x00000100ff727807 */ /* 0x000fe20001800000 */
[----:B------:R-:W-:Y:S01]  /*125b0*/  IMAD.WIDE.U32 R208, R113, 0x10, R224 ;  /* 0x0000001071d07825 */ /* 0x000fe200078e00e0 */
[----:B------:R-:W-:Y:S01]  /*125c0*/  SEL R96, RZ, 0x1000000, P5 ;  /* 0x01000000ff607807 */ /* 0x000fe20002800000 */
[----:B------:R-:W0:Y:S01]  /*125d0*/  @P0 LDC.64 R206, c[0x0][0x228] ;  /* 0x00008a00ffce0b82 */ /* 0x000e220000000a00 */
[----:B------:R-:W-:Y:S02]  /*125e0*/  SEL R97, RZ, 0x10000, P4 ;  /* 0x00010000ff617807 */ /* 0x000fe40002000000 */
[C---:B------:R-:W-:Y:S02]  /*125f0*/  LOP3.LUT P3, RZ, R133.reuse, 0x4, RZ, 0xc0, !PT ;  /* 0x0000000485ff7812 */ /* 0x040fe4000786c0ff */
[C---:B------:R-:W-:Y:S02]  /*12600*/  LOP3.LUT P5, RZ, R133.reuse, 0x10, RZ, 0xc0, !PT ;  /* 0x0000001085ff7812 */ /* 0x040fe400078ac0ff */
[----:B------:R-:W-:Y:S01]  /*12610*/  LOP3.LUT P4, RZ, R133, 0x8, RZ, 0xc0, !PT ;  /* 0x0000000885ff7812 */ /* 0x000fe2000788c0ff */
[----:B------:R-:W1:Y:S01]  /*12620*/  @P1 LDC.64 R204, c[0x0][0x230] ;  /* 0x00008c00ffcc1b82 */ /* 0x000e620000000a00 */
[----:B------:R-:W-:-:S02]  /*12630*/  SEL R212, RZ, 0x1, P3 ;  /* 0x00000001ffd47807 */ /* 0x000fc40001800000 */
[----:B------:R-:W-:Y:S02]  /*12640*/  P2R R98, PR, RZ, 0x4 ;  /* 0x00000004ff627803 */ /* 0x000fe40000000000 */
[----:B------:R-:W-:Y:S01]  /*12650*/  SEL R202, RZ, 0x1, P4 ;  /* 0x00000001ffca7807 */ /* 0x000fe20002000000 */
[----:B------:R-:W-:Y:S01]  /*12660*/  IMAD.WIDE.U32 R212, R212, 0x1000000, RZ ;  /* 0x01000000d4d47825 */ /* 0x000fe200078e00ff */
[----:B------:R-:W-:Y:S02]  /*12670*/  SEL R192, RZ, 0x1, P5 ;  /* 0x00000001ffc07807 */ /* 0x000fe40002800000 */
[C---:B------:R-:W-:Y:S01]  /*12680*/  LOP3.LUT P2, RZ, R133.reuse, 0x2, RZ, 0xc0, !PT ;  /* 0x0000000285ff7812 */ /* 0x040fe2000784c0ff */
[----:B------:R-:W-:Y:S01]  /*12690*/  IMAD.WIDE.U32 R202, R202, 0x10000, RZ ;  /* 0x00010000caca7825 */ /* 0x000fe200078e00ff */
[----:B------:R-:W-:Y:S02]  /*126a0*/  LOP3.LUT R114, R114, R96, R97, 0xfe, !PT ;  /* 0x0000006072727212 */ /* 0x000fe400078efe61 */
        /* <DEDUP_REMOVED lines=21> */
[----:B0-----:R-:W-:Y:S01]  /*12800*/  IMAD.U32 R99, R135, 0x10000, RZ ;  /* 0x0001000087637824 */ /* 0x001fe200078e00ff */
[----:B------:R-:W0:Y:S01]  /*12810*/  LDC.64 R96, c[0x0][0x248] ;  /* 0x00009200ff607b82 */ /* 0x000e220000000a00 */
[----:B------:R-:W-:Y:S02]  /*12820*/  LOP3.LUT R98, R134, 0xffff, RZ, 0xc0, !PT ;  /* 0x0000ffff86627812 */ /* 0x000fe400078ec0ff */
[----:B------:R-:W-:Y:S02]  /*12830*/  PRMT R193, R136, 0x7104, RZ ;  /* 0x0000710488c17816 */ /* 0x000fe400000000ff */
[----:B------:R-:W-:Y:S02]  /*12840*/  LOP3.LUT R99, R99, 0xff0000, RZ, 0xc0, !PT ;  /* 0x00ff000063637812 */ /* 0x000fe400078ec0ff */
[----:B------:R-:W-:Y:S02]  /*12850*/  LOP3.LUT R202, R138, 0xff, RZ, 0xc0, !PT ;  /* 0x000000ff8aca7812 */ /* 0x000fe400078ec0ff */
[----:B------:R-:W-:-:S02]  /*12860*/  PRMT R98, R99, 0x4210, R98 ;  /* 0x0000421063627816 */ /* 0x000fc40000000062 */
[----:B------:R-:W-:Y:S01]  /*12870*/  LOP3.LUT R192, R139, 0xff, RZ, 0xc0, !PT ;  /* 0x000000ff8bc07812 */ /* 0x000fe200078ec0ff */
[----:B------:R-:W-:Y:S01]  /*12880*/  IMAD.WIDE.U32 R202, R202, 0x1000000, RZ ;  /* 0x01000000caca7825 */ /* 0x000fe200078e00ff */
        /* <DEDUP_REMOVED lines=11> */
.L_x_1837:
[----:B------:R2:W5:Y:S04]  /*12940*/  @P0 LDG.E.128 R88, desc[UR4][R206.64] ;  /* 0x00000004ce580981 */ /* 0x000568000c1e1d00 */
[----:B------:R2:W5:Y:S04]  /*12950*/  @P1 LDG.E.128 R92, desc[UR4][R204.64] ;  /* 0x00000004cc5c1981 */ /* 0x000568000c1e1d00 */
[----:B01----:R2:W5:Y:S01]  /*12960*/  LDG.E.128 R96, desc[UR4][R208.64] ;  /* 0x00000004d0607981 */ /* 0x003562000c1e1d00 */
[C---:B------:R-:W-:Y:S01]  /*12970*/  ISETP.NE.AND P3, PT, R214.reuse, 0x1, PT ;  /* 0x00000001d600780c */ /* 0x040fe20003f65270 */
[----:B------:R-:W-:Y:S01]  /*12980*/  BSSY B1, `(.L_x_1838) ;  /* 0x000000c000017945 */ /* 0x000fe20003800000 */
[----:B------:R-:W-:-:S11]  /*12990*/  IADD3 R192, R214, 0x1, RZ ;  /* 0x00000001d6c07810 */ /* 0x000fd60007ffe0ff */
[----:B--2---:R-:W-:Y:S05]  /*129a0*/  @!P3 BRA `(.L_x_1839) ;  /* 0x000000000020b947 */ /* 0x004fea0003800000 */
        /* <DEDUP_REMOVED lines=8> */
.L_x_1839:
[----:B------:R-:W-:-:S07]  /*12a30*/  IMAD.MOV.U32 R208, RZ, RZ, R142 ;  /* 0x000000ffffd07224 */ /* 0x000fce00078e008e */
.L_x_1840:
[----:B------:R-:W-:Y:S05]  /*12a40*/  BSYNC B1 ;  /* 0x0000000000017941 */ /* 0x000fea0003800000 */
.L_x_1838:
        /* <DEDUP_REMOVED lines=16> */
.L_x_1844:
[----:B------:R-:W-:Y:S05]  /*12b50*/  BSYNC B2 ;  /* 0x0000000000027941 */ /* 0x000fea0003800000 */
.L_x_1843:
        /* <DEDUP_REMOVED lines=44> */
.L_x_1842:
[----:B------:R-:W-:Y:S05]  /*12e20*/  BSYNC B1 ;  /* 0x0000000000017941 */ /* 0x000fea0003800000 */
.L_x_1841:
[----:B------:R-:W-:Y:S02]  /*12e30*/  I2FP.F32.U32 R193, R208 ;  /* 0x000000d000c17245 */ /* 0x000fe40000201000 */
[C---:B-----5:R-:W-:Y:S02]  /*12e40*/  SHF.L.U32 R202, R96.reuse, 0x10, RZ ;  /* 0x0000001060ca7819 */ /* 0x060fe400000006ff */
        /* <DEDUP_REMOVED lines=14> */
.L_x_1845:
        /* <DEDUP_REMOVED lines=12> */
.L_x_1848:
[----:B------:R-:W-:-:S07]  /*12ff0*/  IMAD.MOV.U32 R141, RZ, RZ, R142 ;  /* 0x000000ffff8d7224 */ /* 0x000fce00078e008e */
.L_x_1849:
[----:B------:R-:W-:Y:S05]  /*13000*/  BSYNC B1 ;  /* 0x0000000000017941 */ /* 0x000fea0003800000 */
.L_x_1847:
        /* <DEDUP_REMOVED lines=16> */
.L_x_1853:
[----:B------:R-:W-:Y:S05]  /*13110*/  BSYNC B2 ;  /* 0x0000000000027941 */ /* 0x000fea0003800000 */
.L_x_1852:
        /* <DEDUP_REMOVED lines=44> */
.L_x_1851:
[----:B------:R-:W-:Y:S05]  /*133e0*/  BSYNC B1 ;  /* 0x0000000000017941 */ /* 0x000fea0003800000 */
.L_x_1850:
        /* <DEDUP_REMOVED lines=10> */
.L_x_1846:
        /* <DEDUP_REMOVED lines=12> */
.L_x_1855:
[----:B------:R-:W-:-:S07]  /*13550*/  IMAD.MOV.U32 R203, RZ, RZ, R142 ;  /* 0x000000ffffcb7224 */ /* 0x000fce00078e008e */
.L_x_1856:
[----:B------:R-:W-:Y:S05]  /*13560*/  BSYNC B1 ;  /* 0x0000000000017941 */ /* 0x000fea0003800000 */
.L_x_1854:
        /* <DEDUP_REMOVED lines=16> */
.L_x_1860:
[----:B------:R-:W-:Y:S05]  /*13670*/  BSYNC B2 ;  /* 0x0000000000027941 */ /* 0x000fea0003800000 */
.L_x_1859:
        /* <DEDUP_REMOVED lines=44> */
.L_x_1858:
[----:B------:R-:W-:Y:S05]  /*13940*/  BSYNC B1 ;  /* 0x0000000000017941 */ /* 0x000fea0003800000 */
.L_x_1857:
        /* <DEDUP_REMOVED lines=16> */
.L_x_1861:
        /* <DEDUP_REMOVED lines=12> */
.L_x_1864:
[----:B------:R-:W-:-:S07]  /*13b10*/  IMAD.MOV.U32 R96, RZ, RZ, R142 ;  /* 0x000000ffff607224 */ /* 0x000fce00078e008e */
.L_x_1865:
[----:B------:R-:W-:Y:S05]  /*13b20*/  BSYNC B1 ;  /* 0x0000000000017941 */ /* 0x000fea0003800000 */
.L_x_1863:
        /* <DEDUP_REMOVED lines=16> */
.L_x_1869:
[----:B------:R-:W-:Y:S05]  /*13c30*/  BSYNC B2 ;  /* 0x0000000000027941 */ /* 0x000fea0003800000 */
.L_x_1868:
        /* <DEDUP_REMOVED lines=44> */
.L_x_1867:
[----:B------:R-:W-:Y:S05]  /*13f00*/  BSYNC B1 ;  /* 0x0000000000017941 */ /* 0x000fea0003800000 */
.L_x_1866:
        /* <DEDUP_REMOVED lines=12> */
.L_x_1862:
        /* <DEDUP_REMOVED lines=12> */
.L_x_1871:
[----:B------:R-:W-:-:S07]  /*14090*/  IMAD.MOV.U32 R96, RZ, RZ, R142 ;  /* 0x000000ffff607224 */ /* 0x000fce00078e008e */
.L_x_1872:
[----:B------:R-:W-:Y:S05]  /*140a0*/  BSYNC B1 ;  /* 0x0000000000017941 */ /* 0x000fea0003800000 */
.L_x_1870:
        /* <DEDUP_REMOVED lines=16> */
.L_x_1876:
[----:B------:R-:W-:Y:S05]  /*141b0*/  BSYNC B2 ;  /* 0x0000000000027941 */ /* 0x000fea0003800000 */
.L_x_1875:
        /* <DEDUP_REMOVED lines=44> */
.L_x_1874:
[----:B------:R-:W-:Y:S05]  /*14480*/  BSYNC B1 ;  /* 0x0000000000017941 */ /* 0x000fea0003800000 */
.L_x_1873:
        /* <DEDUP_REMOVED lines=16> */
.L_x_1877:
        /* <DEDUP_REMOVED lines=12> */
.L_x_1880:
[----:B------:R-:W-:-:S07]  /*14650*/  IMAD.MOV.U32 R139, RZ, RZ, R142 ;  /* 0x000000ffff8b7224 */ /* 0x000fce00078e008e */
.L_x_1881:
[----:B------:R-:W-:Y:S05]  /*14660*/  BSYNC B1 ;  /* 0x0000000000017941 */ /* 0x000fea0003800000 */
.L_x_1879:
        /* <DEDUP_REMOVED lines=16> */
.L_x_1885:
[----:B------:R-:W-:Y:S05]  /*14770*/  BSYNC B2 ;  /* 0x0000000000027941 */ /* 0x000fea0003800000 */
.L_x_1884:
        /* <DEDUP_REMOVED lines=44> */
.L_x_1883:
[----:B------:R-:W-:Y:S05]  /*14a40*/  BSYNC B1 ;  /* 0x0000000000017941 */ /* 0x000fea0003800000 */
.L_x_1882:
        /* <DEDUP_REMOVED lines=10> */
.L_x_1878:
        /* <DEDUP_REMOVED lines=12> */
.L_x_1887:
[----:B------:R-:W-:-:S07]  /*14bb0*/  IMAD.MOV.U32 R212, RZ, RZ, R142 ;  /* 0x000000ffffd47224 */ /* 0x000fce00078e008e */
.L_x_1888:
[----:B------:R-:W-:Y:S05]  /*14bc0*/  BSYNC B1 ;  /* 0x0000000000017941 */ /* 0x000fea0003800000 */
.L_x_1886:
        /* <DEDUP_REMOVED lines=16> */
.L_x_1892:
[----:B------:R-:W-:Y:S05]  /*14cd0*/  BSYNC B2 ;  /* 0x0000000000027941 */ /* 0x000fea0003800000 */
.L_x_1891:
        /* <DEDUP_REMOVED lines=44> */
.L_x_1890:
[----:B------:R-:W-:Y:S05]  /*14fa0*/  BSYNC B1 ;  /* 0x0000000000017941 */ /* 0x000fea0003800000 */
.L_x_1889:
        /* <DEDUP_REMOVED lines=16> */
.L_x_1893:
        /* <DEDUP_REMOVED lines=12> */
.L_x_1896:
[----:B------:R-:W-:-:S07]  /*15170*/  IMAD.MOV.U32 R138, RZ, RZ, R142 ;  /* 0x000000ffff8a7224 */ /* 0x000fce00078e008e */
.L_x_1897:
[----:B------:R-:W-:Y:S05]  /*15180*/  BSYNC B1 ;  /* 0x0000000000017941 */ /* 0x000fea0003800000 */
.L_x_1895:
        /* <DEDUP_REMOVED lines=16> */
.L_x_1901:
[----:B------:R-:W-:Y:S05]  /*15290*/  BSYNC B2 ;  /* 0x0000000000027941 */ /* 0x000fea0003800000 */
.L_x_1900:
        /* <DEDUP_REMOVED lines=44> */
.L_x_1899:
[----:B------:R-:W-:Y:S05]  /*15560*/  BSYNC B1 ;  /* 0x0000000000017941 */ /* 0x000fea0003800000 */
.L_x_1898:
[----:B------:R-:W-:Y:S02]  /*15570*/  I2FP.F32.U32 R97, R138 ;  /* 0x0000008a00617245 */ /* 0x000fe40000201000 */
[----:B------:R-:W-:Y:S02]  /*15580*/  PRMT R138, R89, 0x7632, R138 ;  /* 0x00007632598a7816 */ /* 0x000fe4000000008a */
[----:B------:R-:W-:Y:S01]  /*15590*/  @P1 PRMT R192, R93, 0x7632, R192 ;  /* 0x000076325dc01816 */ /* 0x000fe200000000c0 */
[----:B------:R-:W-:Y:S02]  /*155a0*/  FFMA.FTZ R97, R97, R218, 1.1641532182693481445e-10 ;  /* 0x2f00000061617423 */ /* 0x000fe400000100da */
[----:B------:R-:W-:Y:S02]  /*155b0*/  IMAD.U32 R138, R138, 0x10000, RZ ;  /* 0x000100008a8a7824 */ /* 0x000fe400078e00ff */
[----:B------:R-:W-:Y:S01]  /*155c0*/  @P1 IMAD.U32 R193, R192, 0x10000, RZ ;  /* 0x00010000c0c11824 */ /* 0x000fe200078e00ff */
[----:B------:R-:W-:Y:S01]  /*155d0*/  FSETP.GTU.FTZ.AND P3, PT, R97, R220, PT ;  /* 0x000000dc6100720b */ /* 0x000fe20003f7c000 */
[----:B------:R-:W-:-:S05]  /*155e0*/  FMUL.FTZ R138, R138, R219 ;  /* 0x000000db8a8a7220 */ /* 0x000fca0000410000 */
[----:B------:R-:W-:Y:S02]  /*155f0*/  FSEL R97, R138, RZ, !P3 ;  /* 0x000000ff8a617208 */ /* 0x000fe40005800000 */
[----:B------:R-:W-:-:S03]  /*15600*/  SEL R138, RZ, 0x1, P3 ;  /* 0x00000001ff8a7807 */ /* 0x000fc60001800000 */
[----:B------:R-:W-:-:S04]  /*15610*/  FADD.FTZ R204, R204, R97 ;  /* 0x00000061cccc7221 */ /* 0x000fc80000010000 */
[----:B------:R-:W-:-:S07]  /*15620*/  @P1 FADD.FTZ R204, R204, R193 ;  /* 0x000000c1cccc1221 */ /* 0x000fce0000010000 */
.L_x_1894:
        /* <DEDUP_REMOVED lines=12> */
.L_x_1903:
[----:B------:R-:W-:-:S07]  /*156f0*/  IMAD.MOV.U32 R212, RZ, RZ, R142 ;  /* 0x000000ffffd47224 */ /* 0x000fce00078e008e */
.L_x_1904:
[----:B------:R-:W-:Y:S05]  /*15700*/  BSYNC B1 ;  /* 0x0000000000017941 */ /* 0x000fea0003800000 */
.L_x_1902:
        /* <DEDUP_REMOVED lines=16> */
.L_x_1908:
[----:B------:R-:W-:Y:S05]  /*15810*/  BSYNC B2 ;  /* 0x0000000000027941 */ /* 0x000fea0003800000 */
.L_x_1907:
        /* <DEDUP_REMOVED lines=44> */
.L_x_1906:
[----:B------:R-:W-:Y:S05]  /*15ae0*/  BSYNC B1 ;  /* 0x0000000000017941 */ /* 0x000fea0003800000 */
.L_x_1905:
        /* <DEDUP_REMOVED lines=16> */
.L_x_1909:
        /* <DEDUP_REMOVED lines=12> */
.L_x_1912:
[----:B------:R-:W-:-:S07]  /*15cb0*/  IMAD.MOV.U32 R137, RZ, RZ, R142 ;  /* 0x000000ffff897224 */ /* 0x000fce00078e008e */
.L_x_1913:
[----:B------:R-:W-:Y:S05]  /*15cc0*/  BSYNC B1 ;  /* 0x0000000000017941 */ /* 0x000fea0003800000 */
.L_x_1911:
        /* <DEDUP_REMOVED lines=16> */
.L_x_1917:
[----:B------:R-:W-:Y:S05]  /*15dd0*/  BSYNC B2 ;  /* 0x0000000000027941 */ /* 0x000fea0003800000 */
.L_x_1916:
        /* <DEDUP_REMOVED lines=44> */
.L_x_1915:
[----:B------:R-:W-:Y:S05]  /*160a0*/  BSYNC B1 ;  /* 0x0000000000017941 */ /* 0x000fea0003800000 */
.L_x_1914:
        /* <DEDUP_REMOVED lines=10> */
.L_x_1910:
        /* <DEDUP_REMOVED lines=12> */
.L_x_1919:
[----:B------:R-:W-:-:S07]  /*16210*/  IMAD.MOV.U32 R207, RZ, RZ, R142 ;  /* 0x000000ffffcf7224 */ /* 0x000fce00078e008e */
.L_x_1920:
[----:B------:R-:W-:Y:S05]  /*16220*/  BSYNC B1 ;  /* 0x0000000000017941 */ /* 0x000fea0003800000 */
.L_x_1918:
        /* <DEDUP_REMOVED lines=16> */
.L_x_1924:
[----:B------:R-:W-:Y:S05]  /*16330*/  BSYNC B2 ;  /* 0x0000000000027941 */ /* 0x000fea0003800000 */
.L_x_1923:
        /* <DEDUP_REMOVED lines=44> */
.L_x_1922:
[----:B------:R-:W-:Y:S05]  /*16600*/  BSYNC B1 ;  /* 0x0000000000017941 */ /* 0x000fea0003800000 */
.L_x_1921:
        /* <DEDUP_REMOVED lines=14> */
.L_x_1925:
        /* <DEDUP_REMOVED lines=12> */
.L_x_1928:
[----:B------:R-:W-:-:S07]  /*167b0*/  IMAD.MOV.U32 R98, RZ, RZ, R142 ;  /* 0x000000ffff627224 */ /* 0x000fce00078e008e */
.L_x_1929:
[----:B------:R-:W-:Y:S05]  /*167c0*/  BSYNC B1 ;  /* 0x0000000000017941 */ /* 0x000fea0003800000 */
.L_x_1927:
        /* <DEDUP_REMOVED lines=16> */
.L_x_1933:
[----:B------:R-:W-:Y:S05]  /*168d0*/  BSYNC B2 ;  /* 0x0000000000027941 */ /* 0x000fea0003800000 */
.L_x_1932:
        /* <DEDUP_REMOVED lines=44> */
.L_x_1931:
[----:B------:R-:W-:Y:S05]  /*16ba0*/  BSYNC B1 ;  /* 0x0000000000017941 */ /* 0x000fea0003800000 */
.L_x_1930:
        /* <DEDUP_REMOVED lines=12> */
.L_x_1926:
        /* <DEDUP_REMOVED lines=12> */
.L_x_1935:
[----:B------:R-:W-:-:S07]  /*16d30*/  IMAD.MOV.U32 R98, RZ, RZ, R142 ;  /* 0x000000ffff627224 */ /* 0x000fce00078e008e */
.L_x_1936:
[----:B------:R-:W-:Y:S05]  /*16d40*/  BSYNC B1 ;  /* 0x0000000000017941 */ /* 0x000fea0003800000 */
.L_x_1934:
        /* <DEDUP_REMOVED lines=16> */
.L_x_1940:
[----:B------:R-:W-:Y:S05]  /*16e50*/  BSYNC B2 ;  /* 0x0000000000027941 */ /* 0x000fea0003800000 */
.L_x_1939:
        /* <DEDUP_REMOVED lines=44> */
.L_x_1938:
[----:B------:R-:W-:Y:S05]  /*17120*/  BSYNC B1 ;  /* 0x0000000000017941 */ /* 0x000fea0003800000 */
.L_x_1937:
        /* <DEDUP_REMOVED lines=14> */
.L_x_1941:
        /* <DEDUP_REMOVED lines=12> */
.L_x_1944:
[----:B------:R-:W-:-:S07]  /*172d0*/  IMAD.MOV.U32 R135, RZ, RZ, R142 ;  /* 0x000000ffff877224 */ /* 0x000fce00078e008e */
.L_x_1945:
[----:B------:R-:W-:Y:S05]  /*172e0*/  BSYNC B1 ;  /* 0x0000000000017941 */ /* 0x000fea0003800000 */
.L_x_1943:
        /* <DEDUP_REMOVED lines=16> */
.L_x_1949:
[----:B------:R-:W-:Y:S05]  /*173f0*/  BSYNC B2 ;  /* 0x0000000000027941 */ /* 0x000fea0003800000 */
.L_x_1948:
        /* <DEDUP_REMOVED lines=44> */
.L_x_1947:
[----:B------:R-:W-:Y:S05]  /*176c0*/  BSYNC B1 ;  /* 0x0000000000017941 */ /* 0x000fea0003800000 */
.L_x_1946:
        /* <DEDUP_REMOVED lines=10> */
.L_x_1942:
        /* <DEDUP_REMOVED lines=12> */
.L_x_1951:
[----:B------:R-:W-:-:S07]  /*17830*/  IMAD.MOV.U32 R214, RZ, RZ, R142 ;  /* 0x000000ffffd67224 */ /* 0x000fce00078e008e */
.L_x_1952:
[----:B------:R-:W-:Y:S05]  /*17840*/  BSYNC B1 ;  /* 0x0000000000017941 */ /* 0x000fea0003800000 */
.L_x_1950:
        /* <DEDUP_REMOVED lines=16> */
.L_x_1956:
[----:B------:R-:W-:Y:S05]  /*17950*/  BSYNC B2 ;  /* 0x0000000000027941 */ /* 0x000fea0003800000 */
.L_x_1955:
        /* <DEDUP_REMOVED lines=44> */
.L_x_1954:
[----:B------:R-:W-:Y:S05]  /*17c20*/  BSYNC B1 ;  /* 0x0000000000017941 */ /* 0x000fea0003800000 */
.L_x_1953:
        /* <DEDUP_REMOVED lines=14> */
.L_x_1957:
        /* <DEDUP_REMOVED lines=12> */
.L_x_1960:
[----:B------:R-:W-:-:S07]  /*17dd0*/  IMAD.MOV.U32 R134, RZ, RZ, R142 ;  /* 0x000000ffff867224 */ /* 0x000fce00078e008e */
.L_x_1961:
[----:B------:R-:W-:Y:S05]  /*17de0*/  BSYNC B1 ;  /* 0x0000000000017941 */ /* 0x000fea0003800000 */
.L_x_1959:
        /* <DEDUP_REMOVED lines=18> */
.L_x_1965:
[----:B------:R-:W-:Y:S05]  /*17f10*/  BSYNC B2 ;  /* 0x0000000000027941 */ /* 0x000fea0003800000 */
.L_x_1964:
        /* <DEDUP_REMOVED lines=44> */
.L_x_1963:
[----:B------:R-:W-:Y:S05]  /*181e0*/  BSYNC B1 ;  /* 0x0000000000017941 */ /* 0x000fea0003800000 */
.L_x_1962:
        /* <DEDUP_REMOVED lines=12> */
.L_x_1958:
        /* <DEDUP_REMOVED lines=10> */
[----:B------:R-:W-:Y:S02]  /*18350*/  SEL R192, RZ, 0x1, P3 ;  /* 0x00000001ffc07807 */ /* 0x000fe40001800000 */
[----:B------:R-:W-:Y:S01]  /*18360*/  SEL R216, RZ, 0x1, P5 ;  /* 0x00000001ffd87807 */ /* 0x000fe20002800000 */
[----:B------:R-:W-:Y:S01]  /*18370*/  IMAD.WIDE.U32 R226, R226, 0x10000, RZ ;  /* 0x00010000e2e27825 */ /* 0x000fe200078e00ff */
[----:B------:R-:W-:Y:S02]  /*18380*/  P2R R98, PR, RZ, 0x4 ;  /* 0x00000004ff627803 */ /* 0x000fe40000000000 */
[C---:B------:R-:W-:Y:S01]  /*18390*/  LOP3.LUT P2, RZ, R133.reuse, 0x2, RZ, 0xc0, !PT ;  /* 0x0000000285ff7812 */ /* 0x040fe2000784c0ff */
[----:B------:R-:W-:Y:S01]  /*183a0*/  IMAD.WIDE.U32 R192, R192, 0x1000000, RZ ;  /* 0x01000000c0c07825 */ /* 0x000fe200078e00ff */
[----:B------:R-:W-:Y:S02]  /*183b0*/  LOP3.LUT P6, RZ, R133, 0x20, RZ, 0xc0, !PT ;  /* 0x0000002085ff7812 */ /* 0x000fe400078cc0ff */
[----:B------:R-:W-:Y:S01]  /*183c0*/  SEL R233, RZ, 0x1, P2 ;  /* 0x00000001ffe97807 */ /* 0x000fe20001000000 */
[----:B------:R-:W-:Y:S01]  /*183d0*/  IMAD.WIDE.U32 R216, R216, 0x100, RZ ;  /* 0x00000100d8d87825 */ /* 0x000fe200078e00ff */
[----:B------:R-:W-:-:S02]  /*183e0*/  LOP3.LUT R230, R230, R96, R97, 0xfe, !PT ;  /* 0x00000060e6e67212 */ /* 0x000fc400078efe61 */
[----:B------:R-:W-:Y:S02]  /*183f0*/  ISETP.NE.AND P2, PT, R98, RZ, PT ;  /* 0x000000ff6200720c */ /* 0x000fe40003f45270 */
[----:B------:R-:W-:Y:S02]  /*18400*/  F2FP.BF16.F32.PACK_AB R99, R208, R209 ;  /* 0x000000d1d063723e */ /* 0x000fe400000010ff */
[----:B------:R-:W-:Y:S02]  /*18410*/  F2FP.BF16.F32.PACK_AB R98, R207, R206 ;  /* 0x000000cecf62723e */ /* 0x000fe400000010ff */
[----:B------:R-:W-:Y:S02]  /*18420*/  F2FP.BF16.F32.PACK_AB R97, R204, R205 ;  /* 0x000000cdcc61723e */ /* 0x000fe400000010ff */
[----:B------:R-:W-:Y:S02]  /*18430*/  F2FP.BF16.F32.PACK_AB R96, R203, R202 ;  /* 0x000000cacb60723e */ /* 0x000fe400000010ff */
[----:B------:R-:W-:-:S02]  /*18440*/  LOP3.LUT R233, R193, R230, R233, 0xfe, !PT ;  /* 0x000000e6c1e97212 */ /* 0x000fc400078efee9 */
[----:B------:R-:W-:Y:S01]  /*18450*/  LOP3.LUT R192, R216, R192, R226, 0xfe, !PT ;  /* 0x000000c0d8c07212 */ /* 0x000fe200078efee2 */
[----:B------:R2:W-:Y:S01]  /*18460*/  STG.E.128 desc[UR4][R228.64], R96 ;  /* 0x00000060e4007986 */ /* 0x0005e2000c101d04 */
[----:B------:R-:W-:Y:S02]  /*18470*/  SEL R231, RZ, 0x1, P6 ;  /* 0x00000001ffe77807 */ /* 0x000fe40003000000 */
[----:B------:R-:W-:Y:S02]  /*18480*/  LOP3.LUT R217, R217, R233, R227, 0xfe, !PT ;  /* 0x000000e9d9d97212 */ /* 0x000fe400078efee3 */
[----:B------:R-:W-:Y:S02]  /*18490*/  LOP3.LUT R216, R192, R231, RZ, 0xfc, !PT ;  /* 0x000000e7c0d87212 */ /* 0x000fe400078efcff */
[----:B------:R-:W-:-:S05]  /*184a0*/  IADD3 R193, R100, 0x80, RZ ;  /* 0x0000008064c17810 */ /* 0x000fca0007ffe0ff */
[----:B0-----:R-:W-:-:S04]  /*184b0*/  @P0 IMAD.WIDE.U32 R214, R193, 0x10, R214 ;  /* 0x00000010c1d60825 */ /* 0x001fc800078e00d6 */
[----:B-1----:R-:W-:-:S04]  /*184c0*/  @P1 IMAD.WIDE.U32 R212, R193, 0x10, R212 ;  /* 0x00000010c1d41825 */ /* 0x002fc800078e00d4 */
[----:B--2---:R-:W-:-:S04]  /*184d0*/  IMAD.WIDE.U32 R96, R114, 0x8, R222 ;  /* 0x0000000872607825 */ /* 0x004fc800078e00de */
[----:B------:R-:W-:Y:S01]  /*184e0*/  IMAD.WIDE.U32 R98, R193, 0x10, R210 ;  /* 0x00000010c1627825 */ /* 0x000fe200078e00d2 */
[----:B------:R0:W-:Y:S01]  /*184f0*/  STG.E.64 desc[UR4][R96.64], R216 ;  /* 0x000000d860007986 */ /* 0x0001e2000c101b04 */
[----:B------:R-:W-:Y:S05]  /*18500*/  @!P0 BRA `(.L_x_1966) ;  /* 0x0000000000508947 */ /* 0x000fea0003800000 */
[----:B------:R-:W-:Y:S01]  /*18510*/  IMAD.U32 R210, R135, 0x10000, RZ ;  /* 0x0001000087d27824 */ /* 0x000fe200078e00ff */
[----:B0-----:R-:W0:Y:S01]  /*18520*/  LDC.64 R96, c[0x0][0x248] ;  /* 0x00009200ff607b82 */ /* 0x001e220000000a00 */
        /* <DEDUP_REMOVED lines=18> */
.L_x_1966:
[----:B------:R2:W5:Y:S04]  /*18650*/  @P0 LDG.E.128 R88, desc[UR4][R214.64] ;  /* 0x00000004d6580981 */ /* 0x000568000c1e1d00 */
[----:B------:R2:W5:Y:S04]  /*18660*/  @P1 LDG.E.128 R92, desc[UR4][R212.64] ;  /* 0x00000004d45c1981 */ /* 0x000568000c1e1d00 */
[----:B01----:R-:W5:Y:S01]  /*18670*/  LDG.E.128 R96, desc[UR4][R98.64] ;  /* 0x0000000462607981 */ /* 0x003f62000c1e1d00 */
[C---:B------:R-:W-:Y:S01]  /*18680*/  ISETP.NE.AND P3, PT, R221.reuse, 0x1, PT ;  /* 0x00000001dd00780c */ /* 0x040fe20003f65270 */
[----:B------:R-:W-:Y:S01]  /*18690*/  BSSY B1, `(.L_x_1967) ;  /* 0x000000c000017945 */ /* 0x000fe20003800000 */
[----:B------:R-:W-:-:S11]  /*186a0*/  VIADD R211, R221, 0x1 ;  /* 0x00000001ddd37836 */ /* 0x000fd60000000000 */
[----:B--2---:R-:W-:Y:S05]  /*186b0*/  @!P3 BRA `(.L_x_1968) ;  /* 0x000000000020b947 */ /* 0x004fea0003800000 */
        /* <DEDUP_REMOVED lines=8> */
.L_x_1968:
[----:B------:R-:W-:-:S07]  /*18740*/  MOV R192, R142 ;  /* 0x0000008e00c07202 */ /* 0x000fce0000000f00 */
.L_x_1969:
[----:B------:R-:W-:Y:S05]  /*18750*/  BSYNC B1 ;  /* 0x0000000000017941 */ /* 0x000fea0003800000 */
.L_x_1967:
        /* <DEDUP_REMOVED lines=16> */
.L_x_1973:
[----:B------:R-:W-:Y:S05]  /*18860*/  BSYNC B2 ;  /* 0x0000000000027941 */ /* 0x000fea0003800000 */
.L_x_1972:
        /* <DEDUP_REMOVED lines=44> */
.L_x_1971:
[----:B------:R-:W-:Y:S05]  /*18b30*/  BSYNC B1 ;  /* 0x0000000000017941 */ /* 0x000fea0003800000 */
.L_x_1970:
[----:B------:R-:W-:Y:S02]  /*18b40*/  I2FP.F32.U32 R213, R192 ;  /* 0x000000c000d57245 */ /* 0x000fe40000201000 */
[----:B-----5:R-:W-:Y:S02]  /*18b50*/  SHF.L.U32 R192, R96, 0x10, RZ ;  /* 0x0000001060c07819 */ /* 0x020fe400000006ff */
[----:B------:R-:W-:Y:S01]  /*18b60*/  LOP3.LUT R133, R133, 0xffffffef, RZ, 0xc0, !PT ;  /* 0xffffffef85857812 */ /* 0x000fe200078ec0ff */
[----:B------:R-:W-:Y:S02]  /*18b70*/  FFMA.FTZ R213, R213, R218, 1.1641532182693481445e-10 ;  /* 0x2f000000d5d57423 */ /* 0x000fe400000100da */
[----:B------:R-:W-:Y:S01]  /*18b80*/  FMUL.FTZ R210, R192, R219 ;  /* 0x000000dbc0d27220 */ /* 0x000fe20000410000 */
[----:B------:R-:W-:Y:S02]  /*18b90*/  PRMT R192, R96, 0x7632, R192 ;  /* 0x0000763260c07816 */ /* 0x000fe400000000c0 */
        /* <DEDUP_REMOVED lines=10> */
.L_x_1974:
[C---:B------:R-:W-:Y:S01]  /*18c40*/  ISETP.NE.AND P3, PT, R211.reuse, 0x1, PT ;  /* 0x00000001d300780c */ /* 0x040fe20003f65270 */
[----:B------:R-:W-:Y:S01]  /*18c50*/  BSSY B1, `(.L_x_1976) ;  /* 0x000000c000017945 */ /* 0x000fe20003800000 */
[----:B------:R-:W-:-:S11]  /*18c60*/  IADD3 R212, R211, 0x1, RZ ;  /* 0x00000001d3d47810 */ /* 0x000fd60007ffe0ff */
        /* <DEDUP_REMOVED lines=9> */
.L_x_1977:
[----:B------:R-:W-:-:S07]  /*18d00*/  MOV R96, R142 ;  /* 0x0000008e00607202 */ /* 0x000fce0000000f00 */
.L_x_1978:
[----:B------:R-:W-:Y:S05]  /*18d10*/  BSYNC B1 ;  /* 0x0000000000017941 */ /* 0x000fea0003800000 */
.L_x_1976:
        /* <DEDUP_REMOVED lines=11> */
[----:B------:R-:W-:Y:S02]  /*18dd0*/  @!P3 IADD3 R141, R185, 0x1, RZ ;  /* 0x00000001b98db810 */ /* 0x000fe40007ffe0ff */
[----:B------:R-:W-:Y:S02]  /*18de0*/  @!P3 MOV R187, RZ ;  /* 0x000000ff00bbb202 */ /* 0x000fe40000000f00 */
[----:B------:R-:W-:-:S13]  /*18df0*/  ISETP.NE.AND P4, PT, R188, RZ, !P3 ;  /* 0x000000ffbc00720c */ /* 0x000fda0005f85270 */
[----:B------:R-:W-:-:S04]  /*18e00*/  @P4 IMAD.MOV R141, RZ, RZ, R185 ;  /* 0x000000ffff8d4224 */ /* 0x000fc800078e02b9 */
[----:B------:R-:W-:-:S07]  /*18e10*/  @!P3 IMAD.MOV.U32 R185, RZ, RZ, R141 ;  /* 0x000000ffffb9b224 */ /* 0x000fce00078e008d */
.L_x_1982:
[----:B------:R-:W-:Y:S05]  /*18e20*/  BSYNC B2 ;  /* 0x0000000000027941 */ /* 0x000fea0003800000 */
.L_x_1981:
        /* <DEDUP_REMOVED lines=42> */
[----:B------:R-:W-:Y:S01]  /*190d0*/  HFMA2.MMA R212, -RZ, RZ, 0, 0 ;  /* 0x00000000ffd47435 */ /* 0x000fe200000001ff */
[----:B------:R-:W-:-:S10]  /*190e0*/  LOP3.LUT R190, R213, R214, R128, 0x96, !PT ;  /* 0x000000d6d5be7212 */ /* 0x000fd400078e9680 */
.L_x_1980:
[----:B------:R-:W-:Y:S05]  /*190f0*/  BSYNC B1 ;  /* 0x0000000000017941 */ /* 0x000fea0003800000 */
.L_x_1979:
        /* <DEDUP_REMOVED lines=10> */
.L_x_1975:
        /* <DEDUP_REMOVED lines=10> */
[----:B------:R-:W-:Y:S01]  /*19240*/  MOV R96, R144 ;  /* 0x0000009000607202 */ /* 0x000fe20000000f00 */
[----:B------:R-:W-:Y:S06]  /*19250*/  BRA `(.L_x_1985) ;  /* 0x0000000000047947 */ /* 0x000fec0003800000 */
.L_x_1984:
[----:B------:R-:W-:-:S07]  /*19260*/  IMAD.MOV.U32 R96, RZ, RZ, R142 ;  /* 0x000000ffff607224 */ /* 0x000fce00078e008e */
.L_x_1985:
[----:B------:R-:W-:Y:S05]  /*19270*/  BSYNC B1 ;  /* 0x0000000000017941 */ /* 0x000fea0003800000 */
.L_x_1983:
        /* <DEDUP_REMOVED lines=10> */
[----:B------:R-:W-:Y:S01]  /*19320*/  @!P3 IADD3 R188, R188, 0x1, RZ ;  /* 0x00000001bcbcb810 */ /* 0x000fe20007ffe0ff */
[----:B------:R-:W-:Y:S02]  /*19330*/  @!P3 VIADD R142, R185, 0x1 ;  /* 0x00000001b98eb836 */ /* 0x000fe40000000000 */
[----:B------:R-:W-:Y:S01]  /*19340*/  @!P3 IMAD.MOV.U32 R187, RZ, RZ, RZ ;  /* 0x000000ffffbbb224 */ /* 0x000fe200078e00ff */
[----:B------:R-:W-:-:S13]  /*19350*/  ISETP.NE.AND P4, PT, R188, RZ, !P3 ;  /* 0x000000ffbc00720c */ /* 0x000fda0005f85270 */
[----:B------:R-:W-:-:S04]  /*19360*/  @P4 IADD3 R142, R185, RZ, RZ ;  /* 0x000000ffb98e4210 */ /* 0x000fc80007ffe0ff */
[----:B------:R-:W-:-:S07]  /*19370*/  @!P3 MOV R185, R142 ;  /* 0x0000008e00b9b202 */ /* 0x000fce0000000f00 */
.L_x_1989:
[----:B------:R-:W-:Y:S05]  /*19380*/  BSYNC B2 ;  /* 0x0000000000027941 */ /* 0x000fea0003800000 */
.L_x_1988:
        /* <DEDUP_REMOVED lines=44> */
.L_x_1987:
[----:B------:R-:W-:Y:S05]  /*19650*/  BSYNC B1 ;  /* 0x0000000000017941 */ /* 0x000fea0003800000 */
.L_x_1986:
        /* <DEDUP_REMOVED lines=16> */
.L_x_1990:
        /* <DEDUP_REMOVED lines=12> */
.L_x_1993:
[----:B------:R-:W-:-:S07]  /*19820*/  MOV R96, R142 ;  /* 0x0000008e00607202 */ /* 0x000fce0000000f00 */
.L_x_1994:
[----:B------:R-:W-:Y:S05]  /*19830*/  BSYNC B1 ;  /* 0x0000000000017941 */ /* 0x000fea0003800000 */
.L_x_1992:
        /* <DEDUP_REMOVED lines=16> */
.L_x_1998:
[----:B------:R-:W-:Y:S05]  /*19940*/  BSYNC B2 ;  /* 0x0000000000027941 */ /* 0x000fea0003800000 */
.L_x_1997:
[----:B------:R-:W-:Y:S01]  /*19950*/  IMAD.HI.U32 R140, R188, -0x326172a9, RZ ;  /* 0xcd9e8d57bc8c7827 */ /* 0x000fe200078e00ff */
        /* <DEDUP_REMOVED lines=43> */
.L_x_1996:
[----:B------:R-:W-:Y:S05]  /*19c10*/  BSYNC B1 ;  /* 0x0000000000017941 */ /* 0x000fea0003800000 */
.L_x_1995:
        /* <DEDUP_REMOVED lines=12> */
.L_x_1991:
        /* <DEDUP_REMOVED lines=12> */
.L_x_2000:
[----:B------:R-:W-:-:S07]  /*19da0*/  IMAD.MOV.U32 R96, RZ, RZ, R142 ;  /* 0x000000ffff607224 */ /* 0x000fce00078e008e */
.L_x_2001:
[----:B------:R-:W-:Y:S05]  /*19db0*/  BSYNC B1 ;  /* 0x0000000000017941 */ /* 0x000fea0003800000 */
.L_x_1999:
        /* <DEDUP_REMOVED lines=16> */
.L_x_2005:
[----:B------:R-:W-:Y:S05]  /*19ec0*/  BSYNC B2 ;  /* 0x0000000000027941 */ /* 0x000fea0003800000 */
.L_x_2004:
        /* <DEDUP_REMOVED lines=44> */
.L_x_2003:
[----:B------:R-:W-:Y:S05]  /*1a190*/  BSYNC B1 ;  /* 0x0000000000017941 */ /* 0x000fea0003800000 */
.L_x_2002:
        /* <DEDUP_REMOVED lines=16> */
.L_x_2006:
        /* <DEDUP_REMOVED lines=12> */
.L_x_2009:
[----:B------:R-:W-:-:S07]  /*1a360*/  MOV R139, R142 ;  /* 0x0000008e008b7202 */ /* 0x000fce0000000f00 */
.L_x_2010:
[----:B------:R-:W-:Y:S05]  /*1a370*/  BSYNC B1 ;  /* 0x0000000000017941 */ /* 0x000fea0003800000 */
.L_x_2008:
        /* <DEDUP_REMOVED lines=11> */
[----:B------:R-:W-:Y:S01]  /*1a430*/  @!P3 IADD3 R96, R185, 0x1, RZ ;  /* 0x00000001b960b810 */ /* 0x000fe20007ffe0ff */
[----:B------:R-:W-:-:S03]  /*1a440*/  @!P3 IMAD.MOV.U32 R187, RZ, RZ, RZ ;  /* 0x000000ffffbbb224 */ /* 0x000fc600078e00ff */
[----:B------:R-:W-:-:S13]  /*1a450*/  ISETP.NE.AND P4, PT, R188, RZ, !P3 ;  /* 0x000000ffbc00720c */ /* 0x000fda0005f85270 */
[----:B------:R-:W-:-:S05]  /*1a460*/  @P4 IMAD.MOV R96, RZ, RZ, R185 ;  /* 0x000000ffff604224 */ /* 0x000fca00078e02b9 */
[----:B------:R-:W-:-:S07]  /*1a470*/  @!P3 MOV R185, R96 ;  /* 0x0000006000b9b202 */ /* 0x000fce0000000f00 */
.L_x_2014:
[----:B------:R-:W-:Y:S05]  /*1a480*/  BSYNC B2 ;  /* 0x0000000000027941 */ /* 0x000fea0003800000 */
.L_x_2013:
        /* <DEDUP_REMOVED lines=44> */
.L_x_2012:
[----:B------:R-:W-:Y:S05]  /*1a750*/  BSYNC B1 ;  /* 0x0000000000017941 */ /* 0x000fea0003800000 */
.L_x_2011:
        /* <DEDUP_REMOVED lines=10> */
.L_x_2007:
        /* <DEDUP_REMOVED lines=12> */
.L_x_2016:
[----:B------:R-:W-:-:S07]  /*1a8c0*/  IMAD.MOV.U32 R192, RZ, RZ, R142 ;  /* 0x000000ffffc07224 */ /* 0x000fce00078e008e */
.L_x_2017:
[----:B------:R-:W-:Y:S05]  /*1a8d0*/  BSYNC B1 ;  /* 0x0000000000017941 */ /* 0x000fea0003800000 */
.L_x_2015:
        /* <DEDUP_REMOVED lines=11> */
[----:B------:R-:W-:Y:S01]  /*1a990*/  @!P3 VIADD R96, R185, 0x1 ;  /* 0x00000001b960b836 */ /* 0x000fe20000000000 */
[----:B------:R-:W-:Y:S02]  /*1a9a0*/  @!P3 MOV R187, RZ ;  /* 0x000000ff00bbb202 */ /* 0x000fe40000000f00 */
[----:B------:R-:W-:-:S13]  /*1a9b0*/  ISETP.NE.AND P4, PT, R188, RZ, !P3 ;  /* 0x000000ffbc00720c */ /* 0x000fda0005f85270 */
[----:B------:R-:W-:-:S05]  /*1a9c0*/  @P4 IADD3 R96, R185, RZ, RZ ;  /* 0x000000ffb9604210 */ /* 0x000fca0007ffe0ff */
[----:B------:R-:W-:-:S07]  /*1a9d0*/  @!P3 IMAD.MOV.U32 R185, RZ, RZ, R96 ;  /* 0x000000ffffb9b224 */ /* 0x000fce00078e0060 */
.L_x_2021:
[----:B------:R-:W-:Y:S05]  /*1a9e0*/  BSYNC B2 ;  /* 0x0000000000027941 */ /* 0x000fea0003800000 */
.L_x_2020:
        /* <DEDUP_REMOVED lines=44> */
.L_x_2019:
[----:B------:R-:W-:Y:S05]  /*1acb0*/  BSYNC B1 ;  /* 0x0000000000017941 */ /* 0x000fea0003800000 */
.L_x_2018:
        /* <DEDUP_REMOVED lines=16> */
.L_x_2022:
        /* <DEDUP_REMOVED lines=12> */
.L_x_2025:
[----:B------:R-:W-:-:S07]  /*1ae80*/  MOV R138, R142 ;  /* 0x0000008e008a7202 */ /* 0x000fce0000000f00 */
.L_x_2026:
[----:B------:R-:W-:Y:S05]  /*1ae90*/  BSYNC B1 ;  /* 0x0000000000017941 */ /* 0x000fea0003800000 */
.L_x_2024:
        /* <DEDUP_REMOVED lines=16> */
.L_x_2030:
[----:B------:R-:W-:Y:S05]  /*1afa0*/  BSYNC B2 ;  /* 0x0000000000027941 */ /* 0x000fea0003800000 */
.L_x_2029:
        /* <DEDUP_REMOVED lines=44> */
.L_x_2028:
[----:B------:R-:W-:Y:S05]  /*1b270*/  BSYNC B1 ;  /* 0x0000000000017941 */ /* 0x000fea0003800000 */
.L_x_2027:
[----:B------:R-:W-:Y:S02]  /*1b280*/  I2FP.F32.U32 R97, R138 ;  /* 0x0000008a00617245 */ /* 0x000fe40000201000 */
[----:B------:R-:W-:Y:S02]  /*1b290*/  PRMT R138, R89, 0x7632, R138 ;  /* 0x00007632598a7816 */ /* 0x000fe4000000008a */
[----:B------:R-:W-:Y:S01]  /*1b2a0*/  @P1 PRMT R192, R93, 0x7632, R192 ;  /* 0x000076325dc01816 */ /* 0x000fe200000000c0 */
[----:B------:R-:W-:Y:S02]  /*1b2b0*/  FFMA.FTZ R97, R97, R218, 1.1641532182693481445e-10 ;  /* 0x2f00000061617423 */ /* 0x000fe400000100da */
[----:B------:R-:W-:Y:S01]  /*1b2c0*/  IMAD.U32 R138, R138, 0x10000, RZ ;  /* 0x000100008a8a7824 */ /* 0x000fe200078e00ff */
[----:B------:R-:W-:Y:S02]  /*1b2d0*/  @P1 SHF.L.U32 R215, R192, 0x10, RZ ;  /* 0x00000010c0d71819 */ /* 0x000fe400000006ff */
[----:B------:R-:W-:Y:S01]  /*1b2e0*/  FSETP.GTU.FTZ.AND P3, PT, R97, R220, PT ;  /* 0x000000dc6100720b */ /* 0x000fe20003f7c000 */
[----:B------:R-:W-:-:S05]  /*1b2f0*/  FMUL.FTZ R138, R138, R219 ;  /* 0x000000db8a8a7220 */ /* 0x000fca0000410000 */
[----:B------:R-:W-:Y:S02]  /*1b300*/  FSEL R97, R138, RZ, !P3 ;  /* 0x000000ff8a617208 */ /* 0x000fe40005800000 */
[----:B------:R-:W-:-:S03]  /*1b310*/  SEL R138, RZ, 0x1, P3 ;  /* 0x00000001ff8a7807 */ /* 0x000fc60001800000 */
[----:B------:R-:W-:-:S04]  /*1b320*/  FADD.FTZ R212, R212, R97 ;  /* 0x00000061d4d47221 */ /* 0x000fc80000010000 */
[----:B------:R-:W-:-:S07]  /*1b330*/  @P1 FADD.FTZ R212, R212, R215 ;  /* 0x000000d7d4d41221 */ /* 0x000fce0000010000 */
.L_x_2023:
        /* <DEDUP_REMOVED lines=12> */
.L_x_2032:
[----:B------:R-:W-:-:S07]  /*1b400*/  IMAD.MOV.U32 R192, RZ, RZ, R142 ;  /* 0x000000ffffc07224 */ /* 0x000fce00078e008e */
.L_x_2033:
[----:B------:R-:W-:Y:S05]  /*1b410*/  BSYNC B1 ;  /* 0x0000000000017941 */ /* 0x000fea0003800000 */
.L_x_2031:
        /* <DEDUP_REMOVED lines=16> */
.L_x_2037:
[----:B------:R-:W-:Y:S05]  /*1b520*/  BSYNC B2 ;  /* 0x0000000000027941 */ /* 0x000fea0003800000 */
.L_x_2036:
        /* <DEDUP_REMOVED lines=44> */
.L_x_2035:
[----:B------:R-:W-:Y:S05]  /*1b7f0*/  BSYNC B1 ;  /* 0x0000000000017941 */ /* 0x000fea0003800000 */
.L_x_2034:
        /* <DEDUP_REMOVED lines=16> */
.L_x_2038:
        /* <DEDUP_REMOVED lines=12> */
.L_x_2041:
[----:B------:R-:W-:-:S07]  /*1b9c0*/  MOV R98, R142 ;  /* 0x0000008e00627202 */ /* 0x000fce0000000f00 */
.L_x_2042:
[----:B------:R-:W-:Y:S05]  /*1b9d0*/  BSYNC B1 ;  /* 0x0000000000017941 */ /* 0x000fea0003800000 */
.L_x_2040:
        /* <DEDUP_REMOVED lines=16> */
.L_x_2046:
[----:B------:R-:W-:Y:S05]  /*1bae0*/  BSYNC B2 ;  /* 0x0000000000027941 */ /* 0x000fea0003800000 */
.L_x_2045:
        /* <DEDUP_REMOVED lines=44> */
.L_x_2044:
[----:B------:R-:W-:Y:S05]  /*1bdb0*/  BSYNC B1 ;  /* 0x0000000000017941 */ /* 0x000fea0003800000 */
.L_x_2043:
        /* <DEDUP_REMOVED lines=10> */
.L_x_2039:
        /* <DEDUP_REMOVED lines=12> */
.L_x_2048:
[----:B------:R-:W-:-:S07]  /*1bf20*/  IMAD.MOV.U32 R98, RZ, RZ, R142 ;  /* 0x000000ffff627224 */ /* 0x000fce00078e008e */
.L_x_2049:
[----:B------:R-:W-:Y:S05]  /*1bf30*/  BSYNC B1 ;  /* 0x0000000000017941 */ /* 0x000fea0003800000 */
.L_x_2047:
        /* <DEDUP_REMOVED lines=16> */
.L_x_2053:
[----:B------:R-:W-:Y:S05]  /*1c040*/  BSYNC B2 ;  /* 0x0000000000027941 */ /* 0x000fea0003800000 */
.L_x_2052:
        /* <DEDUP_REMOVED lines=44> */
.L_x_2051:
[----:B------:R-:W-:Y:S05]  /*1c310*/  BSYNC B1 ;  /* 0x0000000000017941 */ /* 0x000fea0003800000 */
.L_x_2050:
        /* <DEDUP_REMOVED lines=14> */
.L_x_2054:
        /* <DEDUP_REMOVED lines=12> */
.L_x_2057:
[----:B------:R-:W-:-:S07]  /*1c4c0*/  MOV R98, R142 ;  /* 0x0000008e00627202 */ /* 0x000fce0000000f00 */
.L_x_2058:
[----:B------:R-:W-:Y:S05]  /*1c4d0*/  BSYNC B1 ;  /* 0x0000000000017941 */ /* 0x000fea0003800000 */
.L_x_2056:
        /* <DEDUP_REMOVED lines=16> */
.L_x_2062:
[----:B------:R-:W-:Y:S05]  /*1c5e0*/  BSYNC B2 ;  /* 0x0000000000027941 */ /* 0x000fea0003800000 */
.L_x_2061:
        /* <DEDUP_REMOVED lines=44> */
.L_x_2060:
[----:B------:R-:W-:Y:S05]  /*1c8b0*/  BSYNC B1 ;  /* 0x0000000000017941 */ /* 0x000fea0003800000 */
.L_x_2059:
        /* <DEDUP_REMOVED lines=12> */
.L_x_2055:
        /* <DEDUP_REMOVED lines=12> */
.L_x_2064:
[----:B------:R-:W-:-:S07]  /*1ca40*/  IMAD.MOV.U32 R98, RZ, RZ, R142 ;  /* 0x000000ffff627224 */ /* 0x000fce00078e008e */
.L_x_2065:
[----:B------:R-:W-:Y:S05]  /*1ca50*/  BSYNC B1 ;  /* 0x0000000000017941 */ /* 0x000fea0003800000 */
.L_x_2063:
        /* <DEDUP_REMOVED lines=16> */
.L_x_2069:
[----:B------:R-:W-:Y:S05]  /*1cb60*/  BSYNC B2 ;  /* 0x0000000000027941 */ /* 0x000fea0003800000 */
.L_x_2068:
        /* <DEDUP_REMOVED lines=44> */
.L_x_2067:
[----:B------:R-:W-:Y:S05]  /*1ce30*/  BSYNC B1 ;  /* 0x0000000000017941 */ /* 0x000fea0003800000 */
.L_x_2066:
        /* <DEDUP_REMOVED lines=14> */
.L_x_2070:
        /* <DEDUP_REMOVED lines=12> */
.L_x_2073:
[----:B------:R-:W-:-:S07]  /*1cfe0*/  MOV R135, R142 ;  /* 0x0000008e00877202 */ /* 0x000fce0000000f00 */
.L_x_2074:
[----:B------:R-:W-:Y:S05]  /*1cff0*/  BSYNC B1 ;  /* 0x0000000000017941 */ /* 0x000fea0003800000 */
.L_x_2072:
        /* <DEDUP_REMOVED lines=16> */
.L_x_2078:
[----:B------:R-:W-:Y:S05]  /*1d100*/  BSYNC B2 ;  /* 0x0000000000027941 */ /* 0x000fea0003800000 */
.L_x_2077:
        /* <DEDUP_REMOVED lines=44> */
.L_x_2076:
[----:B------:R-:W-:Y:S05]  /*1d3d0*/  BSYNC B1 ;  /* 0x0000000000017941 */ /* 0x000fea0003800000 */
.L_x_2075:
        /* <DEDUP_REMOVED lines=10> */
.L_x_2071:
        /* <DEDUP_REMOVED lines=12> */
.L_x_2080:
[----:B------:R-:W-:-:S07]  /*1d540*/  IMAD.MOV.U32 R192, RZ, RZ, R142 ;  /* 0x000000ffffc07224 */ /* 0x000fce00078e008e */
.L_x_2081:
[----:B------:R-:W-:Y:S05]  /*1d550*/  BSYNC B1 ;  /* 0x0000000000017941 */ /* 0x000fea0003800000 */
.L_x_2079:
        /* <DEDUP_REMOVED lines=16> */
.L_x_2085:
[----:B------:R-:W-:Y:S05]  /*1d660*/  BSYNC B2 ;  /* 0x0000000000027941 */ /* 0x000fea0003800000 */
.L_x_2084:
        /* <DEDUP_REMOVED lines=44> */
.L_x_2083:
[----:B------:R-:W-:Y:S05]  /*1d930*/  BSYNC B1 ;  /* 0x0000000000017941 */ /* 0x000fea0003800000 */
.L_x_2082:
        /* <DEDUP_REMOVED lines=14> */
.L_x_2086:
        /* <DEDUP_REMOVED lines=12> */
.L_x_2089:
[----:B------:R-:W-:-:S07]  /*1dae0*/  MOV R134, R142 ;  /* 0x0000008e00867202 */ /* 0x000fce0000000f00 */
.L_x_2090:
[----:B------:R-:W-:Y:S05]  /*1daf0*/  BSYNC B1 ;  /* 0x0000000000017941 */ /* 0x000fea0003800000 */
.L_x_2088:
        /* <DEDUP_REMOVED lines=16> */
.L_x_2094:
[----:B------:R-:W-:Y:S05]  /*1dc00*/  BSYNC B2 ;  /* 0x0000000000027941 */ /* 0x000fea0003800000 */
.L_x_2093:
        /* <DEDUP_REMOVED lines=44> */
.L_x_2092:
[----:B------:R-:W-:Y:S05]  /*1ded0*/  BSYNC B1 ;  /* 0x0000000000017941 */ /* 0x000fea0003800000 */
.L_x_2091:
        /* <DEDUP_REMOVED lines=12> */
.L_x_2087:
[----:B------:R-:W-:Y:S01]  /*1dfa0*/  FADD.FTZ R97, RZ, R101 ;  /* 0x00000065ff617221 */ /* 0x000fe20000010000 */
[----:B------:R-:W-:Y:S01]  /*1dfb0*/  SEL R218, RZ, 0x1000000, P5 ;  /* 0x01000000ffda7807 */ /* 0x000fe20002800000 */
[----:B------:R-:W-:Y:S01]  /*1dfc0*/  IMAD.WIDE.U32 R224, R193, 0x10, R224 ;  /* 0x00000010c1e07825 */ /* 0x000fe200078e00e0 */
[----:B------:R-:W-:-:S03]  /*1dfd0*/  SEL R99, RZ, 0x10000, P4 ;  /* 0x00010000ff637807 */ /* 0x000fc60002000000 */
[----:B------:R-:W-:Y:S01]  /*1dfe0*/  FADD.FTZ R97, R97, R102 ;  /* 0x0000006661617221 */ /* 0x000fe20000010000 */
[----:B------:R-:W-:Y:S01]  /*1dff0*/  SEL R226, RZ, 0x100, P3 ;  /* 0x00000100ffe27807 */ /* 0x000fe20001800000 */
[----:B------:R-:W-:Y:S01]  /*1e000*/  IMAD.WIDE.U32 R222, R193, 0x8, R222 ;  /* 0x00000008c1de7825 */ /* 0x000fe200078e00de */
[----:B------:R-:W-:-:S03]  /*1e010*/  LOP3.LUT P6, RZ, R133, 0x8, RZ, 0xc0, !PT ;  /* 0x0000000885ff7812 */ /* 0x000fc600078cc0ff */
[----:B------:R-:W-:Y:S01]  /*1e020*/  FADD.FTZ R96, R97, R104 ;  /* 0x0000006861607221 */ /* 0x000fe20000010000 */
[C---:B------:R-:W-:Y:S02]  /*1e030*/  LOP3.LUT P5, RZ, R133.reuse, 0x4, RZ, 0xc0, !PT ;  /* 0x0000000485ff7812 */ /* 0x040fe400078ac0ff */
[----:B------:R-:W-:Y:S01]  /*1e040*/  LOP3.LUT P4, RZ, R133, 0x2, RZ, 0xc0, !PT ;  /* 0x0000000285ff7812 */ /* 0x000fe2000788c0ff */
[----:B------:R-:W-:Y:S01]  /*1e050*/  FADD.FTZ R97, R96, R103 ;  /* 0x0000006760617221 */ /* 0x000fe20000010000 */
[----:B------:R-:W-:Y:S02]  /*1e060*/  LOP3.LUT R226, R226, R218, R99, 0xfe, !PT ;  /* 0x000000dae2e27212 */ /* 0x000fe400078efe63 */
[----:B------:R-:W-:Y:S01]  /*1e070*/  SEL R98, RZ, 0x1, P4 ;  /* 0x00000001ff627807 */ /* 0x000fe20002000000 */
[----:B------:R-:W-:Y:S01]  /*1e080*/  FADD.FTZ R96, R97, R106 ;  /* 0x0000006a61607221 */ /* 0x000fe20000010000 */
[----:B------:R-:W-:Y:S02]  /*1e090*/  SEL R218, RZ, 0x1, P6 ;  /* 0x00000001ffda7807 */ /* 0x000fe40003000000 */
[C---:B------:R-:W-:Y:S01]  /*1e0a0*/  LOP3.LUT P2, RZ, R133.reuse, 0x1, RZ, 0xc0, !PT ;  /* 0x0000000185ff7812 */ /* 0x040fe2000784c0ff */
[----:B------:R-:W-:Y:S01]  /*1e0b0*/  FADD.FTZ R97, R96, R105 ;  /* 0x0000006960617221 */ /* 0x000fe20000010000 */
[----:B------:R-:W-:Y:S01]  /*1e0c0*/  IMAD.WIDE.U32 R98, R98, 0x1000000, RZ ;  /* 0x0100000062627825 */ /* 0x000fe200078e00ff */
[----:B------:R-:W-:-:S03]  /*1e0d0*/  LOP3.LUT P1, RZ, R133, 0x10, RZ, 0xc0, !PT ;  /* 0x0000001085ff7812 */ /* 0x000fc6000782c0ff */
[----:B------:R-:W-:Y:S01]  /*1e0e0*/  FADD.FTZ R96, R97, R108 ;  /* 0x0000006c61607221 */ /* 0x000fe20000010000 */
[----:B------:R-:W-:Y:S01]  /*1e0f0*/  IMAD.WIDE.U32 R218, R218, 0x100, RZ ;  /* 0x00000100dada7825 */ /* 0x000fe200078e00ff */
[----:B------:R-:W-:-:S03]  /*1e100*/  SEL R227, RZ, 0x1, P2 ;  /* 0x00000001ffe37807 */ /* 0x000fc60001000000 */
[----:B------:R-:W-:Y:S01]  /*1e110*/  FADD.FTZ R97, R96, R107 ;  /* 0x0000006b60617221 */ /* 0x000fe20000010000 */
[----:B------:R-:W-:Y:S02]  /*1e120*/  ISETP.NE.AND P2, PT, R121, RZ, PT ;  /* 0x000000ff7900720c */ /* 0x000fe40003f45270 */
[----:B------:R-:W-:Y:S01]  /*1e130*/  LOP3.LUT R99, R99, R226, R227, 0xfe, !PT ;  /* 0x000000e263637212 */ /* 0x000fe200078efee3 */
[----:B------:R-:W-:Y:S01]  /*1e140*/  FADD.FTZ R96, R97, R110 ;  /* 0x0000006e61607221 */ /* 0x000fe20000010000 */
[----:B------:R-:W-:-:S03]  /*1e150*/  SEL R227, RZ, 0x1, P1 ;  /* 0x00000001ffe37807 */ /* 0x000fc60000800000 */
        /* <DEDUP_REMOVED lines=17> */
[----:B------:R-:W-:Y:S01]  /*1e270*/  FADD.FTZ R97, R96, R205 ;  /* 0x000000cd60617221 */ /* 0x000fe20000010000 */
[----:B------:R-:W-:-:S03]  /*1e280*/  SEL R96, RZ, 0x1, P5 ;  /* 0x00000001ff607807 */ /* 0x000fc60002800000 */
[----:B------:R-:W-:-:S04]  /*1e290*/  FADD.FTZ R97, R97, R204 ;  /* 0x000000cc61617221 */ /* 0x000fc80000010000 */
[----:B------:R-:W-:Y:S01]  /*1e2a0*/  FADD.FTZ R220, R97, R206 ;  /* 0x000000ce61dc7221 */ /* 0x000fe20000010000 */
[----:B------:R-:W-:-:S04]  /*1e2b0*/  IMAD.WIDE.U32 R96, R96, 0x10000, RZ ;  /* 0x0001000060607825 */ /* 0x000fc800078e00ff */
[----:B------:R-:W-:Y:S01]  /*1e2c0*/  FADD.FTZ R220, R220, R207 ;  /* 0x000000cfdcdc7221 */ /* 0x000fe20000010000 */
[----:B------:R-:W-:-:S03]  /*1e2d0*/  LOP3.LUT R219, R219, R99, R97, 0xfe, !PT ;  /* 0x00000063dbdb7212 */ /* 0x000fc600078efe61 */
[----:B------:R-:W-:Y:S01]  /*1e2e0*/  FADD.FTZ R221, R220, R209 ;  /* 0x000000d1dcdd7221 */ /* 0x000fe20000010000 */
[----:B------:R-:W-:Y:S02]  /*1e2f0*/  LOP3.LUT R220, R218, R98, R96, 0xfe, !PT ;  /* 0x00000062dadc7212 */ /* 0x000fe400078efe60 */
[----:B------:R-:W-:Y:S01]  /*1e300*/  F2FP.BF16.F32.PACK_AB R99, R216, R217 ;  /* 0x000000d9d863723e */ /* 0x000fe200000010ff */
[----:B------:R-:W-:Y:S01]  /*1e310*/  FADD.FTZ R221, R221, R208 ;  /* 0x000000d0dddd7221 */ /* 0x000fe20000010000 */
[----:B------:R-:W-:Y:S02]  /*1e320*/  F2FP.BF16.F32.PACK_AB R98, R214, R215 ;  /* 0x000000d7d662723e */ /* 0x000fe400000010ff */
[----:B------:R-:W-:Y:S01]  /*1e330*/  F2FP.BF16.F32.PACK_AB R97, R212, R213 ;  /* 0x000000d5d461723e */ /* 0x000fe200000010ff */
[----:B------:R-:W-:-:S04]  /*1e340*/  FADD.FTZ R96, R221, R210 ;  /* 0x000000d2dd607221 */ /* 0x000fc80000010000 */
[----:B------:R-:W-:Y:S01]  /*1e350*/  FADD.FTZ R218, R96, R211 ;  /* 0x000000d360da7221 */ /* 0x000fe20000010000 */
[----:B------:R-:W-:-:S03]  /*1e360*/  F2FP.BF16.F32.PACK_AB R96, R211, R210 ;  /* 0x000000d2d360723e */ /* 0x000fc600000010ff */
[----:B------:R-:W-:Y:S01]  /*1e370*/  FADD.FTZ R221, R218, R213 ;  /* 0x000000d5dadd7221 */ /* 0x000fe20000010000 */
[----:B------:R-:W-:Y:S01]  /*1e380*/  LOP3.LUT R218, R220, R227, RZ, 0xfc, !PT ;  /* 0x000000e3dcda7212 */ /* 0x000fe200078efcff */
[----:B------:R0:W-:Y:S02]  /*1e390*/  STG.E.128 desc[UR4][R224.64], R96 ;  /* 0x00000060e0007986 */ /* 0x0001e4000c101d04 */
[----:B------:R-:W-:Y:S02]  /*1e3a0*/  FADD.FTZ R220, R221, R212 ;  /* 0x000000d4dddc7221 */ /* 0x000fe40000010000 */
[----:B------:R0:W-:Y:S02]  /*1e3b0*/  STG.E.64 desc[UR4][R222.64], R218 ;  /* 0x000000dade007986 */ /* 0x0001e4000c101b04 */
[----:B------:R-:W-:-:S04]  /*1e3c0*/  FADD.FTZ R221, R220, R215 ;  /* 0x000000d7dcdd7221 */ /* 0x000fc80000010000 */
[----:B------:R-:W-:-:S04]  /*1e3d0*/  FADD.FTZ R220, R221, R214 ;  /* 0x000000d6dddc7221 */ /* 0x000fc80000010000 */
[----:B------:R-:W-:Y:S01]  /*1e3e0*/  FADD.FTZ R227, R220, R217 ;  /* 0x000000d9dce37221 */ /* 0x000fe20000010000 */
[----:B------:R-:W-:Y:S06]  /*1e3f0*/  @!P0 BRA `(.L_x_2095) ;  /* 0x0000000000508947 */ /* 0x000fec0003800000 */
        /* <DEDUP_REMOVED lines=20> */
.L_x_2095:
[----:B------:R-:W-:Y:S01]  /*1e540*/  UMOV UR11, 0xffffffff ;  /* 0xffffffff000b7882 */ /* 0x000fe20000000000 */
[----:B------:R-:W-:Y:S02]  /*1e550*/  FADD.FTZ R227, R227, R216 ;  /* 0x000000d8e3e37221 */ /* 0x000fe40000010000 */
[----:B------:R-:W-:Y:S05]  /*1e560*/  BRA.DIV UR11, `(.L_x_2096) ;  /* 0x0000001e0b5c7947 */ /* 0x000fea000b800000 */
[----:B01----:R-:W0:Y:S02]  /*1e570*/  SHFL.BFLY PT, R96, R227, 0x1, 0x1f ;  /* 0x0c201f00e3607f89 */ /* 0x003e2400000e0000 */
[----:B0-----:R-:W-:-:S05]  /*1e580*/  FADD.FTZ R98, R227, R96 ;  /* 0x00000060e3627221 */ /* 0x001fca0000010000 */
[----:B------:R-:W0:Y:S02]  /*1e590*/  SHFL.BFLY PT, R97, R98, 0x2, 0x1f ;  /* 0x0c401f0062617f89 */ /* 0x000e2400000e0000 */
[----:B0-----:R-:W-:-:S05]  /*1e5a0*/  FADD.FTZ R218, R98, R97 ;  /* 0x0000006162da7221 */ /* 0x001fca0000010000 */
[----:B------:R-:W0:Y:S02]  /*1e5b0*/  SHFL.BFLY PT, R97, R218, 0x4, 0x1f ;  /* 0x0c801f00da617f89 */ /* 0x000e2400000e0000 */
[----:B0-----:R-:W-:Y:S02]  /*1e5c0*/  FADD.FTZ R219, R218, R97 ;  /* 0x00000061dadb7221 */ /* 0x001fe40000010000 */
[----:B------:R-:W0:Y:S03]  /*1e5d0*/  LDC R97, c[0x0][0x290] ;  /* 0x0000a400ff617b82 */ /* 0x000e260000000800 */
[----:B------:R-:W1:Y:S02]  /*1e5e0*/  SHFL.BFLY PT, R96, R219, 0x8, 0x1f ;  /* 0x0d001f00db607f89 */ /* 0x000e6400000e0000 */
[----:B-1----:R-:W-:-:S05]  /*1e5f0*/  FADD.FTZ R220, R219, R96 ;  /* 0x00000060dbdc7221 */ /* 0x002fca0000010000 */
[----:B------:R-:W1:Y:S02]  /*1e600*/  SHFL.BFLY PT, R99, R220, 0x10, 0x1f ;  /* 0x0e001f00dc637f89 */ /* 0x000e6400000e0000 */
[----:B-1----:R-:W-:-:S04]  /*1e610*/  FADD.FTZ R96, R220, R99 ;  /* 0x00000063dc607221 */ /* 0x002fc80000010000 */
[----:B0-----:R-:W-:-:S04]  /*1e620*/  FMUL.FTZ R99, R96, R97 ;  /* 0x0000006160637220 */ /* 0x001fc80000410000 */
[C---:B------:R-:W-:Y:S01]  /*1e630*/  FADD.FTZ R96, -R99.reuse, R101 ;  /* 0x0000006563607221 */ /* 0x040fe20000010100 */
[C---:B------:R-:W-:Y:S01]  /*1e640*/  FADD.FTZ R221, -R99.reuse, R102 ;  /* 0x0000006663dd7221 */ /* 0x040fe20000010100 */
[C---:B------:R-:W-:Y:S01]  /*1e650*/  FADD.FTZ R223, -R99.reuse, R104 ;  /* 0x0000006863df7221 */ /* 0x040fe20000010100 */
[----:B------:R-:W-:Y:S01]  /*1e660*/  FADD.FTZ R219, -R99, R103 ;  /* 0x0000006763db7221 */ /* 0x000fe20000010100 */
[----:B------:R-:W-:-:S04]  /*1e670*/  FFMA.FTZ R96, R96, R96, RZ ;  /* 0x0000006060607223 */ /* 0x000fc800000100ff */
[----:B------:R-:W-:Y:S01]  /*1e680*/  FFMA.FTZ R96, R221, R221, R96 ;  /* 0x000000dddd607223 */ /* 0x000fe20000010060 */
[----:B------:R-:W-:-:S03]  /*1e690*/  FADD.FTZ R221, -R99, R106 ;  /* 0x0000006a63dd7221 */ /* 0x000fc60000010100 */
[----:B------:R-:W-:-:S04]  /*1e6a0*/  FFMA.FTZ R96, R223, R223, R96 ;  /* 0x000000dfdf607223 */ /* 0x000fc80000010060 */
        /* <DEDUP_REMOVED lines=81> */
.L_x_2109:
[----:B------:R-:W-:Y:S01]  /*1ebc0*/  FMUL.FTZ R96, R99, R99 ;  /* 0x0000006363607220 */ /* 0x000fe20000410000 */
[----:B------:R-:W-:Y:S01]  /*1ebd0*/  ISETP.NE.AND P1, PT, RZ, UR7, PT ;  /* 0x00000007ff007c0c */ /* 0x000fe2000bf25270 */
[----:B01----:R-:W-:Y:S01]  /*1ebe0*/  FADD.FTZ R218, R218, R223 ;  /* 0x000000dfdada7221 */ /* 0x003fe20000010000 */
[----:B------:R-:W-:Y:S01]  /*1ebf0*/  PRMT R98, R87, 0x7632, R98 ;  /* 0x0000763257627816 */ /* 0x000fe20000000062 */
[----:B------:R-:W-:Y:S01]  /*1ec00*/  IMAD.U32 R227, R66, 0x10000, RZ ;  /* 0x0001000042e37824 */ /* 0x000fe200078e00ff */
[----:B------:R-:W-:Y:S01]  /*1ec10*/  FSEL R96, R96, RZ, P1 ;  /* 0x000000ff60607208 */ /* 0x000fe20000800000 */
[----:B------:R-:W-:Y:S01]  /*1ec20*/  FFMA.FTZ R97, R218, R97, UR10 ;  /* 0x0000000ada617e23 */ /* 0x000fe20008010061 */
[----:B------:R-:W-:Y:S01]  /*1ec30*/  FSEL R219, R99, RZ, !P1 ;  /* 0x000000ff63db7208 */ /* 0x000fe20004800000 */
[----:B------:R-:W-:Y:S01]  /*1ec40*/  IMAD.U32 R98, R98, 0x10000, RZ ;  /* 0x0001000062627824 */ /* 0x000fe200078e00ff */
[----:B------:R-:W-:Y:S01]  /*1ec50*/  PRMT R218, R67, 0x7632, R218 ;  /* 0x0000763243da7816 */ /* 0x000fe200000000da */
[----:B------:R-:W-:Y:S01]  /*1ec60*/  FADD.FTZ R220, R97, R96 ;  /* 0x0000006061dc7221 */ /* 0x000fe20000010000 */
[----:B------:R-:W-:Y:S01]  /*1ec70*/  SHF.L.U32 R96, R67, 0x10, RZ ;  /* 0x0000001043607819 */ /* 0x000fe200000006ff */
[C---:B------:R-:W-:Y:S01]  /*1ec80*/  FADD.FTZ R222, -R219.reuse, R108 ;  /* 0x0000006cdbde7221 */ /* 0x040fe20000010100 */
[----:B------:R-:W-:Y:S01]  /*1ec90*/  FADD.FTZ R108, -R219, R107 ;  /* 0x0000006bdb6c7221 */ /* 0x000fe20000010100 */
[----:B------:R-:W-:Y:S01]  /*1eca0*/  SHF.L.U32 R218, R218, 0x10, RZ ;  /* 0x00000010dada7819 */ /* 0x000fe200000006ff */
[----:B------:R-:W0:Y:S01]  /*1ecb0*/  MUFU.RSQ R107, R220 ;  /* 0x000000dc006b7308 */ /* 0x000e220000001400 */
[----:B------:R-:W-:-:S02]  /*1ecc0*/  IMAD.U32 R97, R87, 0x10000, RZ ;  /* 0x0001000057617824 */ /* 0x000fc400078e00ff */
        /* <DEDUP_REMOVED lines=15> */
[C---:B0-----:R-:W-:Y:S01]  /*1edc0*/  FMUL.FTZ R222, R107.reuse, R222 ;  /* 0x000000de6bde7220 */ /* 0x041fe20000410000 */
[----:B------:R-:W-:Y:S01]  /*1edd0*/  FMUL.FTZ R221, R107, R108 ;  /* 0x0000006c6bdd7220 */ /* 0x000fe20000410000 */
        /* <DEDUP_REMOVED lines=23> */
[C---:B------:R-:W-:Y:S01]  /*1ef50*/  FFMA.FTZ R108, R222.reuse, R96, R29 ;  /* 0x00000060de6c7223 */ /* 0x040fe2000001001d */
[----:B------:R-:W-:Y:S01]  /*1ef60*/  FFMA.FTZ R216, R222, R97, R9 ;  /* 0x00000061ded87223 */ /* 0x000fe20000010009 */
[C---:B------:R-:W-:Y:S01]  /*1ef70*/  FFMA.FTZ R220, R221.reuse, R218, R177 ;  /* 0x000000dadddc7223 */ /* 0x040fe200000100b1 */
[----:B------:R-:W-:Y:S01]  /*1ef80*/  FFMA.FTZ R218, R221, R98, R176 ;  /* 0x00000062ddda7223 */ /* 0x000fe200000100b0 */
[----:B------:R-:W-:Y:S01]  /*1ef90*/  PRMT R222, R86, 0x7632, R222 ;  /* 0x0000763256de7816 */ /* 0x000fe200000000de */
[----:B------:R-:W-:Y:S01]  /*1efa0*/  IMAD.U32 R96, R85, 0x10000, RZ ;  /* 0x0001000055607824 */ /* 0x000fe200078e00ff */
[----:B------:R-:W-:Y:S01]  /*1efb0*/  PRMT R98, R66, 0x7632, R98 ;  /* 0x0000763242627816 */ /* 0x000fe20000000062 */
[C---:B------:R-:W-:Y:S01]  /*1efc0*/  FMUL.FTZ R104, R107.reuse, R104 ;  /* 0x000000686b687220 */ /* 0x040fe20000410000 */
[C---:B------:R-:W-:Y:S01]  /*1efd0*/  FMUL.FTZ R221, R107.reuse, R106 ;  /* 0x0000006a6bdd7220 */ /* 0x040fe20000410000 */
[----:B------:R-:W-:Y:S01]  /*1efe0*/  IMAD.U32 R225, R222, 0x10000, RZ ;  /* 0x00010000dee17824 */ /* 0x000fe200078e00ff */
[----:B------:R-:W-:Y:S01]  /*1eff0*/  SHF.L.U32 R98, R98, 0x10, RZ ;  /* 0x0000001062627819 */ /* 0x000fe200000006ff */
[----:B------:R-:W-:Y:S01]  /*1f000*/  FMUL.FTZ R222, R107, R105 ;  /* 0x000000696bde7220 */ /* 0x000fe20000410000 */
[----:B------:R-:W-:Y:S01]  /*1f010*/  SHF.L.U32 R97, R65, 0x10, RZ ;  /* 0x0000001041617819 */ /* 0x000fe200000006ff */
[----:B------:R-:W-:Y:S01]  /*1f020*/  FFMA.FTZ R106, R104, R96, R11 ;  /* 0x00000060686a7223 */ /* 0x000fe2000001000b */
[----:B------:R-:W-:Y:S01]  /*1f030*/  SHF.L.U32 R223, R86, 0x10, RZ ;  /* 0x0000001056df7819 */ /* 0x000fe200000006ff */
[C---:B------:R-:W-:Y:S01]  /*1f040*/  FFMA.FTZ R98, R222.reuse, R98, R179 ;  /* 0x00000062de627223 */ /* 0x040fe200000100b3 */
[----:B------:R-:W-:Y:S01]  /*1f050*/  FFMA.FTZ R222, R222, R225, R178 ;  /* 0x000000e1dede7223 */ /* 0x000fe200000100b2 */
[----:B------:R-:W-:Y:S01]  /*1f060*/  PRMT R96, R64, 0x7632, R96 ;  /* 0x0000763240607816 */ /* 0x000fe20000000060 */
[----:B------:R-:W-:Y:S01]  /*1f070*/  FFMA.FTZ R227, R221, R227, R30 ;  /* 0x000000e3dde37223 */ /* 0x000fe2000001001e */
        /* <DEDUP_REMOVED lines=16> */
[C---:B------:R-:W-:Y:S01]  /*1f180*/  FFMA.FTZ R96, R101.reuse, R104, R32 ;  /* 0x0000006865607223 */ /* 0x040fe20000010020 */
[----:B------:R-:W-:Y:S01]  /*1f190*/  FFMA.FTZ R223, R101, R223, R12 ;  /* 0x000000df65df7223 */ /* 0x000fe2000001000c */
[C---:B------:R-:W-:Y:S01]  /*1f1a0*/  FFMA.FTZ R224, R102.reuse, R105, R182 ;  /* 0x0000006966e07223 */ /* 0x040fe200000100b6 */
[----:B------:R-:W-:Y:S01]  /*1f1b0*/  PRMT R101, R63, 0x7632, R101 ;  /* 0x000076323f657816 */ /* 0x000fe20000000065 */
[----:B------:R-:W0:Y:S01]  /*1f1c0*/  @!P2 LDC.64 R232, c[0x0][0x250] ;  /* 0x00009400ffe8ab82 */ /* 0x000e220000000a00 */
[----:B------:R-:W-:Y:S01]  /*1f1d0*/  PRMT R105, R83, 0x7632, R105 ;  /* 0x0000763253697816 */ /* 0x000fe20000000069 */
[----:B------:R-:W-:Y:S01]  /*1f1e0*/  FMUL.FTZ R228, R107, R119 ;  /* 0x000000776be47220 */ /* 0x000fe20000410000 */
[----:B------:R-:W-:Y:S01]  /*1f1f0*/  SHF.L.U32 R230, R101, 0x10, RZ ;  /* 0x0000001065e67819 */ /* 0x000fe200000006ff */
[----:B------:R-:W-:Y:S01]  /*1f200*/  FMUL.FTZ R101, R107, R116 ;  /* 0x000000746b657220 */ /* 0x000fe20000410000 */
[----:B------:R-:W-:Y:S01]  /*1f210*/  FFMA.FTZ R231, R102, R231, R183 ;  /* 0x000000e766e77223 */ /* 0x000fe200000100b7 */
[----:B------:R-:W-:Y:S01]  /*1f220*/  IMAD.U32 R105, R105, 0x10000, RZ ;  /* 0x0001000069697824 */ /* 0x000fe200078e00ff */
[----:B------:R-:W-:Y:S01]  /*1f230*/  SHF.L.U32 R226, R83, 0x10, RZ ;  /* 0x0000001053e27819 */ /* 0x000fe200000006ff */
[----:B------:R-:W-:Y:S01]  /*1f240*/  FFMA.FTZ R116, R228, R230, R169 ;  /* 0x000000e6e4747223 */ /* 0x000fe200000100a9 */
[----:B------:R-:W-:-:S02]  /*1f250*/  IMAD.U32 R104, R63, 0x10000, RZ ;  /* 0x000100003f687824 */ /* 0x000fc400078e00ff */
[----:B------:R-:W-:Y:S01]  /*1f260*/  FFMA.FTZ R105, R228, R105, R168 ;  /* 0x00000069e4697223 */ /* 0x000fe200000100a8 */
[----:B------:R-:W-:Y:S01]  /*1f270*/  PRMT R228, R82, 0x7632, R228 ;  /* 0x0000763252e47816 */ /* 0x000fe200000000e4 */
[C---:B------:R-:W-:Y:S01]  /*1f280*/  FMUL.FTZ R102, R107.reuse, R118 ;  /* 0x000000766b667220 */ /* 0x040fe20000410000 */
[----:B------:R-:W-:Y:S01]  /*1f290*/  SHF.L.U32 R103, R62, 0x10, RZ ;  /* 0x000000103e677819 */ /* 0x000fe200000006ff */
[----:B------:R-:W-:Y:S01]  /*1f2a0*/  IMAD.U32 R235, R82, 0x10000, RZ ;  /* 0x0001000052eb7824 */ /* 0x000fe200078e00ff */
[----:B------:R-:W-:Y:S01]  /*1f2b0*/  SHF.L.U32 R237, R228, 0x10, RZ ;  /* 0x00000010e4ed7819 */ /* 0x000fe200000006ff */
[----:B------:R-:W-:Y:S01]  /*1f2c0*/  FMUL.FTZ R228, R107, R117 ;  /* 0x000000756be47220 */ /* 0x000fe20000410000 */
[C---:B------:R-:W-:Y:S01]  /*1f2d0*/  FFMA.FTZ R118, R102.reuse, R104, R25 ;  /* 0x0000006866767223 */ /* 0x040fe20000010019 */
[----:B------:R-:W-:Y:S01]  /*1f2e0*/  FFMA.FTZ R102, R102, R226, R5 ;  /* 0x000000e266667223 */ /* 0x000fe20000010005 */
[----:B------:R-:W-:Y:S01]  /*1f2f0*/  FFMA.FTZ R119, R101, R103, R26 ;  /* 0x0000006765777223 */ /* 0x000fe2000001001a */
[----:B------:R-:W-:Y:S01]  /*1f300*/  FFMA.FTZ R117, R228, R237, R170 ;  /* 0x000000ede4757223 */ /* 0x000fe200000100aa */
[----:B------:R-:W-:Y:S01]  /*1f310*/  PRMT R226, R62, 0x7632, R226 ;  /* 0x000076323ee27816 */ /* 0x000fe200000000e2 */
[----:B------:R-:W1:Y:S01]  /*1f320*/  @!P2 LDC.64 R236, c[0x0][0x258] ;  /* 0x00009600ffecab82 */ /* 0x000e620000000a00 */
[----:B------:R-:W-:Y:S01]  /*1f330*/  PRMT R104, R81, 0x7632, R104 ;  /* 0x0000763251687816 */ /* 0x000fe20000000068 */
[----:B------:R-:W-:Y:S01]  /*1f340*/  FFMA.FTZ R101, R101, R235, R6 ;  /* 0x000000eb65657223 */ /* 0x000fe20000010006 */
[----:B------:R-:W-:Y:S01]  /*1f350*/  PRMT R103, R61, 0x7632, R103 ;  /* 0x000076323d677816 */ /* 0x000fe20000000067 */
[----:B------:R-:W-:Y:S01]  /*1f360*/  IMAD.U32 R226, R226, 0x10000, RZ ;  /* 0x00010000e2e27824 */ /* 0x000fe200078e00ff */
[----:B------:R-:W-:Y:S01]  /*1f370*/  PRMT R234, R59, 0x7632, R234 ;  /* 0x000076323bea7816 */ /* 0x000fe200000000ea */
[----:B------:R-:W-:Y:S01]  /*1f380*/  IMAD.U32 R235, R104, 0x10000, RZ ;  /* 0x0001000068eb7824 */ /* 0x000fe200078e00ff */
[----:B------:R-:W-:Y:S01]  /*1f390*/  SHF.L.U32 R103, R103, 0x10, RZ ;  /* 0x0000001067677819 */ /* 0x000fe200000006ff */
[----:B------:R-:W-:Y:S01]  /*1f3a0*/  FMUL.FTZ R104, R107, R115 ;  /* 0x000000736b687220 */ /* 0x000fe20000410000 */
[----:B0-----:R-:W-:-:S04]  /*1f3b0*/  @!P2 IMAD.WIDE R232, R184, 0x4, R232 ;  /* 0x00000004b8e8a825 */ /* 0x001fc800078e02e8 */
[----:B------:R-:W-:Y:S01]  /*1f3c0*/  FFMA.FTZ R226, R228, R226, R171 ;  /* 0x000000e2e4e27223 */ /* 0x000fe200000100ab */
[----:B------:R-:W-:Y:S01]  /*1f3d0*/  PRMT R238, R79, 0x7632, R238 ;  /* 0x000076324fee7816 */ /* 0x000fe200000000ee */
[C---:B------:R-:W-:Y:S01]  /*1f3e0*/  FFMA.FTZ R228, R104.reuse, R103, R173 ;  /* 0x0000006768e47223 */ /* 0x040fe200000100ad */
[----:B------:R-:W-:Y:S01]  /*1f3f0*/  FFMA.FTZ R115, R104, R235, R172 ;  /* 0x000000eb68737223 */ /* 0x000fe200000100ac */
[----:B------:R-:W-:Y:S01]  /*1f400*/  PRMT R103, R60, 0x7632, R103 ;  /* 0x000076323c677816 */ /* 0x000fe20000000067 */
[----:B------:R0:W-:Y:S01]  /*1f410*/  @!P2 STG.E desc[UR4][R232.64], R99 ;  /* 0x00000063e800a986 */ /* 0x0001e2000c101904 */
[----:B------:R-:W-:Y:S01]  /*1f420*/  PRMT R104, R80, 0x7632, R104 ;  /* 0x0000763250687816 */ /* 0x000fe20000000068 */
[----:B------:R-:W-:Y:S02]  /*1f430*/  IMAD.U32 R239, R234, 0x10000, RZ ;  /* 0x00010000eaef7824 */ /* 0x000fe400078e00ff */
[----:B------:R-:W-:Y:S01]  /*1f440*/  FMUL.FTZ R234, R107, R111 ;  /* 0x0000006f6bea7220 */ /* 0x000fe20000410000 */
[----:B------:R-:W-:Y:S01]  /*1f450*/  IMAD.U32 R103, R103, 0x10000, RZ ;  /* 0x0001000067677824 */ /* 0x000fe200078e00ff */
[----:B------:R-:W-:Y:S01]  /*1f460*/  SHF.L.U32 R235, R104, 0x10, RZ ;  /* 0x0000001068eb7819 */ /* 0x000fe200000006ff */
[----:B------:R-:W-:Y:S01]  /*1f470*/  FMUL.FTZ R104, R107, R109 ;  /* 0x0000006d6b687220 */ /* 0x000fe20000410000 */
[----:B------:R-:W-:Y:S01]  /*1f480*/  SHF.L.U32 R230, R61, 0x10, RZ ;  /* 0x000000103de67819 */ /* 0x000fe200000006ff */
[----:B------:R-:W-:Y:S01]  /*1f490*/  IMAD.U32 R109, R80, 0x10000, RZ ;  /* 0x00010000506d7824 */ /* 0x000fe200078e00ff */
[----:B------:R-:W-:Y:S01]  /*1f4a0*/  F2FP.BF16.F32.PACK_AB R98, R98, R227 ;  /* 0x000000e36262723e */ /* 0x000fe200000010ff */
[----:B------:R-:W-:Y:S01]  /*1f4b0*/  FFMA.FTZ R111, R104, R235, R174 ;  /* 0x000000eb686f7223 */ /* 0x000fe200000100ae */
[----:B-1----:R-:W-:Y:S01]  /*1f4c0*/  @!P2 IMAD.WIDE R236, R184, 0x4, R236 ;  /* 0x00000004b8eca825 */ /* 0x002fe200078e02ec */
[----:B0-----:R-:W-:-:S03]  /*1f4d0*/  SHF.L.U32 R232, R81, 0x10, RZ ;  /* 0x0000001051e87819 */ /* 0x001fc600000006ff */
[----:B------:R-:W-:Y:S01]  /*1f4e0*/  FFMA.FTZ R230, R234, R230, R27 ;  /* 0x000000e6eae67223 */ /* 0x000fe2000001001b */
[----:B------:R-:W-:Y:S01]  /*1f4f0*/  SHF.L.U32 R233, R60, 0x10, RZ ;  /* 0x000000103ce97819 */ /* 0x000fe200000006ff */
[----:B------:R-:W-:Y:S02]  /*1f500*/  IMAD.U32 R99, R238, 0x10000, RZ ;  /* 0x00010000ee637824 */ /* 0x000fe400078e00ff */
[C---:B------:R-:W-:Y:S01]  /*1f510*/  FMUL.FTZ R238, R107.reuse, R200 ;  /* 0x000000c86bee7220 */ /* 0x040fe20000410000 */
[----:B------:R-:W-:Y:S01]  /*1f520*/  FFMA.FTZ R200, R234, R232, R7 ;  /* 0x000000e8eac87223 */ /* 0x000fe20000010007 */
[----:B------:R-:W-:Y:S01]  /*1f530*/  FFMA.FTZ R232, R104, R103, R175 ;  /* 0x0000006768e87223 */ /* 0x000fe200000100af */
[C---:B------:R-:W-:Y:S01]  /*1f540*/  FMUL.FTZ R234, R107.reuse, R201 ;  /* 0x000000c96bea7220 */ /* 0x040fe20000410000 */
[C---:B------:R-:W-:Y:S01]  /*1f550*/  FFMA.FTZ R104, R238.reuse, R99, R160 ;  /* 0x00000063ee687223 */ /* 0x040fe200000100a0 */
[----:B------:R-:W-:Y:S01]  /*1f560*/  FMUL.FTZ R99, R107, R110 ;  /* 0x0000006e6b637220 */ /* 0x000fe20000410000 */
[----:B------:R-:W-:Y:S01]  /*1f570*/  FFMA.FTZ R103, R238, R239, R161 ;  /* 0x000000efee677223 */ /* 0x000fe200000100a1 */
[----:B------:R-:W-:Y:S01]  /*1f580*/  SHF.L.U32 R110, R59, 0x10, RZ ;  /* 0x000000103b6e7819 */ /* 0x000fe200000006ff */
[----:B------:R-:W-:-:S02]  /*1f590*/  IMAD.U32 R235, R79, 0x10000, RZ ;  /* 0x000100004feb7824 */ /* 0x000fc400078e00ff */
[C---:B------:R-:W-:Y:S01]  /*1f5a0*/  FFMA.FTZ R233, R99.reuse, R233, R28 ;  /* 0x000000e963e97223 */ /* 0x040fe2000001001c */
[----:B------:R-:W-:Y:S01]  /*1f5b0*/  FFMA.FTZ R201, R99, R109, R8 ;  /* 0x0000006d63c97223 */ /* 0x000fe20000010008 */
[----:B------:R-:W-:Y:S01]  /*1f5c0*/  SHF.L.U32 R238, R100, 0x4, RZ ;  /* 0x0000000464ee7819 */ /* 0x000fe200000006ff */
[----:B------:R0:W-:Y:S01]  /*1f5d0*/  @!P2 STG.E desc[UR4][R236.64], R107 ;  /* 0x0000006bec00a986 */ /* 0x0001e2000c101904 */
[----:B------:R-:W-:Y:S01]  /*1f5e0*/  F2FP.BF16.F32.PACK_AB R99, R220, R108 ;  /* 0x0000006cdc63723e */ /* 0x000fe200000010ff */
[----:B------:R-:W-:Y:S01]  /*1f5f0*/  FFMA.FTZ R110, R234, R110, R21 ;  /* 0x0000006eea6e7223 */ /* 0x000fe20000010015 */
[----:B------:R-:W-:Y:S01]  /*1f600*/  PRMT R108, R78, 0x7632, R108 ;  /* 0x000076324e6c7816 */ /* 0x000fe2000000006c */
[----:B------:R-:W-:Y:S01]  /*1f610*/  FFMA.FTZ R109, R234, R235, R0 ;  /* 0x000000ebea6d7223 */ /* 0x000fe20000010000 */
[--C-:B------:R-:W-:Y:S01]  /*1f620*/  SHF.R.U32.HI R239, RZ, 0x1c, R100.reuse ;  /* 0x0000001cffef7819 */ /* 0x100fe20000011664 */
[C---:B------:R-:W-:Y:S01]  /*1f630*/  FMUL.FTZ R194, R107.reuse, R194 ;  /* 0x000000c26bc27220 */ /* 0x040fe20000410000 */
[----:B------:R-:W-:Y:S01]  /*1f640*/  PRMT R100, R58, 0x7632, R100 ;  /* 0x000076323a647816 */ /* 0x000fe20000000064 */
[C---:B------:R-:W-:Y:S01]  /*1f650*/  FMUL.FTZ R195, R107.reuse, R195 ;  /* 0x000000c36bc37220 */ /* 0x040fe20000410000 */
[C---:B------:R-:W-:Y:S01]  /*1f660*/  FMUL.FTZ R196, R107.reuse, R196 ;  /* 0x000000c46bc47220 */ /* 0x040fe20000410000 */
[C---:B------:R-:W-:Y:S01]  /*1f670*/  FMUL.FTZ R197, R107.reuse, R197 ;  /* 0x000000c56bc57220 */ /* 0x040fe20000410000 */
[C---:B------:R-:W-:Y:S01]  /*1f680*/  FMUL.FTZ R198, R107.reuse, R198 ;  /* 0x000000c66bc67220 */ /* 0x040fe20000410000 */
[----:B0-----:R-:W-:Y:S01]  /*1f690*/  IADD3 R236, P1, R238, UR12, RZ ;  /* 0x0000000ceeec7c10 */ /* 0x001fe2000ff3e0ff */
        /* <DEDUP_REMOVED lines=17> */
[----:B------:R-:W-:Y:S01]  /*1f7b0*/  SHF.L.U32 R227, R108, 0x10, RZ ;  /* 0x000000106ce37819 */ /* 0x000fe200000006ff */
[----:B------:R-:W-:Y:S01]  /*1f7c0*/  IMAD.U32 R199, R58, 0x10000, RZ ;  /* 0x000100003ac77824 */ /* 0x000fe200078e00ff */
[----:B------:R-:W-:Y:S01]  /*1f7d0*/  SHF.L.U32 R107, R78, 0x10, RZ ;  /* 0x000000104e6b7819 */ /* 0x000fe200000006ff */
[----:B------:R-:W-:Y:S01]  /*1f7e0*/  IMAD.U32 R100, R100, 0x10000, RZ ;  /* 0x0001000064647824 */ /* 0x000fe200078e00ff */
[----:B------:R-:W-:Y:S01]  /*1f7f0*/  F2FP.BF16.F32.PACK_AB R96, R231, R96 ;  /* 0x00000060e760723e */ /* 0x000fe200000010ff */
[C---:B------:R-:W-:Y:S01]  /*1f800*/  FFMA.FTZ R199, R198.reuse, R199, R22 ;  /* 0x000000c7c6c77223 */ /* 0x040fe20000010016 */
[----:B------:R-:W-:Y:S01]  /*1f810*/  F2FP.BF16.F32.PACK_AB R97, R229, R97 ;  /* 0x00000061e561723e */ /* 0x000fe200000010ff */
[----:B------:R-:W-:Y:S01]  /*1f820*/  FFMA.FTZ R108, R235, R227, R162 ;  /* 0x000000e3eb6c7223 */ /* 0x000fe200000100a2 */
[----:B------:R-:W-:Y:S01]  /*1f830*/  IADD3.X R237, R239, UR13, RZ, P1, !PT ;  /* 0x0000000defed7c10 */ /* 0x000fe20008ffe4ff */
[----:B------:R-:W-:Y:S01]  /*1f840*/  FFMA.FTZ R198, R198, R107, R2 ;  /* 0x0000006bc6c67223 */ /* 0x000fe20000010002 */
[----:B------:R-:W-:Y:S01]  /*1f850*/  PRMT R227, R77, 0x7632, R227 ;  /* 0x000076324de37816 */ /* 0x000fe200000000e3 */
[----:B------:R-:W-:Y:S01]  /*1f860*/  FFMA.FTZ R107, R235, R100, R163 ;  /* 0x00000064eb6b7223 */ /* 0x000fe200000100a3 */
[----:B------:R-:W-:Y:S01]  /*1f870*/  PRMT R100, R56, 0x7632, R100 ;  /* 0x0000763238647816 */ /* 0x000fe20000000064 */
[----:B------:R0:W-:Y:S01]  /*1f880*/  STG.E.128 desc[UR4][R236.64], R96 ;  /* 0x00000060ec007986 */ /* 0x0001e2000c101d04 */
[----:B------:R-:W-:Y:S01]  /*1f890*/  PRMT R220, R57, 0x7632, R220 ;  /* 0x0000763239dc7816 */ /* 0x000fe200000000dc */
[----:B------:R-:W-:Y:S01]  /*1f8a0*/  IMAD.U32 R229, R227, 0x10000, RZ ;  /* 0x00010000e3e57824 */ /* 0x000fe200078e00ff */
[----:B------:R-:W-:Y:S01]  /*1f8b0*/  PRMT R208, R76, 0x7632, R208 ;  /* 0x000076324cd07816 */ /* 0x000fe200000000d0 */
[----:B------:R-:W-:Y:S01]  /*1f8c0*/  IMAD.U32 R235, R57, 0x10000, RZ ;  /* 0x0001000039eb7824 */ /* 0x000fe200078e00ff */
[----:B------:R-:W-:Y:S01]  /*1f8d0*/  SHF.L.U32 R240, R77, 0x10, RZ ;  /* 0x000000104df07819 */ /* 0x000fe200000006ff */
[----:B------:R-:W-:Y:S01]  /*1f8e0*/  IMAD.U32 R100, R100, 0x10000, RZ ;  /* 0x0001000064647824 */ /* 0x000fe200078e00ff */
[----:B------:R-:W-:Y:S01]  /*1f8f0*/  SHF.L.U32 R220, R220, 0x10, RZ ;  /* 0x00000010dcdc7819 */ /* 0x000fe200000006ff */
[----:B------:R-:W-:Y:S01]  /*1f900*/  FFMA.FTZ R235, R196, R235, R23 ;  /* 0x000000ebc4eb7223 */ /* 0x000fe20000010017 */
[----:B------:R-:W-:Y:S01]  /*1f910*/  SHF.L.U32 R227, R208, 0x10, RZ ;  /* 0x00000010d0e37819 */ /* 0x000fe200000006ff */
[----:B------:R-:W-:Y:S01]  /*1f920*/  FFMA.FTZ R208, R196, R240, R3 ;  /* 0x000000f0c4d07223 */ /* 0x000fe20000010003 */
[C---:B------:R-:W-:Y:S01]  /*1f930*/  FFMA.FTZ R100, R195.reuse, R100, R167 ;  /* 0x00000064c3647223 */ /* 0x040fe200000100a7 */
[----:B------:R-:W-:Y:S01]  /*1f940*/  IMAD.U32 R231, R54, 0x10000, RZ ;  /* 0x0001000036e77824 */ /* 0x000fe200078e00ff */
[----:B------:R-:W-:Y:S01]  /*1f950*/  IADD3 R238, P1, R238, UR14, RZ ;  /* 0x0000000eeeee7c10 */ /* 0x000fe2000ff3e0ff */
[----:B------:R-:W-:Y:S01]  /*1f960*/  FFMA.FTZ R227, R195, R227, R166 ;  /* 0x000000e3c3e37223 */ /* 0x000fe200000100a6 */
[----:B------:R-:W-:Y:S01]  /*1f970*/  F2FP.BF16.F32.PACK_AB R103, R103, R110 ;  /* 0x0000006e6767723e */ /* 0x000fe200000010ff */
[----:B------:R-:W-:Y:S01]  /*1f980*/  FFMA.FTZ R231, R206, R231, R18 ;  /* 0x000000e7cee77223 */ /* 0x000fe20000010012 */
[----:B------:R-:W-:Y:S01]  /*1f990*/  IADD3.X R239, R239, UR15, RZ, P1, !PT ;  /* 0x0000000fefef7c10 */ /* 0x000fe20008ffe4ff */
[C---:B0-----:R-:W-:Y:S01]  /*1f9a0*/  FFMA.FTZ R236, R197.reuse, R220, R165 ;  /* 0x000000dcc5ec7223 */ /* 0x041fe200000100a5 */
[----:B------:R-:W-:Y:S01]  /*1f9b0*/  PRMT R96, R54, 0x7632, R96 ;  /* 0x0000763236607816 */ /* 0x000fe20000000060 */
[----:B------:R-:W-:Y:S01]  /*1f9c0*/  FFMA.FTZ R220, R197, R229, R164 ;  /* 0x000000e5c5dc7223 */ /* 0x000fe200000100a4 */
[----:B------:R-:W-:Y:S01]  /*1f9d0*/  PRMT R98, R55, 0x7632, R98 ;  /* 0x0000763237627816 */ /* 0x000fe20000000062 */
[----:B------:R-:W-:Y:S01]  /*1f9e0*/  IMAD.U32 R237, R56, 0x10000, RZ ;  /* 0x0001000038ed7824 */ /* 0x000fe200078e00ff */
[----:B------:R-:W-:Y:S01]  /*1f9f0*/  PRMT R97, R74, 0x7632, R97 ;  /* 0x000076324a617816 */ /* 0x000fe20000000061 */
[----:B------:R-:W-:Y:S01]  /*1fa00*/  IMAD.U32 R229, R76, 0x10000, RZ ;  /* 0x000100004ce57824 */ /* 0x000fe200078e00ff */
[----:B------:R-:W-:Y:S01]  /*1fa10*/  SHF.L.U32 R96, R96, 0x10, RZ ;  /* 0x0000001060607819 */ /* 0x000fe200000006ff */
[----:B------:R-:W-:Y:S01]  /*1fa20*/  FFMA.FTZ R237, R194, R237, R24 ;  /* 0x000000edc2ed7223 */ /* 0x000fe20000010018 */
[----:B------:R-:W-:Y:S01]  /*1fa30*/  SHF.L.U32 R98, R98, 0x10, RZ ;  /* 0x0000001062627819 */ /* 0x000fe200000006ff */
[----:B------:R-:W-:Y:S01]  /*1fa40*/  FFMA.FTZ R229, R194, R229, R4 ;  /* 0x000000e5c2e57223 */ /* 0x000fe20000010004 */
[----:B------:R-:W-:Y:S01]  /*1fa50*/  SHF.L.U32 R97, R97, 0x10, RZ ;  /* 0x0000001061617819 */ /* 0x000fe200000006ff */
[----:B------:R-:W-:Y:S01]  /*1fa60*/  FFMA.FTZ R196, R207, R96, R155 ;  /* 0x00000060cfc47223 */ /* 0x000fe2000001009b */
[----:B------:R-:W-:Y:S01]  /*1fa70*/  PRMT R99, R75, 0x7632, R99 ;  /* 0x000076324b637816 */ /* 0x000fe20000000063 */
[----:B------:R-:W-:Y:S01]  /*1fa80*/  FFMA.FTZ R195, R234, R98, R153 ;  /* 0x00000062eac37223 */ /* 0x000fe20000010099 */
[----:B------:R-:W-:-:S02]  /*1fa90*/  IMAD.U32 R96, R55, 0x10000, RZ ;  /* 0x0001000037607824 */ /* 0x000fc400078e00ff */
[----:B------:R-:W-:Y:S01]  /*1faa0*/  FFMA.FTZ R207, R207, R97, R154 ;  /* 0x00000061cfcf7223 */ /* 0x000fe2000001009a */
[----:B------:R-:W-:Y:S01]  /*1fab0*/  SHF.L.U32 R98, R75, 0x10, RZ ;  /* 0x000000104b627819 */ /* 0x000fe200000006ff */
[----:B------:R-:W-:Y:S01]  /*1fac0*/  IMAD.U32 R99, R99, 0x10000, RZ ;  /* 0x0001000063637824 */ /* 0x000fe200078e00ff */
[----:B------:R-:W-:Y:S01]  /*1fad0*/  SHF.L.U32 R97, R74, 0x10, RZ ;  /* 0x000000104a617819 */ /* 0x000fe200000006ff */
[C---:B------:R-:W-:Y:S01]  /*1fae0*/  FFMA.FTZ R197, R209.reuse, R96, R17 ;  /* 0x00000060d1c57223 */ /* 0x040fe20000010011 */
[----:B------:R-:W-:Y:S01]  /*1faf0*/  F2FP.BF16.F32.PACK_AB R96, R224, R223 ;  /* 0x000000dfe060723e */ /* 0x000fe200000010ff */
[----:B------:R-:W-:Y:S01]  /*1fb00*/  FFMA.FTZ R194, R234, R99, R152 ;  /* 0x00000063eac27223 */ /* 0x000fe20000010098 */
[----:B------:R-:W-:Y:S01]  /*1fb10*/  FFMA.FTZ R209, R209, R98, R125 ;  /* 0x00000062d1d17223 */ /* 0x000fe2000001007d */
[----:B------:R-:W-:Y:S01]  /*1fb20*/  FFMA.FTZ R206, R206, R97, R124 ;  /* 0x00000061cece7223 */ /* 0x000fe2000001007c */
[----:B------:R-:W-:Y:S01]  /*1fb30*/  F2FP.BF16.F32.PACK_AB R99, R218, R216 ;  /* 0x000000d8da63723e */ /* 0x000fe200000010ff */
[----:B------:R-:W-:Y:S01]  /*1fb40*/  IMAD.U32 R218, R53, 0x10000, RZ ;  /* 0x0001000035da7824 */ /* 0x000fe200078e00ff */
[----:B------:R-:W-:-:S02]  /*1fb50*/  F2FP.BF16.F32.PACK_AB R98, R222, R221 ;  /* 0x000000ddde62723e */ /* 0x000fc400000010ff */
[----:B------:R-:W-:Y:S01]  /*1fb60*/  F2FP.BF16.F32.PACK_AB R97, R225, R106 ;  /* 0x0000006ae161723e */ /* 0x000fe200000010ff */
[----:B------:R-:W-:Y:S01]  /*1fb70*/  FFMA.FTZ R218, R205, R218, R19 ;  /* 0x000000dacdda7223 */ /* 0x000fe20000010013 */
[----:B------:R-:W-:Y:S02]  /*1fb80*/  PRMT R106, R53, 0x7632, R106 ;  /* 0x00007632356a7816 */ /* 0x000fe4000000006a */
[C---:B------:R-:W-:Y:S01]  /*1fb90*/  PRMT R216, R73.reuse, 0x7632, R216 ;  /* 0x0000763249d87816 */ /* 0x040fe200000000d8 */
[----:B------:R0:W-:Y:S01]  /*1fba0*/  STG.E.128 desc[UR4][R238.64], R96 ;  /* 0x00000060ee007986 */ /* 0x0001e2000c101d04 */
[----:B------:R-:W-:Y:S01]  /*1fbb0*/  SHF.L.U32 R222, R73, 0x10, RZ ;  /* 0x0000001049de7819 */ /* 0x000fe200000006ff */
[----:B------:R-:W-:Y:S01]  /*1fbc0*/  IMAD.U32 R106, R106, 0x10000, RZ ;  /* 0x000100006a6a7824 */ /* 0x000fe200078e00ff */
[----:B------:R-:W-:Y:S02]  /*1fbd0*/  SHF.L.U32 R223, R216, 0x10, RZ ;  /* 0x00000010d8df7819 */ /* 0x000fe400000006ff */
[----:B------:R-:W-:Y:S01]  /*1fbe0*/  PRMT R216, R72, 0x7632, R216 ;  /* 0x0000763248d87816 */ /* 0x000fe200000000d8 */
[----:B------:R-:W-:Y:S01]  /*1fbf0*/  FFMA.FTZ R221, R204, R106, R157 ;  /* 0x0000006accdd7223 */ /* 0x000fe2000001009d */
[----:B------:R-:W-:Y:S01]  /*1fc00*/  PRMT R106, R52, 0x7632, R106 ;  /* 0x00007632346a7816 */ /* 0x000fe2000000006a */
[----:B------:R-:W-:Y:S01]  /*1fc10*/  FFMA.FTZ R204, R204, R223, R156 ;  /* 0x000000dfcccc7223 */ /* 0x000fe2000001009c */
[----:B------:R-:W-:Y:S01]  /*1fc20*/  SHF.L.U32 R225, R72, 0x10, RZ ;  /* 0x0000001048e17819 */ /* 0x000fe200000006ff */
[----:B------:R-:W-:Y:S01]  /*1fc30*/  IMAD.U32 R223, R52, 0x10000, RZ ;  /* 0x0001000034df7824 */ /* 0x000fe200078e00ff */
[----:B------:R-:W-:Y:S01]  /*1fc40*/  SHF.L.U32 R241, R216, 0x10, RZ ;  /* 0x00000010d8f17819 */ /* 0x000fe200000006ff */
[----:B------:R-:W-:-:S02]  /*1fc50*/  IMAD.U32 R106, R106, 0x10000, RZ ;  /* 0x000100006a6a7824 */ /* 0x000fc400078e00ff */
[----:B------:R-:W-:Y:S01]  /*1fc60*/  FFMA.FTZ R205, R205, R222, R123 ;  /* 0x000000decdcd7223 */ /* 0x000fe2000001007b */
[C---:B------:R-:W-:Y:S01]  /*1fc70*/  FFMA.FTZ R224, R202.reuse, R223, R20 ;  /* 0x000000dfcae07223 */ /* 0x040fe20000010014 */
[----:B------:R-:W-:Y:S01]  /*1fc80*/  FFMA.FTZ R222, R202, R225, R122 ;  /* 0x000000e1cade7223 */ /* 0x000fe2000001007a */
[C---:B------:R-:W-:Y:S01]  /*1fc90*/  FFMA.FTZ R225, R203.reuse, R106, R159 ;  /* 0x0000006acbe17223 */ /* 0x040fe2000001009f */
[----:B------:R-:W-:Y:S01]  /*1fca0*/  FFMA.FTZ R223, R203, R241, R158 ;  /* 0x000000f1cbdf7223 */ /* 0x000fe2000001009e */
[----:B0-----:R-:W0:Y:S01]  /*1fcb0*/  LDC.64 R238, c[0x0][0x2b8] ;  /* 0x0000ae00ffee7b82 */ /* 0x001e220000000a00 */
[----:B------:R-:W-:Y:S01]  /*1fcc0*/  PRMT R96, R50, 0x7632, R96 ;  /* 0x0000763232607816 */ /* 0x000fe20000000060 */
[----:B------:R-:W-:Y:S01]  /*1fcd0*/  IMAD.U32 R98, R51, 0x10000, RZ ;  /* 0x0001000033627824 */ /* 0x000fe200078e00ff */
[----:B------:R-:W-:Y:S02]  /*1fce0*/  PRMT R97, R70, 0x7632, R97 ;  /* 0x0000763246617816 */ /* 0x000fe40000000061 */
[----:B------:R-:W-:Y:S01]  /*1fcf0*/  F2FP.BF16.F32.PACK_AB R99, R116, R118 ;  /* 0x000000767463723e */ /* 0x000fe200000010ff */
[----:B------:R-:W-:Y:S01]  /*1fd00*/  IMAD.U32 R96, R96, 0x10000, RZ ;  /* 0x0001000060607824 */ /* 0x000fe200078e00ff */
[----:B------:R-:W-:Y:S01]  /*1fd10*/  SHF.L.U32 R97, R97, 0x10, RZ ;  /* 0x0000001061617819 */ /* 0x000fe200000006ff */
[----:B------:R-:W-:Y:S01]  /*1fd20*/  FFMA.FTZ R203, R217, R98, R13 ;  /* 0x00000062d9cb7223 */ /* 0x000fe2000001000d */
[----:B------:R-:W-:Y:S01]  /*1fd30*/  F2FP.BF16.F32.PACK_AB R98, R226, R119 ;  /* 0x00000077e262723e */ /* 0x000fe200000010ff */
[----:B------:R-:W-:Y:S01]  /*1fd40*/  FFMA.FTZ R216, R214, R96, R147 ;  /* 0x00000060d6d87223 */ /* 0x000fe20000010093 */
[----:B------:R-:W-:Y:S01]  /*1fd50*/  F2FP.BF16.F32.PACK_AB R96, R232, R233 ;  /* 0x000000e9e860723e */ /* 0x000fe200000010ff */
[----:B------:R-:W-:Y:S01]  /*1fd60*/  FFMA.FTZ R214, R214, R97, R146 ;  /* 0x00000061d6d67223 */ /* 0x000fe20000010092 */
[----:B------:R-:W-:Y:S01]  /*1fd70*/  F2FP.BF16.F32.PACK_AB R97, R228, R230 ;  /* 0x000000e6e461723e */ /* 0x000fe200000010ff */
[----:B------:R-:W-:Y:S01]  /*1fd80*/  IMAD.U32 R118, R50, 0x10000, RZ ;  /* 0x0001000032767824 */ /* 0x000fe200078e00ff */
[----:B------:R-:W-:Y:S01]  /*1fd90*/  SHF.L.U32 R106, R71, 0x10, RZ ;  /* 0x00000010476a7819 */ /* 0x000fe200000006ff */
[----:B------:R-:W-:Y:S01]  /*1fda0*/  IMAD.U32 R228, R69, 0x10000, RZ ;  /* 0x0001000045e47824 */ /* 0x000fe200078e00ff */
[----:B------:R-:W-:Y:S01]  /*1fdb0*/  SHF.L.U32 R119, R70, 0x10, RZ ;  /* 0x0000001046777819 */ /* 0x000fe200000006ff */
[----:B------:R-:W-:Y:S01]  /*1fdc0*/  FFMA.FTZ R118, R215, R118, R14 ;  /* 0x00000076d7767223 */ /* 0x000fe2000001000e */
[----:B------:R-:W-:Y:S01]  /*1fdd0*/  SHF.L.U32 R226, R49, 0x10, RZ ;  /* 0x0000001031e27819 */ /* 0x000fe200000006ff */
[----:B------:R-:W-:Y:S01]  /*1fde0*/  FFMA.FTZ R217, R217, R106, R191 ;  /* 0x0000006ad9d97223 */ /* 0x000fe200000100bf */
[----:B------:R-:W-:Y:S01]  /*1fdf0*/  PRMT R106, R49, 0x7632, R106 ;  /* 0x00007632316a7816 */ /* 0x000fe2000000006a */
[----:B------:R-:W-:Y:S01]  /*1fe00*/  FFMA.FTZ R215, R215, R119, R132 ;  /* 0x00000077d7d77223 */ /* 0x000fe20000010084 */
[----:B------:R-:W-:Y:S01]  /*1fe10*/  F2FP.BF16.F32.PACK_AB R110, R196, R231 ;  /* 0x000000e7c46e723e */ /* 0x000fe200000010ff */
[----:B0-----:R-:W-:-:S04]  /*1fe20*/  IMAD.WIDE.U32 R232, R112, 0x10, R238 ;  /* 0x0000001070e87825 */ /* 0x001fc800078e00ee */
[C---:B------:R-:W-:Y:S01]  /*1fe30*/  FFMA.FTZ R226, R213.reuse, R226, R15 ;  /* 0x000000e2d5e27223 */ /* 0x040fe2000001000f */
[----:B------:R-:W-:Y:S01]  /*1fe40*/  FFMA.FTZ R213, R213, R228, R127 ;  /* 0x000000e4d5d57223 */ /* 0x000fe2000001007f */
[----:B------:R-:W-:Y:S01]  /*1fe50*/  F2FP.BF16.F32.PACK_AB R100, R100, R237 ;  /* 0x000000ed6464723e */ /* 0x000fe200000010ff */
[----:B------:R-:W-:Y:S01]  /*1fe60*/  IMAD.U32 R106, R106, 0x10000, RZ ;  /* 0x000100006a6a7824 */ /* 0x000fe200078e00ff */
[----:B------:R0:W-:Y:S01]  /*1fe70*/  STG.E.128 desc[UR4][R232.64], R96 ;  /* 0x00000060e8007986 */ /* 0x0001e2000c101d04 */
[----:B------:R-:W-:Y:S02]  /*1fe80*/  PRMT R116, R69, 0x7632, R116 ;  /* 0x0000763245747816 */ /* 0x000fe40000000074 */
[----:B------:R-:W-:Y:S01]  /*1fe90*/  FFMA.FTZ R119, R212, R106, R149 ;  /* 0x0000006ad4777223 */ /* 0x000fe20000010095 */
[----:B------:R-:W-:Y:S02]  /*1fea0*/  PRMT R106, R48, 0x7632, R106 ;  /* 0x00007632306a7816 */ /* 0x000fe4000000006a */
[----:B------:R-:W-:-:S02]  /*1feb0*/  SHF.L.U32 R241, R116, 0x10, RZ ;  /* 0x0000001074f17819 */ /* 0x000fc400000006ff */
[----:B------:R-:W-:Y:S01]  /*1fec0*/  PRMT R234, R51, 0x7632, R234 ;  /* 0x0000763233ea7816 */ /* 0x000fe200000000ea */
[----:B------:R-:W-:Y:S01]  /*1fed0*/  IMAD.U32 R106, R106, 0x10000, RZ ;  /* 0x000100006a6a7824 */ /* 0x000fe200078e00ff */
[----:B------:R-:W-:Y:S01]  /*1fee0*/  PRMT R240, R71, 0x7632, R240 ;  /* 0x0000763247f07816 */ /* 0x000fe200000000f0 */
[----:B------:R-:W-:Y:S01]  /*1fef0*/  FFMA.FTZ R212, R212, R241, R148 ;  /* 0x000000f1d4d47223 */ /* 0x000fe20000010094 */
[----:B------:R-:W-:Y:S01]  /*1ff00*/  PRMT R116, R68, 0x7632, R116 ;  /* 0x0000763244747816 */ /* 0x000fe20000000074 */
[----:B------:R-:W-:Y:S01]  /*1ff10*/  FFMA.FTZ R228, R211, R106, R151 ;  /* 0x0000006ad3e47223 */ /* 0x000fe20000010097 */
[----:B------:R-:W-:Y:S01]  /*1ff20*/  F2FP.BF16.F32.PACK_AB R106, R108, R198 ;  /* 0x000000c66c6a723e */ /* 0x000fe200000010ff */
[----:B------:R-:W-:Y:S01]  /*1ff30*/  IMAD.U32 R202, R234, 0x10000, RZ ;  /* 0x00010000eaca7824 */ /* 0x000fe200078e00ff */
[----:B------:R-:W-:Y:S01]  /*1ff40*/  SHF.L.U32 R240, R240, 0x10, RZ ;  /* 0x00000010f0f07819 */ /* 0x000fe200000006ff */
[----:B------:R-:W-:Y:S01]  /*1ff50*/  IMAD.U32 R241, R48, 0x10000, RZ ;  /* 0x0001000030f17824 */ /* 0x000fe200078e00ff */
[----:B0-----:R-:W0:Y:S01]  /*1ff60*/  LDC.64 R232, c[0x0][0x2c0] ;  /* 0x0000b000ffe87b82 */ /* 0x001e220000000a00 */
[----:B------:R-:W-:Y:S01]  /*1ff70*/  F2FP.BF16.F32.PACK_AB R99, R105, R102 ;  /* 0x000000666963723e */ /* 0x000fe200000010ff */
[----:B------:R-:W-:Y:S01]  /*1ff80*/  FFMA.FTZ R202, R219, R202, R145 ;  /* 0x000000cadbca7223 */ /* 0x000fe20000010091 */
[----:B------:R-:W-:Y:S01]  /*1ff90*/  F2FP.BF16.F32.PACK_AB R96, R111, R201 ;  /* 0x000000c96f60723e */ /* 0x000fe200000010ff */
[----:B------:R-:W-:Y:S01]  /*1ffa0*/  FFMA.FTZ R219, R219, R240, R143 ;  /* 0x000000f0dbdb7223 */ /* 0x000fe2000001008f */
[----:B------:R-:W-:-:S02]  /*1ffb0*/  F2FP.BF16.F32.PACK_AB R102, R107, R199 ;  /* 0x000000c76b66723e */ /* 0x000fc400000010ff */
[----:B------:R-:W-:Y:S02]  /*1ffc0*/  F2FP.BF16.F32.PACK_AB R98, R117, R101 ;  /* 0x000000657562723e */ /* 0x000fe400000010ff */
[----:B------:R-:W-:Y:S02]  /*1ffd0*/  F2FP.BF16.F32.PACK_AB R97, R115, R200 ;  /* 0x000000c87361723e */ /* 0x000fe400000010ff */
[----:B------:R-:W-:Y:S01]  /*1ffe0*/  F2FP.BF16.F32.PACK_AB R111, R195, R197 ;  /* 0x000000c5c36f723e */ /* 0x000fe200000010ff */
[--C-:B------:R-:W-:Y:S01]  /*1fff0*/  IMAD.WIDE.U32 R196, R113, 0x10, R238.reuse ;  /* 0x0000001071c47825 */ /* 0x100fe200078e00ee */
[----:B------:R-:W-:Y:S02]  /*20000*/  F2FP.BF16.F32.PACK_AB R101, R236, R235 ;  /* 0x000000ebec65723e */ /* 0x000fe400000010ff */
[----:B------:R-:W-:Y:S01]  /*20010*/  F2FP.BF16.F32.PACK_AB R107, R104, R109 ;  /* 0x0000006d686b723e */ /* 0x000fe200000010ff */
[----:B------:R-:W-:Y:S01]  /*20020*/  IMAD.WIDE.U32 R238, R114, 0x10, R238 ;  /* 0x0000001072ee7825 */ /* 0x000fe200078e00ee */
[----:B------:R-:W-:-:S02]  /*20030*/  SHF.L.U32 R243, R68, 0x10, RZ ;  /* 0x0000001044f37819 */ /* 0x000fc400000006ff */
[----:B------:R-:W-:Y:S01]  /*20040*/  SHF.L.U32 R245, R116, 0x10, RZ ;  /* 0x0000001074f57819 */ /* 0x000fe200000006ff */
[----:B------:R-:W-:Y:S01]  /*20050*/  FFMA.FTZ R116, R210, R241, R16 ;  /* 0x000000f1d2747223 */ /* 0x000fe20000010010 */
[----:B------:R-:W-:Y:S01]  /*20060*/  F2FP.BF16.F32.PACK_AB R105, R220, R208 ;  /* 0x000000d0dc69723e */ /* 0x000fe200000010ff */
[----:B------:R-:W-:Y:S01]  /*20070*/  FFMA.FTZ R210, R210, R243, R126 ;  /* 0x000000f3d2d27223 */ /* 0x000fe2000001007e */
[----:B------:R-:W-:Y:S01]  /*20080*/  F2FP.BF16.F32.PACK_AB R104, R227, R229 ;  /* 0x000000e5e368723e */ /* 0x000fe200000010ff */
[----:B0-----:R-:W-:-:S04]  /*20090*/  IMAD.WIDE.U32 R198, R112, 0x10, R232 ;  /* 0x0000001070c67825 */ /* 0x001fc800078e00e8 */
[----:B------:R-:W-:Y:S01]  /*200a0*/  FFMA.FTZ R211, R211, R245, R150 ;  /* 0x000000f5d3d37223 */ /* 0x000fe20000010096 */
[----:B------:R-:W-:Y:S01]  /*200b0*/  F2FP.BF16.F32.PACK_AB R108, R225, R224 ;  /* 0x000000e0e16c723e */ /* 0x000fe200000010ff */
[--C-:B------:R-:W-:Y:S01]  /*200c0*/  IMAD.WIDE.U32 R112, R113, 0x10, R232.reuse ;  /* 0x0000001071707825 */ /* 0x100fe200078e00e8 */
[----:B------:R0:W-:Y:S01]  /*200d0*/  STG.E.128 desc[UR4][R198.64], R96 ;  /* 0x00000060c6007986 */ /* 0x0001e2000c101d04 */
[----:B------:R-:W-:Y:S02]  /*200e0*/  F2FP.BF16.F32.PACK_AB R109, R221, R218 ;  /* 0x000000dadd6d723e */ /* 0x000fe400000010ff */
[----:B------:R-:W-:Y:S01]  /*200f0*/  IMAD.WIDE.U32 R232, R114, 0x10, R232 ;  /* 0x0000001072e87825 */ /* 0x000fe200078e00e8 */
[----:B------:R1:W-:Y:S01]  /*20100*/  STG.E.128 desc[UR4][R196.64], R100 ;  /* 0x00000064c4007986 */ /* 0x0003e2000c101d04 */
[----:B------:R-:W-:Y:S02]  /*20110*/  F2FP.BF16.F32.PACK_AB R115, R194, R209 ;  /* 0x000000d1c273723e */ /* 0x000fe400000010ff */
[----:B------:R-:W-:Y:S01]  /*20120*/  F2FP.BF16.F32.PACK_AB R114, R207, R206 ;  /* 0x000000cecf72723e */ /* 0x000fe200000010ff */
[----:B------:R2:W-:Y:S01]  /*20130*/  STG.E.128 desc[UR4][R112.64], R104 ;  /* 0x0000006870007986 */ /* 0x0005e2000c101d04 */
[----:B------:R-:W-:-:S02]  /*20140*/  F2FP.BF16.F32.PACK_AB R117, R119, R226 ;  /* 0x000000e27775723e */ /* 0x000fc400000010ff */
[----:B------:R-:W-:Y:S01]  /*20150*/  F2FP.BF16.F32.PACK_AB R116, R228, R116 ;  /* 0x00000074e474723e */ /* 0x000fe200000010ff */
[----:B------:R3:W-:Y:S01]  /*20160*/  STG.E.128 desc[UR4][R238.64], R108 ;  /* 0x0000006cee007986 */ /* 0x0007e2000c101d04 */
[----:B------:R-:W-:Y:S02]  /*20170*/  F2FP.BF16.F32.PACK_AB R118, R216, R118 ;  /* 0x00000076d876723e */ /* 0x000fe400000010ff */
[----:B------:R-:W-:Y:S01]  /*20180*/  F2FP.BF16.F32.PACK_AB R119, R202, R203 ;  /* 0x000000cbca77723e */ /* 0x000fe200000010ff */
[----:B0-----:R-:W-:Y:S01]  /*20190*/  IMAD.SHL.U32 R96, R193, 0x10, RZ ;  /* 0x00000010c1607824 */ /* 0x001fe200078e00ff */
[----:B------:R-:W-:Y:S02]  /*201a0*/  SHF.R.U32.HI R193, RZ, 0x1c, R193 ;  /* 0x0000001cffc17819 */ /* 0x000fe400000116c1 */
[----:B------:R-:W-:Y:S01]  /*201b0*/  F2FP.BF16.F32.PACK_AB R99, R219, R217 ;  /* 0x000000d9db63723e */ /* 0x000fe200000010ff */
[----:B-1----:R-:W0:Y:S01]  /*201c0*/  LDC.64 R100, c[0x0][0x210] ;  /* 0x00008400ff647b82 */ /* 0x002e220000000a00 */
[----:B------:R-:W-:-:S02]  /*201d0*/  IADD3 R102, P1, R96, UR12, RZ ;  /* 0x0000000c60667c10 */ /* 0x000fc4000ff3e0ff */
[----:B------:R-:W-:Y:S02]  /*201e0*/  F2FP.BF16.F32.PACK_AB R98, R214, R215 ;  /* 0x000000d7d662723e */ /* 0x000fe400000010ff */
[----:B--2---:R-:W-:Y:S02]  /*201f0*/  IADD3 R104, P2, R96, UR14, RZ ;  /* 0x0000000e60687c10 */ /* 0x004fe4000ff5e0ff */
[----:B------:R-:W-:Y:S02]  /*20200*/  F2FP.BF16.F32.PACK_AB R113, R204, R205 ;  /* 0x000000cdcc71723e */ /* 0x000fe400000010ff */
[----:B------:R-:W-:Y:S02]  /*20210*/  F2FP.BF16.F32.PACK_AB R112, R223, R222 ;  /* 0x000000dedf70723e */ /* 0x000fe400000010ff */
[C---:B------:R-:W-:Y:S02]  /*20220*/  IADD3.X R103, R193.reuse, UR13, RZ, P1, !PT ;  /* 0x0000000dc1677c10 */ /* 0x040fe40008ffe4ff */
[----:B------:R-:W-:Y:S01]  /*20230*/  F2FP.BF16.F32.PACK_AB R97, R212, R213 ;  /* 0x000000d5d461723e */ /* 0x000fe200000010ff */
[----:B------:R3:W-:Y:S01]  /*20240*/  STG.E.128 desc[UR4][R232.64], R112 ;  /* 0x00000070e8007986 */ /* 0x0007e2000c101d04 */
[----:B------:R-:W-:-:S02]  /*20250*/  IADD3.X R105, R193, UR15, RZ, P2, !PT ;  /* 0x0000000fc1697c10 */ /* 0x000fc400097fe4ff */
[----:B------:R-:W-:Y:S01]  /*20260*/  F2FP.BF16.F32.PACK_AB R96, R211, R210 ;  /* 0x000000d2d360723e */ /* 0x000fe200000010ff */
[----:B------:R3:W-:Y:S04]  /*20270*/  STG.E.128 desc[UR4][R102.64], R116 ;  /* 0x0000007466007986 */ /* 0x0007e8000c101d04 */
[----:B------:R3:W-:Y:S01]  /*20280*/  STG.E.128 desc[UR4][R104.64], R96 ;  /* 0x0000006068007986 */ /* 0x0007e2000c101d04 */
[----:B0-----:R-:W-:-:S04]  /*20290*/  LEA R184, R100, R184, 0x2 ;  /* 0x000000b864b87211 */ /* 0x001fc800078e10ff */
[----:B------:R-:W-:-:S13]  /*202a0*/  ISETP.GE.AND P1, PT, R184, R101, PT ;  /* 0x00000065b800720c */ /* 0x000fda0003f26270 */
[----:B---3--:R-:W-:Y:S05]  /*202b0*/  @!P1 BRA `(.L_x_2097) ;  /* 0xfffffe0c00ac9947 */ /* 0x008fea000383ffff */
[----:B------:R-:W-:Y:S05]  /*202c0*/  BSYNC B0 ;  /* 0x0000000000007941 */ /* 0x000fea0003800000 */
.L_x_1450:
[----:B------:R-:W-:Y:S05]  /*202d0*/  EXIT ;  /* 0x000000000000794d */ /* 0x000fea0003800000 */
.L_x_2096:
[----:B0-----:R-:W-:Y:S01]  /*202e0*/  HFMA2.MMA R225, -RZ, RZ, 0, 1.847743988037109375e-06 ;  /* 0x0000001fffe17435 */ /* 0x001fe200000001ff */
[----:B------:R-:W-:Y:S01]  /*202f0*/  BSSY B1, `(.L_x_2098) ;  /* 0x0000006000017945 */ /* 0x000fe20003800000 */
[----:B------:R-:W-:Y:S02]  /*20300*/  IMAD.MOV.U32 R224, RZ, RZ, 0x1 ;  /* 0x00000001ffe07424 */ /* 0x000fe400078e00ff */
[----:B------:R-:W-:-:S07]  /*20310*/  IMAD.MOV.U32 R222, RZ, RZ, -0x1 ;  /* 0xffffffffffde7424 */ /* 0x000fce00078e00ff */
[----:B-1----:R-:W-:Y:S05]  /*20320*/  WARPSYNC.COLLECTIVE R222, `(.L_x_2099) ;  /* 0x00000000de087348 */ /* 0x002fea0003c00000 */
[----:B------:R0:W2:Y:S02]  /*20330*/  SHFL.BFLY P1, R223, R227, R224, R225 ;  /* 0x0c0000e0e3df7389 */ /* 0x0000a400000200e1 */
[----:B012---:R-:W-:Y:S01]  /*20340*/  ENDCOLLECTIVE ;  /* 0x000000000000791b */ /* 0x007fe20003800000 */
.L_x_2099:
[----:B------:R-:W-:Y:S05]  /*20350*/  BSYNC B1 ;  /* 0x0000000000017941 */ /* 0x000fea0003800000 */
.L_x_2098:
[----:B------:R-:W-:Y:S01]  /*20360*/  MOV R96, R223 ;  /* 0x000000df00607202 */ /* 0x000fe20000000f00 */
[----:B------:R-:W-:Y:S01]  /*20370*/  HFMA2.MMA R224, -RZ, RZ, 0, 1.1920928955078125e-07 ;  /* 0x00000002ffe07435 */ /* 0x000fe200000001ff */
[----:B------:R-:W-:Y:S01]  /*20380*/  IMAD.MOV.U32 R225, RZ, RZ, 0x1f ;  /* 0x0000001fffe17424 */ /* 0x000fe200078e00ff */
[----:B------:R-:W-:Y:S02]  /*20390*/  MOV R222, 0xffffffff ;  /* 0xffffffff00de7802 */ /* 0x000fe40000000f00 */
[----:B------:R-:W-:-:S04]  /*203a0*/  FADD.FTZ R98, R227, R96 ;  /* 0x00000060e3627221 */ /* 0x000fc80000010000 */
[----:B------:R-:W-:-:S07]  /*203b0*/  IMAD.MOV.U32 R227, RZ, RZ, R98 ;  /* 0x000000ffffe37224 */ /* 0x000fce00078e0062 */
[----:B------:R-:W-:Y:S05]  /*203c0*/  WARPSYNC.COLLECTIVE R222, `(.L_x_2100) ;  /* 0x00000000de087348 */ /* 0x000fea0003c00000 */
[----:B------:R0:W1:Y:S02]  /*203d0*/  SHFL.BFLY P1, R223, R227, R224, R225 ;  /* 0x0c0000e0e3df7389 */ /* 0x00006400000200e1 */
[----:B01----:R-:W-:Y:S01]  /*203e0*/  ENDCOLLECTIVE ;  /* 0x000000000000791b */ /* 0x003fe20003800000 */
.L_x_2100:
[----:B------:R-:W-:Y:S02]  /*203f0*/  IMAD.MOV.U32 R224, RZ, RZ, 0x4 ;  /* 0x00000004ffe07424 */ /* 0x000fe400078e00ff */
[----:B------:R-:W-:-:S04]  /*20400*/  IMAD.MOV.U32 R97, RZ, RZ, R223 ;  /* 0x000000ffff617224 */ /* 0x000fc800078e00df */
[----:B------:R-:W-:-:S05]  /*20410*/  FADD.FTZ R218, R98, R97 ;  /* 0x0000006162da7221 */ /* 0x000fca0000010000 */
[----:B------:R-:W-:-:S07]  /*20420*/  MOV R227, R218 ;  /* 0x000000da00e37202 */ /* 0x000fce0000000f00 */
[----:B------:R-:W-:Y:S05]  /*20430*/  WARPSYNC.COLLECTIVE R222, `(.L_x_2101) ;  /* 0x00000000de087348 */ /* 0x000fea0003c00000 */
[----:B------:R0:W1:Y:S02]  /*20440*/  SHFL.BFLY P1, R223, R227, R224, R225 ;  /* 0x0c0000e0e3df7389 */ /* 0x00006400000200e1 */
[----:B01----:R-:W-:Y:S01]  /*20450*/  ENDCOLLECTIVE ;  /* 0x000000000000791b */ /* 0x003fe20003800000 */
.L_x_2101:
[----:B------:R-:W-:Y:S01]  /*20460*/  HFMA2.MMA R224, -RZ, RZ, 0, 4.76837158203125e-07 ;  /* 0x00000008ffe07435 */ /* 0x000fe200000001ff */
[----:B------:R-:W-:-:S05]  /*20470*/  MOV R97, R223 ;  /* 0x000000df00617202 */ /* 0x000fca0000000f00 */
[----:B------:R-:W-:Y:S02]  /*20480*/  FADD.FTZ R219, R218, R97 ;  /* 0x00000061dadb7221 */ /* 0x000fe40000010000 */
[----:B------:R-:W0:Y:S02]  /*20490*/  LDC R97, c[0x0][0x290] ;  /* 0x0000a400ff617b82 */ /* 0x000e240000000800 */
[----:B------:R-:W-:-:S07]  /*204a0*/  IMAD.MOV.U32 R227, RZ, RZ, R219 ;  /* 0x000000ffffe37224 */ /* 0x000fce00078e00db */
[----:B0-----:R-:W-:Y:S05]  /*204b0*/  WARPSYNC.COLLECTIVE R222, `(.L_x_2102) ;  /* 0x00000000de087348 */ /* 0x001fea0003c00000 */
[----:B------:R1:W2:Y:S02]  /*204c0*/  SHFL.BFLY P1, R223, R227, R224, R225 ;  /* 0x0c0000e0e3df7389 */ /* 0x0002a400000200e1 */
[----:B012---:R-:W-:Y:S01]  /*204d0*/  ENDCOLLECTIVE ;  /* 0x000000000000791b */ /* 0x007fe20003800000 */
.L_x_2102:
[----:B------:R-:W-:Y:S02]  /*204e0*/  IMAD.MOV.U32 R224, RZ, RZ, 0x10 ;  /* 0x00000010ffe07424 */ /* 0x000fe400078e00ff */
[----:B------:R-:W-:-:S04]  /*204f0*/  IMAD.MOV.U32 R96, RZ, RZ, R223 ;  /* 0x000000ffff607224 */ /* 0x000fc800078e00df */
[----:B------:R-:W-:-:S05]  /*20500*/  FADD.FTZ R220, R219, R96 ;  /* 0x00000060dbdc7221 */ /* 0x000fca0000010000 */
[----:B------:R-:W-:-:S07]  /*20510*/  MOV R227, R220 ;  /* 0x000000dc00e37202 */ /* 0x000fce0000000f00 */
[----:B------:R-:W-:Y:S05]  /*20520*/  WARPSYNC.COLLECTIVE R222, `(.L_x_2103) ;  /* 0x00000000de087348 */ /* 0x000fea0003c00000 */
[----:B------:R0:W1:Y:S02]  /*20530*/  SHFL.BFLY P1, R223, R227, R224, R225 ;  /* 0x0c0000e0e3df7389 */ /* 0x00006400000200e1 */
[----:B01----:R-:W-:Y:S01]  /*20540*/  ENDCOLLECTIVE ;  /* 0x000000000000791b */ /* 0x003fe20003800000 */
.L_x_2103:
[----:B------:R-:W-:Y:S01]  /*20550*/  HFMA2.MMA R224, -RZ, RZ, 0, 5.9604644775390625e-08 ;  /* 0x00000001ffe07435 */ /* 0x000fe200000001ff */
[----:B------:R-:W-:-:S05]  /*20560*/  MOV R99, R223 ;  /* 0x000000df00637202 */ /* 0x000fca0000000f00 */
        /* <DEDUP_REMOVED lines=81> */
[----:B------:R-:W-:-:S04]  /*20a80*/  FFMA.FTZ R96, R219, R219, R96 ;  /* 0x000000dbdb607223 */ /* 0x000fc80000010060 */
[----:B------:R-:W-:-:S07]  /*20a90*/  IMAD.MOV.U32 R227, RZ, RZ, R96 ;  /* 0x000000ffffe37224 */ /* 0x000fce00078e0060 */
[----:B------:R-:W-:Y:S05]  /*20aa0*/  WARPSYNC.COLLECTIVE R222, `(.L_x_2104) ;  /* 0x00000000de087348 */ /* 0x000fea0003c00000 */
[----:B------:R0:W1:Y:S02]  /*20ab0*/  SHFL.BFLY P1, R223, R227, R224, R225 ;  /* 0x0c0000e0e3df7389 */ /* 0x00006400000200e1 */
[----:B01----:R-:W-:Y:S01]  /*20ac0*/  ENDCOLLECTIVE ;  /* 0x000000000000791b */ /* 0x003fe20003800000 */
.L_x_2104:
[----:B------:R-:W-:Y:S02]  /*20ad0*/  IMAD.MOV.U32 R224, RZ, RZ, 0x2 ;  /* 0x00000002ffe07424 */ /* 0x000fe400078e00ff */
[----:B------:R-:W-:-:S04]  /*20ae0*/  IMAD.MOV.U32 R219, RZ, RZ, R223 ;  /* 0x000000ffffdb7224 */ /* 0x000fc800078e00df */
[----:B------:R-:W-:-:S05]  /*20af0*/  FADD.FTZ R219, R96, R219 ;  /* 0x000000db60db7221 */ /* 0x000fca0000010000 */
[----:B------:R-:W-:-:S07]  /*20b00*/  MOV R227, R219 ;  /* 0x000000db00e37202 */ /* 0x000fce0000000f00 */
[----:B------:R-:W-:Y:S05]  /*20b10*/  WARPSYNC.COLLECTIVE R222, `(.L_x_2105) ;  /* 0x00000000de087348 */ /* 0x000fea0003c00000 */
[----:B------:R0:W1:Y:S02]  /*20b20*/  SHFL.BFLY P1, R223, R227, R224, R225 ;  /* 0x0c0000e0e3df7389 */ /* 0x00006400000200e1 */
[----:B01----:R-:W-:Y:S01]  /*20b30*/  ENDCOLLECTIVE ;  /* 0x000000000000791b */ /* 0x003fe20003800000 */
.L_x_2105:
[----:B------:R-:W-:Y:S01]  /*20b40*/  HFMA2.MMA R224, -RZ, RZ, 0, 2.384185791015625e-07 ;  /* 0x00000004ffe07435 */ /* 0x000fe200000001ff */
[----:B------:R-:W-:-:S05]  /*20b50*/  MOV R98, R223 ;  /* 0x000000df00627202 */ /* 0x000fca0000000f00 */
[----:B------:R-:W-:-:S04]  /*20b60*/  FADD.FTZ R98, R219, R98 ;  /* 0x00000062db627221 */ /* 0x000fc80000010000 */
[----:B------:R-:W-:-:S07]  /*20b70*/  IMAD.MOV.U32 R227, RZ, RZ, R98 ;  /* 0x000000ffffe37224 */ /* 0x000fce00078e0062 */
[----:B------:R-:W-:Y:S05]  /*20b80*/  WARPSYNC.COLLECTIVE R222, `(.L_x_2106) ;  /* 0x00000000de087348 */ /* 0x000fea0003c00000 */
[----:B------:R0:W1:Y:S02]  /*20b90*/  SHFL.BFLY P1, R223, R227, R224, R225 ;  /* 0x0c0000e0e3df7389 */ /* 0x00006400000200e1 */
[----:B01----:R-:W-:Y:S01]  /*20ba0*/  ENDCOLLECTIVE ;  /* 0x000000000000791b */ /* 0x003fe20003800000 */
.L_x_2106:
[----:B------:R-:W-:Y:S02]  /*20bb0*/  IMAD.MOV.U32 R224, RZ, RZ, 0x8 ;  /* 0x00000008ffe07424 */ /* 0x000fe400078e00ff */
[----:B------:R-:W-:-:S04]  /*20bc0*/  IMAD.MOV.U32 R221, RZ, RZ, R223 ;  /* 0x000000ffffdd7224 */ /* 0x000fc800078e00df */
[----:B------:R-:W-:-:S05]  /*20bd0*/  FADD.FTZ R221, R98, R221 ;  /* 0x000000dd62dd7221 */ /* 0x000fca0000010000 */
[----:B------:R-:W-:-:S07]  /*20be0*/  MOV R227, R221 ;  /* 0x000000dd00e37202 */ /* 0x000fce0000000f00 */
[----:B------:R-:W-:Y:S05]  /*20bf0*/  WARPSYNC.COLLECTIVE R222, `(.L_x_2107) ;  /* 0x00000000de087348 */ /* 0x000fea0003c00000 */
[----:B------:R0:W1:Y:S02]  /*20c00*/  SHFL.BFLY P1, R223, R227, R224, R225 ;  /* 0x0c0000e0e3df7389 */ /* 0x00006400000200e1 */
[----:B01----:R-:W-:Y:S01]  /*20c10*/  ENDCOLLECTIVE ;  /* 0x000000000000791b */ /* 0x003fe20003800000 */
.L_x_2107:
[----:B------:R-:W-:Y:S01]  /*20c20*/  HFMA2.MMA R224, -RZ, RZ, 0, 9.5367431640625e-07 ;  /* 0x00000010ffe07435 */ /* 0x000fe200000001ff */
[----:B------:R-:W-:-:S05]  /*20c30*/  MOV R218, R223 ;  /* 0x000000df00da7202 */ /* 0x000fca0000000f00 */
[----:B------:R-:W-:-:S04]  /*20c40*/  FADD.FTZ R218, R221, R218 ;  /* 0x000000daddda7221 */ /* 0x000fc80000010000 */
[----:B------:R-:W-:-:S07]  /*20c50*/  IMAD.MOV.U32 R227, RZ, RZ, R218 ;  /* 0x000000ffffe37224 */ /* 0x000fce00078e00da */
[----:B------:R-:W-:Y:S05]  /*20c60*/  WARPSYNC.COLLECTIVE R222, `(.L_x_2108) ;  /* 0x00000000de087348 */ /* 0x000fea0003c00000 */
[----:B------:R0:W1:Y:S02]  /*20c70*/  SHFL.BFLY P1, R223, R227, R224, R225 ;  /* 0x0c0000e0e3df7389 */ /* 0x00006400000200e1 */
[----:B01----:R-:W-:Y:S01]  /*20c80*/  ENDCOLLECTIVE ;  /* 0x000000000000791b */ /* 0x003fe20003800000 */
.L_x_2108:
[----:B------:R-:W-:Y:S05]  /*20c90*/  BRA `(.L_x_2109) ;  /* 0xffffffdc00c87947 */ /* 0x000fea000383ffff */
.L_x_2110:
        /* <DEDUP_REMOVED lines=14> */
.L_x_33633:


//--------------------- .text._ZN10layer_norm31ln_parallel_residual_fwd_kernelINS_13Kernel_traitsI13__nv_bfloat16S2_S2_S2_fjLj1280ELj1ELj4ELj1ELj16ENS_18Kernel_traits_baseILj1280ES2_S2_S2_S2_fjLj128EEEEELb1ELb1ELb0EEEvNS_9FwdParamsE --------------------------
	.section	.text._ZN10layer_norm31ln_parallel_residual_fwd_kernelINS_13Kernel_traitsI13__nv_bfloat16S2_S2_S2_fjLj1280ELj1ELj4ELj1ELj16ENS_18Kernel_traits_baseILj1280ES2_S2_S2_S2_fjLj128EEEEELb1ELb1ELb0EEEvNS_9FwdParamsE,"ax",@progbits
	.align	128
        .global         _ZN10layer_norm31ln_parallel_residual_fwd_kernelINS_13Kernel_traitsI13__nv_bfloat16S2_S2_S2_fjLj1280ELj1ELj4ELj1ELj16ENS_18Kernel_traits_baseILj1280ES2_S2_S2_S2_fjLj128EEEEELb1ELb1ELb0EEEvNS_9FwdParamsE
        .type           _ZN10layer_norm31ln_parallel_residual_fwd_kernelINS_13Kernel_traitsI13__nv_bfloat16S2_S2_S2_fjLj1280ELj1ELj4ELj1ELj16ENS_18Kernel_traits_baseILj1280ES2_S2_S2_S2_fjLj128EEEEELb1ELb1ELb0EEEvNS_9FwdParamsE,@function
        .size           _ZN10layer_norm31ln_parallel_residual_fwd_kernelINS_13Kernel_traitsI13__nv_bfloat16S2_S2_S2_fjLj1280ELj1ELj4ELj1ELj16ENS_18Kernel_traits_baseILj1280ES2_S2_S2_S2_fjLj128EEEEELb1ELb1ELb0EEEvNS_9FwdParamsE,(.L_x_33634 - _ZN10layer_norm31ln_parallel_residual_fwd_kernelINS_13Kernel_traitsI13__nv_bfloat16S2_S2_S2_fjLj1280ELj1ELj4ELj1ELj16ENS_18Kernel_traits_baseILj1280ES2_S2_S2_S2_fjLj128EEEEELb1ELb1ELb0EEEvNS_9FwdParamsE)
        .other          _ZN10layer_norm31ln_parallel_residual_fwd_kernelINS_13Kernel_traitsI13__nv_bfloat16S2_S2_S2_fjLj1280ELj1ELj4ELj1ELj16ENS_18Kernel_traits_baseILj1280ES2_S2_S2_S2_fjLj128EEEEELb1ELb1ELb0EEEvNS_9FwdParamsE,@"STO_CUDA_ENTRY STV_DEFAULT"
_ZN10layer_norm31ln_parallel_residual_fwd_kernelINS_13Kernel_traitsI13__nv_bfloat16S2_S2_S2_fjLj1280ELj1ELj4ELj1ELj16ENS_18Kernel_traits_baseILj1280ES2_S2_S2_S2_fjLj128EEEEELb1ELb1ELb0EEEvNS_9FwdParamsE:
.text._ZN10layer_norm31ln_parallel_residual_fwd_kernelINS_13Kernel_traitsI13__nv_bfloat16S2_S2_S2_fjLj1280ELj1ELj4ELj1ELj16ENS_18Kernel_traits_baseILj1280ES2_S2_S2_S2_fjLj128EEEEELb1ELb1ELb0EEEvNS_9FwdParamsE:
        /* <DEDUP_REMOVED lines=22> */
[----:B------:R-:W-:Y:S02]  /*0160*/  LEA.HI R0, R0, R13, RZ, 0x3 ;  /* 0x0000000d00007211 */ /* 0x000fe400078f18ff */
[----:B------:R-:W-:Y:S02]  /*0170*/  LOP3.LUT R35, R35, 0xffffffdf, RZ, 0xc0, !PT ;  /* 0xffffffdf23237812 */ /* 0x000fe400078ec0ff */
[----:B------:R-:W-:Y:S01]  /*0180*/  SHF.R.U32.HI R28, RZ, 0x5, R28 ;  /* 0x00000005ff1c7819 */ /* 0x000fe2000001161c */
[----:B------:R-:W-:Y:S04]  /*0190*/  BSSY B0, `(.L_x_2111) ;  /* 0x000005e000007945 */ /* 0x000fe80003800000 */
[----:B------:R-:W-:Y:S01]  /*01a0*/  IMAD R28, R11, 0x4, R28 ;  /* 0x000000040b1c7824 */ /* 0x000fe200078e021c */
        /* <DEDUP_REMOVED lines=11> */
[----:B------:R-:W-:Y:S01]  /*0260*/  IMAD.WIDE.U32 R6, R6, -0x2daee0ad, RZ ;  /* 0xd2511f5306067825 */ /* 0x000fe200078e00ff */
[----:B------:R-:W-:-:S03]  /*0270*/  UIADD3 UR18, UR6, -0x61c88647, URZ ;  /* 0x9e3779b906127890 */ /* 0x000fc6000fffe03f */
[----:B------:R-:W-:Y:S01]  /*0280*/  IMAD.WIDE.U32 R8, R8, -0x326172a9, RZ ;  /* 0xcd9e8d5708087825 */ /* 0x000fe200078e00ff */
[----:B------:R-:W-:Y:S01]  /*0290*/  LOP3.LUT R5, R7, UR19, R2, 0x96, !PT ;  /* 0x0000001307057c12 */ /* 0x000fe2000f8e9602 */
[----:B------:R-:W-:-:S03]  /*02a0*/  UIADD3 UR20, UR6, 0x3c6ef372, URZ ;  /* 0x3c6ef37206147890 */ /* 0x000fc6000fffe03f */
[----:B------:R-:W-:Y:S01]  /*02b0*/  LOP3.LUT R2, R9, UR18, R4, 0x96, !PT ;  /* 0x0000001209027c12 */ /* 0x000fe2000f8e9604 */
[----:B------:R-:W-:Y:S01]  /*02c0*/  IMAD.WIDE.U32 R4, R5, -0x326172a9, RZ ;  /* 0xcd9e8d5705047825 */ /* 0x000fe200078e00ff */
[----:B------:R-:W-:-:S03]  /*02d0*/  UIADD3 UR21, UR7, 0x76cf5d0a, URZ ;  /* 0x76cf5d0a07157890 */ /* 0x000fc6000fffe03f */
[----:B------:R-:W-:Y:S01]  /*02e0*/  IMAD.WIDE.U32 R2, R2, -0x2daee0ad, RZ ;  /* 0xd2511f5302027825 */ /* 0x000fe200078e00ff */
[----:B------:R-:W-:Y:S01]  /*02f0*/  LOP3.LUT R7, R5, UR20, R8, 0x96, !PT ;  /* 0x0000001405077c12 */ /* 0x000fe2000f8e9608 */
[----:B------:R-:W-:-:S03]  /*0300*/  UIADD3 UR23, UR7, 0x32370b8f, URZ ;  /* 0x32370b8f07177890 */ /* 0x000fc6000fffe03f */
[----:B------:R-:W-:Y:S01]  /*0310*/  LOP3.LUT R8, R3, UR21, R6, 0x96, !PT ;  /* 0x0000001503087c12 */ /* 0x000fe2000f8e9606 */
[----:B------:R-:W-:Y:S01]  /*0320*/  IMAD.WIDE.U32 R6, R7, -0x2daee0ad, RZ ;  /* 0xd2511f5307067825 */ /* 0x000fe200078e00ff */
[----:B------:R-:W-:-:S03]  /*0330*/  UIADD3 UR22, UR6, -0x255992d5, URZ ;  /* 0xdaa66d2b06167890 */ /* 0x000fc6000fffe03f */
        /* <DEDUP_REMOVED lines=8> */
[----:B------:R-:W-:-:S03]  /*03c0*/  UIADD3 UR27, UR7, -0x56f99767, URZ ;  /* 0xa9066899071b7890 */ /* 0x000fc6000fffe03f */
[----:B------:R-:W-:Y:S01]  /*03d0*/  LOP3.LUT R8, R3, UR25, R6, 0x96, !PT ;  /* 0x0000001903087c12 */ /* 0x000fe2000f8e9606 */
[----:B------:R-:W-:Y:S01]  /*03e0*/  IMAD.WIDE.U32 R6, R7, -0x2daee0ad, RZ ;  /* 0xd2511f5307067825 */ /* 0x000fe200078e00ff */
[----:B------:R-:W-:-:S03]  /*03f0*/  UIADD3 UR26, UR6, 0x1715609d, URZ ;  /* 0x1715609d061a7890 */ /* 0x000fc6000fffe03f */
[----:B------:R-:W-:Y:S01]  /*0400*/  IMAD.WIDE.U32 R8, R8, -0x326172a9, RZ ;  /* 0xcd9e8d5708087825 */ /* 0x000fe200078e00ff */
[----:B------:R-:W-:-:S04]  /*0410*/  LOP3.LUT R60, R7, UR27, R2, 0x96, !PT ;  /* 0x0000001b073c7c12 */ /* 0x000fc8000f8e9602 */
[----:B------:R-:W-:Y:S01]  /*0420*/  LOP3.LUT R2, R9, UR26, R4, 0x96, !PT ;  /* 0x0000001a09027c12 */ /* 0x000fe2000f8e9604 */
[----:B------:R-:W-:-:S04]  /*0430*/  UIADD3 UR29, UR7, 0x646e171e, URZ ;  /* 0x646e171e071d7890 */ /* 0x000fc8000fffe03f */
[----:B------:R-:W-:-:S05]  /*0440*/  IMAD.WIDE.U32 R2, R2, -0x2daee0ad, RZ ;  /* 0xd2511f5302027825 */ /* 0x000fca00078e00ff */
[----:B------:R-:W-:Y:S02]  /*0450*/  LOP3.LUT R4, R3, UR29, R6, 0x96, !PT ;  /* 0x0000001d03047c12 */ /* 0x000fe4000f8e9606 */
[----:B------:R-:W-:-:S04]  /*0460*/  LOP3.LUT R3, R27, 0x1f, RZ, 0x3c, !PT ;  /* 0x0000001f1b037812 */ /* 0x000fc800078e3cff */
[----:B------:R-:W-:-:S04]  /*0470*/  LEA.HI.SX32 R30, R0, R3, 0x1d ;  /* 0x00000003001e7211 */ /* 0x000fc800078feaff */
[C---:B------:R-:W-:Y:S02]  /*0480*/  LOP3.LUT P6, RZ, R30.reuse, 0xffffffe0, RZ, 0xc0, !PT ;  /* 0xffffffe01eff7812 */ /* 0x040fe400078cc0ff */
[C---:B------:R-:W-:Y:S02]  /*0490*/  ISETP.GE.U32.AND P5, PT, R30.reuse, 0x40, PT ;  /* 0x000000401e00780c */ /* 0x040fe40003fa6070 */
[----:B------:R-:W-:Y:S01]  /*04a0*/  ISETP.GE.U32.AND P4, PT, R30, 0x60, PT ;  /* 0x000000601e00780c */ /* 0x000fe20003f86070 */
[----:B------:R-:W-:Y:S01]  /*04b0*/  UIADD3 UR28, UR6, -0x4ab325aa, URZ ;  /* 0xb54cda56061c7890 */ /* 0x000fe2000fffe03f */
[----:B------:R-:W-:-:S07]  /*04c0*/  IMAD.WIDE.U32 R60, R60, -0x326172a9, RZ ;  /* 0xcd9e8d573c3c7825 */ /* 0x000fce00078e00ff */
[----:B------:R-:W-:-:S04]  /*04d0*/  @P6 LOP3.LUT R35, R35, 0x20, RZ, 0xfc, !PT ;  /* 0x0000002023236812 */ /* 0x000fc800078efcff */
[----:B------:R-:W-:-:S04]  /*04e0*/  LOP3.LUT R35, R35, 0xfffffdff, RZ, 0xc0, !PT ;  /* 0xfffffdff23237812 */ /* 0x000fc800078ec0ff */
[----:B------:R-:W-:Y:S02]  /*04f0*/  @P5 LOP3.LUT R35, R35, 0x200, RZ, 0xfc, !PT ;  /* 0x0000020023235812 */ /* 0x000fe400078efcff */
[----:B------:R-:W-:Y:S02]  /*0500*/  ISETP.GE.U32.AND P3, PT, R30, 0x80, PT ;  /* 0x000000801e00780c */ /* 0x000fe40003f66070 */
[----:B------:R-:W-:Y:S02]  /*0510*/  LOP3.LUT R24, R61, UR28, R8, 0x96, !PT ;  /* 0x0000001c3d187c12 */ /* 0x000fe4000f8e9608 */
[----:B------:R-:W-:Y:S01]  /*0520*/  LOP3.LUT R35, R35, 0xfffffeff, RZ, 0xc0, !PT ;  /* 0xfffffeff23237812 */ /* 0x000fe200078ec0ff */
[----:B------:R-:W-:Y:S02]  /*0530*/  UIADD3 UR31, UR7, 0x1fd5c5a3, URZ ;  /* 0x1fd5c5a3071f7890 */ /* 0x000fe4000fffe03f */
[----:B------:R-:W-:Y:S01]  /*0540*/  IMAD.WIDE.U32 R24, R24, -0x2daee0ad, RZ ;  /* 0xd2511f5318187825 */ /* 0x000fe200078e00ff */
[----:B------:R-:W-:-:S02]  /*0550*/  @P4 LOP3.LUT R35, R35, 0x100, RZ, 0xfc, !PT ;  /* 0x0000010023234812 */ /* 0x000fc400078efcff */
[----:B------:R-:W-:Y:S01]  /*0560*/  ISETP.GE.U32.AND P2, PT, R30, 0xa0, PT ;  /* 0x000000a01e00780c */ /* 0x000fe20003f46070 */
[----:B------:R-:W-:Y:S01]  /*0570*/  UIADD3 UR30, UR6, 0x5384540f, URZ ;  /* 0x5384540f061e7890 */ /* 0x000fe2000fffe03f */
[----:B------:R-:W-:Y:S01]  /*0580*/  LOP3.LUT R35, R35, 0xffffff7f, RZ, 0xc0, !PT ;  /* 0xffffff7f23237812 */ /* 0x000fe200078ec0ff */
[----:B------:R-:W-:Y:S01]  /*0590*/  IMAD.WIDE.U32 R4, R4, -0x326172a9, RZ ;  /* 0xcd9e8d5704047825 */ /* 0x000fe200078e00ff */
[----:B------:R-:W-:Y:S02]  /*05a0*/  LOP3.LUT R59, R25, UR31, R2, 0x96, !PT ;  /* 0x0000001f193b7c12 */ /* 0x000fe4000f8e9602 */
[----:B------:R-:W-:Y:S01]  /*05b0*/  @P3 LOP3.LUT R35, R35, 0x80, RZ, 0xfc, !PT ;  /* 0x0000008023233812 */ /* 0x000fe200078efcff */
[----:B------:R-:W-:Y:S01]  /*05c0*/  UIADD3 UR32, UR6, -0xe443238, URZ ;  /* 0xf1bbcdc806207890 */ /* 0x000fe2000fffe03f */
[----:B------:R-:W-:Y:S01]  /*05d0*/  LOP3.LUT R60, R5, UR30, R60, 0x96, !PT ;  /* 0x0000001e053c7c12 */ /* 0x000fe2000f8e963c */
[----:B------:R-:W-:Y:S01]  /*05e0*/  IMAD.HI.U32 R3, R59, -0x326172a9, RZ ;  /* 0xcd9e8d573b037827 */ /* 0x000fe200078e00ff */
[----:B------:R-:W-:Y:S01]  /*05f0*/  LOP3.LUT R35, R35, 0xffffffbf, RZ, 0xc0, !PT ;  /* 0xffffffbf23237812 */ /* 0x000fe200078ec0ff */
[----:B------:R-:W-:-:S02]  /*0600*/  UIADD3 UR33, UR7, -0x24c28bd8, URZ ;  /* 0xdb3d742807217890 */ /* 0x000fc4000fffe03f */
[----:B------:R-:W-:Y:S02]  /*0610*/  UIADD3 UR34, UR6, -0x700cb87f, URZ ;  /* 0x8ff3478106227890 */ /* 0x000fe4000fffe03f */
[----:B------:R-:W-:Y:S01]  /*0620*/  UIADD3 UR35, UR7, -0x695add53, URZ ;  /* 0x96a522ad07237890 */ /* 0x000fe2000fffe03f */
[----:B------:R-:W-:Y:S01]  /*0630*/  @P2 LOP3.LUT R35, R35, 0x40, RZ, 0xfc, !PT ;  /* 0x0000004023232812 */ /* 0x000fe200078efcff */
[----:B------:R-:W-:Y:S01]  /*0640*/  IMAD.HI.U32 R29, R60, -0x2daee0ad, RZ ;  /* 0xd2511f533c1d7827 */ /* 0x000fe200078e00ff */
[----:B------:R-:W-:Y:S01]  /*0650*/  LOP3.LUT R114, R3, UR32, R4, 0x96, !PT ;  /* 0x0000002003727c12 */ /* 0x000fe2000f8e9604 */
[----:B------:R-:W-:Y:S08]  /*0660*/  @!P6 BRA `(.L_x_2112) ;  /* 0x000000000040e947 */ /* 0x000ff00003800000 */
        /* <DEDUP_REMOVED lines=16> */
.L_x_2112:
[----:B------:R-:W-:Y:S05]  /*0770*/  BSYNC B0 ;  /* 0x0000000000007941 */ /* 0x000fea0003800000 */
.L_x_2111:
        /* <DEDUP_REMOVED lines=18> */
.L_x_2114:
[----:B------:R-:W-:Y:S05]  /*08a0*/  BSYNC B0 ;  /* 0x0000000000007941 */ /* 0x000fea0003800000 */
.L_x_2113:
        /* <DEDUP_REMOVED lines=18> */
.L_x_2116:
[----:B------:R-:W-:Y:S05]  /*09d0*/  BSYNC B0 ;  /* 0x0000000000007941 */ /* 0x000fea0003800000 */
.L_x_2115:
        /* <DEDUP_REMOVED lines=18> */
.L_x_2118:
[----:B------:R-:W-:Y:S05]  /*0b00*/  BSYNC B0 ;  /* 0x0000000000007941 */ /* 0x000fea0003800000 */
.L_x_2117:
        /* <DEDUP_REMOVED lines=13> */
.L_x_2120:
[----:B------:R-:W-:Y:S05]  /*0be0*/  BSYNC B0 ;  /* 0x0000000000007941 */ /* 0x000fea0003800000 */
.L_x_2119:
[----:B------:R-:W-:Y:S01]  /*0bf0*/  ULDC UR8, c[0x0][0x214] ;  /* 0x0000850000087ab9 */ /* 0x000fe20000000800 */
[----:B------:R-:W-:Y:S02]  /*0c00*/  LOP3.LUT R116, R29, UR33, R24, 0x96, !PT ;  /* 0x000000211d747c12 */ /* 0x000fe4000f8e9618 */
[----:B------:R-:W-:-:S13]  /*0c10*/  ISETP.GE.AND P0, PT, R28, UR8, PT ;  /* 0x000000081c007c0c */ /* 0x000fda000bf06270 */
[----:B------:R-:W-:Y:S05]  /*0c20*/  @P0 EXIT ;  /* 0x000000000000094d */ /* 0x000fea0003800000 */
[----:B------:R-:W-:Y:S01]  /*0c30*/  IMAD.U32 R27, R22, 0x10000, RZ ;  /* 0x00010000161b7824 */ /* 0x000fe200078e00ff */
[----:B------:R-:W-:Y:S01]  /*0c40*/  SHF.L.U32 R22, R17, 0x10, RZ ;  /* 0x0000001011167819 */ /* 0x000fe200000006ff */
[----:B------:R-:W-:Y:S01]  /*0c50*/  IMAD.U32 R17, R15, 0x10000, RZ ;  /* 0x000100000f117824 */ /* 0x000fe200078e00ff */
[----:B-----5:R-:W-:Y:S01]  /*0c60*/  PRMT R77, R5, 0x7632, R77 ;  /* 0x00007632054d7816 */ /* 0x020fe2000000004d */
[----:B------:R-:W-:Y:S01]  /*0c70*/  IMAD R111, R60, -0x2daee0ad, RZ ;  /* 0xd2511f533c6f7824 */ /* 0x000fe200078e02ff */
        /* <DEDUP_REMOVED lines=18> */
[----:B------:R-:W-:Y:S01]  /*0da0*/  PRMT R100, R4, 0x7632, R100 ;  /* 0x0000763204647816 */ /* 0x000fe20000000064 */
[C---:B------:R-:W-:Y:S01]  /*0db0*/  IMAD.U32 R4, R36.reuse, 0x10000, RZ ;  /* 0x0001000024047824 */ /* 0x040fe200078e00ff */
[----:B------:R-:W-:Y:S01]  /*0dc0*/  SHF.L.U32 R7, R53, 0x10, RZ ;  /* 0x0000001035077819 */ /* 0x000fe200000006ff */
[----:B------:R-:W-:Y:S01]  /*0dd0*/  IMAD.U32 R53, R41, 0x10000, RZ ;  /* 0x0001000029357824 */ /* 0x000fe200078e00ff */
[----:B------:R-:W-:Y:S01]  /*0de0*/  PRMT R84, R36, 0x7632, R84 ;  /* 0x0000763224547816 */ /* 0x000fe20000000054 */
[----:B------:R-:W-:Y:S01]  /*0df0*/  IMAD.U32 R20, R19, 0x10000, RZ ;  /* 0x0001000013147824 */ /* 0x000fe200078e00ff */
[C---:B------:R-:W-:Y:S01]  /*0e00*/  PRMT R85, R37.reuse, 0x7632, R85 ;  /* 0x0000763225557816 */ /* 0x040fe20000000055 */
[----:B------:R-:W-:Y:S01]  /*0e10*/  IMAD.HI.U32 R110, R116, -0x326172a9, RZ ;  /* 0xcd9e8d57746e7827 */ /* 0x000fe200078e00ff */
[----:B------:R-:W-:Y:S01]  /*0e20*/  SHF.L.U32 R3, R37, 0x10, RZ ;  /* 0x0000001025037819 */ /* 0x000fe200000006ff */
[----:B------:R-:W-:Y:S01]  /*0e30*/  HFMA2.MMA R112, -RZ, RZ, 0, 0 ;  /* 0x00000000ff707435 */ /* 0x000fe200000001ff */
[----:B------:R-:W-:Y:S01]  /*0e40*/  PRMT R86, R38, 0x7632, R86 ;  /* 0x0000763226567816 */ /* 0x000fe20000000056 */
[C---:B------:R-:W-:Y:S01]  /*0e50*/  IMAD.U32 R37, R48.reuse, 0x10000, RZ ;  /* 0x0001000030257824 */ /* 0x040fe200078e00ff */
[----:B------:R-:W-:Y:S01]  /*0e60*/  PRMT R88, R48, 0x7632, R88 ;  /* 0x0000763230587816 */ /* 0x000fe20000000058 */
[----:B------:R-:W-:Y:S01]  /*0e70*/  IMAD.WIDE.U32 R114, R114, -0x2daee0ad, RZ ;  /* 0xd2511f5372727825 */ /* 0x000fe200078e00ff */
[----:B------:R-:W-:Y:S01]  /*0e80*/  PRMT R94, R41, 0x7632, R94 ;  /* 0x00007632295e7816 */ /* 0x000fe2000000005e */
[----:B------:R-:W-:Y:S01]  /*0e90*/  BSSY B0, `(.L_x_2121) ;  /* 0x0001f13000007945 */ /* 0x000fe20003800000 */
[----:B------:R-:W-:Y:S01]  /*0ea0*/  SHF.L.U32 R75, R78, 0x10, RZ ;  /* 0x000000104e4b7819 */ /* 0x000fe200000006ff */
[----:B------:R-:W-:Y:S01]  /*0eb0*/  IMAD R41, R59, -0x326172a9, RZ ;  /* 0xcd9e8d573b297824 */ /* 0x000fe200078e02ff */
[----:B------:R-:W-:Y:S01]  /*0ec0*/  PRMT R87, R39, 0x7632, R87 ;  /* 0x0000763227577816 */ /* 0x000fe20000000057 */
        /* <DEDUP_REMOVED lines=64> */
[----:B------:R-:W-:Y:S01]  /*12d0*/  IMAD.U32 R62, R62, 0x10000, RZ ;  /* 0x000100003e3e7824 */ /* 0x000fe200078e00ff */
[----:B------:R-:W-:Y:S01]  /*12e0*/  ULDC UR9, c[0x0][0x2d8] ;  /* 0x0000b60000097ab9 */ /* 0x000fe20000000800 */
[----:B------:R-:W-:Y:S01]  /*12f0*/  IMAD R116, R116, -0x326172a9, RZ ;  /* 0xcd9e8d5774747824 */ /* 0x000fe200078e02ff */
        /* <DEDUP_REMOVED lines=12> */
[----:B------:R-:W-:-:S07]  /*13c0*/  IMAD.U32 R98, R98, 0x10000, RZ ;  /* 0x0001000062627824 */ /* 0x000fce00078e00ff */
.L_x_2787:
[----:B------:R-:W-:Y:S01]  /*13d0*/  IMAD R48, R28, UR36, RZ ;  /* 0x000000241c307c24 */ /* 0x000fe2000f8e02ff */
[----:B------:R-:W-:Y:S01]  /*13e0*/  LOP3.LUT P0, RZ, R35, 0x20, RZ, 0xc0, !PT ;  /* 0x0000002023ff7812 */ /* 0x000fe2000780c0ff */
[----:B------:R-:W-:Y:S03]  /*13f0*/  BSSY B1, `(.L_x_2122) ;  /* 0x00005e1000017945 */ /* 0x000fe60003800000 */
[----:B------:R-:W-:-:S04]  /*1400*/  SHF.R.S32.HI R49, RZ, 0x1f, R48 ;  /* 0x0000001fff317819 */ /* 0x000fc80000011430 */
[----:B------:R-:W-:-:S04]  /*1410*/  LEA.HI R48, R49, R48, RZ, 0x3 ;  /* 0x0000003031307211 */ /* 0x000fc800078f18ff */
[----:B------:R-:W-:-:S05]  /*1420*/  LEA.HI.SX32 R115, R48, R31, 0x1d ;  /* 0x0000001f30737211 */ /* 0x000fca00078feaff */
[----:B------:R-:W-:Y:S01]  /*1430*/  IMAD.MOV.U32 R157, RZ, RZ, R115 ;  /* 0x000000ffff9d7224 */ /* 0x000fe200078e0073 */
        /* <DEDUP_REMOVED lines=27> */
.L_x_2125:
[----:B------:R-:W-:-:S07]  /*15f0*/  MOV R118, R116 ;  /* 0x0000007400767202 */ /* 0x000fce0000000f00 */
.L_x_2126:
[----:B------:R-:W-:Y:S05]  /*1600*/  BSYNC B2 ;  /* 0x0000000000027941 */ /* 0x000fea0003800000 */
.L_x_2124:
        /* <DEDUP_REMOVED lines=16> */
.L_x_2130:
[----:B------:R-:W-:Y:S05]  /*1710*/  BSYNC B3 ;  /* 0x0000000000037941 */ /* 0x000fea0003800000 */
.L_x_2129:
        /* <DEDUP_REMOVED lines=9> */
[----:B------:R-:W-:Y:S01]  /*17b0*/  LOP3.LUT R110, R159, UR19, R113, 0x96, !PT ;  /* 0x000000139f6e7c12 */ /* 0x000fe2000f8e9671 */
[----:B------:R-:W-:-:S03]  /*17c0*/  HFMA2.MMA R127, -RZ, RZ, 0, 0 ;  /* 0x00000000ff7f7435 */ /* 0x000fc600000001ff */
        /* <DEDUP_REMOVED lines=32> */
.L_x_2128:
[----:B------:R-:W-:Y:S05]  /*19d0*/  BSYNC B2 ;  /* 0x0000000000027941 */ /* 0x000fea0003800000 */
.L_x_2127:
[----:B------:R-:W0:Y:S01]  /*19e0*/  LDC R158, c[0x0][0x294] ;  /* 0x0000a500ff9e7b82 */ /* 0x000e220000000800 */
[----:B------:R-:W-:Y:S01]  /*19f0*/  I2FP.F32.U32 R118, R118 ;  /* 0x0000007600767245 */ /* 0x000fe20000201000 */
[----:B------:R-:W-:Y:S01]  /*1a00*/  IMAD.MOV.U32 R159, RZ, RZ, 0x2f800000 ;  /* 0x2f800000ff9f7424 */ /* 0x000fe200078e00ff */
[----:B------:R-:W-:Y:S01]  /*1a10*/  ISETP.NE.U32.AND P2, PT, R90, RZ, PT ;  /* 0x000000ff5a00720c */ /* 0x000fe20003f45070 */
[----:B-----5:R-:W-:Y:S01]  /*1a20*/  IMAD.U32 R90, R48, 0x10000, RZ ;  /* 0x00010000305a7824 */ /* 0x020fe200078e00ff */
[----:B------:R-:W-:Y:S02]  /*1a30*/  LOP3.LUT R35, R35, 0xffffffef, RZ, 0xc0, !PT ;  /* 0xffffffef23237812 */ /* 0x000fe400078ec0ff */
[----:B------:R-:W-:Y:S01]  /*1a40*/  ISETP.NE.AND.EX P2, PT, R91, RZ, PT, P2 ;  /* 0x000000ff5b00720c */ /* 0x000fe20003f45320 */
[----:B------:R-:W1:Y:S01]  /*1a50*/  LDC R157, c[0x0][0x298] ;  /* 0x0000a600ff9d7b82 */ /* 0x000e620000000800 */
[----:B------:R-:W-:Y:S01]  /*1a60*/  FFMA.FTZ R91, R118, R159, 1.1641532182693481445e-10 ;  /* 0x2f000000765b7423 */ /* 0x000fe2000001009f */
[----:B------:R-:W-:-:S04]  /*1a70*/  PRMT R48, R48, 0x7632, R48 ;  /* 0x0000763230307816 */ /* 0x000fc80000000030 */
[----:B0-----:R-:W-:Y:S01]  /*1a80*/  FSETP.GTU.FTZ.AND P3, PT, R91, R158, PT ;  /* 0x0000009e5b00720b */ /* 0x001fe20003f7c000 */
[----:B-1----:R-:W-:-:S12]  /*1a90*/  FMUL.FTZ R90, R90, R157 ;  /* 0x0000009d5a5a7220 */ /* 0x002fd80000410000 */
[----:B------:R-:W-:Y:S02]  /*1aa0*/  @P3 LOP3.LUT R35, R35, 0x10, RZ, 0xfc, !PT ;  /* 0x0000001023233812 */ /* 0x000fe400078efcff */
[----:B------:R-:W-:Y:S01]  /*1ab0*/  FSEL R117, R90, RZ, !P3 ;  /* 0x000000ff5a757208 */ /* 0x000fe20005800000 */
[----:B------:R-:W-:Y:S06]  /*1ac0*/  @P2 BRA `(.L_x_2131) ;  /* 0x0000000000182947 */ /* 0x000fec0003800000 */
[----:B------:R-:W-:Y:S01]  /*1ad0*/  MOV R90, R127 ;  /* 0x0000007f005a7202 */ /* 0x000fe20000000f00 */
[----:B------:R-:W-:Y:S06]  /*1ae0*/  @!P0 BRA `(.L_x_2132) ;  /* 0x0000000400688947 */ /* 0x000fec0003800000 */
[----:B------:R-:W-:-:S04]  /*1af0*/  IMAD.U32 R90, R44, 0x10000, RZ ;  /* 0x000100002c5a7824 */ /* 0x000fc800078e00ff */
[----:B------:R-:W-:Y:S01]  /*1b00*/  FADD.FTZ R117, R90, R117 ;  /* 0x000000755a757221 */ /* 0x000fe20000010000 */
[----:B------:R-:W-:Y:S01]  /*1b10*/  IMAD.MOV.U32 R90, RZ, RZ, R127 ;  /* 0x000000ffff5a7224 */ /* 0x000fe200078e007f */
[----:B------:R-:W-:Y:S06]  /*1b20*/  BRA `(.L_x_2132) ;  /* 0x0000000400587947 */ /* 0x000fec0003800000 */
.L_x_2131:
        /* <DEDUP_REMOVED lines=12> */
.L_x_2134:
[----:B------:R-:W-:-:S07]  /*1bf0*/  IMAD.MOV.U32 R109, RZ, RZ, R116 ;  /* 0x000000ffff6d7224 */ /* 0x000fce00078e0074 */
.L_x_2135:
[----:B------:R-:W-:Y:S05]  /*1c00*/  BSYNC B2 ;  /* 0x0000000000027941 */ /* 0x000fea0003800000 */
.L_x_2133:
        /* <DEDUP_REMOVED lines=16> */
.L_x_2139:
[----:B------:R-:W-:Y:S05]  /*1d10*/  BSYNC B3 ;  /* 0x0000000000037941 */ /* 0x000fea0003800000 */
.L_x_2138:
        /* <DEDUP_REMOVED lines=44> */
.L_x_2137:
[----:B------:R-:W-:Y:S05]  /*1fe0*/  BSYNC B2 ;  /* 0x0000000000027941 */ /* 0x000fea0003800000 */
.L_x_2136:
[----:B------:R-:W-:Y:S02]  /*1ff0*/  I2FP.F32.U32 R118, R109 ;  /* 0x0000006d00767245 */ /* 0x000fe40000201000 */
[----:B------:R-:W-:-:S03]  /*2000*/  SHF.L.U32 R128, R40, 0x10, RZ ;  /* 0x0000001028807819 */ /* 0x000fc600000006ff */
[----:B------:R-:W-:Y:S01]  /*2010*/  FFMA.FTZ R91, R118, R159, 1.1641532182693481445e-10 ;  /* 0x2f000000765b7423 */ /* 0x000fe2000001009f */
[----:B------:R-:W-:Y:S02]  /*2020*/  @P0 IMAD.U32 R118, R44, 0x10000, RZ ;  /* 0x000100002c760824 */ /* 0x000fe400078e00ff */
[----:B------:R-:W-:Y:S02]  /*2030*/  FMUL.FTZ R128, R128, R157 ;  /* 0x0000009d80807220 */ /* 0x000fe40000410000 */
[----:B------:R-:W-:-:S04]  /*2040*/  FSETP.GTU.FTZ.AND P3, PT, R91, R158, PT ;  /* 0x0000009e5b00720b */ /* 0x000fc80003f7c000 */
[----:B------:R-:W-:Y:S02]  /*2050*/  FSEL R128, R128, RZ, !P3 ;  /* 0x000000ff80807208 */ /* 0x000fe40005800000 */
[----:B------:R-:W-:-:S03]  /*2060*/  SEL R109, RZ, 0x1, P3 ;  /* 0x00000001ff6d7807 */ /* 0x000fc60001800000 */
[----:B------:R-:W-:-:S04]  /*2070*/  FADD.FTZ R117, R128, R117 ;  /* 0x0000007580757221 */ /* 0x000fc80000010000 */
[----:B------:R-:W-:-:S07]  /*2080*/  @P0 FADD.FTZ R117, R118, R117 ;  /* 0x0000007576750221 */ /* 0x000fce0000010000 */
.L_x_2132:
        /* <DEDUP_REMOVED lines=12> */
.L_x_2141:
[----:B------:R-:W-:-:S07]  /*2150*/  MOV R113, R116 ;  /* 0x0000007400717202 */ /* 0x000fce0000000f00 */
.L_x_2142:
[----:B------:R-:W-:Y:S05]  /*2160*/  BSYNC B2 ;  /* 0x0000000000027941 */ /* 0x000fea0003800000 */
.L_x_2140:
        /* <DEDUP_REMOVED lines=16> */
.L_x_2146:
[----:B------:R-:W-:Y:S05]  /*2270*/  BSYNC B3 ;  /* 0x0000000000037941 */ /* 0x000fea0003800000 */
.L_x_2145:
        /* <DEDUP_REMOVED lines=44> */
.L_x_2144:
[----:B------:R-:W-:Y:S05]  /*2540*/  BSYNC B2 ;  /* 0x0000000000027941 */ /* 0x000fea0003800000 */
.L_x_2143:
        /* <DEDUP_REMOVED lines=16> */
.L_x_2147:
        /* <DEDUP_REMOVED lines=12> */
.L_x_2150:
[----:B------:R-:W-:-:S07]  /*2710*/  IMAD.MOV.U32 R48, RZ, RZ, R116 ;  /* 0x000000ffff307224 */ /* 0x000fce00078e0074 */
.L_x_2151:
[----:B------:R-:W-:Y:S05]  /*2720*/  BSYNC B2 ;  /* 0x0000000000027941 */ /* 0x000fea0003800000 */
.L_x_2149:
        /* <DEDUP_REMOVED lines=16> */
.L_x_2155:
[----:B------:R-:W-:Y:S05]  /*2830*/  BSYNC B3 ;  /* 0x0000000000037941 */ /* 0x000fea0003800000 */
.L_x_2154:
        /* <DEDUP_REMOVED lines=44> */
.L_x_2153:
[----:B------:R-:W-:Y:S05]  /*2b00*/  BSYNC B2 ;  /* 0x0000000000027941 */ /* 0x000fea0003800000 */
.L_x_2152:
[----:B------:R-:W-:Y:S02]  /*2b10*/  I2FP.F32.U32 R48, R48 ;  /* 0x0000003000307245 */ /* 0x000fe40000201000 */
[----:B------:R-:W-:-:S04]  /*2b20*/  PRMT R91, R40, 0x7632, R91 ;  /* 0x00007632285b7816 */ /* 0x000fc8000000005b */
[----:B------:R-:W-:Y:S01]  /*2b30*/  SHF.L.U32 R108, R91, 0x10, RZ ;  /* 0x000000105b6c7819 */ /* 0x000fe200000006ff */
[----:B------:R-:W-:Y:S01]  /*2b40*/  FFMA.FTZ R91, R48, R159, 1.1641532182693481445e-10 ;  /* 0x2f000000305b7423 */ /* 0x000fe2000001009f */
[----:B------:R-:W-:-:S03]  /*2b50*/  @P0 PRMT R48, R44, 0x7632, R48 ;  /* 0x000076322c300816 */ /* 0x000fc60000000030 */
[----:B------:R-:W-:Y:S01]  /*2b60*/  FMUL.FTZ R108, R108, R157 ;  /* 0x0000009d6c6c7220 */ /* 0x000fe20000410000 */
[----:B------:R-:W-:-:S04]  /*2b70*/  FSETP.GTU.FTZ.AND P3, PT, R91, R158, PT ;  /* 0x0000009e5b00720b */ /* 0x000fc80003f7c000 */
[----:B------:R-:W-:Y:S02]  /*2b80*/  FSEL R91, R108, RZ, !P3 ;  /* 0x000000ff6c5b7208 */ /* 0x000fe40005800000 */
[----:B------:R-:W-:-:S03]  /*2b90*/  SEL R108, RZ, 0x1, P3 ;  /* 0x00000001ff6c7807 */ /* 0x000fc60001800000 */
[----:B------:R-:W-:Y:S01]  /*2ba0*/  FADD.FTZ R118, R91, R118 ;  /* 0x000000765b767221 */ /* 0x000fe20000010000 */
[----:B------:R-:W-:-:S04]  /*2bb0*/  @P0 IMAD.U32 R91, R48, 0x10000, RZ ;  /* 0x00010000305b0824 */ /* 0x000fc800078e00ff */
[----:B------:R-:W-:-:S07]  /*2bc0*/  @P0 FADD.FTZ R118, R91, R118 ;  /* 0x000000765b760221 */ /* 0x000fce0000010000 */
.L_x_2148:
        /* <DEDUP_REMOVED lines=12> */
.L_x_2157:
[----:B------:R-:W-:-:S07]  /*2c90*/  MOV R48, R116 ;  /* 0x0000007400307202 */ /* 0x000fce0000000f00 */
.L_x_2158:
[----:B------:R-:W-:Y:S05]  /*2ca0*/  BSYNC B2 ;  /* 0x0000000000027941 */ /* 0x000fea0003800000 */
.L_x_2156:
        /* <DEDUP_REMOVED lines=16> */
.L_x_2162:
[----:B------:R-:W-:Y:S05]  /*2db0*/  BSYNC B3 ;  /* 0x0000000000037941 */ /* 0x000fea0003800000 */
.L_x_2161:
        /* <DEDUP_REMOVED lines=44> */
.L_x_2160:
[----:B------:R-:W-:Y:S05]  /*3080*/  BSYNC B2 ;  /* 0x0000000000027941 */ /* 0x000fea0003800000 */
.L_x_2159:
[----:B------:R-:W-:Y:S02]  /*3090*/  I2FP.F32.U32 R48, R48 ;  /* 0x0000003000307245 */ /* 0x000fe40000201000 */
[----:B------:R-:W-:Y:S02]  /*30a0*/  LOP3.LUT R35, R35, 0xfffffffb, RZ, 0xc0, !PT ;  /* 0xfffffffb23237812 */ /* 0x000fe400078ec0ff */
[C---:B------:R-:W-:Y:S01]  /*30b0*/  PRMT R113, R49.reuse, 0x7632, R113 ;  /* 0x0000763231717816 */ /* 0x040fe20000000071 */
[----:B------:R-:W-:Y:S01]  /*30c0*/  FFMA.FTZ R127, R48, R159, 1.1641532182693481445e-10 ;  /* 0x2f000000307f7423 */ /* 0x000fe2000001009f */
[----:B------:R-:W-:-:S04]  /*30d0*/  IMAD.U32 R48, R49, 0x10000, RZ ;  /* 0x0001000031307824 */ /* 0x000fc800078e00ff */
[----:B------:R-:W-:Y:S01]  /*30e0*/  FSETP.GTU.FTZ.AND P3, PT, R127, R158, PT ;  /* 0x0000009e7f00720b */ /* 0x000fe20003f7c000 */
[----:B------:R-:W-:-:S05]  /*30f0*/  FMUL.FTZ R48, R48, R157 ;  /* 0x0000009d30307220 */ /* 0x000fca0000410000 */
[----:B------:R-:W-:-:S07]  /*3100*/  FSEL R127, R48, RZ, !P3 ;  /* 0x000000ff307f7208 */ /* 0x000fce0005800000 */
[----:B------:R-:W-:Y:S01]  /*3110*/  @P3 LOP3.LUT R35, R35, 0x4, RZ, 0xfc, !PT ;  /* 0x0000000423233812 */ /* 0x000fe200078efcff */
[----:B------:R-:W-:Y:S06]  /*3120*/  @P2 BRA `(.L_x_2163) ;  /* 0x0000000000182947 */ /* 0x000fec0003800000 */
[----:B------:R-:W-:Y:S01]  /*3130*/  MOV R48, R91 ;  /* 0x0000005b00307202 */ /* 0x000fe20000000f00 */
[----:B------:R-:W-:Y:S06]  /*3140*/  @!P0 BRA `(.L_x_2164) ;  /* 0x0000000400688947 */ /* 0x000fec0003800000 */
[----:B------:R-:W-:-:S04]  /*3150*/  IMAD.U32 R48, R45, 0x10000, RZ ;  /* 0x000100002d307824 */ /* 0x000fc800078e00ff */
[----:B------:R-:W-:Y:S01]  /*3160*/  FADD.FTZ R127, R48, R127 ;  /* 0x0000007f307f7221 */ /* 0x000fe20000010000 */
[----:B------:R-:W-:Y:S01]  /*3170*/  IMAD.MOV.U32 R48, RZ, RZ, R91 ;  /* 0x000000ffff307224 */ /* 0x000fe200078e005b */
[----:B------:R-:W-:Y:S06]  /*3180*/  BRA `(.L_x_2164) ;  /* 0x0000000400587947 */ /* 0x000fec0003800000 */
.L_x_2163:
        /* <DEDUP_REMOVED lines=12> */
.L_x_2166:
[----:B------:R-:W-:-:S07]  /*3250*/  IMAD.MOV.U32 R107, RZ, RZ, R116 ;  /* 0x000000ffff6b7224 */ /* 0x000fce00078e0074 */
.L_x_2167:
[----:B------:R-:W-:Y:S05]  /*3260*/  BSYNC B2 ;  /* 0x0000000000027941 */ /* 0x000fea0003800000 */
.L_x_2165:
        /* <DEDUP_REMOVED lines=16> */
.L_x_2171:
[----:B------:R-:W-:Y:S05]  /*3370*/  BSYNC B3 ;  /* 0x0000000000037941 */ /* 0x000fea0003800000 */
.L_x_2170:
[----:B------:R-:W-:Y:S01]  /*3380*/  LOP3.LUT R49, R49, UR7, R112, 0x96, !PT ;  /* 0x0000000731317c12 */ /* 0x000fe2000f8e9670 */
[----:B------:R-:W-:-:S04]  /*3390*/  IMAD.HI.U32 R91, R34, -0x326172a9, RZ ;  /* 0xcd9e8d57225b7827 */ /* 0x000fc800078e00ff */
[----:B------:R-:W-:Y:S01]  /*33a0*/  IMAD R111, R34, -0x326172a9, RZ ;  /* 0xcd9e8d57226f7824 */ /* 0x000fe200078e02ff */
[----:B------:R-:W-:Y:S01]  /*33b0*/  LOP3.LUT R91, R91, UR6, R32, 0x96, !PT ;  /* 0x000000065b5b7c12 */ /* 0x000fe2000f8e9620 */
[----:B------:R-:W-:-:S05]  /*33c0*/  IMAD.WIDE.U32 R48, R49, -0x326172a9, RZ ;  /* 0xcd9e8d5731307825 */ /* 0x000fca00078e00ff */
[----:B------:R-:W-:Y:S01]  /*33d0*/  LOP3.LUT R90, R49, UR18, R111, 0x96, !PT ;  /* 0x00000012315a7c12 */ /* 0x000fe2000f8e966f */
[----:B------:R-:W-:Y:S02]  /*33e0*/  IMAD R49, R33, -0x2daee0ad, RZ ;  /* 0xd2511f5321317824 */ /* 0x000fe400078e02ff */
        /* <DEDUP_REMOVED lines=37> */
.L_x_2169:
[----:B------:R-:W-:Y:S05]  /*3640*/  BSYNC B2 ;  /* 0x0000000000027941 */ /* 0x000fea0003800000 */
.L_x_2168:
[----:B------:R-:W-:-:S05]  /*3650*/  I2FP.F32.U32 R90, R107 ;  /* 0x0000006b005a7245 */ /* 0x000fca0000201000 */
[----:B------:R-:W-:Y:S01]  /*3660*/  FFMA.FTZ R49, R90, R159, 1.1641532182693481445e-10 ;  /* 0x2f0000005a317423 */ /* 0x000fe2000001009f */
[----:B------:R-:W-:-:S04]  /*3670*/  SHF.L.U32 R90, R41, 0x10, RZ ;  /* 0x00000010295a7819 */ /* 0x000fc800000006ff */
[----:B------:R-:W-:Y:S01]  /*3680*/  FSETP.GTU.FTZ.AND P3, PT, R49, R158, PT ;  /* 0x0000009e3100720b */ /* 0x000fe20003f7c000 */
[----:B------:R-:W-:-:S03]  /*3690*/  FMUL.FTZ R90, R90, R157 ;  /* 0x0000009d5a5a7220 */ /* 0x000fc60000410000 */
[----:B------:R-:W-:Y:S02]  /*36a0*/  SEL R107, RZ, 0x1, P3 ;  /* 0x00000001ff6b7807 */ /* 0x000fe40001800000 */
[----:B------:R-:W-:-:S05]  /*36b0*/  FSEL R90, R90, RZ, !P3 ;  /* 0x000000ff5a5a7208 */ /* 0x000fca0005800000 */
[----:B------:R-:W-:Y:S01]  /*36c0*/  FADD.FTZ R127, R90, R127 ;  /* 0x0000007f5a7f7221 */ /* 0x000fe20000010000 */
[----:B------:R-:W-:-:S04]  /*36d0*/  @P0 IMAD.U32 R90, R45, 0x10000, RZ ;  /* 0x000100002d5a0824 */ /* 0x000fc800078e00ff */
[----:B------:R-:W-:-:S07]  /*36e0*/  @P0 FADD.FTZ R127, R90, R127 ;  /* 0x0000007f5a7f0221 */ /* 0x000fce0000010000 */
.L_x_2164:
        /* <DEDUP_REMOVED lines=12> */
.L_x_2173:
[----:B------:R-:W-:-:S07]  /*37b0*/  MOV R128, R116 ;  /* 0x0000007400807202 */ /* 0x000fce0000000f00 */
.L_x_2174:
[----:B------:R-:W-:Y:S05]  /*37c0*/  BSYNC B2 ;  /* 0x0000000000027941 */ /* 0x000fea0003800000 */
.L_x_2172:
        /* <DEDUP_REMOVED lines=16> */
.L_x_2178:
[----:B------:R-:W-:Y:S05]  /*38d0*/  BSYNC B3 ;  /* 0x0000000000037941 */ /* 0x000fea0003800000 */
.L_x_2177:
        /* <DEDUP_REMOVED lines=44> */
.L_x_2176:
[----:B------:R-:W-:Y:S05]  /*3ba0*/  BSYNC B2 ;  /* 0x0000000000027941 */ /* 0x000fea0003800000 */
.L_x_2175:
        /* <DEDUP_REMOVED lines=16> */
.L_x_2179:
        /* <DEDUP_REMOVED lines=12> */
.L_x_2182:
[----:B------:R-:W-:-:S07]  /*3d70*/  IMAD.MOV.U32 R106, RZ, RZ, R116 ;  /* 0x000000ffff6a7224 */ /* 0x000fce00078e0074 */
.L_x_2183:
[----:B------:R-:W-:Y:S05]  /*3d80*/  BSYNC B2 ;  /* 0x0000000000027941 */ /* 0x000fea0003800000 */
.L_x_2181:
        /* <DEDUP_REMOVED lines=16> */
.L_x_2187:
[----:B------:R-:W-:Y:S05]  /*3e90*/  BSYNC B3 ;  /* 0x0000000000037941 */ /* 0x000fea0003800000 */
.L_x_2186:
        /* <DEDUP_REMOVED lines=44> */
.L_x_2185:
[----:B------:R-:W-:Y:S05]  /*4160*/  BSYNC B2 ;  /* 0x0000000000027941 */ /* 0x000fea0003800000 */
.L_x_2184:
[----:B------:R-:W-:Y:S02]  /*4170*/  I2FP.F32.U32 R90, R106 ;  /* 0x0000006a005a7245 */ /* 0x000fe40000201000 */
[----:B------:R-:W-:-:S04]  /*4180*/  PRMT R49, R41, 0x7632, R49 ;  /* 0x0000763229317816 */ /* 0x000fc80000000031 */
[----:B------:R-:W-:Y:S01]  /*4190*/  SHF.L.U32 R106, R49, 0x10, RZ ;  /* 0x00000010316a7819 */ /* 0x000fe200000006ff */
[----:B------:R-:W-:-:S04]  /*41a0*/  FFMA.FTZ R49, R90, R159, 1.1641532182693481445e-10 ;  /* 0x2f0000005a317423 */ /* 0x000fc8000001009f */
[----:B------:R-:W-:Y:S01]  /*41b0*/  FMUL.FTZ R106, R106, R157 ;  /* 0x0000009d6a6a7220 */ /* 0x000fe20000410000 */
[----:B------:R-:W-:-:S04]  /*41c0*/  FSETP.GTU.FTZ.AND P3, PT, R49, R158, PT ;  /* 0x0000009e3100720b */ /* 0x000fc80003f7c000 */
[----:B------:R-:W-:Y:S02]  /*41d0*/  FSEL R49, R106, RZ, !P3 ;  /* 0x000000ff6a317208 */ /* 0x000fe40005800000 */
[----:B------:R-:W-:-:S03]  /*41e0*/  SEL R106, RZ, 0x1, P3 ;  /* 0x00000001ff6a7807 */ /* 0x000fc60001800000 */
[----:B------:R-:W-:Y:S01]  /*41f0*/  FADD.FTZ R128, R49, R128 ;  /* 0x0000008031807221 */ /* 0x000fe20000010000 */
[----:B------:R-:W-:-:S05]  /*4200*/  @P0 PRMT R49, R45, 0x7632, R49 ;  /* 0x000076322d310816 */ /* 0x000fca0000000031 */
[----:B------:R-:W-:-:S04]  /*4210*/  @P0 IMAD.U32 R49, R49, 0x10000, RZ ;  /* 0x0001000031310824 */ /* 0x000fc800078e00ff */
[----:B------:R-:W-:-:S07]  /*4220*/  @P0 FADD.FTZ R128, R49, R128 ;  /* 0x0000008031800221 */ /* 0x000fce0000010000 */
.L_x_2180:
        /* <DEDUP_REMOVED lines=12> */
.L_x_2189:
[----:B------:R-:W-:-:S07]  /*42f0*/  MOV R113, R116 ;  /* 0x0000007400717202 */ /* 0x000fce0000000f00 */
.L_x_2190:
[----:B------:R-:W-:Y:S05]  /*4300*/  BSYNC B2 ;  /* 0x0000000000027941 */ /* 0x000fea0003800000 */
.L_x_2188:
        /* <DEDUP_REMOVED lines=16> */
.L_x_2194:
[----:B------:R-:W-:Y:S05]  /*4410*/  BSYNC B3 ;  /* 0x0000000000037941 */ /* 0x000fea0003800000 */
.L_x_2193:
        /* <DEDUP_REMOVED lines=44> */
.L_x_2192:
[----:B------:R-:W-:Y:S05]  /*46e0*/  BSYNC B2 ;  /* 0x0000000000027941 */ /* 0x000fea0003800000 */
.L_x_2191:
[----:B------:R-:W-:Y:S02]  /*46f0*/  I2FP.F32.U32 R48, R113 ;  /* 0x0000007100307245 */ /* 0x000fe40000201000 */
[----:B------:R-:W-:-:S03]  /*4700*/  LOP3.LUT R35, R35, 0xfffffffe, RZ, 0xc0, !PT ;  /* 0xfffffffe23237812 */ /* 0x000fc600078ec0ff */
[----:B------:R-:W-:Y:S01]  /*4710*/  FFMA.FTZ R91, R48, R159, 1.1641532182693481445e-10 ;  /* 0x2f000000305b7423 */ /* 0x000fe2000001009f */
[C---:B------:R-:W-:Y:S01]  /*4720*/  IMAD.U32 R48, R50.reuse, 0x10000, RZ ;  /* 0x0001000032307824 */ /* 0x040fe200078e00ff */
[----:B------:R-:W-:-:S03]  /*4730*/  PRMT R50, R50, 0x7632, R50 ;  /* 0x0000763232327816 */ /* 0x000fc60000000032 */
        /* <DEDUP_REMOVED lines=11> */
.L_x_2195:
        /* <DEDUP_REMOVED lines=12> */
.L_x_2198:
[----:B------:R-:W-:-:S07]  /*48b0*/  IMAD.MOV.U32 R105, RZ, RZ, R116 ;  /* 0x000000ffff697224 */ /* 0x000fce00078e0074 */
.L_x_2199:
[----:B------:R-:W-:Y:S05]  /*48c0*/  BSYNC B2 ;  /* 0x0000000000027941 */ /* 0x000fea0003800000 */
.L_x_2197:
        /* <DEDUP_REMOVED lines=16> */
.L_x_2203:
[----:B------:R-:W-:Y:S05]  /*49d0*/  BSYNC B3 ;  /* 0x0000000000037941 */ /* 0x000fea0003800000 */
.L_x_2202:
        /* <DEDUP_REMOVED lines=44> */
.L_x_2201:
[----:B------:R-:W-:Y:S05]  /*4ca0*/  BSYNC B2 ;  /* 0x0000000000027941 */ /* 0x000fea0003800000 */
.L_x_2200:
        /* <DEDUP_REMOVED lines=10> */
.L_x_2196:
        /* <DEDUP_REMOVED lines=12> */
.L_x_2205:
[----:B------:R-:W-:-:S07]  /*4e10*/  MOV R113, R116 ;  /* 0x0000007400717202 */ /* 0x000fce0000000f00 */
.L_x_2206:
[----:B------:R-:W-:Y:S05]  /*4e20*/  BSYNC B2 ;  /* 0x0000000000027941 */ /* 0x000fea0003800000 */
.L_x_2204:
        /* <DEDUP_REMOVED lines=16> */
.L_x_2210:
[----:B------:R-:W-:Y:S05]  /*4f30*/  BSYNC B3 ;  /* 0x0000000000037941 */ /* 0x000fea0003800000 */
.L_x_2209:
        /* <DEDUP_REMOVED lines=44> */
.L_x_2208:
[----:B------:R-:W-:Y:S05]  /*5200*/  BSYNC B2 ;  /* 0x0000000000027941 */ /* 0x000fea0003800000 */
.L_x_2207:
        /* <DEDUP_REMOVED lines=14> */
.L_x_2211:
        /* <DEDUP_REMOVED lines=12> */
.L_x_2214:
[----:B------:R-:W-:-:S07]  /*53b0*/  IMAD.MOV.U32 R50, RZ, RZ, R116 ;  /* 0x000000ffff327224 */ /* 0x000fce00078e0074 */
.L_x_2215:
[----:B------:R-:W-:Y:S05]  /*53c0*/  BSYNC B2 ;  /* 0x0000000000027941 */ /* 0x000fea0003800000 */
.L_x_2213:
        /* <DEDUP_REMOVED lines=16> */
.L_x_2219:
[----:B------:R-:W-:Y:S05]  /*54d0*/  BSYNC B3 ;  /* 0x0000000000037941 */ /* 0x000fea0003800000 */
.L_x_2218:
        /* <DEDUP_REMOVED lines=44> */
.L_x_2217:
[----:B------:R-:W-:Y:S05]  /*57a0*/  BSYNC B2 ;  /* 0x0000000000027941 */ /* 0x000fea0003800000 */
.L_x_2216:
        /* <DEDUP_REMOVED lines=12> */
.L_x_2212:
        /* <DEDUP_REMOVED lines=12> */
.L_x_2221:
[----:B------:R-:W-:-:S07]  /*5930*/  MOV R50, R116 ;  /* 0x0000007400327202 */ /* 0x000fce0000000f00 */
.L_x_2222:
[----:B------:R-:W-:Y:S05]  /*5940*/  BSYNC B2 ;  /* 0x0000000000027941 */ /* 0x000fea0003800000 */
.L_x_2220:
        /* <DEDUP_REMOVED lines=16> */
.L_x_2226:
[----:B------:R-:W-:Y:S05]  /*5a50*/  BSYNC B3 ;  /* 0x0000000000037941 */ /* 0x000fea0003800000 */
.L_x_2225:
        /* <DEDUP_REMOVED lines=44> */
.L_x_2224:
[----:B------:R-:W-:Y:S05]  /*5d20*/  BSYNC B2 ;  /* 0x0000000000027941 */ /* 0x000fea0003800000 */
.L_x_2223:
[----:B------:R-:W-:Y:S02]  /*5d30*/  I2FP.F32.U32 R48, R50 ;  /* 0x0000003200307245 */ /* 0x000fe40000201000 */
[----:B------:R-:W-:-:S03]  /*5d40*/  PRMT R113, R51, 0x7632, R113 ;  /* 0x0000763233717816 */ /* 0x000fc60000000071 */
[----:B------:R-:W-:Y:S01]  /*5d50*/  FFMA.FTZ R91, R48, R159, 1.1641532182693481445e-10 ;  /* 0x2f000000305b7423 */ /* 0x000fe2000001009f */
[----:B------:R-:W-:-:S04]  /*5d60*/  IMAD.U32 R48, R51, 0x10000, RZ ;  /* 0x0001000033307824 */ /* 0x000fc800078e00ff */
[----:B------:R-:W-:Y:S01]  /*5d70*/  FMUL.FTZ R48, R48, R157 ;  /* 0x0000009d30307220 */ /* 0x000fe20000410000 */
        /* <DEDUP_REMOVED lines=9> */
.L_x_2227:
        /* <DEDUP_REMOVED lines=12> */
.L_x_2230:
[----:B------:R-:W-:-:S07]  /*5ed0*/  IMAD.MOV.U32 R103, RZ, RZ, R116 ;  /* 0x000000ffff677224 */ /* 0x000fce00078e0074 */
.L_x_2231:
[----:B------:R-:W-:Y:S05]  /*5ee0*/  BSYNC B2 ;  /* 0x0000000000027941 */ /* 0x000fea0003800000 */
.L_x_2229:
        /* <DEDUP_REMOVED lines=16> */
.L_x_2235:
[----:B------:R-:W-:Y:S05]  /*5ff0*/  BSYNC B3 ;  /* 0x0000000000037941 */ /* 0x000fea0003800000 */
.L_x_2234:
        /* <DEDUP_REMOVED lines=44> */
.L_x_2233:
[----:B------:R-:W-:Y:S05]  /*62c0*/  BSYNC B2 ;  /* 0x0000000000027941 */ /* 0x000fea0003800000 */
.L_x_2232:
        /* <DEDUP_REMOVED lines=10> */
.L_x_2228:
        /* <DEDUP_REMOVED lines=12> */
.L_x_2237:
[----:B------:R-:W-:-:S07]  /*6430*/  MOV R148, R116 ;  /* 0x0000007400947202 */ /* 0x000fce0000000f00 */
.L_x_2238:
[----:B------:R-:W-:Y:S05]  /*6440*/  BSYNC B2 ;  /* 0x0000000000027941 */ /* 0x000fea0003800000 */
.L_x_2236:
        /* <DEDUP_REMOVED lines=16> */
.L_x_2242:
[----:B------:R-:W-:Y:S05]  /*6550*/  BSYNC B3 ;  /* 0x0000000000037941 */ /* 0x000fea0003800000 */
.L_x_2241:
        /* <DEDUP_REMOVED lines=44> */
.L_x_2240:
[----:B------:R-:W-:Y:S05]  /*6820*/  BSYNC B2 ;  /* 0x0000000000027941 */ /* 0x000fea0003800000 */
.L_x_2239:
        /* <DEDUP_REMOVED lines=14> */
.L_x_2243:
        /* <DEDUP_REMOVED lines=12> */
.L_x_2246:
[----:B------:R-:W-:-:S07]  /*69d0*/  IMAD.MOV.U32 R102, RZ, RZ, R116 ;  /* 0x000000ffff667224 */ /* 0x000fce00078e0074 */
.L_x_2247:
[----:B------:R-:W-:Y:S05]  /*69e0*/  BSYNC B2 ;  /* 0x0000000000027941 */ /* 0x000fea0003800000 */
.L_x_2245:
        /* <DEDUP_REMOVED lines=16> */
.L_x_2251:
[----:B------:R-:W-:Y:S05]  /*6af0*/  BSYNC B3 ;  /* 0x0000000000037941 */ /* 0x000fea0003800000 */
.L_x_2250:
[----:B------:R-:W-:Y:S01]  /*6b00*/  LOP3.LUT R49, R49, UR7, R112, 0x96, !PT ;  /* 0x0000000731317c12 */ /* 0x000fe2000f8e9670 */
[----:B------:R-:W-:-:S04]  /*6b10*/  IMAD.HI.U32 R51, R34, -0x326172a9, RZ ;  /* 0xcd9e8d5722337827 */ /* 0x000fc800078e00ff */
[----:B------:R-:W-:Y:S01]  /*6b20*/  IMAD R91, R34, -0x326172a9, RZ ;  /* 0xcd9e8d57225b7824 */ /* 0x000fe200078e02ff */
[----:B------:R-:W-:Y:S01]  /*6b30*/  LOP3.LUT R51, R51, UR6, R32, 0x96, !PT ;  /* 0x0000000633337c12 */ /* 0x000fe2000f8e9620 */
[----:B------:R-:W-:-:S04]  /*6b40*/  IMAD.WIDE.U32 R48, R49, -0x326172a9, RZ ;  /* 0xcd9e8d5731307825 */ /* 0x000fc800078e00ff */
[----:B------:R-:W-:Y:S01]  /*6b50*/  IMAD.MOV.U32 R113, RZ, RZ, RZ ;  /* 0x000000ffff717224 */ /* 0x000fe200078e00ff */
        /* <DEDUP_REMOVED lines=37> */
[----:B------:R-:W-:-:S07]  /*6db0*/  LOP3.LUT R111, R49, UR35, R50, 0x96, !PT ;  /* 0x00000023316f7c12 */ /* 0x000fce000f8e9632 */
.L_x_2249:
[----:B------:R-:W-:Y:S05]  /*6dc0*/  BSYNC B2 ;  /* 0x0000000000027941 */ /* 0x000fea0003800000 */
.L_x_2248:
[----:B------:R-:W-:-:S05]  /*6dd0*/  I2FP.F32.U32 R48, R102 ;  /* 0x0000006600307245 */ /* 0x000fca0000201000 */
[----:B------:R-:W-:Y:S01]  /*6de0*/  FFMA.FTZ R159, R48, R159, 1.1641532182693481445e-10 ;  /* 0x2f000000309f7423 */ /* 0x000fe2000001009f */
[----:B------:R-:W-:-:S04]  /*6df0*/  PRMT R48, R43, 0x7632, R48 ;  /* 0x000076322b307816 */ /* 0x000fc80000000030 */
[----:B------:R-:W-:Y:S02]  /*6e00*/  SHF.L.U32 R48, R48, 0x10, RZ ;  /* 0x0000001030307819 */ /* 0x000fe400000006ff */
[----:B------:R-:W-:-:S03]  /*6e10*/  FSETP.GTU.FTZ.AND P2, PT, R159, R158, PT ;  /* 0x0000009e9f00720b */ /* 0x000fc60003f5c000 */
[----:B------:R-:W-:Y:S01]  /*6e20*/  FMUL.FTZ R48, R48, R157 ;  /* 0x0000009d30307220 */ /* 0x000fe20000410000 */
[----:B------:R-:W-:-:S04]  /*6e30*/  SEL R102, RZ, 0x1, P2 ;  /* 0x00000001ff667807 */ /* 0x000fc80001000000 */
[----:B------:R-:W-:Y:S02]  /*6e40*/  FSEL R49, R48, RZ, !P2 ;  /* 0x000000ff30317208 */ /* 0x000fe40005000000 */
[----:B------:R-:W-:-:S03]  /*6e50*/  @P0 PRMT R48, R47, 0x7632, R48 ;  /* 0x000076322f300816 */ /* 0x000fc60000000030 */
[----:B------:R-:W-:Y:S02]  /*6e60*/  FADD.FTZ R148, R49, R148 ;  /* 0x0000009431947221 */ /* 0x000fe40000010000 */
[----:B------:R-:W-:-:S04]  /*6e70*/  @P0 IMAD.U32 R49, R48, 0x10000, RZ ;  /* 0x0001000030310824 */ /* 0x000fc800078e00ff */
[----:B------:R-:W-:-:S07]  /*6e80*/  @P0 FADD.FTZ R148, R49, R148 ;  /* 0x0000009431940221 */ /* 0x000fce0000010000 */
.L_x_2244:
[C---:B------:R-:W-:Y:S02]  /*6e90*/  LOP3.LUT P0, RZ, R35.reuse, 0x2, RZ, 0xc0, !PT ;  /* 0x0000000223ff7812 */ /* 0x040fe4000780c0ff */
[----:B------:R-:W-:Y:S02]  /*6ea0*/  SEL R161, RZ, 0x1000000, P5 ;  /* 0x01000000ffa17807 */ /* 0x000fe40002800000 */
[----:B------:R-:W-:Y:S02]  /*6eb0*/  SEL R162, RZ, 0x1, P0 ;  /* 0x00000001ffa27807 */ /* 0x000fe40000000000 */
[----:B------:R-:W-:Y:S02]  /*6ec0*/  SEL R164, RZ, 0x10000, P4 ;  /* 0x00010000ffa47807 */ /* 0x000fe40002000000 */
[C---:B------:R-:W-:Y:S01]  /*6ed0*/  LOP3.LUT P6, RZ, R35.reuse, 0x8, RZ, 0xc0, !PT ;  /* 0x0000000823ff7812 */ /* 0x040fe200078cc0ff */
[----:B------:R-:W-:Y:S01]  /*6ee0*/  IMAD.WIDE.U32 R162, R162, 0x1000000, RZ ;  /* 0x01000000a2a27825 */ /* 0x000fe200078e00ff */
[----:B------:R-:W-:-:S02]  /*6ef0*/  LOP3.LUT P5, RZ, R35, 0x4, RZ, 0xc0, !PT ;  /* 0x0000000423ff7812 */ /* 0x000fc400078ac0ff */
[----:B------:R-:W-:Y:S02]  /*6f00*/  LOP3.LUT P4, RZ, R35, 0x1, RZ, 0xc0, !PT ;  /* 0x0000000123ff7812 */ /* 0x000fe4000788c0ff */
        /* <DEDUP_REMOVED lines=9> */
[----:B------:R-:W-:Y:S02]  /*6fa0*/  LOP3.LUT P2, RZ, R35, 0x10, RZ, 0xc0, !PT ;  /* 0x0000001023ff7812 */ /* 0x000fe4000784c0ff */
[----:B------:R-:W-:Y:S02]  /*6fb0*/  LEA.HI.X R91, R115, UR13, RZ, 0x4, P0 ;  /* 0x0000000d735b7c11 */ /* 0x000fe400080f24ff */
[----:B------:R-:W-:Y:S02]  /*6fc0*/  F2FP.BF16.F32.PACK_AB R51, R148, R147 ;  /* 0x000000939433723e */ /* 0x000fe400000010ff */
[----:B------:R-:W-:Y:S02]  /*6fd0*/  F2FP.BF16.F32.PACK_AB R50, R138, R137 ;  /* 0x000000898a32723e */ /* 0x000fe400000010ff */
[----:B------:R-:W-:-:S02]  /*6fe0*/  F2FP.BF16.F32.PACK_AB R49, R128, R127 ;  /* 0x0000007f8031723e */ /* 0x000fc400000010ff */
        /* <DEDUP_REMOVED lines=32> */
.L_x_2252:
[----:B------:R-:W-:-:S07]  /*71f0*/  VIADD R157, R115, 0x20 ;  /* 0x00000020739d7836 */ /* 0x000fce0000000000 */
.L_x_2123:
[----:B------:R-:W-:Y:S05]  /*7200*/  BSYNC B1 ;  /* 0x0000000000017941 */ /* 0x000fea0003800000 */
.L_x_2122:
        /* <DEDUP_REMOVED lines=29> */
.L_x_2256:
[----:B------:R-:W-:-:S07]  /*73e0*/  MOV R119, R116 ;  /* 0x0000007400777202 */ /* 0x000fce0000000f00 */
.L_x_2257:
[----:B------:R-:W-:Y:S05]  /*73f0*/  BSYNC B2 ;  /* 0x0000000000027941 */ /* 0x000fea0003800000 */
.L_x_2255:
        /* <DEDUP_REMOVED lines=16> */
.L_x_2261:
[----:B------:R-:W-:Y:S05]  /*7500*/  BSYNC B3 ;  /* 0x0000000000037941 */ /* 0x000fea0003800000 */
.L_x_2260:
[----:B------:R-:W-:Y:S01]  /*7510*/  LOP3.LUT R113, R113, UR7, R112, 0x96, !PT ;  /* 0x0000000771717c12 */ /* 0x000fe2000f8e9670 */
[----:B------:R-:W-:-:S04]  /*7520*/  IMAD.HI.U32 R111, R34, -0x326172a9, RZ ;  /* 0xcd9e8d57226f7827 */ /* 0x000fc800078e00ff */
        /* <DEDUP_REMOVED lines=40> */
[----:B------:R-:W-:Y:S02]  /*77b0*/  LOP3.LUT R111, R159, UR35, R160, 0x96, !PT ;  /* 0x000000239f6f7c12 */ /* 0x000fe4000f8e96a0 */
[----:B------:R-:W-:-:S07]  /*77c0*/  MOV R114, R158 ;  /* 0x0000009e00727202 */ /* 0x000fce0000000f00 */
.L_x_2259:
[----:B------:R-:W-:Y:S05]  /*77d0*/  BSYNC B2 ;  /* 0x0000000000027941 */ /* 0x000fea0003800000 */
.L_x_2258:
[----:B------:R-:W0:Y:S01]  /*77e0*/  LDC R159, c[0x0][0x294] ;  /* 0x0000a500ff9f7b82 */ /* 0x000e220000000800 */
[----:B------:R-:W-:Y:S01]  /*77f0*/  I2FP.F32.U32 R113, R119 ;  /* 0x0000007700717245 */ /* 0x000fe20000201000 */
[----:B------:R-:W-:Y:S01]  /*7800*/  IMAD.MOV.U32 R160, RZ, RZ, 0x2f800000 ;  /* 0x2f800000ffa07424 */ /* 0x000fe200078e00ff */
[----:B------:R-:W-:Y:S02]  /*7810*/  ISETP.NE.U32.AND P2, PT, R90, RZ, PT ;  /* 0x000000ff5a00720c */ /* 0x000fe40003f45070 */
[----:B------:R-:W-:Y:S01]  /*7820*/  LOP3.LUT R35, R35, 0xffffffef, RZ, 0xc0, !PT ;  /* 0xffffffef23237812 */ /* 0x000fe200078ec0ff */
[----:B------:R-:W-:Y:S01]  /*7830*/  FFMA.FTZ R90, R113, R160, 1.1641532182693481445e-10 ;  /* 0x2f000000715a7423 */ /* 0x000fe200000100a0 */
[----:B------:R-:W-:Y:S01]  /*7840*/  ISETP.NE.AND.EX P2, PT, R91, RZ, PT, P2 ;  /* 0x000000ff5b00720c */ /* 0x000fe20003f45320 */
[----:B------:R-:W1:Y:S01]  /*7850*/  LDC R158, c[0x0][0x298] ;  /* 0x0000a600ff9e7b82 */ /* 0x000e620000000800 */
[C---:B-----5:R-:W-:Y:S02]  /*7860*/  SHF.L.U32 R91, R48.reuse, 0x10, RZ ;  /* 0x00000010305b7819 */ /* 0x060fe400000006ff */
        /* <DEDUP_REMOVED lines=8> */
[----:B------:R-:W-:-:S04]  /*78f0*/  IMAD.U32 R90, R44, 0x10000, RZ ;  /* 0x000100002c5a7824 */ /* 0x000fc800078e00ff */
[----:B------:R-:W-:Y:S01]  /*7900*/  FADD.FTZ R119, R90, R119 ;  /* 0x000000775a777221 */ /* 0x000fe20000010000 */
[----:B------:R-:W-:Y:S01]  /*7910*/  MOV R90, R120 ;  /* 0x00000078005a7202 */ /* 0x000fe20000000f00 */
[----:B------:R-:W-:Y:S06]  /*7920*/  BRA `(.L_x_2263) ;  /* 0x0000000400587947 */ /* 0x000fec0003800000 */
.L_x_2262:
        /* <DEDUP_REMOVED lines=12> */
.L_x_2265:
[----:B------:R-:W-:-:S07]  /*79f0*/  IMAD.MOV.U32 R109, RZ, RZ, R116 ;  /* 0x000000ffff6d7224 */ /* 0x000fce00078e0074 */
.L_x_2266:
[----:B------:R-:W-:Y:S05]  /*7a00*/  BSYNC B2 ;  /* 0x0000000000027941 */ /* 0x000fea0003800000 */
.L_x_2264:
        /* <DEDUP_REMOVED lines=16> */
.L_x_2270:
[----:B------:R-:W-:Y:S05]  /*7b10*/  BSYNC B3 ;  /* 0x0000000000037941 */ /* 0x000fea0003800000 */
.L_x_2269:
        /* <DEDUP_REMOVED lines=40> */
[----:B------:R-:W-:-:S04]  /*7da0*/  IMAD.WIDE.U32 R90, R111, -0x2daee0ad, RZ ;  /* 0xd2511f536f5a7825 */ /* 0x000fc800078e00ff */
[----:B------:R-:W-:Y:S01]  /*7db0*/  IMAD.MOV.U32 R114, RZ, RZ, R90 ;  /* 0x000000ffff727224 */ /* 0x000fe200078e005a */
[----:B------:R-:W-:Y:S01]  /*7dc0*/  HFMA2.MMA R90, -RZ, RZ, 0, 0 ;  /* 0x00000000ff5a7435 */ /* 0x000fe200000001ff */
[----:B------:R-:W-:-:S10]  /*7dd0*/  LOP3.LUT R111, R91, UR35, R162, 0x96, !PT ;  /* 0x000000235b6f7c12 */ /* 0x000fd4000f8e96a2 */
.L_x_2268:
[----:B------:R-:W-:Y:S05]  /*7de0*/  BSYNC B2 ;  /* 0x0000000000027941 */ /* 0x000fea0003800000 */
.L_x_2267:
[----:B------:R-:W-:-:S05]  /*7df0*/  I2FP.F32.U32 R91, R109 ;  /* 0x0000006d005b7245 */ /* 0x000fca0000201000 */
[----:B------:R-:W-:Y:S01]  /*7e00*/  FFMA.FTZ R120, R91, R160, 1.1641532182693481445e-10 ;  /* 0x2f0000005b787423 */ /* 0x000fe200000100a0 */
[----:B------:R-:W-:-:S04]  /*7e10*/  IMAD.U32 R91, R40, 0x10000, RZ ;  /* 0x00010000285b7824 */ /* 0x000fc800078e00ff */
[----:B------:R-:W-:Y:S01]  /*7e20*/  FMUL.FTZ R91, R91, R158 ;  /* 0x0000009e5b5b7220 */ /* 0x000fe20000410000 */
[----:B------:R-:W-:-:S04]  /*7e30*/  FSETP.GTU.FTZ.AND P3, PT, R120, R159, PT ;  /* 0x0000009f7800720b */ /* 0x000fc80003f7c000 */
[----:B------:R-:W-:Y:S02]  /*7e40*/  FSEL R120, R91, RZ, !P3 ;  /* 0x000000ff5b787208 */ /* 0x000fe40005800000 */
[----:B------:R-:W-:-:S03]  /*7e50*/  SEL R109, RZ, 0x1, P3 ;  /* 0x00000001ff6d7807 */ /* 0x000fc60001800000 */
[----:B------:R-:W-:Y:S01]  /*7e60*/  FADD.FTZ R119, R120, R119 ;  /* 0x0000007778777221 */ /* 0x000fe20000010000 */
[----:B------:R-:W-:-:S04]  /*7e70*/  @P0 IMAD.U32 R120, R44, 0x10000, RZ ;  /* 0x000100002c780824 */ /* 0x000fc800078e00ff */
[----:B------:R-:W-:-:S07]  /*7e80*/  @P0 FADD.FTZ R119, R120, R119 ;  /* 0x0000007778770221 */ /* 0x000fce0000010000 */
.L_x_2263:
        /* <DEDUP_REMOVED lines=12> */
.L_x_2272:
[----:B------:R-:W-:-:S07]  /*7f50*/  IMAD.MOV.U32 R113, RZ, RZ, R116 ;  /* 0x000000ffff717224 */ /* 0x000fce00078e0074 */
.L_x_2273:
[----:B------:R-:W-:Y:S05]  /*7f60*/  BSYNC B2 ;  /* 0x0000000000027941 */ /* 0x000fea0003800000 */
.L_x_2271:
        /* <DEDUP_REMOVED lines=16> */
.L_x_2277:
[----:B------:R-:W-:Y:S05]  /*8070*/  BSYNC B3 ;  /* 0x0000000000037941 */ /* 0x000fea0003800000 */
.L_x_2276:
        /* <DEDUP_REMOVED lines=44> */
.L_x_2275:
[----:B------:R-:W-:Y:S05]  /*8340*/  BSYNC B2 ;  /* 0x0000000000027941 */ /* 0x000fea0003800000 */
.L_x_2274:
        /* <DEDUP_REMOVED lines=16> */
.L_x_2278:
        /* <DEDUP_REMOVED lines=12> */
.L_x_2281:
[----:B------:R-:W-:-:S07]  /*8510*/  IMAD.MOV.U32 R48, RZ, RZ, R116 ;  /* 0x000000ffff307224 */ /* 0x000fce00078e0074 */
.L_x_2282:
[----:B------:R-:W-:Y:S05]  /*8520*/  BSYNC B2 ;  /* 0x0000000000027941 */ /* 0x000fea0003800000 */
.L_x_2280:
        /* <DEDUP_REMOVED lines=16> */
.L_x_2286:
[----:B------:R-:W-:Y:S05]  /*8630*/  BSYNC B3 ;  /* 0x0000000000037941 */ /* 0x000fea0003800000 */
.L_x_2285:
        /* <DEDUP_REMOVED lines=44> */
.L_x_2284:
[----:B------:R-:W-:Y:S05]  /*8900*/  BSYNC B2 ;  /* 0x0000000000027941 */ /* 0x000fea0003800000 */
.L_x_2283:
        /* <DEDUP_REMOVED lines=12> */
.L_x_2279:
        /* <DEDUP_REMOVED lines=12> */
.L_x_2288:
[----:B------:R-:W-:-:S07]  /*8a90*/  IMAD.MOV.U32 R48, RZ, RZ, R116 ;  /* 0x000000ffff307224 */ /* 0x000fce00078e0074 */
.L_x_2289:
[----:B------:R-:W-:Y:S05]  /*8aa0*/  BSYNC B2 ;  /* 0x0000000000027941 */ /* 0x000fea0003800000 */
.L_x_2287:
        /* <DEDUP_REMOVED lines=16> */
.L_x_2293:
[----:B------:R-:W-:Y:S05]  /*8bb0*/  BSYNC B3 ;  /* 0x0000000000037941 */ /* 0x000fea0003800000 */
.L_x_2292:
        /* <DEDUP_REMOVED lines=44> */
.L_x_2291:
[----:B------:R-:W-:Y:S05]  /*8e80*/  BSYNC B2 ;  /* 0x0000000000027941 */ /* 0x000fea0003800000 */
.L_x_2290:
        /* <DEDUP_REMOVED lines=12> */
[----:B------:R-:W-:-:S04]  /*8f50*/  IMAD.U32 R48, R45, 0x10000, RZ ;  /* 0x000100002d307824 */ /* 0x000fc800078e00ff */
[----:B------:R-:W-:Y:S01]  /*8f60*/  FADD.FTZ R129, R48, R129 ;  /* 0x0000008130817221 */ /* 0x000fe20000010000 */
[----:B------:R-:W-:Y:S01]  /*8f70*/  MOV R48, R91 ;  /* 0x0000005b00307202 */ /* 0x000fe20000000f00 */
[----:B------:R-:W-:Y:S06]  /*8f80*/  BRA `(.L_x_2295) ;  /* 0x0000000400587947 */ /* 0x000fec0003800000 */
.L_x_2294:
        /* <DEDUP_REMOVED lines=12> */
.L_x_2297:
[----:B------:R-:W-:-:S07]  /*9050*/  IMAD.MOV.U32 R107, RZ, RZ, R116 ;  /* 0x000000ffff6b7224 */ /* 0x000fce00078e0074 */
.L_x_2298:
[----:B------:R-:W-:Y:S05]  /*9060*/  BSYNC B2 ;  /* 0x0000000000027941 */ /* 0x000fea0003800000 */
.L_x_2296:
        /* <DEDUP_REMOVED lines=16> */
.L_x_2302:
[----:B------:R-:W-:Y:S05]  /*9170*/  BSYNC B3 ;  /* 0x0000000000037941 */ /* 0x000fea0003800000 */
.L_x_2301:
        /* <DEDUP_REMOVED lines=44> */
.L_x_2300:
[----:B------:R-:W-:Y:S05]  /*9440*/  BSYNC B2 ;  /* 0x0000000000027941 */ /* 0x000fea0003800000 */
.L_x_2299:
        /* <DEDUP_REMOVED lines=10> */
.L_x_2295:
        /* <DEDUP_REMOVED lines=12> */
.L_x_2304:
[----:B------:R-:W-:-:S07]  /*95b0*/  IMAD.MOV.U32 R130, RZ, RZ, R116 ;  /* 0x000000ffff827224 */ /* 0x000fce00078e0074 */
.L_x_2305:
[----:B------:R-:W-:Y:S05]  /*95c0*/  BSYNC B2 ;  /* 0x0000000000027941 */ /* 0x000fea0003800000 */
.L_x_2303:
        /* <DEDUP_REMOVED lines=16> */
.L_x_2309:
[----:B------:R-:W-:Y:S05]  /*96d0*/  BSYNC B3 ;  /* 0x0000000000037941 */ /* 0x000fea0003800000 */
.L_x_2308:
        /* <DEDUP_REMOVED lines=44> */
.L_x_2307:
[----:B------:R-:W-:Y:S05]  /*99a0*/  BSYNC B2 ;  /* 0x0000000000027941 */ /* 0x000fea0003800000 */
.L_x_2306:
        /* <DEDUP_REMOVED lines=16> */
.L_x_2310:
        /* <DEDUP_REMOVED lines=12> */
.L_x_2313:
[----:B------:R-:W-:-:S07]  /*9b70*/  IMAD.MOV.U32 R106, RZ, RZ, R116 ;  /* 0x000000ffff6a7224 */ /* 0x000fce00078e0074 */
.L_x_2314:
[----:B------:R-:W-:Y:S05]  /*9b80*/  BSYNC B2 ;  /* 0x0000000000027941 */ /* 0x000fea0003800000 */
.L_x_2312:
        /* <DEDUP_REMOVED lines=16> */
.L_x_2318:
[----:B------:R-:W-:Y:S05]  /*9c90*/  BSYNC B3 ;  /* 0x0000000000037941 */ /* 0x000fea0003800000 */
.L_x_2317:
        /* <DEDUP_REMOVED lines=44> */
.L_x_2316:
[----:B------:R-:W-:Y:S05]  /*9f60*/  BSYNC B2 ;  /* 0x0000000000027941 */ /* 0x000fea0003800000 */
.L_x_2315:
[----:B------:R-:W-:Y:S02]  /*9f70*/  PRMT R90, R41, 0x7632, R90 ;  /* 0x00007632295a7816 */ /* 0x000fe4000000005a */
[----:B------:R-:W-:-:S03]  /*9f80*/  I2FP.F32.U32 R49, R106 ;  /* 0x0000006a00317245 */ /* 0x000fc60000201000 */
[----:B------:R-:W-:Y:S02]  /*9f90*/  IMAD.U32 R91, R90, 0x10000, RZ ;  /* 0x000100005a5b7824 */ /* 0x000fe400078e00ff */
[----:B------:R-:W-:Y:S01]  /*9fa0*/  FFMA.FTZ R90, R49, R160, 1.1641532182693481445e-10 ;  /* 0x2f000000315a7423 */ /* 0x000fe200000100a0 */
[----:B------:R-:W-:Y:S01]  /*9fb0*/  @P0 PRMT R49, R45, 0x7632, R49 ;  /* 0x000076322d310816 */ /* 0x000fe20000000031 */
[----:B------:R-:W-:-:S03]  /*9fc0*/  FMUL.FTZ R91, R91, R158 ;  /* 0x0000009e5b5b7220 */ /* 0x000fc60000410000 */
[----:B------:R-:W-:Y:S01]  /*9fd0*/  FSETP.GTU.FTZ.AND P3, PT, R90, R159, PT ;  /* 0x0000009f5a00720b */ /* 0x000fe20003f7c000 */
[----:B------:R-:W-:-:S03]  /*9fe0*/  @P0 IMAD.U32 R49, R49, 0x10000, RZ ;  /* 0x0001000031310824 */ /* 0x000fc600078e00ff */
[----:B------:R-:W-:Y:S02]  /*9ff0*/  FSEL R91, R91, RZ, !P3 ;  /* 0x000000ff5b5b7208 */ /* 0x000fe40005800000 */
[----:B------:R-:W-:-:S03]  /*a000*/  SEL R106, RZ, 0x1, P3 ;  /* 0x00000001ff6a7807 */ /* 0x000fc60001800000 */
[----:B------:R-:W-:-:S04]  /*a010*/  FADD.FTZ R130, R91, R130 ;  /* 0x000000825b827221 */ /* 0x000fc80000010000 */
[----:B------:R-:W-:-:S07]  /*a020*/  @P0 FADD.FTZ R130, R49, R130 ;  /* 0x0000008231820221 */ /* 0x000fce0000010000 */
.L_x_2311:
        /* <DEDUP_REMOVED lines=12> */
.L_x_2320:
[----:B------:R-:W-:-:S07]  /*a0f0*/  IMAD.MOV.U32 R113, RZ, RZ, R116 ;  /* 0x000000ffff717224 */ /* 0x000fce00078e0074 */
.L_x_2321:
[----:B------:R-:W-:Y:S05]  /*a100*/  BSYNC B2 ;  /* 0x0000000000027941 */ /* 0x000fea0003800000 */
.L_x_2319:
        /* <DEDUP_REMOVED lines=16> */
.L_x_2325:
[----:B------:R-:W-:Y:S05]  /*a210*/  BSYNC B3 ;  /* 0x0000000000037941 */ /* 0x000fea0003800000 */
.L_x_2324:
        /* <DEDUP_REMOVED lines=44> */
.L_x_2323:
[----:B------:R-:W-:Y:S05]  /*a4e0*/  BSYNC B2 ;  /* 0x0000000000027941 */ /* 0x000fea0003800000 */
.L_x_2322:
[----:B------:R-:W-:Y:S02]  /*a4f0*/  I2FP.F32.U32 R91, R113 ;  /* 0x00000071005b7245 */ /* 0x000fe40000201000 */
[----:B------:R-:W-:-:S03]  /*a500*/  LOP3.LUT R35, R35, 0xfffffffe, RZ, 0xc0, !PT ;  /* 0xfffffffe23237812 */ /* 0x000fc600078ec0ff */
[----:B------:R-:W-:Y:S01]  /*a510*/  FFMA.FTZ R48, R91, R160, 1.1641532182693481445e-10 ;  /* 0x2f0000005b307423 */ /* 0x000fe200000100a0 */
[C---:B------:R-:W-:Y:S02]  /*a520*/  SHF.L.U32 R91, R50.reuse, 0x10, RZ ;  /* 0x00000010325b7819 */ /* 0x040fe400000006ff */
[----:B------:R-:W-:Y:S02]  /*a530*/  PRMT R50, R50, 0x7632, R50 ;  /* 0x0000763232327816 */ /* 0x000fe40000000032 */
[----:B------:R-:W-:Y:S01]  /*a540*/  FSETP.GTU.FTZ.AND P3, PT, R48, R159, PT ;  /* 0x0000009f3000720b */ /* 0x000fe20003f7c000 */
[----:B------:R-:W-:-:S05]  /*a550*/  FMUL.FTZ R91, R91, R158 ;  /* 0x0000009e5b5b7220 */ /* 0x000fca0000410000 */
[----:B------:R-:W-:-:S07]  /*a560*/  FSEL R139, R91, RZ, !P3 ;  /* 0x000000ff5b8b7208 */ /* 0x000fce0005800000 */
        /* <DEDUP_REMOVED lines=8> */
.L_x_2326:
        /* <DEDUP_REMOVED lines=12> */
.L_x_2329:
[----:B------:R-:W-:-:S07]  /*a6b0*/  IMAD.MOV.U32 R105, RZ, RZ, R116 ;  /* 0x000000ffff697224 */ /* 0x000fce00078e0074 */
.L_x_2330:
[----:B------:R-:W-:Y:S05]  /*a6c0*/  BSYNC B2 ;  /* 0x0000000000027941 */ /* 0x000fea0003800000 */
.L_x_2328:
        /* <DEDUP_REMOVED lines=16> */
.L_x_2334:
[----:B------:R-:W-:Y:S05]  /*a7d0*/  BSYNC B3 ;  /* 0x0000000000037941 */ /* 0x000fea0003800000 */
.L_x_2333:
        /* <DEDUP_REMOVED lines=44> */
.L_x_2332:
[----:B------:R-:W-:Y:S05]  /*aaa0*/  BSYNC B2 ;  /* 0x0000000000027941 */ /* 0x000fea0003800000 */
.L_x_2331:
        /* <DEDUP_REMOVED lines=10> */
.L_x_2327:
        /* <DEDUP_REMOVED lines=12> */
.L_x_2336:
[----:B------:R-:W-:-:S07]  /*ac10*/  IMAD.MOV.U32 R113, RZ, RZ, R116 ;  /* 0x000000ffff717224 */ /* 0x000fce00078e0074 */
.L_x_2337:
[----:B------:R-:W-:Y:S05]  /*ac20*/  BSYNC B2 ;  /* 0x0000000000027941 */ /* 0x000fea0003800000 */
.L_x_2335:
        /* <DEDUP_REMOVED lines=16> */
.L_x_2341:
[----:B------:R-:W-:Y:S05]  /*ad30*/  BSYNC B3 ;  /* 0x0000000000037941 */ /* 0x000fea0003800000 */
.L_x_2340:
        /* <DEDUP_REMOVED lines=44> */
.L_x_2339:
[----:B------:R-:W-:Y:S05]  /*b000*/  BSYNC B2 ;  /* 0x0000000000027941 */ /* 0x000fea0003800000 */
.L_x_2338:
        /* <DEDUP_REMOVED lines=14> */
.L_x_2342:
        /* <DEDUP_REMOVED lines=12> */
.L_x_2345:
[----:B------:R-:W-:-:S07]  /*b1b0*/  IMAD.MOV.U32 R50, RZ, RZ, R116 ;  /* 0x000000ffff327224 */ /* 0x000fce00078e0074 */
.L_x_2346:
[----:B------:R-:W-:Y:S05]  /*b1c0*/  BSYNC B2 ;  /* 0x0000000000027941 */ /* 0x000fea0003800000 */
.L_x_2344:
        /* <DEDUP_REMOVED lines=16> */
.L_x_2350:
[----:B------:R-:W-:Y:S05]  /*b2d0*/  BSYNC B3 ;  /* 0x0000000000037941 */ /* 0x000fea0003800000 */
.L_x_2349:
        /* <DEDUP_REMOVED lines=44> */
.L_x_2348:
[----:B------:R-:W-:Y:S05]  /*b5a0*/  BSYNC B2 ;  /* 0x0000000000027941 */ /* 0x000fea0003800000 */
.L_x_2347:
[----:B------:R-:W-:Y:S02]  /*b5b0*/  I2FP.F32.U32 R49, R50 ;  /* 0x0000003200317245 */ /* 0x000fe40000201000 */
[----:B------:R-:W-:-:S05]  /*b5c0*/  PRMT R50, R42, 0x7632, R50 ;  /* 0x000076322a327816 */ /* 0x000fca0000000032 */
        /* <DEDUP_REMOVED lines=10> */
.L_x_2343:
        /* <DEDUP_REMOVED lines=12> */
.L_x_2352:
[----:B------:R-:W-:-:S07]  /*b730*/  IMAD.MOV.U32 R50, RZ, RZ, R116 ;  /* 0x000000ffff327224 */ /* 0x000fce00078e0074 */
.L_x_2353:
[----:B------:R-:W-:Y:S05]  /*b740*/  BSYNC B2 ;  /* 0x0000000000027941 */ /* 0x000fea0003800000 */
.L_x_2351:
        /* <DEDUP_REMOVED lines=16> */
.L_x_2357:
[----:B------:R-:W-:Y:S05]  /*b850*/  BSYNC B3 ;  /* 0x0000000000037941 */ /* 0x000fea0003800000 */
.L_x_2356:
        /* <DEDUP_REMOVED lines=44> */
.L_x_2355:
[----:B------:R-:W-:Y:S05]  /*bb20*/  BSYNC B2 ;  /* 0x0000000000027941 */ /* 0x000fea0003800000 */
.L_x_2354:
[----:B------:R-:W-:Y:S02]  /*bb30*/  I2FP.F32.U32 R91, R50 ;  /* 0x00000032005b7245 */ /* 0x000fe40000201000 */
[----:B------:R-:W-:-:S03]  /*bb40*/  PRMT R90, R51, 0x7632, R90 ;  /* 0x00007632335a7816 */ /* 0x000fc6000000005a */
[----:B------:R-:W-:Y:S01]  /*bb50*/  FFMA.FTZ R48, R91, R160, 1.1641532182693481445e-10 ;  /* 0x2f0000005b307423 */ /* 0x000fe200000100a0 */
[----:B------:R-:W-:-:S04]  /*bb60*/  SHF.L.U32 R91, R51, 0x10, RZ ;  /* 0x00000010335b7819 */ /* 0x000fc800000006ff */
[----:B------:R-:W-:Y:S01]  /*bb70*/  FSETP.GTU.FTZ.AND P4, PT, R48, R159, PT ;  /* 0x0000009f3000720b */ /* 0x000fe20003f9c000 */
[----:B------:R-:W-:-:S05]  /*bb80*/  FMUL.FTZ R91, R91, R158 ;  /* 0x0000009e5b5b7220 */ /* 0x000fca0000410000 */
        /* <DEDUP_REMOVED lines=8> */
.L_x_2358:
        /* <DEDUP_REMOVED lines=12> */
.L_x_2361:
[----:B------:R-:W-:-:S07]  /*bcd0*/  IMAD.MOV.U32 R91, RZ, RZ, R116 ;  /* 0x000000ffff5b7224 */ /* 0x000fce00078e0074 */
.L_x_2362:
[----:B------:R-:W-:Y:S05]  /*bce0*/  BSYNC B2 ;  /* 0x0000000000027941 */ /* 0x000fea0003800000 */
.L_x_2360:
        /* <DEDUP_REMOVED lines=16> */
.L_x_2366:
[----:B------:R-:W-:Y:S05]  /*bdf0*/  BSYNC B3 ;  /* 0x0000000000037941 */ /* 0x000fea0003800000 */
.L_x_2365:
        /* <DEDUP_REMOVED lines=44> */
.L_x_2364:
[----:B------:R-:W-:Y:S05]  /*c0c0*/  BSYNC B2 ;  /* 0x0000000000027941 */ /* 0x000fea0003800000 */
.L_x_2363:
        /* <DEDUP_REMOVED lines=10> */
.L_x_2359:
        /* <DEDUP_REMOVED lines=12> */
.L_x_2368:
[----:B------:R-:W-:-:S07]  /*c230*/  IMAD.MOV.U32 R91, RZ, RZ, R116 ;  /* 0x000000ffff5b7224 */ /* 0x000fce00078e0074 */
.L_x_2369:
[----:B------:R-:W-:Y:S05]  /*c240*/  BSYNC B2 ;  /* 0x0000000000027941 */ /* 0x000fea0003800000 */
.L_x_2367:
        /* <DEDUP_REMOVED lines=16> */
.L_x_2373:
[----:B------:R-:W-:Y:S05]  /*c350*/  BSYNC B3 ;  /* 0x0000000000037941 */ /* 0x000fea0003800000 */
.L_x_2372:
        /* <DEDUP_REMOVED lines=44> */
.L_x_2371:
[----:B------:R-:W-:Y:S05]  /*c620*/  BSYNC B2 ;  /* 0x0000000000027941 */ /* 0x000fea0003800000 */
.L_x_2370:
        /* <DEDUP_REMOVED lines=14> */
.L_x_2374:
        /* <DEDUP_REMOVED lines=12> */
.L_x_2377:
[----:B------:R-:W-:-:S07]  /*c7d0*/  IMAD.MOV.U32 R90, RZ, RZ, R116 ;  /* 0x000000ffff5a7224 */ /* 0x000fce00078e0074 */
.L_x_2378:
[----:B------:R-:W-:Y:S05]  /*c7e0*/  BSYNC B2 ;  /* 0x0000000000027941 */ /* 0x000fea0003800000 */
.L_x_2376:
        /* <DEDUP_REMOVED lines=16> */
.L_x_2382:
[----:B------:R-:W-:Y:S05]  /*c8f0*/  BSYNC B3 ;  /* 0x0000000000037941 */ /* 0x000fea0003800000 */
.L_x_2381:
[----:B------:R-:W-:Y:S01]  /*c900*/  LOP3.LUT R49, R49, UR7, R112, 0x96, !PT ;  /* 0x0000000731317c12 */ /* 0x000fe2000f8e9670 */
[----:B------:R-:W-:Y:S01]  /*c910*/  IMAD.HI.U32 R51, R34, -0x326172a9, RZ ;  /* 0xcd9e8d5722337827 */ /* 0x000fe200078e00ff */
[----:B------:R-:W-:-:S03]  /*c920*/  HFMA2.MMA R113, -RZ, RZ, 0, 0 ;  /* 0x00000000ff717435 */ /* 0x000fc600000001ff */
        /* <DEDUP_REMOVED lines=40> */
[----:B------:R-:W-:-:S07]  /*cbb0*/  LOP3.LUT R111, R49, UR35, R50, 0x96, !PT ;  /* 0x00000023316f7c12 */ /* 0x000fce000f8e9632 */
.L_x_2380:
[----:B------:R-:W-:Y:S05]  /*cbc0*/  BSYNC B2 ;  /* 0x0000000000027941 */ /* 0x000fea0003800000 */
.L_x_2379:
[----:B------:R-:W-:Y:S02]  /*cbd0*/  I2FP.F32.U32 R49, R90 ;  /* 0x0000005a00317245 */ /* 0x000fe40000201000 */
[----:B------:R-:W-:-:S03]  /*cbe0*/  PRMT R48, R43, 0x7632, R48 ;  /* 0x000076322b307816 */ /* 0x000fc60000000030 */
[----:B------:R-:W-:Y:S02]  /*cbf0*/  FFMA.FTZ R160, R49, R160, 1.1641532182693481445e-10 ;  /* 0x2f00000031a07423 */ /* 0x000fe400000100a0 */
[----:B------:R-:W-:Y:S01]  /*cc00*/  IMAD.U32 R49, R48, 0x10000, RZ ;  /* 0x0001000030317824 */ /* 0x000fe200078e00ff */
[----:B------:R-:W-:Y:S02]  /*cc10*/  @P0 PRMT R48, R47, 0x7632, R48 ;  /* 0x000076322f300816 */ /* 0x000fe40000000030 */
[----:B------:R-:W-:Y:S01]  /*cc20*/  FSETP.GTU.FTZ.AND P2, PT, R160, R159, PT ;  /* 0x0000009fa000720b */ /* 0x000fe20003f5c000 */
[----:B------:R-:W-:-:S03]  /*cc30*/  FMUL.FTZ R49, R49, R158 ;  /* 0x0000009e31317220 */ /* 0x000fc60000410000 */
[----:B------:R-:W-:Y:S02]  /*cc40*/  SEL R102, RZ, 0x1, P2 ;  /* 0x00000001ff667807 */ /* 0x000fe40001000000 */
[----:B------:R-:W-:-:S05]  /*cc50*/  FSEL R49, R49, RZ, !P2 ;  /* 0x000000ff31317208 */ /* 0x000fca0005000000 */
[----:B------:R-:W-:Y:S01]  /*cc60*/  FADD.FTZ R150, R49, R150 ;  /* 0x0000009631967221 */ /* 0x000fe20000010000 */
[----:B------:R-:W-:-:S04]  /*cc70*/  @P0 IMAD.U32 R49, R48, 0x10000, RZ ;  /* 0x0001000030310824 */ /* 0x000fc800078e00ff */
[----:B------:R-:W-:-:S07]  /*cc80*/  @P0 FADD.FTZ R150, R49, R150 ;  /* 0x0000009631960221 */ /* 0x000fce0000010000 */
.L_x_2375:
[C---:B------:R-:W-:Y:S02]  /*cc90*/  LOP3.LUT P0, RZ, R35.reuse, 0x2, RZ, 0xc0, !PT ;  /* 0x0000000223ff7812 */ /* 0x040fe4000780c0ff */
[----:B------:R-:W-:Y:S02]  /*cca0*/  SEL R163, RZ, 0x1000000, P5 ;  /* 0x01000000ffa37807 */ /* 0x000fe40002800000 */
[----:B------:R-:W-:Y:S02]  /*ccb0*/  SEL R164, RZ, 0x10000, P4 ;  /* 0x00010000ffa47807 */ /* 0x000fe40002000000 */
[----:B------:R-:W-:Y:S02]  /*ccc0*/  SEL R161, RZ, 0x100, P3 ;  /* 0x00000100ffa17807 */ /* 0x000fe40001800000 */
[----:B------:R-:W-:Y:S02]  /*ccd0*/  SEL R162, RZ, 0x1, P0 ;  /* 0x00000001ffa27807 */ /* 0x000fe40000000000 */
[----:B------:R-:W-:-:S02]  /*cce0*/  LOP3.LUT P6, RZ, R35, 0x8, RZ, 0xc0, !PT ;  /* 0x0000000823ff7812 */ /* 0x000fc400078cc0ff */
[C---:B------:R-:W-:Y:S02]  /*ccf0*/  LOP3.LUT P5, RZ, R35.reuse, 0x4, RZ, 0xc0, !PT ;  /* 0x0000000423ff7812 */ /* 0x040fe400078ac0ff */
[----:B------:R-:W-:Y:S02]  /*cd00*/  LOP3.LUT P4, RZ, R35, 0x1, RZ, 0xc0, !PT ;  /* 0x0000000123ff7812 */ /* 0x000fe4000788c0ff */
[----:B------:R-:W-:Y:S02]  /*cd10*/  LEA R158, P0, R157, UR12, 0x4 ;  /* 0x0000000c9d9e7c11 */ /* 0x000fe4000f8020ff */
[----:B------:R-:W-:Y:S01]  /*cd20*/  LOP3.LUT R161, R161, R163, R164, 0xfe, !PT ;  /* 0x000000a3a1a17212 */ /* 0x000fe200078efea4 */
[----:B------:R-:W-:Y:S01]  /*cd30*/  IMAD.WIDE.U32 R162, R162, 0x1000000, RZ ;  /* 0x01000000a2a27825 */ /* 0x000fe200078e00ff */
[----:B------:R-:W-:Y:S02]  /*cd40*/  SEL R91, RZ, 0x1, P4 ;  /* 0x00000001ff5b7807 */ /* 0x000fe40002000000 */
[----:B------:R-:W-:-:S02]  /*cd50*/  SEL R160, RZ, 0x1, P5 ;  /* 0x00000001ffa07807 */ /* 0x000fc40002800000 */
[----:B------:R-:W-:Y:S02]  /*cd60*/  SEL R90, RZ, 0x1, P6 ;  /* 0x00000001ff5a7807 */ /* 0x000fe40003000000 */
[----:B------:R-:W-:Y:S02]  /*cd70*/  LEA.HI.X R159, R157, UR13, RZ, 0x4, P0 ;  /* 0x0000000d9d9f7c11 */ /* 0x000fe400080f24ff */
[----:B------:R-:W-:Y:S02]  /*cd80*/  F2FP.BF16.F32.PACK_AB R51, R150, R149 ;  /* 0x000000959633723e */ /* 0x000fe400000010ff */
[----:B------:R-:W-:Y:S02]  /*cd90*/  F2FP.BF16.F32.PACK_AB R50, R140, R139 ;  /* 0x0000008b8c32723e */ /* 0x000fe400000010ff */
[----:B------:R-:W-:Y:S02]  /*cda0*/  F2FP.BF16.F32.PACK_AB R49, R130, R129 ;  /* 0x000000818231723e */ /* 0x000fe400000010ff */
[----:B------:R-:W-:-:S02]  /*cdb0*/  F2FP.BF16.F32.PACK_AB R48, R120, R119 ;  /* 0x000000777830723e */ /* 0x000fc400000010ff */
[----:B------:R-:W-:Y:S01]  /*cdc0*/  LOP3.LUT R163, R163, R161, R91, 0xfe, !PT ;  /* 0x000000a1a3a37212 */ /* 0x000fe200078efe5b */
[----:B------:R-:W-:Y:S01]  /*cdd0*/  IMAD.WIDE.U32 R160, R160, 0x10000, RZ ;  /* 0x00010000a0a07825 */ /* 0x000fe200078e00ff */
[----:B------:R-:W-:Y:S01]  /*cde0*/  LOP3.LUT P2, RZ, R35, 0x10, RZ, 0xc0, !PT ;  /* 0x0000001023ff7812 */ /* 0x000fe2000784c0ff */
[----:B------:R0:W-:Y:S02]  /*cdf0*/  STG.E.128 desc[UR4][R158.64], R48 ;  /* 0x000000309e007986 */ /* 0x0001e4000c101d04 */
[----:B------:R-:W-:-:S03]  /*ce00*/  IMAD.WIDE.U32 R90, R90, 0x100, RZ ;  /* 0x000001005a5a7825 */ /* 0x000fc600078e00ff */
[----:B------:R-:W-:Y:S02]  /*ce10*/  LOP3.LUT R162, R90, R162, R160, 0xfe, !PT ;  /* 0x000000a25aa27212 */ /* 0x000fe400078efea0 */
[----:B------:R-:W-:Y:S02]  /*ce20*/  LOP3.LUT R91, R91, R163, R161, 0xfe, !PT ;  /* 0x000000a35b5b7212 */ /* 0x000fe400078efea1 */
[C---:B0-----:R-:W-:Y:S02]  /*ce30*/  SHF.L.U32 R159, R157.reuse, 0x3, RZ ;  /* 0x000000039d9f7819 */ /* 0x041fe400000006ff */
[----:B------:R-:W-:Y:S02]  /*ce40*/  SEL R49, RZ, 0x1, P2 ;  /* 0x00000001ff317807 */ /* 0x000fe40001000000 */
[----:B------:R-:W-:Y:S02]  /*ce50*/  SHF.L.U64.HI R158, R157, 0x3, RZ ;  /* 0x000000039d9e7819 */ /* 0x000fe400000102ff */
[----:B------:R-:W-:-:S02]  /*ce60*/  IADD3 R48, P0, R159, UR14, RZ ;  /* 0x0000000e9f307c10 */ /* 0x000fc4000ff1e0ff */
[----:B------:R-:W-:Y:S02]  /*ce70*/  LOP3.LUT R90, R162, R49, RZ, 0xfc, !PT ;  /* 0x00000031a25a7212 */ /* 0x000fe400078efcff */
        /* <DEDUP_REMOVED lines=23> */
.L_x_2383:
[----:B------:R-:W-:-:S07]  /*cff0*/  VIADD R157, R157, 0x20 ;  /* 0x000000209d9d7836 */ /* 0x000fce0000000000 */
.L_x_2254:
[----:B------:R-:W-:Y:S05]  /*d000*/  BSYNC B1 ;  /* 0x0000000000017941 */ /* 0x000fea0003800000 */
.L_x_2253:
[----:B------:R-:W-:Y:S01]  /*d010*/  LOP3.LUT P0, RZ, R35, 0x100, RZ, 0xc0, !PT ;  /* 0x0000010023ff7812 */ /* 0x000fe2000780c0ff */
[----:B------:R-:W-:-:S12]  /*d020*/  BSSY B1, `(.L_x_2384) ;  /* 0x00005de000017945 */ /* 0x000fd80003800000 */
[----:B------:R-:W-:Y:S05]  /*d030*/  @!P0 BRA `(.L_x_2385) ;  /* 0x0000005c00708947 */ /* 0x000fea0003800000 */
[----:B0-----:R-:W0:Y:S01]  /*d040*/  LDC.64 R90, c[0x0][0x228] ;  /* 0x00008a00ff5a7b82 */ /* 0x001e220000000a00 */
        /* <DEDUP_REMOVED lines=25> */
.L_x_2387:
[----:B------:R-:W-:-:S07]  /*d1e0*/  IMAD.MOV.U32 R121, RZ, RZ, R116 ;  /* 0x000000ffff797224 */ /* 0x000fce00078e0074 */
.L_x_2388:
[----:B------:R-:W-:Y:S05]  /*d1f0*/  BSYNC B2 ;  /* 0x0000000000027941 */ /* 0x000fea0003800000 */
.L_x_2386:
        /* <DEDUP_REMOVED lines=16> */
.L_x_2392:
[----:B------:R-:W-:Y:S05]  /*d300*/  BSYNC B3 ;  /* 0x0000000000037941 */ /* 0x000fea0003800000 */
.L_x_2391:
        /* <DEDUP_REMOVED lines=43> */
[----:B------:R-:W-:-:S07]  /*d5c0*/  LOP3.LUT R111, R159, UR35, R160, 0x96, !PT ;  /* 0x000000239f6f7c12 */ /* 0x000fce000f8e96a0 */
.L_x_2390:
[----:B------:R-:W-:Y:S05]  /*d5d0*/  BSYNC B2 ;  /* 0x0000000000027941 */ /* 0x000fea0003800000 */
.L_x_2389:
[----:B------:R-:W0:Y:S01]  /*d5e0*/  LDC R159, c[0x0][0x294] ;  /* 0x0000a500ff9f7b82 */ /* 0x000e220000000800 */
[----:B------:R-:W-:Y:S01]  /*d5f0*/  HFMA2.MMA R160, -RZ, RZ, 0.1171875, 0 ;  /* 0x2f800000ffa07435 */ /* 0x000fe200000001ff */
[----:B------:R-:W-:Y:S02]  /*d600*/  I2FP.F32.U32 R113, R121 ;  /* 0x0000007900717245 */ /* 0x000fe40000201000 */
[----:B------:R-:W-:Y:S02]  /*d610*/  ISETP.NE.U32.AND P2, PT, R90, RZ, PT ;  /* 0x000000ff5a00720c */ /* 0x000fe40003f45070 */
[----:B------:R-:W-:Y:S02]  /*d620*/  LOP3.LUT R35, R35, 0xffffffef, RZ, 0xc0, !PT ;  /* 0xffffffef23237812 */ /* 0x000fe400078ec0ff */
[----:B------:R-:W1:Y:S01]  /*d630*/  LDC R158, c[0x0][0x298] ;  /* 0x0000a600ff9e7b82 */ /* 0x000e620000000800 */
[----:B------:R-:W-:Y:S01]  /*d640*/  ISETP.NE.AND.EX P2, PT, R91, RZ, PT, P2 ;  /* 0x000000ff5b00720c */ /* 0x000fe20003f45320 */
[----:B-----5:R-:W-:-:S02]  /*d650*/  IMAD.U32 R91, R48, 0x10000, RZ ;  /* 0x00010000305b7824 */ /* 0x020fc400078e00ff */
        /* <DEDUP_REMOVED lines=9> */
[----:B------:R-:W-:-:S05]  /*d6f0*/  SHF.L.U32 R90, R44, 0x10, RZ ;  /* 0x000000102c5a7819 */ /* 0x000fca00000006ff */
[----:B------:R-:W-:Y:S01]  /*d700*/  FADD.FTZ R121, R90, R121 ;  /* 0x000000795a797221 */ /* 0x000fe20000010000 */
[----:B------:R-:W-:Y:S01]  /*d710*/  IMAD.MOV.U32 R90, RZ, RZ, R122 ;  /* 0x000000ffff5a7224 */ /* 0x000fe200078e007a */
[----:B------:R-:W-:Y:S06]  /*d720*/  BRA `(.L_x_2394) ;  /* 0x0000000400587947 */ /* 0x000fec0003800000 */
.L_x_2393:
        /* <DEDUP_REMOVED lines=12> */
.L_x_2396:
[----:B------:R-:W-:-:S07]  /*d7f0*/  MOV R109, R116 ;  /* 0x00000074006d7202 */ /* 0x000fce0000000f00 */
.L_x_2397:
[----:B------:R-:W-:Y:S05]  /*d800*/  BSYNC B2 ;  /* 0x0000000000027941 */ /* 0x000fea0003800000 */
.L_x_2395:
        /* <DEDUP_REMOVED lines=16> */
.L_x_2401:
[----:B------:R-:W-:Y:S05]  /*d910*/  BSYNC B3 ;  /* 0x0000000000037941 */ /* 0x000fea0003800000 */
.L_x_2400:
        /* <DEDUP_REMOVED lines=40> */
[----:B------:R-:W-:-:S03]  /*dba0*/  IMAD.WIDE.U32 R90, R111, -0x2daee0ad, RZ ;  /* 0xd2511f536f5a7825 */ /* 0x000fc600078e00ff */
[----:B------:R-:W-:Y:S01]  /*dbb0*/  MOV R114, R90 ;  /* 0x0000005a00727202 */ /* 0x000fe20000000f00 */
[----:B------:R-:W-:Y:S01]  /*dbc0*/  IMAD.MOV.U32 R90, RZ, RZ, RZ ;  /* 0x000000ffff5a7224 */ /* 0x000fe200078e00ff */
[----:B------:R-:W-:-:S07]  /*dbd0*/  LOP3.LUT R111, R91, UR35, R162, 0x96, !PT ;  /* 0x000000235b6f7c12 */ /* 0x000fce000f8e96a2 */
.L_x_2399:
[----:B------:R-:W-:Y:S05]  /*dbe0*/  BSYNC B2 ;  /* 0x0000000000027941 */ /* 0x000fea0003800000 */
.L_x_2398:
        /* <DEDUP_REMOVED lines=8> */
[----:B------:R-:W-:-:S05]  /*dc70*/  @P0 SHF.L.U32 R122, R44, 0x10, RZ ;  /* 0x000000102c7a0819 */ /* 0x000fca00000006ff */
[----:B------:R-:W-:-:S07]  /*dc80*/  @P0 FADD.FTZ R121, R122, R121 ;  /* 0x000000797a790221 */ /* 0x000fce0000010000 */
.L_x_2394:
        /* <DEDUP_REMOVED lines=12> */
.L_x_2403:
[----:B------:R-:W-:-:S07]  /*dd50*/  IMAD.MOV.U32 R113, RZ, RZ, R116 ;  /* 0x000000ffff717224 */ /* 0x000fce00078e0074 */
.L_x_2404:
[----:B------:R-:W-:Y:S05]  /*dd60*/  BSYNC B2 ;  /* 0x0000000000027941 */ /* 0x000fea0003800000 */
.L_x_2402:
        /* <DEDUP_REMOVED lines=16> */
.L_x_2408:
[----:B------:R-:W-:Y:S05]  /*de70*/  BSYNC B3 ;  /* 0x0000000000037941 */ /* 0x000fea0003800000 */
.L_x_2407:
        /* <DEDUP_REMOVED lines=44> */
.L_x_2406:
[----:B------:R-:W-:Y:S05]  /*e140*/  BSYNC B2 ;  /* 0x0000000000027941 */ /* 0x000fea0003800000 */
.L_x_2405:
        /* <DEDUP_REMOVED lines=16> */
.L_x_2409:
        /* <DEDUP_REMOVED lines=12> */
.L_x_2412:
[----:B------:R-:W-:-:S07]  /*e310*/  MOV R48, R116 ;  /* 0x0000007400307202 */ /* 0x000fce0000000f00 */
.L_x_2413:
[----:B------:R-:W-:Y:S05]  /*e320*/  BSYNC B2 ;  /* 0x0000000000027941 */ /* 0x000fea0003800000 */
.L_x_2411:
        /* <DEDUP_REMOVED lines=16> */
.L_x_2417:
[----:B------:R-:W-:Y:S05]  /*e430*/  BSYNC B3 ;  /* 0x0000000000037941 */ /* 0x000fea0003800000 */
.L_x_2416:
        /* <DEDUP_REMOVED lines=44> */
.L_x_2415:
[----:B------:R-:W-:Y:S05]  /*e700*/  BSYNC B2 ;  /* 0x0000000000027941 */ /* 0x000fea0003800000 */
.L_x_2414:
        /* <DEDUP_REMOVED lines=12> */
.L_x_2410:
        /* <DEDUP_REMOVED lines=12> */
.L_x_2419:
[----:B------:R-:W-:-:S07]  /*e890*/  IMAD.MOV.U32 R48, RZ, RZ, R116 ;  /* 0x000000ffff307224 */ /* 0x000fce00078e0074 */
.L_x_2420:
[----:B------:R-:W-:Y:S05]  /*e8a0*/  BSYNC B2 ;  /* 0x0000000000027941 */ /* 0x000fea0003800000 */
.L_x_2418:
        /* <DEDUP_REMOVED lines=16> */
.L_x_2424:
[----:B------:R-:W-:Y:S05]  /*e9b0*/  BSYNC B3 ;  /* 0x0000000000037941 */ /* 0x000fea0003800000 */
.L_x_2423:
        /* <DEDUP_REMOVED lines=44> */
.L_x_2422:
[----:B------:R-:W-:Y:S05]  /*ec80*/  BSYNC B2 ;  /* 0x0000000000027941 */ /* 0x000fea0003800000 */
.L_x_2421:
        /* <DEDUP_REMOVED lines=12> */
[----:B------:R-:W-:-:S05]  /*ed50*/  SHF.L.U32 R48, R45, 0x10, RZ ;  /* 0x000000102d307819 */ /* 0x000fca00000006ff */
[----:B------:R-:W-:Y:S01]  /*ed60*/  FADD.FTZ R131, R48, R131 ;  /* 0x0000008330837221 */ /* 0x000fe20000010000 */
[----:B------:R-:W-:Y:S01]  /*ed70*/  IMAD.MOV.U32 R48, RZ, RZ, R91 ;  /* 0x000000ffff307224 */ /* 0x000fe200078e005b */
[----:B------:R-:W-:Y:S06]  /*ed80*/  BRA `(.L_x_2426) ;  /* 0x0000000400587947 */ /* 0x000fec0003800000 */
.L_x_2425:
        /* <DEDUP_REMOVED lines=12> */
.L_x_2428:
[----:B------:R-:W-:-:S07]  /*ee50*/  MOV R107, R116 ;  /* 0x00000074006b7202 */ /* 0x000fce0000000f00 */
.L_x_2429:
[----:B------:R-:W-:Y:S05]  /*ee60*/  BSYNC B2 ;  /* 0x0000000000027941 */ /* 0x000fea0003800000 */
.L_x_2427:
        /* <DEDUP_REMOVED lines=16> */
.L_x_2433:
[----:B------:R-:W-:Y:S05]  /*ef70*/  BSYNC B3 ;  /* 0x0000000000037941 */ /* 0x000fea0003800000 */
.L_x_2432:
        /* <DEDUP_REMOVED lines=44> */
.L_x_2431:
[----:B------:R-:W-:Y:S05]  /*f240*/  BSYNC B2 ;  /* 0x0000000000027941 */ /* 0x000fea0003800000 */
.L_x_2430:
        /* <DEDUP_REMOVED lines=10> */
.L_x_2426:
        /* <DEDUP_REMOVED lines=12> */
.L_x_2435:
[----:B------:R-:W-:-:S07]  /*f3b0*/  IMAD.MOV.U32 R132, RZ, RZ, R116 ;  /* 0x000000ffff847224 */ /* 0x000fce00078e0074 */
.L_x_2436:
[----:B------:R-:W-:Y:S05]  /*f3c0*/  BSYNC B2 ;  /* 0x0000000000027941 */ /* 0x000fea0003800000 */
.L_x_2434:
        /* <DEDUP_REMOVED lines=16> */
.L_x_2440:
[----:B------:R-:W-:Y:S05]  /*f4d0*/  BSYNC B3 ;  /* 0x0000000000037941 */ /* 0x000fea0003800000 */
.L_x_2439:
        /* <DEDUP_REMOVED lines=44> */
.L_x_2438:
[----:B------:R-:W-:Y:S05]  /*f7a0*/  BSYNC B2 ;  /* 0x0000000000027941 */ /* 0x000fea0003800000 */
.L_x_2437:
        /* <DEDUP_REMOVED lines=16> */
.L_x_2441:
        /* <DEDUP_REMOVED lines=12> */
.L_x_2444:
[----:B------:R-:W-:-:S07]  /*f970*/  MOV R106, R116 ;  /* 0x00000074006a7202 */ /* 0x000fce0000000f00 */
.L_x_2445:
[----:B------:R-:W-:Y:S05]  /*f980*/  BSYNC B2 ;  /* 0x0000000000027941 */ /* 0x000fea0003800000 */
.L_x_2443:
        /* <DEDUP_REMOVED lines=16> */
.L_x_2449:
[----:B------:R-:W-:Y:S05]  /*fa90*/  BSYNC B3 ;  /* 0x0000000000037941 */ /* 0x000fea0003800000 */
.L_x_2448:
        /* <DEDUP_REMOVED lines=44> */
.L_x_2447:
[----:B------:R-:W-:Y:S05]  /*fd60*/  BSYNC B2 ;  /* 0x0000000000027941 */ /* 0x000fea0003800000 */
.L_x_2446:
[----:B------:R-:W-:Y:S02]  /*fd70*/  PRMT R90, R41, 0x7632, R90 ;  /* 0x00007632295a7816 */ /* 0x000fe4000000005a */
[----:B------:R-:W-:-:S03]  /*fd80*/  I2FP.F32.U32 R49, R106 ;  /* 0x0000006a00317245 */ /* 0x000fc60000201000 */
[----:B------:R-:W-:Y:S02]  /*fd90*/  IMAD.U32 R91, R90, 0x10000, RZ ;  /* 0x000100005a5b7824 */ /* 0x000fe400078e00ff */
[----:B------:R-:W-:Y:S01]  /*fda0*/  FFMA.FTZ R90, R49, R160, 1.1641532182693481445e-10 ;  /* 0x2f000000315a7423 */ /* 0x000fe200000100a0 */
[----:B------:R-:W-:Y:S01]  /*fdb0*/  @P0 PRMT R49, R45, 0x7632, R49 ;  /* 0x000076322d310816 */ /* 0x000fe20000000031 */
[----:B------:R-:W-:-:S03]  /*fdc0*/  FMUL.FTZ R91, R91, R158 ;  /* 0x0000009e5b5b7220 */ /* 0x000fc60000410000 */
[----:B------:R-:W-:Y:S02]  /*fdd0*/  FSETP.GTU.FTZ.AND P3, PT, R90, R159, PT ;  /* 0x0000009f5a00720b */ /* 0x000fe40003f7c000 */
[----:B------:R-:W-:Y:S02]  /*fde0*/  @P0 SHF.L.U32 R49, R49, 0x10, RZ ;  /* 0x0000001031310819 */ /* 0x000fe400000006ff */
[----:B------:R-:W-:Y:S02]  /*fdf0*/  FSEL R91, R91, RZ, !P3 ;  /* 0x000000ff5b5b7208 */ /* 0x000fe40005800000 */
[----:B------:R-:W-:-:S03]  /*fe00*/  SEL R106, RZ, 0x1, P3 ;  /* 0x00000001ff6a7807 */ /* 0x000fc60001800000 */
[----:B------:R-:W-:-:S04]  /*fe10*/  FADD.FTZ R132, R91, R132 ;  /* 0x000000845b847221 */ /* 0x000fc80000010000 */
[----:B------:R-:W-:-:S07]  /*fe20*/  @P0 FADD.FTZ R132, R49, R132 ;  /* 0x0000008431840221 */ /* 0x000fce0000010000 */
.L_x_2442:
        /* <DEDUP_REMOVED lines=12> */
.L_x_2451:
[----:B------:R-:W-:-:S07]  /*fef0*/  IMAD.MOV.U32 R113, RZ, RZ, R116 ;  /* 0x000000ffff717224 */ /* 0x000fce00078e0074 */
.L_x_2452:
[----:B------:R-:W-:Y:S05]  /*ff00*/  BSYNC B2 ;  /* 0x0000000000027941 */ /* 0x000fea0003800000 */
.L_x_2450:
        /* <DEDUP_REMOVED lines=16> */
.L_x_2456:
[----:B------:R-:W-:Y:S05]  /*10010*/  BSYNC B3 ;  /* 0x0000000000037941 */ /* 0x000fea0003800000 */
.L_x_2455:
        /* <DEDUP_REMOVED lines=44> */
.L_x_2454:
[----:B------:R-:W-:Y:S05]  /*102e0*/  BSYNC B2 ;  /* 0x0000000000027941 */ /* 0x000fea0003800000 */
.L_x_2453:
        /* <DEDUP_REMOVED lines=16> */
.L_x_2457:
        /* <DEDUP_REMOVED lines=12> */
.L_x_2460:
[----:B------:R-:W-:-:S07]  /*104b0*/  MOV R105, R116 ;  /* 0x0000007400697202 */ /* 0x000fce0000000f00 */
.L_x_2461:
[----:B------:R-:W-:Y:S05]  /*104c0*/  BSYNC B2 ;  /* 0x0000000000027941 */ /* 0x000fea0003800000 */
.L_x_2459:
        /* <DEDUP_REMOVED lines=16> */
.L_x_2465:
[----:B------:R-:W-:Y:S05]  /*105d0*/  BSYNC B3 ;  /* 0x0000000000037941 */ /* 0x000fea0003800000 */
.L_x_2464:
        /* <DEDUP_REMOVED lines=44> */
.L_x_2463:
[----:B------:R-:W-:Y:S05]  /*108a0*/  BSYNC B2 ;  /* 0x0000000000027941 */ /* 0x000fea0003800000 */
.L_x_2462:
        /* <DEDUP_REMOVED lines=10> */
.L_x_2458:
        /* <DEDUP_REMOVED lines=12> */
.L_x_2467:
[----:B------:R-:W-:-:S07]  /*10a10*/  IMAD.MOV.U32 R113, RZ, RZ, R116 ;  /* 0x000000ffff717224 */ /* 0x000fce00078e0074 */
.L_x_2468:
[----:B------:R-:W-:Y:S05]  /*10a20*/  BSYNC B2 ;  /* 0x0000000000027941 */ /* 0x000fea0003800000 */
.L_x_2466:
        /* <DEDUP_REMOVED lines=16> */
.L_x_2472:
[----:B------:R-:W-:Y:S05]  /*10b30*/  BSYNC B3 ;  /* 0x0000000000037941 */ /* 0x000fea0003800000 */
.L_x_2471:
        /* <DEDUP_REMOVED lines=44> */
.L_x_2470:
[----:B------:R-:W-:Y:S05]  /*10e00*/  BSYNC B2 ;  /* 0x0000000000027941 */ /* 0x000fea0003800000 */
.L_x_2469:
        /* <DEDUP_REMOVED lines=14> */
.L_x_2473:
        /* <DEDUP_REMOVED lines=12> */
.L_x_2476:
[----:B------:R-:W-:-:S07]  /*10fb0*/  MOV R50, R116 ;  /* 0x0000007400327202 */ /* 0x000fce0000000f00 */
.L_x_2477:
[----:B------:R-:W-:Y:S05]  /*10fc0*/  BSYNC B2 ;  /* 0x0000000000027941 */ /* 0x000fea0003800000 */
.L_x_2475:
        /* <DEDUP_REMOVED lines=16> */
.L_x_2481:
[----:B------:R-:W-:Y:S05]  /*110d0*/  BSYNC B3 ;  /* 0x0000000000037941 */ /* 0x000fea0003800000 */
.L_x_2480:
        /* <DEDUP_REMOVED lines=44> */
.L_x_2479:
[----:B------:R-:W-:Y:S05]  /*113a0*/  BSYNC B2 ;  /* 0x0000000000027941 */ /* 0x000fea0003800000 */
.L_x_2478:
[----:B------:R-:W-:Y:S02]  /*113b0*/  I2FP.F32.U32 R49, R50 ;  /* 0x0000003200317245 */ /* 0x000fe40000201000 */
[----:B------:R-:W-:-:S05]  /*113c0*/  PRMT R50, R42, 0x7632, R50 ;  /* 0x000076322a327816 */ /* 0x000fca0000000032 */
        /* <DEDUP_REMOVED lines=10> */
.L_x_2474:
        /* <DEDUP_REMOVED lines=12> */
.L_x_2483:
[----:B------:R-:W-:-:S07]  /*11530*/  IMAD.MOV.U32 R50, RZ, RZ, R116 ;  /* 0x000000ffff327224 */ /* 0x000fce00078e0074 */
.L_x_2484:
[----:B------:R-:W-:Y:S05]  /*11540*/  BSYNC B2 ;  /* 0x0000000000027941 */ /* 0x000fea0003800000 */
.L_x_2482:
        /* <DEDUP_REMOVED lines=16> */
.L_x_2488:
[----:B------:R-:W-:Y:S05]  /*11650*/  BSYNC B3 ;  /* 0x0000000000037941 */ /* 0x000fea0003800000 */
.L_x_2487:
        /* <DEDUP_REMOVED lines=44> */
.L_x_2486:
[----:B------:R-:W-:Y:S05]  /*11920*/  BSYNC B2 ;  /* 0x0000000000027941 */ /* 0x000fea0003800000 */
.L_x_2485:
        /* <DEDUP_REMOVED lines=14> */
.L_x_2489:
        /* <DEDUP_REMOVED lines=12> */
.L_x_2492:
[----:B------:R-:W-:-:S07]  /*11ad0*/  MOV R91, R116 ;  /* 0x00000074005b7202 */ /* 0x000fce0000000f00 */
.L_x_2493:
[----:B------:R-:W-:Y:S05]  /*11ae0*/  BSYNC B2 ;  /* 0x0000000000027941 */ /* 0x000fea0003800000 */
.L_x_2491:
        /* <DEDUP_REMOVED lines=16> */
.L_x_2497:
[----:B------:R-:W-:Y:S05]  /*11bf0*/  BSYNC B3 ;  /* 0x0000000000037941 */ /* 0x000fea0003800000 */
.L_x_2496:
        /* <DEDUP_REMOVED lines=44> */
.L_x_2495:
[----:B------:R-:W-:Y:S05]  /*11ec0*/  BSYNC B2 ;  /* 0x0000000000027941 */ /* 0x000fea0003800000 */
.L_x_2494:
        /* <DEDUP_REMOVED lines=10> */
.L_x_2490:
        /* <DEDUP_REMOVED lines=12> */
.L_x_2499:
[----:B------:R-:W-:-:S07]  /*12030*/  IMAD.MOV.U32 R91, RZ, RZ, R116 ;  /* 0x000000ffff5b7224 */ /* 0x000fce00078e0074 */
.L_x_2500:
[----:B------:R-:W-:Y:S05]  /*12040*/  BSYNC B2 ;  /* 0x0000000000027941 */ /* 0x000fea0003800000 */
.L_x_2498:
        /* <DEDUP_REMOVED lines=16> */
.L_x_2504:
[----:B------:R-:W-:Y:S05]  /*12150*/  BSYNC B3 ;  /* 0x0000000000037941 */ /* 0x000fea0003800000 */
.L_x_2503:
        /* <DEDUP_REMOVED lines=44> */
.L_x_2502:
[----:B------:R-:W-:Y:S05]  /*12420*/  BSYNC B2 ;  /* 0x0000000000027941 */ /* 0x000fea0003800000 */
.L_x_2501:
        /* <DEDUP_REMOVED lines=14> */
.L_x_2505:
        /* <DEDUP_REMOVED lines=12> */
.L_x_2508:
[----:B------:R-:W-:-:S07]  /*125d0*/  MOV R90, R116 ;  /* 0x00000074005a7202 */ /* 0x000fce0000000f00 */
.L_x_2509:
[----:B------:R-:W-:Y:S05]  /*125e0*/  BSYNC B2 ;  /* 0x0000000000027941 */ /* 0x000fea0003800000 */
.L_x_2507:
        /* <DEDUP_REMOVED lines=16> */
.L_x_2513:
[----:B------:R-:W-:Y:S05]  /*126f0*/  BSYNC B3 ;  /* 0x0000000000037941 */ /* 0x000fea0003800000 */
.L_x_2512:
        /* <DEDUP_REMOVED lines=9> */
[----:B------:R-:W-:Y:S01]  /*12790*/  LOP3.LUT R49, R111, UR19, R49, 0x96, !PT ;  /* 0x000000136f317c12 */ /* 0x000fe2000f8e9631 */
[----:B------:R-:W-:Y:S01]  /*127a0*/  IMAD.MOV.U32 R113, RZ, RZ, RZ ;  /* 0x000000ffff717224 */ /* 0x000fe200078e00ff */
        /* <DEDUP_REMOVED lines=31> */
[----:B------:R-:W-:Y:S02]  /*129a0*/  LOP3.LUT R111, R49, UR35, R50, 0x96, !PT ;  /* 0x00000023316f7c12 */ /* 0x000fe4000f8e9632 */
[----:B------:R-:W-:-:S07]  /*129b0*/  MOV R114, R48 ;  /* 0x0000003000727202 */ /* 0x000fce0000000f00 */
.L_x_2511:
[----:B------:R-:W-:Y:S05]  /*129c0*/  BSYNC B2 ;  /* 0x0000000000027941 */ /* 0x000fea0003800000 */
.L_x_2510:
        /* <DEDUP_REMOVED lines=10> */
[----:B------:R-:W-:-:S05]  /*12a70*/  @P0 SHF.L.U32 R49, R48, 0x10, RZ ;  /* 0x0000001030310819 */ /* 0x000fca00000006ff */
[----:B------:R-:W-:-:S07]  /*12a80*/  @P0 FADD.FTZ R152, R49, R152 ;  /* 0x0000009831980221 */ /* 0x000fce0000010000 */
.L_x_2506:
        /* <DEDUP_REMOVED lines=11> */
[----:B------:R-:W-:Y:S02]  /*12b40*/  LEA.HI.X R159, R157, UR13, RZ, 0x4, P0 ;  /* 0x0000000d9d9f7c11 */ /* 0x000fe400080f24ff */
[----:B------:R-:W-:-:S02]  /*12b50*/  F2FP.BF16.F32.PACK_AB R51, R152, R151 ;  /* 0x000000979833723e */ /* 0x000fc400000010ff */
[----:B------:R-:W-:Y:S02]  /*12b60*/  F2FP.BF16.F32.PACK_AB R50, R142, R141 ;  /* 0x0000008d8e32723e */ /* 0x000fe400000010ff */
[----:B------:R-:W-:Y:S02]  /*12b70*/  F2FP.BF16.F32.PACK_AB R49, R132, R131 ;  /* 0x000000838431723e */ /* 0x000fe400000010ff */
[----:B------:R-:W-:Y:S02]  /*12b80*/  F2FP.BF16.F32.PACK_AB R48, R122, R121 ;  /* 0x000000797a30723e */ /* 0x000fe400000010ff */
[----:B------:R-:W-:Y:S02]  /*12b90*/  SEL R91, RZ, 0x1, P4 ;  /* 0x00000001ff5b7807 */ /* 0x000fe40002000000 */
[----:B------:R-:W-:Y:S01]  /*12ba0*/  SEL R160, RZ, 0x1, P5 ;  /* 0x00000001ffa07807 */ /* 0x000fe20002800000 */
[----:B------:R0:W-:Y:S01]  /*12bb0*/  STG.E.128 desc[UR4][R158.64], R48 ;  /* 0x000000309e007986 */ /* 0x0001e2000c101d04 */
[----:B------:R-:W-:-:S02]  /*12bc0*/  SEL R90, RZ, 0x1, P6 ;  /* 0x00000001ff5a7807 */ /* 0x000fc40003000000 */
[----:B------:R-:W-:Y:S01]  /*12bd0*/  LOP3.LUT R163, R163, R161, R91, 0xfe, !PT ;  /* 0x000000a1a3a37212 */ /* 0x000fe200078efe5b */
[----:B------:R-:W-:Y:S01]  /*12be0*/  IMAD.WIDE.U32 R160, R160, 0x10000, RZ ;  /* 0x00010000a0a07825 */ /* 0x000fe200078e00ff */
[----:B------:R-:W-:-:S03]  /*12bf0*/  LOP3.LUT P2, RZ, R35, 0x10, RZ, 0xc0, !PT ;  /* 0x0000001023ff7812 */ /* 0x000fc6000784c0ff */
[----:B------:R-:W-:-:S03]  /*12c00*/  IMAD.WIDE.U32 R90, R90, 0x100, RZ ;  /* 0x000001005a5a7825 */ /* 0x000fc600078e00ff */
[----:B------:R-:W-:Y:S02]  /*12c10*/  LOP3.LUT R162, R90, R162, R160, 0xfe, !PT ;  /* 0x000000a25aa27212 */ /* 0x000fe400078efea0 */
[----:B------:R-:W-:Y:S01]  /*12c20*/  LOP3.LUT R91, R91, R163, R161, 0xfe, !PT ;  /* 0x000000a35b5b7212 */ /* 0x000fe200078efea1 */
[C---:B0-----:R-:W-:Y:S01]  /*12c30*/  IMAD.SHL.U32 R159, R157.reuse, 0x8, RZ ;  /* 0x000000089d9f7824 */ /* 0x041fe200078e00ff */
[----:B------:R-:W-:Y:S02]  /*12c40*/  SEL R49, RZ, 0x1, P2 ;  /* 0x00000001ff317807 */ /* 0x000fe40001000000 */
[----:B------:R-:W-:Y:S02]  /*12c50*/  SHF.L.U64.HI R158, R157, 0x3, RZ ;  /* 0x000000039d9e7819 */ /* 0x000fe400000102ff */
[----:B------:R-:W-:Y:S02]  /*12c60*/  IADD3 R48, P0, R159, UR14, RZ ;  /* 0x0000000e9f307c10 */ /* 0x000fe4000ff1e0ff */
[----:B------:R-:W-:-:S02]  /*12c70*/  LOP3.LUT R90, R162, R49, RZ, 0xfc, !PT ;  /* 0x00000031a25a7212 */ /* 0x000fc400078efcff */
        /* <DEDUP_REMOVED lines=23> */
.L_x_2514:
[----:B------:R-:W-:-:S07]  /*12df0*/  IADD3 R157, R157, 0x20, RZ ;  /* 0x000000209d9d7810 */ /* 0x000fce0007ffe0ff */
.L_x_2385:
[----:B------:R-:W-:Y:S05]  /*12e00*/  BSYNC B1 ;  /* 0x0000000000017941 */ /* 0x000fea0003800000 */
.L_x_2384:
        /* <DEDUP_REMOVED lines=29> */
.L_x_2518:
[----:B------:R-:W-:-:S07]  /*12fe0*/  IMAD.MOV.U32 R123, RZ, RZ, R116 ;  /* 0x000000ffff7b7224 */ /* 0x000fce00078e0074 */
.L_x_2519:
[----:B------:R-:W-:Y:S05]  /*12ff0*/  BSYNC B2 ;  /* 0x0000000000027941 */ /* 0x000fea0003800000 */
.L_x_2517:
        /* <DEDUP_REMOVED lines=16> */
.L_x_2523:
[----:B------:R-:W-:Y:S05]  /*13100*/  BSYNC B3 ;  /* 0x0000000000037941 */ /* 0x000fea0003800000 */
.L_x_2522:
[----:B------:R-:W-:Y:S01]  /*13110*/  LOP3.LUT R113, R113, UR7, R112, 0x96, !PT ;  /* 0x0000000771717c12 */ /* 0x000fe2000f8e9670 */
[----:B------:R-:W-:Y:S01]  /*13120*/  IMAD.HI.U32 R111, R34, -0x326172a9, RZ ;  /* 0xcd9e8d57226f7827 */ /* 0x000fe200078e00ff */
[----:B------:R-:W-:-:S03]  /*13130*/  HFMA2.MMA R124, -RZ, RZ, 0, 0 ;  /* 0x00000000ff7c7435 */ /* 0x000fc600000001ff */
        /* <DEDUP_REMOVED lines=40> */
[----:B------:R-:W-:-:S07]  /*133c0*/  LOP3.LUT R111, R159, UR35, R160, 0x96, !PT ;  /* 0x000000239f6f7c12 */ /* 0x000fce000f8e96a0 */
.L_x_2521:
[----:B------:R-:W-:Y:S05]  /*133d0*/  BSYNC B2 ;  /* 0x0000000000027941 */ /* 0x000fea0003800000 */
.L_x_2520:
        /* <DEDUP_REMOVED lines=8> */
[C---:B-----5:R-:W-:Y:S01]  /*13460*/  IMAD.U32 R91, R48.reuse, 0x10000, RZ ;  /* 0x00010000305b7824 */ /* 0x060fe200078e00ff */
[----:B------:R-:W-:-:S02]  /*13470*/  PRMT R48, R48, 0x7632, R48 ;  /* 0x0000763230307816 */ /* 0x000fc40000000030 */
        /* <DEDUP_REMOVED lines=11> */
.L_x_2524:
        /* <DEDUP_REMOVED lines=12> */
.L_x_2527:
[----:B------:R-:W-:-:S07]  /*135f0*/  IMAD.MOV.U32 R109, RZ, RZ, R116 ;  /* 0x000000ffff6d7224 */ /* 0x000fce00078e0074 */
.L_x_2528:
[----:B------:R-:W-:Y:S05]  /*13600*/  BSYNC B2 ;  /* 0x0000000000027941 */ /* 0x000fea0003800000 */
.L_x_2526:
        /* <DEDUP_REMOVED lines=16> */
.L_x_2532:
[----:B------:R-:W-:Y:S05]  /*13710*/  BSYNC B3 ;  /* 0x0000000000037941 */ /* 0x000fea0003800000 */
.L_x_2531:
        /* <DEDUP_REMOVED lines=44> */
.L_x_2530:
[----:B------:R-:W-:Y:S05]  /*139e0*/  BSYNC B2 ;  /* 0x0000000000027941 */ /* 0x000fea0003800000 */
.L_x_2529:
        /* <DEDUP_REMOVED lines=10> */
.L_x_2525:
        /* <DEDUP_REMOVED lines=12> */
.L_x_2534:
[----:B------:R-:W-:-:S07]  /*13b50*/  MOV R113, R116 ;  /* 0x0000007400717202 */ /* 0x000fce0000000f00 */
.L_x_2535:
[----:B------:R-:W-:Y:S05]  /*13b60*/  BSYNC B2 ;  /* 0x0000000000027941 */ /* 0x000fea0003800000 */
.L_x_2533:
        /* <DEDUP_REMOVED lines=16> */
.L_x_2539:
[----:B------:R-:W-:Y:S05]  /*13c70*/  BSYNC B3 ;  /* 0x0000000000037941 */ /* 0x000fea0003800000 */
.L_x_2538:
        /* <DEDUP_REMOVED lines=44> */
.L_x_2537:
[----:B------:R-:W-:Y:S05]  /*13f40*/  BSYNC B2 ;  /* 0x0000000000027941 */ /* 0x000fea0003800000 */
.L_x_2536:
        /* <DEDUP_REMOVED lines=16> */
.L_x_2540:
        /* <DEDUP_REMOVED lines=12> */
.L_x_2543:
[----:B------:R-:W-:-:S07]  /*14110*/  IMAD.MOV.U32 R48, RZ, RZ, R116 ;  /* 0x000000ffff307224 */ /* 0x000fce00078e0074 */
.L_x_2544:
[----:B------:R-:W-:Y:S05]  /*14120*/  BSYNC B2 ;  /* 0x0000000000027941 */ /* 0x000fea0003800000 */
.L_x_2542:
        /* <DEDUP_REMOVED lines=16> */
.L_x_2548:
[----:B------:R-:W-:Y:S05]  /*14230*/  BSYNC B3 ;  /* 0x0000000000037941 */ /* 0x000fea0003800000 */
.L_x_2547:
        /* <DEDUP_REMOVED lines=44> */
.L_x_2546:
[----:B------:R-:W-:Y:S05]  /*14500*/  BSYNC B2 ;  /* 0x0000000000027941 */ /* 0x000fea0003800000 */
.L_x_2545:
        /* <DEDUP_REMOVED lines=12> */
.L_x_2541:
        /* <DEDUP_REMOVED lines=12> */
.L_x_2550:
[----:B------:R-:W-:-:S07]  /*14690*/  MOV R48, R116 ;  /* 0x0000007400307202 */ /* 0x000fce0000000f00 */
.L_x_2551:
[----:B------:R-:W-:Y:S05]  /*146a0*/  BSYNC B2 ;  /* 0x0000000000027941 */ /* 0x000fea0003800000 */
.L_x_2549:
        /* <DEDUP_REMOVED lines=16> */
.L_x_2555:
[----:B------:R-:W-:Y:S05]  /*147b0*/  BSYNC B3 ;  /* 0x0000000000037941 */ /* 0x000fea0003800000 */
.L_x_2554:
        /* <DEDUP_REMOVED lines=44> */
.L_x_2553:
[----:B------:R-:W-:Y:S05]  /*14a80*/  BSYNC B2 ;  /* 0x0000000000027941 */ /* 0x000fea0003800000 */
.L_x_2552:
        /* <DEDUP_REMOVED lines=16> */
.L_x_2556:
        /* <DEDUP_REMOVED lines=12> */
.L_x_2559:
[----:B------:R-:W-:-:S07]  /*14c50*/  IMAD.MOV.U32 R107, RZ, RZ, R116 ;  /* 0x000000ffff6b7224 */ /* 0x000fce00078e0074 */
.L_x_2560:
[----:B------:R-:W-:Y:S05]  /*14c60*/  BSYNC B2 ;  /* 0x0000000000027941 */ /* 0x000fea0003800000 */
.L_x_2558:
        /* <DEDUP_REMOVED lines=16> */
.L_x_2564:
[----:B------:R-:W-:Y:S05]  /*14d70*/  BSYNC B3 ;  /* 0x0000000000037941 */ /* 0x000fea0003800000 */
.L_x_2563:
        /* <DEDUP_REMOVED lines=44> */
.L_x_2562:
[----:B------:R-:W-:Y:S05]  /*15040*/  BSYNC B2 ;  /* 0x0000000000027941 */ /* 0x000fea0003800000 */
.L_x_2561:
        /* <DEDUP_REMOVED lines=10> */
.L_x_2557:
        /* <DEDUP_REMOVED lines=12> */
.L_x_2566:
[----:B------:R-:W-:-:S07]  /*151b0*/  MOV R134, R116 ;  /* 0x0000007400867202 */ /* 0x000fce0000000f00 */
.L_x_2567:
[----:B------:R-:W-:Y:S05]  /*151c0*/  BSYNC B2 ;  /* 0x0000000000027941 */ /* 0x000fea0003800000 */
.L_x_2565:
        /* <DEDUP_REMOVED lines=16> */
.L_x_2571:
[----:B------:R-:W-:Y:S05]  /*152d0*/  BSYNC B3 ;  /* 0x0000000000037941 */ /* 0x000fea0003800000 */
.L_x_2570:
        /* <DEDUP_REMOVED lines=44> */
.L_x_2569:
[----:B------:R-:W-:Y:S05]  /*155a0*/  BSYNC B2 ;  /* 0x0000000000027941 */ /* 0x000fea0003800000 */
.L_x_2568:
        /* <DEDUP_REMOVED lines=16> */
.L_x_2572:
        /* <DEDUP_REMOVED lines=12> */
.L_x_2575:
[----:B------:R-:W-:-:S07]  /*15770*/  IMAD.MOV.U32 R106, RZ, RZ, R116 ;  /* 0x000000ffff6a7224 */ /* 0x000fce00078e0074 */
.L_x_2576:
[----:B------:R-:W-:Y:S05]  /*15780*/  BSYNC B2 ;  /* 0x0000000000027941 */ /* 0x000fea0003800000 */
.L_x_2574:
        /* <DEDUP_REMOVED lines=16> */
.L_x_2580:
[----:B------:R-:W-:Y:S05]  /*15890*/  BSYNC B3 ;  /* 0x0000000000037941 */ /* 0x000fea0003800000 */
.L_x_2579:
        /* <DEDUP_REMOVED lines=44> */
.L_x_2578:
[----:B------:R-:W-:Y:S05]  /*15b60*/  BSYNC B2 ;  /* 0x0000000000027941 */ /* 0x000fea0003800000 */
.L_x_2577:
[----:B------:R-:W-:Y:S02]  /*15b70*/  I2FP.F32.U32 R49, R106 ;  /* 0x0000006a00317245 */ /* 0x000fe40000201000 */
[----:B------:R-:W-:-:S04]  /*15b80*/  PRMT R90, R41, 0x7632, R90 ;  /* 0x00007632295a7816 */ /* 0x000fc8000000005a */
[----:B------:R-:W-:Y:S01]  /*15b90*/  SHF.L.U32 R91, R90, 0x10, RZ ;  /* 0x000000105a5b7819 */ /* 0x000fe200000006ff */
[----:B------:R-:W-:Y:S01]  /*15ba0*/  FFMA.FTZ R90, R49, R160, 1.1641532182693481445e-10 ;  /* 0x2f000000315a7423 */ /* 0x000fe200000100a0 */
[----:B------:R-:W-:-:S03]  /*15bb0*/  @P0 PRMT R49, R45, 0x7632, R49 ;  /* 0x000076322d310816 */ /* 0x000fc60000000031 */
[----:B------:R-:W-:Y:S01]  /*15bc0*/  FMUL.FTZ R91, R91, R158 ;  /* 0x0000009e5b5b7220 */ /* 0x000fe20000410000 */
[----:B------:R-:W-:Y:S01]  /*15bd0*/  FSETP.GTU.FTZ.AND P3, PT, R90, R159, PT ;  /* 0x0000009f5a00720b */ /* 0x000fe20003f7c000 */
[----:B------:R-:W-:-:S03]  /*15be0*/  @P0 IMAD.U32 R49, R49, 0x10000, RZ ;  /* 0x0001000031310824 */ /* 0x000fc600078e00ff */
[----:B------:R-:W-:Y:S02]  /*15bf0*/  FSEL R91, R91, RZ, !P3 ;  /* 0x000000ff5b5b7208 */ /* 0x000fe40005800000 */
[----:B------:R-:W-:-:S03]  /*15c00*/  SEL R106, RZ, 0x1, P3 ;  /* 0x00000001ff6a7807 */ /* 0x000fc60001800000 */
[----:B------:R-:W-:-:S04]  /*15c10*/  FADD.FTZ R134, R91, R134 ;  /* 0x000000865b867221 */ /* 0x000fc80000010000 */
[----:B------:R-:W-:-:S07]  /*15c20*/  @P0 FADD.FTZ R134, R49, R134 ;  /* 0x0000008631860221 */ /* 0x000fce0000010000 */
.L_x_2573:
        /* <DEDUP_REMOVED lines=12> */
.L_x_2582:
[----:B------:R-:W-:-:S07]  /*15cf0*/  MOV R113, R116 ;  /* 0x0000007400717202 */ /* 0x000fce0000000f00 */
.L_x_2583:
[----:B------:R-:W-:Y:S05]  /*15d00*/  BSYNC B2 ;  /* 0x0000000000027941 */ /* 0x000fea0003800000 */
.L_x_2581:
        /* <DEDUP_REMOVED lines=16> */
.L_x_2587:
[----:B------:R-:W-:Y:S05]  /*15e10*/  BSYNC B3 ;  /* 0x0000000000037941 */ /* 0x000fea0003800000 */
.L_x_2586:
        /* <DEDUP_REMOVED lines=44> */
.L_x_2585:
[----:B------:R-:W-:Y:S05]  /*160e0*/  BSYNC B2 ;  /* 0x0000000000027941 */ /* 0x000fea0003800000 */
.L_x_2584:
        /* <DEDUP_REMOVED lines=16> */
.L_x_2588:
        /* <DEDUP_REMOVED lines=12> */
.L_x_2591:
[----:B------:R-:W-:-:S07]  /*162b0*/  IMAD.MOV.U32 R105, RZ, RZ, R116 ;  /* 0x000000ffff697224 */ /* 0x000fce00078e0074 */
.L_x_2592:
[----:B------:R-:W-:Y:S05]  /*162c0*/  BSYNC B2 ;  /* 0x0000000000027941 */ /* 0x000fea0003800000 */
.L_x_2590:
        /* <DEDUP_REMOVED lines=16> */
.L_x_2596:
[----:B------:R-:W-:Y:S05]  /*163d0*/  BSYNC B3 ;  /* 0x0000000000037941 */ /* 0x000fea0003800000 */
.L_x_2595:
        /* <DEDUP_REMOVED lines=44> */
.L_x_2594:
[----:B------:R-:W-:Y:S05]  /*166a0*/  BSYNC B2 ;  /* 0x0000000000027941 */ /* 0x000fea0003800000 */
.L_x_2593:
        /* <DEDUP_REMOVED lines=10> */
.L_x_2589:
        /* <DEDUP_REMOVED lines=12> */
.L_x_2598:
[----:B------:R-:W-:-:S07]  /*16810*/  MOV R113, R116 ;  /* 0x0000007400717202 */ /* 0x000fce0000000f00 */
.L_x_2599:
[----:B------:R-:W-:Y:S05]  /*16820*/  BSYNC B2 ;  /* 0x0000000000027941 */ /* 0x000fea0003800000 */
.L_x_2597:
        /* <DEDUP_REMOVED lines=16> */
.L_x_2603:
[----:B------:R-:W-:Y:S05]  /*16930*/  BSYNC B3 ;  /* 0x0000000000037941 */ /* 0x000fea0003800000 */
.L_x_2602:
        /* <DEDUP_REMOVED lines=44> */
.L_x_2601:
[----:B------:R-:W-:Y:S05]  /*16c00*/  BSYNC B2 ;  /* 0x0000000000027941 */ /* 0x000fea0003800000 */
.L_x_2600:
        /* <DEDUP_REMOVED lines=14> */
.L_x_2604:
        /* <DEDUP_REMOVED lines=12> */
.L_x_2607:
[----:B------:R-:W-:-:S07]  /*16db0*/  IMAD.MOV.U32 R50, RZ, RZ, R116 ;  /* 0x000000ffff327224 */ /* 0x000fce00078e0074 */
.L_x_2608:
[----:B------:R-:W-:Y:S05]  /*16dc0*/  BSYNC B2 ;  /* 0x0000000000027941 */ /* 0x000fea0003800000 */
.L_x_2606:
        /* <DEDUP_REMOVED lines=16> */
.L_x_2612:
[----:B------:R-:W-:Y:S05]  /*16ed0*/  BSYNC B3 ;  /* 0x0000000000037941 */ /* 0x000fea0003800000 */
.L_x_2611:
        /* <DEDUP_REMOVED lines=44> */
.L_x_2610:
[----:B------:R-:W-:Y:S05]  /*171a0*/  BSYNC B2 ;  /* 0x0000000000027941 */ /* 0x000fea0003800000 */
.L_x_2609:
        /* <DEDUP_REMOVED lines=12> */
.L_x_2605:
        /* <DEDUP_REMOVED lines=12> */
.L_x_2614:
[----:B------:R-:W-:-:S07]  /*17330*/  MOV R50, R116 ;  /* 0x0000007400327202 */ /* 0x000fce0000000f00 */
.L_x_2615:
[----:B------:R-:W-:Y:S05]  /*17340*/  BSYNC B2 ;  /* 0x0000000000027941 */ /* 0x000fea0003800000 */
.L_x_2613:
        /* <DEDUP_REMOVED lines=16> */
.L_x_2619:
[----:B------:R-:W-:Y:S05]  /*17450*/  BSYNC B3 ;  /* 0x0000000000037941 */ /* 0x000fea0003800000 */
.L_x_2618:
        /* <DEDUP_REMOVED lines=44> */
.L_x_2617:
[----:B------:R-:W-:Y:S05]  /*17720*/  BSYNC B2 ;  /* 0x0000000000027941 */ /* 0x000fea0003800000 */
.L_x_2616:
        /* <DEDUP_REMOVED lines=14> */
.L_x_2620:
        /* <DEDUP_REMOVED lines=12> */
.L_x_2623:
[----:B------:R-:W-:-:S07]  /*178d0*/  IMAD.MOV.U32 R91, RZ, RZ, R116 ;  /* 0x000000ffff5b7224 */ /* 0x000fce00078e0074 */
.L_x_2624:
[----:B------:R-:W-:Y:S05]  /*178e0*/  BSYNC B2 ;  /* 0x0000000000027941 */ /* 0x000fea0003800000 */
.L_x_2622:
        /* <DEDUP_REMOVED lines=16> */
.L_x_2628:
[----:B------:R-:W-:Y:S05]  /*179f0*/  BSYNC B3 ;  /* 0x0000000000037941 */ /* 0x000fea0003800000 */
.L_x_2627:
        /* <DEDUP_REMOVED lines=44> */
.L_x_2626:
[----:B------:R-:W-:Y:S05]  /*17cc0*/  BSYNC B2 ;  /* 0x0000000000027941 */ /* 0x000fea0003800000 */
.L_x_2625:
        /* <DEDUP_REMOVED lines=10> */
.L_x_2621:
        /* <DEDUP_REMOVED lines=12> */
.L_x_2630:
[----:B------:R-:W-:-:S07]  /*17e30*/  MOV R91, R116 ;  /* 0x00000074005b7202 */ /* 0x000fce0000000f00 */
.L_x_2631:
[----:B------:R-:W-:Y:S05]  /*17e40*/  BSYNC B2 ;  /* 0x0000000000027941 */ /* 0x000fea0003800000 */
.L_x_2629:
        /* <DEDUP_REMOVED lines=16> */
.L_x_2635:
[----:B------:R-:W-:Y:S05]  /*17f50*/  BSYNC B3 ;  /* 0x0000000000037941 */ /* 0x000fea0003800000 */
.L_x_2634:
        /* <DEDUP_REMOVED lines=44> */
.L_x_2633:
[----:B------:R-:W-:Y:S05]  /*18220*/  BSYNC B2 ;  /* 0x0000000000027941 */ /* 0x000fea0003800000 */
.L_x_2632:
        /* <DEDUP_REMOVED lines=14> */
.L_x_2636:
        /* <DEDUP_REMOVED lines=12> */
.L_x_2639:
[----:B------:R-:W-:-:S07]  /*183d0*/  IMAD.MOV.U32 R90, RZ, RZ, R116 ;  /* 0x000000ffff5a7224 */ /* 0x000fce00078e0074 */
.L_x_2640:
[----:B------:R-:W-:Y:S05]  /*183e0*/  BSYNC B2 ;  /* 0x0000000000027941 */ /* 0x000fea0003800000 */
.L_x_2638:
        /* <DEDUP_REMOVED lines=16> */
.L_x_2644:
[----:B------:R-:W-:Y:S05]  /*184f0*/  BSYNC B3 ;  /* 0x0000000000037941 */ /* 0x000fea0003800000 */
.L_x_2643:
        /* <DEDUP_REMOVED lines=43> */
[----:B------:R-:W-:-:S07]  /*187b0*/  LOP3.LUT R111, R49, UR35, R50, 0x96, !PT ;  /* 0x00000023316f7c12 */ /* 0x000fce000f8e9632 */
.L_x_2642:
[----:B------:R-:W-:Y:S05]  /*187c0*/  BSYNC B2 ;  /* 0x0000000000027941 */ /* 0x000fea0003800000 */
.L_x_2641:
[----:B------:R-:W-:Y:S02]  /*187d0*/  I2FP.F32.U32 R49, R90 ;  /* 0x0000005a00317245 */ /* 0x000fe40000201000 */
[----:B------:R-:W-:-:S03]  /*187e0*/  PRMT R48, R43, 0x7632, R48 ;  /* 0x000076322b307816 */ /* 0x000fc60000000030 */
[----:B------:R-:W-:Y:S01]  /*187f0*/  FFMA.FTZ R160, R49, R160, 1.1641532182693481445e-10 ;  /* 0x2f00000031a07423 */ /* 0x000fe200000100a0 */
[----:B------:R-:W-:Y:S02]  /*18800*/  SHF.L.U32 R49, R48, 0x10, RZ ;  /* 0x0000001030317819 */ /* 0x000fe400000006ff */
        /* <DEDUP_REMOVED lines=8> */
.L_x_2637:
        /* <DEDUP_REMOVED lines=54> */
.L_x_2645:
[----:B------:R-:W-:-:S07]  /*18bf0*/  VIADD R157, R157, 0x20 ;  /* 0x000000209d9d7836 */ /* 0x000fce0000000000 */
.L_x_2516:
[----:B------:R-:W-:Y:S05]  /*18c00*/  BSYNC B1 ;  /* 0x0000000000017941 */ /* 0x000fea0003800000 */
.L_x_2515:
        /* <DEDUP_REMOVED lines=29> */
.L_x_2649:
[----:B------:R-:W-:-:S07]  /*18de0*/  MOV R125, R116 ;  /* 0x00000074007d7202 */ /* 0x000fce0000000f00 */
.L_x_2650:
[----:B------:R-:W-:Y:S05]  /*18df0*/  BSYNC B2 ;  /* 0x0000000000027941 */ /* 0x000fea0003800000 */
.L_x_2648:
        /* <DEDUP_REMOVED lines=16> */
.L_x_2654:
[----:B------:R-:W-:Y:S05]  /*18f00*/  BSYNC B3 ;  /* 0x0000000000037941 */ /* 0x000fea0003800000 */
.L_x_2653:
        /* <DEDUP_REMOVED lines=44> */
.L_x_2652:
[----:B------:R-:W-:Y:S05]  /*191d0*/  BSYNC B2 ;  /* 0x0000000000027941 */ /* 0x000fea0003800000 */
.L_x_2651:
        /* <DEDUP_REMOVED lines=21> */
.L_x_2655:
        /* <DEDUP_REMOVED lines=12> */
.L_x_2658:
[----:B------:R-:W-:-:S07]  /*193f0*/  IMAD.MOV.U32 R48, RZ, RZ, R116 ;  /* 0x000000ffff307224 */ /* 0x000fce00078e0074 */
.L_x_2659:
[----:B------:R-:W-:Y:S05]  /*19400*/  BSYNC B2 ;  /* 0x0000000000027941 */ /* 0x000fea0003800000 */
.L_x_2657:
        /* <DEDUP_REMOVED lines=16> */
.L_x_2663:
[----:B------:R-:W-:Y:S05]  /*19510*/  BSYNC B3 ;  /* 0x0000000000037941 */ /* 0x000fea0003800000 */
.L_x_2662:
        /* <DEDUP_REMOVED lines=44> */
.L_x_2661:
[----:B------:R-:W-:Y:S05]  /*197e0*/  BSYNC B2 ;  /* 0x0000000000027941 */ /* 0x000fea0003800000 */
.L_x_2660:
        /* <DEDUP_REMOVED lines=10> */
.L_x_2656:
        /* <DEDUP_REMOVED lines=12> */
.L_x_2665:
[----:B------:R-:W-:-:S07]  /*19950*/  IMAD.MOV.U32 R48, RZ, RZ, R116 ;  /* 0x000000ffff307224 */ /* 0x000fce00078e0074 */
.L_x_2666:
[----:B------:R-:W-:Y:S05]  /*19960*/  BSYNC B2 ;  /* 0x0000000000027941 */ /* 0x000fea0003800000 */
.L_x_2664:
        /* <DEDUP_REMOVED lines=16> */
.L_x_2670:
[----:B------:R-:W-:Y:S05]  /*19a70*/  BSYNC B3 ;  /* 0x0000000000037941 */ /* 0x000fea0003800000 */
.L_x_2669:
        /* <DEDUP_REMOVED lines=44> */
.L_x_2668:
[----:B------:R-:W-:Y:S05]  /*19d40*/  BSYNC B2 ;  /* 0x0000000000027941 */ /* 0x000fea0003800000 */
.L_x_2667:
        /* <DEDUP_REMOVED lines=16> */
.L_x_2671:
        /* <DEDUP_REMOVED lines=12> */
.L_x_2674:
[----:B------:R-:W-:-:S07]  /*19f10*/  IMAD.MOV.U32 R48, RZ, RZ, R116 ;  /* 0x000000ffff307224 */ /* 0x000fce00078e0074 */
.L_x_2675:
[----:B------:R-:W-:Y:S05]  /*19f20*/  BSYNC B2 ;  /* 0x0000000000027941 */ /* 0x000fea0003800000 */
.L_x_2673:
        /* <DEDUP_REMOVED lines=16> */
.L_x_2679:
[----:B------:R-:W-:Y:S05]  /*1a030*/  BSYNC B3 ;  /* 0x0000000000037941 */ /* 0x000fea0003800000 */
.L_x_2678:
        /* <DEDUP_REMOVED lines=44> */
.L_x_2677:
[----:B------:R-:W-:Y:S05]  /*1a300*/  BSYNC B2 ;  /* 0x0000000000027941 */ /* 0x000fea0003800000 */
.L_x_2676:
        /* <DEDUP_REMOVED lines=12> */
.L_x_2672:
        /* <DEDUP_REMOVED lines=12> */
.L_x_2681:
[----:B------:R-:W-:-:S07]  /*1a490*/  IMAD.MOV.U32 R48, RZ, RZ, R116 ;  /* 0x000000ffff307224 */ /* 0x000fce00078e0074 */
.L_x_2682:
[----:B------:R-:W-:Y:S05]  /*1a4a0*/  BSYNC B2 ;  /* 0x0000000000027941 */ /* 0x000fea0003800000 */
.L_x_2680:
        /* <DEDUP_REMOVED lines=16> */
.L_x_2686:
[----:B------:R-:W-:Y:S05]  /*1a5b0*/  BSYNC B3 ;  /* 0x0000000000037941 */ /* 0x000fea0003800000 */
.L_x_2685:
        /* <DEDUP_REMOVED lines=44> */
.L_x_2684:
[----:B------:R-:W-:Y:S05]  /*1a880*/  BSYNC B2 ;  /* 0x0000000000027941 */ /* 0x000fea0003800000 */
.L_x_2683:
[----:B------:R-:W-:Y:S02]  /*1a890*/  I2FP.F32.U32 R113, R48 ;  /* 0x0000003000717245 */ /* 0x000fe40000201000 */
[----:B------:R-:W-:Y:S02]  /*1a8a0*/  LOP3.LUT R35, R35, 0xfffffffb, RZ, 0xc0, !PT ;  /* 0xfffffffb23237812 */ /* 0x000fe400078ec0ff */
[----:B------:R-:W-:Y:S01]  /*1a8b0*/  PRMT R136, R49, 0x7632, R136 ;  /* 0x0000763231887816 */ /* 0x000fe20000000088 */
[----:B------:R-:W-:Y:S01]  /*1a8c0*/  FFMA.FTZ R48, R113, R160, 1.1641532182693481445e-10 ;  /* 0x2f00000071307423 */ /* 0x000fe200000100a0 */
[----:B------:R-:W-:-:S04]  /*1a8d0*/  SHF.L.U32 R113, R49, 0x10, RZ ;  /* 0x0000001031717819 */ /* 0x000fc800000006ff */
        /* <DEDUP_REMOVED lines=11> */
.L_x_2687:
        /* <DEDUP_REMOVED lines=12> */
.L_x_2690:
[----:B------:R-:W-:-:S07]  /*1aa50*/  IMAD.MOV.U32 R107, RZ, RZ, R116 ;  /* 0x000000ffff6b7224 */ /* 0x000fce00078e0074 */
.L_x_2691:
[----:B------:R-:W-:Y:S05]  /*1aa60*/  BSYNC B2 ;  /* 0x0000000000027941 */ /* 0x000fea0003800000 */
.L_x_2689:
        /* <DEDUP_REMOVED lines=16> */
.L_x_2695:
[----:B------:R-:W-:Y:S05]  /*1ab70*/  BSYNC B3 ;  /* 0x0000000000037941 */ /* 0x000fea0003800000 */
.L_x_2694:
        /* <DEDUP_REMOVED lines=44> */
.L_x_2693:
[----:B------:R-:W-:Y:S05]  /*1ae40*/  BSYNC B2 ;  /* 0x0000000000027941 */ /* 0x000fea0003800000 */
.L_x_2692:
        /* <DEDUP_REMOVED lines=10> */
.L_x_2688:
        /* <DEDUP_REMOVED lines=12> */
.L_x_2697:
[----:B------:R-:W-:-:S07]  /*1afb0*/  IMAD.MOV.U32 R113, RZ, RZ, R116 ;  /* 0x000000ffff717224 */ /* 0x000fce00078e0074 */
.L_x_2698:
[----:B------:R-:W-:Y:S05]  /*1afc0*/  BSYNC B2 ;  /* 0x0000000000027941 */ /* 0x000fea0003800000 */
.L_x_2696:
        /* <DEDUP_REMOVED lines=16> */
.L_x_2702:
[----:B------:R-:W-:Y:S05]  /*1b0d0*/  BSYNC B3 ;  /* 0x0000000000037941 */ /* 0x000fea0003800000 */
.L_x_2701:
        /* <DEDUP_REMOVED lines=44> */
.L_x_2700:
[----:B------:R-:W-:Y:S05]  /*1b3a0*/  BSYNC B2 ;  /* 0x0000000000027941 */ /* 0x000fea0003800000 */
.L_x_2699:
        /* <DEDUP_REMOVED lines=16> */
.L_x_2703:
        /* <DEDUP_REMOVED lines=12> */
.L_x_2706:
[----:B------:R-:W-:-:S07]  /*1b570*/  IMAD.MOV.U32 R106, RZ, RZ, R116 ;  /* 0x000000ffff6a7224 */ /* 0x000fce00078e0074 */
.L_x_2707:
[----:B------:R-:W-:Y:S05]  /*1b580*/  BSYNC B2 ;  /* 0x0000000000027941 */ /* 0x000fea0003800000 */
.L_x_2705:
        /* <DEDUP_REMOVED lines=16> */
.L_x_2711:
[----:B------:R-:W-:Y:S05]  /*1b690*/  BSYNC B3 ;  /* 0x0000000000037941 */ /* 0x000fea0003800000 */
.L_x_2710:
        /* <DEDUP_REMOVED lines=44> */
.L_x_2709:
[----:B------:R-:W-:Y:S05]  /*1b960*/  BSYNC B2 ;  /* 0x0000000000027941 */ /* 0x000fea0003800000 */
.L_x_2708:
        /* <DEDUP_REMOVED lines=12> */
.L_x_2704:
        /* <DEDUP_REMOVED lines=12> */
.L_x_2713:
[----:B------:R-:W-:-:S07]  /*1baf0*/  IMAD.MOV.U32 R113, RZ, RZ, R116 ;  /* 0x000000ffff717224 */ /* 0x000fce00078e0074 */
.L_x_2714:
[----:B------:R-:W-:Y:S05]  /*1bb00*/  BSYNC B2 ;  /* 0x0000000000027941 */ /* 0x000fea0003800000 */
.L_x_2712:
        /* <DEDUP_REMOVED lines=16> */
.L_x_2718:
[----:B------:R-:W-:Y:S05]  /*1bc10*/  BSYNC B3 ;  /* 0x0000000000037941 */ /* 0x000fea0003800000 */
.L_x_2717:
        /* <DEDUP_REMOVED lines=44> */
.L_x_2716:
[----:B------:R-:W-:Y:S05]  /*1bee0*/  BSYNC B2 ;  /* 0x0000000000027941 */ /* 0x000fea0003800000 */
.L_x_2715:
[----:B------:R-:W-:Y:S02]  /*1bef0*/  I2FP.F32.U32 R91, R113 ;  /* 0x00000071005b7245 */ /* 0x000fe40000201000 */
[----:B------:R-:W-:Y:S02]  /*1bf00*/  LOP3.LUT R35, R35, 0xfffffffe, RZ, 0xc0, !PT ;  /* 0xfffffffe23237812 */ /* 0x000fe400078ec0ff */
[C---:B------:R-:W-:Y:S01]  /*1bf10*/  PRMT R113, R50.reuse, 0x7632, R113 ;  /* 0x0000763232717816 */ /* 0x040fe20000000071 */
        /* <DEDUP_REMOVED lines=13> */
.L_x_2719:
        /* <DEDUP_REMOVED lines=12> */
.L_x_2722:
[----:B------:R-:W-:-:S07]  /*1c0b0*/  IMAD.MOV.U32 R50, RZ, RZ, R116 ;  /* 0x000000ffff327224 */ /* 0x000fce00078e0074 */
.L_x_2723:
[----:B------:R-:W-:Y:S05]  /*1c0c0*/  BSYNC B2 ;  /* 0x0000000000027941 */ /* 0x000fea0003800000 */
.L_x_2721:
        /* <DEDUP_REMOVED lines=16> */
.L_x_2727:
[----:B------:R-:W-:Y:S05]  /*1c1d0*/  BSYNC B3 ;  /* 0x0000000000037941 */ /* 0x000fea0003800000 */
.L_x_2726:
        /* <DEDUP_REMOVED lines=44> */
.L_x_2725:
[----:B------:R-:W-:Y:S05]  /*1c4a0*/  BSYNC B2 ;  /* 0x0000000000027941 */ /* 0x000fea0003800000 */
.L_x_2724:
        /* <DEDUP_REMOVED lines=10> */
.L_x_2720:
        /* <DEDUP_REMOVED lines=12> */
.L_x_2729:
[----:B------:R-:W-:-:S07]  /*1c610*/  IMAD.MOV.U32 R50, RZ, RZ, R116 ;  /* 0x000000ffff327224 */ /* 0x000fce00078e0074 */
.L_x_2730:
[----:B------:R-:W-:Y:S05]  /*1c620*/  BSYNC B2 ;  /* 0x0000000000027941 */ /* 0x000fea0003800000 */
.L_x_2728:
        /* <DEDUP_REMOVED lines=16> */
.L_x_2734:
[----:B------:R-:W-:Y:S05]  /*1c730*/  BSYNC B3 ;  /* 0x0000000000037941 */ /* 0x000fea0003800000 */
.L_x_2733:
        /* <DEDUP_REMOVED lines=44> */
.L_x_2732:
[----:B------:R-:W-:Y:S05]  /*1ca00*/  BSYNC B2 ;  /* 0x0000000000027941 */ /* 0x000fea0003800000 */
.L_x_2731:
        /* <DEDUP_REMOVED lines=14> */
.L_x_2735:
        /* <DEDUP_REMOVED lines=12> */
.L_x_2738:
[----:B------:R-:W-:-:S07]  /*1cbb0*/  IMAD.MOV.U32 R50, RZ, RZ, R116 ;  /* 0x000000ffff327224 */ /* 0x000fce00078e0074 */
.L_x_2739:
[----:B------:R-:W-:Y:S05]  /*1cbc0*/  BSYNC B2 ;  /* 0x0000000000027941 */ /* 0x000fea0003800000 */
.L_x_2737:
        /* <DEDUP_REMOVED lines=16> */
.L_x_2743:
[----:B------:R-:W-:Y:S05]  /*1ccd0*/  BSYNC B3 ;  /* 0x0000000000037941 */ /* 0x000fea0003800000 */
.L_x_2742:
        /* <DEDUP_REMOVED lines=44> */
.L_x_2741:
[----:B------:R-:W-:Y:S05]  /*1cfa0*/  BSYNC B2 ;  /* 0x0000000000027941 */ /* 0x000fea0003800000 */
.L_x_2740:
        /* <DEDUP_REMOVED lines=12> */
.L_x_2736:
        /* <DEDUP_REMOVED lines=12> */
.L_x_2745:
[----:B------:R-:W-:-:S07]  /*1d130*/  IMAD.MOV.U32 R50, RZ, RZ, R116 ;  /* 0x000000ffff327224 */ /* 0x000fce00078e0074 */
.L_x_2746:
[----:B------:R-:W-:Y:S05]  /*1d140*/  BSYNC B2 ;  /* 0x0000000000027941 */ /* 0x000fea0003800000 */
.L_x_2744:
        /* <DEDUP_REMOVED lines=16> */
.L_x_2750:
[----:B------:R-:W-:Y:S05]  /*1d250*/  BSYNC B3 ;  /* 0x0000000000037941 */ /* 0x000fea0003800000 */
.L_x_2749:
        /* <DEDUP_REMOVED lines=44> */
.L_x_2748:
[----:B------:R-:W-:Y:S05]  /*1d520*/  BSYNC B2 ;  /* 0x0000000000027941 */ /* 0x000fea0003800000 */
.L_x_2747:
        /* <DEDUP_REMOVED lines=14> */
.L_x_2751:
        /* <DEDUP_REMOVED lines=12> */
.L_x_2754:
[----:B------:R-:W-:-:S07]  /*1d6d0*/  IMAD.MOV.U32 R90, RZ, RZ, R116 ;  /* 0x000000ffff5a7224 */ /* 0x000fce00078e0074 */
.L_x_2755:
[----:B------:R-:W-:Y:S05]  /*1d6e0*/  BSYNC B2 ;  /* 0x0000000000027941 */ /* 0x000fea0003800000 */
.L_x_2753:
        /* <DEDUP_REMOVED lines=16> */
.L_x_2759:
[----:B------:R-:W-:Y:S05]  /*1d7f0*/  BSYNC B3 ;  /* 0x0000000000037941 */ /* 0x000fea0003800000 */
.L_x_2758:
        /* <DEDUP_REMOVED lines=44> */
.L_x_2757:
[----:B------:R-:W-:Y:S05]  /*1dac0*/  BSYNC B2 ;  /* 0x0000000000027941 */ /* 0x000fea0003800000 */
.L_x_2756:
        /* <DEDUP_REMOVED lines=10> */
.L_x_2752:
        /* <DEDUP_REMOVED lines=12> */
.L_x_2761:
[----:B------:R-:W-:-:S07]  /*1dc30*/  IMAD.MOV.U32 R90, RZ, RZ, R116 ;  /* 0x000000ffff5a7224 */ /* 0x000fce00078e0074 */
.L_x_2762:
[----:B------:R-:W-:Y:S05]  /*1dc40*/  BSYNC B2 ;  /* 0x0000000000027941 */ /* 0x000fea0003800000 */
.L_x_2760:
        /* <DEDUP_REMOVED lines=16> */
.L_x_2766:
[----:B------:R-:W-:Y:S05]  /*1dd50*/  BSYNC B3 ;  /* 0x0000000000037941 */ /* 0x000fea0003800000 */
.L_x_2765:
        /* <DEDUP_REMOVED lines=44> */
.L_x_2764:
[----:B------:R-:W-:Y:S05]  /*1e020*/  BSYNC B2 ;  /* 0x0000000000027941 */ /* 0x000fea0003800000 */
.L_x_2763:
        /* <DEDUP_REMOVED lines=14> */
.L_x_2767:
        /* <DEDUP_REMOVED lines=12> */
.L_x_2770:
[----:B------:R-:W-:-:S07]  /*1e1d0*/  IMAD.MOV.U32 R90, RZ, RZ, R116 ;  /* 0x000000ffff5a7224 */ /* 0x000fce00078e0074 */
.L_x_2771:
[----:B------:R-:W-:Y:S05]  /*1e1e0*/  BSYNC B2 ;  /* 0x0000000000027941 */ /* 0x000fea0003800000 */
.L_x_2769:
        /* <DEDUP_REMOVED lines=16> */
.L_x_2775:
[----:B------:R-:W-:Y:S05]  /*1e2f0*/  BSYNC B3 ;  /* 0x0000000000037941 */ /* 0x000fea0003800000 */
.L_x_2774:
        /* <DEDUP_REMOVED lines=44> */
.L_x_2773:
[----:B------:R-:W-:Y:S05]  /*1e5c0*/  BSYNC B2 ;  /* 0x0000000000027941 */ /* 0x000fea0003800000 */
.L_x_2772:
        /* <DEDUP_REMOVED lines=12> */
.L_x_2768:
        /* <DEDUP_REMOVED lines=8> */
[----:B------:R-:W-:Y:S01]  /*1e710*/  LOP3.LUT R161, R161, R163, R164, 0xfe, !PT ;  /* 0x000000a3a1a17212 */ /* 0x000fe200078efea4 */
[----:B------:R-:W-:Y:S01]  /*1e720*/  IMAD.WIDE.U32 R162, R162, 0x1000000, RZ ;  /* 0x01000000a2a27825 */ /* 0x000fe200078e00ff */
[----:B------:R-:W-:Y:S02]  /*1e730*/  SEL R159, RZ, 0x1, P4 ;  /* 0x00000001ff9f7807 */ /* 0x000fe40002000000 */
[----:B------:R-:W-:Y:S02]  /*1e740*/  SEL R160, RZ, 0x1, P5 ;  /* 0x00000001ffa07807 */ /* 0x000fe40002800000 */
[----:B------:R-:W-:-:S02]  /*1e750*/  SEL R158, RZ, 0x1, P6 ;  /* 0x00000001ff9e7807 */ /* 0x000fc40003000000 */
[----:B------:R-:W-:Y:S02]  /*1e760*/  LEA R90, P0, R157, UR12, 0x4 ;  /* 0x0000000c9d5a7c11 */ /* 0x000fe4000f8020ff */
[----:B------:R-:W-:Y:S01]  /*1e770*/  LOP3.LUT R163, R163, R161, R159, 0xfe, !PT ;  /* 0x000000a1a3a37212 */ /* 0x000fe200078efe9f */
[----:B------:R-:W-:Y:S01]  /*1e780*/  IMAD.WIDE.U32 R160, R160, 0x10000, RZ ;  /* 0x00010000a0a07825 */ /* 0x000fe200078e00ff */
[----:B------:R-:W-:Y:S02]  /*1e790*/  LEA.HI.X R91, R157, UR13, RZ, 0x4, P0 ;  /* 0x0000000d9d5b7c11 */ /* 0x000fe400080f24ff */
[----:B------:R-:W-:Y:S01]  /*1e7a0*/  F2FP.BF16.F32.PACK_AB R51, R156, R155 ;  /* 0x0000009b9c33723e */ /* 0x000fe200000010ff */
[----:B------:R-:W-:Y:S01]  /*1e7b0*/  IMAD.WIDE.U32 R158, R158, 0x100, RZ ;  /* 0x000001009e9e7825 */ /* 0x000fe200078e00ff */
[----:B------:R-:W-:Y:S02]  /*1e7c0*/  F2FP.BF16.F32.PACK_AB R50, R146, R145 ;  /* 0x000000919232723e */ /* 0x000fe400000010ff */
[----:B------:R-:W-:-:S02]  /*1e7d0*/  F2FP.BF16.F32.PACK_AB R49, R136, R135 ;  /* 0x000000878831723e */ /* 0x000fc400000010ff */
[----:B------:R-:W-:Y:S02]  /*1e7e0*/  F2FP.BF16.F32.PACK_AB R48, R126, R125 ;  /* 0x0000007d7e30723e */ /* 0x000fe400000010ff */
[----:B------:R-:W-:Y:S02]  /*1e7f0*/  LOP3.LUT P2, RZ, R35, 0x10, RZ, 0xc0, !PT ;  /* 0x0000001023ff7812 */ /* 0x000fe4000784c0ff */
[----:B------:R-:W-:Y:S01]  /*1e800*/  LOP3.LUT R162, R158, R162, R160, 0xfe, !PT ;  /* 0x000000a29ea27212 */ /* 0x000fe200078efea0 */
[----:B------:R0:W-:Y:S01]  /*1e810*/  STG.E.128 desc[UR4][R90.64], R48 ;  /* 0x000000305a007986 */ /* 0x0001e2000c101d04 */
[----:B------:R-:W-:Y:S02]  /*1e820*/  SHF.L.U32 R160, R157, 0x3, RZ ;  /* 0x000000039da07819 */ /* 0x000fe400000006ff */
[----:B------:R-:W-:Y:S02]  /*1e830*/  SHF.R.U32.HI R157, RZ, 0x1d, R157 ;  /* 0x0000001dff9d7819 */ /* 0x000fe4000001169d */
[----:B------:R-:W-:-:S02]  /*1e840*/  LOP3.LUT R159, R159, R163, R161, 0xfe, !PT ;  /* 0x000000a39f9f7212 */ /* 0x000fc400078efea1 */
[----:B0-----:R-:W-:Y:S02]  /*1e850*/  SEL R49, RZ, 0x1, P2 ;  /* 0x00000001ff317807 */ /* 0x001fe40001000000 */
[----:B------:R-:W-:Y:S02]  /*1e860*/  IADD3 R48, P0, R160, UR14, RZ ;  /* 0x0000000ea0307c10 */ /* 0x000fe4000ff1e0ff */
[----:B------:R-:W-:Y:S02]  /*1e870*/  LOP3.LUT R158, R162, R49, RZ, 0xfc, !PT ;  /* 0x00000031a29e7212 */ /* 0x000fe400078efcff */
[----:B------:R-:W-:-:S05]  /*1e880*/  IADD3.X R49, R157, UR15, RZ, P0, !PT ;  /* 0x0000000f9d317c10 */ /* 0x000fca00087fe4ff */
[----:B------:R2:W-:Y:S01]  /*1e890*/  STG.E.64 desc[UR4][R48.64], R158 ;  /* 0x0000009e30007986 */ /* 0x0005e2000c101b04 */
[----:B------:R-:W-:Y:S05]  /*1e8a0*/  @!P1 BRA `(.L_x_2647) ;  /* 0x0000000000509947 */ /* 0x000fea0003800000 */
[----:B--2---:R-:W-:Y:S01]  /*1e8b0*/  IMAD.U32 R48, R103, 0x10000, RZ ;  /* 0x0001000067307824 */ /* 0x004fe200078e00ff */
        /* <DEDUP_REMOVED lines=19> */
.L_x_2647:
[----:B------:R-:W-:Y:S05]  /*1e9f0*/  BSYNC B1 ;  /* 0x0000000000017941 */ /* 0x000fea0003800000 */
.L_x_2646:
[----:B0123--:R-:W-:Y:S01]  /*1ea00*/  FADD.FTZ R49, RZ, R117 ;  /* 0x00000075ff317221 */ /* 0x00ffe20000010000 */
[----:B------:R-:W-:Y:S01]  /*1ea10*/  LOP3.LUT P6, RZ, R35, 0x20, RZ, 0xc0, !PT ;  /* 0x0000002023ff7812 */ /* 0x000fe200078cc0ff */
[----:B------:R-:W-:Y:S01]  /*1ea20*/  UMOV UR8, 0xffffffff ;  /* 0xffffffff00087882 */ /* 0x000fe20000000000 */
[----:B------:R-:W-:Y:S01]  /*1ea30*/  ISETP.GT.U32.AND P0, PT, R30, 0x3f, PT ;  /* 0x0000003f1e00780c */ /* 0x000fe20003f04070 */
[----:B------:R-:W-:Y:S01]  /*1ea40*/  FADD.FTZ R48, R118, R49 ;  /* 0x0000003176307221 */ /* 0x000fe20000010000 */
[C---:B------:R-:W-:Y:S02]  /*1ea50*/  ISETP.GT.U32.AND P1, PT, R30.reuse, 0x5f, PT ;  /* 0x0000005f1e00780c */ /* 0x040fe40003f24070 */
[C---:B------:R-:W-:Y:S01]  /*1ea60*/  ISETP.GT.U32.AND P2, PT, R30.reuse, 0x7f, PT ;  /* 0x0000007f1e00780c */ /* 0x040fe20003f44070 */
        /* <DEDUP_REMOVED lines=144> */
.L_x_2799:
[----:B------:R-:W-:Y:S01]  /*1f370*/  FMUL.FTZ R48, R157, R157 ;  /* 0x0000009d9d307220 */ /* 0x000fe20000410000 */
[----:B-1----:R-:W-:Y:S01]  /*1f380*/  FADD.FTZ R90, R160, R161 ;  /* 0x000000a1a05a7221 */ /* 0x002fe20000010000 */
[----:B------:R-:W-:Y:S01]  /*1f390*/  PLOP3.LUT P0, PT, PT, PT, UP0, 0x40, 0x0 ;  /* 0x000000000000781c */ /* 0x000fe20003f0e808 */
[----:B------:R-:W1:Y:S01]  /*1f3a0*/  @!P4 LDC.64 R50, c[0x0][0x250] ;  /* 0x00009400ff32cb82 */ /* 0x000e620000000a00 */
[----:B------:R-:W-:Y:S01]  /*1f3b0*/  BSSY B1, `(.L_x_2777) ;  /* 0x000002d000017945 */ /* 0x000fe20003800000 */
[----:B------:R-:W-:Y:S01]  /*1f3c0*/  FFMA.FTZ R90, R90, R49, UR9 ;  /* 0x000000095a5a7e23 */ /* 0x000fe20008010031 */
[----:B------:R-:W-:Y:S02]  /*1f3d0*/  FSEL R91, R48, RZ, !P0 ;  /* 0x000000ff305b7208 */ /* 0x000fe40004000000 */
[----:B------:R-:W-:-:S03]  /*1f3e0*/  PLOP3.LUT P0, PT, PT, PT, UP0, 0x40, 0x0 ;  /* 0x000000000000781c */ /* 0x000fc60003f0e808 */
[----:B------:R-:W2:Y:S01]  /*1f3f0*/  @!P4 LDC.64 R48, c[0x0][0x258] ;  /* 0x00009600ff30cb82 */ /* 0x000ea20000000a00 */
[----:B------:R-:W-:Y:S01]  /*1f400*/  FADD.FTZ R91, R90, R91 ;  /* 0x0000005b5a5b7221 */ /* 0x000fe20000010000 */
[----:B------:R-:W-:-:S05]  /*1f410*/  FSEL R90, R157, RZ, P0 ;  /* 0x000000ff9d5a7208 */ /* 0x000fca0000000000 */
[----:B------:R-:W3:Y:S01]  /*1f420*/  MUFU.RSQ R91, R91 ;  /* 0x0000005b005b7308 */ /* 0x000ee20000001400 */
[----:B-1----:R-:W-:-:S05]  /*1f430*/  @!P4 IMAD.WIDE R50, R28, 0x4, R50 ;  /* 0x000000041c32c825 */ /* 0x002fca00078e0232 */
[----:B------:R1:W-:Y:S01]  /*1f440*/  @!P4 STG.E desc[UR4][R50.64], R157 ;  /* 0x0000009d3200c986 */ /* 0x0003e2000c101904 */
[----:B--2---:R-:W-:-:S05]  /*1f450*/  @!P4 IMAD.WIDE R48, R28, 0x4, R48 ;  /* 0x000000041c30c825 */ /* 0x004fca00078e0230 */
[----:B---3--:R1:W-:Y:S01]  /*1f460*/  @!P4 STG.E desc[UR4][R48.64], R91 ;  /* 0x0000005b3000c986 */ /* 0x0083e2000c101904 */
[----:B------:R-:W-:Y:S05]  /*1f470*/  @!P6 BRA `(.L_x_2778) ;  /* 0x000000000080e947 */ /* 0x000fea0003800000 */
[--C-:B-1----:R-:W-:Y:S01]  /*1f480*/  FADD.FTZ R50, R118, -R90.reuse ;  /* 0x8000005a76327221 */ /* 0x102fe20000010000 */
[----:B------:R-:W1:Y:S01]  /*1f490*/  LDC.64 R158, c[0x0][0x2b8] ;  /* 0x0000ae00ff9e7b82 */ /* 0x000e620000000a00 */
[--C-:B------:R-:W-:Y:S01]  /*1f4a0*/  FADD.FTZ R48, R117, -R90.reuse ;  /* 0x8000005a75307221 */ /* 0x100fe20000010000 */
[--C-:B0-----:R-:W-:Y:S01]  /*1f4b0*/  FADD.FTZ R160, R137, -R90.reuse ;  /* 0x8000005a89a07221 */ /* 0x101fe20000010000 */
[----:B------:R-:W-:Y:S01]  /*1f4c0*/  FMUL.FTZ R50, R91, R50 ;  /* 0x000000325b327220 */ /* 0x000fe20000410000 */
[--C-:B------:R-:W-:Y:S01]  /*1f4d0*/  FADD.FTZ R162, R147, -R90.reuse ;  /* 0x8000005a93a27221 */ /* 0x100fe20000010000 */
[----:B------:R-:W-:Y:S01]  /*1f4e0*/  FMUL.FTZ R48, R91, R48 ;  /* 0x000000305b307220 */ /* 0x000fe20000410000 */
[----:B------:R-:W-:Y:S01]  /*1f4f0*/  FADD.FTZ R164, R148, -R90 ;  /* 0x8000005a94a47221 */ /* 0x000fe20000010000 */
[----:B------:R-:W-:Y:S01]  /*1f500*/  FFMA.FTZ R49, R101, R50, R100 ;  /* 0x0000003265317223 */ /* 0x000fe20000010064 */
[----:B------:R-:W-:Y:S01]  /*1f510*/  FADD.FTZ R50, R127, -R90 ;  /* 0x8000005a7f327221 */ /* 0x000fe20000010000 */
[----:B------:R-:W-:Y:S01]  /*1f520*/  FFMA.FTZ R48, R29, R48, R12 ;  /* 0x000000301d307223 */ /* 0x000fe2000001000c */
[----:B------:R-:W-:-:S02]  /*1f530*/  FMUL.FTZ R161, R91, R162 ;  /* 0x000000a25ba17220 */ /* 0x000fc40000410000 */
[----:B------:R-:W-:Y:S01]  /*1f540*/  FMUL.FTZ R51, R91, R50 ;  /* 0x000000325b337220 */ /* 0x000fe20000410000 */
[--C-:B------:R-:W-:Y:S01]  /*1f550*/  FADD.FTZ R50, R128, -R90.reuse ;  /* 0x8000005a80327221 */ /* 0x100fe20000010000 */
[----:B------:R-:W-:Y:S01]  /*1f560*/  F2FP.BF16.F32.PACK_AB R48, R49, R48 ;  /* 0x000000303130723e */ /* 0x000fe200000010ff */
[C---:B------:R-:W-:Y:S01]  /*1f570*/  FMUL.FTZ R49, R91.reuse, R164 ;  /* 0x000000a45b317220 */ /* 0x040fe20000410000 */
[----:B------:R-:W-:Y:S01]  /*1f580*/  FFMA.FTZ R51, R26, R51, R11 ;  /* 0x000000331a337223 */ /* 0x000fe2000001000b */
[C---:B------:R-:W-:Y:S01]  /*1f590*/  FMUL.FTZ R157, R91.reuse, R50 ;  /* 0x000000325b9d7220 */ /* 0x040fe20000410000 */
[----:B------:R-:W-:Y:S01]  /*1f5a0*/  FMUL.FTZ R50, R91, R160 ;  /* 0x000000a05b327220 */ /* 0x000fe20000410000 */
[----:B------:R-:W-:Y:S01]  /*1f5b0*/  FADD.FTZ R160, R138, -R90 ;  /* 0x8000005a8aa07221 */ /* 0x000fe20000010000 */
[----:B------:R-:W-:Y:S01]  /*1f5c0*/  FFMA.FTZ R161, R24, R161, R9 ;  /* 0x000000a118a17223 */ /* 0x000fe20000010009 */
[----:B------:R-:W-:Y:S01]  /*1f5d0*/  FFMA.FTZ R162, R73, R157, R76 ;  /* 0x0000009d49a27223 */ /* 0x000fe2000001004c */
[----:B------:R-:W-:Y:S01]  /*1f5e0*/  FFMA.FTZ R50, R27, R50, R10 ;  /* 0x000000321b327223 */ /* 0x000fe2000001000a */
[----:B------:R-:W-:Y:S01]  /*1f5f0*/  FMUL.FTZ R160, R91, R160 ;  /* 0x000000a05ba07220 */ /* 0x000fe20000410000 */
[----:B-1----:R-:W-:-:S04]  /*1f600*/  IMAD.WIDE.U32 R158, R115, 0x10, R158 ;  /* 0x00000010739e7825 */ /* 0x002fc800078e009e */
[----:B------:R-:W-:Y:S01]  /*1f610*/  FFMA.FTZ R157, R72, R160, R75 ;  /* 0x000000a0489d7223 */ /* 0x000fe2000001004b */
[----:B------:R-:W-:Y:S01]  /*1f620*/  FFMA.FTZ R160, R71, R49, R78 ;  /* 0x0000003147a07223 */ /* 0x000fe2000001004e */
[----:B------:R-:W-:Y:S01]  /*1f630*/  F2FP.BF16.F32.PACK_AB R49, R162, R51 ;  /* 0x00000033a231723e */ /* 0x000fe200000010ff */
[----:B------:R-:W-:Y:S02]  /*1f640*/  VIADD R115, R115, 0x20 ;  /* 0x0000002073737836 */ /* 0x000fe40000000000 */
[----:B------:R-:W-:Y:S02]  /*1f650*/  F2FP.BF16.F32.PACK_AB R50, R157, R50 ;  /* 0x000000329d32723e */ /* 0x000fe400000010ff */
[----:B------:R-:W-:-:S05]  /*1f660*/  F2FP.BF16.F32.PACK_AB R51, R160, R161 ;  /* 0x000000a1a033723e */ /* 0x000fca00000010ff */
[----:B------:R2:W-:Y:S02]  /*1f670*/  STG.E.128 desc[UR4][R158.64], R48 ;  /* 0x000000309e007986 */ /* 0x0005e4000c101d04 */
.L_x_2778:
[----:B------:R-:W-:Y:S05]  /*1f680*/  BSYNC B1 ;  /* 0x0000000000017941 */ /* 0x000fea0003800000 */
.L_x_2777:
[----:B------:R-:W-:Y:S01]  /*1f690*/  LOP3.LUT P0, RZ, R35, 0x200, RZ, 0xc0, !PT ;  /* 0x0000020023ff7812 */ /* 0x000fe2000780c0ff */
[----:B------:R-:W-:-:S12]  /*1f6a0*/  BSSY B1, `(.L_x_2779) ;  /* 0x0000022000017945 */ /* 0x000fd80003800000 */
[----:B------:R-:W-:Y:S05]  /*1f6b0*/  @!P0 BRA `(.L_x_2780) ;  /* 0x0000000000808947 */ /* 0x000fea0003800000 */
[--C-:B-12---:R-:W-:Y:S01]  /*1f6c0*/  FADD.FTZ R50, R120, -R90.reuse ;  /* 0x8000005a78327221 */ /* 0x106fe20000010000 */
[----:B------:R-:W1:Y:S01]  /*1f6d0*/  LDC.64 R158, c[0x0][0x2b8] ;  /* 0x0000ae00ff9e7b82 */ /* 0x000e620000000a00 */
[--C-:B------:R-:W-:Y:S01]  /*1f6e0*/  FADD.FTZ R48, R119, -R90.reuse ;  /* 0x8000005a77307221 */ /* 0x100fe20000010000 */
[--C-:B0-----:R-:W-:Y:S01]  /*1f6f0*/  FADD.FTZ R160, R139, -R90.reuse ;  /* 0x8000005a8ba07221 */ /* 0x101fe20000010000 */
[----:B------:R-:W-:Y:S01]  /*1f700*/  FMUL.FTZ R50, R91, R50 ;  /* 0x000000325b327220 */ /* 0x000fe20000410000 */
[--C-:B------:R-:W-:Y:S01]  /*1f710*/  FADD.FTZ R162, R149, -R90.reuse ;  /* 0x8000005a95a27221 */ /* 0x100fe20000010000 */
[----:B------:R-:W-:Y:S01]  /*1f720*/  FMUL.FTZ R48, R91, R48 ;  /* 0x000000305b307220 */ /* 0x000fe20000410000 */
[--C-:B------:R-:W-:Y:S01]  /*1f730*/  FADD.FTZ R164, R150, -R90.reuse ;  /* 0x8000005a96a47221 */ /* 0x100fe20000010000 */
        /* <DEDUP_REMOVED lines=16> */
[C---:B-1----:R-:W-:Y:S01]  /*1f840*/  IMAD.WIDE.U32 R158, R115.reuse, 0x10, R158 ;  /* 0x00000010739e7825 */ /* 0x042fe200078e009e */
[----:B------:R-:W-:-:S03]  /*1f850*/  IADD3 R115, R115, 0x20, RZ ;  /* 0x0000002073737810 */ /* 0x000fc60007ffe0ff */
[----:B------:R-:W-:Y:S01]  /*1f860*/  FFMA.FTZ R157, R68, R160, R79 ;  /* 0x000000a0449d7223 */ /* 0x000fe2000001004f */
[----:B------:R-:W-:Y:S01]  /*1f870*/  FFMA.FTZ R160, R67, R49, R82 ;  /* 0x0000003143a07223 */ /* 0x000fe20000010052 */
[----:B------:R-:W-:-:S03]  /*1f880*/  F2FP.BF16.F32.PACK_AB R49, R162, R51 ;  /* 0x00000033a231723e */ /* 0x000fc600000010ff */
[----:B------:R-:W-:Y:S02]  /*1f890*/  F2FP.BF16.F32.PACK_AB R50, R157, R50 ;  /* 0x000000329d32723e */ /* 0x000fe400000010ff */
[----:B------:R-:W-:-:S05]  /*1f8a0*/  F2FP.BF16.F32.PACK_AB R51, R160, R161 ;  /* 0x000000a1a033723e */ /* 0x000fca00000010ff */
[----:B------:R3:W-:Y:S02]  /*1f8b0*/  STG.E.128 desc[UR4][R158.64], R48 ;  /* 0x000000309e007986 */ /* 0x0007e4000c101d04 */
.L_x_2780:
[----:B------:R-:W-:Y:S05]  /*1f8c0*/  BSYNC B1 ;  /* 0x0000000000017941 */ /* 0x000fea0003800000 */
.L_x_2779:
[----:B------:R-:W-:Y:S01]  /*1f8d0*/  LOP3.LUT P0, RZ, R35, 0x100, RZ, 0xc0, !PT ;  /* 0x0000010023ff7812 */ /* 0x000fe2000780c0ff */
[----:B------:R-:W-:-:S12]  /*1f8e0*/  BSSY B1, `(.L_x_2781) ;  /* 0x0000022000017945 */ /* 0x000fd80003800000 */
[----:B------:R-:W-:Y:S05]  /*1f8f0*/  @!P0 BRA `(.L_x_2782) ;  /* 0x0000000000808947 */ /* 0x000fea0003800000 */
[--C-:B-123--:R-:W-:Y:S01]  /*1f900*/  FADD.FTZ R50, R122, -R90.reuse ;  /* 0x8000005a7a327221 */ /* 0x10efe20000010000 */
        /* <DEDUP_REMOVED lines=31> */
.L_x_2782:
[----:B------:R-:W-:Y:S05]  /*1fb00*/  BSYNC B1 ;  /* 0x0000000000017941 */ /* 0x000fea0003800000 */
.L_x_2781:
[----:B------:R-:W-:Y:S01]  /*1fb10*/  LOP3.LUT P0, RZ, R35, 0x80, RZ, 0xc0, !PT ;  /* 0x0000008023ff7812 */ /* 0x000fe2000780c0ff */
[----:B------:R-:W-:-:S12]  /*1fb20*/  BSSY B1, `(.L_x_2783) ;  /* 0x0000022000017945 */ /* 0x000fd80003800000 */
[----:B------:R-:W-:Y:S05]  /*1fb30*/  @!P0 BRA `(.L_x_2784) ;  /* 0x0000000000808947 */ /* 0x000fea0003800000 */
[--C-:B-1234-:R-:W-:Y:S01]  /*1fb40*/  FADD.FTZ R50, R124, -R90.reuse ;  /* 0x8000005a7c327221 */ /* 0x11efe20000010000 */
        /* <DEDUP_REMOVED lines=12> */
[----:B------:R-:W-:Y:S01]  /*1fc10*/  FADD.FTZ R50, R134, -R90 ;  /* 0x8000005a86327221 */ /* 0x000fe20000010000 */
[----:B------:R-:W-:Y:S01]  /*1fc20*/  F2FP.BF16.F32.PACK_AB R48, R49, R48 ;  /* 0x000000303130723e */ /* 0x000fe200000010ff */
[----:B------:R-:W-:Y:S01]  /*1fc30*/  FMUL.FTZ R49, R91, R164 ;  /* 0x000000a45b317220 */ /* 0x000fe20000410000 */
        /* <DEDUP_REMOVED lines=16> */
.L_x_2784:
[----:B------:R-:W-:Y:S05]  /*1fd40*/  BSYNC B1 ;  /* 0x0000000000017941 */ /* 0x000fea0003800000 */
.L_x_2783:
[----:B------:R-:W-:Y:S01]  /*1fd50*/  LOP3.LUT P0, RZ, R35, 0x40, RZ, 0xc0, !PT ;  /* 0x0000004023ff7812 */ /* 0x000fe2000780c0ff */
[----:B------:R-:W-:-:S12]  /*1fd60*/  BSSY B1, `(.L_x_2785) ;  /* 0x0000021000017945 */ /* 0x000fd80003800000 */
[----:B------:R-:W-:Y:S05]  /*1fd70*/  @!P0 BRA `(.L_x_2786) ;  /* 0x00000000007c8947 */ /* 0x000fea0003800000 */
[--C-:B0-234-:R-:W-:Y:S01]  /*1fd80*/  FADD.FTZ R158, R155, -R90.reuse ;  /* 0x8000005a9b9e7221 */ /* 0x11dfe20000010000 */
[--C-:B-1----:R-:W-:Y:S01]  /*1fd90*/  FADD.FTZ R49, R156, -R90.reuse ;  /* 0x8000005a9c317221 */ /* 0x102fe20000010000 */
[--C-:B------:R-:W-:Y:S01]  /*1fda0*/  FADD.FTZ R50, R125, -R90.reuse ;  /* 0x8000005a7d327221 */ /* 0x100fe20000010000 */
[--C-:B------:R-:W-:Y:S01]  /*1fdb0*/  FADD.FTZ R48, R126, -R90.reuse ;  /* 0x8000005a7e307221 */ /* 0x100fe20000010000 */
[C---:B------:R-:W-:Y:S01]  /*1fdc0*/  FMUL.FTZ R51, R91.reuse, R158 ;  /* 0x0000009e5b337220 */ /* 0x040fe20000410000 */
[----:B------:R-:W-:Y:S01]  /*1fdd0*/  FMUL.FTZ R49, R91, R49 ;  /* 0x000000315b317220 */ /* 0x000fe20000410000 */
[----:B------:R-:W0:Y:S01]  /*1fde0*/  LDC.64 R158, c[0x0][0x2b8] ;  /* 0x0000ae00ff9e7b82 */ /* 0x000e220000000a00 */
[--C-:B------:R-:W-:Y:S01]  /*1fdf0*/  FADD.FTZ R164, R135, -R90.reuse ;  /* 0x8000005a87a47221 */ /* 0x100fe20000010000 */
[--C-:B------:R-:W-:Y:S01]  /*1fe00*/  FADD.FTZ R162, R136, -R90.reuse ;  /* 0x8000005a88a27221 */ /* 0x100fe20000010000 */
[--C-:B------:R-:W-:Y:S01]  /*1fe10*/  FADD.FTZ R160, R145, -R90.reuse ;  /* 0x8000005a91a07221 */ /* 0x100fe20000010000 */
[----:B------:R-:W-:Y:S01]  /*1fe20*/  FADD.FTZ R90, R146, -R90 ;  /* 0x8000005a925a7221 */ /* 0x000fe20000010000 */
[----:B------:R-:W-:Y:S01]  /*1fe30*/  FFMA.FTZ R51, R55, R51, R74 ;  /* 0x0000003337337223 */ /* 0x000fe2000001004a */
[----:B------:R-:W-:Y:S01]  /*1fe40*/  FFMA.FTZ R157, R98, R49, R99 ;  /* 0x00000031629d7223 */ /* 0x000fe20000010063 */
[C---:B------:R-:W-:Y:S01]  /*1fe50*/  FMUL.FTZ R50, R91.reuse, R50 ;  /* 0x000000325b327220 */ /* 0x040fe20000410000 */
[C---:B------:R-:W-:Y:S01]  /*1fe60*/  FMUL.FTZ R48, R91.reuse, R48 ;  /* 0x000000305b307220 */ /* 0x040fe20000410000 */
[C---:B------:R-:W-:Y:S01]  /*1fe70*/  FMUL.FTZ R164, R91.reuse, R164 ;  /* 0x000000a45ba47220 */ /* 0x040fe20000410000 */
[C---:B------:R-:W-:Y:S01]  /*1fe80*/  FMUL.FTZ R49, R91.reuse, R162 ;  /* 0x000000a25b317220 */ /* 0x040fe20000410000 */
[C---:B------:R-:W-:Y:S01]  /*1fe90*/  FMUL.FTZ R160, R91.reuse, R160 ;  /* 0x000000a05ba07220 */ /* 0x040fe20000410000 */
[----:B------:R-:W-:Y:S01]  /*1fea0*/  FMUL.FTZ R91, R91, R90 ;  /* 0x0000005a5b5b7220 */ /* 0x000fe20000410000 */
[----:B------:R-:W-:Y:S01]  /*1feb0*/  F2FP.BF16.F32.PACK_AB R51, R157, R51 ;  /* 0x000000339d33723e */ /* 0x000fe200000010ff */
[----:B------:R-:W-:Y:S01]  /*1fec0*/  FFMA.FTZ R90, R52, R50, R57 ;  /* 0x00000032345a7223 */ /* 0x000fe20000010039 */
[----:B------:R-:W-:Y:S01]  /*1fed0*/  FFMA.FTZ R164, R53, R164, R56 ;  /* 0x000000a435a47223 */ /* 0x000fe20000010038 */
[----:B------:R-:W-:Y:S01]  /*1fee0*/  FFMA.FTZ R157, R96, R91, R97 ;  /* 0x0000005b609d7223 */ /* 0x000fe20000010061 */
[----:B------:R-:W-:Y:S01]  /*1fef0*/  FFMA.FTZ R50, R54, R160, R59 ;  /* 0x000000a036327223 */ /* 0x000fe2000001003b */
[----:B------:R-:W-:Y:S01]  /*1ff00*/  FFMA.FTZ R49, R94, R49, R95 ;  /* 0x000000315e317223 */ /* 0x000fe2000001005f */
[----:B------:R-:W-:-:S03]  /*1ff10*/  FFMA.FTZ R91, R92, R48, R93 ;  /* 0x000000305c5b7223 */ /* 0x000fc6000001005d */
[----:B------:R-:W-:Y:S02]  /*1ff20*/  F2FP.BF16.F32.PACK_AB R50, R157, R50 ;  /* 0x000000329d32723e */ /* 0x000fe400000010ff */
[----:B------:R-:W-:Y:S01]  /*1ff30*/  F2FP.BF16.F32.PACK_AB R49, R49, R164 ;  /* 0x000000a43131723e */ /* 0x000fe200000010ff */
[----:B0-----:R-:W-:Y:S01]  /*1ff40*/  IMAD.WIDE.U32 R158, R115, 0x10, R158 ;  /* 0x00000010739e7825 */ /* 0x001fe200078e009e */
[----:B------:R-:W-:-:S05]  /*1ff50*/  F2FP.BF16.F32.PACK_AB R48, R91, R90 ;  /* 0x0000005a5b30723e */ /* 0x000fca00000010ff */
[----:B------:R0:W-:Y:S02]  /*1ff60*/  STG.E.128 desc[UR4][R158.64], R48 ;  /* 0x000000309e007986 */ /* 0x0001e4000c101d04 */
.L_x_2786:
[----:B------:R-:W-:Y:S05]  /*1ff70*/  BSYNC B1 ;  /* 0x0000000000017941 */ /* 0x000fea0003800000 */
.L_x_2785:
[----:B01234-:R-:W0:Y:S02]  /*1ff80*/  LDC.64 R48, c[0x0][0x210] ;  /* 0x00008400ff307b82 */ /* 0x01fe240000000a00 */
[----:B0-----:R-:W-:-:S04]  /*1ff90*/  LEA R28, R48, R28, 0x2 ;  /* 0x0000001c301c7211 */ /* 0x001fc800078e10ff */
[----:B------:R-:W-:-:S13]  /*1ffa0*/  ISETP.GE.AND P0, PT, R28, R49, PT ;  /* 0x000000311c00720c */ /* 0x000fda0003f06270 */
[----:B------:R-:W-:Y:S05]  /*1ffb0*/  @!P0 BRA `(.L_x_2787) ;  /* 0xfffffe1400048947 */ /* 0x000fea000383ffff */
[----:B------:R-:W-:Y:S05]  /*1ffc0*/  BSYNC B0 ;  /* 0x0000000000007941 */ /* 0x000fea0003800000 */
.L_x_2121:
[----:B------:R-:W-:Y:S05]  /*1ffd0*/  EXIT ;  /* 0x000000000000794d */ /* 0x000fea0003800000 */
.L_x_2776:
[----:B------:R-:W-:Y:S01]  /*1ffe0*/  HFMA2.MMA R51, -RZ, RZ, 0, 1.847743988037109375e-06 ;  /* 0x0000001fff337435 */ /* 0x000fe200000001ff */
[----:B------:R-:W-:Y:S01]  /*1fff0*/  BSSY B1, `(.L_x_2788) ;  /* 0x0000007000017945 */ /* 0x000fe20003800000 */
[----:B------:R-:W-:Y:S02]  /*20000*/  IMAD.MOV.U32 R163, RZ, RZ, R48 ;  /* 0x000000ffffa37224 */ /* 0x000fe400078e0030 */
[----:B------:R-:W-:Y:S02]  /*20010*/  IMAD.MOV.U32 R50, RZ, RZ, 0x1 ;  /* 0x00000001ff327424 */ /* 0x000fe400078e00ff */
[----:B------:R-:W-:-:S07]  /*20020*/  IMAD.MOV.U32 R90, RZ, RZ, -0x1 ;  /* 0xffffffffff5a7424 */ /* 0x000fce00078e00ff */
[----:B------:R-:W-:Y:S05]  /*20030*/  WARPSYNC.COLLECTIVE R90, `(.L_x_2789) ;  /* 0x000000005a087348 */ /* 0x000fea0003c00000 */
[----:B------:R0:W1:Y:S02]  /*20040*/  SHFL.BFLY P5, R161, R163, R50, R51 ;  /* 0x0c000032a3a17389 */ /* 0x00006400000a0033 */
[----:B01----:R-:W-:Y:S01]  /*20050*/  ENDCOLLECTIVE ;  /* 0x000000000000791b */ /* 0x003fe20003800000 */
.L_x_2789:
[----:B------:R-:W-:Y:S05]  /*20060*/  BSYNC B1 ;  /* 0x0000000000017941 */ /* 0x000fea0003800000 */
.L_x_2788:
[----:B------:R-:W-:Y:S01]  /*20070*/  IMAD.MOV.U32 R49, RZ, RZ, R161 ;  /* 0x000000ffff317224 */ /* 0x000fe200078e00a1 */
[----:B------:R-:W-:Y:S01]  /*20080*/  MOV R90, 0xffffffff ;  /* 0xffffffff005a7802 */ /* 0x000fe20000000f00 */
[----:B------:R-:W-:Y:S02]  /*20090*/  IMAD.MOV.U32 R50, RZ, RZ, 0x2 ;  /* 0x00000002ff327424 */ /* 0x000fe400078e00ff */
[----:B------:R-:W-:Y:S01]  /*200a0*/  FADD.FTZ R91, R48, R49 ;  /* 0x00000031305b7221 */ /* 0x000fe20000010000 */
[----:B------:R-:W-:-:S04]  /*200b0*/  IMAD.MOV.U32 R51, RZ, RZ, 0x1f ;  /* 0x0000001fff337424 */ /* 0x000fc800078e00ff */
[----:B------:R-:W-:-:S07]  /*200c0*/  MOV R163, R91 ;  /* 0x0000005b00a37202 */ /* 0x000fce0000000f00 */
[----:B------:R-:W-:Y:S05]  /*200d0*/  WARPSYNC.COLLECTIVE R90, `(.L_x_2790) ;  /* 0x000000005a087348 */ /* 0x000fea0003c00000 */
[----:B------:R0:W1:Y:S02]  /*200e0*/  SHFL.BFLY P5, R161, R163, R50, R51 ;  /* 0x0c000032a3a17389 */ /* 0x00006400000a0033 */
[----:B01----:R-:W-:Y:S01]  /*200f0*/  ENDCOLLECTIVE ;  /* 0x000000000000791b */ /* 0x003fe20003800000 */
.L_x_2790:
[----:B------:R-:W-:Y:S01]  /*20100*/  HFMA2.MMA R50, -RZ, RZ, 0, 2.384185791015625e-07 ;  /* 0x00000004ff327435 */ /* 0x000fe200000001ff */
[----:B------:R-:W-:-:S04]  /*20110*/  IMAD.MOV.U32 R158, RZ, RZ, R161 ;  /* 0x000000ffff9e7224 */ /* 0x000fc800078e00a1 */
[----:B------:R-:W-:-:S04]  /*20120*/  FADD.FTZ R158, R91, R158 ;  /* 0x0000009e5b9e7221 */ /* 0x000fc80000010000 */
[----:B------:R-:W-:-:S07]  /*20130*/  IMAD.MOV.U32 R163, RZ, RZ, R158 ;  /* 0x000000ffffa37224 */ /* 0x000fce00078e009e */
[----:B------:R-:W-:Y:S05]  /*20140*/  WARPSYNC.COLLECTIVE R90, `(.L_x_2791) ;  /* 0x000000005a087348 */ /* 0x000fea0003c00000 */
[----:B------:R0:W1:Y:S02]  /*20150*/  SHFL.BFLY P5, R161, R163, R50, R51 ;  /* 0x0c000032a3a17389 */ /* 0x00006400000a0033 */
[----:B01----:R-:W-:Y:S01]  /*20160*/  ENDCOLLECTIVE ;  /* 0x000000000000791b */ /* 0x003fe20003800000 */
.L_x_2791:
[----:B------:R-:W-:Y:S01]  /*20170*/  MOV R50, 0x8 ;  /* 0x0000000800327802 */ /* 0x000fe20000000f00 */
[----:B------:R-:W-:-:S04]  /*20180*/  IMAD.MOV.U32 R49, RZ, RZ, R161 ;  /* 0x000000ffff317224 */ /* 0x000fc800078e00a1 */
[----:B------:R-:W-:Y:S02]  /*20190*/  FADD.FTZ R159, R158, R49 ;  /* 0x000000319e9f7221 */ /* 0x000fe40000010000 */
[----:B------:R-:W0:Y:S02]  /*201a0*/  LDC R49, c[0x0][0x290] ;  /* 0x0000a400ff317b82 */ /* 0x000e240000000800 */
[----:B------:R-:W-:-:S07]  /*201b0*/  IMAD.MOV.U32 R163, RZ, RZ, R159 ;  /* 0x000000ffffa37224 */ /* 0x000fce00078e009f */
[----:B0-----:R-:W-:Y:S05]  /*201c0*/  WARPSYNC.COLLECTIVE R90, `(.L_x_2792) ;  /* 0x000000005a087348 */ /* 0x001fea0003c00000 */
[----:B------:R1:W2:Y:S02]  /*201d0*/  SHFL.BFLY P5, R161, R163, R50, R51 ;  /* 0x0c000032a3a17389 */ /* 0x0002a400000a0033 */
[----:B012---:R-:W-:Y:S01]  /*201e0*/  ENDCOLLECTIVE ;  /* 0x000000000000791b */ /* 0x007fe20003800000 */
.L_x_2792:
[----:B------:R-:W-:Y:S01]  /*201f0*/  HFMA2.MMA R50, -RZ, RZ, 0, 9.5367431640625e-07 ;  /* 0x00000010ff327435 */ /* 0x000fe200000001ff */
[----:B------:R-:W-:-:S04]  /*20200*/  IMAD.MOV.U32 R160, RZ, RZ, R161 ;  /* 0x000000ffffa07224 */ /* 0x000fc800078e00a1 */
[----:B------:R-:W-:-:S04]  /*20210*/  FADD.FTZ R160, R159, R160 ;  /* 0x000000a09fa07221 */ /* 0x000fc80000010000 */
[----:B------:R-:W-:-:S07]  /*20220*/  IMAD.MOV.U32 R163, RZ, RZ, R160 ;  /* 0x000000ffffa37224 */ /* 0x000fce00078e00a0 */
[----:B------:R-:W-:Y:S05]  /*20230*/  WARPSYNC.COLLECTIVE R90, `(.L_x_2793) ;  /* 0x000000005a087348 */ /* 0x000fea0003c00000 */
[----:B------:R0:W1:Y:S02]  /*20240*/  SHFL.BFLY P5, R161, R163, R50, R51 ;  /* 0x0c000032a3a17389 */ /* 0x00006400000a0033 */
[----:B01----:R-:W-:Y:S01]  /*20250*/  ENDCOLLECTIVE ;  /* 0x000000000000791b */ /* 0x003fe20003800000 */
.L_x_2793:
[----:B------:R-:W-:-:S04]  /*20260*/  IMAD.MOV.U32 R157, RZ, RZ, R161 ;  /* 0x000000ffff9d7224 */ /* 0x000fc800078e00a1 */
[----:B------:R-:W-:-:S04]  /*20270*/  FADD.FTZ R160, R160, R157 ;  /* 0x0000009da0a07221 */ /* 0x000fc80000010000 */
[----:B------:R-:W-:-:S04]  /*20280*/  FMUL.FTZ R157, R160, R49 ;  /* 0x00000031a09d7220 */ /* 0x000fc80000410000 */
[--C-:B------:R-:W-:Y:S01]  /*20290*/  FADD.FTZ R48, R117, -R157.reuse ;  /* 0x8000009d75307221 */ /* 0x100fe20000010000 */
[--C-:B------:R-:W-:Y:S01]  /*202a0*/  FADD.FTZ R91, R118, -R157.reuse ;  /* 0x8000009d765b7221 */ /* 0x100fe20000010000 */
[--C-:B------:R-:W-:Y:S01]  /*202b0*/  FADD.FTZ R51, R128, -R157.reuse ;  /* 0x8000009d80337221 */ /* 0x100fe20000010000 */
[----:B------:R-:W-:Y:S01]  /*202c0*/  FADD.FTZ R50, R120, -R157 ;  /* 0x8000009d78327221 */ /* 0x000fe20000010000 */
[----:B------:R-:W-:-:S04]  /*202d0*/  FFMA.FTZ R48, R48, R48, RZ ;  /* 0x0000003030307223 */ /* 0x000fc800000100ff */
[----:B------:R-:W-:Y:S01]  /*202e0*/  FFMA.FTZ R48, R91, R91, R48 ;  /* 0x0000005b5b307223 */ /* 0x000fe20000010030 */
[----:B------:R-:W-:-:S04]  /*202f0*/  FADD.FTZ R91, R127, -R157 ;  /* 0x8000009d7f5b7221 */ /* 0x000fc80000010000 */
        /* <DEDUP_REMOVED lines=74> */
[----:B------:R-:W-:Y:S01]  /*207a0*/  MOV R50, 0x1 ;  /* 0x0000000100327802 */ /* 0x000fe20000000f00 */
[----:B------:R-:W-:Y:S02]  /*207b0*/  IMAD.MOV.U32 R51, RZ, RZ, 0x1f ;  /* 0x0000001fff337424 */ /* 0x000fe400078e00ff */
[----:B------:R-:W-:-:S07]  /*207c0*/  IMAD.MOV.U32 R163, RZ, RZ, R48 ;  /* 0x000000ffffa37224 */ /* 0x000fce00078e0030 */
[----:B------:R-:W-:Y:S05]  /*207d0*/  WARPSYNC.COLLECTIVE R90, `(.L_x_2794) ;  /* 0x000000005a087348 */ /* 0x000fea0003c00000 */
[----:B------:R0:W1:Y:S02]  /*207e0*/  SHFL.BFLY P5, R161, R163, R50, R51 ;  /* 0x0c000032a3a17389 */ /* 0x00006400000a0033 */
[----:B01----:R-:W-:Y:S01]  /*207f0*/  ENDCOLLECTIVE ;  /* 0x000000000000791b */ /* 0x003fe20003800000 */
.L_x_2794:
[----:B------:R-:W-:Y:S02]  /*20800*/  IMAD.MOV.U32 R50, RZ, RZ, 0x2 ;  /* 0x00000002ff327424 */ /* 0x000fe400078e00ff */
[----:B------:R-:W-:-:S04]  /*20810*/  IMAD.MOV.U32 R91, RZ, RZ, R161 ;  /* 0x000000ffff5b7224 */ /* 0x000fc800078e00a1 */
[----:B------:R-:W-:-:S05]  /*20820*/  FADD.FTZ R91, R48, R91 ;  /* 0x0000005b305b7221 */ /* 0x000fca0000010000 */
[----:B------:R-:W-:-:S07]  /*20830*/  MOV R163, R91 ;  /* 0x0000005b00a37202 */ /* 0x000fce0000000f00 */
[----:B------:R-:W-:Y:S05]  /*20840*/  WARPSYNC.COLLECTIVE R90, `(.L_x_2795) ;  /* 0x000000005a087348 */ /* 0x000fea0003c00000 */
[----:B------:R0:W1:Y:S02]  /*20850*/  SHFL.BFLY P5, R161, R163, R50, R51 ;  /* 0x0c000032a3a17389 */ /* 0x00006400000a0033 */
[----:B01----:R-:W-:Y:S01]  /*20860*/  ENDCOLLECTIVE ;  /* 0x000000000000791b */ /* 0x003fe20003800000 */
.L_x_2795:
[----:B------:R-:W-:Y:S02]  /*20870*/  IMAD.MOV.U32 R50, RZ, RZ, 0x4 ;  /* 0x00000004ff327424 */ /* 0x000fe400078e00ff */
[----:B------:R-:W-:-:S04]  /*20880*/  IMAD.MOV.U32 R158, RZ, RZ, R161 ;  /* 0x000000ffff9e7224 */ /* 0x000fc800078e00a1 */
[----:B------:R-:W-:-:S05]  /*20890*/  FADD.FTZ R158, R91, R158 ;  /* 0x0000009e5b9e7221 */ /* 0x000fca0000010000 */
[----:B------:R-:W-:-:S07]  /*208a0*/  MOV R163, R158 ;  /* 0x0000009e00a37202 */ /* 0x000fce0000000f00 */
[----:B------:R-:W-:Y:S05]  /*208b0*/  WARPSYNC.COLLECTIVE R90, `(.L_x_2796) ;  /* 0x000000005a087348 */ /* 0x000fea0003c00000 */
[----:B------:R0:W1:Y:S02]  /*208c0*/  SHFL.BFLY P5, R161, R163, R50, R51 ;  /* 0x0c000032a3a17389 */ /* 0x00006400000a0033 */
[----:B01----:R-:W-:Y:S01]  /*208d0*/  ENDCOLLECTIVE ;  /* 0x000000000000791b */ /* 0x003fe20003800000 */
.L_x_2796:
[----:B------:R-:W-:Y:S02]  /*208e0*/  IMAD.MOV.U32 R50, RZ, RZ, 0x8 ;  /* 0x00000008ff327424 */ /* 0x000fe400078e00ff */
[----:B------:R-:W-:-:S04]  /*208f0*/  IMAD.MOV.U32 R159, RZ, RZ, R161 ;  /* 0x000000ffff9f7224 */ /* 0x000fc800078e00a1 */
[----:B------:R-:W-:-:S05]  /*20900*/  FADD.FTZ R159, R158, R159 ;  /* 0x0000009f9e9f7221 */ /* 0x000fca0000010000 */
[----:B------:R-:W-:-:S07]  /*20910*/  MOV R163, R159 ;  /* 0x0000009f00a37202 */ /* 0x000fce0000000f00 */
[----:B------:R-:W-:Y:S05]  /*20920*/  WARPSYNC.COLLECTIVE R90, `(.L_x_2797) ;  /* 0x000000005a087348 */ /* 0x000fea0003c00000 */
[----:B------:R0:W1:Y:S02]  /*20930*/  SHFL.BFLY P5, R161, R163, R50, R51 ;  /* 0x0c000032a3a17389 */ /* 0x00006400000a0033 */
[----:B01----:R-:W-:Y:S01]  /*20940*/  ENDCOLLECTIVE ;  /* 0x000000000000791b */ /* 0x003fe20003800000 */
.L_x_2797:
[----:B------:R-:W-:Y:S02]  /*20950*/  IMAD.MOV.U32 R50, RZ, RZ, 0x10 ;  /* 0x00000010ff327424 */ /* 0x000fe400078e00ff */
[----:B------:R-:W-:-:S04]  /*20960*/  IMAD.MOV.U32 R160, RZ, RZ, R161 ;  /* 0x000000ffffa07224 */ /* 0x000fc800078e00a1 */
[----:B------:R-:W-:-:S05]  /*20970*/  FADD.FTZ R160, R159, R160 ;  /* 0x000000a09fa07221 */ /* 0x000fca0000010000 */
[----:B------:R-:W-:-:S07]  /*20980*/  MOV R163, R160 ;  /* 0x000000a000a37202 */ /* 0x000fce0000000f00 */
[----:B------:R-:W-:Y:S05]  /*20990*/  WARPSYNC.COLLECTIVE R90, `(.L_x_2798) ;  /* 0x000000005a087348 */ /* 0x000fea0003c00000 */
[----:B------:R0:W1:Y:S02]  /*209a0*/  SHFL.BFLY P5, R161, R163, R50, R51 ;  /* 0x0c000032a3a17389 */ /* 0x00006400000a0033 */
[----:B01----:R-:W-:Y:S01]  /*209b0*/  ENDCOLLECTIVE ;  /* 0x000000000000791b */ /* 0x003fe20003800000 */
.L_x_2798:
[----:B------:R-:W-:Y:S05]  /*209c0*/  BRA `(.L_x_2799) ;  /* 0xffffffe800687947 */ /* 0x000fea000383ffff */
.L_x_2800:
        /* <DEDUP_REMOVED lines=11> */
.L_x_33634:


//--------------------- .text._ZN10layer_norm31ln_parallel_residual_fwd_kernelINS_13Kernel_traitsI13__nv_bfloat16S2_S2_S2_fjLj1280ELj1ELj4ELj1ELj16ENS_18Kernel_traits_baseILj1280ES2_S2_S2_S2_fjLj128EEEEELb1ELb1ELb1EEEvNS_9FwdParamsE --------------------------
	.section	.text._ZN10layer_norm31ln_parallel_residual_fwd_kernelINS_13Kernel_traitsI13__nv_bfloat16S2_S2_S2_fjLj1280ELj1ELj4ELj1ELj16ENS_18Kernel_traits_baseILj1280ES2_S2_S2_S2_fjLj128EEEEELb1ELb1ELb1EEEvNS_9FwdParamsE,"ax",@progbits
	.align	128
        .global         _ZN10layer_norm31ln_parallel_residual_fwd_kernelINS_13Kernel_traitsI13__nv_bfloat16S2_S2_S2_fjLj1280ELj1ELj4ELj1ELj16ENS_18Kernel_traits_baseILj1280ES2_S2_S2_S2_fjLj128EEEEELb1ELb1ELb1EEEvNS_9FwdParamsE
        .type           _ZN10layer_norm31ln_parallel_residual_fwd_kernelINS_13Kernel_traitsI13__nv_bfloat16S2_S2_S2_fjLj1280ELj1ELj4ELj1ELj16ENS_18Kernel_traits_baseILj1280ES2_S2_S2_S2_fjLj128EEEEELb1ELb1ELb1EEEvNS_9FwdParamsE,@function
        .size           _ZN10layer_norm31ln_parallel_residual_fwd_kernelINS_13Kernel_traitsI13__nv_bfloat16S2_S2_S2_fjLj1280ELj1ELj4ELj1ELj16ENS_18Kernel_traits_baseILj1280ES2_S2_S2_S2_fjLj128EEEEELb1ELb1ELb1EEEvNS_9FwdParamsE,(.L_x_33635 - _ZN10layer_norm31ln_parallel_residual_fwd_kernelINS_13Kernel_traitsI13__nv_bfloat16S2_S2_S2_fjLj1280ELj1ELj4ELj1ELj16ENS_18Kernel_traits_baseILj1280ES2_S2_S2_S2_fjLj128EEEEELb1ELb1ELb1EEEvNS_9FwdParamsE)
        .other          _ZN10layer_norm31ln_parallel_residual_fwd_kernelINS_13Kernel_traitsI13__nv_bfloat16S2_S2_S2_fjLj1280ELj1ELj4ELj1ELj16ENS_18Kernel_traits_baseILj1280ES2_S2_S2_S2_fjLj128EEEEELb1ELb1ELb1EEEvNS_9FwdParamsE,@"STO_CUDA_ENTRY STV_DEFAULT"
_ZN10layer_norm31ln_parallel_residual_fwd_kernelINS_13Kernel_traitsI13__nv_bfloat16S2_S2_S2_fjLj1280ELj1ELj4ELj1ELj16ENS_18Kernel_traits_baseILj1280ES2_S2_S2_S2_fjLj128EEEEELb1ELb1ELb1EEEvNS_9FwdParamsE:
.text._ZN10layer_norm31ln_parallel_residual_fwd_kernelINS_13Kernel_traitsI13__nv_bfloat16S2_S2_S2_fjLj1280ELj1ELj4ELj1ELj16ENS_18Kernel_traits_baseILj1280ES2_S2_S2_S2_fjLj128EEEEELb1ELb1ELb1EEEvNS_9FwdParamsE:
[----:B------:R-:W-:Y:S08]  /*0000*/  LDC R1, c[0x0][0x28] ;  /* 0x00000a00ff017b82 */ /* 0x000ff00000000800 */
[----:B------:R-:W0:Y:S01]  /*0010*/  LDC R48, c[0x0][0x2e8] ;  /* 0x0000ba00ff307b82 */ /* 0x000e220000000800 */
[----:B------:R-:W-:Y:S01]  /*0020*/  ULDC.U8 UR4, c[0x0][0x2f4] ;  /* 0x0000bd0000047ab9 */ /* 0x000fe20000000000 */
[----:B------:R-:W-:Y:S01]  /*0030*/  ULDC.64 UR6, c[0x0][0x2e0] ;  /* 0x0000b80000067ab9 */ /* 0x000fe20000000a00 */
[----:B------:R-:W-:Y:S01]  /*0040*/  ISETP.NE.AND P0, PT, RZ, UR4, PT ;  /* 0x00000004ff007c0c */ /* 0x000fe2000bf05270 */
[----:B------:R-:W-:Y:S01]  /*0050*/  IMAD.U32 R2, RZ, RZ, UR6 ;  /* 0x00000006ff027e24 */ /* 0x000fe2000f8e00ff */
[----:B------:R-:W-:Y:S01]  /*0060*/  ULDC.64 UR4, c[0x0][0x208] ;  /* 0x0000820000047ab9 */ /* 0x000fe20000000a00 */
[----:B------:R-:W-:-:S02]  /*0070*/  IMAD.U32 R3, RZ, RZ, UR7 ;  /* 0x00000007ff037e24 */ /* 0x000fc4000f8e00ff */
[----:B------:R-:W1:Y:S01]  /*0080*/  LDC R49, c[0x0][0x2ec] ;  /* 0x0000bb00ff317b82 */ /* 0x000e620000000800 */
[----:B------:R-:W2:Y:S01]  /*0090*/  S2R R69, SR_TID.X ;  /* 0x0000000000457919 */ /* 0x000ea20000002100 */
[----:B------:R-:W2:Y:S01]  /*00a0*/  S2R R30, SR_CTAID.X ;  /* 0x00000000001e7919 */ /* 0x000ea20000002500 */
[----:B------:R-:W-:Y:S01]  /*00b0*/  ULDC UR8, c[0x0][0x0] ;  /* 0x0000000000087ab9 */ /* 0x000fe20000000800 */
[----:B------:R-:W-:-:S04]  /*00c0*/  ULDC UR10, c[0x0][0x214] ;  /* 0x00008500000a7ab9 */ /* 0x000fc80000000800 */
[----:B------:R-:W3:Y:S01]  /*00d0*/  @P0 LDC R7, c[0x0][0x2f0] ;  /* 0x0000bc00ff070b82 */ /* 0x000ee20000000800 */
[----:B------:R-:W4:Y:S01]  /*00e0*/  @P0 LDG.E.64 R2, desc[UR4][R2.64] ;  /* 0x0000000402020981 */ /* 0x000f22000c1e1b00 */
[----:B0-----:R-:W-:Y:S01]  /*00f0*/  @P0 MOV R4, R48 ;  /* 0x0000003000040202 */ /* 0x001fe20000000f00 */
[----:B-1----:R-:W-:-:S06]  /*0100*/  @P0 IMAD.MOV.U32 R5, RZ, RZ, R49 ;  /* 0x000000ffff050224 */ /* 0x002fcc00078e0031 */
[----:B------:R-:W3:Y:S01]  /*0110*/  @P0 LDG.E.64 R4, desc[UR4][R4.64] ;  /* 0x0000000404040981 */ /* 0x000ee2000c1e1b00 */
[----:B--2---:R-:W-:Y:S01]  /*0120*/  IMAD R124, R30, UR8, R69 ;  /* 0x000000081e7c7c24 */ /* 0x004fe2000f8e0245 */
[----:B------:R-:W-:Y:S01]  /*0130*/  ULDC.64 UR8, c[0x0][0x2c8] ;  /* 0x0000b20000087ab9 */ /* 0x000fe20000000a00 */
[----:B------:R-:W-:-:S04]  /*0140*/  SHF.L.U32 R0, R69, 0x4, RZ ;  /* 0x0000000445007819 */ /* 0x000fc800000006ff */
[----:B------:R-:W-:Y:S02]  /*0150*/  LOP3.LUT R0, R0, 0x1f0, RZ, 0xc0, !PT ;  /* 0x000001f000007812 */ /* 0x000fe400078ec0ff */
[----:B----4-:R-:W-:Y:S02]  /*0160*/  @P0 R2UR UR6, R2 ;  /* 0x00000000020602ca */ /* 0x010fe400000e0000 */
[----:B------:R-:W-:Y:S02]  /*0170*/  @P0 R2UR UR7, R3 ;  /* 0x00000000030702ca */ /* 0x000fe400000e0000 */
[----:B---3--:R-:W-:-:S05]  /*0180*/  @P0 IADD3 R48, P1, R4, R7, RZ ;  /* 0x0000000704300210 */ /* 0x008fca0007f3e0ff */
[----:B------:R-:W-:Y:S02]  /*0190*/  @P0 IMAD.X R49, RZ, RZ, R5, P1 ;  /* 0x000000ffff310224 */ /* 0x000fe400008e0605 */
[----:B------:R-:W-:-:S03]  /*01a0*/  IMAD.WIDE.U32 R4, R124, -0x326172a9, RZ ;  /* 0xcd9e8d577c047825 */ /* 0x000fc600078e00ff */
[--C-:B------:R-:W-:Y:S02]  /*01b0*/  SHF.R.U32.HI R122, RZ, 0x2, R49.reuse ;  /* 0x00000002ff7a7819 */ /* 0x100fe40000011631 */
[----:B------:R-:W-:Y:S02]  /*01c0*/  SHF.R.U64 R123, R48, 0x2, R49 ;  /* 0x00000002307b7819 */ /* 0x000fe40000001231 */
[----:B------:R-:W-:Y:S01]  /*01d0*/  LOP3.LUT R6, R5, UR6, R122, 0x96, !PT ;  /* 0x0000000605067c12 */ /* 0x000fe2000f8e967a */
[----:B------:R-:W-:Y:S02]  /*01e0*/  UIADD3 UR16, UR7, -0x4498517b, URZ ;  /* 0xbb67ae8507107890 */ /* 0x000fe4000fffe03f */
[----:B------:R-:W-:-:S04]  /*01f0*/  IMAD.WIDE.U32 R2, R123, -0x2daee0ad, RZ ;  /* 0xd2511f537b027825 */ /* 0x000fc800078e00ff */
[----:B------:R-:W-:Y:S01]  /*0200*/  IMAD.WIDE.U32 R6, R6, -0x2daee0ad, RZ ;  /* 0xd2511f5306067825 */ /* 0x000fe200078e00ff */
[----:B------:R-:W-:-:S04]  /*0210*/  LOP3.LUT R8, R3, UR7, RZ, 0x3c, !PT ;  /* 0x0000000703087c12 */ /* 0x000fc8000f8e3cff */
[----:B------:R-:W-:Y:S01]  /*0220*/  LOP3.LUT R12, R7, UR16, R2, 0x96, !PT ;  /* 0x00000010070c7c12 */ /* 0x000fe2000f8e9602 */
[----:B------:R-:W-:Y:S01]  /*0230*/  UIADD3 UR13, UR6, -0x61c88647, URZ ;  /* 0x9e3779b9060d7890 */ /* 0x000fe2000fffe03f */
[----:B------:R-:W-:Y:S01]  /*0240*/  IMAD.WIDE.U32 R8, R8, -0x326172a9, RZ ;  /* 0xcd9e8d5708087825 */ /* 0x000fe200078e00ff */
[----:B------:R-:W-:-:S03]  /*0250*/  UIADD3 UR17, UR6, 0x3c6ef372, URZ ;  /* 0x3c6ef37206117890 */ /* 0x000fc6000fffe03f */
[----:B------:R-:W-:Y:S01]  /*0260*/  IMAD.WIDE.U32 R12, R12, -0x326172a9, RZ ;  /* 0xcd9e8d570c0c7825 */ /* 0x000fe200078e00ff */
[----:B------:R-:W-:-:S04]  /*0270*/  LOP3.LUT R10, R9, UR13, R4, 0x96, !PT ;  /* 0x0000000d090a7c12 */ /* 0x000fc8000f8e9604 */
[----:B------:R-:W-:Y:S01]  /*0280*/  LOP3.LUT R14, R13, UR17, R8, 0x96, !PT ;  /* 0x000000110d0e7c12 */ /* 0x000fe2000f8e9608 */
[----:B------:R-:W-:Y:S01]  /*0290*/  UIADD3 UR18, UR7, 0x76cf5d0a, URZ ;  /* 0x76cf5d0a07127890 */ /* 0x000fe2000fffe03f */
[----:B------:R-:W-:Y:S01]  /*02a0*/  IMAD.WIDE.U32 R10, R10, -0x2daee0ad, RZ ;  /* 0xd2511f530a0a7825 */ /* 0x000fe200078e00ff */
[----:B------:R-:W-:-:S03]  /*02b0*/  UIADD3 UR20, UR7, 0x32370b8f, URZ ;  /* 0x32370b8f07147890 */ /* 0x000fc6000fffe03f */
[----:B------:R-:W-:Y:S01]  /*02c0*/  IMAD.WIDE.U32 R14, R14, -0x2daee0ad, RZ ;  /* 0xd2511f530e0e7825 */ /* 0x000fe200078e00ff */
[----:B------:R-:W-:-:S04]  /*02d0*/  LOP3.LUT R16, R11, UR18, R6, 0x96, !PT ;  /* 0x000000120b107c12 */ /* 0x000fc8000f8e9606 */
[----:B------:R-:W-:Y:S01]  /*02e0*/  LOP3.LUT R20, R15, UR20, R10, 0x96, !PT ;  /* 0x000000140f147c12 */ /* 0x000fe2000f8e960a */
[----:B------:R-:W-:Y:S01]  /*02f0*/  UIADD3 UR19, UR6, -0x255992d5, URZ ;  /* 0xdaa66d2b06137890 */ /* 0x000fe2000fffe03f */
[----:B------:R-:W-:Y:S01]  /*0300*/  IMAD.WIDE.U32 R16, R16, -0x326172a9, RZ ;  /* 0xcd9e8d5710107825 */ /* 0x000fe200078e00ff */
[----:B------:R-:W-:-:S03]  /*0310*/  UIADD3 UR21, UR6, 0x78dde6e4, URZ ;  /* 0x78dde6e406157890 */ /* 0x000fc6000fffe03f */
[----:B------:R-:W-:Y:S01]  /*0320*/  IMAD.WIDE.U32 R20, R20, -0x326172a9, RZ ;  /* 0xcd9e8d5714147825 */ /* 0x000fe200078e00ff */
[----:B------:R-:W-:-:S04]  /*0330*/  LOP3.LUT R18, R17, UR19, R12, 0x96, !PT ;  /* 0x0000001311127c12 */ /* 0x000fc8000f8e960c */
[----:B------:R-:W-:Y:S01]  /*0340*/  LOP3.LUT R22, R21, UR21, R16, 0x96, !PT ;  /* 0x0000001515167c12 */ /* 0x000fe2000f8e9610 */
[----:B------:R-:W-:Y:S01]  /*0350*/  UIADD3 UR22, UR7, -0x126145ec, URZ ;  /* 0xed9eba1407167890 */ /* 0x000fe2000fffe03f */
[----:B------:R-:W-:Y:S01]  /*0360*/  IMAD.WIDE.U32 R18, R18, -0x2daee0ad, RZ ;  /* 0xd2511f5312127825 */ /* 0x000fe200078e00ff */
[----:B------:R-:W-:-:S03]  /*0370*/  UIADD3 UR24, UR7, -0x56f99767, URZ ;  /* 0xa906689907187890 */ /* 0x000fc6000fffe03f */
[----:B------:R-:W-:Y:S01]  /*0380*/  IMAD.WIDE.U32 R22, R22, -0x2daee0ad, RZ ;  /* 0xd2511f5316167825 */ /* 0x000fe200078e00ff */
[----:B------:R-:W-:-:S04]  /*0390*/  LOP3.LUT R16, R19, UR22, R14, 0x96, !PT ;  /* 0x0000001613107c12 */ /* 0x000fc8000f8e960e */
[----:B------:R-:W-:Y:S01]  /*03a0*/  LOP3.LUT R24, R23, UR24, R18, 0x96, !PT ;  /* 0x0000001817187c12 */ /* 0x000fe2000f8e9612 */
[----:B------:R-:W-:Y:S01]  /*03b0*/  UIADD3 UR23, UR6, 0x1715609d, URZ ;  /* 0x1715609d06177890 */ /* 0x000fe2000fffe03f */
[----:B------:R-:W-:Y:S01]  /*03c0*/  ISETP.NE.U32.AND P0, PT, RZ, UR8, PT ;  /* 0x00000008ff007c0c */ /* 0x000fe2000bf05070 */
[----:B------:R-:W-:Y:S01]  /*03d0*/  UIADD3 UR25, UR6, -0x4ab325aa, URZ ;  /* 0xb54cda5606197890 */ /* 0x000fe2000fffe03f */
[----:B------:R-:W-:-:S04]  /*03e0*/  IMAD.WIDE.U32 R16, R16, -0x326172a9, RZ ;  /* 0xcd9e8d5710107825 */ /* 0x000fc800078e00ff */
[----:B------:R-:W-:Y:S01]  /*03f0*/  IMAD.WIDE.U32 R24, R24, -0x326172a9, RZ ;  /* 0xcd9e8d5718187825 */ /* 0x000fe200078e00ff */
[----:B------:R-:W-:Y:S02]  /*0400*/  ISETP.NE.AND.EX P0, PT, RZ, UR9, PT, P0 ;  /* 0x00000009ff007c0c */ /* 0x000fe4000bf05300 */
[----:B------:R-:W-:Y:S02]  /*0410*/  LOP3.LUT R20, R17, UR23, R20, 0x96, !PT ;  /* 0x0000001711147c12 */ /* 0x000fe4000f8e9614 */
[----:B------:R-:W-:Y:S02]  /*0420*/  LOP3.LUT R26, R25, UR25, R16, 0x96, !PT ;  /* 0x00000019191a7c12 */ /* 0x000fe4000f8e9610 */
[----:B------:R-:W-:Y:S01]  /*0430*/  IADD3 R2, P1, R0, UR8, RZ ;  /* 0x0000000800027c10 */ /* 0x000fe2000ff3e0ff */
[----:B------:R-:W-:Y:S01]  /*0440*/  UIADD3 UR26, UR7, 0x646e171e, URZ ;  /* 0x646e171e071a7890 */ /* 0x000fe2000fffe03f */
[----:B------:R-:W-:Y:S01]  /*0450*/  IMAD.WIDE.U32 R20, R20, -0x2daee0ad, RZ ;  /* 0xd2511f5314147825 */ /* 0x000fe200078e00ff */
[----:B------:R-:W-:-:S03]  /*0460*/  UIADD3 UR28, UR7, 0x1fd5c5a3, URZ ;  /* 0x1fd5c5a3071c7890 */ /* 0x000fc6000fffe03f */
[----:B------:R-:W-:-:S04]  /*0470*/  IMAD.WIDE.U32 R26, R26, -0x2daee0ad, RZ ;  /* 0xd2511f531a1a7825 */ /* 0x000fc800078e00ff */
[----:B------:R-:W-:Y:S01]  /*0480*/  IMAD.X R3, RZ, RZ, UR9, P1 ;  /* 0x00000009ff037e24 */ /* 0x000fe200088e06ff */
[----:B------:R-:W-:Y:S02]  /*0490*/  LOP3.LUT R28, R21, UR26, R22, 0x96, !PT ;  /* 0x0000001a151c7c12 */ /* 0x000fe4000f8e9616 */
[----:B------:R-:W-:Y:S01]  /*04a0*/  SHF.R.U32.HI R60, RZ, 0x5, R69 ;  /* 0x00000005ff3c7819 */ /* 0x000fe20000011645 */
[----:B------:R-:W-:Y:S01]  /*04b0*/  UIADD3 UR27, UR6, 0x5384540f, URZ ;  /* 0x5384540f061b7890 */ /* 0x000fe2000fffe03f */
[----:B------:R-:W-:Y:S01]  /*04c0*/  LOP3.LUT R35, R27, UR28, R20, 0x96, !PT ;  /* 0x0000001c1b237c12 */ /* 0x000fe2000f8e9614 */
[----:B------:R0:W5:Y:S01]  /*04d0*/  @P0 LDG.E.128 R4, desc[UR4][R2.64] ;  /* 0x0000000402040981 */ /* 0x000162000c1e1d00 */
[----:B------:R-:W-:-:S03]  /*04e0*/  ULDC.64 UR8, c[0x0][0x260] ;  /* 0x0000980000087ab9 */ /* 0x000fc60000000a00 */
[----:B------:R0:W5:Y:S04]  /*04f0*/  @P0 LDG.E.128 R8, desc[UR4][R2.64+0x200] ;  /* 0x0002000402080981 */ /* 0x000168000c1e1d00 */
[----:B------:R0:W5:Y:S04]  /*0500*/  @P0 LDG.E.128 R12, desc[UR4][R2.64+0x400] ;  /* 0x00040004020c0981 */ /* 0x000168000c1e1d00 */
[----:B------:R0:W5:Y:S04]  /*0510*/  @P0 LDG.E.128 R16, desc[UR4][R2.64+0x600] ;  /* 0x0006000402100981 */ /* 0x000168000c1e1d00 */
[----:B------:R0:W5:Y:S01]  /*0520*/  @P0 LDG.E.128 R20, desc[UR4][R2.64+0x800] ;  /* 0x0008000402140981 */ /* 0x000162000c1e1d00 */
[----:B------:R-:W-:-:S02]  /*0530*/  IMAD R60, R30, 0x4, R60 ;  /* 0x000000041e3c7824 */ /* 0x000fc400078e023c */
[----:B------:R-:W-:-:S03]  /*0540*/  IMAD.WIDE.U32 R28, R28, -0x326172a9, RZ ;  /* 0xcd9e8d571c1c7825 */ /* 0x000fc600078e00ff */
[----:B------:R-:W-:Y:S02]  /*0550*/  ISETP.GE.AND P1, PT, R60, UR10, PT ;  /* 0x0000000a3c007c0c */ /* 0x000fe4000bf26270 */
[----:B------:R-:W-:Y:S01]  /*0560*/  LOP3.LUT R34, R29, UR27, R24, 0x96, !PT ;  /* 0x0000001b1d227c12 */ /* 0x000fe2000f8e9618 */
[----:B------:R-:W-:Y:S01]  /*0570*/  UIADD3 UR29, UR6, -0xe443238, URZ ;  /* 0xf1bbcdc8061d7890 */ /* 0x000fe2000fffe03f */
[----:B------:R-:W-:Y:S01]  /*0580*/  IADD3 R32, P2, R0, UR8, RZ ;  /* 0x0000000800207c10 */ /* 0x000fe2000ff5e0ff */
[----:B------:R-:W-:Y:S01]  /*0590*/  UIADD3 UR30, UR7, -0x24c28bd8, URZ ;  /* 0xdb3d7428071e7890 */ /* 0x000fe2000fffe03f */
[----:B------:R-:W-:Y:S02]  /*05a0*/  IMAD.HI.U32 R27, R35, -0x326172a9, RZ ;  /* 0xcd9e8d57231b7827 */ /* 0x000fe400078e00ff */
[----:B------:R-:W-:Y:S02]  /*05b0*/  IADD3.X R33, RZ, UR9, RZ, P2, !PT ;  /* 0x00000009ff217c10 */ /* 0x000fe400097fe4ff */
[----:B------:R-:W-:Y:S01]  /*05c0*/  IMAD.HI.U32 R25, R34, -0x2daee0ad, RZ ;  /* 0xd2511f5322197827 */ /* 0x000fe200078e00ff */
[----:B------:R-:W-:-:S04]  /*05d0*/  LOP3.LUT R49, R27, UR29, R28, 0x96, !PT ;  /* 0x0000001d1b317c12 */ /* 0x000fc8000f8e961c */
[----:B------:R-:W-:Y:S01]  /*05e0*/  LOP3.LUT R70, R25, UR30, R26, 0x96, !PT ;  /* 0x0000001e19467c12 */ /* 0x000fe2000f8e961a */
[----:B0-----:R-:W-:Y:S06]  /*05f0*/  @P1 EXIT ;  /* 0x000000000000194d */ /* 0x001fec0003800000 */
        /* <DEDUP_REMOVED lines=12> */
[C---:B------:R-:W-:Y:S02]  /*06c0*/  PRMT R74, R6.reuse, 0x7632, R74 ;  /* 0x00007632064a7816 */ /* 0x040fe4000000004a */
[----:B------:R-:W-:Y:S02]  /*06d0*/  @!P0 CS2R R10, SRZ ;  /* 0x00000000000a8805 */ /* 0x000fe4000001ff00 */
[----:B------:R-:W-:Y:S02]  /*06e0*/  SHF.L.U32 R3, R6, 0x10, RZ ;  /* 0x0000001006037819 */ /* 0x000fe400000006ff */
[----:B------:R-:W-:Y:S02]  /*06f0*/  @!P0 CS2R R16, SRZ ;  /* 0x0000000000108805 */ /* 0x000fe4000001ff00 */
[----:B------:R-:W-:Y:S02]  /*0700*/  PRMT R77, R9, 0x7632, R77 ;  /* 0x00007632094d7816 */ /* 0x000fe4000000004d */
[----:B------:R-:W-:-:S02]  /*0710*/  @!P0 CS2R R22, SRZ ;  /* 0x0000000000168805 */ /* 0x000fc4000001ff00 */
[----:B------:R-:W-:Y:S01]  /*0720*/  SHF.L.U32 R6, R9, 0x10, RZ ;  /* 0x0000001009067819 */ /* 0x000fe200000006ff */
[----:B------:R-:W-:Y:S01]  /*0730*/  IMAD.U32 R0, R4, 0x10000, RZ ;  /* 0x0001000004007824 */ /* 0x000fe200078e00ff */
[C---:B------:R-:W-:Y:S01]  /*0740*/  PRMT R80, R12.reuse, 0x7632, R80 ;  /* 0x000076320c507816 */ /* 0x040fe20000000050 */
[----:B------:R-:W-:Y:S01]  /*0750*/  UIADD3 UR32, UR7, -0x695add53, URZ ;  /* 0x96a522ad07207890 */ /* 0x000fe2000fffe03f */
[----:B------:R-:W-:Y:S01]  /*0760*/  SHF.L.U32 R9, R12, 0x10, RZ ;  /* 0x000000100c097819 */ /* 0x000fe200000006ff */
[----:B------:R-:W-:Y:S01]  /*0770*/  IMAD.U32 R2, R5, 0x10000, RZ ;  /* 0x0001000005027824 */ /* 0x000fe200078e00ff */
[----:B------:R-:W-:Y:S01]  /*0780*/  PRMT R83, R15, 0x7632, R83 ;  /* 0x000076320f537816 */ /* 0x000fe20000000053 */
[----:B0-----:R-:W-:Y:S01]  /*0790*/  IMAD.WIDE.U32 R32, R49, -0x2daee0ad, RZ ;  /* 0xd2511f5331207825 */ /* 0x001fe200078e00ff */
[----:B------:R-:W-:Y:S01]  /*07a0*/  SHF.L.U32 R12, R15, 0x10, RZ ;  /* 0x000000100f0c7819 */ /* 0x000fe200000006ff */
[----:B------:R-:W-:Y:S01]  /*07b0*/  UIADD3 UR31, UR6, -0x700cb87f, URZ ;  /* 0x8ff34781061f7890 */ /* 0x000fe2000fffe03f */
[C---:B------:R-:W-:Y:S01]  /*07c0*/  PRMT R86, R18.reuse, 0x7632, R86 ;  /* 0x0000763212567816 */ /* 0x040fe20000000056 */
[----:B------:R-:W-:Y:S01]  /*07d0*/  ULDC.64 UR8, c[0x0][0x228] ;  /* 0x00008a0000087ab9 */ /* 0x000fe20000000a00 */
[----:B------:R-:W-:Y:S01]  /*07e0*/  SHF.L.U32 R15, R18, 0x10, RZ ;  /* 0x00000010120f7819 */ /* 0x000fe200000006ff */
[----:B------:R-:W-:Y:S01]  /*07f0*/  HFMA2.MMA R71, -RZ, RZ, 0, 0 ;  /* 0x00000000ff477435 */ /* 0x000fe200000001ff */
[----:B------:R-:W-:Y:S01]  /*0800*/  PRMT R72, R4, 0x7632, R72 ;  /* 0x0000763204487816 */ /* 0x000fe20000000048 */
[----:B------:R-:W-:Y:S01]  /*0810*/  IMAD.U32 R4, R7, 0x10000, RZ ;  /* 0x0001000007047824 */ /* 0x000fe200078e00ff */
[C---:B------:R-:W-:Y:S01]  /*0820*/  PRMT R89, R21.reuse, 0x7632, R89 ;  /* 0x0000763215597816 */ /* 0x040fe20000000059 */
[----:B------:R-:W-:Y:S01]  /*0830*/  BSSY B0, `(.L_x_2801) ;  /* 0x0001ecd000007945 */ /* 0x000fe20003800000 */
[----:B------:R-:W-:Y:S01]  /*0840*/  SHF.L.U32 R18, R21, 0x10, RZ ;  /* 0x0000001015127819 */ /* 0x000fe200000006ff */
[----:B------:R-:W-:Y:S01]  /*0850*/  IMAD R21, R34, -0x2daee0ad, RZ ;  /* 0xd2511f5322157824 */ /* 0x000fe200078e02ff */
[----:B------:R-:W-:Y:S01]  /*0860*/  PRMT R73, R5, 0x7632, R73 ;  /* 0x0000763205497816 */ /* 0x000fe20000000049 */
[----:B------:R-:W-:Y:S01]  /*0870*/  IMAD.U32 R5, R8, 0x10000, RZ ;  /* 0x0001000008057824 */ /* 0x000fe200078e00ff */
[----:B------:R-:W-:Y:S01]  /*0880*/  PRMT R75, R7, 0x7632, R75 ;  /* 0x00007632074b7816 */ /* 0x000fe2000000004b */
[----:B------:R-:W-:Y:S01]  /*0890*/  IMAD.U32 R7, R10, 0x10000, RZ ;  /* 0x000100000a077824 */ /* 0x000fe200078e00ff */
[----:B------:R-:W-:Y:S01]  /*08a0*/  PRMT R76, R8, 0x7632, R76 ;  /* 0x00007632084c7816 */ /* 0x000fe2000000004c */
[----:B------:R-:W-:Y:S01]  /*08b0*/  IMAD R34, R35, -0x326172a9, RZ ;  /* 0xcd9e8d5723227824 */ /* 0x000fe200078e02ff */
[----:B------:R-:W-:Y:S01]  /*08c0*/  PRMT R78, R10, 0x7632, R78 ;  /* 0x000076320a4e7816 */ /* 0x000fe2000000004e */
[C---:B------:R-:W-:Y:S01]  /*08d0*/  IMAD.U32 R8, R11.reuse, 0x10000, RZ ;  /* 0x000100000b087824 */ /* 0x040fe200078e00ff */
[----:B------:R-:W-:Y:S01]  /*08e0*/  PRMT R79, R11, 0x7632, R79 ;  /* 0x000076320b4f7816 */ /* 0x000fe2000000004f */
[C---:B------:R-:W-:Y:S01]  /*08f0*/  IMAD.U32 R10, R13.reuse, 0x10000, RZ ;  /* 0x000100000d0a7824 */ /* 0x040fe200078e00ff */
[----:B------:R-:W-:Y:S01]  /*0900*/  PRMT R81, R13, 0x7632, R81 ;  /* 0x000076320d517816 */ /* 0x000fe20000000051 */
[----:B------:R-:W-:Y:S01]  /*0910*/  IMAD.HI.U32 R35, R70, -0x326172a9, RZ ;  /* 0xcd9e8d5746237827 */ /* 0x000fe200078e00ff */
[----:B------:R-:W-:Y:S01]  /*0920*/  PRMT R82, R14, 0x7632, R82 ;  /* 0x000076320e527816 */ /* 0x000fe20000000052 */
[----:B------:R-:W-:Y:S01]  /*0930*/  ULDC UR12, c[0x0][0x2d8] ;  /* 0x0000b600000c7ab9 */ /* 0x000fe20000000800 */
        /* <DEDUP_REMOVED lines=12> */
[----:B------:R-:W-:Y:S01]  /*0a00*/  LOP3.LUT R33, R33, UR32, R21, 0x96, !PT ;  /* 0x0000002021217c12 */ /* 0x000fe2000f8e9615 */
[----:B------:R-:W-:Y:S01]  /*0a10*/  IMAD.U32 R20, R23, 0x10000, RZ ;  /* 0x0001000017147824 */ /* 0x000fe200078e00ff */
[----:B------:R-:W-:Y:S01]  /*0a20*/  LOP3.LUT R35, R35, UR31, R34, 0x96, !PT ;  /* 0x0000001f23237c12 */ /* 0x000fe2000f8e9622 */
[----:B------:R-:W-:Y:S01]  /*0a30*/  IMAD R70, R70, -0x326172a9, RZ ;  /* 0xcd9e8d5746467824 */ /* 0x000fe200078e02ff */
[----:B------:R-:W-:Y:S01]  /*0a40*/  ISETP.NE.U32.AND P0, PT, RZ, UR8, PT ;  /* 0x00000008ff007c0c */ /* 0x000fe2000bf05070 */
[----:B------:R-:W-:Y:S01]  /*0a50*/  IMAD.U32 R72, R72, 0x10000, RZ ;  /* 0x0001000048487824 */ /* 0x000fe200078e00ff */
[----:B------:R-:W-:Y:S01]  /*0a60*/  MOV R34, R32 ;  /* 0x0000002000227202 */ /* 0x000fe20000000f00 */
[----:B------:R-:W-:Y:S01]  /*0a70*/  IMAD.U32 R73, R73, 0x10000, RZ ;  /* 0x0001000049497824 */ /* 0x000fe200078e00ff */
[----:B------:R-:W-:Y:S01]  /*0a80*/  LOP3.LUT R133, R48, 0x3, RZ, 0xc0, !PT ;  /* 0x0000000330857812 */ /* 0x000fe200078ec0ff */
        /* <DEDUP_REMOVED lines=17> */
[----:B------:R-:W-:Y:S01]  /*0ba0*/  ISETP.NE.AND.EX P0, PT, RZ, UR9, PT, P0 ;  /* 0x00000009ff007c0c */ /* 0x000fe2000bf05300 */
[----:B------:R-:W-:Y:S01]  /*0bb0*/  IMAD.U32 R88, R88, 0x10000, RZ ;  /* 0x0001000058587824 */ /* 0x000fe200078e00ff */
[----:B------:R-:W-:Y:S01]  /*0bc0*/  ULDC UR9, c[0x0][0x218] ;  /* 0x0000860000097ab9 */ /* 0x000fe20000000800 */
[----:B------:R-:W-:Y:S01]  /*0bd0*/  IMAD.U32 R90, R90, 0x10000, RZ ;  /* 0x000100005a5a7824 */ /* 0x000fe200078e00ff */
[----:B------:R-:W-:Y:S01]  /*0be0*/  ULDC.64 UR34, c[0x0][0x228] ;  /* 0x00008a0000227ab9 */ /* 0x000fe20000000a00 */
[----:B------:R-:W-:Y:S01]  /*0bf0*/  IMAD.U32 R91, R91, 0x10000, RZ ;  /* 0x000100005b5b7824 */ /* 0x000fe200078e00ff */
[----:B------:R-:W-:Y:S01]  /*0c00*/  UISETP.NE.AND UP0, UPT, UR8, URZ, UPT ;  /* 0x0000003f0800728c */ /* 0x000fe2000bf05270 */
[----:B------:R-:W-:Y:S01]  /*0c10*/  ULDC.64 UR10, c[0x0][0x230] ;  /* 0x00008c00000a7ab9 */ /* 0x000fe20000000a00 */
[----:B------:R-:W-:Y:S01]  /*0c20*/  ULDC.64 UR14, c[0x0][0x2b8] ;  /* 0x0000ae00000e7ab9 */ /* 0x000fe20000000a00 */
[C---:B--2---:R-:W-:Y:S01]  /*0c30*/  PRMT R93, R25.reuse, 0x7632, R93 ;  /* 0x00007632195d7816 */ /* 0x044fe2000000005d */
[----:B------:R-:W-:Y:S01]  /*0c40*/  IMAD.U32 R21, R24, 0x10000, RZ ;  /* 0x0001000018157824 */ /* 0x000fe200078e00ff */
[----:B------:R-:W-:Y:S01]  /*0c50*/  PRMT R96, R26, 0x7632, R96 ;  /* 0x000076321a607816 */ /* 0x000fe20000000060 */
[----:B------:R-:W-:Y:S01]  /*0c60*/  IMAD.U32 R22, R25, 0x10000, RZ ;  /* 0x0001000019167824 */ /* 0x000fe200078e00ff */
[C---:B---3--:R-:W-:Y:S01]  /*0c70*/  PRMT R98, R28.reuse, 0x7632, R98 ;  /* 0x000076321c627816 */ /* 0x048fe20000000062 */
[----:B------:R-:W-:Y:S01]  /*0c80*/  IMAD.U32 R25, R28, 0x10000, RZ ;  /* 0x000100001c197824 */ /* 0x000fe200078e00ff */
[----:B------:R-:W-:Y:S01]  /*0c90*/  PRMT R99, R29, 0x7632, R99 ;  /* 0x000076321d637816 */ /* 0x000fe20000000063 */
[C---:B------:R-:W-:Y:S01]  /*0ca0*/  IMAD.U32 R28, R31.reuse, 0x10000, RZ ;  /* 0x000100001f1c7824 */ /* 0x040fe200078e00ff */
[----:B------:R-:W-:Y:S01]  /*0cb0*/  PRMT R101, R31, 0x7632, R101 ;  /* 0x000076321f657816 */ /* 0x000fe20000000065 */
[----:B----4-:R-:W-:Y:S01]  /*0cc0*/  IMAD.U32 R31, R46, 0x10000, RZ ;  /* 0x000100002e1f7824 */ /* 0x010fe200078e00ff */
        /* <DEDUP_REMOVED lines=19> */
[C---:B------:R-:W-:Y:S01]  /*0e00*/  IMAD.U32 R27, R30.reuse, 0x10000, RZ ;  /* 0x000100001e1b7824 */ /* 0x040fe200078e00ff */
        /* <DEDUP_REMOVED lines=24> */
[----:B------:R-:W-:-:S02]  /*0f90*/  SHF.L.U32 R97, R97, 0x10, RZ ;  /* 0x0000001061617819 */ /* 0x000fc400000006ff */
[----:B------:R-:W-:Y:S02]  /*0fa0*/  SHF.L.U32 R100, R100, 0x10, RZ ;  /* 0x0000001064647819 */ /* 0x000fe400000006ff */
[----:B------:R-:W-:Y:S02]  /*0fb0*/  SHF.L.U32 R103, R103, 0x10, RZ ;  /* 0x0000001067677819 */ /* 0x000fe400000006ff */
[----:B------:R-:W-:Y:S02]  /*0fc0*/  SHF.L.U32 R106, R106, 0x10, RZ ;  /* 0x000000106a6a7819 */ /* 0x000fe400000006ff */
[----:B------:R-:W-:Y:S02]  /*0fd0*/  SHF.L.U32 R109, R109, 0x10, RZ ;  /* 0x000000106d6d7819 */ /* 0x000fe400000006ff */
[----:B------:R-:W-:-:S07]  /*0fe0*/  SHF.L.U32 R112, R112, 0x10, RZ ;  /* 0x0000001070707819 */ /* 0x000fce00000006ff */
.L_x_3448:
[----:B------:R-:W-:Y:S01]  /*0ff0*/  ISETP.NE.U32.AND P1, PT, RZ, UR10, PT ;  /* 0x0000000aff007c0c */ /* 0x000fe2000bf25070 */
[----:B-1----:R-:W0:Y:S01]  /*1000*/  @P0 LDC.64 R46, c[0x0][0x228] ;  /* 0x00008a00ff2e0b82 */ /* 0x002e220000000a00 */
        /* <DEDUP_REMOVED lines=8> */
[----:B------:R0:W5:Y:S01]  /*1090*/  @P0 LDG.E.128 R36, desc[UR4][R46.64] ;  /* 0x000000042e240981 */ /* 0x000162000c1e1d00 */
        /* <DEDUP_REMOVED lines=16> */
.L_x_2803:
[----:B------:R-:W-:-:S07]  /*11a0*/  MOV R49, R70 ;  /* 0x0000004600317202 */ /* 0x000fce0000000f00 */
.L_x_2804:
[----:B------:R-:W-:Y:S05]  /*11b0*/  BSYNC B1 ;  /* 0x0000000000017941 */ /* 0x000fea0003800000 */
.L_x_2802:
        /* <DEDUP_REMOVED lines=16> */
.L_x_2808:
[----:B------:R-:W-:Y:S05]  /*12c0*/  BSYNC B2 ;  /* 0x0000000000027941 */ /* 0x000fea0003800000 */
.L_x_2807:
        /* <DEDUP_REMOVED lines=44> */
.L_x_2806:
[----:B------:R-:W-:Y:S05]  /*1590*/  BSYNC B1 ;  /* 0x0000000000017941 */ /* 0x000fea0003800000 */
.L_x_2805:
[----:B------:R-:W0:Y:S01]  /*15a0*/  LDC R94, c[0x0][0x294] ;  /* 0x0000a500ff5e7b82 */ /* 0x000e220000000800 */
[----:B------:R-:W-:Y:S01]  /*15b0*/  I2FP.F32.U32 R49, R49 ;  /* 0x0000003100317245 */ /* 0x000fe20000201000 */
[----:B------:R-:W-:Y:S01]  /*15c0*/  IMAD.MOV.U32 R58, RZ, RZ, 0x2f800000 ;  /* 0x2f800000ff3a7424 */ /* 0x000fe200078e00ff */
[----:B------:R-:W-:Y:S02]  /*15d0*/  ISETP.NE.U32.AND P2, PT, RZ, UR34, PT ;  /* 0x00000022ff007c0c */ /* 0x000fe4000bf45070 */
[C---:B-----5:R-:W-:Y:S01]  /*15e0*/  SHF.L.U32 R50, R44.reuse, 0x10, RZ ;  /* 0x000000102c327819 */ /* 0x060fe200000006ff */
[----:B------:R-:W-:Y:S01]  /*15f0*/  FFMA.FTZ R49, R49, R58, 1.1641532182693481445e-10 ;  /* 0x2f00000031317423 */ /* 0x000fe2000001003a */
[----:B------:R-:W-:Y:S01]  /*1600*/  ISETP.NE.AND.EX P2, PT, RZ, UR35, PT, P2 ;  /* 0x00000023ff007c0c */ /* 0x000fe2000bf45320 */
        /* <DEDUP_REMOVED lines=14> */
.L_x_2809:
        /* <DEDUP_REMOVED lines=12> */
.L_x_2812:
[----:B------:R-:W-:-:S07]  /*17b0*/  IMAD.MOV.U32 R49, RZ, RZ, R70 ;  /* 0x000000ffff317224 */ /* 0x000fce00078e0046 */
.L_x_2813:
[----:B------:R-:W-:Y:S05]  /*17c0*/  BSYNC B1 ;  /* 0x0000000000017941 */ /* 0x000fea0003800000 */
.L_x_2811:
        /* <DEDUP_REMOVED lines=16> */
.L_x_2817:
[----:B------:R-:W-:Y:S05]  /*18d0*/  BSYNC B2 ;  /* 0x0000000000027941 */ /* 0x000fea0003800000 */
.L_x_2816:
        /* <DEDUP_REMOVED lines=44> */
.L_x_2815:
[----:B------:R-:W-:Y:S05]  /*1ba0*/  BSYNC B1 ;  /* 0x0000000000017941 */ /* 0x000fea0003800000 */
.L_x_2814:
        /* <DEDUP_REMOVED lines=10> */
.L_x_2810:
        /* <DEDUP_REMOVED lines=12> */
.L_x_2819:
[----:B------:R-:W-:-:S07]  /*1d10*/  IMAD.MOV.U32 R49, RZ, RZ, R70 ;  /* 0x000000ffff317224 */ /* 0x000fce00078e0046 */
.L_x_2820:
[----:B------:R-:W-:Y:S05]  /*1d20*/  BSYNC B1 ;  /* 0x0000000000017941 */ /* 0x000fea0003800000 */
.L_x_2818:
        /* <DEDUP_REMOVED lines=16> */
.L_x_2824:
[----:B------:R-:W-:Y:S05]  /*1e30*/  BSYNC B2 ;  /* 0x0000000000027941 */ /* 0x000fea0003800000 */
.L_x_2823:
        /* <DEDUP_REMOVED lines=40> */
[----:B------:R-:W-:Y:S02]  /*20c0*/  MOV R70, R54 ;  /* 0x0000003600467202 */ /* 0x000fe40000000f00 */
[----:B------:R-:W-:Y:S01]  /*20d0*/  LOP3.LUT R33, R53, UR32, R34, 0x96, !PT ;  /* 0x0000002035217c12 */ /* 0x000fe2000f8e9622 */
[----:B------:R-:W-:Y:S02]  /*20e0*/  IMAD.MOV.U32 R34, RZ, RZ, R52 ;  /* 0x000000ffff227224 */ /* 0x000fe400078e0034 */
[----:B------:R-:W-:-:S07]  /*20f0*/  IMAD.MOV.U32 R52, RZ, RZ, RZ ;  /* 0x000000ffff347224 */ /* 0x000fce00078e00ff */
.L_x_2822:
[----:B------:R-:W-:Y:S05]  /*2100*/  BSYNC B1 ;  /* 0x0000000000017941 */ /* 0x000fea0003800000 */
.L_x_2821:
        /* <DEDUP_REMOVED lines=16> */
.L_x_2825:
        /* <DEDUP_REMOVED lines=12> */
.L_x_2828:
[----:B------:R-:W-:-:S07]  /*22d0*/  IMAD.MOV.U32 R44, RZ, RZ, R70 ;  /* 0x000000ffff2c7224 */ /* 0x000fce00078e0046 */
.L_x_2829:
[----:B------:R-:W-:Y:S05]  /*22e0*/  BSYNC B1 ;  /* 0x0000000000017941 */ /* 0x000fea0003800000 */
.L_x_2827:
        /* <DEDUP_REMOVED lines=16> */
.L_x_2833:
[----:B------:R-:W-:Y:S05]  /*23f0*/  BSYNC B2 ;  /* 0x0000000000027941 */ /* 0x000fea0003800000 */
.L_x_2832:
        /* <DEDUP_REMOVED lines=44> */
.L_x_2831:
[----:B------:R-:W-:Y:S05]  /*26c0*/  BSYNC B1 ;  /* 0x0000000000017941 */ /* 0x000fea0003800000 */
.L_x_2830:
        /* <DEDUP_REMOVED lines=12> */
.L_x_2826:
        /* <DEDUP_REMOVED lines=12> */
.L_x_2835:
[----:B------:R-:W-:-:S07]  /*2850*/  IMAD.MOV.U32 R44, RZ, RZ, R70 ;  /* 0x000000ffff2c7224 */ /* 0x000fce00078e0046 */
.L_x_2836:
[----:B------:R-:W-:Y:S05]  /*2860*/  BSYNC B1 ;  /* 0x0000000000017941 */ /* 0x000fea0003800000 */
.L_x_2834:
        /* <DEDUP_REMOVED lines=16> */
.L_x_2840:
[----:B------:R-:W-:Y:S05]  /*2970*/  BSYNC B2 ;  /* 0x0000000000027941 */ /* 0x000fea0003800000 */
.L_x_2839:
        /* <DEDUP_REMOVED lines=39> */
[----:B------:R-:W-:Y:S02]  /*2bf0*/  MOV R70, R54 ;  /* 0x0000003600467202 */ /* 0x000fe40000000f00 */
[----:B------:R-:W-:Y:S01]  /*2c00*/  LOP3.LUT R35, R55, UR31, R56, 0x96, !PT ;  /* 0x0000001f37237c12 */ /* 0x000fe2000f8e9638 */
[----:B------:R-:W-:Y:S01]  /*2c10*/  IMAD.MOV.U32 R54, RZ, RZ, RZ ;  /* 0x000000ffff367224 */ /* 0x000fe200078e00ff */
[----:B------:R-:W-:Y:S01]  /*2c20*/  LOP3.LUT R33, R53, UR32, R34, 0x96, !PT ;  /* 0x0000002035217c12 */ /* 0x000fe2000f8e9622 */
[----:B------:R-:W-:-:S07]  /*2c30*/  IMAD.MOV.U32 R34, RZ, RZ, R52 ;  /* 0x000000ffff227224 */ /* 0x000fce00078e0034 */
.L_x_2838:
[----:B------:R-:W-:Y:S05]  /*2c40*/  BSYNC B1 ;  /* 0x0000000000017941 */ /* 0x000fea0003800000 */
.L_x_2837:
[----:B------:R-:W-:Y:S02]  /*2c50*/  I2FP.F32.U32 R49, R44 ;  /* 0x0000002c00317245 */ /* 0x000fe40000201000 */
[----:B------:R-:W-:Y:S02]  /*2c60*/  SHF.L.U32 R44, R45, 0x10, RZ ;  /* 0x000000102d2c7819 */ /* 0x000fe400000006ff */
[----:B------:R-:W-:Y:S01]  /*2c70*/  LOP3.LUT R125, R125, 0xfffffff7, RZ, 0xc0, !PT ;  /* 0xfffffff77d7d7812 */ /* 0x000fe200078ec0ff */
[----:B------:R-:W-:Y:S02]  /*2c80*/  FFMA.FTZ R49, R49, R58, 1.1641532182693481445e-10 ;  /* 0x2f00000031317423 */ /* 0x000fe4000001003a */
[----:B------:R-:W-:-:S03]  /*2c90*/  FMUL.FTZ R44, R44, R59 ;  /* 0x0000003b2c2c7220 */ /* 0x000fc60000410000 */
[----:B------:R-:W-:Y:S02]  /*2ca0*/  FSETP.GTU.FTZ.AND P3, PT, R49, R94, PT ;  /* 0x0000005e3100720b */ /* 0x000fe40003f7c000 */
[----:B------:R-:W-:Y:S02]  /*2cb0*/  PRMT R49, R45, 0x7632, R49 ;  /* 0x000076322d317816 */ /* 0x000fe40000000031 */
        /* <DEDUP_REMOVED lines=9> */
.L_x_2841:
        /* <DEDUP_REMOVED lines=12> */
.L_x_2844:
[----:B------:R-:W-:-:S07]  /*2e10*/  IMAD.MOV.U32 R52, RZ, RZ, R70 ;  /* 0x000000ffff347224 */ /* 0x000fce00078e0046 */
.L_x_2845:
[----:B------:R-:W-:Y:S05]  /*2e20*/  BSYNC B1 ;  /* 0x0000000000017941 */ /* 0x000fea0003800000 */
.L_x_2843:
        /* <DEDUP_REMOVED lines=16> */
.L_x_2849:
[----:B------:R-:W-:Y:S05]  /*2f30*/  BSYNC B2 ;  /* 0x0000000000027941 */ /* 0x000fea0003800000 */
.L_x_2848:
        /* <DEDUP_REMOVED lines=42> */
[----:B------:R-:W-:Y:S01]  /*31e0*/  IMAD.MOV.U32 R34, RZ, RZ, R44 ;  /* 0x000000ffff227224 */ /* 0x000fe200078e002c */
[----:B------:R-:W-:-:S11]  /*31f0*/  HFMA2.MMA R44, -RZ, RZ, 0, 0 ;  /* 0x00000000ff2c7435 */ /* 0x000fd600000001ff */
.L_x_2847:
[----:B------:R-:W-:Y:S05]  /*3200*/  BSYNC B1 ;  /* 0x0000000000017941 */ /* 0x000fea0003800000 */
.L_x_2846:
        /* <DEDUP_REMOVED lines=10> */
.L_x_2842:
        /* <DEDUP_REMOVED lines=12> */
.L_x_2851:
[----:B------:R-:W-:-:S07]  /*3370*/  IMAD.MOV.U32 R52, RZ, RZ, R70 ;  /* 0x000000ffff347224 */ /* 0x000fce00078e0046 */
.L_x_2852:
[----:B------:R-:W-:Y:S05]  /*3380*/  BSYNC B1 ;  /* 0x0000000000017941 */ /* 0x000fea0003800000 */
.L_x_2850:
        /* <DEDUP_REMOVED lines=16> */
.L_x_2856:
[----:B------:R-:W-:Y:S05]  /*3490*/  BSYNC B2 ;  /* 0x0000000000027941 */ /* 0x000fea0003800000 */
.L_x_2855:
        /* <DEDUP_REMOVED lines=44> */
.L_x_2854:
[----:B------:R-:W-:Y:S05]  /*3760*/  BSYNC B1 ;  /* 0x0000000000017941 */ /* 0x000fea0003800000 */
.L_x_2853:
        /* <DEDUP_REMOVED lines=16> */
.L_x_2857:
        /* <DEDUP_REMOVED lines=12> */
.L_x_2860:
[----:B------:R-:W-:-:S07]  /*3930*/  IMAD.MOV.U32 R49, RZ, RZ, R70 ;  /* 0x000000ffff317224 */ /* 0x000fce00078e0046 */
.L_x_2861:
[----:B------:R-:W-:Y:S05]  /*3940*/  BSYNC B1 ;  /* 0x0000000000017941 */ /* 0x000fea0003800000 */
.L_x_2859:
        /* <DEDUP_REMOVED lines=16> */
.L_x_2865:
[----:B------:R-:W-:Y:S05]  /*3a50*/  BSYNC B2 ;  /* 0x0000000000027941 */ /* 0x000fea0003800000 */
.L_x_2864:
        /* <DEDUP_REMOVED lines=44> */
.L_x_2863:
[----:B------:R-:W-:Y:S05]  /*3d20*/  BSYNC B1 ;  /* 0x0000000000017941 */ /* 0x000fea0003800000 */
.L_x_2862:
[----:B------:R-:W-:Y:S02]  /*3d30*/  I2FP.F32.U32 R45, R49 ;  /* 0x00000031002d7245 */ /* 0x000fe40000201000 */
[----:B------:R-:W-:-:S03]  /*3d40*/  PRMT R49, R37, 0x7632, R49 ;  /* 0x0000763225317816 */ /* 0x000fc60000000031 */
[----:B------:R-:W-:Y:S02]  /*3d50*/  FFMA.FTZ R45, R45, R58, 1.1641532182693481445e-10 ;  /* 0x2f0000002d2d7423 */ /* 0x000fe4000001003a */
[----:B------:R-:W-:Y:S01]  /*3d60*/  IMAD.U32 R54, R49, 0x10000, RZ ;  /* 0x0001000031367824 */ /* 0x000fe200078e00ff */
[----:B------:R-:W-:Y:S02]  /*3d70*/  @P1 PRMT R49, R41, 0x7632, R49 ;  /* 0x0000763229311816 */ /* 0x000fe40000000031 */
[----:B------:R-:W-:Y:S01]  /*3d80*/  FSETP.GTU.FTZ.AND P3, PT, R45, R94, PT ;  /* 0x0000005e2d00720b */ /* 0x000fe20003f7c000 */
[----:B------:R-:W-:Y:S02]  /*3d90*/  FMUL.FTZ R54, R54, R59 ;  /* 0x0000003b36367220 */ /* 0x000fe40000410000 */
[----:B------:R-:W-:Y:S01]  /*3da0*/  @P1 IMAD.U32 R49, R49, 0x10000, RZ ;  /* 0x0001000031311824 */ /* 0x000fe200078e00ff */
[----:B------:R-:W-:Y:S02]  /*3db0*/  SEL R117, RZ, 0x1, P3 ;  /* 0x00000001ff757807 */ /* 0x000fe40001800000 */
[----:B------:R-:W-:-:S05]  /*3dc0*/  FSEL R45, R54, RZ, !P3 ;  /* 0x000000ff362d7208 */ /* 0x000fca0005800000 */
[----:B------:R-:W-:-:S04]  /*3dd0*/  FADD.FTZ R52, R52, R45 ;  /* 0x0000002d34347221 */ /* 0x000fc80000010000 */
[----:B------:R-:W-:-:S07]  /*3de0*/  @P1 FADD.FTZ R52, R52, R49 ;  /* 0x0000003134341221 */ /* 0x000fce0000010000 */
.L_x_2858:
        /* <DEDUP_REMOVED lines=12> */
.L_x_2867:
[----:B------:R-:W-:-:S07]  /*3eb0*/  IMAD.MOV.U32 R49, RZ, RZ, R70 ;  /* 0x000000ffff317224 */ /* 0x000fce00078e0046 */
.L_x_2868:
[----:B------:R-:W-:Y:S05]  /*3ec0*/  BSYNC B1 ;  /* 0x0000000000017941 */ /* 0x000fea0003800000 */
.L_x_2866:
        /* <DEDUP_REMOVED lines=16> */
.L_x_2872:
[----:B------:R-:W-:Y:S05]  /*3fd0*/  BSYNC B2 ;  /* 0x0000000000027941 */ /* 0x000fea0003800000 */
.L_x_2871:
        /* <DEDUP_REMOVED lines=44> */
.L_x_2870:
[----:B------:R-:W-:Y:S05]  /*42a0*/  BSYNC B1 ;  /* 0x0000000000017941 */ /* 0x000fea0003800000 */
.L_x_2869:
        /* <DEDUP_REMOVED lines=16> */
.L_x_2873:
        /* <DEDUP_REMOVED lines=12> */
.L_x_2876:
[----:B------:R-:W-:-:S07]  /*4470*/  IMAD.MOV.U32 R49, RZ, RZ, R70 ;  /* 0x000000ffff317224 */ /* 0x000fce00078e0046 */
.L_x_2877:
[----:B------:R-:W-:Y:S05]  /*4480*/  BSYNC B1 ;  /* 0x0000000000017941 */ /* 0x000fea0003800000 */
.L_x_2875:
        /* <DEDUP_REMOVED lines=16> */
.L_x_2881:
[----:B------:R-:W-:Y:S05]  /*4590*/  BSYNC B2 ;  /* 0x0000000000027941 */ /* 0x000fea0003800000 */
.L_x_2880:
        /* <DEDUP_REMOVED lines=44> */
.L_x_2879:
[----:B------:R-:W-:Y:S05]  /*4860*/  BSYNC B1 ;  /* 0x0000000000017941 */ /* 0x000fea0003800000 */
.L_x_2878:
        /* <DEDUP_REMOVED lines=10> */
.L_x_2874:
        /* <DEDUP_REMOVED lines=12> */
.L_x_2883:
[----:B------:R-:W-:-:S07]  /*49d0*/  IMAD.MOV.U32 R49, RZ, RZ, R70 ;  /* 0x000000ffff317224 */ /* 0x000fce00078e0046 */
.L_x_2884:
[----:B------:R-:W-:Y:S05]  /*49e0*/  BSYNC B1 ;  /* 0x0000000000017941 */ /* 0x000fea0003800000 */
.L_x_2882:
        /* <DEDUP_REMOVED lines=16> */
.L_x_2888:
[----:B------:R-:W-:Y:S05]  /*4af0*/  BSYNC B2 ;  /* 0x0000000000027941 */ /* 0x000fea0003800000 */
.L_x_2887:
        /* <DEDUP_REMOVED lines=44> */
.L_x_2886:
[----:B------:R-:W-:Y:S05]  /*4dc0*/  BSYNC B1 ;  /* 0x0000000000017941 */ /* 0x000fea0003800000 */
.L_x_2885:
        /* <DEDUP_REMOVED lines=14> */
.L_x_2889:
        /* <DEDUP_REMOVED lines=12> */
.L_x_2892:
[----:B------:R-:W-:-:S07]  /*4f70*/  IMAD.MOV.U32 R46, RZ, RZ, R70 ;  /* 0x000000ffff2e7224 */ /* 0x000fce00078e0046 */
.L_x_2893:
[----:B------:R-:W-:Y:S05]  /*4f80*/  BSYNC B1 ;  /* 0x0000000000017941 */ /* 0x000fea0003800000 */
.L_x_2891:
        /* <DEDUP_REMOVED lines=16> */
.L_x_2897:
[----:B------:R-:W-:Y:S05]  /*5090*/  BSYNC B2 ;  /* 0x0000000000027941 */ /* 0x000fea0003800000 */
.L_x_2896:
        /* <DEDUP_REMOVED lines=44> */
.L_x_2895:
[----:B------:R-:W-:Y:S05]  /*5360*/  BSYNC B1 ;  /* 0x0000000000017941 */ /* 0x000fea0003800000 */
.L_x_2894:
        /* <DEDUP_REMOVED lines=12> */
.L_x_2890:
        /* <DEDUP_REMOVED lines=12> */
.L_x_2899:
[----:B------:R-:W-:-:S07]  /*54f0*/  IMAD.MOV.U32 R46, RZ, RZ, R70 ;  /* 0x000000ffff2e7224 */ /* 0x000fce00078e0046 */
.L_x_2900:
[----:B------:R-:W-:Y:S05]  /*5500*/  BSYNC B1 ;  /* 0x0000000000017941 */ /* 0x000fea0003800000 */
.L_x_2898:
        /* <DEDUP_REMOVED lines=16> */
.L_x_2904:
[----:B------:R-:W-:Y:S05]  /*5610*/  BSYNC B2 ;  /* 0x0000000000027941 */ /* 0x000fea0003800000 */
.L_x_2903:
        /* <DEDUP_REMOVED lines=44> */
.L_x_2902:
[----:B------:R-:W-:Y:S05]  /*58e0*/  BSYNC B1 ;  /* 0x0000000000017941 */ /* 0x000fea0003800000 */
.L_x_2901:
        /* <DEDUP_REMOVED lines=14> */
.L_x_2905:
        /* <DEDUP_REMOVED lines=12> */
.L_x_2908:
[----:B------:R-:W-:-:S07]  /*5a90*/  IMAD.MOV.U32 R56, RZ, RZ, R70 ;  /* 0x000000ffff387224 */ /* 0x000fce00078e0046 */
.L_x_2909:
[----:B------:R-:W-:Y:S05]  /*5aa0*/  BSYNC B1 ;  /* 0x0000000000017941 */ /* 0x000fea0003800000 */
.L_x_2907:
        /* <DEDUP_REMOVED lines=16> */
.L_x_2913:
[----:B------:R-:W-:Y:S05]  /*5bb0*/  BSYNC B2 ;  /* 0x0000000000027941 */ /* 0x000fea0003800000 */
.L_x_2912:
        /* <DEDUP_REMOVED lines=44> */
.L_x_2911:
[----:B------:R-:W-:Y:S05]  /*5e80*/  BSYNC B1 ;  /* 0x0000000000017941 */ /* 0x000fea0003800000 */
.L_x_2910:
        /* <DEDUP_REMOVED lines=10> */
.L_x_2906:
        /* <DEDUP_REMOVED lines=12> */
.L_x_2915:
[----:B------:R-:W-:-:S07]  /*5ff0*/  IMAD.MOV.U32 R56, RZ, RZ, R70 ;  /* 0x000000ffff387224 */ /* 0x000fce00078e0046 */
.L_x_2916:
[----:B------:R-:W-:Y:S05]  /*6000*/  BSYNC B1 ;  /* 0x0000000000017941 */ /* 0x000fea0003800000 */
.L_x_2914:
        /* <DEDUP_REMOVED lines=16> */
.L_x_2920:
[----:B------:R-:W-:Y:S05]  /*6110*/  BSYNC B2 ;  /* 0x0000000000027941 */ /* 0x000fea0003800000 */
.L_x_2919:
        /* <DEDUP_REMOVED lines=44> */
.L_x_2918:
[----:B------:R-:W-:Y:S05]  /*63e0*/  BSYNC B1 ;  /* 0x0000000000017941 */ /* 0x000fea0003800000 */
.L_x_2917:
        /* <DEDUP_REMOVED lines=14> */
.L_x_2921:
        /* <DEDUP_REMOVED lines=12> */
.L_x_2924:
[----:B------:R-:W-:-:S07]  /*6590*/  IMAD.MOV.U32 R49, RZ, RZ, R70 ;  /* 0x000000ffff317224 */ /* 0x000fce00078e0046 */
.L_x_2925:
[----:B------:R-:W-:Y:S05]  /*65a0*/  BSYNC B1 ;  /* 0x0000000000017941 */ /* 0x000fea0003800000 */
.L_x_2923:
        /* <DEDUP_REMOVED lines=18> */
.L_x_2929:
[----:B------:R-:W-:Y:S05]  /*66d0*/  BSYNC B2 ;  /* 0x0000000000027941 */ /* 0x000fea0003800000 */
.L_x_2928:
        /* <DEDUP_REMOVED lines=44> */
.L_x_2927:
[----:B------:R-:W-:Y:S05]  /*69a0*/  BSYNC B1 ;  /* 0x0000000000017941 */ /* 0x000fea0003800000 */
.L_x_2926:
        /* <DEDUP_REMOVED lines=12> */
.L_x_2922:
[----:B------:R-:W0:Y:S01]  /*6a70*/  LDC.64 R156, c[0x0][0x238] ;  /* 0x00008e00ff9c7b82 */ /* 0x000e220000000a00 */
[----:B------:R-:W-:Y:S02]  /*6a80*/  P2R R49, PR, RZ, 0x4 ;  /* 0x00000004ff317803 */ /* 0x000fe40000000000 */
[----:B------:R-:W-:Y:S02]  /*6a90*/  SEL R45, RZ, 0x10000, P4 ;  /* 0x00010000ff2d7807 */ /* 0x000fe40002000000 */
[----:B------:R-:W-:Y:S02]  /*6aa0*/  SEL R46, RZ, 0x100, P3 ;  /* 0x00000100ff2e7807 */ /* 0x000fe40001800000 */
[C---:B------:R-:W-:Y:S01]  /*6ab0*/  LOP3.LUT P2, RZ, R125.reuse, 0x4, RZ, 0xc0, !PT ;  /* 0x000000047dff7812 */ /* 0x040fe2000784c0ff */
[----:B------:R-:W1:Y:S01]  /*6ac0*/  LDC.64 R154, c[0x0][0x240] ;  /* 0x00009000ff9a7b82 */ /* 0x000e620000000a00 */
[C---:B------:R-:W-:Y:S02]  /*6ad0*/  LOP3.LUT P4, RZ, R125.reuse, 0x10, RZ, 0xc0, !PT ;  /* 0x000000107dff7812 */ /* 0x040fe4000788c0ff */
[----:B------:R-:W-:-:S02]  /*6ae0*/  LOP3.LUT P3, RZ, R125, 0x8, RZ, 0xc0, !PT ;  /* 0x000000087dff7812 */ /* 0x000fc4000786c0ff */
[----:B------:R-:W-:Y:S02]  /*6af0*/  SEL R47, RZ, 0x1000000, P5 ;  /* 0x01000000ff2f7807 */ /* 0x000fe40002800000 */
[----:B------:R-:W-:Y:S01]  /*6b00*/  SEL R44, RZ, 0x1, P2 ;  /* 0x00000001ff2c7807 */ /* 0x000fe20001000000 */
[----:B------:R-:W2:Y:S01]  /*6b10*/  @P0 LDC.64 R126, c[0x0][0x228] ;  /* 0x00008a00ff7e0b82 */ /* 0x000ea20000000a00 */
[----:B------:R-:W-:Y:S02]  /*6b20*/  SEL R134, RZ, 0x1, P3 ;  /* 0x00000001ff867807 */ /* 0x000fe40001800000 */
[----:B------:R-:W-:Y:S02]  /*6b30*/  SEL R130, RZ, 0x1, P4 ;  /* 0x00000001ff827807 */ /* 0x000fe40002000000 */
[C---:B------:R-:W-:Y:S01]  /*6b40*/  LOP3.LUT P5, RZ, R125.reuse, 0x2, RZ, 0xc0, !PT ;  /* 0x000000027dff7812 */ /* 0x040fe200078ac0ff */
[----:B------:R-:W-:Y:S01]  /*6b50*/  IMAD.WIDE.U32 R134, R134, 0x10000, RZ ;  /* 0x0001000086867825 */ /* 0x000fe200078e00ff */
[----:B------:R-:W-:Y:S01]  /*6b60*/  LOP3.LUT R46, R46, R47, R45, 0xfe, !PT ;  /* 0x0000002f2e2e7212 */ /* 0x000fe200078efe2d */
[----:B------:R-:W3:Y:S01]  /*6b70*/  @P1 LDC.64 R132, c[0x0][0x230] ;  /* 0x00008c00ff841b82 */ /* 0x000ee20000000a00 */
[----:B------:R-:W-:Y:S01]  /*6b80*/  SEL R139, RZ, 0x1, P5 ;  /* 0x00000001ff8b7807 */ /* 0x000fe20002800000 */
[----:B------:R-:W-:Y:S01]  /*6b90*/  IMAD.WIDE.U32 R44, R44, 0x1000000, RZ ;  /* 0x010000002c2c7825 */ /* 0x000fe200078e00ff */
[----:B------:R-:W-:-:S02]  /*6ba0*/  LOP3.LUT P6, RZ, R125, 0x20, RZ, 0xc0, !PT ;  /* 0x000000207dff7812 */ /* 0x000fc400078cc0ff */
[----:B------:R-:W-:Y:S01]  /*6bb0*/  F2FP.BF16.F32.PACK_AB R47, R56, R57 ;  /* 0x00000039382f723e */ /* 0x000fe200000010ff */
[----:B------:R-:W-:Y:S01]  /*6bc0*/  IMAD.WIDE.U32 R130, R130, 0x100, RZ ;  /* 0x0000010082827825 */ /* 0x000fe200078e00ff */
[----:B------:R-:W-:Y:S02]  /*6bd0*/  LOP3.LUT R139, R45, R46, R139, 0xfe, !PT ;  /* 0x0000002e2d8b7212 */ /* 0x000fe400078efe8b */
[----:B------:R-:W-:Y:S01]  /*6be0*/  F2FP.BF16.F32.PACK_AB R46, R54, R55 ;  /* 0x00000037362e723e */ /* 0x000fe200000010ff */
[----:B0-----:R-:W-:Y:S01]  /*6bf0*/  IMAD.WIDE.U32 R128, R48, 0x10, R156 ;  /* 0x0000001030807825 */ /* 0x001fe200078e009c */
[----:B------:R-:W-:Y:S02]  /*6c00*/  LOP3.LUT R130, R130, R44, R134, 0xfe, !PT ;  /* 0x0000002c82827212 */ /* 0x000fe400078efe86 */
[----:B------:R-:W-:Y:S02]  /*6c10*/  F2FP.BF16.F32.PACK_AB R45, R52, R53 ;  /* 0x00000035342d723e */ /* 0x000fe400000010ff */
[----:B------:R-:W-:-:S02]  /*6c20*/  F2FP.BF16.F32.PACK_AB R44, R50, R51 ;  /* 0x00000033322c723e */ /* 0x000fc400000010ff */
[----:B------:R-:W-:Y:S02]  /*6c30*/  SEL R137, RZ, 0x1, P6 ;  /* 0x00000001ff897807 */ /* 0x000fe40003000000 */
[----:B------:R-:W-:Y:S01]  /*6c40*/  LOP3.LUT R131, R131, R139, R135, 0xfe, !PT ;  /* 0x0000008b83837212 */ /* 0x000fe200078efe87 */
[----:B------:R1:W-:Y:S01]  /*6c50*/  STG.E.128 desc[UR4][R128.64], R44 ;  /* 0x0000002c80007986 */ /* 0x0003e2000c101d04 */
[----:B------:R-:W-:Y:S02]  /*6c60*/  LOP3.LUT R130, R130, R137, RZ, 0xfc, !PT ;  /* 0x0000008982827212 */ /* 0x000fe400078efcff */
[----:B------:R-:W-:Y:S02]  /*6c70*/  ISETP.NE.AND P2, PT, R49, RZ, PT ;  /* 0x000000ff3100720c */ /* 0x000fe40003f45270 */
[----:B------:R-:W-:-:S05]  /*6c80*/  IADD3 R49, R48, 0x20, RZ ;  /* 0x0000002030317810 */ /* 0x000fca0007ffe0ff */
[----:B--2---:R-:W-:-:S04]  /*6c90*/  @P0 IMAD.WIDE.U32 R126, R49, 0x10, R126 ;  /* 0x00000010317e0825 */ /* 0x004fc800078e007e */
[----:B-1----:R-:W-:-:S04]  /*6ca0*/  IMAD.WIDE.U32 R44, R48, 0x8, R154 ;  /* 0x00000008302c7825 */ /* 0x002fc800078e009a */
[C---:B------:R-:W-:Y:S01]  /*6cb0*/  IMAD.WIDE.U32 R128, R49.reuse, 0x10, R158 ;  /* 0x0000001031807825 */ /* 0x040fe200078e009e */
[----:B------:R0:W-:Y:S03]  /*6cc0*/  STG.E.64 desc[UR4][R44.64], R130 ;  /* 0x000000822c007986 */ /* 0x0001e6000c101b04 */
[----:B---3--:R-:W-:Y:S01]  /*6cd0*/  @P1 IMAD.WIDE.U32 R46, R49, 0x10, R132 ;  /* 0x00000010312e1825 */ /* 0x008fe200078e0084 */
[----:B------:R-:W-:Y:S06]  /*6ce0*/  @!P0 BRA `(.L_x_2930) ;  /* 0x0000000000508947 */ /* 0x000fec0003800000 */
[----:B0-----:R-:W-:Y:S01]  /*6cf0*/  IMAD.U32 R131, R120, 0x10000, RZ ;  /* 0x0001000078837824 */ /* 0x001fe200078e00ff */
        /* <DEDUP_REMOVED lines=19> */
.L_x_2930:
[----:B------:R2:W5:Y:S04]  /*6e30*/  @P1 LDG.E.128 R40, desc[UR4][R46.64] ;  /* 0x000000042e281981 */ /* 0x000568000c1e1d00 */
[----:B------:R2:W5:Y:S04]  /*6e40*/  @P0 LDG.E.128 R36, desc[UR4][R126.64] ;  /* 0x000000047e240981 */ /* 0x000568000c1e1d00 */
[----:B01----:R2:W5:Y:S01]  /*6e50*/  LDG.E.128 R44, desc[UR4][R128.64] ;  /* 0x00000004802c7981 */ /* 0x003562000c1e1d00 */
        /* <DEDUP_REMOVED lines=12> */
.L_x_2932:
[----:B------:R-:W-:-:S07]  /*6f20*/  MOV R132, R70 ;  /* 0x0000004600847202 */ /* 0x000fce0000000f00 */
.L_x_2933:
[----:B------:R-:W-:Y:S05]  /*6f30*/  BSYNC B1 ;  /* 0x0000000000017941 */ /* 0x000fea0003800000 */
.L_x_2931:
        /* <DEDUP_REMOVED lines=16> */
.L_x_2937:
[----:B------:R-:W-:Y:S05]  /*7040*/  BSYNC B2 ;  /* 0x0000000000027941 */ /* 0x000fea0003800000 */
.L_x_2936:
        /* <DEDUP_REMOVED lines=44> */
.L_x_2935:
[----:B------:R-:W-:Y:S05]  /*7310*/  BSYNC B1 ;  /* 0x0000000000017941 */ /* 0x000fea0003800000 */
.L_x_2934:
[----:B------:R-:W-:Y:S01]  /*7320*/  I2FP.F32.U32 R95, R132 ;  /* 0x00000084005f7245 */ /* 0x000fe20000201000 */
[----:B-----5:R-:W-:Y:S01]  /*7330*/  IMAD.U32 R126, R44, 0x10000, RZ ;  /* 0x000100002c7e7824 */ /* 0x020fe200078e00ff */
[----:B------:R-:W-:-:S03]  /*7340*/  LOP3.LUT R125, R125, 0xffffffdf, RZ, 0xc0, !PT ;  /* 0xffffffdf7d7d7812 */ /* 0x000fc600078ec0ff */
[----:B------:R-:W-:Y:S01]  /*7350*/  FFMA.FTZ R95, R95, R58, 1.1641532182693481445e-10 ;  /* 0x2f0000005f5f7423 */ /* 0x000fe2000001003a */
[----:B------:R-:W-:-:S04]  /*7360*/  FMUL.FTZ R126, R126, R59 ;  /* 0x0000003b7e7e7220 */ /* 0x000fc80000410000 */
[----:B------:R-:W-:Y:S02]  /*7370*/  FSETP.GTU.FTZ.AND P3, PT, R95, R94, PT ;  /* 0x0000005e5f00720b */ /* 0x000fe40003f7c000 */
[----:B------:R-:W-:Y:S02]  /*7380*/  PRMT R95, R44, 0x7632, R95 ;  /* 0x000076322c5f7816 */ /* 0x000fe4000000005f */
        /* <DEDUP_REMOVED lines=9> */
.L_x_2938:
        /* <DEDUP_REMOVED lines=12> */
.L_x_2941:
[----:B------:R-:W-:-:S07]  /*74e0*/  IMAD.MOV.U32 R44, RZ, RZ, R70 ;  /* 0x000000ffff2c7224 */ /* 0x000fce00078e0046 */
.L_x_2942:
[----:B------:R-:W-:Y:S05]  /*74f0*/  BSYNC B1 ;  /* 0x0000000000017941 */ /* 0x000fea0003800000 */
.L_x_2940:
        /* <DEDUP_REMOVED lines=16> */
.L_x_2946:
[----:B------:R-:W-:Y:S05]  /*7600*/  BSYNC B2 ;  /* 0x0000000000027941 */ /* 0x000fea0003800000 */
.L_x_2945:
        /* <DEDUP_REMOVED lines=43> */
[----:B------:R-:W-:-:S07]  /*78c0*/  IMAD.MOV.U32 R34, RZ, RZ, R128 ;  /* 0x000000ffff227224 */ /* 0x000fce00078e0080 */
.L_x_2944:
[----:B------:R-:W-:Y:S05]  /*78d0*/  BSYNC B1 ;  /* 0x0000000000017941 */ /* 0x000fea0003800000 */
.L_x_2943:
        /* <DEDUP_REMOVED lines=10> */
.L_x_2939:
        /* <DEDUP_REMOVED lines=12> */
.L_x_2948:
[----:B------:R-:W-:-:S07]  /*7a40*/  MOV R44, R70 ;  /* 0x00000046002c7202 */ /* 0x000fce0000000f00 */
.L_x_2949:
[----:B------:R-:W-:Y:S05]  /*7a50*/  BSYNC B1 ;  /* 0x0000000000017941 */ /* 0x000fea0003800000 */
.L_x_2947:
        /* <DEDUP_REMOVED lines=16> */
.L_x_2953:
[----:B------:R-:W-:Y:S05]  /*7b60*/  BSYNC B2 ;  /* 0x0000000000027941 */ /* 0x000fea0003800000 */
.L_x_2952:
        /* <DEDUP_REMOVED lines=42> */
[----:B------:R-:W-:Y:S01]  /*7e10*/  MOV R34, R128 ;  /* 0x0000008000227202 */ /* 0x000fe20000000f00 */
[----:B------:R-:W-:-:S07]  /*7e20*/  IMAD.MOV.U32 R128, RZ, RZ, RZ ;  /* 0x000000ffff807224 */ /* 0x000fce00078e00ff */
.L_x_2951:
[----:B------:R-:W-:Y:S05]  /*7e30*/  BSYNC B1 ;  /* 0x0000000000017941 */ /* 0x000fea0003800000 */
.L_x_2950:
        /* <DEDUP_REMOVED lines=16> */
.L_x_2954:
        /* <DEDUP_REMOVED lines=12> */
.L_x_2957:
[----:B------:R-:W-:-:S07]  /*8000*/  IMAD.MOV.U32 R44, RZ, RZ, R70 ;  /* 0x000000ffff2c7224 */ /* 0x000fce00078e0046 */
.L_x_2958:
[----:B------:R-:W-:Y:S05]  /*8010*/  BSYNC B1 ;  /* 0x0000000000017941 */ /* 0x000fea0003800000 */
.L_x_2956:
        /* <DEDUP_REMOVED lines=16> */
.L_x_2962:
[----:B------:R-:W-:Y:S05]  /*8120*/  BSYNC B2 ;  /* 0x0000000000027941 */ /* 0x000fea0003800000 */
.L_x_2961:
        /* <DEDUP_REMOVED lines=44> */
.L_x_2960:
[----:B------:R-:W-:Y:S05]  /*83f0*/  BSYNC B1 ;  /* 0x0000000000017941 */ /* 0x000fea0003800000 */
.L_x_2959:
[----:B------:R-:W-:Y:S02]  /*8400*/  I2FP.F32.U32 R115, R44 ;  /* 0x0000002c00737245 */ /* 0x000fe40000201000 */
[----:B------:R-:W-:-:S03]  /*8410*/  PRMT R44, R36, 0x7632, R44 ;  /* 0x00007632242c7816 */ /* 0x000fc6000000002c */
[----:B------:R-:W-:Y:S01]  /*8420*/  FFMA.FTZ R115, R115, R58, 1.1641532182693481445e-10 ;  /* 0x2f00000073737423 */ /* 0x000fe2000001003a */
[----:B------:R-:W-:-:S04]  /*8430*/  SHF.L.U32 R44, R44, 0x10, RZ ;  /* 0x000000102c2c7819 */ /* 0x000fc800000006ff */
[----:B------:R-:W-:Y:S01]  /*8440*/  FSETP.GTU.FTZ.AND P3, PT, R115, R94, PT ;  /* 0x0000005e7300720b */ /* 0x000fe20003f7c000 */
[----:B------:R-:W-:Y:S01]  /*8450*/  FMUL.FTZ R44, R44, R59 ;  /* 0x0000003b2c2c7220 */ /* 0x000fe20000410000 */
[----:B------:R-:W-:-:S04]  /*8460*/  @P1 PRMT R115, R40, 0x7632, R115 ;  /* 0x0000763228731816 */ /* 0x000fc80000000073 */
[----:B------:R-:W-:Y:S01]  /*8470*/  FSEL R44, R44, RZ, !P3 ;  /* 0x000000ff2c2c7208 */ /* 0x000fe20005800000 */
[----:B------:R-:W-:Y:S01]  /*8480*/  @P1 IMAD.U32 R128, R115, 0x10000, RZ ;  /* 0x0001000073801824 */ /* 0x000fe200078e00ff */
[----:B------:R-:W-:-:S03]  /*8490*/  SEL R115, RZ, 0x1, P3 ;  /* 0x00000001ff737807 */ /* 0x000fc60001800000 */
[----:B------:R-:W-:-:S04]  /*84a0*/  FADD.FTZ R95, R95, R44 ;  /* 0x0000002c5f5f7221 */ /* 0x000fc80000010000 */
[----:B------:R-:W-:-:S07]  /*84b0*/  @P1 FADD.FTZ R95, R95, R128 ;  /* 0x000000805f5f1221 */ /* 0x000fce0000010000 */
.L_x_2955:
        /* <DEDUP_REMOVED lines=12> */
.L_x_2964:
[----:B------:R-:W-:-:S07]  /*8580*/  MOV R44, R70 ;  /* 0x00000046002c7202 */ /* 0x000fce0000000f00 */
.L_x_2965:
[----:B------:R-:W-:Y:S05]  /*8590*/  BSYNC B1 ;  /* 0x0000000000017941 */ /* 0x000fea0003800000 */
.L_x_2963:
        /* <DEDUP_REMOVED lines=16> */
.L_x_2969:
[----:B------:R-:W-:Y:S05]  /*86a0*/  BSYNC B2 ;  /* 0x0000000000027941 */ /* 0x000fea0003800000 */
.L_x_2968:
        /* <DEDUP_REMOVED lines=44> */
.L_x_2967:
[----:B------:R-:W-:Y:S05]  /*8970*/  BSYNC B1 ;  /* 0x0000000000017941 */ /* 0x000fea0003800000 */
.L_x_2966:
        /* <DEDUP_REMOVED lines=16> */
.L_x_2970:
        /* <DEDUP_REMOVED lines=12> */
.L_x_2973:
[----:B------:R-:W-:-:S07]  /*8b40*/  IMAD.MOV.U32 R116, RZ, RZ, R70 ;  /* 0x000000ffff747224 */ /* 0x000fce00078e0046 */
.L_x_2974:
[----:B------:R-:W-:Y:S05]  /*8b50*/  BSYNC B1 ;  /* 0x0000000000017941 */ /* 0x000fea0003800000 */
.L_x_2972:
        /* <DEDUP_REMOVED lines=16> */
.L_x_2978:
[----:B------:R-:W-:Y:S05]  /*8c60*/  BSYNC B2 ;  /* 0x0000000000027941 */ /* 0x000fea0003800000 */
.L_x_2977:
        /* <DEDUP_REMOVED lines=44> */
.L_x_2976:
[----:B------:R-:W-:Y:S05]  /*8f30*/  BSYNC B1 ;  /* 0x0000000000017941 */ /* 0x000fea0003800000 */
.L_x_2975:
        /* <DEDUP_REMOVED lines=10> */
.L_x_2971:
        /* <DEDUP_REMOVED lines=12> */
.L_x_2980:
[----:B------:R-:W-:-:S07]  /*90a0*/  MOV R127, R70 ;  /* 0x00000046007f7202 */ /* 0x000fce0000000f00 */
.L_x_2981:
[----:B------:R-:W-:Y:S05]  /*90b0*/  BSYNC B1 ;  /* 0x0000000000017941 */ /* 0x000fea0003800000 */
.L_x_2979:
        /* <DEDUP_REMOVED lines=16> */
.L_x_2985:
[----:B------:R-:W-:Y:S05]  /*91c0*/  BSYNC B2 ;  /* 0x0000000000027941 */ /* 0x000fea0003800000 */
.L_x_2984:
        /* <DEDUP_REMOVED lines=44> */
.L_x_2983:
[----:B------:R-:W-:Y:S05]  /*9490*/  BSYNC B1 ;  /* 0x0000000000017941 */ /* 0x000fea0003800000 */
.L_x_2982:
        /* <DEDUP_REMOVED lines=16> */
.L_x_2986:
        /* <DEDUP_REMOVED lines=12> */
.L_x_2989:
[----:B------:R-:W-:-:S07]  /*9660*/  IMAD.MOV.U32 R117, RZ, RZ, R70 ;  /* 0x000000ffff757224 */ /* 0x000fce00078e0046 */
.L_x_2990:
[----:B------:R-:W-:Y:S05]  /*9670*/  BSYNC B1 ;  /* 0x0000000000017941 */ /* 0x000fea0003800000 */
.L_x_2988:
        /* <DEDUP_REMOVED lines=16> */
.L_x_2994:
[----:B------:R-:W-:Y:S05]  /*9780*/  BSYNC B2 ;  /* 0x0000000000027941 */ /* 0x000fea0003800000 */
.L_x_2993:
        /* <DEDUP_REMOVED lines=44> */
.L_x_2992:
[----:B------:R-:W-:Y:S05]  /*9a50*/  BSYNC B1 ;  /* 0x0000000000017941 */ /* 0x000fea0003800000 */
.L_x_2991:
        /* <DEDUP_REMOVED lines=12> */
.L_x_2987:
        /* <DEDUP_REMOVED lines=12> */
.L_x_2996:
[----:B------:R-:W-:-:S07]  /*9be0*/  MOV R129, R70 ;  /* 0x0000004600817202 */ /* 0x000fce0000000f00 */
.L_x_2997:
[----:B------:R-:W-:Y:S05]  /*9bf0*/  BSYNC B1 ;  /* 0x0000000000017941 */ /* 0x000fea0003800000 */
.L_x_2995:
        /* <DEDUP_REMOVED lines=16> */
.L_x_3001:
[----:B------:R-:W-:Y:S05]  /*9d00*/  BSYNC B2 ;  /* 0x0000000000027941 */ /* 0x000fea0003800000 */
.L_x_3000:
        /* <DEDUP_REMOVED lines=44> */
.L_x_2999:
[----:B------:R-:W-:Y:S05]  /*9fd0*/  BSYNC B1 ;  /* 0x0000000000017941 */ /* 0x000fea0003800000 */
.L_x_2998:
        /* <DEDUP_REMOVED lines=16> */
.L_x_3002:
        /* <DEDUP_REMOVED lines=12> */
.L_x_3005:
[----:B------:R-:W-:-:S07]  /*a1a0*/  IMAD.MOV.U32 R46, RZ, RZ, R70 ;  /* 0x000000ffff2e7224 */ /* 0x000fce00078e0046 */
.L_x_3006:
[----:B------:R-:W-:Y:S05]  /*a1b0*/  BSYNC B1 ;  /* 0x0000000000017941 */ /* 0x000fea0003800000 */
.L_x_3004:
        /* <DEDUP_REMOVED lines=16> */
.L_x_3010:
[----:B------:R-:W-:Y:S05]  /*a2c0*/  BSYNC B2 ;  /* 0x0000000000027941 */ /* 0x000fea0003800000 */
.L_x_3009:
        /* <DEDUP_REMOVED lines=44> */
.L_x_3008:
[----:B------:R-:W-:Y:S05]  /*a590*/  BSYNC B1 ;  /* 0x0000000000017941 */ /* 0x000fea0003800000 */
.L_x_3007:
        /* <DEDUP_REMOVED lines=10> */
.L_x_3003:
        /* <DEDUP_REMOVED lines=12> */
.L_x_3012:
[----:B------:R-:W-:-:S07]  /*a700*/  MOV R46, R70 ;  /* 0x00000046002e7202 */ /* 0x000fce0000000f00 */
.L_x_3013:
[----:B------:R-:W-:Y:S05]  /*a710*/  BSYNC B1 ;  /* 0x0000000000017941 */ /* 0x000fea0003800000 */
.L_x_3011:
        /* <DEDUP_REMOVED lines=16> */
.L_x_3017:
[----:B------:R-:W-:Y:S05]  /*a820*/  BSYNC B2 ;  /* 0x0000000000027941 */ /* 0x000fea0003800000 */
.L_x_3016:
        /* <DEDUP_REMOVED lines=44> */
.L_x_3015:
[----:B------:R-:W-:Y:S05]  /*aaf0*/  BSYNC B1 ;  /* 0x0000000000017941 */ /* 0x000fea0003800000 */
.L_x_3014:
        /* <DEDUP_REMOVED lines=14> */
.L_x_3018:
        /* <DEDUP_REMOVED lines=12> */
.L_x_3021:
[----:B------:R-:W-:-:S07]  /*aca0*/  IMAD.MOV.U32 R46, RZ, RZ, R70 ;  /* 0x000000ffff2e7224 */ /* 0x000fce00078e0046 */
.L_x_3022:
[----:B------:R-:W-:Y:S05]  /*acb0*/  BSYNC B1 ;  /* 0x0000000000017941 */ /* 0x000fea0003800000 */
.L_x_3020:
        /* <DEDUP_REMOVED lines=16> */
.L_x_3026:
[----:B------:R-:W-:Y:S05]  /*adc0*/  BSYNC B2 ;  /* 0x0000000000027941 */ /* 0x000fea0003800000 */
.L_x_3025:
        /* <DEDUP_REMOVED lines=44> */
.L_x_3024:
[----:B------:R-:W-:Y:S05]  /*b090*/  BSYNC B1 ;  /* 0x0000000000017941 */ /* 0x000fea0003800000 */
.L_x_3023:
        /* <DEDUP_REMOVED lines=12> */
.L_x_3019:
        /* <DEDUP_REMOVED lines=12> */
.L_x_3028:
[----:B------:R-:W-:-:S07]  /*b220*/  MOV R46, R70 ;  /* 0x00000046002e7202 */ /* 0x000fce0000000f00 */
.L_x_3029:
[----:B------:R-:W-:Y:S05]  /*b230*/  BSYNC B1 ;  /* 0x0000000000017941 */ /* 0x000fea0003800000 */
.L_x_3027:
        /* <DEDUP_REMOVED lines=16> */
.L_x_3033:
[----:B------:R-:W-:Y:S05]  /*b340*/  BSYNC B2 ;  /* 0x0000000000027941 */ /* 0x000fea0003800000 */
.L_x_3032:
        /* <DEDUP_REMOVED lines=44> */
.L_x_3031:
[----:B------:R-:W-:Y:S05]  /*b610*/  BSYNC B1 ;  /* 0x0000000000017941 */ /* 0x000fea0003800000 */
.L_x_3030:
        /* <DEDUP_REMOVED lines=14> */
.L_x_3034:
        /* <DEDUP_REMOVED lines=12> */
.L_x_3037:
[----:B------:R-:W-:-:S07]  /*b7c0*/  IMAD.MOV.U32 R120, RZ, RZ, R70 ;  /* 0x000000ffff787224 */ /* 0x000fce00078e0046 */
.L_x_3038:
[----:B------:R-:W-:Y:S05]  /*b7d0*/  BSYNC B1 ;  /* 0x0000000000017941 */ /* 0x000fea0003800000 */
.L_x_3036:
        /* <DEDUP_REMOVED lines=16> */
.L_x_3042:
[----:B------:R-:W-:Y:S05]  /*b8e0*/  BSYNC B2 ;  /* 0x0000000000027941 */ /* 0x000fea0003800000 */
.L_x_3041:
        /* <DEDUP_REMOVED lines=44> */
.L_x_3040:
[----:B------:R-:W-:Y:S05]  /*bbb0*/  BSYNC B1 ;  /* 0x0000000000017941 */ /* 0x000fea0003800000 */
.L_x_3039:
        /* <DEDUP_REMOVED lines=10> */
.L_x_3035:
        /* <DEDUP_REMOVED lines=12> */
.L_x_3044:
[----:B------:R-:W-:-:S07]  /*bd20*/  MOV R131, R70 ;  /* 0x0000004600837202 */ /* 0x000fce0000000f00 */
.L_x_3045:
[----:B------:R-:W-:Y:S05]  /*bd30*/  BSYNC B1 ;  /* 0x0000000000017941 */ /* 0x000fea0003800000 */
.L_x_3043:
        /* <DEDUP_REMOVED lines=16> */
.L_x_3049:
[----:B------:R-:W-:Y:S05]  /*be40*/  BSYNC B2 ;  /* 0x0000000000027941 */ /* 0x000fea0003800000 */
.L_x_3048:
        /* <DEDUP_REMOVED lines=44> */
.L_x_3047:
[----:B------:R-:W-:Y:S05]  /*c110*/  BSYNC B1 ;  /* 0x0000000000017941 */ /* 0x000fea0003800000 */
.L_x_3046:
        /* <DEDUP_REMOVED lines=14> */
.L_x_3050:
        /* <DEDUP_REMOVED lines=12> */
.L_x_3053:
[----:B------:R-:W-:-:S07]  /*c2c0*/  IMAD.MOV.U32 R121, RZ, RZ, R70 ;  /* 0x000000ffff797224 */ /* 0x000fce00078e0046 */
.L_x_3054:
[----:B------:R-:W-:Y:S05]  /*c2d0*/  BSYNC B1 ;  /* 0x0000000000017941 */ /* 0x000fea0003800000 */
.L_x_3052:
        /* <DEDUP_REMOVED lines=18> */
.L_x_3058:
[----:B------:R-:W-:Y:S05]  /*c400*/  BSYNC B2 ;  /* 0x0000000000027941 */ /* 0x000fea0003800000 */
.L_x_3057:
        /* <DEDUP_REMOVED lines=44> */
.L_x_3056:
[----:B------:R-:W-:Y:S05]  /*c6d0*/  BSYNC B1 ;  /* 0x0000000000017941 */ /* 0x000fea0003800000 */
.L_x_3055:
        /* <DEDUP_REMOVED lines=12> */
.L_x_3051:
[----:B------:R-:W-:Y:S01]  /*c7a0*/  P2R R44, PR, RZ, 0x4 ;  /* 0x00000004ff2c7803 */ /* 0x000fe20000000000 */
[----:B------:R-:W-:Y:S01]  /*c7b0*/  IMAD.WIDE.U32 R134, R49, 0x10, R156 ;  /* 0x0000001031867825 */ /* 0x000fe200078e009c */
[C---:B------:R-:W-:Y:S01]  /*c7c0*/  LOP3.LUT P2, RZ, R125.reuse, 0x4, RZ, 0xc0, !PT ;  /* 0x000000047dff7812 */ /* 0x040fe2000784c0ff */
[----:B------:R-:W0:Y:S01]  /*c7d0*/  @P0 LDC.64 R142, c[0x0][0x228] ;  /* 0x00008a00ff8e0b82 */ /* 0x000e220000000a00 */
[----:B------:R-:W-:Y:S02]  /*c7e0*/  SEL R139, RZ, 0x10000, P4 ;  /* 0x00010000ff8b7807 */ /* 0x000fe40002000000 */
[----:B------:R-:W-:Y:S02]  /*c7f0*/  SEL R144, RZ, 0x100, P3 ;  /* 0x00000100ff907807 */ /* 0x000fe40001800000 */
[C---:B------:R-:W-:Y:S02]  /*c800*/  LOP3.LUT P4, RZ, R125.reuse, 0x10, RZ, 0xc0, !PT ;  /* 0x000000107dff7812 */ /* 0x040fe4000788c0ff */
[----:B------:R-:W-:Y:S01]  /*c810*/  LOP3.LUT P3, RZ, R125, 0x8, RZ, 0xc0, !PT ;  /* 0x000000087dff7812 */ /* 0x000fe2000786c0ff */
[----:B------:R-:W1:Y:S01]  /*c820*/  @P1 LDC.64 R140, c[0x0][0x230] ;  /* 0x00008c00ff8c1b82 */ /* 0x000e620000000a00 */
[----:B------:R-:W-:-:S02]  /*c830*/  SEL R136, RZ, 0x1, P2 ;  /* 0x00000001ff887807 */ /* 0x000fc40001000000 */
[----:B------:R-:W-:Y:S02]  /*c840*/  ISETP.NE.AND P2, PT, R44, RZ, PT ;  /* 0x000000ff2c00720c */ /* 0x000fe40003f45270 */
[----:B------:R-:W-:Y:S02]  /*c850*/  F2FP.BF16.F32.PACK_AB R47, R131, R132 ;  /* 0x00000084832f723e */ /* 0x000fe400000010ff */
[----:B------:R-:W-:Y:S02]  /*c860*/  F2FP.BF16.F32.PACK_AB R46, R129, R130 ;  /* 0x00000082812e723e */ /* 0x000fe400000010ff */
[----:B------:R-:W-:Y:S02]  /*c870*/  F2FP.BF16.F32.PACK_AB R45, R127, R128 ;  /* 0x000000807f2d723e */ /* 0x000fe400000010ff */
[----:B------:R-:W-:Y:S02]  /*c880*/  F2FP.BF16.F32.PACK_AB R44, R95, R126 ;  /* 0x0000007e5f2c723e */ /* 0x000fe400000010ff */
[----:B------:R-:W-:-:S02]  /*c890*/  SEL R145, RZ, 0x1000000, P5 ;  /* 0x01000000ff917807 */ /* 0x000fc40002800000 */
[----:B------:R-:W-:Y:S01]  /*c8a0*/  SEL R137, RZ, 0x1, P3 ;  /* 0x00000001ff897807 */ /* 0x000fe20001800000 */
[----:B------:R2:W-:Y:S01]  /*c8b0*/  STG.E.128 desc[UR4][R134.64], R44 ;  /* 0x0000002c86007986 */ /* 0x0005e2000c101d04 */
[----:B------:R-:W-:Y:S02]  /*c8c0*/  SEL R138, RZ, 0x1, P4 ;  /* 0x00000001ff8a7807 */ /* 0x000fe40002000000 */
[C---:B------:R-:W-:Y:S02]  /*c8d0*/  LOP3.LUT P5, RZ, R125.reuse, 0x2, RZ, 0xc0, !PT ;  /* 0x000000027dff7812 */ /* 0x040fe400078ac0ff */
[----:B------:R-:W-:Y:S02]  /*c8e0*/  LOP3.LUT R144, R144, R145, R139, 0xfe, !PT ;  /* 0x0000009190907212 */ /* 0x000fe400078efe8b */
[----:B------:R-:W-:Y:S02]  /*c8f0*/  SEL R139, RZ, 0x1, P5 ;  /* 0x00000001ff8b7807 */ /* 0x000fe40002800000 */
[----:B------:R-:W-:Y:S01]  /*c900*/  LOP3.LUT P6, RZ, R125, 0x20, RZ, 0xc0, !PT ;  /* 0x000000207dff7812 */ /* 0x000fe200078cc0ff */
[----:B--2---:R-:W-:-:S04]  /*c910*/  IMAD.WIDE.U32 R134, R136, 0x1000000, RZ ;  /* 0x0100000088867825 */ /* 0x004fc800078e00ff */
[----:B------:R-:W-:Y:S01]  /*c920*/  IMAD.WIDE.U32 R46, R137, 0x10000, RZ ;  /* 0x00010000892e7825 */ /* 0x000fe200078e00ff */
[----:B------:R-:W-:Y:S02]  /*c930*/  LOP3.LUT R139, R135, R144, R139, 0xfe, !PT ;  /* 0x00000090878b7212 */ /* 0x000fe400078efe8b */
[----:B------:R-:W-:Y:S01]  /*c940*/  SEL R137, RZ, 0x1, P6 ;  /* 0x00000001ff897807 */ /* 0x000fe20003000000 */
[----:B------:R-:W-:-:S04]  /*c950*/  IMAD.WIDE.U32 R44, R138, 0x100, RZ ;  /* 0x000001008a2c7825 */ /* 0x000fc800078e00ff */
[----:B------:R-:W-:Y:S01]  /*c960*/  VIADD R135, R48, 0x40 ;  /* 0x0000004030877836 */ /* 0x000fe20000000000 */
[----:B------:R-:W-:Y:S02]  /*c970*/  LOP3.LUT R136, R44, R134, R46, 0xfe, !PT ;  /* 0x000000862c887212 */ /* 0x000fe400078efe2e */
[----:B------:R-:W-:Y:S01]  /*c980*/  LOP3.LUT R45, R45, R139, R47, 0xfe, !PT ;  /* 0x0000008b2d2d7212 */ /* 0x000fe200078efe2f */
[----:B------:R-:W-:Y:S01]  /*c990*/  IMAD.WIDE.U32 R46, R49, 0x8, R154 ;  /* 0x00000008312e7825 */ /* 0x000fe200078e009a */
[----:B------:R-:W-:-:S03]  /*c9a0*/  LOP3.LUT R44, R136, R137, RZ, 0xfc, !PT ;  /* 0x00000089882c7212 */ /* 0x000fc600078efcff */
[C---:B------:R-:W-:Y:S02]  /*c9b0*/  IMAD.WIDE.U32 R144, R135.reuse, 0x10, R158 ;  /* 0x0000001087907825 */ /* 0x040fe400078e009e */
[----:B------:R2:W-:Y:S02]  /*c9c0*/  STG.E.64 desc[UR4][R46.64], R44 ;  /* 0x0000002c2e007986 */ /* 0x0005e4000c101b04 */
[----:B0-----:R-:W-:-:S04]  /*c9d0*/  @P0 IMAD.WIDE.U32 R142, R135, 0x10, R142 ;  /* 0x00000010878e0825 */ /* 0x001fc800078e008e */
[----:B-1----:R-:W-:Y:S01]  /*c9e0*/  @P1 IMAD.WIDE.U32 R140, R135, 0x10, R140 ;  /* 0x00000010878c1825 */ /* 0x002fe200078e008c */
[----:B------:R-:W-:Y:S06]  /*c9f0*/  @!P0 BRA `(.L_x_3059) ;  /* 0x0000000000508947 */ /* 0x000fec0003800000 */
[----:B--2---:R-:W-:Y:S02]  /*ca00*/  SHF.L.U32 R44, R120, 0x10, RZ ;  /* 0x00000010782c7819 */ /* 0x004fe400000006ff */
[----:B------:R-:W-:Y:S02]  /*ca10*/  LOP3.LUT R46, R121, 0xffff, RZ, 0xc0, !PT ;  /* 0x0000ffff792e7812 */ /* 0x000fe400078ec0ff */
[----:B------:R-:W-:Y:S02]  /*ca20*/  LOP3.LUT R47, R44, 0xff0000, RZ, 0xc0, !PT ;  /* 0x00ff00002c2f7812 */ /* 0x000fe400078ec0ff */
[----:B------:R-:W0:Y:S01]  /*ca30*/  LDC.64 R44, c[0x0][0x248] ;  /* 0x00009200ff2c7b82 */ /* 0x000e220000000a00 */
[----:B------:R-:W-:Y:S02]  /*ca40*/  PRMT R137, R119, 0x7104, RZ ;  /* 0x0000710477897816 */ /* 0x000fe400000000ff */
[----:B------:R-:W-:Y:S02]  /*ca50*/  PRMT R46, R47, 0x4210, R46 ;  /* 0x000042102f2e7816 */ /* 0x000fe4000000002e */
[----:B------:R-:W-:-:S02]  /*ca60*/  LOP3.LUT R138, R117, 0xff, RZ, 0xc0, !PT ;  /* 0x000000ff758a7812 */ /* 0x000fc400078ec0ff */
[----:B------:R-:W-:Y:S02]  /*ca70*/  LOP3.LUT R136, R116, 0xff, RZ, 0xc0, !PT ;  /* 0x000000ff74887812 */ /* 0x000fe400078ec0ff */
[----:B------:R-:W-:Y:S01]  /*ca80*/  LOP3.LUT R47, R46, 0xff00, R137, 0xf8, !PT ;  /* 0x0000ff002e2f7812 */ /* 0x000fe200078ef889 */
[----:B------:R-:W-:Y:S01]  /*ca90*/  IMAD.WIDE.U32 R138, R138, 0x1000000, RZ ;  /* 0x010000008a8a7825 */ /* 0x000fe200078e00ff */
[----:B------:R-:W-:Y:S02]  /*caa0*/  LOP3.LUT R46, R115, 0xff, RZ, 0xc0, !PT ;  /* 0x000000ff732e7812 */ /* 0x000fe400078ec0ff */
[----:B------:R-:W-:Y:S01]  /*cab0*/  LOP3.LUT R147, R47, 0xff, R118, 0xf8, !PT ;  /* 0x000000ff2f937812 */ /* 0x000fe200078ef876 */
[----:B------:R-:W-:-:S04]  /*cac0*/  IMAD.WIDE.U32 R136, R136, 0x10000, RZ ;  /* 0x0001000088887825 */ /* 0x000fc800078e00ff */
[----:B------:R-:W-:Y:S01]  /*cad0*/  IMAD.WIDE.U32 R46, R46, 0x100, RZ ;  /* 0x000001002e2e7825 */ /* 0x000fe200078e00ff */
[----:B------:R-:W-:Y:S02]  /*cae0*/  LOP3.LUT R147, R137, R147, R139, 0xfe, !PT ;  /* 0x0000009389937212 */ /* 0x000fe400078efe8b */
[----:B------:R-:W-:Y:S01]  /*caf0*/  LOP3.LUT R137, R46, R138, R136, 0xfe, !PT ;  /* 0x0000008a2e897212 */ /* 0x000fe200078efe88 */
[----:B0-----:R-:W-:Y:S01]  /*cb00*/  IMAD.WIDE.U32 R44, R49, 0x8, R44 ;  /* 0x00000008312c7825 */ /* 0x001fe200078e002c */
[----:B------:R-:W-:Y:S02]  /*cb10*/  LOP3.LUT R47, R147, R47, RZ, 0xfc, !PT ;  /* 0x0000002f932f7212 */ /* 0x000fe400078efcff */
[----:B------:R-:W-:-:S05]  /*cb20*/  LOP3.LUT R46, R137, 0xff, R114, 0xf8, !PT ;  /* 0x000000ff892e7812 */ /* 0x000fca00078ef872 */
[----:B------:R0:W-:Y:S02]  /*cb30*/  STG.E.64 desc[UR4][R44.64], R46 ;  /* 0x0000002e2c007986 */ /* 0x0001e4000c101b04 */
.L_x_3059:
[----:B------:R1:W5:Y:S04]  /*cb40*/  @P0 LDG.E.128 R36, desc[UR4][R142.64] ;  /* 0x000000048e240981 */ /* 0x000368000c1e1d00 */
[----:B------:R1:W5:Y:S04]  /*cb50*/  @P1 LDG.E.128 R40, desc[UR4][R140.64] ;  /* 0x000000048c281981 */ /* 0x000368000c1e1d00 */
[----:B0-2---:R1:W5:Y:S01]  /*cb60*/  LDG.E.128 R44, desc[UR4][R144.64] ;  /* 0x00000004902c7981 */ /* 0x005362000c1e1d00 */
        /* <DEDUP_REMOVED lines=12> */
.L_x_3061:
[----:B------:R-:W-:-:S07]  /*cc30*/  IMAD.MOV.U32 R134, RZ, RZ, R70 ;  /* 0x000000ffff867224 */ /* 0x000fce00078e0046 */
.L_x_3062:
[----:B------:R-:W-:Y:S05]  /*cc40*/  BSYNC B1 ;  /* 0x0000000000017941 */ /* 0x000fea0003800000 */
.L_x_3060:
        /* <DEDUP_REMOVED lines=16> */
.L_x_3066:
[----:B------:R-:W-:Y:S05]  /*cd50*/  BSYNC B2 ;  /* 0x0000000000027941 */ /* 0x000fea0003800000 */
.L_x_3065:
        /* <DEDUP_REMOVED lines=44> */
.L_x_3064:
[----:B------:R-:W-:Y:S05]  /*d020*/  BSYNC B1 ;  /* 0x0000000000017941 */ /* 0x000fea0003800000 */
.L_x_3063:
        /* <DEDUP_REMOVED lines=16> */
.L_x_3067:
        /* <DEDUP_REMOVED lines=12> */
.L_x_3070:
[----:B------:R-:W-:-:S07]  /*d1f0*/  MOV R44, R70 ;  /* 0x00000046002c7202 */ /* 0x000fce0000000f00 */
.L_x_3071:
[----:B------:R-:W-:Y:S05]  /*d200*/  BSYNC B1 ;  /* 0x0000000000017941 */ /* 0x000fea0003800000 */
.L_x_3069:
        /* <DEDUP_REMOVED lines=16> */
.L_x_3075:
[----:B------:R-:W-:Y:S05]  /*d310*/  BSYNC B2 ;  /* 0x0000000000027941 */ /* 0x000fea0003800000 */
.L_x_3074:
        /* <DEDUP_REMOVED lines=8> */
[----:B------:R-:W-:Y:S01]  /*d3a0*/  IMAD.MOV.U32 R134, RZ, RZ, RZ ;  /* 0x000000ffff867224 */ /* 0x000fe200078e00ff */
        /* <DEDUP_REMOVED lines=35> */
.L_x_3073:
[----:B------:R-:W-:Y:S05]  /*d5e0*/  BSYNC B1 ;  /* 0x0000000000017941 */ /* 0x000fea0003800000 */
.L_x_3072:
        /* <DEDUP_REMOVED lines=10> */
.L_x_3068:
        /* <DEDUP_REMOVED lines=12> */
.L_x_3077:
[----:B------:R-:W-:-:S07]  /*d750*/  IMAD.MOV.U32 R44, RZ, RZ, R70 ;  /* 0x000000ffff2c7224 */ /* 0x000fce00078e0046 */
.L_x_3078:
[----:B------:R-:W-:Y:S05]  /*d760*/  BSYNC B1 ;  /* 0x0000000000017941 */ /* 0x000fea0003800000 */
.L_x_3076:
        /* <DEDUP_REMOVED lines=16> */
.L_x_3082:
[----:B------:R-:W-:Y:S05]  /*d870*/  BSYNC B2 ;  /* 0x0000000000027941 */ /* 0x000fea0003800000 */
.L_x_3081:
        /* <DEDUP_REMOVED lines=44> */
.L_x_3080:
[----:B------:R-:W-:Y:S05]  /*db40*/  BSYNC B1 ;  /* 0x0000000000017941 */ /* 0x000fea0003800000 */
.L_x_3079:
        /* <DEDUP_REMOVED lines=16> */
.L_x_3083:
        /* <DEDUP_REMOVED lines=12> */
.L_x_3086:
[----:B------:R-:W-:-:S07]  /*dd10*/  MOV R44, R70 ;  /* 0x00000046002c7202 */ /* 0x000fce0000000f00 */
.L_x_3087:
[----:B------:R-:W-:Y:S05]  /*dd20*/  BSYNC B1 ;  /* 0x0000000000017941 */ /* 0x000fea0003800000 */
.L_x_3085:
        /* <DEDUP_REMOVED lines=16> */
.L_x_3091:
[----:B------:R-:W-:Y:S05]  /*de30*/  BSYNC B2 ;  /* 0x0000000000027941 */ /* 0x000fea0003800000 */
.L_x_3090:
        /* <DEDUP_REMOVED lines=44> */
.L_x_3089:
[----:B------:R-:W-:Y:S05]  /*e100*/  BSYNC B1 ;  /* 0x0000000000017941 */ /* 0x000fea0003800000 */
.L_x_3088:
[----:B------:R-:W-:Y:S02]  /*e110*/  I2FP.F32.U32 R115, R44 ;  /* 0x0000002c00737245 */ /* 0x000fe40000201000 */
[----:B------:R-:W-:-:S03]  /*e120*/  PRMT R44, R36, 0x7632, R44 ;  /* 0x00007632242c7816 */ /* 0x000fc6000000002c */
[----:B------:R-:W-:Y:S02]  /*e130*/  FFMA.FTZ R115, R115, R58, 1.1641532182693481445e-10 ;  /* 0x2f00000073737423 */ /* 0x000fe4000001003a */
[----:B------:R-:W-:-:S03]  /*e140*/  IMAD.U32 R44, R44, 0x10000, RZ ;  /* 0x000100002c2c7824 */ /* 0x000fc600078e00ff */
[----:B------:R-:W-:Y:S01]  /*e150*/  FSETP.GTU.FTZ.AND P3, PT, R115, R94, PT ;  /* 0x0000005e7300720b */ /* 0x000fe20003f7c000 */
[----:B------:R-:W-:Y:S01]  /*e160*/  FMUL.FTZ R44, R44, R59 ;  /* 0x0000003b2c2c7220 */ /* 0x000fe20000410000 */
[----:B------:R-:W-:-:S04]  /*e170*/  @P1 PRMT R115, R40, 0x7632, R115 ;  /* 0x0000763228731816 */ /* 0x000fc80000000073 */
[----:B------:R-:W-:Y:S02]  /*e180*/  FSEL R139, R44, RZ, !P3 ;  /* 0x000000ff2c8b7208 */ /* 0x000fe40005800000 */
[----:B------:R-:W-:Y:S02]  /*e190*/  @P1 SHF.L.U32 R141, R115, 0x10, RZ ;  /* 0x00000010738d1819 */ /* 0x000fe400000006ff */
[----:B------:R-:W-:Y:S01]  /*e1a0*/  SEL R115, RZ, 0x1, P3 ;  /* 0x00000001ff737807 */ /* 0x000fe20001800000 */
[----:B------:R-:W-:-:S04]  /*e1b0*/  FADD.FTZ R136, R136, R139 ;  /* 0x0000008b88887221 */ /* 0x000fc80000010000 */
[----:B------:R-:W-:-:S07]  /*e1c0*/  @P1 FADD.FTZ R136, R136, R141 ;  /* 0x0000008d88881221 */ /* 0x000fce0000010000 */
.L_x_3084:
        /* <DEDUP_REMOVED lines=12> */
.L_x_3093:
[----:B------:R-:W-:-:S07]  /*e290*/  IMAD.MOV.U32 R44, RZ, RZ, R70 ;  /* 0x000000ffff2c7224 */ /* 0x000fce00078e0046 */
.L_x_3094:
[----:B------:R-:W-:Y:S05]  /*e2a0*/  BSYNC B1 ;  /* 0x0000000000017941 */ /* 0x000fea0003800000 */
.L_x_3092:
        /* <DEDUP_REMOVED lines=16> */
.L_x_3098:
[----:B------:R-:W-:Y:S05]  /*e3b0*/  BSYNC B2 ;  /* 0x0000000000027941 */ /* 0x000fea0003800000 */
.L_x_3097:
        /* <DEDUP_REMOVED lines=44> */
.L_x_3096:
[----:B------:R-:W-:Y:S05]  /*e680*/  BSYNC B1 ;  /* 0x0000000000017941 */ /* 0x000fea0003800000 */
.L_x_3095:
        /* <DEDUP_REMOVED lines=16> */
.L_x_3099:
        /* <DEDUP_REMOVED lines=12> */
.L_x_3102:
[----:B------:R-:W-:-:S07]  /*e850*/  MOV R116, R70 ;  /* 0x0000004600747202 */ /* 0x000fce0000000f00 */
.L_x_3103:
[----:B------:R-:W-:Y:S05]  /*e860*/  BSYNC B1 ;  /* 0x0000000000017941 */ /* 0x000fea0003800000 */
.L_x_3101:
        /* <DEDUP_REMOVED lines=16> */
.L_x_3107:
[----:B------:R-:W-:Y:S05]  /*e970*/  BSYNC B2 ;  /* 0x0000000000027941 */ /* 0x000fea0003800000 */
.L_x_3106:
        /* <DEDUP_REMOVED lines=44> */
.L_x_3105:
[----:B------:R-:W-:Y:S05]  /*ec40*/  BSYNC B1 ;  /* 0x0000000000017941 */ /* 0x000fea0003800000 */
.L_x_3104:
        /* <DEDUP_REMOVED lines=10> */
.L_x_3100:
        /* <DEDUP_REMOVED lines=12> */
.L_x_3109:
[----:B------:R-:W-:-:S07]  /*edb0*/  IMAD.MOV.U32 R133, RZ, RZ, R70 ;  /* 0x000000ffff857224 */ /* 0x000fce00078e0046 */
.L_x_3110:
[----:B------:R-:W-:Y:S05]  /*edc0*/  BSYNC B1 ;  /* 0x0000000000017941 */ /* 0x000fea0003800000 */
.L_x_3108:
        /* <DEDUP_REMOVED lines=16> */
.L_x_3114:
[----:B------:R-:W-:Y:S05]  /*eed0*/  BSYNC B2 ;  /* 0x0000000000027941 */ /* 0x000fea0003800000 */
.L_x_3113:
        /* <DEDUP_REMOVED lines=44> */
.L_x_3112:
[----:B------:R-:W-:Y:S05]  /*f1a0*/  BSYNC B1 ;  /* 0x0000000000017941 */ /* 0x000fea0003800000 */
.L_x_3111:
        /* <DEDUP_REMOVED lines=16> */
.L_x_3115:
        /* <DEDUP_REMOVED lines=12> */
.L_x_3118:
[----:B------:R-:W-:-:S07]  /*f370*/  MOV R117, R70 ;  /* 0x0000004600757202 */ /* 0x000fce0000000f00 */
.L_x_3119:
[----:B------:R-:W-:Y:S05]  /*f380*/  BSYNC B1 ;  /* 0x0000000000017941 */ /* 0x000fea0003800000 */
.L_x_3117:
        /* <DEDUP_REMOVED lines=16> */
.L_x_3123:
[----:B------:R-:W-:Y:S05]  /*f490*/  BSYNC B2 ;  /* 0x0000000000027941 */ /* 0x000fea0003800000 */
.L_x_3122:
        /* <DEDUP_REMOVED lines=44> */
.L_x_3121:
[----:B------:R-:W-:Y:S05]  /*f760*/  BSYNC B1 ;  /* 0x0000000000017941 */ /* 0x000fea0003800000 */
.L_x_3120:
        /* <DEDUP_REMOVED lines=12> */
.L_x_3116:
        /* <DEDUP_REMOVED lines=12> */
.L_x_3125:
[----:B------:R-:W-:-:S07]  /*f8f0*/  IMAD.MOV.U32 R133, RZ, RZ, R70 ;  /* 0x000000ffff857224 */ /* 0x000fce00078e0046 */
.L_x_3126:
[----:B------:R-:W-:Y:S05]  /*f900*/  BSYNC B1 ;  /* 0x0000000000017941 */ /* 0x000fea0003800000 */
.L_x_3124:
        /* <DEDUP_REMOVED lines=16> */
.L_x_3130:
[----:B------:R-:W-:Y:S05]  /*fa10*/  BSYNC B2 ;  /* 0x0000000000027941 */ /* 0x000fea0003800000 */
.L_x_3129:
        /* <DEDUP_REMOVED lines=44> */
.L_x_3128:
[----:B------:R-:W-:Y:S05]  /*fce0*/  BSYNC B1 ;  /* 0x0000000000017941 */ /* 0x000fea0003800000 */
.L_x_3127:
        /* <DEDUP_REMOVED lines=16> */
.L_x_3131:
        /* <DEDUP_REMOVED lines=12> */
.L_x_3134:
[----:B------:R-:W-:-:S07]  /*feb0*/  MOV R46, R70 ;  /* 0x00000046002e7202 */ /* 0x000fce0000000f00 */
.L_x_3135:
[----:B------:R-:W-:Y:S05]  /*fec0*/  BSYNC B1 ;  /* 0x0000000000017941 */ /* 0x000fea0003800000 */
.L_x_3133:
        /* <DEDUP_REMOVED lines=16> */
.L_x_3139:
[----:B------:R-:W-:Y:S05]  /*ffd0*/  BSYNC B2 ;  /* 0x0000000000027941 */ /* 0x000fea0003800000 */
.L_x_3138:
        /* <DEDUP_REMOVED lines=44> */
.L_x_3137:
[----:B------:R-:W-:Y:S05]  /*102a0*/  BSYNC B1 ;  /* 0x0000000000017941 */ /* 0x000fea0003800000 */
.L_x_3136:
        /* <DEDUP_REMOVED lines=10> */
.L_x_3132:
        /* <DEDUP_REMOVED lines=12> */
.L_x_3141:
[----:B------:R-:W-:-:S07]  /*10410*/  IMAD.MOV.U32 R46, RZ, RZ, R70 ;  /* 0x000000ffff2e7224 */ /* 0x000fce00078e0046 */
.L_x_3142:
[----:B------:R-:W-:Y:S05]  /*10420*/  BSYNC B1 ;  /* 0x0000000000017941 */ /* 0x000fea0003800000 */
.L_x_3140:
        /* <DEDUP_REMOVED lines=16> */
.L_x_3146:
[----:B------:R-:W-:Y:S05]  /*10530*/  BSYNC B2 ;  /* 0x0000000000027941 */ /* 0x000fea0003800000 */
.L_x_3145:
        /* <DEDUP_REMOVED lines=44> */
.L_x_3144:
[----:B------:R-:W-:Y:S05]  /*10800*/  BSYNC B1 ;  /* 0x0000000000017941 */ /* 0x000fea0003800000 */
.L_x_3143:
        /* <DEDUP_REMOVED lines=14> */
.L_x_3147:
        /* <DEDUP_REMOVED lines=12> */
.L_x_3150:
[----:B------:R-:W-:-:S07]  /*109b0*/  MOV R46, R70 ;  /* 0x00000046002e7202 */ /* 0x000fce0000000f00 */
.L_x_3151:
[----:B------:R-:W-:Y:S05]  /*109c0*/  BSYNC B1 ;  /* 0x0000000000017941 */ /* 0x000fea0003800000 */
.L_x_3149:
        /* <DEDUP_REMOVED lines=16> */
.L_x_3155:
[----:B------:R-:W-:Y:S05]  /*10ad0*/  BSYNC B2 ;  /* 0x0000000000027941 */ /* 0x000fea0003800000 */
.L_x_3154:
        /* <DEDUP_REMOVED lines=44> */
.L_x_3153:
[----:B------:R-:W-:Y:S05]  /*10da0*/  BSYNC B1 ;  /* 0x0000000000017941 */ /* 0x000fea0003800000 */
.L_x_3152:
        /* <DEDUP_REMOVED lines=12> */
.L_x_3148:
        /* <DEDUP_REMOVED lines=12> */
.L_x_3157:
[----:B------:R-:W-:-:S07]  /*10f30*/  IMAD.MOV.U32 R46, RZ, RZ, R70 ;  /* 0x000000ffff2e7224 */ /* 0x000fce00078e0046 */
.L_x_3158:
[----:B------:R-:W-:Y:S05]  /*10f40*/  BSYNC B1 ;  /* 0x0000000000017941 */ /* 0x000fea0003800000 */
.L_x_3156:
        /* <DEDUP_REMOVED lines=16> */
.L_x_3162:
[----:B------:R-:W-:Y:S05]  /*11050*/  BSYNC B2 ;  /* 0x0000000000027941 */ /* 0x000fea0003800000 */
.L_x_3161:
        /* <DEDUP_REMOVED lines=44> */
.L_x_3160:
[----:B------:R-:W-:Y:S05]  /*11320*/  BSYNC B1 ;  /* 0x0000000000017941 */ /* 0x000fea0003800000 */
.L_x_3159:
        /* <DEDUP_REMOVED lines=14> */
.L_x_3163:
        /* <DEDUP_REMOVED lines=12> */
.L_x_3166:
[----:B------:R-:W-:-:S07]  /*114d0*/  MOV R120, R70 ;  /* 0x0000004600787202 */ /* 0x000fce0000000f00 */
.L_x_3167:
[----:B------:R-:W-:Y:S05]  /*114e0*/  BSYNC B1 ;  /* 0x0000000000017941 */ /* 0x000fea0003800000 */
.L_x_3165:
        /* <DEDUP_REMOVED lines=16> */
.L_x_3171:
[----:B------:R-:W-:Y:S05]  /*115f0*/  BSYNC B2 ;  /* 0x0000000000027941 */ /* 0x000fea0003800000 */
.L_x_3170:
        /* <DEDUP_REMOVED lines=44> */
.L_x_3169:
[----:B------:R-:W-:Y:S05]  /*118c0*/  BSYNC B1 ;  /* 0x0000000000017941 */ /* 0x000fea0003800000 */
.L_x_3168:
        /* <DEDUP_REMOVED lines=10> */
.L_x_3164:
        /* <DEDUP_REMOVED lines=12> */
.L_x_3173:
[----:B------:R-:W-:-:S07]  /*11a30*/  IMAD.MOV.U32 R133, RZ, RZ, R70 ;  /* 0x000000ffff857224 */ /* 0x000fce00078e0046 */
.L_x_3174:
[----:B------:R-:W-:Y:S05]  /*11a40*/  BSYNC B1 ;  /* 0x0000000000017941 */ /* 0x000fea0003800000 */
.L_x_3172:
        /* <DEDUP_REMOVED lines=16> */
.L_x_3178:
[----:B------:R-:W-:Y:S05]  /*11b50*/  BSYNC B2 ;  /* 0x0000000000027941 */ /* 0x000fea0003800000 */
.L_x_3177:
        /* <DEDUP_REMOVED lines=44> */
.L_x_3176:
[----:B------:R-:W-:Y:S05]  /*11e20*/  BSYNC B1 ;  /* 0x0000000000017941 */ /* 0x000fea0003800000 */
.L_x_3175:
        /* <DEDUP_REMOVED lines=14> */
.L_x_3179:
        /* <DEDUP_REMOVED lines=12> */
.L_x_3182:
[----:B------:R-:W-:-:S07]  /*11fd0*/  MOV R121, R70 ;  /* 0x0000004600797202 */ /* 0x000fce0000000f00 */
.L_x_3183:
[----:B------:R-:W-:Y:S05]  /*11fe0*/  BSYNC B1 ;  /* 0x0000000000017941 */ /* 0x000fea0003800000 */
.L_x_3181:
        /* <DEDUP_REMOVED lines=18> */
.L_x_3187:
[----:B------:R-:W-:Y:S05]  /*12110*/  BSYNC B2 ;  /* 0x0000000000027941 */ /* 0x000fea0003800000 */
.L_x_3186:
        /* <DEDUP_REMOVED lines=44> */
.L_x_3185:
[----:B------:R-:W-:Y:S05]  /*123e0*/  BSYNC B1 ;  /* 0x0000000000017941 */ /* 0x000fea0003800000 */
.L_x_3184:
        /* <DEDUP_REMOVED lines=12> */
.L_x_3180:
[----:B------:R-:W-:Y:S01]  /*124b0*/  P2R R44, PR, RZ, 0x4 ;  /* 0x00000004ff2c7803 */ /* 0x000fe20000000000 */
[----:B------:R-:W-:Y:S01]  /*124c0*/  IMAD.WIDE.U32 R144, R135, 0x10, R156 ;  /* 0x0000001087907825 */ /* 0x000fe200078e009c */
[C---:B------:R-:W-:Y:S01]  /*124d0*/  LOP3.LUT P2, RZ, R125.reuse, 0x2, RZ, 0xc0, !PT ;  /* 0x000000027dff7812 */ /* 0x040fe2000784c0ff */
[----:B------:R-:W0:Y:S01]  /*124e0*/  @P0 LDC.64 R152, c[0x0][0x228] ;  /* 0x00008a00ff980b82 */ /* 0x000e220000000a00 */
[----:B------:R-:W-:Y:S02]  /*124f0*/  SEL R148, RZ, 0x100, P3 ;  /* 0x00000100ff947807 */ /* 0x000fe40001800000 */
[----:B------:R-:W-:Y:S02]  /*12500*/  LOP3.LUT P3, RZ, R125, 0x4, RZ, 0xc0, !PT ;  /* 0x000000047dff7812 */ /* 0x000fe4000786c0ff */
[----:B------:R-:W-:Y:S02]  /*12510*/  SEL R147, RZ, 0x1, P2 ;  /* 0x00000001ff937807 */ /* 0x000fe40001000000 */
[----:B------:R-:W-:Y:S01]  /*12520*/  ISETP.NE.AND P2, PT, R44, RZ, PT ;  /* 0x000000ff2c00720c */ /* 0x000fe20003f45270 */
[----:B------:R-:W1:Y:S01]  /*12530*/  @P1 LDC.64 R150, c[0x0][0x230] ;  /* 0x00008c00ff961b82 */ /* 0x000e620000000a00 */
        /* <DEDUP_REMOVED lines=8> */
[C---:B------:R-:W-:Y:S02]  /*125c0*/  LOP3.LUT P5, RZ, R125.reuse, 0x10, RZ, 0xc0, !PT ;  /* 0x000000107dff7812 */ /* 0x040fe400078ac0ff */
[C---:B------:R-:W-:Y:S02]  /*125d0*/  LOP3.LUT P4, RZ, R125.reuse, 0x8, RZ, 0xc0, !PT ;  /* 0x000000087dff7812 */ /* 0x040fe4000788c0ff */
[----:B------:R-:W-:Y:S02]  /*125e0*/  LOP3.LUT R148, R148, R146, R149, 0xfe, !PT ;  /* 0x0000009294947212 */ /* 0x000fe400078efe95 */
[----:B------:R-:W-:Y:S02]  /*125f0*/  SEL R146, RZ, 0x1, P5 ;  /* 0x00000001ff927807 */ /* 0x000fe40002800000 */
[----:B------:R-:W-:Y:S01]  /*12600*/  LOP3.LUT P6, RZ, R125, 0x20, RZ, 0xc0, !PT ;  /* 0x000000207dff7812 */ /* 0x000fe200078cc0ff */
[----:B--2---:R-:W-:Y:S01]  /*12610*/  IMAD.WIDE.U32 R144, R134, 0x1000000, RZ ;  /* 0x0100000086907825 */ /* 0x004fe200078e00ff */
[----:B------:R-:W-:-:S03]  /*12620*/  SEL R134, RZ, 0x1, P4 ;  /* 0x00000001ff867807 */ /* 0x000fc60002000000 */
[----:B------:R-:W-:Y:S01]  /*12630*/  IMAD.WIDE.U32 R44, R146, 0x100, RZ ;  /* 0x00000100922c7825 */ /* 0x000fe200078e00ff */
[----:B------:R-:W-:-:S03]  /*12640*/  LOP3.LUT R147, R145, R148, R147, 0xfe, !PT ;  /* 0x0000009491937212 */ /* 0x000fc600078efe93 */
[----:B------:R-:W-:-:S05]  /*12650*/  IMAD.WIDE.U32 R46, R134, 0x10000, RZ ;  /* 0x00010000862e7825 */ /* 0x000fca00078e00ff */
[----:B------:R-:W-:Y:S02]  /*12660*/  LOP3.LUT R45, R45, R147, R47, 0xfe, !PT ;  /* 0x000000932d2d7212 */ /* 0x000fe400078efe2f */
[----:B------:R-:W-:Y:S01]  /*12670*/  LOP3.LUT R134, R44, R144, R46, 0xfe, !PT ;  /* 0x000000902c867212 */ /* 0x000fe200078efe2e */
[----:B------:R-:W-:Y:S01]  /*12680*/  VIADD R144, R48, 0x60 ;  /* 0x0000006030907836 */ /* 0x000fe20000000000 */
[----:B------:R-:W-:-:S03]  /*12690*/  SEL R47, RZ, 0x1, P6 ;  /* 0x00000001ff2f7807 */ /* 0x000fc60003000000 */
[----:B0-----:R-:W-:Y:S01]  /*126a0*/  @P0 IMAD.WIDE.U32 R152, R144, 0x10, R152 ;  /* 0x0000001090980825 */ /* 0x001fe200078e0098 */
[----:B------:R-:W-:-:S03]  /*126b0*/  LOP3.LUT R44, R134, R47, RZ, 0xfc, !PT ;  /* 0x0000002f862c7212 */ /* 0x000fc600078efcff */
[----:B------:R-:W-:-:S04]  /*126c0*/  IMAD.WIDE.U32 R46, R135, 0x8, R154 ;  /* 0x00000008872e7825 */ /* 0x000fc800078e009a */
[C---:B-1----:R-:W-:Y:S01]  /*126d0*/  @P1 IMAD.WIDE.U32 R150, R144.reuse, 0x10, R150 ;  /* 0x0000001090961825 */ /* 0x042fe200078e0096 */
[----:B------:R0:W-:Y:S03]  /*126e0*/  STG.E.64 desc[UR4][R46.64], R44 ;  /* 0x0000002c2e007986 */ /* 0x0001e6000c101b04 */
[----:B------:R-:W-:Y:S01]  /*126f0*/  IMAD.WIDE.U32 R160, R144, 0x10, R158 ;  /* 0x0000001090a07825 */ /* 0x000fe200078e009e */
[----:B------:R-:W-:Y:S06]  /*12700*/  @!P0 BRA `(.L_x_3188) ;  /* 0x0000000000508947 */ /* 0x000fec0003800000 */
[----:B0-----:R-:W-:Y:S01]  /*12710*/  IMAD.U32 R44, R120, 0x10000, RZ ;  /* 0x00010000782c7824 */ /* 0x001fe200078e00ff */
[----:B------:R-:W-:Y:S02]  /*12720*/  PRMT R47, R119, 0x7104, RZ ;  /* 0x00007104772f7816 */ /* 0x000fe400000000ff */
[----:B------:R-:W-:Y:S02]  /*12730*/  LOP3.LUT R148, R117, 0xff, RZ, 0xc0, !PT ;  /* 0x000000ff75947812 */ /* 0x000fe400078ec0ff */
[----:B------:R-:W-:Y:S02]  /*12740*/  LOP3.LUT R45, R44, 0xff0000, RZ, 0xc0, !PT ;  /* 0x00ff00002c2d7812 */ /* 0x000fe400078ec0ff */
[----:B------:R-:W-:Y:S01]  /*12750*/  LOP3.LUT R44, R121, 0xffff, RZ, 0xc0, !PT ;  /* 0x0000ffff792c7812 */ /* 0x000fe200078ec0ff */
[----:B------:R-:W-:Y:S01]  /*12760*/  IMAD.WIDE.U32 R148, R148, 0x1000000, RZ ;  /* 0x0100000094947825 */ /* 0x000fe200078e00ff */
[----:B------:R-:W-:Y:S02]  /*12770*/  LOP3.LUT R146, R116, 0xff, RZ, 0xc0, !PT ;  /* 0x000000ff74927812 */ /* 0x000fe400078ec0ff */
[----:B------:R-:W-:-:S02]  /*12780*/  PRMT R46, R45, 0x4210, R44 ;  /* 0x000042102d2e7816 */ /* 0x000fc4000000002c */
[----:B------:R-:W0:Y:S01]  /*12790*/  LDC.64 R44, c[0x0][0x248] ;  /* 0x00009200ff2c7b82 */ /* 0x000e220000000a00 */
[----:B------:R-:W-:Y:S01]  /*127a0*/  IMAD.WIDE.U32 R146, R146, 0x10000, RZ ;  /* 0x0001000092927825 */ /* 0x000fe200078e00ff */
[----:B------:R-:W-:Y:S02]  /*127b0*/  LOP3.LUT R47, R46, 0xff00, R47, 0xf8, !PT ;  /* 0x0000ff002e2f7812 */ /* 0x000fe400078ef82f */
[----:B------:R-:W-:Y:S02]  /*127c0*/  LOP3.LUT R46, R115, 0xff, RZ, 0xc0, !PT ;  /* 0x000000ff732e7812 */ /* 0x000fe400078ec0ff */
[----:B------:R-:W-:-:S03]  /*127d0*/  LOP3.LUT R145, R47, 0xff, R118, 0xf8, !PT ;  /* 0x000000ff2f917812 */ /* 0x000fc600078ef876 */
[----:B------:R-:W-:Y:S01]  /*127e0*/  IMAD.WIDE.U32 R46, R46, 0x100, RZ ;  /* 0x000001002e2e7825 */ /* 0x000fe200078e00ff */
[----:B------:R-:W-:Y:S02]  /*127f0*/  LOP3.LUT R145, R147, R145, R149, 0xfe, !PT ;  /* 0x0000009193917212 */ /* 0x000fe400078efe95 */
[----:B------:R-:W-:Y:S02]  /*12800*/  LOP3.LUT R147, R46, R148, R146, 0xfe, !PT ;  /* 0x000000942e937212 */ /* 0x000fe400078efe92 */
[----:B------:R-:W-:Y:S02]  /*12810*/  LOP3.LUT R47, R145, R47, RZ, 0xfc, !PT ;  /* 0x0000002f912f7212 */ /* 0x000fe400078efcff */
[----:B------:R-:W-:Y:S01]  /*12820*/  LOP3.LUT R46, R147, 0xff, R114, 0xf8, !PT ;  /* 0x000000ff932e7812 */ /* 0x000fe200078ef872 */
[----:B0-----:R-:W-:-:S05]  /*12830*/  IMAD.WIDE.U32 R44, R135, 0x8, R44 ;  /* 0x00000008872c7825 */ /* 0x001fca00078e002c */
[----:B------:R1:W-:Y:S02]  /*12840*/  STG.E.64 desc[UR4][R44.64], R46 ;  /* 0x0000002e2c007986 */ /* 0x0003e4000c101b04 */
.L_x_3188:
        /* <DEDUP_REMOVED lines=15> */
.L_x_3190:
[----:B------:R-:W-:-:S07]  /*12940*/  IMAD.MOV.U32 R134, RZ, RZ, R70 ;  /* 0x000000ffff867224 */ /* 0x000fce00078e0046 */
.L_x_3191:
[----:B------:R-:W-:Y:S05]  /*12950*/  BSYNC B1 ;  /* 0x0000000000017941 */ /* 0x000fea0003800000 */
.L_x_3189:
        /* <DEDUP_REMOVED lines=16> */
.L_x_3195:
[----:B------:R-:W-:Y:S05]  /*12a60*/  BSYNC B2 ;  /* 0x0000000000027941 */ /* 0x000fea0003800000 */
.L_x_3194:
        /* <DEDUP_REMOVED lines=40> */
[----:B------:R-:W-:Y:S01]  /*12cf0*/  IMAD.WIDE.U32 R146, R147, -0x2daee0ad, RZ ;  /* 0xd2511f5393927825 */ /* 0x000fe200078e00ff */
[----:B------:R-:W-:-:S04]  /*12d00*/  MOV R70, R148 ;  /* 0x0000009400467202 */ /* 0x000fc80000000f00 */
[----:B------:R-:W-:Y:S01]  /*12d10*/  LOP3.LUT R33, R147, UR32, R34, 0x96, !PT ;  /* 0x0000002093217c12 */ /* 0x000fe2000f8e9622 */
[----:B------:R-:W-:-:S07]  /*12d20*/  IMAD.MOV.U32 R34, RZ, RZ, R146 ;  /* 0x000000ffff227224 */ /* 0x000fce00078e0092 */
.L_x_3193:
[----:B------:R-:W-:Y:S05]  /*12d30*/  BSYNC B1 ;  /* 0x0000000000017941 */ /* 0x000fea0003800000 */
.L_x_3192:
[----:B------:R-:W-:Y:S02]  /*12d40*/  I2FP.F32.U32 R133, R134 ;  /* 0x0000008600857245 */ /* 0x000fe40000201000 */
[----:B-----5:R-:W-:Y:S02]  /*12d50*/  SHF.L.U32 R134, R44, 0x10, RZ ;  /* 0x000000102c867819 */ /* 0x020fe400000006ff */
        /* <DEDUP_REMOVED lines=14> */
.L_x_3196:
        /* <DEDUP_REMOVED lines=12> */
.L_x_3199:
[----:B------:R-:W-:-:S07]  /*12f00*/  IMAD.MOV.U32 R44, RZ, RZ, R70 ;  /* 0x000000ffff2c7224 */ /* 0x000fce00078e0046 */
.L_x_3200:
[----:B------:R-:W-:Y:S05]  /*12f10*/  BSYNC B1 ;  /* 0x0000000000017941 */ /* 0x000fea0003800000 */
.L_x_3198:
        /* <DEDUP_REMOVED lines=16> */
.L_x_3204:
[----:B------:R-:W-:Y:S05]  /*13020*/  BSYNC B2 ;  /* 0x0000000000027941 */ /* 0x000fea0003800000 */
.L_x_3203:
        /* <DEDUP_REMOVED lines=43> */
[----:B------:R-:W-:-:S07]  /*132e0*/  IMAD.MOV.U32 R34, RZ, RZ, R148 ;  /* 0x000000ffff227224 */ /* 0x000fce00078e0094 */
.L_x_3202:
[----:B------:R-:W-:Y:S05]  /*132f0*/  BSYNC B1 ;  /* 0x0000000000017941 */ /* 0x000fea0003800000 */
.L_x_3201:
        /* <DEDUP_REMOVED lines=10> */
.L_x_3197:
        /* <DEDUP_REMOVED lines=12> */
.L_x_3206:
[----:B------:R-:W-:-:S07]  /*13460*/  IMAD.MOV.U32 R44, RZ, RZ, R70 ;  /* 0x000000ffff2c7224 */ /* 0x000fce00078e0046 */
.L_x_3207:
[----:B------:R-:W-:Y:S05]  /*13470*/  BSYNC B1 ;  /* 0x0000000000017941 */ /* 0x000fea0003800000 */
.L_x_3205:
        /* <DEDUP_REMOVED lines=16> */
.L_x_3211:
[----:B------:R-:W-:Y:S05]  /*13580*/  BSYNC B2 ;  /* 0x0000000000027941 */ /* 0x000fea0003800000 */
.L_x_3210:
        /* <DEDUP_REMOVED lines=41> */
[----:B------:R-:W-:-:S05]  /*13820*/  IMAD.WIDE.U32 R148, R33, -0x2daee0ad, RZ ;  /* 0xd2511f5321947825 */ /* 0x000fca00078e00ff */
[----:B------:R-:W-:Y:S01]  /*13830*/  LOP3.LUT R33, R149, UR32, R34, 0x96, !PT ;  /* 0x0000002095217c12 */ /* 0x000fe2000f8e9622 */
[----:B------:R-:W-:-:S07]  /*13840*/  IMAD.MOV.U32 R34, RZ, RZ, R148 ;  /* 0x000000ffff227224 */ /* 0x000fce00078e0094 */
.L_x_3209:
[----:B------:R-:W-:Y:S05]  /*13850*/  BSYNC B1 ;  /* 0x0000000000017941 */ /* 0x000fea0003800000 */
.L_x_3208:
        /* <DEDUP_REMOVED lines=16> */
.L_x_3212:
        /* <DEDUP_REMOVED lines=12> */
.L_x_3215:
[----:B------:R-:W-:-:S07]  /*13a20*/  IMAD.MOV.U32 R44, RZ, RZ, R70 ;  /* 0x000000ffff2c7224 */ /* 0x000fce00078e0046 */
.L_x_3216:
[----:B------:R-:W-:Y:S05]  /*13a30*/  BSYNC B1 ;  /* 0x0000000000017941 */ /* 0x000fea0003800000 */
.L_x_3214:
        /* <DEDUP_REMOVED lines=16> */
.L_x_3220:
[----:B------:R-:W-:Y:S05]  /*13b40*/  BSYNC B2 ;  /* 0x0000000000027941 */ /* 0x000fea0003800000 */
.L_x_3219:
        /* <DEDUP_REMOVED lines=44> */
.L_x_3218:
[----:B------:R-:W-:Y:S05]  /*13e10*/  BSYNC B1 ;  /* 0x0000000000017941 */ /* 0x000fea0003800000 */
.L_x_3217:
[----:B------:R-:W-:Y:S02]  /*13e20*/  I2FP.F32.U32 R115, R44 ;  /* 0x0000002c00737245 */ /* 0x000fe40000201000 */
[----:B------:R-:W-:-:S03]  /*13e30*/  PRMT R44, R36, 0x7632, R44 ;  /* 0x00007632242c7816 */ /* 0x000fc6000000002c */
[----:B------:R-:W-:Y:S02]  /*13e40*/  FFMA.FTZ R115, R115, R58, 1.1641532182693481445e-10 ;  /* 0x2f00000073737423 */ /* 0x000fe4000001003a */
[----:B------:R-:W-:-:S03]  /*13e50*/  IMAD.U32 R44, R44, 0x10000, RZ ;  /* 0x000100002c2c7824 */ /* 0x000fc600078e00ff */
[----:B------:R-:W-:Y:S01]  /*13e60*/  FSETP.GTU.FTZ.AND P3, PT, R115, R94, PT ;  /* 0x0000005e7300720b */ /* 0x000fe20003f7c000 */
[----:B------:R-:W-:Y:S01]  /*13e70*/  FMUL.FTZ R44, R44, R59 ;  /* 0x0000003b2c2c7220 */ /* 0x000fe20000410000 */
[----:B------:R-:W-:-:S04]  /*13e80*/  @P1 PRMT R115, R40, 0x7632, R115 ;  /* 0x0000763228731816 */ /* 0x000fc80000000073 */
[----:B------:R-:W-:-:S05]  /*13e90*/  FSEL R44, R44, RZ, !P3 ;  /* 0x000000ff2c2c7208 */ /* 0x000fca0005800000 */
[----:B------:R-:W-:Y:S01]  /*13ea0*/  FADD.FTZ R145, R145, R44 ;  /* 0x0000002c91917221 */ /* 0x000fe20000010000 */
[----:B------:R-:W-:Y:S01]  /*13eb0*/  @P1 IMAD.U32 R44, R115, 0x10000, RZ ;  /* 0x00010000732c1824 */ /* 0x000fe200078e00ff */
[----:B------:R-:W-:-:S03]  /*13ec0*/  SEL R115, RZ, 0x1, P3 ;  /* 0x00000001ff737807 */ /* 0x000fc60001800000 */
[----:B------:R-:W-:-:S07]  /*13ed0*/  @P1 FADD.FTZ R145, R145, R44 ;  /* 0x0000002c91911221 */ /* 0x000fce0000010000 */
.L_x_3213:
        /* <DEDUP_REMOVED lines=12> */
.L_x_3222:
[----:B------:R-:W-:-:S07]  /*13fa0*/  IMAD.MOV.U32 R44, RZ, RZ, R70 ;  /* 0x000000ffff2c7224 */ /* 0x000fce00078e0046 */
.L_x_3223:
[----:B------:R-:W-:Y:S05]  /*13fb0*/  BSYNC B1 ;  /* 0x0000000000017941 */ /* 0x000fea0003800000 */
.L_x_3221:
        /* <DEDUP_REMOVED lines=16> */
.L_x_3227:
[----:B------:R-:W-:Y:S05]  /*140c0*/  BSYNC B2 ;  /* 0x0000000000027941 */ /* 0x000fea0003800000 */
.L_x_3226:
        /* <DEDUP_REMOVED lines=44> */
.L_x_3225:
[----:B------:R-:W-:Y:S05]  /*14390*/  BSYNC B1 ;  /* 0x0000000000017941 */ /* 0x000fea0003800000 */
.L_x_3224:
        /* <DEDUP_REMOVED lines=16> */
.L_x_3228:
        /* <DEDUP_REMOVED lines=12> */
.L_x_3231:
[----:B------:R-:W-:-:S07]  /*14560*/  IMAD.MOV.U32 R116, RZ, RZ, R70 ;  /* 0x000000ffff747224 */ /* 0x000fce00078e0046 */
.L_x_3232:
[----:B------:R-:W-:Y:S05]  /*14570*/  BSYNC B1 ;  /* 0x0000000000017941 */ /* 0x000fea0003800000 */
.L_x_3230:
        /* <DEDUP_REMOVED lines=16> */
.L_x_3236:
[----:B------:R-:W-:Y:S05]  /*14680*/  BSYNC B2 ;  /* 0x0000000000027941 */ /* 0x000fea0003800000 */
.L_x_3235:
        /* <DEDUP_REMOVED lines=42> */
[----:B------:R-:W-:Y:S01]  /*14930*/  IMAD.MOV.U32 R34, RZ, RZ, R44 ;  /* 0x000000ffff227224 */ /* 0x000fe200078e002c */
[----:B------:R-:W-:-:S11]  /*14940*/  HFMA2.MMA R44, -RZ, RZ, 0, 0 ;  /* 0x00000000ff2c7435 */ /* 0x000fd600000001ff */
.L_x_3234:
[----:B------:R-:W-:Y:S05]  /*14950*/  BSYNC B1 ;  /* 0x0000000000017941 */ /* 0x000fea0003800000 */
.L_x_3233:
[----:B------:R-:W-:Y:S01]  /*14960*/  I2FP.F32.U32 R45, R116 ;  /* 0x00000074002d7245 */ /* 0x000fe20000201000 */
[----:B------:R-:W-:-:S04]  /*14970*/  IMAD.U32 R116, R37, 0x10000, RZ ;  /* 0x0001000025747824 */ /* 0x000fc800078e00ff */
[----:B------:R-:W-:-:S05]  /*14980*/  FFMA.FTZ R45, R45, R58, 1.1641532182693481445e-10 ;  /* 0x2f0000002d2d7423 */ /* 0x000fca000001003a */
[----:B------:R-:W-:Y:S01]  /*14990*/  FSETP.GTU.FTZ.AND P3, PT, R45, R94, PT ;  /* 0x0000005e2d00720b */ /* 0x000fe20003f7c000 */
[----:B------:R-:W-:-:S03]  /*149a0*/  FMUL.FTZ R45, R116, R59 ;  /* 0x0000003b742d7220 */ /* 0x000fc60000410000 */
[----:B------:R-:W-:Y:S02]  /*149b0*/  SEL R116, RZ, 0x1, P3 ;  /* 0x00000001ff747807 */ /* 0x000fe40001800000 */
[----:B------:R-:W-:-:S05]  /*149c0*/  FSEL R45, R45, RZ, !P3 ;  /* 0x000000ff2d2d7208 */ /* 0x000fca0005800000 */
[----:B------:R-:W-:Y:S01]  /*149d0*/  FADD.FTZ R148, R148, R45 ;  /* 0x0000002d94947221 */ /* 0x000fe20000010000 */
[----:B------:R-:W-:-:S04]  /*149e0*/  @P1 IMAD.U32 R45, R41, 0x10000, RZ ;  /* 0x00010000292d1824 */ /* 0x000fc800078e00ff */
[----:B------:R-:W-:-:S07]  /*149f0*/  @P1 FADD.FTZ R148, R45, R148 ;  /* 0x000000942d941221 */ /* 0x000fce0000010000 */
.L_x_3229:
        /* <DEDUP_REMOVED lines=12> */
.L_x_3238:
[----:B------:R-:W-:-:S07]  /*14ac0*/  IMAD.MOV.U32 R133, RZ, RZ, R70 ;  /* 0x000000ffff857224 */ /* 0x000fce00078e0046 */
.L_x_3239:
[----:B------:R-:W-:Y:S05]  /*14ad0*/  BSYNC B1 ;  /* 0x0000000000017941 */ /* 0x000fea0003800000 */
.L_x_3237:
        /* <DEDUP_REMOVED lines=16> */
.L_x_3243:
[----:B------:R-:W-:Y:S05]  /*14be0*/  BSYNC B2 ;  /* 0x0000000000027941 */ /* 0x000fea0003800000 */
.L_x_3242:
        /* <DEDUP_REMOVED lines=42> */
[----:B------:R-:W-:Y:S02]  /*14e90*/  IMAD.MOV.U32 R34, RZ, RZ, R44 ;  /* 0x000000ffff227224 */ /* 0x000fe400078e002c */
[----:B------:R-:W-:-:S07]  /*14ea0*/  IMAD.MOV.U32 R45, RZ, RZ, RZ ;  /* 0x000000ffff2d7224 */ /* 0x000fce00078e00ff */
.L_x_3241:
[----:B------:R-:W-:Y:S05]  /*14eb0*/  BSYNC B1 ;  /* 0x0000000000017941 */ /* 0x000fea0003800000 */
.L_x_3240:
        /* <DEDUP_REMOVED lines=12> */
[----:B------:R-:W-:-:S04]  /*14f80*/  IMAD.U32 R44, R44, 0x10000, RZ ;  /* 0x000100002c2c7824 */ /* 0x000fc800078e00ff */
[----:B------:R-:W-:Y:S01]  /*14f90*/  FADD.FTZ R147, R147, R44 ;  /* 0x0000002c93937221 */ /* 0x000fe20000010000 */
[----:B------:R-:W-:Y:S01]  /*14fa0*/  MOV R44, R45 ;  /* 0x0000002d002c7202 */ /* 0x000fe20000000f00 */
[----:B------:R-:W-:Y:S06]  /*14fb0*/  BRA `(.L_x_3245) ;  /* 0x0000000400607947 */ /* 0x000fec0003800000 */
.L_x_3244:
        /* <DEDUP_REMOVED lines=12> */
.L_x_3247:
[----:B------:R-:W-:-:S07]  /*15080*/  IMAD.MOV.U32 R117, RZ, RZ, R70 ;  /* 0x000000ffff757224 */ /* 0x000fce00078e0046 */
.L_x_3248:
[----:B------:R-:W-:Y:S05]  /*15090*/  BSYNC B1 ;  /* 0x0000000000017941 */ /* 0x000fea0003800000 */
.L_x_3246:
        /* <DEDUP_REMOVED lines=16> */
.L_x_3252:
[----:B------:R-:W-:Y:S05]  /*151a0*/  BSYNC B2 ;  /* 0x0000000000027941 */ /* 0x000fea0003800000 */
.L_x_3251:
        /* <DEDUP_REMOVED lines=44> */
.L_x_3250:
[----:B------:R-:W-:Y:S05]  /*15470*/  BSYNC B1 ;  /* 0x0000000000017941 */ /* 0x000fea0003800000 */
.L_x_3249:
        /* <DEDUP_REMOVED lines=8> */
[----:B------:R-:W-:-:S05]  /*15500*/  FSEL R134, R134, RZ, !P3 ;  /* 0x000000ff86867208 */ /* 0x000fca0005800000 */
[----:B------:R-:W-:Y:S01]  /*15510*/  FADD.FTZ R147, R147, R134 ;  /* 0x0000008693937221 */ /* 0x000fe20000010000 */
[----:B------:R-:W-:-:S04]  /*15520*/  @P1 IMAD.U32 R134, R45, 0x10000, RZ ;  /* 0x000100002d861824 */ /* 0x000fc800078e00ff */
[----:B------:R-:W-:-:S07]  /*15530*/  @P1 FADD.FTZ R147, R147, R134 ;  /* 0x0000008693931221 */ /* 0x000fce0000010000 */
.L_x_3245:
        /* <DEDUP_REMOVED lines=12> */
.L_x_3254:
[----:B------:R-:W-:-:S07]  /*15600*/  IMAD.MOV.U32 R133, RZ, RZ, R70 ;  /* 0x000000ffff857224 */ /* 0x000fce00078e0046 */
.L_x_3255:
[----:B------:R-:W-:Y:S05]  /*15610*/  BSYNC B1 ;  /* 0x0000000000017941 */ /* 0x000fea0003800000 */
.L_x_3253:
        /* <DEDUP_REMOVED lines=16> */
.L_x_3259:
[----:B------:R-:W-:Y:S05]  /*15720*/  BSYNC B2 ;  /* 0x0000000000027941 */ /* 0x000fea0003800000 */
.L_x_3258:
        /* <DEDUP_REMOVED lines=44> */
.L_x_3257:
[----:B------:R-:W-:Y:S05]  /*159f0*/  BSYNC B1 ;  /* 0x0000000000017941 */ /* 0x000fea0003800000 */
.L_x_3256:
        /* <DEDUP_REMOVED lines=16> */
.L_x_3260:
        /* <DEDUP_REMOVED lines=12> */
.L_x_3263:
[----:B------:R-:W-:-:S07]  /*15bc0*/  IMAD.MOV.U32 R46, RZ, RZ, R70 ;  /* 0x000000ffff2e7224 */ /* 0x000fce00078e0046 */
.L_x_3264:
[----:B------:R-:W-:Y:S05]  /*15bd0*/  BSYNC B1 ;  /* 0x0000000000017941 */ /* 0x000fea0003800000 */
.L_x_3262:
        /* <DEDUP_REMOVED lines=16> */
.L_x_3268:
[----:B------:R-:W-:Y:S05]  /*15ce0*/  BSYNC B2 ;  /* 0x0000000000027941 */ /* 0x000fea0003800000 */
.L_x_3267:
        /* <DEDUP_REMOVED lines=44> */
.L_x_3266:
[----:B------:R-:W-:Y:S05]  /*15fb0*/  BSYNC B1 ;  /* 0x0000000000017941 */ /* 0x000fea0003800000 */
.L_x_3265:
        /* <DEDUP_REMOVED lines=10> */
.L_x_3261:
        /* <DEDUP_REMOVED lines=12> */
.L_x_3270:
[----:B------:R-:W-:-:S07]  /*16120*/  IMAD.MOV.U32 R46, RZ, RZ, R70 ;  /* 0x000000ffff2e7224 */ /* 0x000fce00078e0046 */
.L_x_3271:
[----:B------:R-:W-:Y:S05]  /*16130*/  BSYNC B1 ;  /* 0x0000000000017941 */ /* 0x000fea0003800000 */
.L_x_3269:
        /* <DEDUP_REMOVED lines=16> */
.L_x_3275:
[----:B------:R-:W-:Y:S05]  /*16240*/  BSYNC B2 ;  /* 0x0000000000027941 */ /* 0x000fea0003800000 */
.L_x_3274:
        /* <DEDUP_REMOVED lines=44> */
.L_x_3273:
[----:B------:R-:W-:Y:S05]  /*16510*/  BSYNC B1 ;  /* 0x0000000000017941 */ /* 0x000fea0003800000 */
.L_x_3272:
        /* <DEDUP_REMOVED lines=14> */
.L_x_3276:
        /* <DEDUP_REMOVED lines=12> */
.L_x_3279:
[----:B------:R-:W-:-:S07]  /*166c0*/  IMAD.MOV.U32 R46, RZ, RZ, R70 ;  /* 0x000000ffff2e7224 */ /* 0x000fce00078e0046 */
.L_x_3280:
[----:B------:R-:W-:Y:S05]  /*166d0*/  BSYNC B1 ;  /* 0x0000000000017941 */ /* 0x000fea0003800000 */
.L_x_3278:
        /* <DEDUP_REMOVED lines=16> */
.L_x_3284:
[----:B------:R-:W-:Y:S05]  /*167e0*/  BSYNC B2 ;  /* 0x0000000000027941 */ /* 0x000fea0003800000 */
.L_x_3283:
        /* <DEDUP_REMOVED lines=44> */
.L_x_3282:
[----:B------:R-:W-:Y:S05]  /*16ab0*/  BSYNC B1 ;  /* 0x0000000000017941 */ /* 0x000fea0003800000 */
.L_x_3281:
[----:B------:R-:W-:Y:S02]  /*16ac0*/  I2FP.F32.U32 R45, R46 ;  /* 0x0000002e002d7245 */ /* 0x000fe40000201000 */
[----:B------:R-:W-:-:S03]  /*16ad0*/  PRMT R46, R38, 0x7632, R46 ;  /* 0x00007632262e7816 */ /* 0x000fc6000000002e */
[----:B------:R-:W-:Y:S02]  /*16ae0*/  FFMA.FTZ R45, R45, R58, 1.1641532182693481445e-10 ;  /* 0x2f0000002d2d7423 */ /* 0x000fe4000001003a */
[----:B------:R-:W-:-:S03]  /*16af0*/  IMAD.U32 R46, R46, 0x10000, RZ ;  /* 0x000100002e2e7824 */ /* 0x000fc600078e00ff */
[----:B------:R-:W-:Y:S01]  /*16b00*/  FSETP.GTU.FTZ.AND P4, PT, R45, R94, PT ;  /* 0x0000005e2d00720b */ /* 0x000fe20003f9c000 */
[----:B------:R-:W-:-:S03]  /*16b10*/  FMUL.FTZ R46, R46, R59 ;  /* 0x0000003b2e2e7220 */ /* 0x000fc60000410000 */
[----:B------:R-:W-:Y:S02]  /*16b20*/  SEL R119, RZ, 0x1, P4 ;  /* 0x00000001ff777807 */ /* 0x000fe40002000000 */
[----:B------:R-:W-:-:S05]  /*16b30*/  FSEL R45, R46, RZ, !P4 ;  /* 0x000000ff2e2d7208 */ /* 0x000fca0006000000 */
[--C-:B------:R-:W-:Y:S01]  /*16b40*/  FADD.FTZ R150, R150, R45.reuse ;  /* 0x0000002d96967221 */ /* 0x100fe20000010000 */
[----:B------:R-:W-:-:S05]  /*16b50*/  @P1 PRMT R45, R42, 0x7632, R45 ;  /* 0x000076322a2d1816 */ /* 0x000fca000000002d */
[----:B------:R-:W-:-:S04]  /*16b60*/  @P1 IMAD.U32 R45, R45, 0x10000, RZ ;  /* 0x000100002d2d1824 */ /* 0x000fc800078e00ff */
[----:B------:R-:W-:-:S07]  /*16b70*/  @P1 FADD.FTZ R150, R150, R45 ;  /* 0x0000002d96961221 */ /* 0x000fce0000010000 */
.L_x_3277:
        /* <DEDUP_REMOVED lines=12> */
.L_x_3286:
[----:B------:R-:W-:-:S07]  /*16c40*/  IMAD.MOV.U32 R46, RZ, RZ, R70 ;  /* 0x000000ffff2e7224 */ /* 0x000fce00078e0046 */
.L_x_3287:
[----:B------:R-:W-:Y:S05]  /*16c50*/  BSYNC B1 ;  /* 0x0000000000017941 */ /* 0x000fea0003800000 */
.L_x_3285:
        /* <DEDUP_REMOVED lines=16> */
.L_x_3291:
[----:B------:R-:W-:Y:S05]  /*16d60*/  BSYNC B2 ;  /* 0x0000000000027941 */ /* 0x000fea0003800000 */
.L_x_3290:
        /* <DEDUP_REMOVED lines=44> */
.L_x_3289:
[----:B------:R-:W-:Y:S05]  /*17030*/  BSYNC B1 ;  /* 0x0000000000017941 */ /* 0x000fea0003800000 */
.L_x_3288:
        /* <DEDUP_REMOVED lines=14> */
.L_x_3292:
        /* <DEDUP_REMOVED lines=12> */
.L_x_3295:
[----:B------:R-:W-:-:S07]  /*171e0*/  IMAD.MOV.U32 R120, RZ, RZ, R70 ;  /* 0x000000ffff787224 */ /* 0x000fce00078e0046 */
.L_x_3296:
[----:B------:R-:W-:Y:S05]  /*171f0*/  BSYNC B1 ;  /* 0x0000000000017941 */ /* 0x000fea0003800000 */
.L_x_3294:
        /* <DEDUP_REMOVED lines=16> */
.L_x_3300:
[----:B------:R-:W-:Y:S05]  /*17300*/  BSYNC B2 ;  /* 0x0000000000027941 */ /* 0x000fea0003800000 */
.L_x_3299:
        /* <DEDUP_REMOVED lines=44> */
.L_x_3298:
[----:B------:R-:W-:Y:S05]  /*175d0*/  BSYNC B1 ;  /* 0x0000000000017941 */ /* 0x000fea0003800000 */
.L_x_3297:
        /* <DEDUP_REMOVED lines=10> */
.L_x_3293:
        /* <DEDUP_REMOVED lines=12> */
.L_x_3302:
[----:B------:R-:W-:-:S07]  /*17740*/  IMAD.MOV.U32 R133, RZ, RZ, R70 ;  /* 0x000000ffff857224 */ /* 0x000fce00078e0046 */
.L_x_3303:
[----:B------:R-:W-:Y:S05]  /*17750*/  BSYNC B1 ;  /* 0x0000000000017941 */ /* 0x000fea0003800000 */
.L_x_3301:
        /* <DEDUP_REMOVED lines=14> */
[----:B------:R-:W-:-:S05]  /*17840*/  @P6 IADD3 R33, R71, RZ, RZ ;  /* 0x000000ff47216210 */ /* 0x000fca0007ffe0ff */
[----:B------:R-:W-:-:S07]  /*17850*/  @!P5 IMAD.MOV.U32 R71, RZ, RZ, R33 ;  /* 0x000000ffff47d224 */ /* 0x000fce00078e0021 */
.L_x_3307:
[----:B------:R-:W-:Y:S05]  /*17860*/  BSYNC B2 ;  /* 0x0000000000027941 */ /* 0x000fea0003800000 */
.L_x_3306:
        /* <DEDUP_REMOVED lines=44> */
.L_x_3305:
[----:B------:R-:W-:Y:S05]  /*17b30*/  BSYNC B1 ;  /* 0x0000000000017941 */ /* 0x000fea0003800000 */
.L_x_3304:
        /* <DEDUP_REMOVED lines=14> */
.L_x_3308:
        /* <DEDUP_REMOVED lines=12> */
.L_x_3311:
[----:B------:R-:W-:-:S07]  /*17ce0*/  MOV R121, R70 ;  /* 0x0000004600797202 */ /* 0x000fce0000000f00 */
.L_x_3312:
[----:B------:R-:W-:Y:S05]  /*17cf0*/  BSYNC B1 ;  /* 0x0000000000017941 */ /* 0x000fea0003800000 */
.L_x_3310:
        /* <DEDUP_REMOVED lines=11> */
[----:B------:R-:W-:Y:S01]  /*17db0*/  @!P6 VIADD R124, R124, 0x1 ;  /* 0x000000017c7ce836 */ /* 0x000fe20000000000 */
[----:B------:R-:W-:Y:S02]  /*17dc0*/  @!P6 IADD3 R35, R71, 0x1, RZ ;  /* 0x000000014723e810 */ /* 0x000fe40007ffe0ff */
[----:B------:R-:W-:Y:S02]  /*17dd0*/  @!P6 MOV R122, RZ ;  /* 0x000000ff007ae202 */ /* 0x000fe40000000f00 */
[----:B------:R-:W-:-:S13]  /*17de0*/  ISETP.NE.AND P0, PT, R124, RZ, !P6 ;  /* 0x000000ff7c00720c */ /* 0x000fda0007705270 */
[----:B------:R-:W-:Y:S01]  /*17df0*/  @P0 IMAD.MOV R35, RZ, RZ, R71 ;  /* 0x000000ffff230224 */ /* 0x000fe200078e0247 */
[----:B------:R-:W-:-:S03]  /*17e00*/  ISETP.NE.AND P0, PT, R33, RZ, PT ;  /* 0x000000ff2100720c */ /* 0x000fc60003f05270 */
[----:B------:R-:W-:-:S10]  /*17e10*/  @!P6 IMAD.MOV.U32 R71, RZ, RZ, R35 ;  /* 0x000000ffff47e224 */ /* 0x000fd400078e0023 */
.L_x_3316:
[----:B------:R-:W-:Y:S05]  /*17e20*/  BSYNC B2 ;  /* 0x0000000000027941 */ /* 0x000fea0003800000 */
.L_x_3315:
        /* <DEDUP_REMOVED lines=44> */
.L_x_3314:
[----:B------:R-:W-:Y:S05]  /*180f0*/  BSYNC B1 ;  /* 0x0000000000017941 */ /* 0x000fea0003800000 */
.L_x_3313:
        /* <DEDUP_REMOVED lines=12> */
.L_x_3309:
[----:B------:R-:W-:Y:S01]  /*181c0*/  P2R R164, PR, RZ, 0x2 ;  /* 0x00000002ffa47803 */ /* 0x000fe20000000000 */
[----:B------:R-:W-:Y:S01]  /*181d0*/  IMAD.WIDE.U32 R160, R144, 0x10, R156 ;  /* 0x0000001090a07825 */ /* 0x000fe200078e009c */
[----:B------:R-:W-:Y:S02]  /*181e0*/  LOP3.LUT P1, RZ, R125, 0x4, RZ, 0xc0, !PT ;  /* 0x000000047dff7812 */ /* 0x000fe4000782c0ff */
[----:B------:R-:W-:Y:S02]  /*181f0*/  F2FP.BF16.F32.PACK_AB R47, R152, R151 ;  /* 0x00000097982f723e */ /* 0x000fe400000010ff */
[----:B------:R-:W-:Y:S02]  /*18200*/  F2FP.BF16.F32.PACK_AB R46, R150, R149 ;  /* 0x00000095962e723e */ /* 0x000fe400000010ff */
[----:B------:R-:W-:Y:S02]  /*18210*/  F2FP.BF16.F32.PACK_AB R45, R147, R148 ;  /* 0x00000094932d723e */ /* 0x000fe400000010ff */
[----:B------:R-:W-:-:S02]  /*18220*/  F2FP.BF16.F32.PACK_AB R44, R145, R146 ;  /* 0x00000092912c723e */ /* 0x000fc400000010ff */
[----:B------:R-:W-:Y:S02]  /*18230*/  SEL R134, RZ, 0x1, P1 ;  /* 0x00000001ff867807 */ /* 0x000fe40000800000 */
[----:B------:R-:W-:Y:S01]  /*18240*/  SEL R163, RZ, 0x1000000, P5 ;  /* 0x01000000ffa37807 */ /* 0x000fe20002800000 */
[----:B------:R0:W-:Y:S01]  /*18250*/  STG.E.128 desc[UR4][R160.64], R44 ;  /* 0x0000002ca0007986 */ /* 0x0001e2000c101d04 */
[----:B------:R-:W-:Y:S02]  /*18260*/  SEL R162, RZ, 0x10000, P4 ;  /* 0x00010000ffa27807 */ /* 0x000fe40002000000 */
[----:B------:R-:W-:Y:S02]  /*18270*/  SEL R153, RZ, 0x100, P3 ;  /* 0x00000100ff997807 */ /* 0x000fe40001800000 */
[----:B------:R-:W-:Y:S02]  /*18280*/  LOP3.LUT P3, RZ, R125, 0x2, RZ, 0xc0, !PT ;  /* 0x000000027dff7812 */ /* 0x000fe4000786c0ff */
[----:B------:R-:W-:-:S02]  /*18290*/  LOP3.LUT R153, R153, R163, R162, 0xfe, !PT ;  /* 0x000000a399997212 */ /* 0x000fc400078efea2 */
[----:B------:R-:W-:Y:S02]  /*182a0*/  SEL R163, RZ, 0x1, P3 ;  /* 0x00000001ffa37807 */ /* 0x000fe40001800000 */
[C---:B------:R-:W-:Y:S02]  /*182b0*/  LOP3.LUT P5, RZ, R125.reuse, 0x10, RZ, 0xc0, !PT ;  /* 0x000000107dff7812 */ /* 0x040fe400078ac0ff */
[C---:B------:R-:W-:Y:S02]  /*182c0*/  LOP3.LUT P4, RZ, R125.reuse, 0x8, RZ, 0xc0, !PT ;  /* 0x000000087dff7812 */ /* 0x040fe4000788c0ff */
[----:B------:R-:W-:Y:S02]  /*182d0*/  LOP3.LUT P6, RZ, R125, 0x20, RZ, 0xc0, !PT ;  /* 0x000000207dff7812 */ /* 0x000fe400078cc0ff */
[----:B------:R-:W-:Y:S01]  /*182e0*/  ISETP.NE.AND P1, PT, R164, RZ, PT ;  /* 0x000000ffa400720c */ /* 0x000fe20003f25270 */
[----:B0-----:R-:W-:Y:S01]  /*182f0*/  IMAD.WIDE.U32 R160, R134, 0x1000000, RZ ;  /* 0x0100000086a07825 */ /* 0x001fe200078e00ff */
[----:B------:R-:W-:-:S04]  /*18300*/  SEL R134, RZ, 0x1, P4 ;  /* 0x00000001ff867807 */ /* 0x000fc80002000000 */
[----:B------:R-:W-:Y:S01]  /*18310*/  LOP3.LUT R163, R161, R153, R163, 0xfe, !PT ;  /* 0x00000099a1a37212 */ /* 0x000fe200078efea3 */
[----:B------:R-:W-:Y:S01]  /*18320*/  IMAD.WIDE.U32 R46, R134, 0x10000, RZ ;  /* 0x00010000862e7825 */ /* 0x000fe200078e00ff */
[----:B------:R-:W-:-:S05]  /*18330*/  SEL R153, RZ, 0x1, P5 ;  /* 0x00000001ff997807 */ /* 0x000fca0002800000 */
[----:B------:R-:W-:-:S05]  /*18340*/  IMAD.WIDE.U32 R44, R153, 0x100, RZ ;  /* 0x00000100992c7825 */ /* 0x000fca00078e00ff */
[----:B------:R-:W-:Y:S02]  /*18350*/  LOP3.LUT R45, R45, R163, R47, 0xfe, !PT ;  /* 0x000000a32d2d7212 */ /* 0x000fe400078efe2f */
[----:B------:R-:W-:Y:S02]  /*18360*/  LOP3.LUT R160, R44, R160, R46, 0xfe, !PT ;  /* 0x000000a02ca07212 */ /* 0x000fe400078efe2e */
[----:B------:R-:W-:-:S04]  /*18370*/  SEL R47, RZ, 0x1, P6 ;  /* 0x00000001ff2f7807 */ /* 0x000fc80003000000 */
[----:B------:R-:W-:Y:S01]  /*18380*/  LOP3.LUT R44, R160, R47, RZ, 0xfc, !PT ;  /* 0x0000002fa02c7212 */ /* 0x000fe200078efcff */
[----:B------:R-:W-:-:S05]  /*18390*/  IMAD.WIDE.U32 R46, R144, 0x8, R154 ;  /* 0x00000008902e7825 */ /* 0x000fca00078e009a */
        /* <DEDUP_REMOVED lines=11> */
[----:B------:R-:W-:Y:S02]  /*18450*/  LOP3.LUT R45, R44, 0xff00, R45, 0xf8, !PT ;  /* 0x0000ff002c2d7812 */ /* 0x000fe400078ef82d */
[----:B------:R-:W-:Y:S02]  /*18460*/  LOP3.LUT R44, R115, 0xff, RZ, 0xc0, !PT ;  /* 0x000000ff732c7812 */ /* 0x000fe400078ec0ff */
[----:B------:R-:W-:-:S03]  /*18470*/  LOP3.LUT R153, R45, 0xff, R118, 0xf8, !PT ;  /* 0x000000ff2d997812 */ /* 0x000fc600078ef876 */
[----:B------:R-:W-:Y:S01]  /*18480*/  IMAD.WIDE.U32 R44, R44, 0x100, RZ ;  /* 0x000001002c2c7825 */ /* 0x000fe200078e00ff */
[----:B------:R-:W-:Y:S02]  /*18490*/  LOP3.LUT R153, R47, R153, R161, 0xfe, !PT ;  /* 0x000000992f997212 */ /* 0x000fe400078efea1 */
[----:B------:R-:W-:Y:S02]  /*184a0*/  LOP3.LUT R161, R44, R160, R46, 0xfe, !PT ;  /* 0x000000a02ca17212 */ /* 0x000fe400078efe2e */
[----:B------:R-:W0:Y:S01]  /*184b0*/  LDC.64 R46, c[0x0][0x248] ;  /* 0x00009200ff2e7b82 */ /* 0x000e220000000a00 */
[----:B------:R-:W-:Y:S02]  /*184c0*/  LOP3.LUT R45, R153, R45, RZ, 0xfc, !PT ;  /* 0x0000002d992d7212 */ /* 0x000fe400078efcff */
[----:B------:R-:W-:Y:S01]  /*184d0*/  LOP3.LUT R44, R161, 0xff, R114, 0xf8, !PT ;  /* 0x000000ffa12c7812 */ /* 0x000fe200078ef872 */
[----:B0-----:R-:W-:-:S05]  /*184e0*/  IMAD.WIDE.U32 R46, R144, 0x8, R46 ;  /* 0x00000008902e7825 */ /* 0x001fca00078e002e */
[----:B------:R1:W-:Y:S02]  /*184f0*/  STG.E.64 desc[UR4][R46.64], R44 ;  /* 0x0000002c2e007986 */ /* 0x0003e4000c101b04 */
.L_x_3317:
[----:B01----:R-:W0:Y:S01]  /*18500*/  @P1 LDC.64 R44, c[0x0][0x230] ;  /* 0x00008c00ff2c1b82 */ /* 0x003e220000000a00 */
[----:B------:R-:W-:-:S07]  /*18510*/  IADD3 R134, R48, 0x80, RZ ;  /* 0x0000008030867810 */ /* 0x000fce0007ffe0ff */
[----:B------:R-:W1:Y:S01]  /*18520*/  @P0 LDC.64 R46, c[0x0][0x228] ;  /* 0x00008a00ff2e0b82 */ /* 0x000e620000000a00 */
[----:B0-----:R-:W-:-:S05]  /*18530*/  @P1 IMAD.WIDE.U32 R44, R134, 0x10, R44 ;  /* 0x00000010862c1825 */ /* 0x001fca00078e002c */
[----:B------:R0:W5:Y:S01]  /*18540*/  @P1 LDG.E.128 R40, desc[UR4][R44.64] ;  /* 0x000000042c281981 */ /* 0x000162000c1e1d00 */
[----:B-1----:R-:W-:-:S05]  /*18550*/  @P0 IMAD.WIDE.U32 R46, R134, 0x10, R46 ;  /* 0x00000010862e0825 */ /* 0x002fca00078e002e */
[----:B------:R1:W5:Y:S01]  /*18560*/  @P0 LDG.E.128 R36, desc[UR4][R46.64] ;  /* 0x000000042e240981 */ /* 0x000362000c1e1d00 */
[----:B0-----:R-:W-:-:S06]  /*18570*/  IMAD.WIDE.U32 R44, R134, 0x10, R158 ;  /* 0x00000010862c7825 */ /* 0x001fcc00078e009e */
[----:B------:R-:W5:Y:S01]  /*18580*/  LDG.E.128 R44, desc[UR4][R44.64] ;  /* 0x000000042c2c7981 */ /* 0x000f62000c1e1d00 */
        /* <DEDUP_REMOVED lines=12> */
.L_x_3319:
[----:B------:R-:W-:-:S07]  /*18650*/  IMAD.MOV.U32 R153, RZ, RZ, R70 ;  /* 0x000000ffff997224 */ /* 0x000fce00078e0046 */
.L_x_3320:
[----:B------:R-:W-:Y:S05]  /*18660*/  BSYNC B1 ;  /* 0x0000000000017941 */ /* 0x000fea0003800000 */
.L_x_3318:
        /* <DEDUP_REMOVED lines=16> */
.L_x_3324:
[----:B------:R-:W-:Y:S05]  /*18770*/  BSYNC B2 ;  /* 0x0000000000027941 */ /* 0x000fea0003800000 */
.L_x_3323:
        /* <DEDUP_REMOVED lines=44> */
.L_x_3322:
[----:B------:R-:W-:Y:S05]  /*18a40*/  BSYNC B1 ;  /* 0x0000000000017941 */ /* 0x000fea0003800000 */
.L_x_3321:
        /* <DEDUP_REMOVED lines=16> */
.L_x_3325:
        /* <DEDUP_REMOVED lines=12> */
.L_x_3328:
[----:B------:R-:W-:-:S07]  /*18c10*/  MOV R44, R70 ;  /* 0x00000046002c7202 */ /* 0x000fce0000000f00 */
.L_x_3329:
[----:B------:R-:W-:Y:S05]  /*18c20*/  BSYNC B1 ;  /* 0x0000000000017941 */ /* 0x000fea0003800000 */
.L_x_3327:
        /* <DEDUP_REMOVED lines=16> */
.L_x_3333:
[----:B------:R-:W-:Y:S05]  /*18d30*/  BSYNC B2 ;  /* 0x0000000000027941 */ /* 0x000fea0003800000 */
.L_x_3332:
        /* <DEDUP_REMOVED lines=11> */
[----:B------:R-:W-:Y:S01]  /*18df0*/  IMAD.WIDE.U32 R162, R153, -0x326172a9, RZ ;  /* 0xcd9e8d5799a27825 */ /* 0x000fe200078e00ff */
[----:B------:R-:W-:-:S04]  /*18e00*/  HFMA2.MMA R153, -RZ, RZ, 0, 0 ;  /* 0x00000000ff997435 */ /* 0x000fc800000001ff */
        /* <DEDUP_REMOVED lines=31> */
.L_x_3331:
[----:B------:R-:W-:Y:S05]  /*19000*/  BSYNC B1 ;  /* 0x0000000000017941 */ /* 0x000fea0003800000 */
.L_x_3330:
        /* <DEDUP_REMOVED lines=10> */
.L_x_3326:
        /* <DEDUP_REMOVED lines=12> */
.L_x_3335:
[----:B------:R-:W-:-:S07]  /*19170*/  IMAD.MOV.U32 R44, RZ, RZ, R70 ;  /* 0x000000ffff2c7224 */ /* 0x000fce00078e0046 */
.L_x_3336:
[----:B------:R-:W-:Y:S05]  /*19180*/  BSYNC B1 ;  /* 0x0000000000017941 */ /* 0x000fea0003800000 */
.L_x_3334:
        /* <DEDUP_REMOVED lines=16> */
.L_x_3340:
[----:B------:R-:W-:Y:S05]  /*19290*/  BSYNC B2 ;  /* 0x0000000000027941 */ /* 0x000fea0003800000 */
.L_x_3339:
        /* <DEDUP_REMOVED lines=44> */
.L_x_3338:
[----:B------:R-:W-:Y:S05]  /*19560*/  BSYNC B1 ;  /* 0x0000000000017941 */ /* 0x000fea0003800000 */
.L_x_3337:
        /* <DEDUP_REMOVED lines=16> */
.L_x_3341:
        /* <DEDUP_REMOVED lines=12> */
.L_x_3344:
[----:B------:R-:W-:-:S07]  /*19730*/  MOV R44, R70 ;  /* 0x00000046002c7202 */ /* 0x000fce0000000f00 */
.L_x_3345:
[----:B------:R-:W-:Y:S05]  /*19740*/  BSYNC B1 ;  /* 0x0000000000017941 */ /* 0x000fea0003800000 */
.L_x_3343:
        /* <DEDUP_REMOVED lines=16> */
.L_x_3349:
[----:B------:R-:W-:Y:S05]  /*19850*/  BSYNC B2 ;  /* 0x0000000000027941 */ /* 0x000fea0003800000 */
.L_x_3348:
        /* <DEDUP_REMOVED lines=44> */
.L_x_3347:
[----:B------:R-:W-:Y:S05]  /*19b20*/  BSYNC B1 ;  /* 0x0000000000017941 */ /* 0x000fea0003800000 */
.L_x_3346:
        /* <DEDUP_REMOVED lines=9> */
[----:B------:R-:W-:-:S04]  /*19bc0*/  @P1 PRMT R44, R40, 0x7632, R44 ;  /* 0x00007632282c1816 */ /* 0x000fc8000000002c */
[----:B------:R-:W-:-:S05]  /*19bd0*/  @P1 SHF.L.U32 R44, R44, 0x10, RZ ;  /* 0x000000102c2c1819 */ /* 0x000fca00000006ff */
[----:B------:R-:W-:-:S07]  /*19be0*/  @P1 FADD.FTZ R153, R153, R44 ;  /* 0x0000002c99991221 */ /* 0x000fce0000010000 */
.L_x_3342:
        /* <DEDUP_REMOVED lines=12> */
.L_x_3351:
[----:B------:R-:W-:-:S07]  /*19cb0*/  IMAD.MOV.U32 R44, RZ, RZ, R70 ;  /* 0x000000ffff2c7224 */ /* 0x000fce00078e0046 */
.L_x_3352:
[----:B------:R-:W-:Y:S05]  /*19cc0*/  BSYNC B1 ;  /* 0x0000000000017941 */ /* 0x000fea0003800000 */
.L_x_3350:
        /* <DEDUP_REMOVED lines=16> */
.L_x_3356:
[----:B------:R-:W-:Y:S05]  /*19dd0*/  BSYNC B2 ;  /* 0x0000000000027941 */ /* 0x000fea0003800000 */
.L_x_3355:
        /* <DEDUP_REMOVED lines=44> */
.L_x_3354:
[----:B------:R-:W-:Y:S05]  /*1a0a0*/  BSYNC B1 ;  /* 0x0000000000017941 */ /* 0x000fea0003800000 */
.L_x_3353:
        /* <DEDUP_REMOVED lines=16> */
.L_x_3357:
        /* <DEDUP_REMOVED lines=12> */
.L_x_3360:
[----:B------:R-:W-:-:S07]  /*1a270*/  MOV R116, R70 ;  /* 0x0000004600747202 */ /* 0x000fce0000000f00 */
.L_x_3361:
[----:B------:R-:W-:Y:S05]  /*1a280*/  BSYNC B1 ;  /* 0x0000000000017941 */ /* 0x000fea0003800000 */
.L_x_3359:
        /* <DEDUP_REMOVED lines=16> */
.L_x_3365:
[----:B------:R-:W-:Y:S05]  /*1a390*/  BSYNC B2 ;  /* 0x0000000000027941 */ /* 0x000fea0003800000 */
.L_x_3364:
        /* <DEDUP_REMOVED lines=42> */
[----:B------:R-:W-:Y:S01]  /*1a640*/  IMAD.MOV.U32 R34, RZ, RZ, R44 ;  /* 0x000000ffff227224 */ /* 0x000fe200078e002c */
[----:B------:R-:W-:-:S11]  /*1a650*/  HFMA2.MMA R44, -RZ, RZ, 0, 0 ;  /* 0x00000000ff2c7435 */ /* 0x000fd600000001ff */
.L_x_3363:
[----:B------:R-:W-:Y:S05]  /*1a660*/  BSYNC B1 ;  /* 0x0000000000017941 */ /* 0x000fea0003800000 */
.L_x_3362:
        /* <DEDUP_REMOVED lines=8> */
[----:B------:R-:W-:-:S05]  /*1a6f0*/  @P1 SHF.L.U32 R45, R41, 0x10, RZ ;  /* 0x00000010292d1819 */ /* 0x000fca00000006ff */
[----:B------:R-:W-:-:S07]  /*1a700*/  @P1 FADD.FTZ R160, R45, R160 ;  /* 0x000000a02da01221 */ /* 0x000fce0000010000 */
.L_x_3358:
        /* <DEDUP_REMOVED lines=12> */
.L_x_3367:
[----:B------:R-:W-:-:S07]  /*1a7d0*/  IMAD.MOV.U32 R133, RZ, RZ, R70 ;  /* 0x000000ffff857224 */ /* 0x000fce00078e0046 */
.L_x_3368:
[----:B------:R-:W-:Y:S05]  /*1a7e0*/  BSYNC B1 ;  /* 0x0000000000017941 */ /* 0x000fea0003800000 */
.L_x_3366:
        /* <DEDUP_REMOVED lines=16> */
.L_x_3372:
[----:B------:R-:W-:Y:S05]  /*1a8f0*/  BSYNC B2 ;  /* 0x0000000000027941 */ /* 0x000fea0003800000 */
.L_x_3371:
        /* <DEDUP_REMOVED lines=12> */
[----:B------:R-:W-:-:S05]  /*1a9c0*/  LOP3.LUT R34, R163, UR17, R34, 0x96, !PT ;  /* 0x00000011a3227c12 */ /* 0x000fca000f8e9622 */
[----:B------:R-:W-:-:S05]  /*1a9d0*/  IMAD.WIDE.U32 R34, R34, -0x2daee0ad, RZ ;  /* 0xd2511f5322227825 */ /* 0x000fca00078e00ff */
[----:B------:R-:W-:Y:S01]  /*1a9e0*/  LOP3.LUT R35, R35, UR20, R44, 0x96, !PT ;  /* 0x0000001423237c12 */ /* 0x000fe2000f8e962c */
        /* <DEDUP_REMOVED lines=24> */
[----:B------:R-:W-:-:S04]  /*1ab70*/  IMAD.WIDE.U32 R44, R45, -0x326172a9, RZ ;  /* 0xcd9e8d572d2c7825 */ /* 0x000fc800078e00ff */
[----:B------:R-:W-:Y:S01]  /*1ab80*/  IMAD.MOV.U32 R70, RZ, RZ, R44 ;  /* 0x000000ffff467224 */ /* 0x000fe200078e002c */
[----:B------:R-:W-:Y:S01]  /*1ab90*/  LOP3.LUT R35, R45, UR31, R162, 0x96, !PT ;  /* 0x0000001f2d237c12 */ /* 0x000fe2000f8e96a2 */
[----:B------:R-:W-:-:S11]  /*1aba0*/  HFMA2.MMA R45, -RZ, RZ, 0, 0 ;  /* 0x00000000ff2d7435 */ /* 0x000fd600000001ff */
.L_x_3370:
[----:B------:R-:W-:Y:S05]  /*1abb0*/  BSYNC B1 ;  /* 0x0000000000017941 */ /* 0x000fea0003800000 */
.L_x_3369:
        /* <DEDUP_REMOVED lines=12> */
[----:B------:R-:W-:-:S04]  /*1ac80*/  IMAD.U32 R44, R44, 0x10000, RZ ;  /* 0x000100002c2c7824 */ /* 0x000fc800078e00ff */
[----:B------:R-:W-:Y:S01]  /*1ac90*/  FADD.FTZ R159, R159, R44 ;  /* 0x0000002c9f9f7221 */ /* 0x000fe20000010000 */
[----:B------:R-:W-:Y:S01]  /*1aca0*/  MOV R44, R45 ;  /* 0x0000002d002c7202 */ /* 0x000fe20000000f00 */
[----:B------:R-:W-:Y:S06]  /*1acb0*/  BRA `(.L_x_3374) ;  /* 0x0000000400607947 */ /* 0x000fec0003800000 */
.L_x_3373:
        /* <DEDUP_REMOVED lines=12> */
.L_x_3376:
[----:B------:R-:W-:-:S07]  /*1ad80*/  IMAD.MOV.U32 R117, RZ, RZ, R70 ;  /* 0x000000ffff757224 */ /* 0x000fce00078e0046 */
.L_x_3377:
[----:B------:R-:W-:Y:S05]  /*1ad90*/  BSYNC B1 ;  /* 0x0000000000017941 */ /* 0x000fea0003800000 */
.L_x_3375:
        /* <DEDUP_REMOVED lines=16> */
.L_x_3381:
[----:B------:R-:W-:Y:S05]  /*1aea0*/  BSYNC B2 ;  /* 0x0000000000027941 */ /* 0x000fea0003800000 */
.L_x_3380:
        /* <DEDUP_REMOVED lines=42> */
[----:B------:R-:W-:Y:S01]  /*1b150*/  MOV R34, R44 ;  /* 0x0000002c00227202 */ /* 0x000fe20000000f00 */
[----:B------:R-:W-:-:S07]  /*1b160*/  IMAD.MOV.U32 R44, RZ, RZ, RZ ;  /* 0x000000ffff2c7224 */ /* 0x000fce00078e00ff */
.L_x_3379:
[----:B------:R-:W-:Y:S05]  /*1b170*/  BSYNC B1 ;  /* 0x0000000000017941 */ /* 0x000fea0003800000 */
.L_x_3378:
        /* <DEDUP_REMOVED lines=12> */
.L_x_3374:
        /* <DEDUP_REMOVED lines=12> */
.L_x_3383:
[----:B------:R-:W-:-:S07]  /*1b300*/  MOV R133, R70 ;  /* 0x0000004600857202 */ /* 0x000fce0000000f00 */
.L_x_3384:
[----:B------:R-:W-:Y:S05]  /*1b310*/  BSYNC B1 ;  /* 0x0000000000017941 */ /* 0x000fea0003800000 */
.L_x_3382:
        /* <DEDUP_REMOVED lines=16> */
.L_x_3388:
[----:B------:R-:W-:Y:S05]  /*1b420*/  BSYNC B2 ;  /* 0x0000000000027941 */ /* 0x000fea0003800000 */
.L_x_3387:
        /* <DEDUP_REMOVED lines=40> */
[----:B------:R-:W-:Y:S01]  /*1b6b0*/  LOP3.LUT R35, R45, UR31, R162, 0x96, !PT ;  /* 0x0000001f2d237c12 */ /* 0x000fe2000f8e96a2 */
[----:B------:R-:W-:Y:S01]  /*1b6c0*/  IMAD.MOV.U32 R45, RZ, RZ, RZ ;  /* 0x000000ffff2d7224 */ /* 0x000fe200078e00ff */
[----:B------:R-:W-:-:S07]  /*1b6d0*/  MOV R70, R44 ;  /* 0x0000002c00467202 */ /* 0x000fce0000000f00 */
.L_x_3386:
[----:B------:R-:W-:Y:S05]  /*1b6e0*/  BSYNC B1 ;  /* 0x0000000000017941 */ /* 0x000fea0003800000 */
.L_x_3385:
        /* <DEDUP_REMOVED lines=16> */
.L_x_3389:
        /* <DEDUP_REMOVED lines=12> */
.L_x_3392:
[----:B------:R-:W-:-:S07]  /*1b8b0*/  MOV R46, R70 ;  /* 0x00000046002e7202 */ /* 0x000fce0000000f00 */
.L_x_3393:
[----:B------:R-:W-:Y:S05]  /*1b8c0*/  BSYNC B1 ;  /* 0x0000000000017941 */ /* 0x000fea0003800000 */
.L_x_3391:
        /* <DEDUP_REMOVED lines=16> */
.L_x_3397:
[----:B------:R-:W-:Y:S05]  /*1b9d0*/  BSYNC B2 ;  /* 0x0000000000027941 */ /* 0x000fea0003800000 */
.L_x_3396:
        /* <DEDUP_REMOVED lines=39> */
[----:B------:R-:W-:-:S03]  /*1bc50*/  IMAD.WIDE.U32 R44, R45, -0x326172a9, RZ ;  /* 0xcd9e8d572d2c7825 */ /* 0x000fc600078e00ff */
[----:B------:R-:W-:Y:S01]  /*1bc60*/  MOV R70, R44 ;  /* 0x0000002c00467202 */ /* 0x000fe20000000f00 */
[----:B------:R-:W-:Y:S01]  /*1bc70*/  IMAD.MOV.U32 R44, RZ, RZ, RZ ;  /* 0x000000ffff2c7224 */ /* 0x000fe200078e00ff */
[----:B------:R-:W-:-:S07]  /*1bc80*/  LOP3.LUT R35, R45, UR31, R164, 0x96, !PT ;  /* 0x0000001f2d237c12 */ /* 0x000fce000f8e96a4 */
.L_x_3395:
[----:B------:R-:W-:Y:S05]  /*1bc90*/  BSYNC B1 ;  /* 0x0000000000017941 */ /* 0x000fea0003800000 */
.L_x_3394:
        /* <DEDUP_REMOVED lines=10> */
.L_x_3390:
        /* <DEDUP_REMOVED lines=12> */
.L_x_3399:
[----:B------:R-:W-:-:S07]  /*1be00*/  MOV R46, R70 ;  /* 0x00000046002e7202 */ /* 0x000fce0000000f00 */
.L_x_3400:
[----:B------:R-:W-:Y:S05]  /*1be10*/  BSYNC B1 ;  /* 0x0000000000017941 */ /* 0x000fea0003800000 */
.L_x_3398:
        /* <DEDUP_REMOVED lines=16> */
.L_x_3404:
[----:B------:R-:W-:Y:S05]  /*1bf20*/  BSYNC B2 ;  /* 0x0000000000027941 */ /* 0x000fea0003800000 */
.L_x_3403:
        /* <DEDUP_REMOVED lines=43> */
.L_x_3402:
[----:B------:R-:W-:Y:S05]  /*1c1e0*/  BSYNC B1 ;  /* 0x0000000000017941 */ /* 0x000fea0003800000 */
.L_x_3401:
        /* <DEDUP_REMOVED lines=10> */
[----:B------:R-:W-:-:S05]  /*1c290*/  SHF.L.U32 R44, R44, 0x10, RZ ;  /* 0x000000102c2c7819 */ /* 0x000fca00000006ff */
[----:B------:R-:W-:Y:S01]  /*1c2a0*/  FADD.FTZ R161, R161, R44 ;  /* 0x0000002ca1a17221 */ /* 0x000fe20000010000 */
[----:B------:R-:W-:Y:S01]  /*1c2b0*/  IMAD.MOV.U32 R44, RZ, RZ, R45 ;  /* 0x000000ffff2c7224 */ /* 0x000fe200078e002d */
[----:B------:R-:W-:Y:S06]  /*1c2c0*/  BRA `(.L_x_3406) ;  /* 0x00000004005c7947 */ /* 0x000fec0003800000 */
.L_x_3405:
        /* <DEDUP_REMOVED lines=12> */
.L_x_3408:
[----:B------:R-:W-:-:S07]  /*1c390*/  MOV R46, R70 ;  /* 0x00000046002e7202 */ /* 0x000fce0000000f00 */
.L_x_3409:
[----:B------:R-:W-:Y:S05]  /*1c3a0*/  BSYNC B1 ;  /* 0x0000000000017941 */ /* 0x000fea0003800000 */
.L_x_3407:
        /* <DEDUP_REMOVED lines=16> */
.L_x_3413:
[----:B------:R-:W-:Y:S05]  /*1c4b0*/  BSYNC B2 ;  /* 0x0000000000027941 */ /* 0x000fea0003800000 */
.L_x_3412:
        /* <DEDUP_REMOVED lines=43> */
.L_x_3411:
[----:B------:R-:W-:Y:S05]  /*1c770*/  BSYNC B1 ;  /* 0x0000000000017941 */ /* 0x000fea0003800000 */
.L_x_3410:
        /* <DEDUP_REMOVED lines=12> */
.L_x_3406:
        /* <DEDUP_REMOVED lines=12> */
.L_x_3415:
[----:B------:R-:W-:-:S07]  /*1c900*/  MOV R46, R70 ;  /* 0x00000046002e7202 */ /* 0x000fce0000000f00 */
.L_x_3416:
[----:B------:R-:W-:Y:S05]  /*1c910*/  BSYNC B1 ;  /* 0x0000000000017941 */ /* 0x000fea0003800000 */
.L_x_3414:
        /* <DEDUP_REMOVED lines=16> */
.L_x_3420:
[----:B------:R-:W-:Y:S05]  /*1ca20*/  BSYNC B2 ;  /* 0x0000000000027941 */ /* 0x000fea0003800000 */
.L_x_3419:
        /* <DEDUP_REMOVED lines=43> */
.L_x_3418:
[----:B------:R-:W-:Y:S05]  /*1cce0*/  BSYNC B1 ;  /* 0x0000000000017941 */ /* 0x000fea0003800000 */
.L_x_3417:
        /* <DEDUP_REMOVED lines=14> */
.L_x_3421:
        /* <DEDUP_REMOVED lines=12> */
.L_x_3424:
[----:B------:R-:W-:-:S07]  /*1ce90*/  MOV R120, R70 ;  /* 0x0000004600787202 */ /* 0x000fce0000000f00 */
.L_x_3425:
[----:B------:R-:W-:Y:S05]  /*1cea0*/  BSYNC B1 ;  /* 0x0000000000017941 */ /* 0x000fea0003800000 */
.L_x_3423:
        /* <DEDUP_REMOVED lines=16> */
.L_x_3429:
[----:B------:R-:W-:Y:S05]  /*1cfb0*/  BSYNC B2 ;  /* 0x0000000000027941 */ /* 0x000fea0003800000 */
.L_x_3428:
        /* <DEDUP_REMOVED lines=43> */
.L_x_3427:
[----:B------:R-:W-:Y:S05]  /*1d270*/  BSYNC B1 ;  /* 0x0000000000017941 */ /* 0x000fea0003800000 */
.L_x_3426:
        /* <DEDUP_REMOVED lines=10> */
.L_x_3422:
        /* <DEDUP_REMOVED lines=12> */
.L_x_3431:
[----:B------:R-:W-:-:S07]  /*1d3e0*/  MOV R133, R70 ;  /* 0x0000004600857202 */ /* 0x000fce0000000f00 */
.L_x_3432:
[----:B------:R-:W-:Y:S05]  /*1d3f0*/  BSYNC B1 ;  /* 0x0000000000017941 */ /* 0x000fea0003800000 */
.L_x_3430:
        /* <DEDUP_REMOVED lines=16> */
.L_x_3436:
[----:B------:R-:W-:Y:S05]  /*1d500*/  BSYNC B2 ;  /* 0x0000000000027941 */ /* 0x000fea0003800000 */
.L_x_3435:
        /* <DEDUP_REMOVED lines=43> */
.L_x_3434:
[----:B------:R-:W-:Y:S05]  /*1d7c0*/  BSYNC B1 ;  /* 0x0000000000017941 */ /* 0x000fea0003800000 */
.L_x_3433:
        /* <DEDUP_REMOVED lines=14> */
.L_x_3437:
        /* <DEDUP_REMOVED lines=12> */
.L_x_3440:
[----:B------:R-:W-:-:S07]  /*1d970*/  MOV R121, R70 ;  /* 0x0000004600797202 */ /* 0x000fce0000000f00 */
.L_x_3441:
[----:B------:R-:W-:Y:S05]  /*1d980*/  BSYNC B1 ;  /* 0x0000000000017941 */ /* 0x000fea0003800000 */
.L_x_3439:
        /* <DEDUP_REMOVED lines=16> */
.L_x_3445:
[----:B------:R-:W-:Y:S05]  /*1da90*/  BSYNC B2 ;  /* 0x0000000000027941 */ /* 0x000fea0003800000 */
.L_x_3444:
        /* <DEDUP_REMOVED lines=41> */
[----:B------:R-:W-:Y:S02]  /*1dd30*/  LOP3.LUT R35, R45, UR31, R46, 0x96, !PT ;  /* 0x0000001f2d237c12 */ /* 0x000fe4000f8e962e */
[----:B------:R-:W-:-:S07]  /*1dd40*/  MOV R70, R44 ;  /* 0x0000002c00467202 */ /* 0x000fce0000000f00 */
.L_x_3443:
[----:B------:R-:W-:Y:S05]  /*1dd50*/  BSYNC B1 ;  /* 0x0000000000017941 */ /* 0x000fea0003800000 */
.L_x_3442:
[----:B------:R-:W-:Y:S02]  /*1dd60*/  I2FP.F32.U32 R45, R121 ;  /* 0x00000079002d7245 */ /* 0x000fe40000201000 */
[----:B------:R-:W-:-:S03]  /*1dd70*/  PRMT R44, R39, 0x7632, R44 ;  /* 0x00007632272c7816 */ /* 0x000fc6000000002c */
[----:B------:R-:W-:Y:S01]  /*1dd80*/  FFMA.FTZ R45, R45, R58, 1.1641532182693481445e-10 ;  /* 0x2f0000002d2d7423 */ /* 0x000fe2000001003a */
[----:B------:R-:W-:-:S04]  /*1dd90*/  SHF.L.U32 R44, R44, 0x10, RZ ;  /* 0x000000102c2c7819 */ /* 0x000fc800000006ff */
        /* <DEDUP_REMOVED lines=8> */
.L_x_3438:
[----:B------:R-:W-:Y:S01]  /*1de20*/  SEL R58, RZ, 0x1000000, P5 ;  /* 0x01000000ff3a7807 */ /* 0x000fe20002800000 */
[C---:B------:R-:W-:Y:S01]  /*1de30*/  IMAD.WIDE.U32 R156, R134.reuse, 0x10, R156 ;  /* 0x00000010869c7825 */ /* 0x040fe200078e009c */
[----:B------:R-:W-:Y:S02]  /*1de40*/  SEL R59, RZ, 0x10000, P4 ;  /* 0x00010000ff3b7807 */ /* 0x000fe40002000000 */
[----:B------:R-:W-:Y:S01]  /*1de50*/  SEL R94, RZ, 0x100, P3 ;  /* 0x00000100ff5e7807 */ /* 0x000fe20001800000 */
[----:B------:R-:W-:Y:S01]  /*1de60*/  IMAD.WIDE.U32 R154, R134, 0x8, R154 ;  /* 0x00000008869a7825 */ /* 0x000fe200078e009a */
[----:B------:R-:W-:Y:S02]  /*1de70*/  LOP3.LUT P4, RZ, R125, 0x2, RZ, 0xc0, !PT ;  /* 0x000000027dff7812 */ /* 0x000fe4000788c0ff */
[----:B------:R-:W-:Y:S02]  /*1de80*/  LOP3.LUT R94, R94, R58, R59, 0xfe, !PT ;  /* 0x0000003a5e5e7212 */ /* 0x000fe400078efe3b */
[----:B------:R-:W-:-:S02]  /*1de90*/  SEL R58, RZ, 0x1, P4 ;  /* 0x00000001ff3a7807 */ /* 0x000fc40002000000 */
[C---:B------:R-:W-:Y:S02]  /*1dea0*/  LOP3.LUT P5, RZ, R125.reuse, 0x1, RZ, 0xc0, !PT ;  /* 0x000000017dff7812 */ /* 0x040fe400078ac0ff */
[C---:B------:R-:W-:Y:S01]  /*1deb0*/  LOP3.LUT P6, RZ, R125.reuse, 0x4, RZ, 0xc0, !PT ;  /* 0x000000047dff7812 */ /* 0x040fe200078cc0ff */
[----:B------:R-:W-:Y:S01]  /*1dec0*/  IMAD.WIDE.U32 R58, R58, 0x1000000, RZ ;  /* 0x010000003a3a7825 */ /* 0x000fe200078e00ff */
[----:B------:R-:W-:Y:S02]  /*1ded0*/  SEL R165, RZ, 0x1, P5 ;  /* 0x00000001ffa57807 */ /* 0x000fe40002800000 */
[----:B------:R-:W-:Y:S02]  /*1dee0*/  LOP3.LUT P2, RZ, R125, 0x8, RZ, 0xc0, !PT ;  /* 0x000000087dff7812 */ /* 0x000fe4000784c0ff */
[----:B------:R-:W-:Y:S02]  /*1def0*/  F2FP.BF16.F32.PACK_AB R47, R163, R164 ;  /* 0x000000a4a32f723e */ /* 0x000fe400000010ff */
[----:B------:R-:W-:-:S02]  /*1df00*/  F2FP.BF16.F32.PACK_AB R46, R161, R162 ;  /* 0x000000a2a12e723e */ /* 0x000fc400000010ff */
[----:B------:R-:W-:Y:S02]  /*1df10*/  F2FP.BF16.F32.PACK_AB R45, R159, R160 ;  /* 0x000000a09f2d723e */ /* 0x000fe400000010ff */
[----:B------:R-:W-:Y:S02]  /*1df20*/  F2FP.BF16.F32.PACK_AB R44, R153, R158 ;  /* 0x0000009e992c723e */ /* 0x000fe400000010ff */
[----:B------:R-:W-:Y:S02]  /*1df30*/  LOP3.LUT R165, R59, R94, R165, 0xfe, !PT ;  /* 0x0000005e3ba57212 */ /* 0x000fe400078efea5 */
[----:B------:R-:W-:Y:S01]  /*1df40*/  SEL R59, RZ, 0x1, P6 ;  /* 0x00000001ff3b7807 */ /* 0x000fe20003000000 */
[----:B------:R0:W-:Y:S01]  /*1df50*/  STG.E.128 desc[UR4][R156.64], R44 ;  /* 0x0000002c9c007986 */ /* 0x0001e2000c101d04 */
[----:B------:R-:W-:Y:S02]  /*1df60*/  SEL R94, RZ, 0x1, P2 ;  /* 0x00000001ff5e7807 */ /* 0x000fe40001000000 */
[----:B------:R-:W-:Y:S01]  /*1df70*/  LOP3.LUT P1, RZ, R125, 0x10, RZ, 0xc0, !PT ;  /* 0x000000107dff7812 */ /* 0x000fe2000782c0ff */
[----:B0-----:R-:W-:-:S04]  /*1df80*/  IMAD.WIDE.U32 R46, R59, 0x10000, RZ ;  /* 0x000100003b2e7825 */ /* 0x001fc800078e00ff */
[----:B------:R-:W-:-:S05]  /*1df90*/  IMAD.WIDE.U32 R44, R94, 0x100, RZ ;  /* 0x000001005e2c7825 */ /* 0x000fca00078e00ff */
[----:B------:R-:W-:Y:S02]  /*1dfa0*/  LOP3.LUT R45, R45, R165, R47, 0xfe, !PT ;  /* 0x000000a52d2d7212 */ /* 0x000fe400078efe2f */
[----:B------:R-:W-:Y:S02]  /*1dfb0*/  LOP3.LUT R58, R44, R58, R46, 0xfe, !PT ;  /* 0x0000003a2c3a7212 */ /* 0x000fe400078efe2e */
[----:B------:R-:W-:-:S04]  /*1dfc0*/  SEL R47, RZ, 0x1, P1 ;  /* 0x00000001ff2f7807 */ /* 0x000fc80000800000 */
[----:B------:R-:W-:-:S05]  /*1dfd0*/  LOP3.LUT R44, R58, R47, RZ, 0xfc, !PT ;  /* 0x0000002f3a2c7212 */ /* 0x000fca00078efcff */
        /* <DEDUP_REMOVED lines=22> */
.L_x_3446:
[----:B01----:R-:W-:Y:S01]  /*1e140*/  FADD.FTZ R45, RZ, R51 ;  /* 0x00000033ff2d7221 */ /* 0x003fe20000010000 */
        /* <DEDUP_REMOVED lines=41> */
[----:B------:R-:W-:Y:S06]  /*1e3e0*/  BRA.DIV UR8, `(.L_x_3447) ;  /* 0x00000012084c7947 */ /* 0x000fec000b800000 */
        /* <DEDUP_REMOVED lines=101> */
.L_x_3460:
[----:B-1----:R-:W-:Y:S01]  /*1ea40*/  FADD.FTZ R44, R157, R44 ;  /* 0x0000002c9d2c7221 */ /* 0x002fe20000010000 */
[----:B------:R-:W-:Y:S01]  /*1ea50*/  PLOP3.LUT P2, PT, PT, PT, UP0, 0x40, 0x0 ;  /* 0x000000000000781c */ /* 0x000fe20003f4e808 */
[----:B------:R-:W1:Y:S02]  /*1ea60*/  @!P1 LDC.64 R46, c[0x0][0x250] ;  /* 0x00009400ff2e9b82 */ /* 0x000e640000000a00 */
[----:B------:R-:W-:Y:S01]  /*1ea70*/  FFMA.FTZ R58, R44, R45, UR12 ;  /* 0x0000000c2c3a7e23 */ /* 0x000fe2000801002d */
[----:B------:R-:W-:-:S05]  /*1ea80*/  FMUL.FTZ R44, R155, R155 ;  /* 0x0000009b9b2c7220 */ /* 0x000fca0000410000 */
[----:B------:R-:W-:Y:S02]  /*1ea90*/  FSEL R59, R44, RZ, !P2 ;  /* 0x000000ff2c3b7208 */ /* 0x000fe40005000000 */
[----:B------:R-:W2:Y:S03]  /*1eaa0*/  @!P1 LDC.64 R44, c[0x0][0x258] ;  /* 0x00009600ff2c9b82 */ /* 0x000ea60000000a00 */
[----:B------:R-:W-:-:S06]  /*1eab0*/  FADD.FTZ R58, R58, R59 ;  /* 0x0000003b3a3a7221 */ /* 0x000fcc0000010000 */
[----:B------:R-:W3:Y:S01]  /*1eac0*/  MUFU.RSQ R58, R58 ;  /* 0x0000003a003a7308 */ /* 0x000ee20000001400 */
[----:B-1----:R-:W-:-:S05]  /*1ead0*/  @!P1 IMAD.WIDE R46, R60, 0x4, R46 ;  /* 0x000000043c2e9825 */ /* 0x002fca00078e022e */
[----:B------:R-:W-:Y:S01]  /*1eae0*/  @!P1 STG.E desc[UR4][R46.64], R155 ;  /* 0x0000009b2e009986 */ /* 0x000fe2000c101904 */
[----:B--2---:R-:W-:-:S05]  /*1eaf0*/  @!P1 IMAD.WIDE R44, R60, 0x4, R44 ;  /* 0x000000043c2c9825 */ /* 0x004fca00078e022c */
[----:B---3--:R1:W-:Y:S01]  /*1eb00*/  @!P1 STG.E desc[UR4][R44.64], R58 ;  /* 0x0000003a2c009986 */ /* 0x0083e2000c101904 */
[----:B------:R-:W-:-:S04]  /*1eb10*/  PLOP3.LUT P1, PT, PT, PT, UP0, 0x40, 0x0 ;  /* 0x000000000000781c */ /* 0x000fc80003f2e808 */
[----:B------:R-:W-:-:S05]  /*1eb20*/  FSEL R59, R155, RZ, P1 ;  /* 0x000000ff9b3b7208 */ /* 0x000fca0000800000 */
[C---:B------:R-:W-:Y:S01]  /*1eb30*/  FADD.FTZ R57, -R59.reuse, R57 ;  /* 0x000000393b397221 */ /* 0x040fe20000010100 */
[C---:B0-----:R-:W-:Y:S01]  /*1eb40*/  FADD.FTZ R157, -R59.reuse, R56 ;  /* 0x000000383b9d7221 */ /* 0x041fe20000010100 */
[C---:B------:R-:W-:Y:S01]  /*1eb50*/  FADD.FTZ R55, -R59.reuse, R55 ;  /* 0x000000373b377221 */ /* 0x040fe20000010100 */
[C---:B------:R-:W-:Y:S01]  /*1eb60*/  FADD.FTZ R53, -R59.reuse, R53 ;  /* 0x000000353b357221 */ /* 0x040fe20000010100 */
[C---:B------:R-:W-:Y:S01]  /*1eb70*/  FMUL.FTZ R57, R58.reuse, R57 ;  /* 0x000000393a397220 */ /* 0x040fe20000410000 */
[----:B------:R-:W-:Y:S01]  /*1eb80*/  FMUL.FTZ R56, R58, R157 ;  /* 0x0000009d3a387220 */ /* 0x000fe20000410000 */
[C---:B-1----:R-:W-:Y:S01]  /*1eb90*/  FADD.FTZ R45, -R59.reuse, R50 ;  /* 0x000000323b2d7221 */ /* 0x042fe20000010100 */
[----:B------:R-:W-:Y:S01]  /*1eba0*/  FADD.FTZ R51, -R59, R51 ;  /* 0x000000333b337221 */ /* 0x000fe20000010100 */
[----:B------:R-:W-:Y:S01]  /*1ebb0*/  FFMA.FTZ R57, R57, R24, R4 ;  /* 0x0000001839397223 */ /* 0x000fe20000010004 */
[----:B------:R-:W-:Y:S01]  /*1ebc0*/  FFMA.FTZ R56, R56, R97, R75 ;  /* 0x0000006138387223 */ /* 0x000fe2000001004b */
[C---:B------:R-:W-:Y:S01]  /*1ebd0*/  FMUL.FTZ R50, R58.reuse, R55 ;  /* 0x000000373a327220 */ /* 0x040fe20000410000 */
[C---:B------:R-:W-:Y:S01]  /*1ebe0*/  FMUL.FTZ R53, R58.reuse, R53 ;  /* 0x000000353a357220 */ /* 0x040fe20000410000 */
[C---:B------:R-:W-:Y:S01]  /*1ebf0*/  FADD.FTZ R155, -R59.reuse, R54 ;  /* 0x000000363b9b7221 */ /* 0x040fe20000010100 */
[----:B------:R-:W-:Y:S01]  /*1ec00*/  FMUL.FTZ R51, R58, R51 ;  /* 0x000000333a337220 */ /* 0x000fe20000410000 */
[----:B------:R-:W-:Y:S01]  /*1ec10*/  F2FP.BF16.F32.PACK_AB R47, R56, R57 ;  /* 0x00000039382f723e */ /* 0x000fe200000010ff */
[----:B------:R-:W-:Y:S01]  /*1ec20*/  FADD.FTZ R57, -R59, R52 ;  /* 0x000000343b397221 */ /* 0x000fe20000010100 */
[----:B------:R-:W-:Y:S01]  /*1ec30*/  FFMA.FTZ R52, R50, R23, R3 ;  /* 0x0000001732347223 */ /* 0x000fe20000010003 */
[C---:B------:R-:W-:Y:S01]  /*1ec40*/  FMUL.FTZ R45, R58.reuse, R45 ;  /* 0x0000002d3a2d7220 */ /* 0x040fe20000410000 */
[----:B------:R-:W-:Y:S01]  /*1ec50*/  FFMA.FTZ R53, R53, R22, R2 ;  /* 0x0000001635357223 */ /* 0x000fe20000010002 */
[C---:B------:R-:W-:Y:S01]  /*1ec60*/  FMUL.FTZ R46, R58.reuse, R57 ;  /* 0x000000393a2e7220 */ /* 0x040fe20000410000 */
[----:B------:R-:W-:Y:S01]  /*1ec70*/  FMUL.FTZ R155, R58, R155 ;  /* 0x0000009b3a9b7220 */ /* 0x000fe20000410000 */
[----:B------:R-:W-:Y:S01]  /*1ec80*/  FFMA.FTZ R44, R51, R21, R0 ;  /* 0x00000015332c7223 */ /* 0x000fe20000010000 */
[----:B------:R-:W-:Y:S01]  /*1ec90*/  FFMA.FTZ R51, R45, R92, R72 ;  /* 0x0000005c2d337223 */ /* 0x000fe20000010048 */
[----:B------:R-:W-:Y:S01]  /*1eca0*/  FFMA.FTZ R50, R46, R93, R73 ;  /* 0x0000005d2e327223 */ /* 0x000fe20000010049 */
[----:B------:R-:W-:Y:S01]  /*1ecb0*/  FFMA.FTZ R155, R155, R96, R74 ;  /* 0x000000609b9b7223 */ /* 0x000fe2000001004a */
[C---:B------:R-:W-:Y:S01]  /*1ecc0*/  FADD.FTZ R130, -R59.reuse, R130 ;  /* 0x000000823b827221 */ /* 0x040fe20000010100 */
[----:B------:R-:W-:Y:S01]  /*1ecd0*/  FADD.FTZ R129, -R59, R129 ;  /* 0x000000813b817221 */ /* 0x000fe20000010100 */
[----:B------:R-:W-:Y:S01]  /*1ece0*/  F2FP.BF16.F32.PACK_AB R44, R51, R44 ;  /* 0x0000002c332c723e */ /* 0x000fe200000010ff */
[C---:B------:R-:W-:Y:S01]  /*1ecf0*/  FADD.FTZ R131, -R59.reuse, R131 ;  /* 0x000000833b837221 */ /* 0x040fe20000010100 */
[----:B------:R-:W-:Y:S01]  /*1ed00*/  F2FP.BF16.F32.PACK_AB R45, R50, R53 ;  /* 0x00000035322d723e */ /* 0x000fe200000010ff */
[C---:B------:R-:W-:Y:S01]  /*1ed10*/  FADD.FTZ R126, -R59.reuse, R126 ;  /* 0x0000007e3b7e7221 */ /* 0x040fe20000010100 */
[C---:B------:R-:W-:Y:S01]  /*1ed20*/  LEA R50, P1, R48.reuse, UR14, 0x4 ;  /* 0x0000000e30327c11 */ /* 0x040fe2000f8220ff */
[----:B------:R-:W-:Y:S01]  /*1ed30*/  FADD.FTZ R95, -R59, R95 ;  /* 0x0000005f3b5f7221 */ /* 0x000fe20000010100 */
[----:B------:R-:W-:Y:S01]  /*1ed40*/  F2FP.BF16.F32.PACK_AB R46, R155, R52 ;  /* 0x000000349b2e723e */ /* 0x000fe200000010ff */
[C---:B------:R-:W-:Y:S01]  /*1ed50*/  FADD.FTZ R128, -R59.reuse, R128 ;  /* 0x000000803b807221 */ /* 0x040fe20000010100 */
[----:B------:R-:W-:Y:S01]  /*1ed60*/  LEA.HI.X R51, R48, UR15, RZ, 0x4, P1 ;  /* 0x0000000f30337c11 */ /* 0x000fe200088f24ff */
[----:B------:R-:W-:Y:S01]  /*1ed70*/  FADD.FTZ R127, -R59, R127 ;  /* 0x0000007f3b7f7221 */ /* 0x000fe20000010100 */
[C---:B------:R-:W-:Y:S01]  /*1ed80*/  FMUL.FTZ R130, R58.reuse, R130 ;  /* 0x000000823a827220 */ /* 0x040fe20000410000 */
[C---:B------:R-:W-:Y:S01]  /*1ed90*/  FMUL.FTZ R129, R58.reuse, R129 ;  /* 0x000000813a817220 */ /* 0x040fe20000410000 */
[C---:B------:R-:W-:Y:S01]  /*1eda0*/  FMUL.FTZ R131, R58.reuse, R131 ;  /* 0x000000833a837220 */ /* 0x040fe20000410000 */
[----:B------:R0:W-:Y:S01]  /*1edb0*/  STG.E.128 desc[UR4][R50.64], R44 ;  /* 0x0000002c32007986 */ /* 0x0001e2000c101d04 */
[C---:B------:R-:W-:Y:S01]  /*1edc0*/  FMUL.FTZ R48, R58.reuse, R126 ;  /* 0x0000007e3a307220 */ /* 0x040fe20000410000 */
[C---:B------:R-:W-:Y:S01]  /*1edd0*/  FMUL.FTZ R95, R58.reuse, R95 ;  /* 0x0000005f3a5f7220 */ /* 0x040fe20000410000 */
[----:B------:R-:W-:Y:S01]  /*1ede0*/  FFMA.FTZ R52, R131, R101, R79 ;  /* 0x0000006583347223 */ /* 0x000fe2000001004f */
[----:B------:R-:W-:Y:S01]  /*1edf0*/  FFMA.FTZ R53, R129, R100, R78 ;  /* 0x0000006481357223 */ /* 0x000fe2000001004e */
[----:B------:R-:W-:Y:S01]  /*1ee00*/  FADD.FTZ R141, -R59, R141 ;  /* 0x0000008d3b8d7221 */ /* 0x000fe20000010100 */
[----:B------:R-:W-:Y:S01]  /*1ee10*/  FFMA.FTZ R95, R95, R98, R76 ;  /* 0x000000625f5f7223 */ /* 0x000fe2000001004c */
[C---:B------:R-:W-:Y:S01]  /*1ee20*/  FADD.FTZ R140, -R59.reuse, R140 ;  /* 0x0000008c3b8c7221 */ /* 0x040fe20000010100 */
[C---:B------:R-:W-:Y:S01]  /*1ee30*/  FADD.FTZ R132, -R59.reuse, R132 ;  /* 0x000000843b847221 */ /* 0x040fe20000010100 */
[C---:B------:R-:W-:Y:S01]  /*1ee40*/  FADD.FTZ R149, -R59.reuse, R149 ;  /* 0x000000953b957221 */ /* 0x040fe20000010100 */
[C---:B------:R-:W-:Y:S01]  /*1ee50*/  FADD.FTZ R150, -R59.reuse, R150 ;  /* 0x000000963b967221 */ /* 0x040fe20000010100 */
[C---:B------:R-:W-:Y:S01]  /*1ee60*/  FMUL.FTZ R141, R58.reuse, R141 ;  /* 0x0000008d3a8d7220 */ /* 0x040fe20000410000 */
[C---:B------:R-:W-:Y:S01]  /*1ee70*/  FMUL.FTZ R140, R58.reuse, R140 ;  /* 0x0000008c3a8c7220 */ /* 0x040fe20000410000 */
[C---:B------:R-:W-:Y:S01]  /*1ee80*/  FMUL.FTZ R132, R58.reuse, R132 ;  /* 0x000000843a847220 */ /* 0x040fe20000410000 */
[C---:B------:R-:W-:Y:S01]  /*1ee90*/  FADD.FTZ R137, -R59.reuse, R137 ;  /* 0x000000893b897221 */ /* 0x040fe20000010100 */
[C---:B------:R-:W-:Y:S01]  /*1eea0*/  FADD.FTZ R136, -R59.reuse, R136 ;  /* 0x000000883b887221 */ /* 0x040fe20000010100 */
[C---:B------:R-:W-:Y:S01]  /*1eeb0*/  FADD.FTZ R139, -R59.reuse, R139 ;  /* 0x0000008b3b8b7221 */ /* 0x040fe20000010100 */
[C---:B------:R-:W-:Y:S01]  /*1eec0*/  FADD.FTZ R138, -R59.reuse, R138 ;  /* 0x0000008a3b8a7221 */ /* 0x040fe20000010100 */
[----:B0-----:R-:W0:Y:S01]  /*1eed0*/  LDC.64 R44, c[0x0][0x2b8] ;  /* 0x0000ae00ff2c7b82 */ /* 0x001e220000000a00 */
[C---:B------:R-:W-:Y:S01]  /*1eee0*/  FMUL.FTZ R50, R58.reuse, R128 ;  /* 0x000000803a327220 */ /* 0x040fe20000410000 */
[----:B------:R-:W-:Y:S01]  /*1eef0*/  FMUL.FTZ R51, R58, R127 ;  /* 0x0000007f3a337220 */ /* 0x000fe20000410000 */
[----:B------:R-:W-:Y:S01]  /*1ef00*/  FFMA.FTZ R46, R130, R27, R7 ;  /* 0x0000001b822e7223 */ /* 0x000fe20000010007 */
[C---:B------:R-:W-:Y:S01]  /*1ef10*/  FADD.FTZ R143, -R59.reuse, R143 ;  /* 0x0000008f3b8f7221 */ /* 0x040fe20000010100 */
[C---:B------:R-:W-:Y:S01]  /*1ef20*/  FADD.FTZ R142, -R59.reuse, R142 ;  /* 0x0000008e3b8e7221 */ /* 0x040fe20000010100 */
[C---:B------:R-:W-:Y:S01]  /*1ef30*/  FMUL.FTZ R149, R58.reuse, R149 ;  /* 0x000000953a957220 */ /* 0x040fe20000410000 */
        /* <DEDUP_REMOVED lines=15> */
[----:B------:R-:W-:Y:S01]  /*1f030*/  FADD.FTZ R59, -R59, R163 ;  /* 0x000000a33b3b7221 */ /* 0x000fe20000010100 */
[----:B------:R-:W-:Y:S01]  /*1f040*/  FFMA.FTZ R53, R140, R104, R82 ;  /* 0x000000688c357223 */ /* 0x000fe20000010052 */
[----:B0-----:R-:W-:-:S04]  /*1f050*/  IMAD.WIDE.U32 R126, R49, 0x10, R44 ;  /* 0x00000010317e7825 */ /* 0x001fc800078e002c */
[----:B------:R-:W-:Y:S01]  /*1f060*/  FFMA.FTZ R47, R132, R28, R8 ;  /* 0x0000001c842f7223 */ /* 0x000fe20000010008 */
[C---:B------:R-:W-:Y:S01]  /*1f070*/  FMUL.FTZ R137, R58.reuse, R137 ;  /* 0x000000893a897220 */ /* 0x040fe20000410000 */
[----:B------:R-:W-:Y:S01]  /*1f080*/  FMUL.FTZ R136, R58, R136 ;  /* 0x000000883a887220 */ /* 0x000fe20000410000 */
[----:B------:R-:W-:-:S04]  /*1f090*/  IMAD.WIDE.U32 R128, R135, 0x10, R44 ;  /* 0x0000001087807825 */ /* 0x000fc800078e002c */
[C---:B------:R-:W-:Y:S01]  /*1f0a0*/  FMUL.FTZ R139, R58.reuse, R139 ;  /* 0x0000008b3a8b7220 */ /* 0x040fe20000410000 */
[C---:B------:R-:W-:Y:S01]  /*1f0b0*/  FMUL.FTZ R138, R58.reuse, R138 ;  /* 0x0000008a3a8a7220 */ /* 0x040fe20000410000 */
[----:B------:R-:W-:Y:S01]  /*1f0c0*/  FMUL.FTZ R143, R58, R143 ;  /* 0x0000008f3a8f7220 */ /* 0x000fe20000410000 */
[----:B------:R-:W-:-:S04]  /*1f0d0*/  IMAD.WIDE.U32 R130, R144, 0x10, R44 ;  /* 0x0000001090827825 */ /* 0x000fc800078e002c */
[----:B------:R-:W-:Y:S01]  /*1f0e0*/  FFMA.FTZ R44, R48, R25, R5 ;  /* 0x00000019302c7223 */ /* 0x000fe20000010005 */
[----:B------:R-:W-:Y:S01]  /*1f0f0*/  FFMA.FTZ R45, R50, R26, R6 ;  /* 0x0000001a322d7223 */ /* 0x000fe20000010006 */
[----:B------:R-:W-:Y:S01]  /*1f100*/  FFMA.FTZ R48, R51, R99, R77 ;  /* 0x0000006333307223 */ /* 0x000fe2000001004d */
[----:B------:R-:W-:Y:S01]  /*1f110*/  FFMA.FTZ R50, R141, R31, R11 ;  /* 0x0000001f8d327223 */ /* 0x000fe2000001000b */
[----:B------:R-:W-:Y:S01]  /*1f120*/  FMUL.FTZ R142, R58, R142 ;  /* 0x0000008e3a8e7220 */ /* 0x000fe20000410000 */
[----:B------:R-:W-:Y:S01]  /*1f130*/  F2FP.BF16.F32.PACK_AB R44, R95, R44 ;  /* 0x0000002c5f2c723e */ /* 0x000fe200000010ff */
[----:B------:R-:W-:Y:S01]  /*1f140*/  FFMA.FTZ R54, R149, R63, R15 ;  /* 0x0000003f95367223 */ /* 0x000fe2000001000f */
[----:B------:R-:W0:Y:S01]  /*1f150*/  LDC.64 R94, c[0x0][0x210] ;  /* 0x00008400ff5e7b82 */ /* 0x000e220000000a00 */
[----:B------:R-:W-:Y:S01]  /*1f160*/  FFMA.FTZ R57, R150, R108, R86 ;  /* 0x0000006c96397223 */ /* 0x000fe20000010056 */
        /* <DEDUP_REMOVED lines=38> */
[----:B------:R-:W-:Y:S01]  /*1f3d0*/  LEA R136, P1, R134, UR14, 0x4 ;  /* 0x0000000e86887c11 */ /* 0x000fe2000f8220ff */
[----:B------:R1:W-:Y:S01]  /*1f3e0*/  STG.E.128 desc[UR4][R126.64], R44 ;  /* 0x0000002c7e007986 */ /* 0x0003e2000c101d04 */
[----:B------:R-:W-:Y:S01]  /*1f3f0*/  F2FP.BF16.F32.PACK_AB R51, R142, R51 ;  /* 0x000000338e33723e */ /* 0x000fe200000010ff */
[----:B0-----:R-:W-:Y:S01]  /*1f400*/  IMAD R60, R94, 0x4, R60 ;  /* 0x000000045e3c7824 */ /* 0x001fe200078e023c */
[----:B------:R-:W-:-:S02]  /*1f410*/  F2FP.BF16.F32.PACK_AB R49, R138, R49 ;  /* 0x000000318a31723e */ /* 0x000fc400000010ff */
[----:B------:R-:W-:Y:S02]  /*1f420*/  F2FP.BF16.F32.PACK_AB R48, R53, R48 ;  /* 0x000000303530723e */ /* 0x000fe400000010ff */
[----:B------:R-:W-:Y:S02]  /*1f430*/  F2FP.BF16.F32.PACK_AB R55, R152, R55 ;  /* 0x000000379837723e */ /* 0x000fe400000010ff */
[----:B------:R-:W-:Y:S01]  /*1f440*/  F2FP.BF16.F32.PACK_AB R53, R147, R148 ;  /* 0x000000949335723e */ /* 0x000fe200000010ff */
[----:B------:R1:W-:Y:S01]  /*1f450*/  STG.E.128 desc[UR4][R128.64], R48 ;  /* 0x0000003080007986 */ /* 0x0003e2000c101d04 */
[----:B------:R-:W-:Y:S02]  /*1f460*/  F2FP.BF16.F32.PACK_AB R52, R145, R52 ;  /* 0x000000349134723e */ /* 0x000fe400000010ff */
[----:B------:R-:W-:Y:S02]  /*1f470*/  F2FP.BF16.F32.PACK_AB R59, R59, R164 ;  /* 0x000000a43b3b723e */ /* 0x000fe400000010ff */
[----:B------:R-:W-:Y:S01]  /*1f480*/  F2FP.BF16.F32.PACK_AB R58, R161, R58 ;  /* 0x0000003aa13a723e */ /* 0x000fe200000010ff */
[----:B------:R1:W-:Y:S01]  /*1f490*/  STG.E.128 desc[UR4][R130.64], R52 ;  /* 0x0000003482007986 */ /* 0x0003e2000c101d04 */
[----:B------:R-:W-:-:S02]  /*1f4a0*/  F2FP.BF16.F32.PACK_AB R57, R132, R57 ;  /* 0x000000398439723e */ /* 0x000fc400000010ff */
[----:B------:R-:W-:Y:S02]  /*1f4b0*/  LEA.HI.X R137, R134, UR15, RZ, 0x4, P1 ;  /* 0x0000000f86897c11 */ /* 0x000fe400088f24ff */
[----:B------:R-:W-:Y:S02]  /*1f4c0*/  F2FP.BF16.F32.PACK_AB R56, R153, R56 ;  /* 0x000000389938723e */ /* 0x000fe400000010ff */
[----:B------:R-:W-:-:S03]  /*1f4d0*/  ISETP.GE.AND P1, PT, R60, R95, PT ;  /* 0x0000005f3c00720c */ /* 0x000fc60003f26270 */
[----:B------:R1:W-:Y:S10]  /*1f4e0*/  STG.E.128 desc[UR4][R136.64], R56 ;  /* 0x0000003888007986 */ /* 0x0003f4000c101d04 */
[----:B------:R-:W-:Y:S05]  /*1f4f0*/  @!P1 BRA `(.L_x_3448) ;  /* 0xfffffe1800bc9947 */ /* 0x000fea000383ffff */
[----:B------:R-:W-:Y:S05]  /*1f500*/  BSYNC B0 ;  /* 0x0000000000007941 */ /* 0x000fea0003800000 */
.L_x_2801:
[----:B------:R-:W-:Y:S05]  /*1f510*/  EXIT ;  /* 0x000000000000794d */ /* 0x000fea0003800000 */
.L_x_3447:
[----:B------:R-:W-:Y:S01]  /*1f520*/  HFMA2.MMA R47, -RZ, RZ, 0, 1.847743988037109375e-06 ;  /* 0x0000001fff2f7435 */ /* 0x000fe200000001ff */
[----:B------:R-:W-:Y:S01]  /*1f530*/  BSSY B1, `(.L_x_3449) ;  /* 0x0000007000017945 */ /* 0x000fe20003800000 */
[----:B------:R-:W-:Y:S01]  /*1f540*/  MOV R165, R59 ;  /* 0x0000003b00a57202 */ /* 0x000fe20000000f00 */
[----:B------:R-:W-:Y:S02]  /*1f550*/  IMAD.MOV.U32 R58, RZ, RZ, 0x1 ;  /* 0x00000001ff3a7424 */ /* 0x000fe400078e00ff */
[----:B------:R-:W-:-:S07]  /*1f560*/  IMAD.MOV.U32 R46, RZ, RZ, -0x1 ;  /* 0xffffffffff2e7424 */ /* 0x000fce00078e00ff */
[----:B------:R-:W-:Y:S05]  /*1f570*/  WARPSYNC.COLLECTIVE R46, `(.L_x_3450) ;  /* 0x000000002e087348 */ /* 0x000fea0003c00000 */
[----:B------:R0:W1:Y:S02]  /*1f580*/  SHFL.BFLY P2, R44, R165, R58, R47 ;  /* 0x0c00003aa52c7389 */ /* 0x000064000004002f */
[----:B01----:R-:W-:Y:S01]  /*1f590*/  ENDCOLLECTIVE ;  /* 0x000000000000791b */ /* 0x003fe20003800000 */
.L_x_3450:
[----:B------:R-:W-:Y:S05]  /*1f5a0*/  BSYNC B1 ;  /* 0x0000000000017941 */ /* 0x000fea0003800000 */
.L_x_3449:
[----:B------:R-:W-:Y:S01]  /*1f5b0*/  FADD.FTZ R94, R59, R44 ;  /* 0x0000002c3b5e7221 */ /* 0x000fe20000010000 */
[----:B------:R-:W-:Y:S01]  /*1f5c0*/  HFMA2.MMA R47, -RZ, RZ, 0, 1.847743988037109375e-06 ;  /* 0x0000001fff2f7435 */ /* 0x000fe200000001ff */
[----:B------:R-:W-:Y:S01]  /*1f5d0*/  IMAD.MOV.U32 R58, RZ, RZ, 0x2 ;  /* 0x00000002ff3a7424 */ /* 0x000fe200078e00ff */
[----:B------:R-:W0:Y:S01]  /*1f5e0*/  LDC R45, c[0x0][0x290] ;  /* 0x0000a400ff2d7b82 */ /* 0x000e220000000800 */
[----:B------:R-:W-:Y:S01]  /*1f5f0*/  IMAD.MOV.U32 R46, RZ, RZ, -0x1 ;  /* 0xffffffffff2e7424 */ /* 0x000fe200078e00ff */
[----:B------:R-:W-:-:S07]  /*1f600*/  MOV R165, R94 ;  /* 0x0000005e00a57202 */ /* 0x000fce0000000f00 */
[----:B0-----:R-:W-:Y:S05]  /*1f610*/  WARPSYNC.COLLECTIVE R46, `(.L_x_3451) ;  /* 0x000000002e087348 */ /* 0x001fea0003c00000 */
[----:B------:R1:W2:Y:S02]  /*1f620*/  SHFL.BFLY P2, R44, R165, R58, R47 ;  /* 0x0c00003aa52c7389 */ /* 0x0002a4000004002f */
[----:B012---:R-:W-:Y:S01]  /*1f630*/  ENDCOLLECTIVE ;  /* 0x000000000000791b */ /* 0x007fe20003800000 */
.L_x_3451:
[----:B------:R-:W-:Y:S02]  /*1f640*/  IMAD.MOV.U32 R58, RZ, RZ, 0x4 ;  /* 0x00000004ff3a7424 */ /* 0x000fe400078e00ff */
[----:B------:R-:W-:-:S05]  /*1f650*/  FADD.FTZ R154, R94, R44 ;  /* 0x0000002c5e9a7221 */ /* 0x000fca0000010000 */
[----:B------:R-:W-:-:S07]  /*1f660*/  MOV R165, R154 ;  /* 0x0000009a00a57202 */ /* 0x000fce0000000f00 */
[----:B------:R-:W-:Y:S05]  /*1f670*/  WARPSYNC.COLLECTIVE R46, `(.L_x_3452) ;  /* 0x000000002e087348 */ /* 0x000fea0003c00000 */
[----:B------:R0:W1:Y:S02]  /*1f680*/  SHFL.BFLY P2, R44, R165, R58, R47 ;  /* 0x0c00003aa52c7389 */ /* 0x000064000004002f */
[----:B01----:R-:W-:Y:S01]  /*1f690*/  ENDCOLLECTIVE ;  /* 0x000000000000791b */ /* 0x003fe20003800000 */
.L_x_3452:
[----:B------:R-:W-:Y:S02]  /*1f6a0*/  IMAD.MOV.U32 R58, RZ, RZ, 0x8 ;  /* 0x00000008ff3a7424 */ /* 0x000fe400078e00ff */
[----:B------:R-:W-:-:S05]  /*1f6b0*/  FADD.FTZ R156, R154, R44 ;  /* 0x0000002c9a9c7221 */ /* 0x000fca0000010000 */
[----:B------:R-:W-:-:S07]  /*1f6c0*/  MOV R165, R156 ;  /* 0x0000009c00a57202 */ /* 0x000fce0000000f00 */
[----:B------:R-:W-:Y:S05]  /*1f6d0*/  WARPSYNC.COLLECTIVE R46, `(.L_x_3453) ;  /* 0x000000002e087348 */ /* 0x000fea0003c00000 */
[----:B------:R0:W1:Y:S02]  /*1f6e0*/  SHFL.BFLY P2, R44, R165, R58, R47 ;  /* 0x0c00003aa52c7389 */ /* 0x000064000004002f */
[----:B01----:R-:W-:Y:S01]  /*1f6f0*/  ENDCOLLECTIVE ;  /* 0x000000000000791b */ /* 0x003fe20003800000 */
.L_x_3453:
[----:B------:R-:W-:Y:S02]  /*1f700*/  IMAD.MOV.U32 R58, RZ, RZ, 0x10 ;  /* 0x00000010ff3a7424 */ /* 0x000fe400078e00ff */
[----:B------:R-:W-:-:S05]  /*1f710*/  FADD.FTZ R157, R156, R44 ;  /* 0x0000002c9c9d7221 */ /* 0x000fca0000010000 */
[----:B------:R-:W-:-:S07]  /*1f720*/  MOV R165, R157 ;  /* 0x0000009d00a57202 */ /* 0x000fce0000000f00 */
[----:B------:R-:W-:Y:S05]  /*1f730*/  WARPSYNC.COLLECTIVE R46, `(.L_x_3454) ;  /* 0x000000002e087348 */ /* 0x000fea0003c00000 */
[----:B------:R0:W1:Y:S02]  /*1f740*/  SHFL.BFLY P2, R44, R165, R58, R47 ;  /* 0x0c00003aa52c7389 */ /* 0x000064000004002f */
[----:B01----:R-:W-:Y:S01]  /*1f750*/  ENDCOLLECTIVE ;  /* 0x000000000000791b */ /* 0x003fe20003800000 */
.L_x_3454:
[----:B------:R-:W-:Y:S02]  /*1f760*/  IMAD.MOV.U32 R58, RZ, RZ, 0x1 ;  /* 0x00000001ff3a7424 */ /* 0x000fe400078e00ff */
[----:B------:R-:W-:-:S04]  /*1f770*/  FADD.FTZ R44, R157, R44 ;  /* 0x0000002c9d2c7221 */ /* 0x000fc80000010000 */
[----:B------:R-:W-:-:S04]  /*1f780*/  FMUL.FTZ R155, R44, R45 ;  /* 0x0000002d2c9b7220 */ /* 0x000fc80000410000 */
[C---:B------:R-:W-:Y:S01]  /*1f790*/  FADD.FTZ R44, -R155.reuse, R51 ;  /* 0x000000339b2c7221 */ /* 0x040fe20000010100 */
[C---:B------:R-:W-:Y:S01]  /*1f7a0*/  FADD.FTZ R59, -R155.reuse, R50 ;  /* 0x000000329b3b7221 */ /* 0x040fe20000010100 */
[----:B------:R-:W-:Y:S02]  /*1f7b0*/  FADD.FTZ R47, -R155, R52 ;  /* 0x000000349b2f7221 */ /* 0x000fe40000010100 */
[----:B------:R-:W-:-:S04]  /*1f7c0*/  FFMA.FTZ R44, R44, R44, RZ ;  /* 0x0000002c2c2c7223 */ /* 0x000fc800000100ff */
[----:B------:R-:W-:Y:S01]  /*1f7d0*/  FFMA.FTZ R44, R59, R59, R44 ;  /* 0x0000003b3b2c7223 */ /* 0x000fe2000001002c */
[----:B------:R-:W-:-:S04]  /*1f7e0*/  FADD.FTZ R59, -R155, R53 ;  /* 0x000000359b3b7221 */ /* 0x000fc80000010100 */
[----:B------:R-:W-:Y:S01]  /*1f7f0*/  FFMA.FTZ R44, R59, R59, R44 ;  /* 0x0000003b3b2c7223 */ /* 0x000fe2000001002c */
[----:B------:R-:W-:-:S03]  /*1f800*/  FADD.FTZ R59, -R155, R163 ;  /* 0x000000a39b3b7221 */ /* 0x000fc60000010100 */
        /* <DEDUP_REMOVED lines=71> */
[----:B------:R-:W-:-:S03]  /*1fc80*/  HFMA2.MMA R47, -RZ, RZ, 0, 1.847743988037109375e-06 ;  /* 0x0000001fff2f7435 */ /* 0x000fc600000001ff */
[----:B------:R-:W-:-:S05]  /*1fc90*/  FFMA.FTZ R59, R59, R59, R44 ;  /* 0x0000003b3b3b7223 */ /* 0x000fca000001002c */
[----:B------:R-:W-:-:S07]  /*1fca0*/  MOV R165, R59 ;  /* 0x0000003b00a57202 */ /* 0x000fce0000000f00 */
[----:B------:R-:W-:Y:S05]  /*1fcb0*/  WARPSYNC.COLLECTIVE R46, `(.L_x_3455) ;  /* 0x000000002e087348 */ /* 0x000fea0003c00000 */
[----:B------:R0:W1:Y:S02]  /*1fcc0*/  SHFL.BFLY P2, R44, R165, R58, R47 ;  /* 0x0c00003aa52c7389 */ /* 0x000064000004002f */
[----:B01----:R-:W-:Y:S01]  /*1fcd0*/  ENDCOLLECTIVE ;  /* 0x000000000000791b */ /* 0x003fe20003800000 */
.L_x_3455:
[----:B------:R-:W-:Y:S01]  /*1fce0*/  MOV R58, 0x2 ;  /* 0x00000002003a7802 */ /* 0x000fe20000000f00 */
[----:B------:R-:W-:-:S04]  /*1fcf0*/  FADD.FTZ R94, R59, R44 ;  /* 0x0000002c3b5e7221 */ /* 0x000fc80000010000 */
[----:B------:R-:W-:-:S07]  /*1fd00*/  IMAD.MOV.U32 R165, RZ, RZ, R94 ;  /* 0x000000ffffa57224 */ /* 0x000fce00078e005e */
[----:B------:R-:W-:Y:S05]  /*1fd10*/  WARPSYNC.COLLECTIVE R46, `(.L_x_3456) ;  /* 0x000000002e087348 */ /* 0x000fea0003c00000 */
[----:B------:R0:W1:Y:S02]  /*1fd20*/  SHFL.BFLY P2, R44, R165, R58, R47 ;  /* 0x0c00003aa52c7389 */ /* 0x000064000004002f */
[----:B01----:R-:W-:Y:S01]  /*1fd30*/  ENDCOLLECTIVE ;  /* 0x000000000000791b */ /* 0x003fe20003800000 */
.L_x_3456:
[----:B------:R-:W-:Y:S01]  /*1fd40*/  HFMA2.MMA R58, -RZ, RZ, 0, 2.384185791015625e-07 ;  /* 0x00000004ff3a7435 */ /* 0x000fe200000001ff */
[----:B------:R-:W-:-:S04]  /*1fd50*/  FADD.FTZ R154, R94, R44 ;  /* 0x0000002c5e9a7221 */ /* 0x000fc80000010000 */
[----:B------:R-:W-:-:S07]  /*1fd60*/  IMAD.MOV.U32 R165, RZ, RZ, R154 ;  /* 0x000000ffffa57224 */ /* 0x000fce00078e009a */
[----:B------:R-:W-:Y:S05]  /*1fd70*/  WARPSYNC.COLLECTIVE R46, `(.L_x_3457) ;  /* 0x000000002e087348 */ /* 0x000fea0003c00000 */
[----:B------:R0:W1:Y:S02]  /*1fd80*/  SHFL.BFLY P2, R44, R165, R58, R47 ;  /* 0x0c00003aa52c7389 */ /* 0x000064000004002f */
[----:B01----:R-:W-:Y:S01]  /*1fd90*/  ENDCOLLECTIVE ;  /* 0x000000000000791b */ /* 0x003fe20003800000 */
.L_x_3457:
[----:B------:R-:W-:Y:S01]  /*1fda0*/  MOV R58, 0x8 ;  /* 0x00000008003a7802 */ /* 0x000fe20000000f00 */
[----:B------:R-:W-:-:S04]  /*1fdb0*/  FADD.FTZ R156, R154, R44 ;  /* 0x0000002c9a9c7221 */ /* 0x000fc80000010000 */
[----:B------:R-:W-:-:S07]  /*1fdc0*/  IMAD.MOV.U32 R165, RZ, RZ, R156 ;  /* 0x000000ffffa57224 */ /* 0x000fce00078e009c */
[----:B------:R-:W-:Y:S05]  /*1fdd0*/  WARPSYNC.COLLECTIVE R46, `(.L_x_3458) ;  /* 0x000000002e087348 */ /* 0x000fea0003c00000 */
[----:B------:R0:W1:Y:S02]  /*1fde0*/  SHFL.BFLY P2, R44, R165, R58, R47 ;  /* 0x0c00003aa52c7389 */ /* 0x000064000004002f */
[----:B01----:R-:W-:Y:S01]  /*1fdf0*/  ENDCOLLECTIVE ;  /* 0x000000000000791b */ /* 0x003fe20003800000 */
.L_x_3458:
[----:B------:R-:W-:Y:S01]  /*1fe00*/  HFMA2.MMA R58, -RZ, RZ, 0, 9.5367431640625e-07 ;  /* 0x00000010ff3a7435 */ /* 0x000fe200000001ff */
[----:B------:R-:W-:-:S04]  /*1fe10*/  FADD.FTZ R157, R156, R44 ;  /* 0x0000002c9c9d7221 */ /* 0x000fc80000010000 */
[----:B------:R-:W-:-:S07]  /*1fe20*/  IMAD.MOV.U32 R165, RZ, RZ, R157 ;  /* 0x000000ffffa57224 */ /* 0x000fce00078e009d */
[----:B------:R-:W-:Y:S05]  /*1fe30*/  WARPSYNC.COLLECTIVE R46, `(.L_x_3459) ;  /* 0x000000002e087348 */ /* 0x000fea0003c00000 */
[----:B------:R0:W1:Y:S02]  /*1fe40*/  SHFL.BFLY P2, R44, R165, R58, R47 ;  /* 0x0c00003aa52c7389 */ /* 0x000064000004002f */
[----:B01----:R-:W-:Y:S01]  /*1fe50*/  ENDCOLLECTIVE ;  /* 0x000000000000791b */ /* 0x003fe20003800000 */
.L_x_3459:
[----:B------:R-:W-:Y:S05]  /*1fe60*/  BRA `(.L_x_3460) ;  /* 0xffffffe800f47947 */ /* 0x000fea000383ffff */
.L_x_3461:
        /* <DEDUP_REMOVED lines=9> */
.L_x_33635:


//--------------------- .text._ZN10layer_norm31ln_parallel_residual_fwd_kernelINS_13Kernel_traitsI6__halfS2_S2_S2_fjLj1280ELj1ELj4ELj1ELj16ENS_18Kernel_traits_baseILj1280ES2_S2_S2_S2_fjLj128EEEEELb0ELb0ELb0EEEvNS_9FwdParamsE --------------------------
	.section	.text._ZN10layer_norm31ln_parallel_residual_fwd_kernelINS_13Kernel_traitsI6__halfS2_S2_S2_fjLj1280ELj1ELj4ELj1ELj16ENS_18Kernel_traits_baseILj1280ES2_S2_S2_S2_fjLj128EEEEELb0ELb0ELb0EEEvNS_9FwdParamsE,"ax",@progbits
	.align	128
        .global         _ZN10layer_norm31ln_parallel_residual_fwd_kernelINS_13Kernel_traitsI6__halfS2_S2_S2_fjLj1280ELj1ELj4ELj1ELj16ENS_18Kernel_traits_baseILj1280ES2_S2_S2_S2_fjLj128EEEEELb0ELb0ELb0EEEvNS_9FwdParamsE
        .type           _ZN10layer_norm31ln_parallel_residual_fwd_kernelINS_13Kernel_traitsI6__halfS2_S2_S2_fjLj1280ELj1ELj4ELj1ELj16ENS_18Kernel_traits_baseILj1280ES2_S2_S2_S2_fjLj128EEEEELb0ELb0ELb0EEEvNS_9FwdParamsE,@function
        .size           _ZN10layer_norm31ln_parallel_residual_fwd_kernelINS_13Kernel_traitsI6__halfS2_S2_S2_fjLj1280ELj1ELj4ELj1ELj16ENS_18Kernel_traits_baseILj1280ES2_S2_S2_S2_fjLj128EEEEELb0ELb0ELb0EEEvNS_9FwdParamsE,(.L_x_33636 - _ZN10layer_norm31ln_parallel_residual_fwd_kernelINS_13Kernel_traitsI6__halfS2_S2_S2_fjLj1280ELj1ELj4ELj1ELj16ENS_18Kernel_traits_baseILj1280ES2_S2_S2_S2_fjLj128EEEEELb0ELb0ELb0EEEvNS_9FwdParamsE)
        .other          _ZN10layer_norm31ln_parallel_residual_fwd_kernelINS_13Kernel_traitsI6__halfS2_S2_S2_fjLj1280ELj1ELj4ELj1ELj16ENS_18Kernel_traits_baseILj1280ES2_S2_S2_S2_fjLj128EEEEELb0ELb0ELb0EEEvNS_9FwdParamsE,@"STO_CUDA_ENTRY STV_DEFAULT"
_ZN10layer_norm31ln_parallel_residual_fwd_kernelINS_13Kernel_traitsI6__halfS2_S2_S2_fjLj1280ELj1ELj4ELj1ELj16ENS_18Kernel_traits_baseILj1280ES2_S2_S2_S2_fjLj128EEEEELb0ELb0ELb0EEEvNS_9FwdParamsE:
.text._ZN10layer_norm31ln_parallel_residual_fwd_kernelINS_13Kernel_traitsI6__halfS2_S2_S2_fjLj1280ELj1ELj4ELj1ELj16ENS_18Kernel_traits_baseILj1280ES2_S2_S2_S2_fjLj128EEEEELb0ELb0ELb0EEEvNS_9FwdParamsE:
        /* <DEDUP_REMOVED lines=12> */
[----:B------:R-:W-:Y:S02]  /*00c0*/  LEA.HI.SX32 R0, R0, R5, 0x1d ;  /* 0x0000000500007211 */ /* 0x000fe400078feaff */
[----:B------:R-:W-:Y:S02]  /*00d0*/  MOV R13, R2 ;  /* 0x00000002000d7202 */ /* 0x000fe40000000f00 */
[----:B------:R-:W-:-:S02]  /*00e0*/  ISETP.GE.U32.AND P6, PT, R0, 0x40, PT ;  /* 0x000000400000780c */ /* 0x000fc40003fc6070 */
        /* <DEDUP_REMOVED lines=10> */
[----:B------:R-:W-:Y:S01]  /*0190*/  ULDC.64 UR8, c[0x0][0x2d0] ;  /* 0x0000b40000087ab9 */ /* 0x000fe20000000a00 */
[----:B------:R-:W-:Y:S01]  /*01a0*/  ISETP.NE.U32.AND P0, PT, RZ, UR6, PT ;  /* 0x00000006ff007c0c */ /* 0x000fe2000bf05070 */
[----:B------:R-:W0:Y:S01]  /*01b0*/  LDC.64 R8, c[0x0][0x260] ;  /* 0x00009800ff087b82 */ /* 0x000e220000000a00 */
[----:B------:R-:W-:Y:S02]  /*01c0*/  ISETP.NE.U32.AND P2, PT, RZ, UR8, PT ;  /* 0x00000008ff007c0c */ /* 0x000fe4000bf45070 */
[----:B------:R-:W-:Y:S02]  /*01d0*/  ISETP.NE.AND.EX P0, PT, RZ, UR7, PT, P0 ;  /* 0x00000007ff007c0c */ /* 0x000fe4000bf05300 */
[----:B------:R-:W-:Y:S02]  /*01e0*/  ISETP.NE.AND.EX P2, PT, RZ, UR9, PT, P2 ;  /* 0x00000009ff007c0c */ /* 0x000fe4000bf45320 */
[----:B------:R-:W-:-:S02]  /*01f0*/  SHF.L.U32 R24, R13, 0x4, RZ ;  /* 0x000000040d187819 */ /* 0x000fc400000006ff */
[----:B------:R-:W-:-:S07]  /*0200*/  SHF.L.U64.HI R6, R13, 0x4, RZ ;  /* 0x000000040d067819 */ /* 0x000fce00000102ff */
[----:B------:R-:W-:-:S04]  /*0210*/  @P0 LEA R4, P3, R13, UR6, 0x4 ;  /* 0x000000060d040c11 */ /* 0x000fc8000f8620ff */
[C---:B------:R-:W-:Y:S01]  /*0220*/  @P0 LEA.HI.X R5, R13.reuse, UR7, RZ, 0x4, P3 ;  /* 0x000000070d050c11 */ /* 0x040fe200098f24ff */
[----:B------:R-:W-:Y:S01]  /*0230*/  ULDC.64 UR6, c[0x0][0x268] ;  /* 0x00009a0000067ab9 */ /* 0x000fe20000000a00 */
[----:B------:R-:W-:Y:S01]  /*0240*/  @P2 IADD3 R38, P3, R24, UR8, RZ ;  /* 0x0000000818262c10 */ /* 0x000fe2000ff7e0ff */
[C---:B0-----:R-:W-:Y:S02]  /*0250*/  IMAD.WIDE.U32 R8, R13.reuse, 0x10, R8 ;  /* 0x000000100d087825 */ /* 0x041fe400078e0008 */
[----:B------:R0:W5:Y:S01]  /*0260*/  @P0 LDG.E.128 R20, desc[UR4][R4.64] ;  /* 0x0000000404140981 */ /* 0x000162000c1e1d00 */
[----:B------:R-:W-:Y:S02]  /*0270*/  @P2 IADD3.X R39, R6, UR9, RZ, P3, !PT ;  /* 0x0000000906272c10 */ /* 0x000fe40009ffe4ff */
[----:B------:R-:W-:Y:S01]  /*0280*/  IADD3 R24, P3, R24, UR6, RZ ;  /* 0x0000000618187c10 */ /* 0x000fe2000ff7e0ff */
[----:B------:R-:W5:Y:S03]  /*0290*/  LDG.E.128 R8, desc[UR4][R8.64] ;  /* 0x0000000408087981 */ /* 0x000f66000c1e1d00 */
[----:B------:R-:W-:Y:S01]  /*02a0*/  IADD3.X R25, R6, UR7, RZ, P3, !PT ;  /* 0x0000000706197c10 */ /* 0x000fe20009ffe4ff */
[----:B------:R-:W5:Y:S05]  /*02b0*/  @P2 LDG.E.128 R36, desc[UR4][R38.64] ;  /* 0x0000000426242981 */ /* 0x000f6a000c1e1d00 */
[----:B------:R-:W5:Y:S01]  /*02c0*/  LDG.E.128 R24, desc[UR4][R24.64] ;  /* 0x0000000418187981 */ /* 0x000f62000c1e1d00 */
[----:B------:R-:W-:-:S02]  /*02d0*/  LOP3.LUT R13, R13, 0x20, RZ, 0xfc, !PT ;  /* 0x000000200d0d7812 */ /* 0x000fc400078efcff */
[----:B------:R-:W-:Y:S02]  /*02e0*/  @!P0 CS2R R20, SRZ ;  /* 0x0000000000148805 */ /* 0x000fe4000001ff00 */
[----:B------:R-:W-:Y:S02]  /*02f0*/  @!P0 CS2R R22, SRZ ;  /* 0x0000000000168805 */ /* 0x000fe4000001ff00 */
[----:B------:R-:W-:Y:S02]  /*0300*/  @!P2 CS2R R36, SRZ ;  /* 0x000000000024a805 */ /* 0x000fe4000001ff00 */
[----:B0-----:R-:W-:-:S07]  /*0310*/  @!P2 CS2R R38, SRZ ;  /* 0x000000000026a805 */ /* 0x001fce000001ff00 */
.L_x_3463:
[----:B------:R-:W-:Y:S05]  /*0320*/  BSYNC B0 ;  /* 0x0000000000007941 */ /* 0x000fea0003800000 */
.L_x_3462:
[----:B------:R-:W-:Y:S04]  /*0330*/  BSSY B0, `(.L_x_3464) ;  /* 0x000001c000007945 */ /* 0x000fe80003800000 */
[----:B------:R-:W-:Y:S05]  /*0340*/  @!P6 BRA `(.L_x_3465) ;  /* 0x000000000068e947 */ /* 0x000fea0003800000 */
        /* <DEDUP_REMOVED lines=17> */
[----:B------:R0:W5:Y:S03]  /*0460*/  LDG.E.128 R40, desc[UR4][R6.64] ;  /* 0x0000000406287981 */ /* 0x000166000c1e1d00 */
[----:B------:R-:W-:Y:S01]  /*0470*/  IADD3.X R97, R16, UR7, RZ, P3, !PT ;  /* 0x0000000710617c10 */ /* 0x000fe20009ffe4ff */
[----:B------:R-:W5:Y:S05]  /*0480*/  @P2 LDG.E.128 R100, desc[UR4][R102.64] ;  /* 0x0000000466642981 */ /* 0x000f6a000c1e1d00 */
[----:B------:R-:W5:Y:S01]  /*0490*/  LDG.E.128 R96, desc[UR4][R96.64] ;  /* 0x0000000460607981 */ /* 0x000f62000c1e1d00 */
[----:B------:R-:W-:-:S02]  /*04a0*/  IADD3 R13, R13, 0x20, RZ ;  /* 0x000000200d0d7810 */ /* 0x000fc40007ffe0ff */
[----:B------:R-:W-:Y:S02]  /*04b0*/  @!P0 CS2R R104, SRZ ;  /* 0x0000000000688805 */ /* 0x000fe4000001ff00 */
[----:B------:R-:W-:Y:S02]  /*04c0*/  @!P0 CS2R R106, SRZ ;  /* 0x00000000006a8805 */ /* 0x000fe4000001ff00 */
[----:B------:R-:W-:Y:S02]  /*04d0*/  @!P2 CS2R R100, SRZ ;  /* 0x000000000064a805 */ /* 0x000fe4000001ff00 */
[----:B0-----:R-:W-:-:S07]  /*04e0*/  @!P2 CS2R R102, SRZ ;  /* 0x000000000066a805 */ /* 0x001fce000001ff00 */
.L_x_3465:
[----:B------:R-:W-:Y:S05]  /*04f0*/  BSYNC B0 ;  /* 0x0000000000007941 */ /* 0x000fea0003800000 */
.L_x_3464:
        /* <DEDUP_REMOVED lines=28> */
.L_x_3467:
[----:B------:R-:W-:Y:S05]  /*06c0*/  BSYNC B0 ;  /* 0x0000000000007941 */ /* 0x000fea0003800000 */
.L_x_3466:
        /* <DEDUP_REMOVED lines=28> */
.L_x_3469:
[----:B------:R-:W-:Y:S05]  /*0890*/  BSYNC B0 ;  /* 0x0000000000007941 */ /* 0x000fea0003800000 */
.L_x_3468:
        /* <DEDUP_REMOVED lines=8> */
[----:B------:R-:W-:Y:S01]  /*0920*/  SHF.L.U32 R6, R13, 0x4, RZ ;  /* 0x000000040d067819 */ /* 0x000fe200000006ff */
[----:B------:R-:W-:Y:S01]  /*0930*/  ULDC.64 UR6, c[0x0][0x268] ;  /* 0x00009a0000067ab9 */ /* 0x000fe20000000a00 */
[----:B------:R-:W-:Y:S01]  /*0940*/  ISETP.NE.U32.AND P0, PT, RZ, UR8, PT ;  /* 0x00000008ff007c0c */ /* 0x000fe2000bf05070 */
[----:B------:R-:W0:Y:S01]  /*0950*/  LDC.64 R52, c[0x0][0x260] ;  /* 0x00009800ff347b82 */ /* 0x000e220000000a00 */
[----:B------:R-:W-:Y:S02]  /*0960*/  SHF.R.U32.HI R4, RZ, 0x1c, R13 ;  /* 0x0000001cff047819 */ /* 0x000fe4000001160d */
[----:B------:R-:W-:Y:S02]  /*0970*/  ISETP.NE.AND.EX P0, PT, RZ, UR9, PT, P0 ;  /* 0x00000009ff007c0c */ /* 0x000fe4000bf05300 */
[----:B------:R-:W-:-:S04]  /*0980*/  IADD3 R48, P2, R6, UR6, RZ ;  /* 0x0000000606307c10 */ /* 0x000fc8000ff5e0ff */
[----:B------:R-:W-:Y:S01]  /*0990*/  IADD3.X R49, R4, UR7, RZ, P2, !PT ;  /* 0x0000000704317c10 */ /* 0x000fe200097fe4ff */
[----:B------:R-:W-:-:S05]  /*09a0*/  ULDC.64 UR6, c[0x0][0x2c8] ;  /* 0x0000b20000067ab9 */ /* 0x000fca0000000a00 */
[----:B------:R-:W5:Y:S01]  /*09b0*/  LDG.E.128 R48, desc[UR4][R48.64] ;  /* 0x0000000430307981 */ /* 0x000f62000c1e1d00 */
[----:B------:R-:W-:-:S04]  /*09c0*/  @P0 IADD3 R6, P2, R6, UR8, RZ ;  /* 0x0000000806060c10 */ /* 0x000fc8000ff5e0ff */
[----:B------:R-:W-:Y:S02]  /*09d0*/  @P0 IADD3.X R7, R4, UR9, RZ, P2, !PT ;  /* 0x0000000904070c10 */ /* 0x000fe400097fe4ff */
[----:B------:R-:W-:Y:S01]  /*09e0*/  ISETP.NE.U32.AND P2, PT, RZ, UR6, PT ;  /* 0x00000006ff007c0c */ /* 0x000fe2000bf45070 */
[----:B0-----:R-:W-:Y:S02]  /*09f0*/  IMAD.WIDE.U32 R52, R13, 0x10, R52 ;  /* 0x000000100d347825 */ /* 0x001fe400078e0034 */
[----:B------:R0:W5:Y:S01]  /*0a00*/  @P0 LDG.E.128 R56, desc[UR4][R6.64] ;  /* 0x0000000406380981 */ /* 0x000162000c1e1d00 */
[----:B------:R-:W-:-:S03]  /*0a10*/  ISETP.NE.AND.EX P2, PT, RZ, UR7, PT, P2 ;  /* 0x00000007ff007c0c */ /* 0x000fc6000bf45320 */
[----:B------:R-:W5:Y:S10]  /*0a20*/  LDG.E.128 R52, desc[UR4][R52.64] ;  /* 0x0000000434347981 */ /* 0x000f74000c1e1d00 */
[----:B------:R-:W-:-:S04]  /*0a30*/  @P2 LEA R4, P3, R13, UR6, 0x4 ;  /* 0x000000060d042c11 */ /* 0x000fc8000f8620ff */
[----:B------:R-:W-:-:S05]  /*0a40*/  @P2 LEA.HI.X R5, R13, UR7, RZ, 0x4, P3 ;  /* 0x000000070d052c11 */ /* 0x000fca00098f24ff */
[----:B------:R0:W5:Y:S01]  /*0a50*/  @P2 LDG.E.128 R60, desc[UR4][R4.64] ;  /* 0x00000004043c2981 */ /* 0x000162000c1e1d00 */
[----:B------:R-:W-:Y:S02]  /*0a60*/  @!P0 CS2R R56, SRZ ;  /* 0x0000000000388805 */ /* 0x000fe4000001ff00 */
[----:B------:R-:W-:Y:S02]  /*0a70*/  @!P0 CS2R R58, SRZ ;  /* 0x00000000003a8805 */ /* 0x000fe4000001ff00 */
[----:B------:R-:W-:Y:S02]  /*0a80*/  @!P2 CS2R R60, SRZ ;  /* 0x00000000003ca805 */ /* 0x000fe4000001ff00 */
[----:B0-----:R-:W-:-:S07]  /*0a90*/  @!P2 CS2R R62, SRZ ;  /* 0x00000000003ea805 */ /* 0x001fce000001ff00 */
.L_x_3471:
[----:B------:R-:W-:Y:S05]  /*0aa0*/  BSYNC B0 ;  /* 0x0000000000007941 */ /* 0x000fea0003800000 */
.L_x_3470:
[----:B------:R-:W-:Y:S02]  /*0ab0*/  ULDC UR6, c[0x0][0x214] ;  /* 0x0000850000067ab9 */ /* 0x000fe40000000800 */
[----:B------:R-:W-:Y:S01]  /*0ac0*/  ISETP.GE.AND P2, PT, R189, UR6, PT ;  /* 0x00000006bd007c0c */ /* 0x000fe2000bf46270 */
[----:B------:R-:W-:Y:S02]  /*0ad0*/  ULDC.64 UR6, c[0x0][0x230] ;  /* 0x00008c0000067ab9 */ /* 0x000fe40000000a00 */
[----:B------:R-:W-:-:S04]  /*0ae0*/  LOP3.LUT P0, RZ, R14, UR6, RZ, 0xfc, !PT ;  /* 0x000000060eff7c12 */ /* 0x000fc8000f80fcff */
[----:B------:R-:W-:-:S06]  /*0af0*/  LOP3.LUT P0, RZ, R15, UR7, RZ, 0xfc, P0 ;  /* 0x000000070fff7c12 */ /* 0x000fcc000800fcff */
[----:B------:R-:W-:Y:S07]  /*0b00*/  @P2 EXIT ;  /* 0x000000000000294d */ /* 0x000fee0003800000 */
[--C-:B-----5:R-:W-:Y:S01]  /*0b10*/  HADD2.F32 R112, -RZ, R100.reuse.H0_H0 ;  /* 0x20000064ff707230 */ /* 0x120fe20000004100 */
[----:B------:R-:W-:Y:S01]  /*0b20*/  ULDC.U8 UR6, c[0x0][0x2a0] ;  /* 0x0000a80000067ab9 */ /* 0x000fe20000000000 */
[----:B------:R-:W-:Y:S01]  /*0b30*/  HADD2.F32 R113, -RZ, R100.H1_H1 ;  /* 0x30000064ff717230 */ /* 0x000fe20000004100 */
[----:B------:R-:W-:Y:S01]  /*0b40*/  UISETP.NE.AND UP0, UPT, UR6, URZ, UPT ;  /* 0x0000003f0600728c */ /* 0x000fe2000bf05270 */
[--C-:B------:R-:W-:Y:S01]  /*0b50*/  HADD2.F32 R115, -RZ, R101.reuse.H0_H0 ;  /* 0x20000065ff737230 */ /* 0x100fe20000004100 */
[----:B------:R-:W-:Y:S01]  /*0b60*/  ULDC UR7, c[0x0][0x218] ;  /* 0x0000860000077ab9 */ /* 0x000fe20000000800 */
[----:B------:R-:W-:Y:S01]  /*0b70*/  HADD2.F32 R100, -RZ, R101.H1_H1 ;  /* 0x30000065ff647230 */ /* 0x000fe20000004100 */
[----:B------:R-:W-:Y:S01]  /*0b80*/  ULDC UR6, c[0x0][0x2d8] ;  /* 0x0000b60000067ab9 */ /* 0x000fe20000000800 */
[--C-:B------:R-:W-:Y:S01]  /*0b90*/  HADD2.F32 R101, -RZ, R102.reuse.H0_H0 ;  /* 0x20000066ff657230 */ /* 0x100fe20000004100 */
[----:B------:R-:W-:Y:S01]  /*0ba0*/  ULDC.64 UR8, c[0x0][0x228] ;  /* 0x00008a0000087ab9 */ /* 0x000fe20000000a00 */
[----:B------:R-:W-:Y:S01]  /*0bb0*/  HADD2.F32 R117, -RZ, R102.H1_H1 ;  /* 0x30000066ff757230 */ /* 0x000fe20000004100 */
[----:B------:R-:W-:Y:S01]  /*0bc0*/  ULDC.64 UR10, c[0x0][0x230] ;  /* 0x00008c00000a7ab9 */ /* 0x000fe20000000a00 */
[----:B------:R-:W-:-:S02]  /*0bd0*/  HADD2.F32 R102, -RZ, R103.H0_H0 ;  /* 0x20000067ff667230 */ /* 0x000fc40000004100 */
[----:B------:R-:W-:Y:S02]  /*0be0*/  HADD2.F32 R114, -RZ, R103.H1_H1 ;  /* 0x30000067ff727230 */ /* 0x000fe40000004100 */
[--C-:B------:R-:W-:Y:S02]  /*0bf0*/  HADD2.F32 R125, -RZ, R95.reuse.H0_H0 ;  /* 0x2000005fff7d7230 */ /* 0x100fe40000004100 */
[----:B------:R-:W-:Y:S02]  /*0c00*/  HADD2.F32 R122, -RZ, R95.H1_H1 ;  /* 0x3000005fff7a7230 */ /* 0x000fe40000004100 */
[--C-:B------:R-:W-:Y:S02]  /*0c10*/  HADD2.F32 R133, -RZ, R91.reuse.H0_H0 ;  /* 0x2000005bff857230 */ /* 0x100fe40000004100 */
[----:B------:R-:W-:Y:S02]  /*0c20*/  HADD2.F32 R130, -RZ, R91.H1_H1 ;  /* 0x3000005bff827230 */ /* 0x000fe40000004100 */
        /* <DEDUP_REMOVED lines=68> */
[----:B------:R-:W-:Y:S02]  /*1070*/  HADD2.F32 R10, -RZ, R11.H0_H0 ;  /* 0x2000000bff0a7230 */ /* 0x000fe40000004100 */
[----:B------:R-:W-:Y:S02]  /*1080*/  HADD2.F32 R26, -RZ, R27.H0_H0 ;  /* 0x2000001bff1a7230 */ /* 0x000fe40000004100 */
[----:B------:R-:W-:Y:S02]  /*1090*/  HADD2.F32 R42, -RZ, R43.H0_H0 ;  /* 0x2000002bff2a7230 */ /* 0x000fe40000004100 */
[----:B------:R-:W-:Y:S02]  /*10a0*/  HADD2.F32 R105, -RZ, R106.H0_H0 ;  /* 0x2000006aff697230 */ /* 0x000fe40000004100 */
[----:B------:R-:W-:-:S02]  /*10b0*/  HADD2.F32 R107, -RZ, R96.H0_H0 ;  /* 0x20000060ff6b7230 */ /* 0x000fc40000004100 */
[----:B------:R-:W-:Y:S02]  /*10c0*/  HADD2.F32 R108, -RZ, R97.H0_H0 ;  /* 0x20000061ff6c7230 */ /* 0x000fe40000004100 */
        /* <DEDUP_REMOVED lines=11> */
[--C-:B------:R-:W-:Y:S02]  /*1180*/  HADD2.F32 R141, -RZ, R79.reuse.H0_H0 ;  /* 0x2000004fff8d7230 */ /* 0x100fe40000004100 */
[----:B------:R-:W-:Y:S02]  /*1190*/  HADD2.F32 R138, -RZ, R79.H1_H1 ;  /* 0x3000004fff8a7230 */ /* 0x000fe40000004100 */
[----:B------:R-:W-:Y:S02]  /*11a0*/  HADD2.F32 R149, -RZ, R73.H0_H0 ;  /* 0x20000049ff957230 */ /* 0x000fe40000004100 */
[--C-:B------:R-:W-:Y:S02]  /*11b0*/  HADD2.F32 R74, -RZ, R75.reuse.H0_H0 ;  /* 0x2000004bff4a7230 */ /* 0x100fe40000004100 */
[----:B------:R-:W-:Y:S02]  /*11c0*/  HADD2.F32 R150, -RZ, R75.H1_H1 ;  /* 0x3000004bff967230 */ /* 0x000fe40000004100 */
[----:B------:R-:W-:-:S02]  /*11d0*/  HADD2.F32 R11, -RZ, R11.H1_H1 ;  /* 0x3000000bff0b7230 */ /* 0x000fc40000004100 */
[----:B------:R-:W-:Y:S02]  /*11e0*/  HADD2.F32 R27, -RZ, R27.H1_H1 ;  /* 0x3000001bff1b7230 */ /* 0x000fe40000004100 */
[----:B------:R-:W-:Y:S02]  /*11f0*/  HADD2.F32 R43, -RZ, R43.H1_H1 ;  /* 0x3000002bff2b7230 */ /* 0x000fe40000004100 */
[----:B------:R-:W-:Y:S02]  /*1200*/  HADD2.F32 R106, -RZ, R106.H1_H1 ;  /* 0x3000006aff6a7230 */ /* 0x000fe40000004100 */
[----:B------:R-:W-:Y:S02]  /*1210*/  HADD2.F32 R96, -RZ, R96.H1_H1 ;  /* 0x30000060ff607230 */ /* 0x000fe40000004100 */
        /* <DEDUP_REMOVED lines=12> */
[--C-:B------:R-:W-:Y:S02]  /*12e0*/  HADD2.F32 R79, -RZ, R64.reuse.H0_H0 ;  /* 0x20000040ff4f7230 */ /* 0x100fe40000004100 */
[----:B------:R-:W-:-:S02]  /*12f0*/  HADD2.F32 R142, -RZ, R64.H1_H1 ;  /* 0x30000040ff8e7230 */ /* 0x000fc40000004100 */
[--C-:B------:R-:W-:Y:S02]  /*1300*/  HADD2.F32 R140, -RZ, R65.reuse.H0_H0 ;  /* 0x20000041ff8c7230 */ /* 0x100fe40000004100 */
[----:B------:R-:W-:Y:S02]  /*1310*/  HADD2.F32 R144, -RZ, R65.H1_H1 ;  /* 0x30000041ff907230 */ /* 0x000fe40000004100 */
[--C-:B------:R-:W-:Y:S02]  /*1320*/  HADD2.F32 R143, -RZ, R66.reuse.H0_H0 ;  /* 0x20000042ff8f7230 */ /* 0x100fe40000004100 */
[----:B------:R-:W-:Y:S02]  /*1330*/  HADD2.F32 R146, -RZ, R66.H1_H1 ;  /* 0x30000042ff927230 */ /* 0x000fe40000004100 */
[--C-:B------:R-:W-:Y:S02]  /*1340*/  HADD2.F32 R145, -RZ, R67.reuse.H0_H0 ;  /* 0x20000043ff917230 */ /* 0x100fe40000004100 */
[----:B------:R-:W-:-:S02]  /*1350*/  HADD2.F32 R147, -RZ, R67.H1_H1 ;  /* 0x30000043ff937230 */ /* 0x000fc40000004100 */
        /* <DEDUP_REMOVED lines=32> */
[----:B------:R-:W-:-:S07]  /*1560*/  HADD2.F32 R183, -RZ, R59.H1_H1 ;  /* 0x3000003bffb77230 */ /* 0x000fce0000004100 */
.L_x_3653:
[----:B------:R-:W-:Y:S01]  /*1570*/  IMAD R60, R189, UR7, RZ ;  /* 0x00000007bd3c7c24 */ /* 0x000fe2000f8e02ff */
[----:B------:R-:W-:Y:S04]  /*1580*/  BSSY B0, `(.L_x_3472) ;  /* 0x000009a000007945 */ /* 0x000fe80003800000 */
[----:B------:R-:W-:-:S04]  /*1590*/  SHF.R.S32.HI R61, RZ, 0x1f, R60 ;  /* 0x0000001fff3d7819 */ /* 0x000fc8000001143c */
[----:B------:R-:W-:-:S04]  /*15a0*/  LEA.HI R61, R61, R60, RZ, 0x3 ;  /* 0x0000003c3d3d7211 */ /* 0x000fc800078f18ff */
[----:B------:R-:W-:-:S04]  /*15b0*/  LEA.HI.SX32 R225, R61, R2, 0x1d ;  /* 0x000000023de17211 */ /* 0x000fc800078feaff */
[----:B------:R-:W-:Y:S01]  /*15c0*/  MOV R66, R225 ;  /* 0x000000e100427202 */ /* 0x000fe20000000f00 */
        /* <DEDUP_REMOVED lines=15> */
[----:B------:R-:W-:Y:S01]  /*16c0*/  ISETP.NE.AND.EX P3, PT, RZ, UR9, PT, P3 ;  /* 0x00000009ff007c0c */ /* 0x000fe2000bf65330 */
[----:B--2---:R-:W-:-:S12]  /*16d0*/  HADD2.F32 R184, -RZ, R60.H0_H0 ;  /* 0x2000003cffb87230 */ /* 0x004fd80000004100 */
[----:B0-----:R-:W-:Y:S05]  /*16e0*/  @P3 BRA `(.L_x_3474) ;  /* 0x0000000000203947 */ /* 0x001fea0003800000 */
[----:B------:R-:W-:-:S04]  /*16f0*/  ISETP.NE.U32.AND P4, PT, RZ, UR10, PT ;  /* 0x0000000aff007c0c */ /* 0x000fc8000bf85070 */
[----:B------:R-:W-:-:S13]  /*1700*/  ISETP.NE.AND.EX P4, PT, RZ, UR11, PT, P4 ;  /* 0x0000000bff007c0c */ /* 0x000fda000bf85340 */
[----:B------:R-:W-:Y:S05]  /*1710*/  @P4 BRA `(.L_x_3475) ;  /* 0x0000000000084947 */ /* 0x000fea0003800000 */
[----:B------:R-:W-:Y:S05]  /*1720*/  @P0 BRA `(.L_x_3476) ;  /* 0x0000000000200947 */ /* 0x000fea0003800000 */
[----:B------:R-:W-:Y:S05]  /*1730*/  BRA `(.L_x_3477) ;  /* 0x0000000000247947 */ /* 0x000fea0003800000 */
.L_x_3475:
[----:B-----5:R-:W-:-:S05]  /*1740*/  HADD2.F32 R65, -RZ, R52.H0_H0 ;  /* 0x20000034ff417230 */ /* 0x020fca0000004100 */
[----:B------:R-:W-:Y:S01]  /*1750*/  FADD.FTZ R184, R65, R184 ;  /* 0x000000b841b87221 */ /* 0x000fe20000010000 */
[----:B------:R-:W-:Y:S06]  /*1760*/  BRA `(.L_x_3476) ;  /* 0x0000000000107947 */ /* 0x000fec0003800000 */
.L_x_3474:
[----:B-----5:R-:W-:Y:S02]  /*1770*/  HADD2.F32 R65, -RZ, R48.H0_H0 ;  /* 0x20000030ff417230 */ /* 0x020fe40000004100 */
[----:B------:R-:W-:-:S03]  /*1780*/  @P2 HADD2.F32 R67, -RZ, R52.H0_H0 ;  /* 0x20000034ff432230 */ /* 0x000fc60000004100 */
[----:B------:R-:W-:-:S04]  /*1790*/  FADD.FTZ R184, R65, R184 ;  /* 0x000000b841b87221 */ /* 0x000fc80000010000 */
[----:B------:R-:W-:-:S07]  /*17a0*/  @P2 FADD.FTZ R184, R67, R184 ;  /* 0x000000b843b82221 */ /* 0x000fce0000010000 */
.L_x_3476:
[----:B------:R-:W-:-:S04]  /*17b0*/  F2FP.F16.F32.PACK_AB R64, RZ, R184 ;  /* 0x000000b8ff40723e */ /* 0x000fc800000000ff */
[----:B------:R-:W-:-:S07]  /*17c0*/  PRMT R56, R64, 0x7610, R56 ;  /* 0x0000761040387816 */ /* 0x000fce0000000038 */
.L_x_3477:
[----:B------:R-:W-:Y:S01]  /*17d0*/  HADD2.F32 R190, -RZ, R60.H1_H1 ;  /* 0x3000003cffbe7230 */ /* 0x000fe20000004100 */
[----:B------:R-:W-:Y:S06]  /*17e0*/  @P3 BRA `(.L_x_3478) ;  /* 0x0000000000203947 */ /* 0x000fec0003800000 */
[----:B------:R-:W-:-:S04]  /*17f0*/  ISETP.NE.U32.AND P4, PT, RZ, UR10, PT ;  /* 0x0000000aff007c0c */ /* 0x000fc8000bf85070 */
[----:B------:R-:W-:-:S13]  /*1800*/  ISETP.NE.AND.EX P4, PT, RZ, UR11, PT, P4 ;  /* 0x0000000bff007c0c */ /* 0x000fda000bf85340 */
[----:B------:R-:W-:Y:S05]  /*1810*/  @P4 BRA `(.L_x_3479) ;  /* 0x0000000000084947 */ /* 0x000fea0003800000 */
[----:B------:R-:W-:Y:S05]  /*1820*/  @P0 BRA `(.L_x_3480) ;  /* 0x0000000000200947 */ /* 0x000fea0003800000 */
[----:B------:R-:W-:Y:S05]  /*1830*/  BRA `(.L_x_3481) ;  /* 0x0000000000247947 */ /* 0x000fea0003800000 */
.L_x_3479:
[----:B-----5:R-:W-:-:S05]  /*1840*/  HADD2.F32 R65, -RZ, R52.H1_H1 ;  /* 0x30000034ff417230 */ /* 0x020fca0000004100 */
[----:B------:R-:W-:Y:S01]  /*1850*/  FADD.FTZ R190, R65, R190 ;  /* 0x000000be41be7221 */ /* 0x000fe20000010000 */
[----:B------:R-:W-:Y:S06]  /*1860*/  BRA `(.L_x_3480) ;  /* 0x0000000000107947 */ /* 0x000fec0003800000 */
.L_x_3478:
[----:B-----5:R-:W-:Y:S02]  /*1870*/  HADD2.F32 R65, -RZ, R48.H1_H1 ;  /* 0x30000030ff417230 */ /* 0x020fe40000004100 */
[----:B------:R-:W-:-:S03]  /*1880*/  @P2 HADD2.F32 R67, -RZ, R52.H1_H1 ;  /* 0x30000034ff432230 */ /* 0x000fc60000004100 */
[----:B------:R-:W-:-:S04]  /*1890*/  FADD.FTZ R190, R65, R190 ;  /* 0x000000be41be7221 */ /* 0x000fc80000010000 */
[----:B------:R-:W-:-:S07]  /*18a0*/  @P2 FADD.FTZ R190, R67, R190 ;  /* 0x000000be43be2221 */ /* 0x000fce0000010000 */
.L_x_3480:
[----:B------:R-:W-:-:S04]  /*18b0*/  F2FP.F16.F32.PACK_AB R60, RZ, R190 ;  /* 0x000000beff3c723e */ /* 0x000fc800000000ff */
[----:B------:R-:W-:-:S07]  /*18c0*/  PRMT R56, R56, 0x5410, R60 ;  /* 0x0000541038387816 */ /* 0x000fce000000003c */
.L_x_3481:
[----:B------:R-:W-:Y:S01]  /*18d0*/  HADD2.F32 R191, -RZ, R61.H0_H0 ;  /* 0x2000003dffbf7230 */ /* 0x000fe20000004100 */
[----:B------:R-:W-:Y:S06]  /*18e0*/  @P3 BRA `(.L_x_3482) ;  /* 0x0000000000203947 */ /* 0x000fec0003800000 */
[----:B------:R-:W-:-:S04]  /*18f0*/  ISETP.NE.U32.AND P4, PT, RZ, UR10, PT ;  /* 0x0000000aff007c0c */ /* 0x000fc8000bf85070 */
[----:B------:R-:W-:-:S13]  /*1900*/  ISETP.NE.AND.EX P4, PT, RZ, UR11, PT, P4 ;  /* 0x0000000bff007c0c */ /* 0x000fda000bf85340 */
[----:B------:R-:W-:Y:S05]  /*1910*/  @P4 BRA `(.L_x_3483) ;  /* 0x0000000000084947 */ /* 0x000fea0003800000 */
[----:B------:R-:W-:Y:S05]  /*1920*/  @P0 BRA `(.L_x_3484) ;  /* 0x0000000000200947 */ /* 0x000fea0003800000 */
[----:B------:R-:W-:Y:S05]  /*1930*/  BRA `(.L_x_3485) ;  /* 0x0000000000247947 */ /* 0x000fea0003800000 */
.L_x_3483:
[----:B-----5:R-:W-:-:S05]  /*1940*/  HADD2.F32 R60, -RZ, R53.H0_H0 ;  /* 0x20000035ff3c7230 */ /* 0x020fca0000004100 */
[----:B------:R-:W-:Y:S01]  /*1950*/  FADD.FTZ R191, R60, R191 ;  /* 0x000000bf3cbf7221 */ /* 0x000fe20000010000 */
[----:B------:R-:W-:Y:S06]  /*1960*/  BRA `(.L_x_3484) ;  /* 0x0000000000107947 */ /* 0x000fec0003800000 */
.L_x_3482:
[----:B-----5:R-:W-:Y:S02]  /*1970*/  HADD2.F32 R60, -RZ, R49.H0_H0 ;  /* 0x20000031ff3c7230 */ /* 0x020fe40000004100 */
[----:B------:R-:W-:-:S03]  /*1980*/  @P2 HADD2.F32 R64, -RZ, R53.H0_H0 ;  /* 0x20000035ff402230 */ /* 0x000fc60000004100 */
[----:B------:R-:W-:-:S04]  /*1990*/  FADD.FTZ R191, R60, R191 ;  /* 0x000000bf3cbf7221 */ /* 0x000fc80000010000 */
[----:B------:R-:W-:-:S07]  /*19a0*/  @P2 FADD.FTZ R191, R64, R191 ;  /* 0x000000bf40bf2221 */ /* 0x000fce0000010000 */
.L_x_3484:
[----:B------:R-:W-:-:S04]  /*19b0*/  F2FP.F16.F32.PACK_AB R60, RZ, R191 ;  /* 0x000000bfff3c723e */ /* 0x000fc800000000ff */
[----:B------:R-:W-:-:S07]  /*19c0*/  PRMT R57, R60, 0x7610, R57 ;  /* 0x000076103c397816 */ /* 0x000fce0000000039 */
.L_x_3485:
[----:B------:R-:W-:Y:S01]  /*19d0*/  HADD2.F32 R200, -RZ, R61.H1_H1 ;  /* 0x3000003dffc87230 */ /* 0x000fe20000004100 */
[----:B------:R-:W-:Y:S06]  /*19e0*/  @P3 BRA `(.L_x_3486) ;  /* 0x0000000000203947 */ /* 0x000fec0003800000 */
[----:B------:R-:W-:-:S04]  /*19f0*/  ISETP.NE.U32.AND P4, PT, RZ, UR10, PT ;  /* 0x0000000aff007c0c */ /* 0x000fc8000bf85070 */
[----:B------:R-:W-:-:S13]  /*1a00*/  ISETP.NE.AND.EX P4, PT, RZ, UR11, PT, P4 ;  /* 0x0000000bff007c0c */ /* 0x000fda000bf85340 */
[----:B------:R-:W-:Y:S05]  /*1a10*/  @P4 BRA `(.L_x_3487) ;  /* 0x0000000000084947 */ /* 0x000fea0003800000 */
[----:B------:R-:W-:Y:S05]  /*1a20*/  @P0 BRA `(.L_x_3488) ;  /* 0x0000000000200947 */ /* 0x000fea0003800000 */
[----:B------:R-:W-:Y:S05]  /*1a30*/  BRA `(.L_x_3489) ;  /* 0x0000000000247947 */ /* 0x000fea0003800000 */
.L_x_3487:
[----:B-----5:R-:W-:-:S05]  /*1a40*/  HADD2.F32 R61, -RZ, R53.H1_H1 ;  /* 0x30000035ff3d7230 */ /* 0x020fca0000004100 */
[----:B------:R-:W-:Y:S01]  /*1a50*/  FADD.FTZ R200, R61, R200 ;  /* 0x000000c83dc87221 */ /* 0x000fe20000010000 */
[----:B------:R-:W-:Y:S06]  /*1a60*/  BRA `(.L_x_3488) ;  /* 0x0000000000107947 */ /* 0x000fec0003800000 */
.L_x_3486:
[----:B-----5:R-:W-:Y:S02]  /*1a70*/  HADD2.F32 R61, -RZ, R49.H1_H1 ;  /* 0x30000031ff3d7230 */ /* 0x020fe40000004100 */
[----:B------:R-:W-:-:S03]  /*1a80*/  @P2 HADD2.F32 R65, -RZ, R53.H1_H1 ;  /* 0x30000035ff412230 */ /* 0x000fc60000004100 */
[----:B------:R-:W-:-:S04]  /*1a90*/  FADD.FTZ R200, R61, R200 ;  /* 0x000000c83dc87221 */ /* 0x000fc80000010000 */
[----:B------:R-:W-:-:S07]  /*1aa0*/  @P2 FADD.FTZ R200, R65, R200 ;  /* 0x000000c841c82221 */ /* 0x000fce0000010000 */
.L_x_3488:
[----:B------:R-:W-:-:S04]  /*1ab0*/  F2FP.F16.F32.PACK_AB R60, RZ, R200 ;  /* 0x000000c8ff3c723e */ /* 0x000fc800000000ff */
[----:B------:R-:W-:-:S07]  /*1ac0*/  PRMT R57, R57, 0x5410, R60 ;  /* 0x0000541039397816 */ /* 0x000fce000000003c */
.L_x_3489:
[----:B------:R-:W-:Y:S01]  /*1ad0*/  HADD2.F32 R201, -RZ, R62.H0_H0 ;  /* 0x2000003effc97230 */ /* 0x000fe20000004100 */
[----:B------:R-:W-:Y:S06]  /*1ae0*/  @P3 BRA `(.L_x_3490) ;  /* 0x0000000000203947 */ /* 0x000fec0003800000 */
[----:B------:R-:W-:-:S04]  /*1af0*/  ISETP.NE.U32.AND P4, PT, RZ, UR10, PT ;  /* 0x0000000aff007c0c */ /* 0x000fc8000bf85070 */
[----:B------:R-:W-:-:S13]  /*1b00*/  ISETP.NE.AND.EX P4, PT, RZ, UR11, PT, P4 ;  /* 0x0000000bff007c0c */ /* 0x000fda000bf85340 */
[----:B------:R-:W-:Y:S05]  /*1b10*/  @P4 BRA `(.L_x_3491) ;  /* 0x0000000000084947 */ /* 0x000fea0003800000 */
[----:B------:R-:W-:Y:S05]  /*1b20*/  @P0 BRA `(.L_x_3492) ;  /* 0x0000000000200947 */ /* 0x000fea0003800000 */
[----:B------:R-:W-:Y:S05]  /*1b30*/  BRA `(.L_x_3493) ;  /* 0x0000000000247947 */ /* 0x000fea0003800000 */
.L_x_3491:
[----:B-----5:R-:W-:-:S05]  /*1b40*/  HADD2.F32 R60, -RZ, R54.H0_H0 ;  /* 0x20000036ff3c7230 */ /* 0x020fca0000004100 */
[----:B------:R-:W-:Y:S01]  /*1b50*/  FADD.FTZ R201, R60, R201 ;  /* 0x000000c93cc97221 */ /* 0x000fe20000010000 */
[----:B------:R-:W-:Y:S06]  /*1b60*/  BRA `(.L_x_3492) ;  /* 0x0000000000107947 */ /* 0x000fec0003800000 */
.L_x_3490:
[----:B-----5:R-:W-:Y:S02]  /*1b70*/  HADD2.F32 R60, -RZ, R50.H0_H0 ;  /* 0x20000032ff3c7230 */ /* 0x020fe40000004100 */
[----:B------:R-:W-:-:S03]  /*1b80*/  @P2 HADD2.F32 R64, -RZ, R54.H0_H0 ;  /* 0x20000036ff402230 */ /* 0x000fc60000004100 */
[----:B------:R-:W-:-:S04]  /*1b90*/  FADD.FTZ R201, R60, R201 ;  /* 0x000000c93cc97221 */ /* 0x000fc80000010000 */
[----:B------:R-:W-:-:S07]  /*1ba0*/  @P2 FADD.FTZ R201, R64, R201 ;  /* 0x000000c940c92221 */ /* 0x000fce0000010000 */
.L_x_3492:
[----:B------:R-:W-:-:S04]  /*1bb0*/  F2FP.F16.F32.PACK_AB R60, RZ, R201 ;  /* 0x000000c9ff3c723e */ /* 0x000fc800000000ff */
[----:B------:R-:W-:-:S07]  /*1bc0*/  PRMT R58, R60, 0x7610, R58 ;  /* 0x000076103c3a7816 */ /* 0x000fce000000003a */
.L_x_3493:
[----:B------:R-:W-:Y:S01]  /*1bd0*/  HADD2.F32 R210, -RZ, R62.H1_H1 ;  /* 0x3000003effd27230 */ /* 0x000fe20000004100 */
[----:B------:R-:W-:Y:S06]  /*1be0*/  @P3 BRA `(.L_x_3494) ;  /* 0x0000000000203947 */ /* 0x000fec0003800000 */
[----:B------:R-:W-:-:S04]  /*1bf0*/  ISETP.NE.U32.AND P4, PT, RZ, UR10, PT ;  /* 0x0000000aff007c0c */ /* 0x000fc8000bf85070 */
[----:B------:R-:W-:-:S13]  /*1c00*/  ISETP.NE.AND.EX P4, PT, RZ, UR11, PT, P4 ;  /* 0x0000000bff007c0c */ /* 0x000fda000bf85340 */
[----:B------:R-:W-:Y:S05]  /*1c10*/  @P4 BRA `(.L_x_3495) ;  /* 0x0000000000084947 */ /* 0x000fea0003800000 */
[----:B------:R-:W-:Y:S05]  /*1c20*/  @P0 BRA `(.L_x_3496) ;  /* 0x0000000000200947 */ /* 0x000fea0003800000 */
[----:B------:R-:W-:Y:S05]  /*1c30*/  BRA `(.L_x_3497) ;  /* 0x0000000000247947 */ /* 0x000fea0003800000 */
.L_x_3495:
[----:B-----5:R-:W-:-:S05]  /*1c40*/  HADD2.F32 R61, -RZ, R54.H1_H1 ;  /* 0x30000036ff3d7230 */ /* 0x020fca0000004100 */
[----:B------:R-:W-:Y:S01]  /*1c50*/  FADD.FTZ R210, R61, R210 ;  /* 0x000000d23dd27221 */ /* 0x000fe20000010000 */
[----:B------:R-:W-:Y:S06]  /*1c60*/  BRA `(.L_x_3496) ;  /* 0x0000000000107947 */ /* 0x000fec0003800000 */
.L_x_3494:
[----:B-----5:R-:W-:Y:S02]  /*1c70*/  HADD2.F32 R61, -RZ, R50.H1_H1 ;  /* 0x30000032ff3d7230 */ /* 0x020fe40000004100 */
[----:B------:R-:W-:-:S03]  /*1c80*/  @P2 HADD2.F32 R65, -RZ, R54.H1_H1 ;  /* 0x30000036ff412230 */ /* 0x000fc60000004100 */
[----:B------:R-:W-:-:S04]  /*1c90*/  FADD.FTZ R210, R61, R210 ;  /* 0x000000d23dd27221 */ /* 0x000fc80000010000 */
[----:B------:R-:W-:-:S07]  /*1ca0*/  @P2 FADD.FTZ R210, R65, R210 ;  /* 0x000000d241d22221 */ /* 0x000fce0000010000 */
.L_x_3496:
[----:B------:R-:W-:-:S04]  /*1cb0*/  F2FP.F16.F32.PACK_AB R60, RZ, R210 ;  /* 0x000000d2ff3c723e */ /* 0x000fc800000000ff */
[----:B------:R-:W-:-:S07]  /*1cc0*/  PRMT R58, R58, 0x5410, R60 ;  /* 0x000054103a3a7816 */ /* 0x000fce000000003c */
.L_x_3497:
[----:B------:R-:W-:Y:S01]  /*1cd0*/  HADD2.F32 R211, -RZ, R63.H0_H0 ;  /* 0x2000003fffd37230 */ /* 0x000fe20000004100 */
[----:B------:R-:W-:Y:S06]  /*1ce0*/  @P3 BRA `(.L_x_3498) ;  /* 0x0000000000203947 */ /* 0x000fec0003800000 */
[----:B------:R-:W-:-:S04]  /*1cf0*/  ISETP.NE.U32.AND P4, PT, RZ, UR10, PT ;  /* 0x0000000aff007c0c */ /* 0x000fc8000bf85070 */
[----:B------:R-:W-:-:S13]  /*1d00*/  ISETP.NE.AND.EX P4, PT, RZ, UR11, PT, P4 ;  /* 0x0000000bff007c0c */ /* 0x000fda000bf85340 */
[----:B------:R-:W-:Y:S05]  /*1d10*/  @P4 BRA `(.L_x_3499) ;  /* 0x0000000000084947 */ /* 0x000fea0003800000 */
[----:B------:R-:W-:Y:S05]  /*1d20*/  @P0 BRA `(.L_x_3500) ;  /* 0x0000000000200947 */ /* 0x000fea0003800000 */
[----:B------:R-:W-:Y:S05]  /*1d30*/  BRA `(.L_x_3501) ;  /* 0x0000000000247947 */ /* 0x000fea0003800000 */
.L_x_3499:
[----:B-----5:R-:W-:-:S05]  /*1d40*/  HADD2.F32 R60, -RZ, R55.H0_H0 ;  /* 0x20000037ff3c7230 */ /* 0x020fca0000004100 */
[----:B------:R-:W-:Y:S01]  /*1d50*/  FADD.FTZ R211, R60, R211 ;  /* 0x000000d33cd37221 */ /* 0x000fe20000010000 */
[----:B------:R-:W-:Y:S06]  /*1d60*/  BRA `(.L_x_3500) ;  /* 0x0000000000107947 */ /* 0x000fec0003800000 */
.L_x_3498:
[----:B-----5:R-:W-:Y:S02]  /*1d70*/  HADD2.F32 R60, -RZ, R51.H0_H0 ;  /* 0x20000033ff3c7230 */ /* 0x020fe40000004100 */
[----:B------:R-:W-:-:S03]  /*1d80*/  @P2 HADD2.F32 R62, -RZ, R55.H0_H0 ;  /* 0x20000037ff3e2230 */ /* 0x000fc60000004100 */
[----:B------:R-:W-:-:S04]  /*1d90*/  FADD.FTZ R211, R60, R211 ;  /* 0x000000d33cd37221 */ /* 0x000fc80000010000 */
[----:B------:R-:W-:-:S07]  /*1da0*/  @P2 FADD.FTZ R211, R62, R211 ;  /* 0x000000d33ed32221 */ /* 0x000fce0000010000 */
.L_x_3500:
[----:B------:R-:W-:-:S04]  /*1db0*/  F2FP.F16.F32.PACK_AB R60, RZ, R211 ;  /* 0x000000d3ff3c723e */ /* 0x000fc800000000ff */
[----:B------:R-:W-:-:S07]  /*1dc0*/  PRMT R59, R60, 0x7610, R59 ;  /* 0x000076103c3b7816 */ /* 0x000fce000000003b */
.L_x_3501:
[----:B------:R-:W-:Y:S01]  /*1dd0*/  HADD2.F32 R220, -RZ, R63.H1_H1 ;  /* 0x3000003fffdc7230 */ /* 0x000fe20000004100 */
[----:B------:R-:W-:Y:S06]  /*1de0*/  @P3 BRA `(.L_x_3502) ;  /* 0x0000000000203947 */ /* 0x000fec0003800000 */
[----:B------:R-:W-:-:S04]  /*1df0*/  ISETP.NE.U32.AND P2, PT, RZ, UR10, PT ;  /* 0x0000000aff007c0c */ /* 0x000fc8000bf45070 */
[----:B------:R-:W-:-:S13]  /*1e00*/  ISETP.NE.AND.EX P2, PT, RZ, UR11, PT, P2 ;  /* 0x0000000bff007c0c */ /* 0x000fda000bf45320 */
[----:B------:R-:W-:Y:S05]  /*1e10*/  @P2 BRA `(.L_x_3503) ;  /* 0x0000000000082947 */ /* 0x000fea0003800000 */
[----:B------:R-:W-:Y:S05]  /*1e20*/  @P0 BRA `(.L_x_3504) ;  /* 0x0000000000200947 */ /* 0x000fea0003800000 */
[----:B------:R-:W-:Y:S05]  /*1e30*/  BRA `(.L_x_3505) ;  /* 0x0000000000247947 */ /* 0x000fea0003800000 */
.L_x_3503:
[----:B-----5:R-:W-:-:S05]  /*1e40*/  HADD2.F32 R61, -RZ, R55.H1_H1 ;  /* 0x30000037ff3d7230 */ /* 0x020fca0000004100 */
[----:B------:R-:W-:Y:S01]  /*1e50*/  FADD.FTZ R220, R61, R220 ;  /* 0x000000dc3ddc7221 */ /* 0x000fe20000010000 */
[----:B------:R-:W-:Y:S06]  /*1e60*/  BRA `(.L_x_3504) ;  /* 0x0000000000107947 */ /* 0x000fec0003800000 */
.L_x_3502:
[----:B-----5:R-:W-:Y:S02]  /*1e70*/  HADD2.F32 R61, -RZ, R51.H1_H1 ;  /* 0x30000033ff3d7230 */ /* 0x020fe40000004100 */
[----:B------:R-:W-:-:S03]  /*1e80*/  @P2 HADD2.F32 R63, -RZ, R55.H1_H1 ;  /* 0x30000037ff3f2230 */ /* 0x000fc60000004100 */
[----:B------:R-:W-:-:S04]  /*1e90*/  FADD.FTZ R220, R61, R220 ;  /* 0x000000dc3ddc7221 */ /* 0x000fc80000010000 */
[----:B------:R-:W-:-:S07]  /*1ea0*/  @P2 FADD.FTZ R220, R63, R220 ;  /* 0x000000dc3fdc2221 */ /* 0x000fce0000010000 */
.L_x_3504:
[----:B------:R-:W-:-:S04]  /*1eb0*/  F2FP.F16.F32.PACK_AB R60, RZ, R220 ;  /* 0x000000dcff3c723e */ /* 0x000fc800000000ff */
[----:B------:R-:W-:-:S07]  /*1ec0*/  PRMT R59, R59, 0x5410, R60 ;  /* 0x000054103b3b7816 */ /* 0x000fce000000003c */
.L_x_3505:
[----:B------:R-:W0:Y:S01]  /*1ed0*/  @P0 LDC.64 R60, c[0x0][0x238] ;  /* 0x00008e00ff3c0b82 */ /* 0x000e220000000a00 */
[C---:B------:R-:W-:Y:S02]  /*1ee0*/  IADD3 R66, R225.reuse, 0x20, RZ ;  /* 0x00000020e1427810 */ /* 0x040fe40007ffe0ff */
[----:B0-----:R-:W-:-:S04]  /*1ef0*/  @P0 LEA R60, P2, R225, R60, 0x4 ;  /* 0x0000003ce13c0211 */ /* 0x001fc800078420ff */
[----:B------:R-:W-:-:S05]  /*1f00*/  @P0 LEA.HI.X R61, R225, R61, RZ, 0x4, P2 ;  /* 0x0000003de13d0211 */ /* 0x000fca00010f24ff */
[----:B------:R0:W-:Y:S04]  /*1f10*/  @P0 STG.E.128 desc[UR4][R60.64], R56 ;  /* 0x000000383c000986 */ /* 0x0001e8000c101d04 */
.L_x_3473:
[----:B------:R-:W-:Y:S05]  /*1f20*/  BSYNC B0 ;  /* 0x0000000000007941 */ /* 0x000fea0003800000 */
.L_x_3472:
        /* <DEDUP_REMOVED lines=25> */
.L_x_3509:
[----:B-----5:R-:W-:-:S05]  /*20c0*/  HADD2.F32 R64, -RZ, R52.H0_H0 ;  /* 0x20000034ff407230 */ /* 0x020fca0000004100 */
[----:B------:R-:W-:Y:S01]  /*20d0*/  FADD.FTZ R185, R64, R185 ;  /* 0x000000b940b97221 */ /* 0x000fe20000010000 */
[----:B------:R-:W-:Y:S06]  /*20e0*/  BRA `(.L_x_3510) ;  /* 0x0000000000107947 */ /* 0x000fec0003800000 */
.L_x_3508:
[----:B-----5:R-:W-:Y:S02]  /*20f0*/  HADD2.F32 R64, -RZ, R48.H0_H0 ;  /* 0x20000030ff407230 */ /* 0x020fe40000004100 */
[----:B------:R-:W-:-:S03]  /*2100*/  @P2 HADD2.F32 R192, -RZ, R52.H0_H0 ;  /* 0x20000034ffc02230 */ /* 0x000fc60000004100 */
[----:B------:R-:W-:-:S04]  /*2110*/  FADD.FTZ R185, R64, R185 ;  /* 0x000000b940b97221 */ /* 0x000fc80000010000 */
[----:B------:R-:W-:-:S07]  /*2120*/  @P2 FADD.FTZ R185, R192, R185 ;  /* 0x000000b9c0b92221 */ /* 0x000fce0000010000 */
.L_x_3510:
[----:B------:R-:W-:-:S04]  /*2130*/  F2FP.F16.F32.PACK_AB R64, RZ, R185 ;  /* 0x000000b9ff40723e */ /* 0x000fc800000000ff */
[----:B------:R-:W-:-:S07]  /*2140*/  PRMT R56, R64, 0x7610, R56 ;  /* 0x0000761040387816 */ /* 0x000fce0000000038 */
.L_x_3511:
[----:B------:R-:W-:Y:S01]  /*2150*/  HADD2.F32 R192, -RZ, R60.H1_H1 ;  /* 0x3000003cffc07230 */ /* 0x000fe20000004100 */
[----:B------:R-:W-:Y:S06]  /*2160*/  @P3 BRA `(.L_x_3512) ;  /* 0x0000000000203947 */ /* 0x000fec0003800000 */
[----:B------:R-:W-:-:S04]  /*2170*/  ISETP.NE.U32.AND P4, PT, RZ, UR10, PT ;  /* 0x0000000aff007c0c */ /* 0x000fc8000bf85070 */
[----:B------:R-:W-:-:S13]  /*2180*/  ISETP.NE.AND.EX P4, PT, RZ, UR11, PT, P4 ;  /* 0x0000000bff007c0c */ /* 0x000fda000bf85340 */
[----:B------:R-:W-:Y:S05]  /*2190*/  @P4 BRA `(.L_x_3513) ;  /* 0x0000000000084947 */ /* 0x000fea0003800000 */
[----:B------:R-:W-:Y:S05]  /*21a0*/  @P0 BRA `(.L_x_3514) ;  /* 0x0000000000200947 */ /* 0x000fea0003800000 */
[----:B------:R-:W-:Y:S05]  /*21b0*/  BRA `(.L_x_3515) ;  /* 0x0000000000247947 */ /* 0x000fea0003800000 */
.L_x_3513:
[----:B-----5:R-:W-:-:S05]  /*21c0*/  HADD2.F32 R65, -RZ, R52.H1_H1 ;  /* 0x30000034ff417230 */ /* 0x020fca0000004100 */
[----:B------:R-:W-:Y:S01]  /*21d0*/  FADD.FTZ R192, R65, R192 ;  /* 0x000000c041c07221 */ /* 0x000fe20000010000 */
[----:B------:R-:W-:Y:S06]  /*21e0*/  BRA `(.L_x_3514) ;  /* 0x0000000000107947 */ /* 0x000fec0003800000 */
.L_x_3512:
[----:B-----5:R-:W-:Y:S02]  /*21f0*/  HADD2.F32 R65, -RZ, R48.H1_H1 ;  /* 0x30000030ff417230 */ /* 0x020fe40000004100 */
[----:B------:R-:W-:-:S03]  /*2200*/  @P2 HADD2.F32 R67, -RZ, R52.H1_H1 ;  /* 0x30000034ff432230 */ /* 0x000fc60000004100 */
[----:B------:R-:W-:-:S04]  /*2210*/  FADD.FTZ R192, R65, R192 ;  /* 0x000000c041c07221 */ /* 0x000fc80000010000 */
[----:B------:R-:W-:-:S07]  /*2220*/  @P2 FADD.FTZ R192, R67, R192 ;  /* 0x000000c043c02221 */ /* 0x000fce0000010000 */
.L_x_3514:
[----:B------:R-:W-:-:S04]  /*2230*/  F2FP.F16.F32.PACK_AB R60, RZ, R192 ;  /* 0x000000c0ff3c723e */ /* 0x000fc800000000ff */
[----:B------:R-:W-:-:S07]  /*2240*/  PRMT R56, R56, 0x5410, R60 ;  /* 0x0000541038387816 */ /* 0x000fce000000003c */
.L_x_3515:
[----:B------:R-:W-:Y:S01]  /*2250*/  HADD2.F32 R193, -RZ, R61.H0_H0 ;  /* 0x2000003dffc17230 */ /* 0x000fe20000004100 */
[----:B------:R-:W-:Y:S06]  /*2260*/  @P3 BRA `(.L_x_3516) ;  /* 0x0000000000203947 */ /* 0x000fec0003800000 */
[----:B------:R-:W-:-:S04]  /*2270*/  ISETP.NE.U32.AND P4, PT, RZ, UR10, PT ;  /* 0x0000000aff007c0c */ /* 0x000fc8000bf85070 */
[----:B------:R-:W-:-:S13]  /*2280*/  ISETP.NE.AND.EX P4, PT, RZ, UR11, PT, P4 ;  /* 0x0000000bff007c0c */ /* 0x000fda000bf85340 */
[----:B------:R-:W-:Y:S05]  /*2290*/  @P4 BRA `(.L_x_3517) ;  /* 0x0000000000084947 */ /* 0x000fea0003800000 */
[----:B------:R-:W-:Y:S05]  /*22a0*/  @P0 BRA `(.L_x_3518) ;  /* 0x0000000000200947 */ /* 0x000fea0003800000 */
[----:B------:R-:W-:Y:S05]  /*22b0*/  BRA `(.L_x_3519) ;  /* 0x0000000000247947 */ /* 0x000fea0003800000 */
.L_x_3517:
[----:B-----5:R-:W-:-:S05]  /*22c0*/  HADD2.F32 R60, -RZ, R53.H0_H0 ;  /* 0x20000035ff3c7230 */ /* 0x020fca0000004100 */
[----:B------:R-:W-:Y:S01]  /*22d0*/  FADD.FTZ R193, R60, R193 ;  /* 0x000000c13cc17221 */ /* 0x000fe20000010000 */
[----:B------:R-:W-:Y:S06]  /*22e0*/  BRA `(.L_x_3518) ;  /* 0x0000000000107947 */ /* 0x000fec0003800000 */
.L_x_3516:
[----:B-----5:R-:W-:Y:S02]  /*22f0*/  HADD2.F32 R60, -RZ, R49.H0_H0 ;  /* 0x20000031ff3c7230 */ /* 0x020fe40000004100 */
[----:B------:R-:W-:-:S03]  /*2300*/  @P2 HADD2.F32 R64, -RZ, R53.H0_H0 ;  /* 0x20000035ff402230 */ /* 0x000fc60000004100 */
[----:B------:R-:W-:-:S04]  /*2310*/  FADD.FTZ R193, R60, R193 ;  /* 0x000000c13cc17221 */ /* 0x000fc80000010000 */
[----:B------:R-:W-:-:S07]  /*2320*/  @P2 FADD.FTZ R193, R64, R193 ;  /* 0x000000c140c12221 */ /* 0x000fce0000010000 */
.L_x_3518:
[----:B------:R-:W-:-:S04]  /*2330*/  F2FP.F16.F32.PACK_AB R60, RZ, R193 ;  /* 0x000000c1ff3c723e */ /* 0x000fc800000000ff */
[----:B------:R-:W-:-:S07]  /*2340*/  PRMT R57, R60, 0x7610, R57 ;  /* 0x000076103c397816 */ /* 0x000fce0000000039 */
.L_x_3519:
[----:B------:R-:W-:Y:S01]  /*2350*/  HADD2.F32 R202, -RZ, R61.H1_H1 ;  /* 0x3000003dffca7230 */ /* 0x000fe20000004100 */
[----:B------:R-:W-:Y:S06]  /*2360*/  @P3 BRA `(.L_x_3520) ;  /* 0x0000000000203947 */ /* 0x000fec0003800000 */
[----:B------:R-:W-:-:S04]  /*2370*/  ISETP.NE.U32.AND P4, PT, RZ, UR10, PT ;  /* 0x0000000aff007c0c */ /* 0x000fc8000bf85070 */
[----:B------:R-:W-:-:S13]  /*2380*/  ISETP.NE.AND.EX P4, PT, RZ, UR11, PT, P4 ;  /* 0x0000000bff007c0c */ /* 0x000fda000bf85340 */
[----:B------:R-:W-:Y:S05]  /*2390*/  @P4 BRA `(.L_x_3521) ;  /* 0x0000000000084947 */ /* 0x000fea0003800000 */
[----:B------:R-:W-:Y:S05]  /*23a0*/  @P0 BRA `(.L_x_3522) ;  /* 0x0000000000200947 */ /* 0x000fea0003800000 */
[----:B------:R-:W-:Y:S05]  /*23b0*/  BRA `(.L_x_3523) ;  /* 0x0000000000247947 */ /* 0x000fea0003800000 */
.L_x_3521:
[----:B-----5:R-:W-:-:S05]  /*23c0*/  HADD2.F32 R61, -RZ, R53.H1_H1 ;  /* 0x30000035ff3d7230 */ /* 0x020fca0000004100 */
[----:B------:R-:W-:Y:S01]  /*23d0*/  FADD.FTZ R202, R61, R202 ;  /* 0x000000ca3dca7221 */ /* 0x000fe20000010000 */
[----:B------:R-:W-:Y:S06]  /*23e0*/  BRA `(.L_x_3522) ;  /* 0x0000000000107947 */ /* 0x000fec0003800000 */
.L_x_3520:
[----:B-----5:R-:W-:Y:S02]  /*23f0*/  HADD2.F32 R61, -RZ, R49.H1_H1 ;  /* 0x30000031ff3d7230 */ /* 0x020fe40000004100 */
[----:B------:R-:W-:-:S03]  /*2400*/  @P2 HADD2.F32 R65, -RZ, R53.H1_H1 ;  /* 0x30000035ff412230 */ /* 0x000fc60000004100 */
[----:B------:R-:W-:-:S04]  /*2410*/  FADD.FTZ R202, R61, R202 ;  /* 0x000000ca3dca7221 */ /* 0x000fc80000010000 */
[----:B------:R-:W-:-:S07]  /*2420*/  @P2 FADD.FTZ R202, R65, R202 ;  /* 0x000000ca41ca2221 */ /* 0x000fce0000010000 */
.L_x_3522:
[----:B------:R-:W-:-:S04]  /*2430*/  F2FP.F16.F32.PACK_AB R60, RZ, R202 ;  /* 0x000000caff3c723e */ /* 0x000fc800000000ff */
[----:B------:R-:W-:-:S07]  /*2440*/  PRMT R57, R57, 0x5410, R60 ;  /* 0x0000541039397816 */ /* 0x000fce000000003c */
.L_x_3523:
[----:B------:R-:W-:Y:S01]  /*2450*/  HADD2.F32 R203, -RZ, R62.H0_H0 ;  /* 0x2000003effcb7230 */ /* 0x000fe20000004100 */
[----:B------:R-:W-:Y:S06]  /*2460*/  @P3 BRA `(.L_x_3524) ;  /* 0x0000000000203947 */ /* 0x000fec0003800000 */
[----:B------:R-:W-:-:S04]  /*2470*/  ISETP.NE.U32.AND P4, PT, RZ, UR10, PT ;  /* 0x0000000aff007c0c */ /* 0x000fc8000bf85070 */
[----:B------:R-:W-:-:S13]  /*2480*/  ISETP.NE.AND.EX P4, PT, RZ, UR11, PT, P4 ;  /* 0x0000000bff007c0c */ /* 0x000fda000bf85340 */
[----:B------:R-:W-:Y:S05]  /*2490*/  @P4 BRA `(.L_x_3525) ;  /* 0x0000000000084947 */ /* 0x000fea0003800000 */
[----:B------:R-:W-:Y:S05]  /*24a0*/  @P0 BRA `(.L_x_3526) ;  /* 0x0000000000200947 */ /* 0x000fea0003800000 */
[----:B------:R-:W-:Y:S05]  /*24b0*/  BRA `(.L_x_3527) ;  /* 0x0000000000247947 */ /* 0x000fea0003800000 */
.L_x_3525:
[----:B-----5:R-:W-:-:S05]  /*24c0*/  HADD2.F32 R60, -RZ, R54.H0_H0 ;  /* 0x20000036ff3c7230 */ /* 0x020fca0000004100 */
[----:B------:R-:W-:Y:S01]  /*24d0*/  FADD.FTZ R203, R60, R203 ;  /* 0x000000cb3ccb7221 */ /* 0x000fe20000010000 */
[----:B------:R-:W-:Y:S06]  /*24e0*/  BRA `(.L_x_3526) ;  /* 0x0000000000107947 */ /* 0x000fec0003800000 */
.L_x_3524:
[----:B-----5:R-:W-:Y:S02]  /*24f0*/  HADD2.F32 R60, -RZ, R50.H0_H0 ;  /* 0x20000032ff3c7230 */ /* 0x020fe40000004100 */
[----:B------:R-:W-:-:S03]  /*2500*/  @P2 HADD2.F32 R64, -RZ, R54.H0_H0 ;  /* 0x20000036ff402230 */ /* 0x000fc60000004100 */
[----:B------:R-:W-:-:S04]  /*2510*/  FADD.FTZ R203, R60, R203 ;  /* 0x000000cb3ccb7221 */ /* 0x000fc80000010000 */
[----:B------:R-:W-:-:S07]  /*2520*/  @P2 FADD.FTZ R203, R64, R203 ;  /* 0x000000cb40cb2221 */ /* 0x000fce0000010000 */
.L_x_3526:
[----:B------:R-:W-:-:S04]  /*2530*/  F2FP.F16.F32.PACK_AB R60, RZ, R203 ;  /* 0x000000cbff3c723e */ /* 0x000fc800000000ff */
[----:B------:R-:W-:-:S07]  /*2540*/  PRMT R58, R60, 0x7610, R58 ;  /* 0x000076103c3a7816 */ /* 0x000fce000000003a */
.L_x_3527:
[----:B------:R-:W-:Y:S01]  /*2550*/  HADD2.F32 R212, -RZ, R62.H1_H1 ;  /* 0x3000003effd47230 */ /* 0x000fe20000004100 */
[----:B------:R-:W-:Y:S06]  /*2560*/  @P3 BRA `(.L_x_3528) ;  /* 0x0000000000203947 */ /* 0x000fec0003800000 */
[----:B------:R-:W-:-:S04]  /*2570*/  ISETP.NE.U32.AND P4, PT, RZ, UR10, PT ;  /* 0x0000000aff007c0c */ /* 0x000fc8000bf85070 */
[----:B------:R-:W-:-:S13]  /*2580*/  ISETP.NE.AND.EX P4, PT, RZ, UR11, PT, P4 ;  /* 0x0000000bff007c0c */ /* 0x000fda000bf85340 */
[----:B------:R-:W-:Y:S05]  /*2590*/  @P4 BRA `(.L_x_3529) ;  /* 0x0000000000084947 */ /* 0x000fea0003800000 */
[----:B------:R-:W-:Y:S05]  /*25a0*/  @P0 BRA `(.L_x_3530) ;  /* 0x0000000000200947 */ /* 0x000fea0003800000 */
[----:B------:R-:W-:Y:S05]  /*25b0*/  BRA `(.L_x_3531) ;  /* 0x0000000000247947 */ /* 0x000fea0003800000 */
.L_x_3529:
[----:B-----5:R-:W-:-:S05]  /*25c0*/  HADD2.F32 R61, -RZ, R54.H1_H1 ;  /* 0x30000036ff3d7230 */ /* 0x020fca0000004100 */
[----:B------:R-:W-:Y:S01]  /*25d0*/  FADD.FTZ R212, R61, R212 ;  /* 0x000000d43dd47221 */ /* 0x000fe20000010000 */
[----:B------:R-:W-:Y:S06]  /*25e0*/  BRA `(.L_x_3530) ;  /* 0x0000000000107947 */ /* 0x000fec0003800000 */
.L_x_3528:
[----:B-----5:R-:W-:Y:S02]  /*25f0*/  HADD2.F32 R61, -RZ, R50.H1_H1 ;  /* 0x30000032ff3d7230 */ /* 0x020fe40000004100 */
[----:B------:R-:W-:-:S03]  /*2600*/  @P2 HADD2.F32 R65, -RZ, R54.H1_H1 ;  /* 0x30000036ff412230 */ /* 0x000fc60000004100 */
[----:B------:R-:W-:-:S04]  /*2610*/  FADD.FTZ R212, R61, R212 ;  /* 0x000000d43dd47221 */ /* 0x000fc80000010000 */
[----:B------:R-:W-:-:S07]  /*2620*/  @P2 FADD.FTZ R212, R65, R212 ;  /* 0x000000d441d42221 */ /* 0x000fce0000010000 */
.L_x_3530:
[----:B------:R-:W-:-:S04]  /*2630*/  F2FP.F16.F32.PACK_AB R60, RZ, R212 ;  /* 0x000000d4ff3c723e */ /* 0x000fc800000000ff */
[----:B------:R-:W-:-:S07]  /*2640*/  PRMT R58, R58, 0x5410, R60 ;  /* 0x000054103a3a7816 */ /* 0x000fce000000003c */
.L_x_3531:
[----:B------:R-:W-:Y:S01]  /*2650*/  HADD2.F32 R213, -RZ, R63.H0_H0 ;  /* 0x2000003fffd57230 */ /* 0x000fe20000004100 */
[----:B------:R-:W-:Y:S06]  /*2660*/  @P3 BRA `(.L_x_3532) ;  /* 0x0000000000203947 */ /* 0x000fec0003800000 */
[----:B------:R-:W-:-:S04]  /*2670*/  ISETP.NE.U32.AND P4, PT, RZ, UR10, PT ;  /* 0x0000000aff007c0c */ /* 0x000fc8000bf85070 */
[----:B------:R-:W-:-:S13]  /*2680*/  ISETP.NE.AND.EX P4, PT, RZ, UR11, PT, P4 ;  /* 0x0000000bff007c0c */ /* 0x000fda000bf85340 */
[----:B------:R-:W-:Y:S05]  /*2690*/  @P4 BRA `(.L_x_3533) ;  /* 0x0000000000084947 */ /* 0x000fea0003800000 */
[----:B------:R-:W-:Y:S05]  /*26a0*/  @P0 BRA `(.L_x_3534) ;  /* 0x0000000000200947 */ /* 0x000fea0003800000 */
[----:B------:R-:W-:Y:S05]  /*26b0*/  BRA `(.L_x_3535) ;  /* 0x0000000000247947 */ /* 0x000fea0003800000 */
.L_x_3533:
[----:B-----5:R-:W-:-:S05]  /*26c0*/  HADD2.F32 R60, -RZ, R55.H0_H0 ;  /* 0x20000037ff3c7230 */ /* 0x020fca0000004100 */
[----:B------:R-:W-:Y:S01]  /*26d0*/  FADD.FTZ R213, R60, R213 ;  /* 0x000000d53cd57221 */ /* 0x000fe20000010000 */
[----:B------:R-:W-:Y:S06]  /*26e0*/  BRA `(.L_x_3534) ;  /* 0x0000000000107947 */ /* 0x000fec0003800000 */
.L_x_3532:
[----:B-----5:R-:W-:Y:S02]  /*26f0*/  HADD2.F32 R60, -RZ, R51.H0_H0 ;  /* 0x20000033ff3c7230 */ /* 0x020fe40000004100 */
[----:B------:R-:W-:-:S03]  /*2700*/  @P2 HADD2.F32 R62, -RZ, R55.H0_H0 ;  /* 0x20000037ff3e2230 */ /* 0x000fc60000004100 */
[----:B------:R-:W-:-:S04]  /*2710*/  FADD.FTZ R213, R60, R213 ;  /* 0x000000d53cd57221 */ /* 0x000fc80000010000 */
[----:B------:R-:W-:-:S07]  /*2720*/  @P2 FADD.FTZ R213, R62, R213 ;  /* 0x000000d53ed52221 */ /* 0x000fce0000010000 */
.L_x_3534:
[----:B------:R-:W-:-:S04]  /*2730*/  F2FP.F16.F32.PACK_AB R60, RZ, R213 ;  /* 0x000000d5ff3c723e */ /* 0x000fc800000000ff */
[----:B------:R-:W-:-:S07]  /*2740*/  PRMT R59, R60, 0x7610, R59 ;  /* 0x000076103c3b7816 */ /* 0x000fce000000003b */
.L_x_3535:
[----:B------:R-:W-:Y:S01]  /*2750*/  HADD2.F32 R221, -RZ, R63.H1_H1 ;  /* 0x3000003fffdd7230 */ /* 0x000fe20000004100 */
[----:B------:R-:W-:Y:S06]  /*2760*/  @P3 BRA `(.L_x_3536) ;  /* 0x0000000000203947 */ /* 0x000fec0003800000 */
[----:B------:R-:W-:-:S04]  /*2770*/  ISETP.NE.U32.AND P2, PT, RZ, UR10, PT ;  /* 0x0000000aff007c0c */ /* 0x000fc8000bf45070 */
[----:B------:R-:W-:-:S13]  /*2780*/  ISETP.NE.AND.EX P2, PT, RZ, UR11, PT, P2 ;  /* 0x0000000bff007c0c */ /* 0x000fda000bf45320 */
[----:B------:R-:W-:Y:S05]  /*2790*/  @P2 BRA `(.L_x_3537) ;  /* 0x0000000000082947 */ /* 0x000fea0003800000 */
[----:B------:R-:W-:Y:S05]  /*27a0*/  @P0 BRA `(.L_x_3538) ;  /* 0x0000000000200947 */ /* 0x000fea0003800000 */
[----:B------:R-:W-:Y:S05]  /*27b0*/  BRA `(.L_x_3539) ;  /* 0x0000000000247947 */ /* 0x000fea0003800000 */
.L_x_3537:
[----:B-----5:R-:W-:-:S05]  /*27c0*/  HADD2.F32 R60, -RZ, R55.H1_H1 ;  /* 0x30000037ff3c7230 */ /* 0x020fca0000004100 */
[----:B------:R-:W-:Y:S01]  /*27d0*/  FADD.FTZ R221, R60, R221 ;  /* 0x000000dd3cdd7221 */ /* 0x000fe20000010000 */
[----:B------:R-:W-:Y:S06]  /*27e0*/  BRA `(.L_x_3538) ;  /* 0x0000000000107947 */ /* 0x000fec0003800000 */
.L_x_3536:
[----:B-----5:R-:W-:Y:S02]  /*27f0*/  HADD2.F32 R60, -RZ, R51.H1_H1 ;  /* 0x30000033ff3c7230 */ /* 0x020fe40000004100 */
[----:B------:R-:W-:-:S03]  /*2800*/  @P2 HADD2.F32 R62, -RZ, R55.H1_H1 ;  /* 0x30000037ff3e2230 */ /* 0x000fc60000004100 */
[----:B------:R-:W-:-:S04]  /*2810*/  FADD.FTZ R221, R60, R221 ;  /* 0x000000dd3cdd7221 */ /* 0x000fc80000010000 */
[----:B------:R-:W-:-:S07]  /*2820*/  @P2 FADD.FTZ R221, R62, R221 ;  /* 0x000000dd3edd2221 */ /* 0x000fce0000010000 */
.L_x_3538:
[----:B------:R-:W-:-:S04]  /*2830*/  F2FP.F16.F32.PACK_AB R60, RZ, R221 ;  /* 0x000000ddff3c723e */ /* 0x000fc800000000ff */
[----:B------:R-:W-:-:S07]  /*2840*/  PRMT R59, R59, 0x5410, R60 ;  /* 0x000054103b3b7816 */ /* 0x000fce000000003c */
.L_x_3539:
[----:B------:R-:W0:Y:S02]  /*2850*/  @P0 LDC.64 R60, c[0x0][0x238] ;  /* 0x00008e00ff3c0b82 */ /* 0x000e240000000a00 */
[----:B0-----:R-:W-:-:S04]  /*2860*/  @P0 LEA R60, P2, R66, R60, 0x4 ;  /* 0x0000003c423c0211 */ /* 0x001fc800078420ff */
[C---:B------:R-:W-:Y:S02]  /*2870*/  @P0 LEA.HI.X R61, R66.reuse, R61, RZ, 0x4, P2 ;  /* 0x0000003d423d0211 */ /* 0x040fe400010f24ff */
[----:B------:R-:W-:-:S03]  /*2880*/  IADD3 R66, R66, 0x20, RZ ;  /* 0x0000002042427810 */ /* 0x000fc60007ffe0ff */
[----:B------:R1:W-:Y:S04]  /*2890*/  @P0 STG.E.128 desc[UR4][R60.64], R56 ;  /* 0x000000383c000986 */ /* 0x0003e8000c101d04 */
.L_x_3507:
[----:B------:R-:W-:Y:S05]  /*28a0*/  BSYNC B0 ;  /* 0x0000000000007941 */ /* 0x000fea0003800000 */
.L_x_3506:
        /* <DEDUP_REMOVED lines=25> */
.L_x_3543:
[----:B-----5:R-:W-:-:S05]  /*2a40*/  HADD2.F32 R65, -RZ, R52.H0_H0 ;  /* 0x20000034ff417230 */ /* 0x020fca0000004100 */
[----:B------:R-:W-:Y:S01]  /*2a50*/  FADD.FTZ R186, R65, R186 ;  /* 0x000000ba41ba7221 */ /* 0x000fe20000010000 */
[----:B------:R-:W-:Y:S06]  /*2a60*/  BRA `(.L_x_3544) ;  /* 0x0000000000107947 */ /* 0x000fec0003800000 */
.L_x_3542:
[----:B-----5:R-:W-:Y:S02]  /*2a70*/  HADD2.F32 R65, -RZ, R48.H0_H0 ;  /* 0x20000030ff417230 */ /* 0x020fe40000004100 */
[----:B------:R-:W-:-:S03]  /*2a80*/  @P2 HADD2.F32 R67, -RZ, R52.H0_H0 ;  /* 0x20000034ff432230 */ /* 0x000fc60000004100 */
[----:B------:R-:W-:-:S04]  /*2a90*/  FADD.FTZ R186, R65, R186 ;  /* 0x000000ba41ba7221 */ /* 0x000fc80000010000 */
[----:B------:R-:W-:-:S07]  /*2aa0*/  @P2 FADD.FTZ R186, R67, R186 ;  /* 0x000000ba43ba2221 */ /* 0x000fce0000010000 */
.L_x_3544:
[----:B------:R-:W-:-:S04]  /*2ab0*/  F2FP.F16.F32.PACK_AB R64, RZ, R186 ;  /* 0x000000baff40723e */ /* 0x000fc800000000ff */
[----:B------:R-:W-:-:S07]  /*2ac0*/  PRMT R56, R64, 0x7610, R56 ;  /* 0x0000761040387816 */ /* 0x000fce0000000038 */
.L_x_3545:
[----:B------:R-:W-:Y:S01]  /*2ad0*/  HADD2.F32 R194, -RZ, R60.H1_H1 ;  /* 0x3000003cffc27230 */ /* 0x000fe20000004100 */
[----:B------:R-:W-:Y:S06]  /*2ae0*/  @P3 BRA `(.L_x_3546) ;  /* 0x0000000000203947 */ /* 0x000fec0003800000 */
[----:B------:R-:W-:-:S04]  /*2af0*/  ISETP.NE.U32.AND P4, PT, RZ, UR10, PT ;  /* 0x0000000aff007c0c */ /* 0x000fc8000bf85070 */
[----:B------:R-:W-:-:S13]  /*2b00*/  ISETP.NE.AND.EX P4, PT, RZ, UR11, PT, P4 ;  /* 0x0000000bff007c0c */ /* 0x000fda000bf85340 */
[----:B------:R-:W-:Y:S05]  /*2b10*/  @P4 BRA `(.L_x_3547) ;  /* 0x0000000000084947 */ /* 0x000fea0003800000 */
[----:B------:R-:W-:Y:S05]  /*2b20*/  @P0 BRA `(.L_x_3548) ;  /* 0x0000000000200947 */ /* 0x000fea0003800000 */
[----:B------:R-:W-:Y:S05]  /*2b30*/  BRA `(.L_x_3549) ;  /* 0x0000000000247947 */ /* 0x000fea0003800000 */
.L_x_3547:
[----:B-----5:R-:W-:-:S05]  /*2b40*/  HADD2.F32 R65, -RZ, R52.H1_H1 ;  /* 0x30000034ff417230 */ /* 0x020fca0000004100 */
[----:B------:R-:W-:Y:S01]  /*2b50*/  FADD.FTZ R194, R65, R194 ;  /* 0x000000c241c27221 */ /* 0x000fe20000010000 */
[----:B------:R-:W-:Y:S06]  /*2b60*/  BRA `(.L_x_3548) ;  /* 0x0000000000107947 */ /* 0x000fec0003800000 */
.L_x_3546:
[----:B-----5:R-:W-:Y:S02]  /*2b70*/  HADD2.F32 R65, -RZ, R48.H1_H1 ;  /* 0x30000030ff417230 */ /* 0x020fe40000004100 */
[----:B------:R-:W-:-:S03]  /*2b80*/  @P2 HADD2.F32 R67, -RZ, R52.H1_H1 ;  /* 0x30000034ff432230 */ /* 0x000fc60000004100 */
[----:B------:R-:W-:-:S04]  /*2b90*/  FADD.FTZ R194, R65, R194 ;  /* 0x000000c241c27221 */ /* 0x000fc80000010000 */
[----:B------:R-:W-:-:S07]  /*2ba0*/  @P2 FADD.FTZ R194, R67, R194 ;  /* 0x000000c243c22221 */ /* 0x000fce0000010000 */
.L_x_3548:
[----:B------:R-:W-:-:S04]  /*2bb0*/  F2FP.F16.F32.PACK_AB R60, RZ, R194 ;  /* 0x000000c2ff3c723e */ /* 0x000fc800000000ff */
[----:B------:R-:W-:-:S07]  /*2bc0*/  PRMT R56, R56, 0x5410, R60 ;  /* 0x0000541038387816 */ /* 0x000fce000000003c */
.L_x_3549:
[----:B------:R-:W-:Y:S01]  /*2bd0*/  HADD2.F32 R195, -RZ, R61.H0_H0 ;  /* 0x2000003dffc37230 */ /* 0x000fe20000004100 */
[----:B------:R-:W-:Y:S06]  /*2be0*/  @P3 BRA `(.L_x_3550) ;  /* 0x0000000000203947 */ /* 0x000fec0003800000 */
[----:B------:R-:W-:-:S04]  /*2bf0*/  ISETP.NE.U32.AND P4, PT, RZ, UR10, PT ;  /* 0x0000000aff007c0c */ /* 0x000fc8000bf85070 */
[----:B------:R-:W-:-:S13]  /*2c00*/  ISETP.NE.AND.EX P4, PT, RZ, UR11, PT, P4 ;  /* 0x0000000bff007c0c */ /* 0x000fda000bf85340 */
[----:B------:R-:W-:Y:S05]  /*2c10*/  @P4 BRA `(.L_x_3551) ;  /* 0x0000000000084947 */ /* 0x000fea0003800000 */
[----:B------:R-:W-:Y:S05]  /*2c20*/  @P0 BRA `(.L_x_3552) ;  /* 0x0000000000200947 */ /* 0x000fea0003800000 */
[----:B------:R-:W-:Y:S05]  /*2c30*/  BRA `(.L_x_3553) ;  /* 0x0000000000247947 */ /* 0x000fea0003800000 */
.L_x_3551:
[----:B-----5:R-:W-:-:S05]  /*2c40*/  HADD2.F32 R60, -RZ, R53.H0_H0 ;  /* 0x20000035ff3c7230 */ /* 0x020fca0000004100 */
[----:B------:R-:W-:Y:S01]  /*2c50*/  FADD.FTZ R195, R60, R195 ;  /* 0x000000c33cc37221 */ /* 0x000fe20000010000 */
[----:B------:R-:W-:Y:S06]  /*2c60*/  BRA `(.L_x_3552) ;  /* 0x0000000000107947 */ /* 0x000fec0003800000 */
.L_x_3550:
[----:B-----5:R-:W-:Y:S02]  /*2c70*/  HADD2.F32 R60, -RZ, R49.H0_H0 ;  /* 0x20000031ff3c7230 */ /* 0x020fe40000004100 */
[----:B------:R-:W-:-:S03]  /*2c80*/  @P2 HADD2.F32 R64, -RZ, R53.H0_H0 ;  /* 0x20000035ff402230 */ /* 0x000fc60000004100 */
[----:B------:R-:W-:-:S04]  /*2c90*/  FADD.FTZ R195, R60, R195 ;  /* 0x000000c33cc37221 */ /* 0x000fc80000010000 */
[----:B------:R-:W-:-:S07]  /*2ca0*/  @P2 FADD.FTZ R195, R64, R195 ;  /* 0x000000c340c32221 */ /* 0x000fce0000010000 */
.L_x_3552:
[----:B------:R-:W-:-:S04]  /*2cb0*/  F2FP.F16.F32.PACK_AB R60, RZ, R195 ;  /* 0x000000c3ff3c723e */ /* 0x000fc800000000ff */
[----:B------:R-:W-:-:S07]  /*2cc0*/  PRMT R57, R60, 0x7610, R57 ;  /* 0x000076103c397816 */ /* 0x000fce0000000039 */
.L_x_3553:
[----:B------:R-:W-:Y:S01]  /*2cd0*/  HADD2.F32 R204, -RZ, R61.H1_H1 ;  /* 0x3000003dffcc7230 */ /* 0x000fe20000004100 */
[----:B------:R-:W-:Y:S06]  /*2ce0*/  @P3 BRA `(.L_x_3554) ;  /* 0x0000000000203947 */ /* 0x000fec0003800000 */
[----:B------:R-:W-:-:S04]  /*2cf0*/  ISETP.NE.U32.AND P4, PT, RZ, UR10, PT ;  /* 0x0000000aff007c0c */ /* 0x000fc8000bf85070 */
[----:B------:R-:W-:-:S13]  /*2d00*/  ISETP.NE.AND.EX P4, PT, RZ, UR11, PT, P4 ;  /* 0x0000000bff007c0c */ /* 0x000fda000bf85340 */
[----:B------:R-:W-:Y:S05]  /*2d10*/  @P4 BRA `(.L_x_3555) ;  /* 0x0000000000084947 */ /* 0x000fea0003800000 */
[----:B------:R-:W-:Y:S05]  /*2d20*/  @P0 BRA `(.L_x_3556) ;  /* 0x0000000000200947 */ /* 0x000fea0003800000 */
[----:B------:R-:W-:Y:S05]  /*2d30*/  BRA `(.L_x_3557) ;  /* 0x0000000000247947 */ /* 0x000fea0003800000 */
.L_x_3555:
[----:B-----5:R-:W-:-:S05]  /*2d40*/  HADD2.F32 R61, -RZ, R53.H1_H1 ;  /* 0x30000035ff3d7230 */ /* 0x020fca0000004100 */
[----:B------:R-:W-:Y:S01]  /*2d50*/  FADD.FTZ R204, R61, R204 ;  /* 0x000000cc3dcc7221 */ /* 0x000fe20000010000 */
[----:B------:R-:W-:Y:S06]  /*2d60*/  BRA `(.L_x_3556) ;  /* 0x0000000000107947 */ /* 0x000fec0003800000 */
.L_x_3554:
[----:B-----5:R-:W-:Y:S02]  /*2d70*/  HADD2.F32 R61, -RZ, R49.H1_H1 ;  /* 0x30000031ff3d7230 */ /* 0x020fe40000004100 */
[----:B------:R-:W-:-:S03]  /*2d80*/  @P2 HADD2.F32 R65, -RZ, R53.H1_H1 ;  /* 0x30000035ff412230 */ /* 0x000fc60000004100 */
[----:B------:R-:W-:-:S04]  /*2d90*/  FADD.FTZ R204, R61, R204 ;  /* 0x000000cc3dcc7221 */ /* 0x000fc80000010000 */
[----:B------:R-:W-:-:S07]  /*2da0*/  @P2 FADD.FTZ R204, R65, R204 ;  /* 0x000000cc41cc2221 */ /* 0x000fce0000010000 */
.L_x_3556:
[----:B------:R-:W-:-:S04]  /*2db0*/  F2FP.F16.F32.PACK_AB R60, RZ, R204 ;  /* 0x000000ccff3c723e */ /* 0x000fc800000000ff */
[----:B------:R-:W-:-:S07]  /*2dc0*/  PRMT R57, R57, 0x5410, R60 ;  /* 0x0000541039397816 */ /* 0x000fce000000003c */
.L_x_3557:
[----:B------:R-:W-:Y:S01]  /*2dd0*/  HADD2.F32 R205, -RZ, R62.H0_H0 ;  /* 0x2000003effcd7230 */ /* 0x000fe20000004100 */
[----:B------:R-:W-:Y:S06]  /*2de0*/  @P3 BRA `(.L_x_3558) ;  /* 0x0000000000203947 */ /* 0x000fec0003800000 */
[----:B------:R-:W-:-:S04]  /*2df0*/  ISETP.NE.U32.AND P4, PT, RZ, UR10, PT ;  /* 0x0000000aff007c0c */ /* 0x000fc8000bf85070 */
[----:B------:R-:W-:-:S13]  /*2e00*/  ISETP.NE.AND.EX P4, PT, RZ, UR11, PT, P4 ;  /* 0x0000000bff007c0c */ /* 0x000fda000bf85340 */
[----:B------:R-:W-:Y:S05]  /*2e10*/  @P4 BRA `(.L_x_3559) ;  /* 0x0000000000084947 */ /* 0x000fea0003800000 */
[----:B------:R-:W-:Y:S05]  /*2e20*/  @P0 BRA `(.L_x_3560) ;  /* 0x0000000000200947 */ /* 0x000fea0003800000 */
[----:B------:R-:W-:Y:S05]  /*2e30*/  BRA `(.L_x_3561) ;  /* 0x0000000000247947 */ /* 0x000fea0003800000 */
.L_x_3559:
[----:B-----5:R-:W-:-:S05]  /*2e40*/  HADD2.F32 R60, -RZ, R54.H0_H0 ;  /* 0x20000036ff3c7230 */ /* 0x020fca0000004100 */
[----:B------:R-:W-:Y:S01]  /*2e50*/  FADD.FTZ R205, R60, R205 ;  /* 0x000000cd3ccd7221 */ /* 0x000fe20000010000 */
[----:B------:R-:W-:Y:S06]  /*2e60*/  BRA `(.L_x_3560) ;  /* 0x0000000000107947 */ /* 0x000fec0003800000 */
.L_x_3558:
[----:B-----5:R-:W-:Y:S02]  /*2e70*/  HADD2.F32 R60, -RZ, R50.H0_H0 ;  /* 0x20000032ff3c7230 */ /* 0x020fe40000004100 */
[----:B------:R-:W-:-:S03]  /*2e80*/  @P2 HADD2.F32 R64, -RZ, R54.H0_H0 ;  /* 0x20000036ff402230 */ /* 0x000fc60000004100 */
[----:B------:R-:W-:-:S04]  /*2e90*/  FADD.FTZ R205, R60, R205 ;  /* 0x000000cd3ccd7221 */ /* 0x000fc80000010000 */
[----:B------:R-:W-:-:S07]  /*2ea0*/  @P2 FADD.FTZ R205, R64, R205 ;  /* 0x000000cd40cd2221 */ /* 0x000fce0000010000 */
.L_x_3560:
[----:B------:R-:W-:-:S04]  /*2eb0*/  F2FP.F16.F32.PACK_AB R60, RZ, R205 ;  /* 0x000000cdff3c723e */ /* 0x000fc800000000ff */
[----:B------:R-:W-:-:S07]  /*2ec0*/  PRMT R58, R60, 0x7610, R58 ;  /* 0x000076103c3a7816 */ /* 0x000fce000000003a */
.L_x_3561:
[----:B------:R-:W-:Y:S01]  /*2ed0*/  HADD2.F32 R214, -RZ, R62.H1_H1 ;  /* 0x3000003effd67230 */ /* 0x000fe20000004100 */
[----:B------:R-:W-:Y:S06]  /*2ee0*/  @P3 BRA `(.L_x_3562) ;  /* 0x0000000000203947 */ /* 0x000fec0003800000 */
[----:B------:R-:W-:-:S04]  /*2ef0*/  ISETP.NE.U32.AND P4, PT, RZ, UR10, PT ;  /* 0x0000000aff007c0c */ /* 0x000fc8000bf85070 */
[----:B------:R-:W-:-:S13]  /*2f00*/  ISETP.NE.AND.EX P4, PT, RZ, UR11, PT, P4 ;  /* 0x0000000bff007c0c */ /* 0x000fda000bf85340 */
[----:B------:R-:W-:Y:S05]  /*2f10*/  @P4 BRA `(.L_x_3563) ;  /* 0x0000000000084947 */ /* 0x000fea0003800000 */
[----:B------:R-:W-:Y:S05]  /*2f20*/  @P0 BRA `(.L_x_3564) ;  /* 0x0000000000200947 */ /* 0x000fea0003800000 */
[----:B------:R-:W-:Y:S05]  /*2f30*/  BRA `(.L_x_3565) ;  /* 0x0000000000247947 */ /* 0x000fea0003800000 */
.L_x_3563:
[----:B-----5:R-:W-:-:S05]  /*2f40*/  HADD2.F32 R61, -RZ, R54.H1_H1 ;  /* 0x30000036ff3d7230 */ /* 0x020fca0000004100 */
[----:B------:R-:W-:Y:S01]  /*2f50*/  FADD.FTZ R214, R61, R214 ;  /* 0x000000d63dd67221 */ /* 0x000fe20000010000 */
[----:B------:R-:W-:Y:S06]  /*2f60*/  BRA `(.L_x_3564) ;  /* 0x0000000000107947 */ /* 0x000fec0003800000 */
.L_x_3562:
[----:B-----5:R-:W-:Y:S02]  /*2f70*/  HADD2.F32 R61, -RZ, R50.H1_H1 ;  /* 0x30000032ff3d7230 */ /* 0x020fe40000004100 */
[----:B------:R-:W-:-:S03]  /*2f80*/  @P2 HADD2.F32 R65, -RZ, R54.H1_H1 ;  /* 0x30000036ff412230 */ /* 0x000fc60000004100 */
[----:B------:R-:W-:-:S04]  /*2f90*/  FADD.FTZ R214, R61, R214 ;  /* 0x000000d63dd67221 */ /* 0x000fc80000010000 */
[----:B------:R-:W-:-:S07]  /*2fa0*/  @P2 FADD.FTZ R214, R65, R214 ;  /* 0x000000d641d62221 */ /* 0x000fce0000010000 */
.L_x_3564:
[----:B------:R-:W-:-:S04]  /*2fb0*/  F2FP.F16.F32.PACK_AB R60, RZ, R214 ;  /* 0x000000d6ff3c723e */ /* 0x000fc800000000ff */
[----:B------:R-:W-:-:S07]  /*2fc0*/  PRMT R58, R58, 0x5410, R60 ;  /* 0x000054103a3a7816 */ /* 0x000fce000000003c */
.L_x_3565:
[----:B------:R-:W-:Y:S01]  /*2fd0*/  HADD2.F32 R215, -RZ, R63.H0_H0 ;  /* 0x2000003fffd77230 */ /* 0x000fe20000004100 */
[----:B------:R-:W-:Y:S06]  /*2fe0*/  @P3 BRA `(.L_x_3566) ;  /* 0x0000000000203947 */ /* 0x000fec0003800000 */
[----:B------:R-:W-:-:S04]  /*2ff0*/  ISETP.NE.U32.AND P4, PT, RZ, UR10, PT ;  /* 0x0000000aff007c0c */ /* 0x000fc8000bf85070 */
[----:B------:R-:W-:-:S13]  /*3000*/  ISETP.NE.AND.EX P4, PT, RZ, UR11, PT, P4 ;  /* 0x0000000bff007c0c */ /* 0x000fda000bf85340 */
[----:B------:R-:W-:Y:S05]  /*3010*/  @P4 BRA `(.L_x_3567) ;  /* 0x0000000000084947 */ /* 0x000fea0003800000 */
[----:B------:R-:W-:Y:S05]  /*3020*/  @P0 BRA `(.L_x_3568) ;  /* 0x0000000000200947 */ /* 0x000fea0003800000 */
[----:B------:R-:W-:Y:S05]  /*3030*/  BRA `(.L_x_3569) ;  /* 0x0000000000247947 */ /* 0x000fea0003800000 */
.L_x_3567:
[----:B-----5:R-:W-:-:S05]  /*3040*/  HADD2.F32 R60, -RZ, R55.H0_H0 ;  /* 0x20000037ff3c7230 */ /* 0x020fca0000004100 */
[----:B------:R-:W-:Y:S01]  /*3050*/  FADD.FTZ R215, R60, R215 ;  /* 0x000000d73cd77221 */ /* 0x000fe20000010000 */
[----:B------:R-:W-:Y:S06]  /*3060*/  BRA `(.L_x_3568) ;  /* 0x0000000000107947 */ /* 0x000fec0003800000 */
.L_x_3566:
[----:B-----5:R-:W-:Y:S02]  /*3070*/  HADD2.F32 R60, -RZ, R51.H0_H0 ;  /* 0x20000033ff3c7230 */ /* 0x020fe40000004100 */
[----:B------:R-:W-:-:S03]  /*3080*/  @P2 HADD2.F32 R62, -RZ, R55.H0_H0 ;  /* 0x20000037ff3e2230 */ /* 0x000fc60000004100 */
[----:B------:R-:W-:-:S04]  /*3090*/  FADD.FTZ R215, R60, R215 ;  /* 0x000000d73cd77221 */ /* 0x000fc80000010000 */
[----:B------:R-:W-:-:S07]  /*30a0*/  @P2 FADD.FTZ R215, R62, R215 ;  /* 0x000000d73ed72221 */ /* 0x000fce0000010000 */
.L_x_3568:
[----:B------:R-:W-:-:S04]  /*30b0*/  F2FP.F16.F32.PACK_AB R60, RZ, R215 ;  /* 0x000000d7ff3c723e */ /* 0x000fc800000000ff */
[----:B------:R-:W-:-:S07]  /*30c0*/  PRMT R59, R60, 0x7610, R59 ;  /* 0x000076103c3b7816 */ /* 0x000fce000000003b */
.L_x_3569:
[----:B------:R-:W-:Y:S01]  /*30d0*/  HADD2.F32 R222, -RZ, R63.H1_H1 ;  /* 0x3000003fffde7230 */ /* 0x000fe20000004100 */
[----:B------:R-:W-:Y:S06]  /*30e0*/  @P3 BRA `(.L_x_3570) ;  /* 0x0000000000203947 */ /* 0x000fec0003800000 */
[----:B------:R-:W-:-:S04]  /*30f0*/  ISETP.NE.U32.AND P2, PT, RZ, UR10, PT ;  /* 0x0000000aff007c0c */ /* 0x000fc8000bf45070 */
[----:B------:R-:W-:-:S13]  /*3100*/  ISETP.NE.AND.EX P2, PT, RZ, UR11, PT, P2 ;  /* 0x0000000bff007c0c */ /* 0x000fda000bf45320 */
[----:B------:R-:W-:Y:S05]  /*3110*/  @P2 BRA `(.L_x_3571) ;  /* 0x0000000000082947 */ /* 0x000fea0003800000 */
[----:B------:R-:W-:Y:S05]  /*3120*/  @P0 BRA `(.L_x_3572) ;  /* 0x0000000000200947 */ /* 0x000fea0003800000 */
[----:B------:R-:W-:Y:S05]  /*3130*/  BRA `(.L_x_3573) ;  /* 0x0000000000247947 */ /* 0x000fea0003800000 */
.L_x_3571:
[----:B-----5:R-:W-:-:S05]  /*3140*/  HADD2.F32 R61, -RZ, R55.H1_H1 ;  /* 0x30000037ff3d7230 */ /* 0x020fca0000004100 */
[----:B------:R-:W-:Y:S01]  /*3150*/  FADD.FTZ R222, R61, R222 ;  /* 0x000000de3dde7221 */ /* 0x000fe20000010000 */
[----:B------:R-:W-:Y:S06]  /*3160*/  BRA `(.L_x_3572) ;  /* 0x0000000000107947 */ /* 0x000fec0003800000 */
.L_x_3570:
[----:B-----5:R-:W-:Y:S02]  /*3170*/  HADD2.F32 R61, -RZ, R51.H1_H1 ;  /* 0x30000033ff3d7230 */ /* 0x020fe40000004100 */
[----:B------:R-:W-:-:S03]  /*3180*/  @P2 HADD2.F32 R63, -RZ, R55.H1_H1 ;  /* 0x30000037ff3f2230 */ /* 0x000fc60000004100 */
[----:B------:R-:W-:-:S04]  /*3190*/  FADD.FTZ R222, R61, R222 ;  /* 0x000000de3dde7221 */ /* 0x000fc80000010000 */
[----:B------:R-:W-:-:S07]  /*31a0*/  @P2 FADD.FTZ R222, R63, R222 ;  /* 0x000000de3fde2221 */ /* 0x000fce0000010000 */
.L_x_3572:
[----:B------:R-:W-:-:S04]  /*31b0*/  F2FP.F16.F32.PACK_AB R60, RZ, R222 ;  /* 0x000000deff3c723e */ /* 0x000fc800000000ff */
[----:B------:R-:W-:-:S07]  /*31c0*/  PRMT R59, R59, 0x5410, R60 ;  /* 0x000054103b3b7816 */ /* 0x000fce000000003c */
.L_x_3573:
[----:B------:R-:W0:Y:S02]  /*31d0*/  @P0 LDC.64 R60, c[0x0][0x238] ;  /* 0x00008e00ff3c0b82 */ /* 0x000e240000000a00 */
[----:B0-----:R-:W-:-:S04]  /*31e0*/  @P0 LEA R60, P2, R66, R60, 0x4 ;  /* 0x0000003c423c0211 */ /* 0x001fc800078420ff */
[C---:B------:R-:W-:Y:S02]  /*31f0*/  @P0 LEA.HI.X R61, R66.reuse, R61, RZ, 0x4, P2 ;  /* 0x0000003d423d0211 */ /* 0x040fe400010f24ff */
[----:B------:R-:W-:-:S03]  /*3200*/  IADD3 R66, R66, 0x20, RZ ;  /* 0x0000002042427810 */ /* 0x000fc60007ffe0ff */
[----:B------:R2:W-:Y:S04]  /*3210*/  @P0 STG.E.128 desc[UR4][R60.64], R56 ;  /* 0x000000383c000986 */ /* 0x0005e8000c101d04 */
.L_x_3541:
[----:B------:R-:W-:Y:S05]  /*3220*/  BSYNC B0 ;  /* 0x0000000000007941 */ /* 0x000fea0003800000 */
.L_x_3540:
        /* <DEDUP_REMOVED lines=25> */
.L_x_3577:
[----:B-----5:R-:W-:-:S05]  /*33c0*/  HADD2.F32 R64, -RZ, R52.H0_H0 ;  /* 0x20000034ff407230 */ /* 0x020fca0000004100 */
[----:B------:R-:W-:Y:S01]  /*33d0*/  FADD.FTZ R187, R64, R187 ;  /* 0x000000bb40bb7221 */ /* 0x000fe20000010000 */
[----:B------:R-:W-:Y:S06]  /*33e0*/  BRA `(.L_x_3578) ;  /* 0x0000000000107947 */ /* 0x000fec0003800000 */
.L_x_3576:
[----:B-----5:R-:W-:Y:S02]  /*33f0*/  HADD2.F32 R64, -RZ, R48.H0_H0 ;  /* 0x20000030ff407230 */ /* 0x020fe40000004100 */
[----:B------:R-:W-:-:S03]  /*3400*/  @P2 HADD2.F32 R196, -RZ, R52.H0_H0 ;  /* 0x20000034ffc42230 */ /* 0x000fc60000004100 */
[----:B------:R-:W-:-:S04]  /*3410*/  FADD.FTZ R187, R64, R187 ;  /* 0x000000bb40bb7221 */ /* 0x000fc80000010000 */
[----:B------:R-:W-:-:S07]  /*3420*/  @P2 FADD.FTZ R187, R196, R187 ;  /* 0x000000bbc4bb2221 */ /* 0x000fce0000010000 */
.L_x_3578:
[----:B------:R-:W-:-:S04]  /*3430*/  F2FP.F16.F32.PACK_AB R64, RZ, R187 ;  /* 0x000000bbff40723e */ /* 0x000fc800000000ff */
[----:B------:R-:W-:-:S07]  /*3440*/  PRMT R56, R64, 0x7610, R56 ;  /* 0x0000761040387816 */ /* 0x000fce0000000038 */
.L_x_3579:
[----:B------:R-:W-:Y:S01]  /*3450*/  HADD2.F32 R196, -RZ, R60.H1_H1 ;  /* 0x3000003cffc47230 */ /* 0x000fe20000004100 */
[----:B------:R-:W-:Y:S06]  /*3460*/  @P3 BRA `(.L_x_3580) ;  /* 0x0000000000203947 */ /* 0x000fec0003800000 */
[----:B------:R-:W-:-:S04]  /*3470*/  ISETP.NE.U32.AND P4, PT, RZ, UR10, PT ;  /* 0x0000000aff007c0c */ /* 0x000fc8000bf85070 */
[----:B------:R-:W-:-:S13]  /*3480*/  ISETP.NE.AND.EX P4, PT, RZ, UR11, PT, P4 ;  /* 0x0000000bff007c0c */ /* 0x000fda000bf85340 */
[----:B------:R-:W-:Y:S05]  /*3490*/  @P4 BRA `(.L_x_3581) ;  /* 0x0000000000084947 */ /* 0x000fea0003800000 */
[----:B------:R-:W-:Y:S05]  /*34a0*/  @P0 BRA `(.L_x_3582) ;  /* 0x0000000000200947 */ /* 0x000fea0003800000 */
[----:B------:R-:W-:Y:S05]  /*34b0*/  BRA `(.L_x_3583) ;  /* 0x0000000000247947 */ /* 0x000fea0003800000 */
.L_x_3581:
[----:B-----5:R-:W-:-:S05]  /*34c0*/  HADD2.F32 R65, -RZ, R52.H1_H1 ;  /* 0x30000034ff417230 */ /* 0x020fca0000004100 */
[----:B------:R-:W-:Y:S01]  /*34d0*/  FADD.FTZ R196, R65, R196 ;  /* 0x000000c441c47221 */ /* 0x000fe20000010000 */
[----:B------:R-:W-:Y:S06]  /*34e0*/  BRA `(.L_x_3582) ;  /* 0x0000000000107947 */ /* 0x000fec0003800000 */
.L_x_3580:
[----:B-----5:R-:W-:Y:S02]  /*34f0*/  HADD2.F32 R65, -RZ, R48.H1_H1 ;  /* 0x30000030ff417230 */ /* 0x020fe40000004100 */
[----:B------:R-:W-:-:S03]  /*3500*/  @P2 HADD2.F32 R67, -RZ, R52.H1_H1 ;  /* 0x30000034ff432230 */ /* 0x000fc60000004100 */
[----:B------:R-:W-:-:S04]  /*3510*/  FADD.FTZ R196, R65, R196 ;  /* 0x000000c441c47221 */ /* 0x000fc80000010000 */
[----:B------:R-:W-:-:S07]  /*3520*/  @P2 FADD.FTZ R196, R67, R196 ;  /* 0x000000c443c42221 */ /* 0x000fce0000010000 */
.L_x_3582:
[----:B------:R-:W-:-:S04]  /*3530*/  F2FP.F16.F32.PACK_AB R60, RZ, R196 ;  /* 0x000000c4ff3c723e */ /* 0x000fc800000000ff */
[----:B------:R-:W-:-:S07]  /*3540*/  PRMT R56, R56, 0x5410, R60 ;  /* 0x0000541038387816 */ /* 0x000fce000000003c */
.L_x_3583:
[----:B------:R-:W-:Y:S01]  /*3550*/  HADD2.F32 R197, -RZ, R61.H0_H0 ;  /* 0x2000003dffc57230 */ /* 0x000fe20000004100 */
[----:B------:R-:W-:Y:S06]  /*3560*/  @P3 BRA `(.L_x_3584) ;  /* 0x0000000000203947 */ /* 0x000fec0003800000 */
[----:B------:R-:W-:-:S04]  /*3570*/  ISETP.NE.U32.AND P4, PT, RZ, UR10, PT ;  /* 0x0000000aff007c0c */ /* 0x000fc8000bf85070 */
[----:B------:R-:W-:-:S13]  /*3580*/  ISETP.NE.AND.EX P4, PT, RZ, UR11, PT, P4 ;  /* 0x0000000bff007c0c */ /* 0x000fda000bf85340 */
[----:B------:R-:W-:Y:S05]  /*3590*/  @P4 BRA `(.L_x_3585) ;  /* 0x0000000000084947 */ /* 0x000fea0003800000 */
[----:B------:R-:W-:Y:S05]  /*35a0*/  @P0 BRA `(.L_x_3586) ;  /* 0x0000000000200947 */ /* 0x000fea0003800000 */
[----:B------:R-:W-:Y:S05]  /*35b0*/  BRA `(.L_x_3587) ;  /* 0x0000000000247947 */ /* 0x000fea0003800000 */
.L_x_3585:
[----:B-----5:R-:W-:-:S05]  /*35c0*/  HADD2.F32 R60, -RZ, R53.H0_H0 ;  /* 0x20000035ff3c7230 */ /* 0x020fca0000004100 */
[----:B------:R-:W-:Y:S01]  /*35d0*/  FADD.FTZ R197, R60, R197 ;  /* 0x000000c53cc57221 */ /* 0x000fe20000010000 */
[----:B------:R-:W-:Y:S06]  /*35e0*/  BRA `(.L_x_3586) ;  /* 0x0000000000107947 */ /* 0x000fec0003800000 */
.L_x_3584:
[----:B-----5:R-:W-:Y:S02]  /*35f0*/  HADD2.F32 R60, -RZ, R49.H0_H0 ;  /* 0x20000031ff3c7230 */ /* 0x020fe40000004100 */
[----:B------:R-:W-:-:S03]  /*3600*/  @P2 HADD2.F32 R64, -RZ, R53.H0_H0 ;  /* 0x20000035ff402230 */ /* 0x000fc60000004100 */
[----:B------:R-:W-:-:S04]  /*3610*/  FADD.FTZ R197, R60, R197 ;  /* 0x000000c53cc57221 */ /* 0x000fc80000010000 */
[----:B------:R-:W-:-:S07]  /*3620*/  @P2 FADD.FTZ R197, R64, R197 ;  /* 0x000000c540c52221 */ /* 0x000fce0000010000 */
.L_x_3586:
[----:B------:R-:W-:-:S04]  /*3630*/  F2FP.F16.F32.PACK_AB R60, RZ, R197 ;  /* 0x000000c5ff3c723e */ /* 0x000fc800000000ff */
[----:B------:R-:W-:-:S07]  /*3640*/  PRMT R57, R60, 0x7610, R57 ;  /* 0x000076103c397816 */ /* 0x000fce0000000039 */
.L_x_3587:
[----:B------:R-:W-:Y:S01]  /*3650*/  HADD2.F32 R206, -RZ, R61.H1_H1 ;  /* 0x3000003dffce7230 */ /* 0x000fe20000004100 */
[----:B------:R-:W-:Y:S06]  /*3660*/  @P3 BRA `(.L_x_3588) ;  /* 0x0000000000203947 */ /* 0x000fec0003800000 */
[----:B------:R-:W-:-:S04]  /*3670*/  ISETP.NE.U32.AND P4, PT, RZ, UR10, PT ;  /* 0x0000000aff007c0c */ /* 0x000fc8000bf85070 */
[----:B------:R-:W-:-:S13]  /*3680*/  ISETP.NE.AND.EX P4, PT, RZ, UR11, PT, P4 ;  /* 0x0000000bff007c0c */ /* 0x000fda000bf85340 */
[----:B------:R-:W-:Y:S05]  /*3690*/  @P4 BRA `(.L_x_3589) ;  /* 0x0000000000084947 */ /* 0x000fea0003800000 */
[----:B------:R-:W-:Y:S05]  /*36a0*/  @P0 BRA `(.L_x_3590) ;  /* 0x0000000000200947 */ /* 0x000fea0003800000 */
[----:B------:R-:W-:Y:S05]  /*36b0*/  BRA `(.L_x_3591) ;  /* 0x0000000000247947 */ /* 0x000fea0003800000 */
.L_x_3589:
[----:B-----5:R-:W-:-:S05]  /*36c0*/  HADD2.F32 R61, -RZ, R53.H1_H1 ;  /* 0x30000035ff3d7230 */ /* 0x020fca0000004100 */
[----:B------:R-:W-:Y:S01]  /*36d0*/  FADD.FTZ R206, R61, R206 ;  /* 0x000000ce3dce7221 */ /* 0x000fe20000010000 */
[----:B------:R-:W-:Y:S06]  /*36e0*/  BRA `(.L_x_3590) ;  /* 0x0000000000107947 */ /* 0x000fec0003800000 */
.L_x_3588:
[----:B-----5:R-:W-:Y:S02]  /*36f0*/  HADD2.F32 R61, -RZ, R49.H1_H1 ;  /* 0x30000031ff3d7230 */ /* 0x020fe40000004100 */
[----:B------:R-:W-:-:S03]  /*3700*/  @P2 HADD2.F32 R65, -RZ, R53.H1_H1 ;  /* 0x30000035ff412230 */ /* 0x000fc60000004100 */
[----:B------:R-:W-:-:S04]  /*3710*/  FADD.FTZ R206, R61, R206 ;  /* 0x000000ce3dce7221 */ /* 0x000fc80000010000 */
[----:B------:R-:W-:-:S07]  /*3720*/  @P2 FADD.FTZ R206, R65, R206 ;  /* 0x000000ce41ce2221 */ /* 0x000fce0000010000 */
.L_x_3590:
[----:B------:R-:W-:-:S04]  /*3730*/  F2FP.F16.F32.PACK_AB R60, RZ, R206 ;  /* 0x000000ceff3c723e */ /* 0x000fc800000000ff */
[----:B------:R-:W-:-:S07]  /*3740*/  PRMT R57, R57, 0x5410, R60 ;  /* 0x0000541039397816 */ /* 0x000fce000000003c */
.L_x_3591:
[----:B------:R-:W-:Y:S01]  /*3750*/  HADD2.F32 R207, -RZ, R62.H0_H0 ;  /* 0x2000003effcf7230 */ /* 0x000fe20000004100 */
[----:B------:R-:W-:Y:S06]  /*3760*/  @P3 BRA `(.L_x_3592) ;  /* 0x0000000000203947 */ /* 0x000fec0003800000 */
[----:B------:R-:W-:-:S04]  /*3770*/  ISETP.NE.U32.AND P4, PT, RZ, UR10, PT ;  /* 0x0000000aff007c0c */ /* 0x000fc8000bf85070 */
[----:B------:R-:W-:-:S13]  /*3780*/  ISETP.NE.AND.EX P4, PT, RZ, UR11, PT, P4 ;  /* 0x0000000bff007c0c */ /* 0x000fda000bf85340 */
[----:B------:R-:W-:Y:S05]  /*3790*/  @P4 BRA `(.L_x_3593) ;  /* 0x0000000000084947 */ /* 0x000fea0003800000 */
[----:B------:R-:W-:Y:S05]  /*37a0*/  @P0 BRA `(.L_x_3594) ;  /* 0x0000000000200947 */ /* 0x000fea0003800000 */
[----:B------:R-:W-:Y:S05]  /*37b0*/  BRA `(.L_x_3595) ;  /* 0x0000000000247947 */ /* 0x000fea0003800000 */
.L_x_3593:
[----:B-----5:R-:W-:-:S05]  /*37c0*/  HADD2.F32 R60, -RZ, R54.H0_H0 ;  /* 0x20000036ff3c7230 */ /* 0x020fca0000004100 */
[----:B------:R-:W-:Y:S01]  /*37d0*/  FADD.FTZ R207, R60, R207 ;  /* 0x000000cf3ccf7221 */ /* 0x000fe20000010000 */
[----:B------:R-:W-:Y:S06]  /*37e0*/  BRA `(.L_x_3594) ;  /* 0x0000000000107947 */ /* 0x000fec0003800000 */
.L_x_3592:
[----:B-----5:R-:W-:Y:S02]  /*37f0*/  HADD2.F32 R60, -RZ, R50.H0_H0 ;  /* 0x20000032ff3c7230 */ /* 0x020fe40000004100 */
[----:B------:R-:W-:-:S03]  /*3800*/  @P2 HADD2.F32 R64, -RZ, R54.H0_H0 ;  /* 0x20000036ff402230 */ /* 0x000fc60000004100 */
[----:B------:R-:W-:-:S04]  /*3810*/  FADD.FTZ R207, R60, R207 ;  /* 0x000000cf3ccf7221 */ /* 0x000fc80000010000 */
[----:B------:R-:W-:-:S07]  /*3820*/  @P2 FADD.FTZ R207, R64, R207 ;  /* 0x000000cf40cf2221 */ /* 0x000fce0000010000 */
.L_x_3594:
[----:B------:R-:W-:-:S04]  /*3830*/  F2FP.F16.F32.PACK_AB R60, RZ, R207 ;  /* 0x000000cfff3c723e */ /* 0x000fc800000000ff */
[----:B------:R-:W-:-:S07]  /*3840*/  PRMT R58, R60, 0x7610, R58 ;  /* 0x000076103c3a7816 */ /* 0x000fce000000003a */
.L_x_3595:
[----:B------:R-:W-:Y:S01]  /*3850*/  HADD2.F32 R216, -RZ, R62.H1_H1 ;  /* 0x3000003effd87230 */ /* 0x000fe20000004100 */
[----:B------:R-:W-:Y:S06]  /*3860*/  @P3 BRA `(.L_x_3596) ;  /* 0x0000000000203947 */ /* 0x000fec0003800000 */
[----:B------:R-:W-:-:S04]  /*3870*/  ISETP.NE.U32.AND P4, PT, RZ, UR10, PT ;  /* 0x0000000aff007c0c */ /* 0x000fc8000bf85070 */
[----:B------:R-:W-:-:S13]  /*3880*/  ISETP.NE.AND.EX P4, PT, RZ, UR11, PT, P4 ;  /* 0x0000000bff007c0c */ /* 0x000fda000bf85340 */
[----:B------:R-:W-:Y:S05]  /*3890*/  @P4 BRA `(.L_x_3597) ;  /* 0x0000000000084947 */ /* 0x000fea0003800000 */
[----:B------:R-:W-:Y:S05]  /*38a0*/  @P0 BRA `(.L_x_3598) ;  /* 0x0000000000200947 */ /* 0x000fea0003800000 */
[----:B------:R-:W-:Y:S05]  /*38b0*/  BRA `(.L_x_3599) ;  /* 0x0000000000247947 */ /* 0x000fea0003800000 */
.L_x_3597:
[----:B-----5:R-:W-:-:S05]  /*38c0*/  HADD2.F32 R61, -RZ, R54.H1_H1 ;  /* 0x30000036ff3d7230 */ /* 0x020fca0000004100 */
[----:B------:R-:W-:Y:S01]  /*38d0*/  FADD.FTZ R216, R61, R216 ;  /* 0x000000d83dd87221 */ /* 0x000fe20000010000 */
[----:B------:R-:W-:Y:S06]  /*38e0*/  BRA `(.L_x_3598) ;  /* 0x0000000000107947 */ /* 0x000fec0003800000 */
.L_x_3596:
[----:B-----5:R-:W-:Y:S02]  /*38f0*/  HADD2.F32 R61, -RZ, R50.H1_H1 ;  /* 0x30000032ff3d7230 */ /* 0x020fe40000004100 */
[----:B------:R-:W-:-:S03]  /*3900*/  @P2 HADD2.F32 R65, -RZ, R54.H1_H1 ;  /* 0x30000036ff412230 */ /* 0x000fc60000004100 */
[----:B------:R-:W-:-:S04]  /*3910*/  FADD.FTZ R216, R61, R216 ;  /* 0x000000d83dd87221 */ /* 0x000fc80000010000 */
[----:B------:R-:W-:-:S07]  /*3920*/  @P2 FADD.FTZ R216, R65, R216 ;  /* 0x000000d841d82221 */ /* 0x000fce0000010000 */
.L_x_3598:
[----:B------:R-:W-:-:S04]  /*3930*/  F2FP.F16.F32.PACK_AB R60, RZ, R216 ;  /* 0x000000d8ff3c723e */ /* 0x000fc800000000ff */
[----:B------:R-:W-:-:S07]  /*3940*/  PRMT R58, R58, 0x5410, R60 ;  /* 0x000054103a3a7816 */ /* 0x000fce000000003c */
.L_x_3599:
[----:B------:R-:W-:Y:S01]  /*3950*/  HADD2.F32 R217, -RZ, R63.H0_H0 ;  /* 0x2000003fffd97230 */ /* 0x000fe20000004100 */
[----:B------:R-:W-:Y:S06]  /*3960*/  @P3 BRA `(.L_x_3600) ;  /* 0x0000000000203947 */ /* 0x000fec0003800000 */
[----:B------:R-:W-:-:S04]  /*3970*/  ISETP.NE.U32.AND P4, PT, RZ, UR10, PT ;  /* 0x0000000aff007c0c */ /* 0x000fc8000bf85070 */
[----:B------:R-:W-:-:S13]  /*3980*/  ISETP.NE.AND.EX P4, PT, RZ, UR11, PT, P4 ;  /* 0x0000000bff007c0c */ /* 0x000fda000bf85340 */
[----:B------:R-:W-:Y:S05]  /*3990*/  @P4 BRA `(.L_x_3601) ;  /* 0x0000000000084947 */ /* 0x000fea0003800000 */
[----:B------:R-:W-:Y:S05]  /*39a0*/  @P0 BRA `(.L_x_3602) ;  /* 0x0000000000200947 */ /* 0x000fea0003800000 */
[----:B------:R-:W-:Y:S05]  /*39b0*/  BRA `(.L_x_3603) ;  /* 0x0000000000247947 */ /* 0x000fea0003800000 */
.L_x_3601:
[----:B-----5:R-:W-:-:S05]  /*39c0*/  HADD2.F32 R60, -RZ, R55.H0_H0 ;  /* 0x20000037ff3c7230 */ /* 0x020fca0000004100 */
[----:B------:R-:W-:Y:S01]  /*39d0*/  FADD.FTZ R217, R60, R217 ;  /* 0x000000d93cd97221 */ /* 0x000fe20000010000 */
[----:B------:R-:W-:Y:S06]  /*39e0*/  BRA `(.L_x_3602) ;  /* 0x0000000000107947 */ /* 0x000fec0003800000 */
.L_x_3600:
[----:B-----5:R-:W-:Y:S02]  /*39f0*/  HADD2.F32 R60, -RZ, R51.H0_H0 ;  /* 0x20000033ff3c7230 */ /* 0x020fe40000004100 */
[----:B------:R-:W-:-:S03]  /*3a00*/  @P2 HADD2.F32 R62, -RZ, R55.H0_H0 ;  /* 0x20000037ff3e2230 */ /* 0x000fc60000004100 */
[----:B------:R-:W-:-:S04]  /*3a10*/  FADD.FTZ R217, R60, R217 ;  /* 0x000000d93cd97221 */ /* 0x000fc80000010000 */
[----:B------:R-:W-:-:S07]  /*3a20*/  @P2 FADD.FTZ R217, R62, R217 ;  /* 0x000000d93ed92221 */ /* 0x000fce0000010000 */
.L_x_3602:
[----:B------:R-:W-:-:S04]  /*3a30*/  F2FP.F16.F32.PACK_AB R60, RZ, R217 ;  /* 0x000000d9ff3c723e */ /* 0x000fc800000000ff */
[----:B------:R-:W-:-:S07]  /*3a40*/  PRMT R59, R60, 0x7610, R59 ;  /* 0x000076103c3b7816 */ /* 0x000fce000000003b */
.L_x_3603:
[----:B------:R-:W-:Y:S01]  /*3a50*/  HADD2.F32 R223, -RZ, R63.H1_H1 ;  /* 0x3000003fffdf7230 */ /* 0x000fe20000004100 */
[----:B------:R-:W-:Y:S06]  /*3a60*/  @P3 BRA `(.L_x_3604) ;  /* 0x0000000000203947 */ /* 0x000fec0003800000 */
[----:B------:R-:W-:-:S04]  /*3a70*/  ISETP.NE.U32.AND P2, PT, RZ, UR10, PT ;  /* 0x0000000aff007c0c */ /* 0x000fc8000bf45070 */
[----:B------:R-:W-:-:S13]  /*3a80*/  ISETP.NE.AND.EX P2, PT, RZ, UR11, PT, P2 ;  /* 0x0000000bff007c0c */ /* 0x000fda000bf45320 */
[----:B------:R-:W-:Y:S05]  /*3a90*/  @P2 BRA `(.L_x_3605) ;  /* 0x0000000000082947 */ /* 0x000fea0003800000 */
[----:B------:R-:W-:Y:S05]  /*3aa0*/  @P0 BRA `(.L_x_3606) ;  /* 0x0000000000200947 */ /* 0x000fea0003800000 */
[----:B------:R-:W-:Y:S05]  /*3ab0*/  BRA `(.L_x_3607) ;  /* 0x0000000000247947 */ /* 0x000fea0003800000 */
.L_x_3605:
[----:B-----5:R-:W-:-:S05]  /*3ac0*/  HADD2.F32 R60, -RZ, R55.H1_H1 ;  /* 0x30000037ff3c7230 */ /* 0x020fca0000004100 */
[----:B------:R-:W-:Y:S01]  /*3ad0*/  FADD.FTZ R223, R60, R223 ;  /* 0x000000df3cdf7221 */ /* 0x000fe20000010000 */
[----:B------:R-:W-:Y:S06]  /*3ae0*/  BRA `(.L_x_3606) ;  /* 0x0000000000107947 */ /* 0x000fec0003800000 */
.L_x_3604:
[----:B-----5:R-:W-:Y:S02]  /*3af0*/  HADD2.F32 R60, -RZ, R51.H1_H1 ;  /* 0x30000033ff3c7230 */ /* 0x020fe40000004100 */
[----:B------:R-:W-:-:S03]  /*3b00*/  @P2 HADD2.F32 R62, -RZ, R55.H1_H1 ;  /* 0x30000037ff3e2230 */ /* 0x000fc60000004100 */
[----:B------:R-:W-:-:S04]  /*3b10*/  FADD.FTZ R223, R60, R223 ;  /* 0x000000df3cdf7221 */ /* 0x000fc80000010000 */
[----:B------:R-:W-:-:S07]  /*3b20*/  @P2 FADD.FTZ R223, R62, R223 ;  /* 0x000000df3edf2221 */ /* 0x000fce0000010000 */
.L_x_3606:
[----:B------:R-:W-:-:S04]  /*3b30*/  F2FP.F16.F32.PACK_AB R60, RZ, R223 ;  /* 0x000000dfff3c723e */ /* 0x000fc800000000ff */
[----:B------:R-:W-:-:S07]  /*3b40*/  PRMT R59, R59, 0x5410, R60 ;  /* 0x000054103b3b7816 */ /* 0x000fce000000003c */
.L_x_3607:
[----:B------:R-:W0:Y:S02]  /*3b50*/  @P0 LDC.64 R60, c[0x0][0x238] ;  /* 0x00008e00ff3c0b82 */ /* 0x000e240000000a00 */
[----:B0-----:R-:W-:-:S04]  /*3b60*/  @P0 LEA R60, P2, R66, R60, 0x4 ;  /* 0x0000003c423c0211 */ /* 0x001fc800078420ff */
[C---:B------:R-:W-:Y:S02]  /*3b70*/  @P0 LEA.HI.X R61, R66.reuse, R61, RZ, 0x4, P2 ;  /* 0x0000003d423d0211 */ /* 0x040fe400010f24ff */
[----:B------:R-:W-:-:S03]  /*3b80*/  IADD3 R66, R66, 0x20, RZ ;  /* 0x0000002042427810 */ /* 0x000fc60007ffe0ff */
[----:B------:R3:W-:Y:S04]  /*3b90*/  @P0 STG.E.128 desc[UR4][R60.64], R56 ;  /* 0x000000383c000986 */ /* 0x0007e8000c101d04 */
.L_x_3575:
[----:B------:R-:W-:Y:S05]  /*3ba0*/  BSYNC B0 ;  /* 0x0000000000007941 */ /* 0x000fea0003800000 */
.L_x_3574:
        /* <DEDUP_REMOVED lines=25> */
.L_x_3611:
[----:B-----5:R-:W-:-:S05]  /*3d40*/  HADD2.F32 R65, -RZ, R52.H0_H0 ;  /* 0x20000034ff417230 */ /* 0x020fca0000004100 */
[----:B------:R-:W-:Y:S01]  /*3d50*/  FADD.FTZ R188, R65, R188 ;  /* 0x000000bc41bc7221 */ /* 0x000fe20000010000 */
[----:B------:R-:W-:Y:S06]  /*3d60*/  BRA `(.L_x_3612) ;  /* 0x0000000000107947 */ /* 0x000fec0003800000 */
.L_x_3610:
[----:B-----5:R-:W-:Y:S02]  /*3d70*/  HADD2.F32 R65, -RZ, R48.H0_H0 ;  /* 0x20000030ff417230 */ /* 0x020fe40000004100 */
[----:B------:R-:W-:-:S03]  /*3d80*/  @P2 HADD2.F32 R67, -RZ, R52.H0_H0 ;  /* 0x20000034ff432230 */ /* 0x000fc60000004100 */
[----:B------:R-:W-:-:S04]  /*3d90*/  FADD.FTZ R188, R65, R188 ;  /* 0x000000bc41bc7221 */ /* 0x000fc80000010000 */
[----:B------:R-:W-:-:S07]  /*3da0*/  @P2 FADD.FTZ R188, R67, R188 ;  /* 0x000000bc43bc2221 */ /* 0x000fce0000010000 */
.L_x_3612:
[----:B------:R-:W-:-:S04]  /*3db0*/  F2FP.F16.F32.PACK_AB R64, RZ, R188 ;  /* 0x000000bcff40723e */ /* 0x000fc800000000ff */
[----:B------:R-:W-:-:S07]  /*3dc0*/  PRMT R56, R64, 0x7610, R56 ;  /* 0x0000761040387816 */ /* 0x000fce0000000038 */
.L_x_3613:
[----:B------:R-:W-:Y:S01]  /*3dd0*/  HADD2.F32 R198, -RZ, R60.H1_H1 ;  /* 0x3000003cffc67230 */ /* 0x000fe20000004100 */
[----:B------:R-:W-:Y:S06]  /*3de0*/  @P3 BRA `(.L_x_3614) ;  /* 0x0000000000203947 */ /* 0x000fec0003800000 */
[----:B------:R-:W-:-:S04]  /*3df0*/  ISETP.NE.U32.AND P4, PT, RZ, UR10, PT ;  /* 0x0000000aff007c0c */ /* 0x000fc8000bf85070 */
[----:B------:R-:W-:-:S13]  /*3e00*/  ISETP.NE.AND.EX P4, PT, RZ, UR11, PT, P4 ;  /* 0x0000000bff007c0c */ /* 0x000fda000bf85340 */
[----:B------:R-:W-:Y:S05]  /*3e10*/  @P4 BRA `(.L_x_3615) ;  /* 0x0000000000084947 */ /* 0x000fea0003800000 */
[----:B------:R-:W-:Y:S05]  /*3e20*/  @P0 BRA `(.L_x_3616) ;  /* 0x0000000000200947 */ /* 0x000fea0003800000 */
[----:B------:R-:W-:Y:S05]  /*3e30*/  BRA `(.L_x_3617) ;  /* 0x0000000000247947 */ /* 0x000fea0003800000 */
.L_x_3615:
[----:B-----5:R-:W-:-:S05]  /*3e40*/  HADD2.F32 R65, -RZ, R52.H1_H1 ;  /* 0x30000034ff417230 */ /* 0x020fca0000004100 */
[----:B------:R-:W-:Y:S01]  /*3e50*/  FADD.FTZ R198, R65, R198 ;  /* 0x000000c641c67221 */ /* 0x000fe20000010000 */
[----:B------:R-:W-:Y:S06]  /*3e60*/  BRA `(.L_x_3616) ;  /* 0x0000000000107947 */ /* 0x000fec0003800000 */
.L_x_3614:
[----:B-----5:R-:W-:Y:S02]  /*3e70*/  HADD2.F32 R65, -RZ, R48.H1_H1 ;  /* 0x30000030ff417230 */ /* 0x020fe40000004100 */
[----:B------:R-:W-:-:S03]  /*3e80*/  @P2 HADD2.F32 R67, -RZ, R52.H1_H1 ;  /* 0x30000034ff432230 */ /* 0x000fc60000004100 */
[----:B------:R-:W-:-:S04]  /*3e90*/  FADD.FTZ R198, R65, R198 ;  /* 0x000000c641c67221 */ /* 0x000fc80000010000 */
[----:B------:R-:W-:-:S07]  /*3ea0*/  @P2 FADD.FTZ R198, R67, R198 ;  /* 0x000000c643c62221 */ /* 0x000fce0000010000 */
.L_x_3616:
[----:B------:R-:W-:-:S04]  /*3eb0*/  F2FP.F16.F32.PACK_AB R60, RZ, R198 ;  /* 0x000000c6ff3c723e */ /* 0x000fc800000000ff */
[----:B------:R-:W-:-:S07]  /*3ec0*/  PRMT R56, R56, 0x5410, R60 ;  /* 0x0000541038387816 */ /* 0x000fce000000003c */
.L_x_3617:
[----:B------:R-:W-:Y:S01]  /*3ed0*/  HADD2.F32 R199, -RZ, R61.H0_H0 ;  /* 0x2000003dffc77230 */ /* 0x000fe20000004100 */
[----:B------:R-:W-:Y:S06]  /*3ee0*/  @P3 BRA `(.L_x_3618) ;  /* 0x0000000000203947 */ /* 0x000fec0003800000 */
[----:B------:R-:W-:-:S04]  /*3ef0*/  ISETP.NE.U32.AND P4, PT, RZ, UR10, PT ;  /* 0x0000000aff007c0c */ /* 0x000fc8000bf85070 */
[----:B------:R-:W-:-:S13]  /*3f00*/  ISETP.NE.AND.EX P4, PT, RZ, UR11, PT, P4 ;  /* 0x0000000bff007c0c */ /* 0x000fda000bf85340 */
[----:B------:R-:W-:Y:S05]  /*3f10*/  @P4 BRA `(.L_x_3619) ;  /* 0x0000000000084947 */ /* 0x000fea0003800000 */
[----:B------:R-:W-:Y:S05]  /*3f20*/  @P0 BRA `(.L_x_3620) ;  /* 0x0000000000200947 */ /* 0x000fea0003800000 */
[----:B------:R-:W-:Y:S05]  /*3f30*/  BRA `(.L_x_3621) ;  /* 0x0000000000247947 */ /* 0x000fea0003800000 */
.L_x_3619:
[----:B-----5:R-:W-:-:S05]  /*3f40*/  HADD2.F32 R60, -RZ, R53.H0_H0 ;  /* 0x20000035ff3c7230 */ /* 0x020fca0000004100 */
[----:B------:R-:W-:Y:S01]  /*3f50*/  FADD.FTZ R199, R60, R199 ;  /* 0x000000c73cc77221 */ /* 0x000fe20000010000 */
[----:B------:R-:W-:Y:S06]  /*3f60*/  BRA `(.L_x_3620) ;  /* 0x0000000000107947 */ /* 0x000fec0003800000 */
.L_x_3618:
[----:B-----5:R-:W-:Y:S02]  /*3f70*/  HADD2.F32 R60, -RZ, R49.H0_H0 ;  /* 0x20000031ff3c7230 */ /* 0x020fe40000004100 */
[----:B------:R-:W-:-:S03]  /*3f80*/  @P2 HADD2.F32 R64, -RZ, R53.H0_H0 ;  /* 0x20000035ff402230 */ /* 0x000fc60000004100 */
[----:B------:R-:W-:-:S04]  /*3f90*/  FADD.FTZ R199, R60, R199 ;  /* 0x000000c73cc77221 */ /* 0x000fc80000010000 */
[----:B------:R-:W-:-:S07]  /*3fa0*/  @P2 FADD.FTZ R199, R64, R199 ;  /* 0x000000c740c72221 */ /* 0x000fce0000010000 */
.L_x_3620:
[----:B------:R-:W-:-:S04]  /*3fb0*/  F2FP.F16.F32.PACK_AB R60, RZ, R199 ;  /* 0x000000c7ff3c723e */ /* 0x000fc800000000ff */
[----:B------:R-:W-:-:S07]  /*3fc0*/  PRMT R57, R60, 0x7610, R57 ;  /* 0x000076103c397816 */ /* 0x000fce0000000039 */
.L_x_3621:
[----:B------:R-:W-:Y:S01]  /*3fd0*/  HADD2.F32 R208, -RZ, R61.H1_H1 ;  /* 0x3000003dffd07230 */ /* 0x000fe20000004100 */
[----:B------:R-:W-:Y:S06]  /*3fe0*/  @P3 BRA `(.L_x_3622) ;  /* 0x0000000000203947 */ /* 0x000fec0003800000 */
[----:B------:R-:W-:-:S04]  /*3ff0*/  ISETP.NE.U32.AND P4, PT, RZ, UR10, PT ;  /* 0x0000000aff007c0c */ /* 0x000fc8000bf85070 */
[----:B------:R-:W-:-:S13]  /*4000*/  ISETP.NE.AND.EX P4, PT, RZ, UR11, PT, P4 ;  /* 0x0000000bff007c0c */ /* 0x000fda000bf85340 */
[----:B------:R-:W-:Y:S05]  /*4010*/  @P4 BRA `(.L_x_3623) ;  /* 0x0000000000084947 */ /* 0x000fea0003800000 */
[----:B------:R-:W-:Y:S05]  /*4020*/  @P0 BRA `(.L_x_3624) ;  /* 0x0000000000200947 */ /* 0x000fea0003800000 */
[----:B------:R-:W-:Y:S05]  /*4030*/  BRA `(.L_x_3625) ;  /* 0x0000000000247947 */ /* 0x000fea0003800000 */
.L_x_3623:
[----:B-----5:R-:W-:-:S05]  /*4040*/  HADD2.F32 R61, -RZ, R53.H1_H1 ;  /* 0x30000035ff3d7230 */ /* 0x020fca0000004100 */
[----:B------:R-:W-:Y:S01]  /*4050*/  FADD.FTZ R208, R61, R208 ;  /* 0x000000d03dd07221 */ /* 0x000fe20000010000 */
[----:B------:R-:W-:Y:S06]  /*4060*/  BRA `(.L_x_3624) ;  /* 0x0000000000107947 */ /* 0x000fec0003800000 */
.L_x_3622:
[----:B-----5:R-:W-:Y:S02]  /*4070*/  HADD2.F32 R61, -RZ, R49.H1_H1 ;  /* 0x30000031ff3d7230 */ /* 0x020fe40000004100 */
[----:B------:R-:W-:-:S03]  /*4080*/  @P2 HADD2.F32 R65, -RZ, R53.H1_H1 ;  /* 0x30000035ff412230 */ /* 0x000fc60000004100 */
[----:B------:R-:W-:-:S04]  /*4090*/  FADD.FTZ R208, R61, R208 ;  /* 0x000000d03dd07221 */ /* 0x000fc80000010000 */
[----:B------:R-:W-:-:S07]  /*40a0*/  @P2 FADD.FTZ R208, R65, R208 ;  /* 0x000000d041d02221 */ /* 0x000fce0000010000 */
.L_x_3624:
[----:B------:R-:W-:-:S04]  /*40b0*/  F2FP.F16.F32.PACK_AB R60, RZ, R208 ;  /* 0x000000d0ff3c723e */ /* 0x000fc800000000ff */
[----:B------:R-:W-:-:S07]  /*40c0*/  PRMT R57, R57, 0x5410, R60 ;  /* 0x0000541039397816 */ /* 0x000fce000000003c */
.L_x_3625:
[----:B------:R-:W-:Y:S01]  /*40d0*/  HADD2.F32 R209, -RZ, R62.H0_H0 ;  /* 0x2000003effd17230 */ /* 0x000fe20000004100 */
[----:B------:R-:W-:Y:S06]  /*40e0*/  @P3 BRA `(.L_x_3626) ;  /* 0x0000000000203947 */ /* 0x000fec0003800000 */
[----:B------:R-:W-:-:S04]  /*40f0*/  ISETP.NE.U32.AND P4, PT, RZ, UR10, PT ;  /* 0x0000000aff007c0c */ /* 0x000fc8000bf85070 */
[----:B------:R-:W-:-:S13]  /*4100*/  ISETP.NE.AND.EX P4, PT, RZ, UR11, PT, P4 ;  /* 0x0000000bff007c0c */ /* 0x000fda000bf85340 */
[----:B------:R-:W-:Y:S05]  /*4110*/  @P4 BRA `(.L_x_3627) ;  /* 0x0000000000084947 */ /* 0x000fea0003800000 */
[----:B------:R-:W-:Y:S05]  /*4120*/  @P0 BRA `(.L_x_3628) ;  /* 0x0000000000200947 */ /* 0x000fea0003800000 */
[----:B------:R-:W-:Y:S05]  /*4130*/  BRA `(.L_x_3629) ;  /* 0x0000000000247947 */ /* 0x000fea0003800000 */
.L_x_3627:
[----:B-----5:R-:W-:-:S05]  /*4140*/  HADD2.F32 R60, -RZ, R54.H0_H0 ;  /* 0x20000036ff3c7230 */ /* 0x020fca0000004100 */
[----:B------:R-:W-:Y:S01]  /*4150*/  FADD.FTZ R209, R60, R209 ;  /* 0x000000d13cd17221 */ /* 0x000fe20000010000 */
[----:B------:R-:W-:Y:S06]  /*4160*/  BRA `(.L_x_3628) ;  /* 0x0000000000107947 */ /* 0x000fec0003800000 */
.L_x_3626:
[----:B-----5:R-:W-:Y:S02]  /*4170*/  HADD2.F32 R60, -RZ, R50.H0_H0 ;  /* 0x20000032ff3c7230 */ /* 0x020fe40000004100 */
[----:B------:R-:W-:-:S03]  /*4180*/  @P2 HADD2.F32 R64, -RZ, R54.H0_H0 ;  /* 0x20000036ff402230 */ /* 0x000fc60000004100 */
[----:B------:R-:W-:-:S04]  /*4190*/  FADD.FTZ R209, R60, R209 ;  /* 0x000000d13cd17221 */ /* 0x000fc80000010000 */
[----:B------:R-:W-:-:S07]  /*41a0*/  @P2 FADD.FTZ R209, R64, R209 ;  /* 0x000000d140d12221 */ /* 0x000fce0000010000 */
.L_x_3628:
[----:B------:R-:W-:-:S04]  /*41b0*/  F2FP.F16.F32.PACK_AB R60, RZ, R209 ;  /* 0x000000d1ff3c723e */ /* 0x000fc800000000ff */
[----:B------:R-:W-:-:S07]  /*41c0*/  PRMT R58, R60, 0x7610, R58 ;  /* 0x000076103c3a7816 */ /* 0x000fce000000003a */
.L_x_3629:
[----:B------:R-:W-:Y:S01]  /*41d0*/  HADD2.F32 R218, -RZ, R62.H1_H1 ;  /* 0x3000003effda7230 */ /* 0x000fe20000004100 */
[----:B------:R-:W-:Y:S06]  /*41e0*/  @P3 BRA `(.L_x_3630) ;  /* 0x0000000000203947 */ /* 0x000fec0003800000 */
[----:B------:R-:W-:-:S04]  /*41f0*/  ISETP.NE.U32.AND P4, PT, RZ, UR10, PT ;  /* 0x0000000aff007c0c */ /* 0x000fc8000bf85070 */
[----:B------:R-:W-:-:S13]  /*4200*/  ISETP.NE.AND.EX P4, PT, RZ, UR11, PT, P4 ;  /* 0x0000000bff007c0c */ /* 0x000fda000bf85340 */
[----:B------:R-:W-:Y:S05]  /*4210*/  @P4 BRA `(.L_x_3631) ;  /* 0x0000000000084947 */ /* 0x000fea0003800000 */
[----:B------:R-:W-:Y:S05]  /*4220*/  @P0 BRA `(.L_x_3632) ;  /* 0x0000000000200947 */ /* 0x000fea0003800000 */
[----:B------:R-:W-:Y:S05]  /*4230*/  BRA `(.L_x_3633) ;  /* 0x0000000000247947 */ /* 0x000fea0003800000 */
.L_x_3631:
[----:B-----5:R-:W-:-:S05]  /*4240*/  HADD2.F32 R61, -RZ, R54.H1_H1 ;  /* 0x30000036ff3d7230 */ /* 0x020fca0000004100 */
[----:B------:R-:W-:Y:S01]  /*4250*/  FADD.FTZ R218, R61, R218 ;  /* 0x000000da3dda7221 */ /* 0x000fe20000010000 */
[----:B------:R-:W-:Y:S06]  /*4260*/  BRA `(.L_x_3632) ;  /* 0x0000000000107947 */ /* 0x000fec0003800000 */
.L_x_3630:
[----:B-----5:R-:W-:Y:S02]  /*4270*/  HADD2.F32 R61, -RZ, R50.H1_H1 ;  /* 0x30000032ff3d7230 */ /* 0x020fe40000004100 */
[----:B------:R-:W-:-:S03]  /*4280*/  @P2 HADD2.F32 R65, -RZ, R54.H1_H1 ;  /* 0x30000036ff412230 */ /* 0x000fc60000004100 */
[----:B------:R-:W-:-:S04]  /*4290*/  FADD.FTZ R218, R61, R218 ;  /* 0x000000da3dda7221 */ /* 0x000fc80000010000 */
[----:B------:R-:W-:-:S07]  /*42a0*/  @P2 FADD.FTZ R218, R65, R218 ;  /* 0x000000da41da2221 */ /* 0x000fce0000010000 */
.L_x_3632:
[----:B------:R-:W-:-:S04]  /*42b0*/  F2FP.F16.F32.PACK_AB R60, RZ, R218 ;  /* 0x000000daff3c723e */ /* 0x000fc800000000ff */
[----:B------:R-:W-:-:S07]  /*42c0*/  PRMT R58, R58, 0x5410, R60 ;  /* 0x000054103a3a7816 */ /* 0x000fce000000003c */
.L_x_3633:
[----:B------:R-:W-:Y:S01]  /*42d0*/  HADD2.F32 R219, -RZ, R63.H0_H0 ;  /* 0x2000003fffdb7230 */ /* 0x000fe20000004100 */
[----:B------:R-:W-:Y:S06]  /*42e0*/  @P3 BRA `(.L_x_3634) ;  /* 0x0000000000203947 */ /* 0x000fec0003800000 */
[----:B------:R-:W-:-:S04]  /*42f0*/  ISETP.NE.U32.AND P4, PT, RZ, UR10, PT ;  /* 0x0000000aff007c0c */ /* 0x000fc8000bf85070 */
[----:B------:R-:W-:-:S13]  /*4300*/  ISETP.NE.AND.EX P4, PT, RZ, UR11, PT, P4 ;  /* 0x0000000bff007c0c */ /* 0x000fda000bf85340 */
[----:B------:R-:W-:Y:S05]  /*4310*/  @P4 BRA `(.L_x_3635) ;  /* 0x0000000000084947 */ /* 0x000fea0003800000 */
[----:B------:R-:W-:Y:S05]  /*4320*/  @P0 BRA `(.L_x_3636) ;  /* 0x0000000000200947 */ /* 0x000fea0003800000 */
[----:B------:R-:W-:Y:S05]  /*4330*/  BRA `(.L_x_3637) ;  /* 0x0000000000247947 */ /* 0x000fea0003800000 */
.L_x_3635:
[----:B-----5:R-:W-:-:S05]  /*4340*/  HADD2.F32 R60, -RZ, R55.H0_H0 ;  /* 0x20000037ff3c7230 */ /* 0x020fca0000004100 */
[----:B------:R-:W-:Y:S01]  /*4350*/  FADD.FTZ R219, R60, R219 ;  /* 0x000000db3cdb7221 */ /* 0x000fe20000010000 */
[----:B------:R-:W-:Y:S06]  /*4360*/  BRA `(.L_x_3636) ;  /* 0x0000000000107947 */ /* 0x000fec0003800000 */
.L_x_3634:
[----:B-----5:R-:W-:Y:S02]  /*4370*/  HADD2.F32 R60, -RZ, R51.H0_H0 ;  /* 0x20000033ff3c7230 */ /* 0x020fe40000004100 */
[----:B------:R-:W-:-:S03]  /*4380*/  @P2 HADD2.F32 R62, -RZ, R55.H0_H0 ;  /* 0x20000037ff3e2230 */ /* 0x000fc60000004100 */
[----:B------:R-:W-:-:S04]  /*4390*/  FADD.FTZ R219, R60, R219 ;  /* 0x000000db3cdb7221 */ /* 0x000fc80000010000 */
[----:B------:R-:W-:-:S07]  /*43a0*/  @P2 FADD.FTZ R219, R62, R219 ;  /* 0x000000db3edb2221 */ /* 0x000fce0000010000 */
.L_x_3636:
[----:B------:R-:W-:-:S04]  /*43b0*/  F2FP.F16.F32.PACK_AB R60, RZ, R219 ;  /* 0x000000dbff3c723e */ /* 0x000fc800000000ff */
[----:B------:R-:W-:-:S07]  /*43c0*/  PRMT R59, R60, 0x7610, R59 ;  /* 0x000076103c3b7816 */ /* 0x000fce000000003b */
.L_x_3637:
[----:B------:R-:W-:Y:S01]  /*43d0*/  HADD2.F32 R224, -RZ, R63.H1_H1 ;  /* 0x3000003fffe07230 */ /* 0x000fe20000004100 */
[----:B------:R-:W-:Y:S06]  /*43e0*/  @P3 BRA `(.L_x_3638) ;  /* 0x0000000000203947 */ /* 0x000fec0003800000 */
[----:B------:R-:W-:-:S04]  /*43f0*/  ISETP.NE.U32.AND P2, PT, RZ, UR10, PT ;  /* 0x0000000aff007c0c */ /* 0x000fc8000bf45070 */
[----:B------:R-:W-:-:S13]  /*4400*/  ISETP.NE.AND.EX P2, PT, RZ, UR11, PT, P2 ;  /* 0x0000000bff007c0c */ /* 0x000fda000bf45320 */
[----:B------:R-:W-:Y:S05]  /*4410*/  @P2 BRA `(.L_x_3639) ;  /* 0x0000000000082947 */ /* 0x000fea0003800000 */
[----:B------:R-:W-:Y:S05]  /*4420*/  @P0 BRA `(.L_x_3640) ;  /* 0x0000000000200947 */ /* 0x000fea0003800000 */
[----:B------:R-:W-:Y:S05]  /*4430*/  BRA `(.L_x_3641) ;  /* 0x0000000000247947 */ /* 0x000fea0003800000 */
.L_x_3639:
[----:B-----5:R-:W-:-:S05]  /*4440*/  HADD2.F32 R61, -RZ, R55.H1_H1 ;  /* 0x30000037ff3d7230 */ /* 0x020fca0000004100 */
[----:B------:R-:W-:Y:S01]  /*4450*/  FADD.FTZ R224, R61, R224 ;  /* 0x000000e03de07221 */ /* 0x000fe20000010000 */
[----:B------:R-:W-:Y:S06]  /*4460*/  BRA `(.L_x_3640) ;  /* 0x0000000000107947 */ /* 0x000fec0003800000 */
.L_x_3638:
[----:B-----5:R-:W-:Y:S02]  /*4470*/  HADD2.F32 R61, -RZ, R51.H1_H1 ;  /* 0x30000033ff3d7230 */ /* 0x020fe40000004100 */
[----:B------:R-:W-:-:S03]  /*4480*/  @P2 HADD2.F32 R63, -RZ, R55.H1_H1 ;  /* 0x30000037ff3f2230 */ /* 0x000fc60000004100 */
[----:B------:R-:W-:-:S04]  /*4490*/  FADD.FTZ R224, R61, R224 ;  /* 0x000000e03de07221 */ /* 0x000fc80000010000 */
[----:B------:R-:W-:-:S07]  /*44a0*/  @P2 FADD.FTZ R224, R63, R224 ;  /* 0x000000e03fe02221 */ /* 0x000fce0000010000 */
.L_x_3640:
[----:B------:R-:W-:-:S04]  /*44b0*/  F2FP.F16.F32.PACK_AB R60, RZ, R224 ;  /* 0x000000e0ff3c723e */ /* 0x000fc800000000ff */
[----:B------:R-:W-:-:S07]  /*44c0*/  PRMT R59, R59, 0x5410, R60 ;  /* 0x000054103b3b7816 */ /* 0x000fce000000003c */
.L_x_3641:
[----:B------:R-:W0:Y:S02]  /*44d0*/  @P0 LDC.64 R60, c[0x0][0x238] ;  /* 0x00008e00ff3c0b82 */ /* 0x000e240000000a00 */
[----:B0-----:R-:W-:-:S04]  /*44e0*/  @P0 LEA R60, P2, R66, R60, 0x4 ;  /* 0x0000003c423c0211 */ /* 0x001fc800078420ff */
[----:B------:R-:W-:-:S05]  /*44f0*/  @P0 LEA.HI.X R61, R66, R61, RZ, 0x4, P2 ;  /* 0x0000003d423d0211 */ /* 0x000fca00010f24ff */
[----:B------:R4:W-:Y:S04]  /*4500*/  @P0 STG.E.128 desc[UR4][R60.64], R56 ;  /* 0x000000383c000986 */ /* 0x0009e8000c101d04 */
.L_x_3609:
[----:B------:R-:W-:Y:S05]  /*4510*/  BSYNC B0 ;  /* 0x0000000000007941 */ /* 0x000fea0003800000 */
.L_x_3608:
[----:B01234-:R-:W-:Y:S01]  /*4520*/  FADD.FTZ R61, RZ, R184 ;  /* 0x000000b8ff3d7221 */ /* 0x01ffe20000010000 */
[----:B------:R-:W-:Y:S01]  /*4530*/  ISETP.GT.U32.AND P2, PT, R0, 0x3f, PT ;  /* 0x0000003f0000780c */ /* 0x000fe20003f44070 */
        /* <DEDUP_REMOVED lines=151> */
.L_x_3665:
        /* <DEDUP_REMOVED lines=31> */
[----:B------:R-:W-:Y:S01]  /*50a0*/  F2FP.F16.F32.PACK_AB R60, R61, R60 ;  /* 0x0000003c3d3c723e */ /* 0x000fe200000000ff */
[--C-:B------:R-:W-:Y:S01]  /*50b0*/  FADD.FTZ R237, R211, -R227.reuse ;  /* 0x800000e3d3ed7221 */ /* 0x100fe20000010000 */
[----:B------:R-:W-:Y:S01]  /*50c0*/  F2FP.F16.F32.PACK_AB R61, R63, R62 ;  /* 0x0000003e3f3d723e */ /* 0x000fe200000000ff */
        /* <DEDUP_REMOVED lines=13> */
[----:B------:R-:W-:Y:S01]  /*51a0*/  F2FP.F16.F32.PACK_AB R62, R63, R62 ;  /* 0x0000003e3f3e723e */ /* 0x000fe200000000ff */
[----:B------:R-:W-:Y:S01]  /*51b0*/  FFMA.FTZ R236, R27, R239, R34 ;  /* 0x000000ef1bec7223 */ /* 0x000fe20000010022 */
[----:B------:R-:W-:Y:S01]  /*51c0*/  F2FP.F16.F32.PACK_AB R63, R241, R232 ;  /* 0x000000e8f13f723e */ /* 0x000fe200000000ff */
[----:B------:R-:W-:Y:S01]  /*51d0*/  FFMA.FTZ R232, R20, R66, R29 ;  /* 0x0000004214e87223 */ /* 0x000fe2000001001d */
[----:B------:R-:W-:Y:S01]  /*51e0*/  FFMA.FTZ R66, R24, R233, R33 ;  /* 0x000000e918427223 */ /* 0x000fe20000010021 */
[----:B------:R-:W-:Y:S01]  /*51f0*/  FFMA.FTZ R235, R25, R235, R32 ;  /* 0x000000eb19eb7223 */ /* 0x000fe20000010020 */
[----:B------:R-:W-:Y:S01]  /*5200*/  FFMA.FTZ R65, R23, R65, R30 ;  /* 0x0000004117417223 */ /* 0x000fe2000001001e */
[----:B------:R-:W-:Y:S01]  /*5210*/  FFMA.FTZ R233, R21, R64, R28 ;  /* 0x0000004015e97223 */ /* 0x000fe2000001001c */
[----:B0-----:R-:W-:Y:S01]  /*5220*/  IMAD.WIDE.U32 R230, R225, 0x10, R230 ;  /* 0x00000010e1e67825 */ /* 0x001fe200078e00e6 */
[----:B------:R-:W-:-:S02]  /*5230*/  F2FP.F16.F32.PACK_AB R67, R236, R67 ;  /* 0x00000043ec43723e */ /* 0x000fc400000000ff */
[----:B------:R-:W-:Y:S02]  /*5240*/  F2FP.F16.F32.PACK_AB R66, R235, R66 ;  /* 0x00000042eb42723e */ /* 0x000fe400000000ff */
[----:B------:R-:W-:Y:S01]  /*5250*/  F2FP.F16.F32.PACK_AB R65, R65, R234 ;  /* 0x000000ea4141723e */ /* 0x000fe200000000ff */
[----:B-1----:R-:W-:Y:S01]  /*5260*/  IMAD.WIDE.U32 R228, R225, 0x10, R228 ;  /* 0x00000010e1e47825 */ /* 0x002fe200078e00e4 */
[----:B------:R-:W-:Y:S01]  /*5270*/  F2FP.F16.F32.PACK_AB R64, R233, R232 ;  /* 0x000000e8e940723e */ /* 0x000fe200000000ff */
[----:B------:R1:W-:Y:S01]  /*5280*/  STG.E.128 desc[UR4][R230.64], R60 ;  /* 0x0000003ce6007986 */ /* 0x0003e2000c101d04 */
[----:B------:R-:W-:-:S03]  /*5290*/  IADD3 R225, R225, 0x20, RZ ;  /* 0x00000020e1e17810 */ /* 0x000fc60007ffe0ff */
[----:B------:R1:W-:Y:S04]  /*52a0*/  STG.E.128 desc[UR4][R228.64], R64 ;  /* 0x00000040e4007986 */ /* 0x0003e8000c101d04 */
.L_x_3644:
[----:B------:R-:W-:Y:S05]  /*52b0*/  BSYNC B0 ;  /* 0x0000000000007941 */ /* 0x000fea0003800000 */
.L_x_3643:
        /* <DEDUP_REMOVED lines=50> */
.L_x_3646:
[----:B------:R-:W-:Y:S05]  /*55e0*/  BSYNC B0 ;  /* 0x0000000000007941 */ /* 0x000fea0003800000 */
.L_x_3645:
        /* <DEDUP_REMOVED lines=50> */
.L_x_3648:
[----:B------:R-:W-:Y:S05]  /*5910*/  BSYNC B0 ;  /* 0x0000000000007941 */ /* 0x000fea0003800000 */
.L_x_3647:
        /* <DEDUP_REMOVED lines=50> */
.L_x_3650:
[----:B------:R-:W-:Y:S05]  /*5c40*/  BSYNC B0 ;  /* 0x0000000000007941 */ /* 0x000fea0003800000 */
.L_x_3649:
        /* <DEDUP_REMOVED lines=28> */
[----:B------:R-:W-:-:S03]  /*5e10*/  F2FP.F16.F32.PACK_AB R60, R67, R62 ;  /* 0x0000003e433c723e */ /* 0x000fc600000000ff */
[----:B------:R-:W-:Y:S01]  /*5e20*/  FFMA.FTZ R67, R157, R232, R164 ;  /* 0x000000e89d437223 */ /* 0x000fe200000100a4 */
[----:B------:R-:W-:Y:S01]  /*5e30*/  F2FP.F16.F32.PACK_AB R62, R239, R230 ;  /* 0x000000e6ef3e723e */ /* 0x000fe200000000ff */
[----:B------:R-:W-:Y:S01]  /*5e40*/  FFMA.FTZ R236, R159, R234, R168 ;  /* 0x000000ea9fec7223 */ /* 0x000fe200000100a8 */
[----:B------:R-:W-:Y:S01]  /*5e50*/  F2FP.F16.F32.PACK_AB R61, R233, R66 ;  /* 0x00000042e93d723e */ /* 0x000fe200000000ff */
        /* <DEDUP_REMOVED lines=9> */
[----:B------:R-:W-:Y:S02]  /*5ef0*/  F2FP.F16.F32.PACK_AB R63, R236, R67 ;  /* 0x00000043ec3f723e */ /* 0x000fe400000000ff */
[----:B------:R-:W-:Y:S02]  /*5f00*/  F2FP.F16.F32.PACK_AB R67, R231, R232 ;  /* 0x000000e8e743723e */ /* 0x000fe400000000ff */
[----:B------:R-:W-:Y:S01]  /*5f10*/  F2FP.F16.F32.PACK_AB R66, R237, R66 ;  /* 0x00000042ed42723e */ /* 0x000fe200000000ff */
[----:B------:R0:W-:Y:S01]  /*5f20*/  STG.E.128 desc[UR4][R226.64], R60 ;  /* 0x0000003ce2007986 */ /* 0x0001e2000c101d04 */
[----:B------:R-:W-:-:S02]  /*5f30*/  F2FP.F16.F32.PACK_AB R65, R230, R65 ;  /* 0x00000041e641723e */ /* 0x000fc400000000ff */
[----:B------:R-:W-:-:S05]  /*5f40*/  F2FP.F16.F32.PACK_AB R64, R64, R225 ;  /* 0x000000e14040723e */ /* 0x000fca00000000ff */
[----:B------:R0:W-:Y:S02]  /*5f50*/  STG.E.128 desc[UR4][R228.64], R64 ;  /* 0x00000040e4007986 */ /* 0x0001e4000c101d04 */
.L_x_3652:
[----:B------:R-:W-:Y:S05]  /*5f60*/  BSYNC B0 ;  /* 0x0000000000007941 */ /* 0x000fea0003800000 */
.L_x_3651:
[----:B01234-:R-:W0:Y:S02]  /*5f70*/  LDC.64 R60, c[0x0][0x210] ;  /* 0x00008400ff3c7b82 */ /* 0x01fe240000000a00 */
[----:B0-----:R-:W-:-:S04]  /*5f80*/  LEA R189, R60, R189, 0x2 ;  /* 0x000000bd3cbd7211 */ /* 0x001fc800078e10ff */
[----:B------:R-:W-:-:S13]  /*5f90*/  ISETP.GE.AND P2, PT, R189, R61, PT ;  /* 0x0000003dbd00720c */ /* 0x000fda0003f46270 */
[----:B------:R-:W-:Y:S05]  /*5fa0*/  @!P2 BRA `(.L_x_3653) ;  /* 0xffffffb40070a947 */ /* 0x000fea000383ffff */
[----:B------:R-:W-:Y:S05]  /*5fb0*/  EXIT ;  /* 0x000000000000794d */ /* 0x000fea0003800000 */
.L_x_3642:
[----:B------:R-:W-:Y:S01]  /*5fc0*/  HFMA2.MMA R228, -RZ, RZ, 0, 5.9604644775390625e-08 ;  /* 0x00000001ffe47435 */ /* 0x000fe200000001ff */
[----:B------:R-:W-:Y:S01]  /*5fd0*/  BSSY B0, `(.L_x_3654) ;  /* 0x0000007000007945 */ /* 0x000fe20003800000 */
[----:B------:R-:W-:Y:S02]  /*5fe0*/  MOV R229, R61 ;  /* 0x0000003d00e57202 */ /* 0x000fe40000000f00 */
[----:B------:R-:W-:Y:S02]  /*5ff0*/  MOV R231, 0x1f ;  /* 0x0000001f00e77802 */ /* 0x000fe40000000f00 */
[----:B------:R-:W-:-:S07]  /*6000*/  MOV R226, 0xffffffff ;  /* 0xffffffff00e27802 */ /* 0x000fce0000000f00 */
[----:B-----5:R-:W-:Y:S05]  /*6010*/  WARPSYNC.COLLECTIVE R226, `(.L_x_3655) ;  /* 0x00000000e2087348 */ /* 0x020fea0003c00000 */
[----:B------:R0:W1:Y:S02]  /*6020*/  SHFL.BFLY P6, R227, R229, R228, R231 ;  /* 0x0c0000e4e5e37389 */ /* 0x00006400000c00e7 */
[----:B01---5:R-:W-:Y:S01]  /*6030*/  ENDCOLLECTIVE ;  /* 0x000000000000791b */ /* 0x023fe20003800000 */
.L_x_3655:
[----:B------:R-:W-:Y:S05]  /*6040*/  BSYNC B0 ;  /* 0x0000000000007941 */ /* 0x000fea0003800000 */
.L_x_3654:
[----:B------:R-:W-:Y:S01]  /*6050*/  MOV R60, R227 ;  /* 0x000000e3003c7202 */ /* 0x000fe20000000f00 */
[----:B------:R-:W-:Y:S01]  /*6060*/  HFMA2.MMA R228, -RZ, RZ, 0, 1.1920928955078125e-07 ;  /* 0x00000002ffe47435 */ /* 0x000fe200000001ff */
[----:B------:R-:W-:Y:S01]  /*6070*/  MOV R231, 0x1f ;  /* 0x0000001f00e77802 */ /* 0x000fe20000000f00 */
[----:B------:R-:W0:Y:S01]  /*6080*/  LDC R64, c[0x0][0x290] ;  /* 0x0000a400ff407b82 */ /* 0x000e220000000800 */
[----:B------:R-:W-:Y:S01]  /*6090*/  MOV R226, 0xffffffff ;  /* 0xffffffff00e27802 */ /* 0x000fe20000000f00 */
[----:B------:R-:W-:-:S05]  /*60a0*/  FADD.FTZ R62, R61, R60 ;  /* 0x0000003c3d3e7221 */ /* 0x000fca0000010000 */
[----:B------:R-:W-:-:S07]  /*60b0*/  MOV R229, R62 ;  /* 0x0000003e00e57202 */ /* 0x000fce0000000f00 */
[----:B0-----:R-:W-:Y:S05]  /*60c0*/  WARPSYNC.COLLECTIVE R226, `(.L_x_3656) ;  /* 0x00000000e2087348 */ /* 0x001fea0003c00000 */
[----:B------:R1:W2:Y:S02]  /*60d0*/  SHFL.BFLY P6, R227, R229, R228, R231 ;  /* 0x0c0000e4e5e37389 */ /* 0x0002a400000c00e7 */
[----:B012---:R-:W-:Y:S01]  /*60e0*/  ENDCOLLECTIVE ;  /* 0x000000000000791b */ /* 0x007fe20003800000 */
.L_x_3656:
[----:B------:R-:W-:Y:S01]  /*60f0*/  HFMA2.MMA R228, -RZ, RZ, 0, 2.384185791015625e-07 ;  /* 0x00000004ffe47435 */ /* 0x000fe200000001ff */
[----:B------:R-:W-:-:S05]  /*6100*/  MOV R63, R227 ;  /* 0x000000e3003f7202 */ /* 0x000fca0000000f00 */
[----:B------:R-:W-:-:S05]  /*6110*/  FADD.FTZ R63, R62, R63 ;  /* 0x0000003f3e3f7221 */ /* 0x000fca0000010000 */
[----:B------:R-:W-:-:S07]  /*6120*/  MOV R229, R63 ;  /* 0x0000003f00e57202 */ /* 0x000fce0000000f00 */
[----:B------:R-:W-:Y:S05]  /*6130*/  WARPSYNC.COLLECTIVE R226, `(.L_x_3657) ;  /* 0x00000000e2087348 */ /* 0x000fea0003c00000 */
[----:B------:R0:W1:Y:S02]  /*6140*/  SHFL.BFLY P6, R227, R229, R228, R231 ;  /* 0x0c0000e4e5e37389 */ /* 0x00006400000c00e7 */
[----:B01----:R-:W-:Y:S01]  /*6150*/  ENDCOLLECTIVE ;  /* 0x000000000000791b */ /* 0x003fe20003800000 */
.L_x_3657:
[----:B------:R-:W-:Y:S01]  /*6160*/  HFMA2.MMA R228, -RZ, RZ, 0, 4.76837158203125e-07 ;  /* 0x00000008ffe47435 */ /* 0x000fe200000001ff */
[----:B------:R-:W-:-:S05]  /*6170*/  MOV R60, R227 ;  /* 0x000000e3003c7202 */ /* 0x000fca0000000f00 */
[----:B------:R-:W-:-:S05]  /*6180*/  FADD.FTZ R66, R63, R60 ;  /* 0x0000003c3f427221 */ /* 0x000fca0000010000 */
[----:B------:R-:W-:-:S07]  /*6190*/  MOV R229, R66 ;  /* 0x0000004200e57202 */ /* 0x000fce0000000f00 */
[----:B------:R-:W-:Y:S05]  /*61a0*/  WARPSYNC.COLLECTIVE R226, `(.L_x_3658) ;  /* 0x00000000e2087348 */ /* 0x000fea0003c00000 */
[----:B------:R0:W1:Y:S02]  /*61b0*/  SHFL.BFLY P6, R227, R229, R228, R231 ;  /* 0x0c0000e4e5e37389 */ /* 0x00006400000c00e7 */
[----:B01----:R-:W-:Y:S01]  /*61c0*/  ENDCOLLECTIVE ;  /* 0x000000000000791b */ /* 0x003fe20003800000 */
.L_x_3658:
[----:B------:R-:W-:Y:S01]  /*61d0*/  HFMA2.MMA R228, -RZ, RZ, 0, 9.5367431640625e-07 ;  /* 0x00000010ffe47435 */ /* 0x000fe200000001ff */
[----:B------:R-:W-:-:S05]  /*61e0*/  MOV R65, R227 ;  /* 0x000000e300417202 */ /* 0x000fca0000000f00 */
[----:B------:R-:W-:-:S05]  /*61f0*/  FADD.FTZ R67, R66, R65 ;  /* 0x0000004142437221 */ /* 0x000fca0000010000 */
[----:B------:R-:W-:-:S07]  /*6200*/  MOV R229, R67 ;  /* 0x0000004300e57202 */ /* 0x000fce0000000f00 */
[----:B------:R-:W-:Y:S05]  /*6210*/  WARPSYNC.COLLECTIVE R226, `(.L_x_3659) ;  /* 0x00000000e2087348 */ /* 0x000fea0003c00000 */
[----:B------:R0:W1:Y:S02]  /*6220*/  SHFL.BFLY P6, R227, R229, R228, R231 ;  /* 0x0c0000e4e5e37389 */ /* 0x00006400000c00e7 */
[----:B01----:R-:W-:Y:S01]  /*6230*/  ENDCOLLECTIVE ;  /* 0x000000000000791b */ /* 0x003fe20003800000 */
.L_x_3659:
        /* <DEDUP_REMOVED lines=90> */
.L_x_3660:
[----:B------:R-:W-:Y:S01]  /*67e0*/  HFMA2.MMA R228, -RZ, RZ, 0, 1.1920928955078125e-07 ;  /* 0x00000002ffe47435 */ /* 0x000fe200000001ff */
[----:B------:R-:W-:-:S05]  /*67f0*/  MOV R61, R227 ;  /* 0x000000e3003d7202 */ /* 0x000fca0000000f00 */
[----:B------:R-:W-:-:S05]  /*6800*/  FADD.FTZ R61, R60, R61 ;  /* 0x0000003d3c3d7221 */ /* 0x000fca0000010000 */
[----:B------:R-:W-:-:S07]  /*6810*/  MOV R229, R61 ;  /* 0x0000003d00e57202 */ /* 0x000fce0000000f00 */
[----:B------:R-:W-:Y:S05]  /*6820*/  WARPSYNC.COLLECTIVE R226, `(.L_x_3661) ;  /* 0x00000000e2087348 */ /* 0x000fea0003c00000 */
[----:B------:R0:W1:Y:S02]  /*6830*/  SHFL.BFLY P6, R227, R229, R228, R231 ;  /* 0x0c0000e4e5e37389 */ /* 0x00006400000c00e7 */
[----:B01----:R-:W-:Y:S01]  /*6840*/  ENDCOLLECTIVE ;  /* 0x000000000000791b */ /* 0x003fe20003800000 */
.L_x_3661:
[----:B------:R-:W-:Y:S01]  /*6850*/  HFMA2.MMA R228, -RZ, RZ, 0, 2.384185791015625e-07 ;  /* 0x00000004ffe47435 */ /* 0x000fe200000001ff */
[----:B------:R-:W-:-:S05]  /*6860*/  MOV R62, R227 ;  /* 0x000000e3003e7202 */ /* 0x000fca0000000f00 */
[----:B------:R-:W-:-:S05]  /*6870*/  FADD.FTZ R62, R61, R62 ;  /* 0x0000003e3d3e7221 */ /* 0x000fca0000010000 */
[----:B------:R-:W-:-:S07]  /*6880*/  MOV R229, R62 ;  /* 0x0000003e00e57202 */ /* 0x000fce0000000f00 */
[----:B------:R-:W-:Y:S05]  /*6890*/  WARPSYNC.COLLECTIVE R226, `(.L_x_3662) ;  /* 0x00000000e2087348 */ /* 0x000fea0003c00000 */
[----:B------:R0:W1:Y:S02]  /*68a0*/  SHFL.BFLY P6, R227, R229, R228, R231 ;  /* 0x0c0000e4e5e37389 */ /* 0x00006400000c00e7 */
[----:B01----:R-:W-:Y:S01]  /*68b0*/  ENDCOLLECTIVE ;  /* 0x000000000000791b */ /* 0x003fe20003800000 */
.L_x_3662:
[----:B------:R-:W-:Y:S01]  /*68c0*/  HFMA2.MMA R228, -RZ, RZ, 0, 4.76837158203125e-07 ;  /* 0x00000008ffe47435 */ /* 0x000fe200000001ff */
[----:B------:R-:W-:-:S05]  /*68d0*/  MOV R63, R227 ;  /* 0x000000e3003f7202 */ /* 0x000fca0000000f00 */
[----:B------:R-:W-:-:S05]  /*68e0*/  FADD.FTZ R63, R62, R63 ;  /* 0x0000003f3e3f7221 */ /* 0x000fca0000010000 */
[----:B------:R-:W-:-:S07]  /*68f0*/  MOV R229, R63 ;  /* 0x0000003f00e57202 */ /* 0x000fce0000000f00 */
[----:B------:R-:W-:Y:S05]  /*6900*/  WARPSYNC.COLLECTIVE R226, `(.L_x_3663) ;  /* 0x00000000e2087348 */ /* 0x000fea0003c00000 */
[----:B------:R0:W1:Y:S02]  /*6910*/  SHFL.BFLY P6, R227, R229, R228, R231 ;  /* 0x0c0000e4e5e37389 */ /* 0x00006400000c00e7 */
[----:B01----:R-:W-:Y:S01]  /*6920*/  ENDCOLLECTIVE ;  /* 0x000000000000791b */ /* 0x003fe20003800000 */
.L_x_3663:
[----:B------:R-:W-:Y:S01]  /*6930*/  HFMA2.MMA R228, -RZ, RZ, 0, 9.5367431640625e-07 ;  /* 0x00000010ffe47435 */ /* 0x000fe200000001ff */
[----:B------:R-:W-:-:S05]  /*6940*/  MOV R66, R227 ;  /* 0x000000e300427202 */ /* 0x000fca0000000f00 */
[----:B------:R-:W-:-:S05]  /*6950*/  FADD.FTZ R66, R63, R66 ;  /* 0x000000423f427221 */ /* 0x000fca0000010000 */
[----:B------:R-:W-:-:S07]  /*6960*/  MOV R229, R66 ;  /* 0x0000004200e57202 */ /* 0x000fce0000000f00 */
[----:B------:R-:W-:Y:S05]  /*6970*/  WARPSYNC.COLLECTIVE R226, `(.L_x_3664) ;  /* 0x00000000e2087348 */ /* 0x000fea0003c00000 */
[----:B------:R0:W1:Y:S02]  /*6980*/  SHFL.BFLY P6, R227, R229, R228, R231 ;  /* 0x0c0000e4e5e37389 */ /* 0x00006400000c00e7 */
[----:B01----:R-:W-:Y:S01]  /*6990*/  ENDCOLLECTIVE ;  /* 0x000000000000791b */ /* 0x003fe20003800000 */
.L_x_3664:
[----:B------:R-:W-:Y:S01]  /*69a0*/  MOV R67, R227 ;  /* 0x000000e300437202 */ /* 0x000fe20000000f00 */
[----:B------:R-:W-:Y:S06]  /*69b0*/  BRA `(.L_x_3665) ;  /* 0xffffffe4003c7947 */ /* 0x000fec000383ffff */
.L_x_3666:
        /* <DEDUP_REMOVED lines=12> */
.L_x_33636:


//--------------------- .text._ZN10layer_norm31ln_parallel_residual_fwd_kernelINS_13Kernel_traitsI6__halfS2_S2_S2_fjLj1280ELj1ELj4ELj1ELj16ENS_18Kernel_traits_baseILj1280ES2_S2_S2_S2_fjLj128EEEEELb0ELb0ELb1EEEvNS_9FwdParamsE --------------------------
	.section	.text._ZN10layer_norm31ln_parallel_residual_fwd_kernelINS_13Kernel_traitsI6__halfS2_S2_S2_fjLj1280ELj1ELj4ELj1ELj16ENS_18Kernel_traits_baseILj1280ES2_S2_S2_S2_fjLj128EEEEELb0ELb0ELb1EEEvNS_9FwdParamsE,"ax",@progbits
	.align	128
        .global         _ZN10layer_norm31ln_parallel_residual_fwd_kernelINS_13Kernel_traitsI6__halfS2_S2_S2_fjLj1280ELj1ELj4ELj1ELj16ENS_18Kernel_traits_baseILj1280ES2_S2_S2_S2_fjLj128EEEEELb0ELb0ELb1EEEvNS_9FwdParamsE
        .type           _ZN10layer_norm31ln_parallel_residual_fwd_kernelINS_13Kernel_traitsI6__halfS2_S2_S2_fjLj1280ELj1ELj4ELj1ELj16ENS_18Kernel_traits_baseILj1280ES2_S2_S2_S2_fjLj128EEEEELb0ELb0ELb1EEEvNS_9FwdParamsE,@function
        .size           _ZN10layer_norm31ln_parallel_residual_fwd_kernelINS_13Kernel_traitsI6__halfS2_S2_S2_fjLj1280ELj1ELj4ELj1ELj16ENS_18Kernel_traits_baseILj1280ES2_S2_S2_S2_fjLj128EEEEELb0ELb0ELb1EEEvNS_9FwdParamsE,(.L_x_33637 - _ZN10layer_norm31ln_parallel_residual_fwd_kernelINS_13Kernel_traitsI6__halfS2_S2_S2_fjLj1280ELj1ELj4ELj1ELj16ENS_18Kernel_traits_baseILj1280ES2_S2_S2_S2_fjLj128EEEEELb0ELb0ELb1EEEvNS_9FwdParamsE)
        .other          _ZN10layer_norm31ln_parallel_residual_fwd_kernelINS_13Kernel_traitsI6__halfS2_S2_S2_fjLj1280ELj1ELj4ELj1ELj16ENS_18Kernel_traits_baseILj1280ES2_S2_S2_S2_fjLj128EEEEELb0ELb0ELb1EEEvNS_9FwdParamsE,@"STO_CUDA_ENTRY STV_DEFAULT"
_ZN10layer_norm31ln_parallel_residual_fwd_kernelINS_13Kernel_traitsI6__halfS2_S2_S2_fjLj1280ELj1ELj4ELj1ELj16ENS_18Kernel_traits_baseILj1280ES2_S2_S2_S2_fjLj128EEEEELb0ELb0ELb1EEEvNS_9FwdParamsE:
.text._ZN10layer_norm31ln_parallel_residual_fwd_kernelINS_13Kernel_traitsI6__halfS2_S2_S2_fjLj1280ELj1ELj4ELj1ELj16ENS_18Kernel_traits_baseILj1280ES2_S2_S2_S2_fjLj128EEEEELb0ELb0ELb1EEEvNS_9FwdParamsE:
        /* <DEDUP_REMOVED lines=15> */
[----:B------:R-:W-:Y:S02]  /*00f0*/  LOP3.LUT R7, R0, 0x1f0, RZ, 0xc0, !PT ;  /* 0x000001f000077812 */ /* 0x000fe400078ec0ff */
[----:B------:R-:W-:Y:S02]  /*0100*/  SHF.L.U32 R68, R137, 0x4, RZ ;  /* 0x0000000489447819 */ /* 0x000fe400000006ff */
[----:B------:R-:W-:-:S04]  /*0110*/  IADD3 R2, P0, R7, UR4, RZ ;  /* 0x0000000407027c10 */ /* 0x000fc8000ff1e0ff */
[----:B------:R-:W-:Y:S01]  /*0120*/  IADD3.X R3, RZ, UR5, RZ, P0, !PT ;  /* 0x00000005ff037c10 */ /* 0x000fe200087fe4ff */
[----:B------:R-:W-:Y:S01]  /*0130*/  ULDC.64 UR4, c[0x0][0x208] ;  /* 0x0000820000047ab9 */ /* 0x000fe20000000a00 */
[----:B------:R-:W-:Y:S02]  /*0140*/  IADD3 R4, P0, R68, UR6, RZ ;  /* 0x0000000644047c10 */ /* 0x000fe4000ff1e0ff */
[----:B------:R-:W-:Y:S01]  /*0150*/  SHF.R.U32.HI R0, RZ, 0x5, R6 ;  /* 0x00000005ff007819 */ /* 0x000fe20000011606 */
[----:B------:R-:W5:Y:S01]  /*0160*/  @P1 LDG.E.128 R72, desc[UR4][R2.64] ;  /* 0x0000000402481981 */ /* 0x000f62000c1e1d00 */
[----:B------:R-:W-:Y:S01]  /*0170*/  IADD3.X R5, RZ, UR7, RZ, P0, !PT ;  /* 0x00000007ff057c10 */ /* 0x000fe200087fe4ff */
[----:B------:R-:W-:Y:S02]  /*0180*/  ULDC.64 UR6, c[0x0][0x260] ;  /* 0x0000980000067ab9 */ /* 0x000fe40000000a00 */
[----:B------:R-:W5:Y:S04]  /*0190*/  @P1 LDG.E.128 R76, desc[UR4][R2.64+0x200] ;  /* 0x00020004024c1981 */ /* 0x000f68000c1e1d00 */
[----:B------:R-:W5:Y:S04]  /*01a0*/  @P2 LDG.E.128 R40, desc[UR4][R4.64] ;  /* 0x0000000404282981 */ /* 0x000f68000c1e1d00 */
[----:B------:R-:W5:Y:S04]  /*01b0*/  @P2 LDG.E.128 R56, desc[UR4][R4.64+0x200] ;  /* 0x0002000404382981 */ /* 0x000f68000c1e1d00 */
[----:B------:R-:W5:Y:S04]  /*01c0*/  @P2 LDG.E.128 R52, desc[UR4][R4.64+0x400] ;  /* 0x0004000404342981 */ /* 0x000f68000c1e1d00 */
[----:B------:R-:W5:Y:S04]  /*01d0*/  @P2 LDG.E.128 R48, desc[UR4][R4.64+0x600] ;  /* 0x0006000404302981 */ /* 0x000f68000c1e1d00 */
[----:B------:R-:W5:Y:S01]  /*01e0*/  @P2 LDG.E.128 R44, desc[UR4][R4.64+0x800] ;  /* 0x00080004042c2981 */ /* 0x000f62000c1e1d00 */
[----:B-1----:R-:W-:-:S03]  /*01f0*/  LEA R177, R177, R0, 0x2 ;  /* 0x00000000b1b17211 */ /* 0x002fc600078e10ff */
[----:B------:R-:W5:Y:S01]  /*0200*/  @P1 LDG.E.128 R80, desc[UR4][R2.64+0x400] ;  /* 0x0004000402501981 */ /* 0x000f62000c1e1d00 */
[----:B------:R-:W-:-:S03]  /*0210*/  ISETP.GE.AND P3, PT, R177, UR12, PT ;  /* 0x0000000cb1007c0c */ /* 0x000fc6000bf66270 */
[----:B------:R-:W5:Y:S04]  /*0220*/  @P1 LDG.E.128 R64, desc[UR4][R2.64+0x600] ;  /* 0x0006000402401981 */ /* 0x000f68000c1e1d00 */
[----:B------:R0:W5:Y:S01]  /*0230*/  @P1 LDG.E.128 R60, desc[UR4][R2.64+0x800] ;  /* 0x00080004023c1981 */ /* 0x000162000c1e1d00 */
[----:B------:R-:W-:Y:S02]  /*0240*/  IADD3 R68, P4, R68, UR8, RZ ;  /* 0x0000000844447c10 */ /* 0x000fe4000ff9e0ff */
[----:B0-----:R-:W-:-:S04]  /*0250*/  IADD3 R2, P0, R7, UR6, RZ ;  /* 0x0000000607027c10 */ /* 0x001fc8000ff1e0ff */
[----:B------:R-:W-:Y:S02]  /*0260*/  IADD3.X R3, RZ, UR7, RZ, P0, !PT ;  /* 0x00000007ff037c10 */ /* 0x000fe400087fe4ff */
[----:B--2---:R-:W-:Y:S02]  /*0270*/  LOP3.LUT P0, RZ, R70, UR10, RZ, 0xfc, !PT ;  /* 0x0000000a46ff7c12 */ /* 0x004fe4000f80fcff */
[----:B------:R-:W-:Y:S02]  /*0280*/  IADD3.X R69, RZ, UR9, RZ, P4, !PT ;  /* 0x00000009ff457c10 */ /* 0x000fe4000a7fe4ff */
[----:B------:R-:W-:Y:S01]  /*0290*/  LOP3.LUT P0, RZ, R71, UR11, RZ, 0xfc, P0 ;  /* 0x0000000b47ff7c12 */ /* 0x000fe2000800fcff */
[----:B------:R-:W-:-:S12]  /*02a0*/  @P3 EXIT ;  /* 0x000000000000394d */ /* 0x000fd80003800000 */
        /* <DEDUP_REMOVED lines=30> */
[----:B------:R-:W-:Y:S01]  /*0490*/  ISETP.NE.U32.AND P3, PT, R70, RZ, PT ;  /* 0x000000ff4600720c */ /* 0x000fe20003f65070 */
[--C-:B------:R-:W-:Y:S01]  /*04a0*/  HADD2.F32 R136, -RZ, R72.reuse.H0_H0 ;  /* 0x20000048ff887230 */ /* 0x100fe20000004100 */
[----:B------:R-:W-:Y:S01]  /*04b0*/  ULDC.U8 UR6, c[0x0][0x2a0] ;  /* 0x0000a80000067ab9 */ /* 0x000fe20000000000 */
[----:B------:R-:W-:Y:S01]  /*04c0*/  HADD2.F32 R135, -RZ, R72.H1_H1 ;  /* 0x30000048ff877230 */ /* 0x000fe20000004100 */
[----:B------:R-:W-:Y:S01]  /*04d0*/  ISETP.NE.AND.EX P1, PT, R71, RZ, PT, P3 ;  /* 0x000000ff4700720c */ /* 0x000fe20003f25330 */
[--C-:B------:R-:W-:Y:S01]  /*04e0*/  HADD2.F32 R134, -RZ, R73.reuse.H0_H0 ;  /* 0x20000049ff867230 */ /* 0x100fe20000004100 */
[----:B------:R-:W-:Y:S01]  /*04f0*/  ISETP.NE.AND P5, PT, RZ, UR6, PT ;  /* 0x00000006ff007c0c */ /* 0x000fe2000bfa5270 */
[----:B------:R-:W-:Y:S01]  /*0500*/  HADD2.F32 R133, -RZ, R73.H1_H1 ;  /* 0x30000049ff857230 */ /* 0x000fe20000004100 */
[----:B------:R-:W-:Y:S01]  /*0510*/  ULDC UR6, c[0x0][0x218] ;  /* 0x0000860000067ab9 */ /* 0x000fe20000000800 */
[--C-:B------:R-:W-:Y:S01]  /*0520*/  HADD2.F32 R132, -RZ, R74.reuse.H0_H0 ;  /* 0x2000004aff847230 */ /* 0x100fe20000004100 */
[----:B------:R-:W-:Y:S01]  /*0530*/  ULDC UR7, c[0x0][0x2d8] ;  /* 0x0000b60000077ab9 */ /* 0x000fe20000000800 */
[----:B------:R-:W-:Y:S01]  /*0540*/  HADD2.F32 R131, -RZ, R74.H1_H1 ;  /* 0x3000004aff837230 */ /* 0x000fe20000004100 */
[----:B------:R-:W-:Y:S01]  /*0550*/  ULDC.64 UR8, c[0x0][0x230] ;  /* 0x00008c0000087ab9 */ /* 0x000fe20000000a00 */
[--C-:B------:R-:W-:Y:S01]  /*0560*/  HADD2.F32 R130, -RZ, R75.reuse.H0_H0 ;  /* 0x2000004bff827230 */ /* 0x100fe20000004100 */
[----:B------:R-:W-:Y:S01]  /*0570*/  ULDC.64 UR10, c[0x0][0x228] ;  /* 0x00008a00000a7ab9 */ /* 0x000fe20000000a00 */
[----:B------:R-:W-:-:S02]  /*0580*/  HADD2.F32 R129, -RZ, R75.H1_H1 ;  /* 0x3000004bff817230 */ /* 0x000fc40000004100 */
[--C-:B------:R-:W-:Y:S02]  /*0590*/  HADD2.F32 R128, -RZ, R76.reuse.H0_H0 ;  /* 0x2000004cff807230 */ /* 0x100fe40000004100 */
[----:B------:R-:W-:Y:S02]  /*05a0*/  HADD2.F32 R127, -RZ, R76.H1_H1 ;  /* 0x3000004cff7f7230 */ /* 0x000fe40000004100 */
[--C-:B------:R-:W-:Y:S02]  /*05b0*/  HADD2.F32 R126, -RZ, R77.reuse.H0_H0 ;  /* 0x2000004dff7e7230 */ /* 0x100fe40000004100 */
        /* <DEDUP_REMOVED lines=68> */
[----:B0-----:R-:W-:-:S07]  /*0a00*/  HADD2.F32 R176, -RZ, R47.H1_H1 ;  /* 0x3000002fffb07230 */ /* 0x001fce0000004100 */
.L_x_3828:
        /* <DEDUP_REMOVED lines=16> */
[----:B------:R-:W-:Y:S01]  /*0b10*/  ISETP.NE.AND.EX P3, PT, RZ, UR11, PT, P3 ;  /* 0x0000000bff007c0c */ /* 0x000fe2000bf65330 */
[----:B---3--:R-:W-:-:S12]  /*0b20*/  HADD2.F32 R62, -RZ, R52.H0_H0 ;  /* 0x20000034ff3e7230 */ /* 0x008fd80000004100 */
[----:B0-----:R-:W-:Y:S05]  /*0b30*/  @P3 BRA `(.L_x_3667) ;  /* 0x0000000000203947 */ /* 0x001fea0003800000 */
[----:B------:R-:W-:-:S04]  /*0b40*/  ISETP.NE.U32.AND P4, PT, RZ, UR8, PT ;  /* 0x00000008ff007c0c */ /* 0x000fc8000bf85070 */
[----:B------:R-:W-:-:S13]  /*0b50*/  ISETP.NE.AND.EX P4, PT, RZ, UR9, PT, P4 ;  /* 0x00000009ff007c0c */ /* 0x000fda000bf85340 */
[----:B------:R-:W-:Y:S05]  /*0b60*/  @P4 BRA `(.L_x_3668) ;  /* 0x0000000000084947 */ /* 0x000fea0003800000 */
[----:B------:R-:W-:Y:S05]  /*0b70*/  @P0 BRA `(.L_x_3669) ;  /* 0x0000000000200947 */ /* 0x000fea0003800000 */
[----:B------:R-:W-:Y:S05]  /*0b80*/  BRA `(.L_x_3670) ;  /* 0x0000000000247947 */ /* 0x000fea0003800000 */
.L_x_3668:
[----:B-----5:R-:W-:-:S05]  /*0b90*/  HADD2.F32 R57, -RZ, R44.H0_H0 ;  /* 0x2000002cff397230 */ /* 0x020fca0000004100 */
[----:B------:R-:W-:Y:S01]  /*0ba0*/  FADD.FTZ R62, R62, R57 ;  /* 0x000000393e3e7221 */ /* 0x000fe20000010000 */
[----:B------:R-:W-:Y:S06]  /*0bb0*/  BRA `(.L_x_3669) ;  /* 0x0000000000107947 */ /* 0x000fec0003800000 */
.L_x_3667:
[----:B-----5:R-:W-:Y:S02]  /*0bc0*/  HADD2.F32 R57, -RZ, R40.H0_H0 ;  /* 0x20000028ff397230 */ /* 0x020fe40000004100 */
[----:B------:R-:W-:-:S03]  /*0bd0*/  @P2 HADD2.F32 R59, -RZ, R44.H0_H0 ;  /* 0x2000002cff3b2230 */ /* 0x000fc60000004100 */
[----:B------:R-:W-:-:S04]  /*0be0*/  FADD.FTZ R62, R62, R57 ;  /* 0x000000393e3e7221 */ /* 0x000fc80000010000 */
[----:B------:R-:W-:-:S07]  /*0bf0*/  @P2 FADD.FTZ R62, R62, R59 ;  /* 0x0000003b3e3e2221 */ /* 0x000fce0000010000 */
.L_x_3669:
[----:B------:R-:W-:-:S04]  /*0c00*/  F2FP.F16.F32.PACK_AB R0, RZ, R62 ;  /* 0x0000003eff00723e */ /* 0x000fc800000000ff */
[----:B------:R-:W-:-:S07]  /*0c10*/  PRMT R48, R0, 0x7610, R48 ;  /* 0x0000761000307816 */ /* 0x000fce0000000030 */
.L_x_3670:
[----:B------:R-:W-:Y:S01]  /*0c20*/  HADD2.F32 R66, -RZ, R52.H1_H1 ;  /* 0x30000034ff427230 */ /* 0x000fe20000004100 */
[----:B------:R-:W-:Y:S06]  /*0c30*/  @P3 BRA `(.L_x_3671) ;  /* 0x0000000000203947 */ /* 0x000fec0003800000 */
[----:B------:R-:W-:-:S04]  /*0c40*/  ISETP.NE.U32.AND P4, PT, RZ, UR8, PT ;  /* 0x00000008ff007c0c */ /* 0x000fc8000bf85070 */
[----:B------:R-:W-:-:S13]  /*0c50*/  ISETP.NE.AND.EX P4, PT, RZ, UR9, PT, P4 ;  /* 0x00000009ff007c0c */ /* 0x000fda000bf85340 */
[----:B------:R-:W-:Y:S05]  /*0c60*/  @P4 BRA `(.L_x_3672) ;  /* 0x0000000000084947 */ /* 0x000fea0003800000 */
[----:B------:R-:W-:Y:S05]  /*0c70*/  @P0 BRA `(.L_x_3673) ;  /* 0x0000000000200947 */ /* 0x000fea0003800000 */
[----:B------:R-:W-:Y:S05]  /*0c80*/  BRA `(.L_x_3674) ;  /* 0x0000000000247947 */ /* 0x000fea0003800000 */
.L_x_3672:
[----:B-----5:R-:W-:-:S05]  /*0c90*/  HADD2.F32 R57, -RZ, R44.H1_H1 ;  /* 0x3000002cff397230 */ /* 0x020fca0000004100 */
[----:B------:R-:W-:Y:S01]  /*0ca0*/  FADD.FTZ R66, R66, R57 ;  /* 0x0000003942427221 */ /* 0x000fe20000010000 */
[----:B------:R-:W-:Y:S06]  /*0cb0*/  BRA `(.L_x_3673) ;  /* 0x0000000000107947 */ /* 0x000fec0003800000 */
.L_x_3671:
[----:B-----5:R-:W-:Y:S02]  /*0cc0*/  HADD2.F32 R57, -RZ, R40.H1_H1 ;  /* 0x30000028ff397230 */ /* 0x020fe40000004100 */
[----:B------:R-:W-:-:S03]  /*0cd0*/  @P2 HADD2.F32 R59, -RZ, R44.H1_H1 ;  /* 0x3000002cff3b2230 */ /* 0x000fc60000004100 */
[----:B------:R-:W-:-:S04]  /*0ce0*/  FADD.FTZ R66, R66, R57 ;  /* 0x0000003942427221 */ /* 0x000fc80000010000 */
[----:B------:R-:W-:-:S07]  /*0cf0*/  @P2 FADD.FTZ R66, R66, R59 ;  /* 0x0000003b42422221 */ /* 0x000fce0000010000 */
.L_x_3673:
[----:B------:R-:W-:-:S04]  /*0d00*/  F2FP.F16.F32.PACK_AB R0, RZ, R66 ;  /* 0x00000042ff00723e */ /* 0x000fc800000000ff */
[----:B------:R-:W-:-:S07]  /*0d10*/  PRMT R48, R48, 0x5410, R0 ;  /* 0x0000541030307816 */ /* 0x000fce0000000000 */
.L_x_3674:
[----:B------:R-:W-:Y:S01]  /*0d20*/  HADD2.F32 R64, -RZ, R53.H0_H0 ;  /* 0x20000035ff407230 */ /* 0x000fe20000004100 */
[----:B------:R-:W-:Y:S06]  /*0d30*/  @P3 BRA `(.L_x_3675) ;  /* 0x0000000000203947 */ /* 0x000fec0003800000 */
[----:B------:R-:W-:-:S04]  /*0d40*/  ISETP.NE.U32.AND P4, PT, RZ, UR8, PT ;  /* 0x00000008ff007c0c */ /* 0x000fc8000bf85070 */
[----:B------:R-:W-:-:S13]  /*0d50*/  ISETP.NE.AND.EX P4, PT, RZ, UR9, PT, P4 ;  /* 0x00000009ff007c0c */ /* 0x000fda000bf85340 */
[----:B------:R-:W-:Y:S05]  /*0d60*/  @P4 BRA `(.L_x_3676) ;  /* 0x0000000000084947 */ /* 0x000fea0003800000 */
[----:B------:R-:W-:Y:S05]  /*0d70*/  @P0 BRA `(.L_x_3677) ;  /* 0x0000000000200947 */ /* 0x000fea0003800000 */
[----:B------:R-:W-:Y:S05]  /*0d80*/  BRA `(.L_x_3678) ;  /* 0x0000000000247947 */ /* 0x000fea0003800000 */
.L_x_3676:
[----:B-----5:R-:W-:-:S05]  /*0d90*/  HADD2.F32 R57, -RZ, R45.H0_H0 ;  /* 0x2000002dff397230 */ /* 0x020fca0000004100 */
[----:B------:R-:W-:Y:S01]  /*0da0*/  FADD.FTZ R64, R64, R57 ;  /* 0x0000003940407221 */ /* 0x000fe20000010000 */
[----:B------:R-:W-:Y:S06]  /*0db0*/  BRA `(.L_x_3677) ;  /* 0x0000000000107947 */ /* 0x000fec0003800000 */
.L_x_3675:
[----:B-----5:R-:W-:Y:S02]  /*0dc0*/  HADD2.F32 R57, -RZ, R41.H0_H0 ;  /* 0x20000029ff397230 */ /* 0x020fe40000004100 */
[----:B------:R-:W-:-:S03]  /*0dd0*/  @P2 HADD2.F32 R59, -RZ, R45.H0_H0 ;  /* 0x2000002dff3b2230 */ /* 0x000fc60000004100 */
[----:B------:R-:W-:-:S04]  /*0de0*/  FADD.FTZ R64, R64, R57 ;  /* 0x0000003940407221 */ /* 0x000fc80000010000 */
[----:B------:R-:W-:-:S07]  /*0df0*/  @P2 FADD.FTZ R64, R64, R59 ;  /* 0x0000003b40402221 */ /* 0x000fce0000010000 */
.L_x_3677:
[----:B------:R-:W-:-:S04]  /*0e00*/  F2FP.F16.F32.PACK_AB R0, RZ, R64 ;  /* 0x00000040ff00723e */ /* 0x000fc800000000ff */
[----:B------:R-:W-:-:S07]  /*0e10*/  PRMT R49, R0, 0x7610, R49 ;  /* 0x0000761000317816 */ /* 0x000fce0000000031 */
.L_x_3678:
[----:B------:R-:W-:Y:S01]  /*0e20*/  HADD2.F32 R70, -RZ, R53.H1_H1 ;  /* 0x30000035ff467230 */ /* 0x000fe20000004100 */
[----:B------:R-:W-:Y:S06]  /*0e30*/  @P3 BRA `(.L_x_3679) ;  /* 0x0000000000203947 */ /* 0x000fec0003800000 */
[----:B------:R-:W-:-:S04]  /*0e40*/  ISETP.NE.U32.AND P4, PT, RZ, UR8, PT ;  /* 0x00000008ff007c0c */ /* 0x000fc8000bf85070 */
[----:B------:R-:W-:-:S13]  /*0e50*/  ISETP.NE.AND.EX P4, PT, RZ, UR9, PT, P4 ;  /* 0x00000009ff007c0c */ /* 0x000fda000bf85340 */
[----:B------:R-:W-:Y:S05]  /*0e60*/  @P4 BRA `(.L_x_3680) ;  /* 0x0000000000084947 */ /* 0x000fea0003800000 */
[----:B------:R-:W-:Y:S05]  /*0e70*/  @P0 BRA `(.L_x_3681) ;  /* 0x0000000000200947 */ /* 0x000fea0003800000 */
[----:B------:R-:W-:Y:S05]  /*0e80*/  BRA `(.L_x_3682) ;  /* 0x0000000000247947 */ /* 0x000fea0003800000 */
.L_x_3680:
[----:B-----5:R-:W-:-:S05]  /*0e90*/  HADD2.F32 R53, -RZ, R45.H1_H1 ;  /* 0x3000002dff357230 */ /* 0x020fca0000004100 */
[----:B------:R-:W-:Y:S01]  /*0ea0*/  FADD.FTZ R70, R70, R53 ;  /* 0x0000003546467221 */ /* 0x000fe20000010000 */
[----:B------:R-:W-:Y:S06]  /*0eb0*/  BRA `(.L_x_3681) ;  /* 0x0000000000107947 */ /* 0x000fec0003800000 */
.L_x_3679:
[----:B-----5:R-:W-:Y:S02]  /*0ec0*/  HADD2.F32 R53, -RZ, R41.H1_H1 ;  /* 0x30000029ff357230 */ /* 0x020fe40000004100 */
[----:B------:R-:W-:-:S03]  /*0ed0*/  @P2 HADD2.F32 R57, -RZ, R45.H1_H1 ;  /* 0x3000002dff392230 */ /* 0x000fc60000004100 */
[----:B------:R-:W-:-:S04]  /*0ee0*/  FADD.FTZ R70, R70, R53 ;  /* 0x0000003546467221 */ /* 0x000fc80000010000 */
[----:B------:R-:W-:-:S07]  /*0ef0*/  @P2 FADD.FTZ R70, R70, R57 ;  /* 0x0000003946462221 */ /* 0x000fce0000010000 */
.L_x_3681:
[----:B------:R-:W-:-:S04]  /*0f00*/  F2FP.F16.F32.PACK_AB R0, RZ, R70 ;  /* 0x00000046ff00723e */ /* 0x000fc800000000ff */
[----:B------:R-:W-:-:S07]  /*0f10*/  PRMT R49, R49, 0x5410, R0 ;  /* 0x0000541031317816 */ /* 0x000fce0000000000 */
.L_x_3682:
[----:B------:R-:W-:Y:S01]  /*0f20*/  HADD2.F32 R68, -RZ, R54.H0_H0 ;  /* 0x20000036ff447230 */ /* 0x000fe20000004100 */
[----:B------:R-:W-:Y:S06]  /*0f30*/  @P3 BRA `(.L_x_3683) ;  /* 0x0000000000203947 */ /* 0x000fec0003800000 */
[----:B------:R-:W-:-:S04]  /*0f40*/  ISETP.NE.U32.AND P4, PT, RZ, UR8, PT ;  /* 0x00000008ff007c0c */ /* 0x000fc8000bf85070 */
[----:B------:R-:W-:-:S13]  /*0f50*/  ISETP.NE.AND.EX P4, PT, RZ, UR9, PT, P4 ;  /* 0x00000009ff007c0c */ /* 0x000fda000bf85340 */
[----:B------:R-:W-:Y:S05]  /*0f60*/  @P4 BRA `(.L_x_3684) ;  /* 0x0000000000084947 */ /* 0x000fea0003800000 */
[----:B------:R-:W-:Y:S05]  /*0f70*/  @P0 BRA `(.L_x_3685) ;  /* 0x0000000000200947 */ /* 0x000fea0003800000 */
[----:B------:R-:W-:Y:S05]  /*0f80*/  BRA `(.L_x_3686) ;  /* 0x0000000000247947 */ /* 0x000fea0003800000 */
.L_x_3684:
[----:B-----5:R-:W-:-:S05]  /*0f90*/  HADD2.F32 R53, -RZ, R46.H0_H0 ;  /* 0x2000002eff357230 */ /* 0x020fca0000004100 */
[----:B------:R-:W-:Y:S01]  /*0fa0*/  FADD.FTZ R68, R68, R53 ;  /* 0x0000003544447221 */ /* 0x000fe20000010000 */
[----:B------:R-:W-:Y:S06]  /*0fb0*/  BRA `(.L_x_3685) ;  /* 0x0000000000107947 */ /* 0x000fec0003800000 */
.L_x_3683:
[----:B-----5:R-:W-:Y:S02]  /*0fc0*/  HADD2.F32 R53, -RZ, R42.H0_H0 ;  /* 0x2000002aff357230 */ /* 0x020fe40000004100 */
[----:B------:R-:W-:-:S03]  /*0fd0*/  @P2 HADD2.F32 R57, -RZ, R46.H0_H0 ;  /* 0x2000002eff392230 */ /* 0x000fc60000004100 */
[----:B------:R-:W-:-:S04]  /*0fe0*/  FADD.FTZ R68, R68, R53 ;  /* 0x0000003544447221 */ /* 0x000fc80000010000 */
[----:B------:R-:W-:-:S07]  /*0ff0*/  @P2 FADD.FTZ R68, R68, R57 ;  /* 0x0000003944442221 */ /* 0x000fce0000010000 */
.L_x_3685:
[----:B------:R-:W-:-:S04]  /*1000*/  F2FP.F16.F32.PACK_AB R0, RZ, R68 ;  /* 0x00000044ff00723e */ /* 0x000fc800000000ff */
[----:B------:R-:W-:-:S07]  /*1010*/  PRMT R50, R0, 0x7610, R50 ;  /* 0x0000761000327816 */ /* 0x000fce0000000032 */
.L_x_3686:
[----:B------:R-:W-:Y:S01]  /*1020*/  HADD2.F32 R72, -RZ, R54.H1_H1 ;  /* 0x30000036ff487230 */ /* 0x000fe20000004100 */
[----:B------:R-:W-:Y:S06]  /*1030*/  @P3 BRA `(.L_x_3687) ;  /* 0x0000000000203947 */ /* 0x000fec0003800000 */
[----:B------:R-:W-:-:S04]  /*1040*/  ISETP.NE.U32.AND P4, PT, RZ, UR8, PT ;  /* 0x00000008ff007c0c */ /* 0x000fc8000bf85070 */
[----:B------:R-:W-:-:S13]  /*1050*/  ISETP.NE.AND.EX P4, PT, RZ, UR9, PT, P4 ;  /* 0x00000009ff007c0c */ /* 0x000fda000bf85340 */
[----:B------:R-:W-:Y:S05]  /*1060*/  @P4 BRA `(.L_x_3688) ;  /* 0x0000000000084947 */ /* 0x000fea0003800000 */
[----:B------:R-:W-:Y:S05]  /*1070*/  @P0 BRA `(.L_x_3689) ;  /* 0x0000000000200947 */ /* 0x000fea0003800000 */
[----:B------:R-:W-:Y:S05]  /*1080*/  BRA `(.L_x_3690) ;  /* 0x0000000000247947 */ /* 0x000fea0003800000 */
.L_x_3688:
[----:B-----5:R-:W-:-:S05]  /*1090*/  HADD2.F32 R53, -RZ, R46.H1_H1 ;  /* 0x3000002eff357230 */ /* 0x020fca0000004100 */
[----:B------:R-:W-:Y:S01]  /*10a0*/  FADD.FTZ R72, R72, R53 ;  /* 0x0000003548487221 */ /* 0x000fe20000010000 */
[----:B------:R-:W-:Y:S06]  /*10b0*/  BRA `(.L_x_3689) ;  /* 0x0000000000107947 */ /* 0x000fec0003800000 */
.L_x_3687:
[----:B-----5:R-:W-:Y:S02]  /*10c0*/  HADD2.F32 R53, -RZ, R42.H1_H1 ;  /* 0x3000002aff357230 */ /* 0x020fe40000004100 */
[----:B------:R-:W-:-:S03]  /*10d0*/  @P2 HADD2.F32 R57, -RZ, R46.H1_H1 ;  /* 0x3000002eff392230 */ /* 0x000fc60000004100 */
[----:B------:R-:W-:-:S04]  /*10e0*/  FADD.FTZ R72, R72, R53 ;  /* 0x0000003548487221 */ /* 0x000fc80000010000 */
[----:B------:R-:W-:-:S07]  /*10f0*/  @P2 FADD.FTZ R72, R72, R57 ;  /* 0x0000003948482221 */ /* 0x000fce0000010000 */
.L_x_3689:
[----:B------:R-:W-:-:S04]  /*1100*/  F2FP.F16.F32.PACK_AB R0, RZ, R72 ;  /* 0x00000048ff00723e */ /* 0x000fc800000000ff */
[----:B------:R-:W-:-:S07]  /*1110*/  PRMT R50, R50, 0x5410, R0 ;  /* 0x0000541032327816 */ /* 0x000fce0000000000 */
.L_x_3690:
[----:B------:R-:W-:Y:S01]  /*1120*/  HADD2.F32 R74, -RZ, R55.H0_H0 ;  /* 0x20000037ff4a7230 */ /* 0x000fe20000004100 */
[----:B------:R-:W-:Y:S06]  /*1130*/  @P3 BRA `(.L_x_3691) ;  /* 0x0000000000203947 */ /* 0x000fec0003800000 */
[----:B------:R-:W-:-:S04]  /*1140*/  ISETP.NE.U32.AND P4, PT, RZ, UR8, PT ;  /* 0x00000008ff007c0c */ /* 0x000fc8000bf85070 */
[----:B------:R-:W-:-:S13]  /*1150*/  ISETP.NE.AND.EX P4, PT, RZ, UR9, PT, P4 ;  /* 0x00000009ff007c0c */ /* 0x000fda000bf85340 */
[----:B------:R-:W-:Y:S05]  /*1160*/  @P4 BRA `(.L_x_3692) ;  /* 0x0000000000084947 */ /* 0x000fea0003800000 */
[----:B------:R-:W-:Y:S05]  /*1170*/  @P0 BRA `(.L_x_3693) ;  /* 0x0000000000200947 */ /* 0x000fea0003800000 */
[----:B------:R-:W-:Y:S05]  /*1180*/  BRA `(.L_x_3694) ;  /* 0x0000000000247947 */ /* 0x000fea0003800000 */
.L_x_3692:
[----:B-----5:R-:W-:-:S05]  /*1190*/  HADD2.F32 R53, -RZ, R47.H0_H0 ;  /* 0x2000002fff357230 */ /* 0x020fca0000004100 */
[----:B------:R-:W-:Y:S01]  /*11a0*/  FADD.FTZ R74, R74, R53 ;  /* 0x000000354a4a7221 */ /* 0x000fe20000010000 */
[----:B------:R-:W-:Y:S06]  /*11b0*/  BRA `(.L_x_3693) ;  /* 0x0000000000107947 */ /* 0x000fec0003800000 */
.L_x_3691:
[----:B-----5:R-:W-:Y:S02]  /*11c0*/  HADD2.F32 R53, -RZ, R43.H0_H0 ;  /* 0x2000002bff357230 */ /* 0x020fe40000004100 */
[----:B------:R-:W-:-:S03]  /*11d0*/  @P2 HADD2.F32 R57, -RZ, R47.H0_H0 ;  /* 0x2000002fff392230 */ /* 0x000fc60000004100 */
[----:B------:R-:W-:-:S04]  /*11e0*/  FADD.FTZ R74, R74, R53 ;  /* 0x000000354a4a7221 */ /* 0x000fc80000010000 */
[----:B------:R-:W-:-:S07]  /*11f0*/  @P2 FADD.FTZ R74, R74, R57 ;  /* 0x000000394a4a2221 */ /* 0x000fce0000010000 */
.L_x_3693:
[----:B------:R-:W-:-:S04]  /*1200*/  F2FP.F16.F32.PACK_AB R0, RZ, R74 ;  /* 0x0000004aff00723e */ /* 0x000fc800000000ff */
[----:B------:R-:W-:-:S07]  /*1210*/  PRMT R51, R0, 0x7610, R51 ;  /* 0x0000761000337816 */ /* 0x000fce0000000033 */
.L_x_3694:
[----:B------:R-:W-:Y:S01]  /*1220*/  HADD2.F32 R76, -RZ, R55.H1_H1 ;  /* 0x30000037ff4c7230 */ /* 0x000fe20000004100 */
[----:B------:R-:W-:Y:S06]  /*1230*/  @P3 BRA `(.L_x_3695) ;  /* 0x0000000000203947 */ /* 0x000fec0003800000 */
[----:B------:R-:W-:-:S04]  /*1240*/  ISETP.NE.U32.AND P4, PT, RZ, UR8, PT ;  /* 0x00000008ff007c0c */ /* 0x000fc8000bf85070 */
[----:B------:R-:W-:-:S13]  /*1250*/  ISETP.NE.AND.EX P4, PT, RZ, UR9, PT, P4 ;  /* 0x00000009ff007c0c */ /* 0x000fda000bf85340 */
[----:B------:R-:W-:Y:S05]  /*1260*/  @P4 BRA `(.L_x_3696) ;  /* 0x0000000000084947 */ /* 0x000fea0003800000 */
[----:B------:R-:W-:Y:S05]  /*1270*/  @P0 BRA `(.L_x_3697) ;  /* 0x0000000000200947 */ /* 0x000fea0003800000 */
[----:B------:R-:W-:Y:S05]  /*1280*/  BRA `(.L_x_3698) ;  /* 0x0000000000247947 */ /* 0x000fea0003800000 */
.L_x_3696:
[----:B-----5:R-:W-:-:S05]  /*1290*/  HADD2.F32 R53, -RZ, R47.H1_H1 ;  /* 0x3000002fff357230 */ /* 0x020fca0000004100 */
[----:B------:R-:W-:Y:S01]  /*12a0*/  FADD.FTZ R76, R76, R53 ;  /* 0x000000354c4c7221 */ /* 0x000fe20000010000 */
[----:B------:R-:W-:Y:S06]  /*12b0*/  BRA `(.L_x_3697) ;  /* 0x0000000000107947 */ /* 0x000fec0003800000 */
.L_x_3695:
[----:B-----5:R-:W-:Y:S02]  /*12c0*/  HADD2.F32 R53, -RZ, R43.H1_H1 ;  /* 0x3000002bff357230 */ /* 0x020fe40000004100 */
[----:B------:R-:W-:-:S03]  /*12d0*/  @P2 HADD2.F32 R55, -RZ, R47.H1_H1 ;  /* 0x3000002fff372230 */ /* 0x000fc60000004100 */
[----:B------:R-:W-:-:S04]  /*12e0*/  FADD.FTZ R76, R76, R53 ;  /* 0x000000354c4c7221 */ /* 0x000fc80000010000 */
[----:B------:R-:W-:-:S07]  /*12f0*/  @P2 FADD.FTZ R76, R76, R55 ;  /* 0x000000374c4c2221 */ /* 0x000fce0000010000 */
.L_x_3697:
[----:B------:R-:W-:-:S04]  /*1300*/  F2FP.F16.F32.PACK_AB R0, RZ, R76 ;  /* 0x0000004cff00723e */ /* 0x000fc800000000ff */
[----:B------:R-:W-:-:S07]  /*1310*/  PRMT R51, R51, 0x5410, R0 ;  /* 0x0000541033337816 */ /* 0x000fce0000000000 */
.L_x_3698:
[----:B------:R-:W0:Y:S01]  /*1320*/  @P0 LDC.64 R60, c[0x0][0x238] ;  /* 0x00008e00ff3c0b82 */ /* 0x000e220000000a00 */
[----:B------:R-:W-:-:S05]  /*1330*/  IADD3 R63, R89, 0x20, RZ ;  /* 0x00000020593f7810 */ /* 0x000fca0007ffe0ff */
[----:B------:R-:W-:Y:S02]  /*1340*/  IMAD.WIDE.U32 R52, R63, 0x10, R2 ;  /* 0x000000103f347825 */ /* 0x000fe400078e0002 */
        /* <DEDUP_REMOVED lines=9> */
[----:B---3--:R-:W-:Y:S01]  /*13e0*/  HADD2.F32 R78, -RZ, R52.H0_H0 ;  /* 0x20000034ff4e7230 */ /* 0x008fe20000004100 */
[----:B0-----:R-:W-:Y:S06]  /*13f0*/  @P3 BRA `(.L_x_3699) ;  /* 0x0000000000203947 */ /* 0x001fec0003800000 */
[----:B------:R-:W-:-:S04]  /*1400*/  ISETP.NE.U32.AND P4, PT, RZ, UR8, PT ;  /* 0x00000008ff007c0c */ /* 0x000fc8000bf85070 */
[----:B------:R-:W-:-:S13]  /*1410*/  ISETP.NE.AND.EX P4, PT, RZ, UR9, PT, P4 ;  /* 0x00000009ff007c0c */ /* 0x000fda000bf85340 */
[----:B------:R-:W-:Y:S05]  /*1420*/  @P4 BRA `(.L_x_3700) ;  /* 0x0000000000084947 */ /* 0x000fea0003800000 */
[----:B------:R-:W-:Y:S05]  /*1430*/  @P0 BRA `(.L_x_3701) ;  /* 0x0000000000200947 */ /* 0x000fea0003800000 */
[----:B------:R-:W-:Y:S05]  /*1440*/  BRA `(.L_x_3702) ;  /* 0x0000000000247947 */ /* 0x000fea0003800000 */
.L_x_3700:
[----:B-----5:R-:W-:-:S05]  /*1450*/  HADD2.F32 R57, -RZ, R44.H0_H0 ;  /* 0x2000002cff397230 */ /* 0x020fca0000004100 */
[----:B------:R-:W-:Y:S01]  /*1460*/  FADD.FTZ R78, R57, R78 ;  /* 0x0000004e394e7221 */ /* 0x000fe20000010000 */
[----:B------:R-:W-:Y:S06]  /*1470*/  BRA `(.L_x_3701) ;  /* 0x0000000000107947 */ /* 0x000fec0003800000 */
.L_x_3699:
[----:B-----5:R-:W-:Y:S02]  /*1480*/  HADD2.F32 R57, -RZ, R40.H0_H0 ;  /* 0x20000028ff397230 */ /* 0x020fe40000004100 */
[----:B------:R-:W-:-:S03]  /*1490*/  @P2 HADD2.F32 R59, -RZ, R44.H0_H0 ;  /* 0x2000002cff3b2230 */ /* 0x000fc60000004100 */
[----:B------:R-:W-:-:S04]  /*14a0*/  FADD.FTZ R78, R57, R78 ;  /* 0x0000004e394e7221 */ /* 0x000fc80000010000 */
[----:B------:R-:W-:-:S07]  /*14b0*/  @P2 FADD.FTZ R78, R59, R78 ;  /* 0x0000004e3b4e2221 */ /* 0x000fce0000010000 */
.L_x_3701:
[----:B------:R-:W-:-:S04]  /*14c0*/  F2FP.F16.F32.PACK_AB R0, RZ, R78 ;  /* 0x0000004eff00723e */ /* 0x000fc800000000ff */
[----:B------:R-:W-:-:S07]  /*14d0*/  PRMT R48, R0, 0x7610, R48 ;  /* 0x0000761000307816 */ /* 0x000fce0000000030 */
.L_x_3702:
[----:B------:R-:W-:Y:S01]  /*14e0*/  HADD2.F32 R80, -RZ, R52.H1_H1 ;  /* 0x30000034ff507230 */ /* 0x000fe20000004100 */
[----:B------:R-:W-:Y:S06]  /*14f0*/  @P3 BRA `(.L_x_3703) ;  /* 0x0000000000203947 */ /* 0x000fec0003800000 */
[----:B------:R-:W-:-:S04]  /*1500*/  ISETP.NE.U32.AND P4, PT, RZ, UR8, PT ;  /* 0x00000008ff007c0c */ /* 0x000fc8000bf85070 */
[----:B------:R-:W-:-:S13]  /*1510*/  ISETP.NE.AND.EX P4, PT, RZ, UR9, PT, P4 ;  /* 0x00000009ff007c0c */ /* 0x000fda000bf85340 */
[----:B------:R-:W-:Y:S05]  /*1520*/  @P4 BRA `(.L_x_3704) ;  /* 0x0000000000084947 */ /* 0x000fea0003800000 */
[----:B------:R-:W-:Y:S05]  /*1530*/  @P0 BRA `(.L_x_3705) ;  /* 0x0000000000200947 */ /* 0x000fea0003800000 */
[----:B------:R-:W-:Y:S05]  /*1540*/  BRA `(.L_x_3706) ;  /* 0x0000000000247947 */ /* 0x000fea0003800000 */
.L_x_3704:
[----:B-----5:R-:W-:-:S05]  /*1550*/  HADD2.F32 R57, -RZ, R44.H1_H1 ;  /* 0x3000002cff397230 */ /* 0x020fca0000004100 */
[----:B------:R-:W-:Y:S01]  /*1560*/  FADD.FTZ R80, R57, R80 ;  /* 0x0000005039507221 */ /* 0x000fe20000010000 */
[----:B------:R-:W-:Y:S06]  /*1570*/  BRA `(.L_x_3705) ;  /* 0x0000000000107947 */ /* 0x000fec0003800000 */
.L_x_3703:
[----:B-----5:R-:W-:Y:S02]  /*1580*/  HADD2.F32 R57, -RZ, R40.H1_H1 ;  /* 0x30000028ff397230 */ /* 0x020fe40000004100 */
[----:B------:R-:W-:-:S03]  /*1590*/  @P2 HADD2.F32 R59, -RZ, R44.H1_H1 ;  /* 0x3000002cff3b2230 */ /* 0x000fc60000004100 */
[----:B------:R-:W-:-:S04]  /*15a0*/  FADD.FTZ R80, R57, R80 ;  /* 0x0000005039507221 */ /* 0x000fc80000010000 */
[----:B------:R-:W-:-:S07]  /*15b0*/  @P2 FADD.FTZ R80, R59, R80 ;  /* 0x000000503b502221 */ /* 0x000fce0000010000 */
.L_x_3705:
[----:B------:R-:W-:-:S04]  /*15c0*/  F2FP.F16.F32.PACK_AB R0, RZ, R80 ;  /* 0x00000050ff00723e */ /* 0x000fc800000000ff */
[----:B------:R-:W-:-:S07]  /*15d0*/  PRMT R48, R48, 0x5410, R0 ;  /* 0x0000541030307816 */ /* 0x000fce0000000000 */
.L_x_3706:
[----:B------:R-:W-:Y:S01]  /*15e0*/  HADD2.F32 R82, -RZ, R53.H0_H0 ;  /* 0x20000035ff527230 */ /* 0x000fe20000004100 */
[----:B------:R-:W-:Y:S06]  /*15f0*/  @P3 BRA `(.L_x_3707) ;  /* 0x0000000000203947 */ /* 0x000fec0003800000 */
[----:B------:R-:W-:-:S04]  /*1600*/  ISETP.NE.U32.AND P4, PT, RZ, UR8, PT ;  /* 0x00000008ff007c0c */ /* 0x000fc8000bf85070 */
[----:B------:R-:W-:-:S13]  /*1610*/  ISETP.NE.AND.EX P4, PT, RZ, UR9, PT, P4 ;  /* 0x00000009ff007c0c */ /* 0x000fda000bf85340 */
[----:B------:R-:W-:Y:S05]  /*1620*/  @P4 BRA `(.L_x_3708) ;  /* 0x0000000000084947 */ /* 0x000fea0003800000 */
[----:B------:R-:W-:Y:S05]  /*1630*/  @P0 BRA `(.L_x_3709) ;  /* 0x0000000000200947 */ /* 0x000fea0003800000 */
[----:B------:R-:W-:Y:S05]  /*1640*/  BRA `(.L_x_3710) ;  /* 0x0000000000247947 */ /* 0x000fea0003800000 */
.L_x_3708:
[----:B-----5:R-:W-:-:S05]  /*1650*/  HADD2.F32 R57, -RZ, R45.H0_H0 ;  /* 0x2000002dff397230 */ /* 0x020fca0000004100 */
[----:B------:R-:W-:Y:S01]  /*1660*/  FADD.FTZ R82, R57, R82 ;  /* 0x0000005239527221 */ /* 0x000fe20000010000 */
[----:B------:R-:W-:Y:S06]  /*1670*/  BRA `(.L_x_3709) ;  /* 0x0000000000107947 */ /* 0x000fec0003800000 */
.L_x_3707:
[----:B-----5:R-:W-:Y:S02]  /*1680*/  HADD2.F32 R57, -RZ, R41.H0_H0 ;  /* 0x20000029ff397230 */ /* 0x020fe40000004100 */
[----:B------:R-:W-:-:S03]  /*1690*/  @P2 HADD2.F32 R59, -RZ, R45.H0_H0 ;  /* 0x2000002dff3b2230 */ /* 0x000fc60000004100 */
[----:B------:R-:W-:-:S04]  /*16a0*/  FADD.FTZ R82, R57, R82 ;  /* 0x0000005239527221 */ /* 0x000fc80000010000 */
[----:B------:R-:W-:-:S07]  /*16b0*/  @P2 FADD.FTZ R82, R59, R82 ;  /* 0x000000523b522221 */ /* 0x000fce0000010000 */
.L_x_3709:
[----:B------:R-:W-:-:S04]  /*16c0*/  F2FP.F16.F32.PACK_AB R0, RZ, R82 ;  /* 0x00000052ff00723e */ /* 0x000fc800000000ff */
[----:B------:R-:W-:-:S07]  /*16d0*/  PRMT R49, R0, 0x7610, R49 ;  /* 0x0000761000317816 */ /* 0x000fce0000000031 */
.L_x_3710:
[----:B------:R-:W-:Y:S01]  /*16e0*/  HADD2.F32 R84, -RZ, R53.H1_H1 ;  /* 0x30000035ff547230 */ /* 0x000fe20000004100 */
[----:B------:R-:W-:Y:S06]  /*16f0*/  @P3 BRA `(.L_x_3711) ;  /* 0x0000000000203947 */ /* 0x000fec0003800000 */
[----:B------:R-:W-:-:S04]  /*1700*/  ISETP.NE.U32.AND P4, PT, RZ, UR8, PT ;  /* 0x00000008ff007c0c */ /* 0x000fc8000bf85070 */
[----:B------:R-:W-:-:S13]  /*1710*/  ISETP.NE.AND.EX P4, PT, RZ, UR9, PT, P4 ;  /* 0x00000009ff007c0c */ /* 0x000fda000bf85340 */
[----:B------:R-:W-:Y:S05]  /*1720*/  @P4 BRA `(.L_x_3712) ;  /* 0x0000000000084947 */ /* 0x000fea0003800000 */
[----:B------:R-:W-:Y:S05]  /*1730*/  @P0 BRA `(.L_x_3713) ;  /* 0x0000000000200947 */ /* 0x000fea0003800000 */
[----:B------:R-:W-:Y:S05]  /*1740*/  BRA `(.L_x_3714) ;  /* 0x0000000000247947 */ /* 0x000fea0003800000 */
.L_x_3712:
[----:B-----5:R-:W-:-:S05]  /*1750*/  HADD2.F32 R53, -RZ, R45.H1_H1 ;  /* 0x3000002dff357230 */ /* 0x020fca0000004100 */
[----:B------:R-:W-:Y:S01]  /*1760*/  FADD.FTZ R84, R53, R84 ;  /* 0x0000005435547221 */ /* 0x000fe20000010000 */
[----:B------:R-:W-:Y:S06]  /*1770*/  BRA `(.L_x_3713) ;  /* 0x0000000000107947 */ /* 0x000fec0003800000 */
.L_x_3711:
[----:B-----5:R-:W-:Y:S02]  /*1780*/  HADD2.F32 R53, -RZ, R41.H1_H1 ;  /* 0x30000029ff357230 */ /* 0x020fe40000004100 */
[----:B------:R-:W-:-:S03]  /*1790*/  @P2 HADD2.F32 R57, -RZ, R45.H1_H1 ;  /* 0x3000002dff392230 */ /* 0x000fc60000004100 */
[----:B------:R-:W-:-:S04]  /*17a0*/  FADD.FTZ R84, R53, R84 ;  /* 0x0000005435547221 */ /* 0x000fc80000010000 */
[----:B------:R-:W-:-:S07]  /*17b0*/  @P2 FADD.FTZ R84, R57, R84 ;  /* 0x0000005439542221 */ /* 0x000fce0000010000 */
.L_x_3713:
[----:B------:R-:W-:-:S04]  /*17c0*/  F2FP.F16.F32.PACK_AB R0, RZ, R84 ;  /* 0x00000054ff00723e */ /* 0x000fc800000000ff */
[----:B------:R-:W-:-:S07]  /*17d0*/  PRMT R49, R49, 0x5410, R0 ;  /* 0x0000541031317816 */ /* 0x000fce0000000000 */
.L_x_3714:
[----:B------:R-:W-:Y:S01]  /*17e0*/  HADD2.F32 R86, -RZ, R54.H0_H0 ;  /* 0x20000036ff567230 */ /* 0x000fe20000004100 */
[----:B------:R-:W-:Y:S06]  /*17f0*/  @P3 BRA `(.L_x_3715) ;  /* 0x0000000000203947 */ /* 0x000fec0003800000 */
[----:B------:R-:W-:-:S04]  /*1800*/  ISETP.NE.U32.AND P4, PT, RZ, UR8, PT ;  /* 0x00000008ff007c0c */ /* 0x000fc8000bf85070 */
[----:B------:R-:W-:-:S13]  /*1810*/  ISETP.NE.AND.EX P4, PT, RZ, UR9, PT, P4 ;  /* 0x00000009ff007c0c */ /* 0x000fda000bf85340 */
[----:B------:R-:W-:Y:S05]  /*1820*/  @P4 BRA `(.L_x_3716) ;  /* 0x0000000000084947 */ /* 0x000fea0003800000 */
[----:B------:R-:W-:Y:S05]  /*1830*/  @P0 BRA `(.L_x_3717) ;  /* 0x0000000000200947 */ /* 0x000fea0003800000 */
[----:B------:R-:W-:Y:S05]  /*1840*/  BRA `(.L_x_3718) ;  /* 0x0000000000247947 */ /* 0x000fea0003800000 */
.L_x_3716:
[----:B-----5:R-:W-:-:S05]  /*1850*/  HADD2.F32 R53, -RZ, R46.H0_H0 ;  /* 0x2000002eff357230 */ /* 0x020fca0000004100 */
[----:B------:R-:W-:Y:S01]  /*1860*/  FADD.FTZ R86, R53, R86 ;  /* 0x0000005635567221 */ /* 0x000fe20000010000 */
[----:B------:R-:W-:Y:S06]  /*1870*/  BRA `(.L_x_3717) ;  /* 0x0000000000107947 */ /* 0x000fec0003800000 */
.L_x_3715:
[----:B-----5:R-:W-:Y:S02]  /*1880*/  HADD2.F32 R53, -RZ, R42.H0_H0 ;  /* 0x2000002aff357230 */ /* 0x020fe40000004100 */
[----:B------:R-:W-:-:S03]  /*1890*/  @P2 HADD2.F32 R57, -RZ, R46.H0_H0 ;  /* 0x2000002eff392230 */ /* 0x000fc60000004100 */
[----:B------:R-:W-:-:S04]  /*18a0*/  FADD.FTZ R86, R53, R86 ;  /* 0x0000005635567221 */ /* 0x000fc80000010000 */
[----:B------:R-:W-:-:S07]  /*18b0*/  @P2 FADD.FTZ R86, R57, R86 ;  /* 0x0000005639562221 */ /* 0x000fce0000010000 */
.L_x_3717:
[----:B------:R-:W-:-:S04]  /*18c0*/  F2FP.F16.F32.PACK_AB R0, RZ, R86 ;  /* 0x00000056ff00723e */ /* 0x000fc800000000ff */
[----:B------:R-:W-:-:S07]  /*18d0*/  PRMT R50, R0, 0x7610, R50 ;  /* 0x0000761000327816 */ /* 0x000fce0000000032 */
.L_x_3718:
[----:B------:R-:W-:Y:S01]  /*18e0*/  HADD2.F32 R90, -RZ, R54.H1_H1 ;  /* 0x30000036ff5a7230 */ /* 0x000fe20000004100 */
[----:B------:R-:W-:Y:S06]  /*18f0*/  @P3 BRA `(.L_x_3719) ;  /* 0x0000000000203947 */ /* 0x000fec0003800000 */
[----:B------:R-:W-:-:S04]  /*1900*/  ISETP.NE.U32.AND P4, PT, RZ, UR8, PT ;  /* 0x00000008ff007c0c */ /* 0x000fc8000bf85070 */
[----:B------:R-:W-:-:S13]  /*1910*/  ISETP.NE.AND.EX P4, PT, RZ, UR9, PT, P4 ;  /* 0x00000009ff007c0c */ /* 0x000fda000bf85340 */
[----:B------:R-:W-:Y:S05]  /*1920*/  @P4 BRA `(.L_x_3720) ;  /* 0x0000000000084947 */ /* 0x000fea0003800000 */
[----:B------:R-:W-:Y:S05]  /*1930*/  @P0 BRA `(.L_x_3721) ;  /* 0x0000000000200947 */ /* 0x000fea0003800000 */
[----:B------:R-:W-:Y:S05]  /*1940*/  BRA `(.L_x_3722) ;  /* 0x0000000000247947 */ /* 0x000fea0003800000 */
.L_x_3720:
[----:B-----5:R-:W-:-:S05]  /*1950*/  HADD2.F32 R53, -RZ, R46.H1_H1 ;  /* 0x3000002eff357230 */ /* 0x020fca0000004100 */
[----:B------:R-:W-:Y:S01]  /*1960*/  FADD.FTZ R90, R53, R90 ;  /* 0x0000005a355a7221 */ /* 0x000fe20000010000 */
[----:B------:R-:W-:Y:S06]  /*1970*/  BRA `(.L_x_3721) ;  /* 0x0000000000107947 */ /* 0x000fec0003800000 */
.L_x_3719:
[----:B-----5:R-:W-:Y:S02]  /*1980*/  HADD2.F32 R53, -RZ, R42.H1_H1 ;  /* 0x3000002aff357230 */ /* 0x020fe40000004100 */
[----:B------:R-:W-:-:S03]  /*1990*/  @P2 HADD2.F32 R57, -RZ, R46.H1_H1 ;  /* 0x3000002eff392230 */ /* 0x000fc60000004100 */
[----:B------:R-:W-:-:S04]  /*19a0*/  FADD.FTZ R90, R53, R90 ;  /* 0x0000005a355a7221 */ /* 0x000fc80000010000 */
[----:B------:R-:W-:-:S07]  /*19b0*/  @P2 FADD.FTZ R90, R57, R90 ;  /* 0x0000005a395a2221 */ /* 0x000fce0000010000 */
.L_x_3721:
[----:B------:R-:W-:-:S04]  /*19c0*/  F2FP.F16.F32.PACK_AB R0, RZ, R90 ;  /* 0x0000005aff00723e */ /* 0x000fc800000000ff */
[----:B------:R-:W-:-:S07]  /*19d0*/  PRMT R50, R50, 0x5410, R0 ;  /* 0x0000541032327816 */ /* 0x000fce0000000000 */
.L_x_3722:
[----:B------:R-:W-:Y:S01]  /*19e0*/  HADD2.F32 R88, -RZ, R55.H0_H0 ;  /* 0x20000037ff587230 */ /* 0x000fe20000004100 */
[----:B------:R-:W-:Y:S06]  /*19f0*/  @P3 BRA `(.L_x_3723) ;  /* 0x0000000000203947 */ /* 0x000fec0003800000 */
[----:B------:R-:W-:-:S04]  /*1a00*/  ISETP.NE.U32.AND P4, PT, RZ, UR8, PT ;  /* 0x00000008ff007c0c */ /* 0x000fc8000bf85070 */
[----:B------:R-:W-:-:S13]  /*1a10*/  ISETP.NE.AND.EX P4, PT, RZ, UR9, PT, P4 ;  /* 0x00000009ff007c0c */ /* 0x000fda000bf85340 */
[----:B------:R-:W-:Y:S05]  /*1a20*/  @P4 BRA `(.L_x_3724) ;  /* 0x0000000000084947 */ /* 0x000fea0003800000 */
[----:B------:R-:W-:Y:S05]  /*1a30*/  @P0 BRA `(.L_x_3725) ;  /* 0x0000000000200947 */ /* 0x000fea0003800000 */
[----:B------:R-:W-:Y:S05]  /*1a40*/  BRA `(.L_x_3726) ;  /* 0x0000000000247947 */ /* 0x000fea0003800000 */
.L_x_3724:
[----:B-----5:R-:W-:-:S05]  /*1a50*/  HADD2.F32 R53, -RZ, R47.H0_H0 ;  /* 0x2000002fff357230 */ /* 0x020fca0000004100 */
[----:B------:R-:W-:Y:S01]  /*1a60*/  FADD.FTZ R88, R53, R88 ;  /* 0x0000005835587221 */ /* 0x000fe20000010000 */
[----:B------:R-:W-:Y:S06]  /*1a70*/  BRA `(.L_x_3725) ;  /* 0x0000000000107947 */ /* 0x000fec0003800000 */
.L_x_3723:
[----:B-----5:R-:W-:Y:S02]  /*1a80*/  HADD2.F32 R53, -RZ, R43.H0_H0 ;  /* 0x2000002bff357230 */ /* 0x020fe40000004100 */
[----:B------:R-:W-:-:S03]  /*1a90*/  @P2 HADD2.F32 R57, -RZ, R47.H0_H0 ;  /* 0x2000002fff392230 */ /* 0x000fc60000004100 */
[----:B------:R-:W-:-:S04]  /*1aa0*/  FADD.FTZ R88, R53, R88 ;  /* 0x0000005835587221 */ /* 0x000fc80000010000 */
[----:B------:R-:W-:-:S07]  /*1ab0*/  @P2 FADD.FTZ R88, R57, R88 ;  /* 0x0000005839582221 */ /* 0x000fce0000010000 */
.L_x_3725:
[----:B------:R-:W-:-:S04]  /*1ac0*/  F2FP.F16.F32.PACK_AB R0, RZ, R88 ;  /* 0x00000058ff00723e */ /* 0x000fc800000000ff */
[----:B------:R-:W-:-:S07]  /*1ad0*/  PRMT R51, R0, 0x7610, R51 ;  /* 0x0000761000337816 */ /* 0x000fce0000000033 */
.L_x_3726:
[----:B------:R-:W-:Y:S01]  /*1ae0*/  HADD2.F32 R178, -RZ, R55.H1_H1 ;  /* 0x30000037ffb27230 */ /* 0x000fe20000004100 */
[----:B------:R-:W-:Y:S06]  /*1af0*/  @P3 BRA `(.L_x_3727) ;  /* 0x0000000000203947 */ /* 0x000fec0003800000 */
[----:B------:R-:W-:-:S04]  /*1b00*/  ISETP.NE.U32.AND P4, PT, RZ, UR8, PT ;  /* 0x00000008ff007c0c */ /* 0x000fc8000bf85070 */
[----:B------:R-:W-:-:S13]  /*1b10*/  ISETP.NE.AND.EX P4, PT, RZ, UR9, PT, P4 ;  /* 0x00000009ff007c0c */ /* 0x000fda000bf85340 */
[----:B------:R-:W-:Y:S05]  /*1b20*/  @P4 BRA `(.L_x_3728) ;  /* 0x0000000000084947 */ /* 0x000fea0003800000 */
[----:B------:R-:W-:Y:S05]  /*1b30*/  @P0 BRA `(.L_x_3729) ;  /* 0x0000000000200947 */ /* 0x000fea0003800000 */
[----:B------:R-:W-:Y:S05]  /*1b40*/  BRA `(.L_x_3730) ;  /* 0x0000000000247947 */ /* 0x000fea0003800000 */
.L_x_3728:
[----:B-----5:R-:W-:-:S05]  /*1b50*/  HADD2.F32 R53, -RZ, R47.H1_H1 ;  /* 0x3000002fff357230 */ /* 0x020fca0000004100 */
[----:B------:R-:W-:Y:S01]  /*1b60*/  FADD.FTZ R178, R53, R178 ;  /* 0x000000b235b27221 */ /* 0x000fe20000010000 */
[----:B------:R-:W-:Y:S06]  /*1b70*/  BRA `(.L_x_3729) ;  /* 0x0000000000107947 */ /* 0x000fec0003800000 */
.L_x_3727:
[----:B-----5:R-:W-:Y:S02]  /*1b80*/  HADD2.F32 R53, -RZ, R43.H1_H1 ;  /* 0x3000002bff357230 */ /* 0x020fe40000004100 */
[----:B------:R-:W-:-:S03]  /*1b90*/  @P2 HADD2.F32 R55, -RZ, R47.H1_H1 ;  /* 0x3000002fff372230 */ /* 0x000fc60000004100 */
[----:B------:R-:W-:-:S04]  /*1ba0*/  FADD.FTZ R178, R53, R178 ;  /* 0x000000b235b27221 */ /* 0x000fc80000010000 */
[----:B------:R-:W-:-:S07]  /*1bb0*/  @P2 FADD.FTZ R178, R55, R178 ;  /* 0x000000b237b22221 */ /* 0x000fce0000010000 */
.L_x_3729:
[----:B------:R-:W-:-:S04]  /*1bc0*/  F2FP.F16.F32.PACK_AB R0, RZ, R178 ;  /* 0x000000b2ff00723e */ /* 0x000fc800000000ff */
[----:B------:R-:W-:-:S07]  /*1bd0*/  PRMT R51, R51, 0x5410, R0 ;  /* 0x0000541033337816 */ /* 0x000fce0000000000 */
.L_x_3730:
        /* <DEDUP_REMOVED lines=19> */
.L_x_3732:
[----:B-----5:R-:W-:-:S05]  /*1d10*/  HADD2.F32 R57, -RZ, R44.H0_H0 ;  /* 0x2000002cff397230 */ /* 0x020fca0000004100 */
[----:B------:R-:W-:Y:S01]  /*1d20*/  FADD.FTZ R180, R57, R180 ;  /* 0x000000b439b47221 */ /* 0x000fe20000010000 */
[----:B------:R-:W-:Y:S06]  /*1d30*/  BRA `(.L_x_3733) ;  /* 0x0000000000107947 */ /* 0x000fec0003800000 */
.L_x_3731:
[----:B-----5:R-:W-:Y:S02]  /*1d40*/  HADD2.F32 R57, -RZ, R40.H0_H0 ;  /* 0x20000028ff397230 */ /* 0x020fe40000004100 */
[----:B------:R-:W-:-:S03]  /*1d50*/  @P2 HADD2.F32 R59, -RZ, R44.H0_H0 ;  /* 0x2000002cff3b2230 */ /* 0x000fc60000004100 */
[----:B------:R-:W-:-:S04]  /*1d60*/  FADD.FTZ R180, R57, R180 ;  /* 0x000000b439b47221 */ /* 0x000fc80000010000 */
[----:B------:R-:W-:-:S07]  /*1d70*/  @P2 FADD.FTZ R180, R59, R180 ;  /* 0x000000b43bb42221 */ /* 0x000fce0000010000 */
.L_x_3733:
[----:B------:R-:W-:-:S04]  /*1d80*/  F2FP.F16.F32.PACK_AB R0, RZ, R180 ;  /* 0x000000b4ff00723e */ /* 0x000fc800000000ff */
[----:B------:R-:W-:-:S07]  /*1d90*/  PRMT R48, R0, 0x7610, R48 ;  /* 0x0000761000307816 */ /* 0x000fce0000000030 */
.L_x_3734:
[----:B------:R-:W-:Y:S01]  /*1da0*/  HADD2.F32 R182, -RZ, R52.H1_H1 ;  /* 0x30000034ffb67230 */ /* 0x000fe20000004100 */
[----:B------:R-:W-:Y:S06]  /*1db0*/  @P3 BRA `(.L_x_3735) ;  /* 0x0000000000203947 */ /* 0x000fec0003800000 */
[----:B------:R-:W-:-:S04]  /*1dc0*/  ISETP.NE.U32.AND P4, PT, RZ, UR8, PT ;  /* 0x00000008ff007c0c */ /* 0x000fc8000bf85070 */
[----:B------:R-:W-:-:S13]  /*1dd0*/  ISETP.NE.AND.EX P4, PT, RZ, UR9, PT, P4 ;  /* 0x00000009ff007c0c */ /* 0x000fda000bf85340 */
[----:B------:R-:W-:Y:S05]  /*1de0*/  @P4 BRA `(.L_x_3736) ;  /* 0x0000000000084947 */ /* 0x000fea0003800000 */
[----:B------:R-:W-:Y:S05]  /*1df0*/  @P0 BRA `(.L_x_3737) ;  /* 0x0000000000200947 */ /* 0x000fea0003800000 */
[----:B------:R-:W-:Y:S05]  /*1e00*/  BRA `(.L_x_3738) ;  /* 0x0000000000247947 */ /* 0x000fea0003800000 */
.L_x_3736:
[----:B-----5:R-:W-:-:S05]  /*1e10*/  HADD2.F32 R57, -RZ, R44.H1_H1 ;  /* 0x3000002cff397230 */ /* 0x020fca0000004100 */
[----:B------:R-:W-:Y:S01]  /*1e20*/  FADD.FTZ R182, R57, R182 ;  /* 0x000000b639b67221 */ /* 0x000fe20000010000 */
[----:B------:R-:W-:Y:S06]  /*1e30*/  BRA `(.L_x_3737) ;  /* 0x0000000000107947 */ /* 0x000fec0003800000 */
.L_x_3735:
[----:B-----5:R-:W-:Y:S02]  /*1e40*/  HADD2.F32 R57, -RZ, R40.H1_H1 ;  /* 0x30000028ff397230 */ /* 0x020fe40000004100 */
[----:B------:R-:W-:-:S03]  /*1e50*/  @P2 HADD2.F32 R59, -RZ, R44.H1_H1 ;  /* 0x3000002cff3b2230 */ /* 0x000fc60000004100 */
[----:B------:R-:W-:-:S04]  /*1e60*/  FADD.FTZ R182, R57, R182 ;  /* 0x000000b639b67221 */ /* 0x000fc80000010000 */
[----:B------:R-:W-:-:S07]  /*1e70*/  @P2 FADD.FTZ R182, R59, R182 ;  /* 0x000000b63bb62221 */ /* 0x000fce0000010000 */
.L_x_3737:
[----:B------:R-:W-:-:S04]  /*1e80*/  F2FP.F16.F32.PACK_AB R0, RZ, R182 ;  /* 0x000000b6ff00723e */ /* 0x000fc800000000ff */
[----:B------:R-:W-:-:S07]  /*1e90*/  PRMT R48, R48, 0x5410, R0 ;  /* 0x0000541030307816 */ /* 0x000fce0000000000 */
.L_x_3738:
[----:B------:R-:W-:Y:S01]  /*1ea0*/  HADD2.F32 R184, -RZ, R53.H0_H0 ;  /* 0x20000035ffb87230 */ /* 0x000fe20000004100 */
[----:B------:R-:W-:Y:S06]  /*1eb0*/  @P3 BRA `(.L_x_3739) ;  /* 0x0000000000203947 */ /* 0x000fec0003800000 */
[----:B------:R-:W-:-:S04]  /*1ec0*/  ISETP.NE.U32.AND P4, PT, RZ, UR8, PT ;  /* 0x00000008ff007c0c */ /* 0x000fc8000bf85070 */
[----:B------:R-:W-:-:S13]  /*1ed0*/  ISETP.NE.AND.EX P4, PT, RZ, UR9, PT, P4 ;  /* 0x00000009ff007c0c */ /* 0x000fda000bf85340 */
[----:B------:R-:W-:Y:S05]  /*1ee0*/  @P4 BRA `(.L_x_3740) ;  /* 0x0000000000084947 */ /* 0x000fea0003800000 */
[----:B------:R-:W-:Y:S05]  /*1ef0*/  @P0 BRA `(.L_x_3741) ;  /* 0x0000000000200947 */ /* 0x000fea0003800000 */
[----:B------:R-:W-:Y:S05]  /*1f00*/  BRA `(.L_x_3742) ;  /* 0x0000000000247947 */ /* 0x000fea0003800000 */
.L_x_3740:
[----:B-----5:R-:W-:-:S05]  /*1f10*/  HADD2.F32 R57, -RZ, R45.H0_H0 ;  /* 0x2000002dff397230 */ /* 0x020fca0000004100 */
[----:B------:R-:W-:Y:S01]  /*1f20*/  FADD.FTZ R184, R57, R184 ;  /* 0x000000b839b87221 */ /* 0x000fe20000010000 */
[----:B------:R-:W-:Y:S06]  /*1f30*/  BRA `(.L_x_3741) ;  /* 0x0000000000107947 */ /* 0x000fec0003800000 */
.L_x_3739:
[----:B-----5:R-:W-:Y:S02]  /*1f40*/  HADD2.F32 R57, -RZ, R41.H0_H0 ;  /* 0x20000029ff397230 */ /* 0x020fe40000004100 */
[----:B------:R-:W-:-:S03]  /*1f50*/  @P2 HADD2.F32 R59, -RZ, R45.H0_H0 ;  /* 0x2000002dff3b2230 */ /* 0x000fc60000004100 */
[----:B------:R-:W-:-:S04]  /*1f60*/  FADD.FTZ R184, R57, R184 ;  /* 0x000000b839b87221 */ /* 0x000fc80000010000 */
[----:B------:R-:W-:-:S07]  /*1f70*/  @P2 FADD.FTZ R184, R59, R184 ;  /* 0x000000b83bb82221 */ /* 0x000fce0000010000 */
.L_x_3741:
[----:B------:R-:W-:-:S04]  /*1f80*/  F2FP.F16.F32.PACK_AB R0, RZ, R184 ;  /* 0x000000b8ff00723e */ /* 0x000fc800000000ff */
[----:B------:R-:W-:-:S07]  /*1f90*/  PRMT R49, R0, 0x7610, R49 ;  /* 0x0000761000317816 */ /* 0x000fce0000000031 */
.L_x_3742:
[----:B------:R-:W-:Y:S01]  /*1fa0*/  HADD2.F32 R186, -RZ, R53.H1_H1 ;  /* 0x30000035ffba7230 */ /* 0x000fe20000004100 */
[----:B------:R-:W-:Y:S06]  /*1fb0*/  @P3 BRA `(.L_x_3743) ;  /* 0x0000000000203947 */ /* 0x000fec0003800000 */
[----:B------:R-:W-:-:S04]  /*1fc0*/  ISETP.NE.U32.AND P4, PT, RZ, UR8, PT ;  /* 0x00000008ff007c0c */ /* 0x000fc8000bf85070 */
[----:B------:R-:W-:-:S13]  /*1fd0*/  ISETP.NE.AND.EX P4, PT, RZ, UR9, PT, P4 ;  /* 0x00000009ff007c0c */ /* 0x000fda000bf85340 */
[----:B------:R-:W-:Y:S05]  /*1fe0*/  @P4 BRA `(.L_x_3744) ;  /* 0x0000000000084947 */ /* 0x000fea0003800000 */
[----:B------:R-:W-:Y:S05]  /*1ff0*/  @P0 BRA `(.L_x_3745) ;  /* 0x0000000000200947 */ /* 0x000fea0003800000 */
[----:B------:R-:W-:Y:S05]  /*2000*/  BRA `(.L_x_3746) ;  /* 0x0000000000247947 */ /* 0x000fea0003800000 */
.L_x_3744:
[----:B-----5:R-:W-:-:S05]  /*2010*/  HADD2.F32 R53, -RZ, R45.H1_H1 ;  /* 0x3000002dff357230 */ /* 0x020fca0000004100 */
[----:B------:R-:W-:Y:S01]  /*2020*/  FADD.FTZ R186, R53, R186 ;  /* 0x000000ba35ba7221 */ /* 0x000fe20000010000 */
[----:B------:R-:W-:Y:S06]  /*2030*/  BRA `(.L_x_3745) ;  /* 0x0000000000107947 */ /* 0x000fec0003800000 */
.L_x_3743:
[----:B-----5:R-:W-:Y:S02]  /*2040*/  HADD2.F32 R53, -RZ, R41.H1_H1 ;  /* 0x30000029ff357230 */ /* 0x020fe40000004100 */
[----:B------:R-:W-:-:S03]  /*2050*/  @P2 HADD2.F32 R57, -RZ, R45.H1_H1 ;  /* 0x3000002dff392230 */ /* 0x000fc60000004100 */
[----:B------:R-:W-:-:S04]  /*2060*/  FADD.FTZ R186, R53, R186 ;  /* 0x000000ba35ba7221 */ /* 0x000fc80000010000 */
[----:B------:R-:W-:-:S07]  /*2070*/  @P2 FADD.FTZ R186, R57, R186 ;  /* 0x000000ba39ba2221 */ /* 0x000fce0000010000 */
.L_x_3745:
[----:B------:R-:W-:-:S04]  /*2080*/  F2FP.F16.F32.PACK_AB R0, RZ, R186 ;  /* 0x000000baff00723e */ /* 0x000fc800000000ff */
[----:B------:R-:W-:-:S07]  /*2090*/  PRMT R49, R49, 0x5410, R0 ;  /* 0x0000541031317816 */ /* 0x000fce0000000000 */
.L_x_3746:
[----:B------:R-:W-:Y:S01]  /*20a0*/  HADD2.F32 R188, -RZ, R54.H0_H0 ;  /* 0x20000036ffbc7230 */ /* 0x000fe20000004100 */
[----:B------:R-:W-:Y:S06]  /*20b0*/  @P3 BRA `(.L_x_3747) ;  /* 0x0000000000203947 */ /* 0x000fec0003800000 */
[----:B------:R-:W-:-:S04]  /*20c0*/  ISETP.NE.U32.AND P4, PT, RZ, UR8, PT ;  /* 0x00000008ff007c0c */ /* 0x000fc8000bf85070 */
[----:B------:R-:W-:-:S13]  /*20d0*/  ISETP.NE.AND.EX P4, PT, RZ, UR9, PT, P4 ;  /* 0x00000009ff007c0c */ /* 0x000fda000bf85340 */
[----:B------:R-:W-:Y:S05]  /*20e0*/  @P4 BRA `(.L_x_3748) ;  /* 0x0000000000084947 */ /* 0x000fea0003800000 */
[----:B------:R-:W-:Y:S05]  /*20f0*/  @P0 BRA `(.L_x_3749) ;  /* 0x0000000000200947 */ /* 0x000fea0003800000 */
[----:B------:R-:W-:Y:S05]  /*2100*/  BRA `(.L_x_3750) ;  /* 0x0000000000247947 */ /* 0x000fea0003800000 */
.L_x_3748:
[----:B-----5:R-:W-:-:S05]  /*2110*/  HADD2.F32 R53, -RZ, R46.H0_H0 ;  /* 0x2000002eff357230 */ /* 0x020fca0000004100 */
[----:B------:R-:W-:Y:S01]  /*2120*/  FADD.FTZ R188, R53, R188 ;  /* 0x000000bc35bc7221 */ /* 0x000fe20000010000 */
[----:B------:R-:W-:Y:S06]  /*2130*/  BRA `(.L_x_3749) ;  /* 0x0000000000107947 */ /* 0x000fec0003800000 */
.L_x_3747:
[----:B-----5:R-:W-:Y:S02]  /*2140*/  HADD2.F32 R53, -RZ, R42.H0_H0 ;  /* 0x2000002aff357230 */ /* 0x020fe40000004100 */
[----:B------:R-:W-:-:S03]  /*2150*/  @P2 HADD2.F32 R57, -RZ, R46.H0_H0 ;  /* 0x2000002eff392230 */ /* 0x000fc60000004100 */
[----:B------:R-:W-:-:S04]  /*2160*/  FADD.FTZ R188, R53, R188 ;  /* 0x000000bc35bc7221 */ /* 0x000fc80000010000 */
[----:B------:R-:W-:-:S07]  /*2170*/  @P2 FADD.FTZ R188, R57, R188 ;  /* 0x000000bc39bc2221 */ /* 0x000fce0000010000 */
.L_x_3749:
[----:B------:R-:W-:-:S04]  /*2180*/  F2FP.F16.F32.PACK_AB R0, RZ, R188 ;  /* 0x000000bcff00723e */ /* 0x000fc800000000ff */
[----:B------:R-:W-:-:S07]  /*2190*/  PRMT R50, R0, 0x7610, R50 ;  /* 0x0000761000327816 */ /* 0x000fce0000000032 */
.L_x_3750:
[----:B------:R-:W-:Y:S01]  /*21a0*/  HADD2.F32 R190, -RZ, R54.H1_H1 ;  /* 0x30000036ffbe7230 */ /* 0x000fe20000004100 */
[----:B------:R-:W-:Y:S06]  /*21b0*/  @P3 BRA `(.L_x_3751) ;  /* 0x0000000000203947 */ /* 0x000fec0003800000 */
[----:B------:R-:W-:-:S04]  /*21c0*/  ISETP.NE.U32.AND P4, PT, RZ, UR8, PT ;  /* 0x00000008ff007c0c */ /* 0x000fc8000bf85070 */
[----:B------:R-:W-:-:S13]  /*21d0*/  ISETP.NE.AND.EX P4, PT, RZ, UR9, PT, P4 ;  /* 0x00000009ff007c0c */ /* 0x000fda000bf85340 */
[----:B------:R-:W-:Y:S05]  /*21e0*/  @P4 BRA `(.L_x_3752) ;  /* 0x0000000000084947 */ /* 0x000fea0003800000 */
[----:B------:R-:W-:Y:S05]  /*21f0*/  @P0 BRA `(.L_x_3753) ;  /* 0x0000000000200947 */ /* 0x000fea0003800000 */
[----:B------:R-:W-:Y:S05]  /*2200*/  BRA `(.L_x_3754) ;  /* 0x0000000000247947 */ /* 0x000fea0003800000 */
.L_x_3752:
[----:B-----5:R-:W-:-:S05]  /*2210*/  HADD2.F32 R53, -RZ, R46.H1_H1 ;  /* 0x3000002eff357230 */ /* 0x020fca0000004100 */
[----:B------:R-:W-:Y:S01]  /*2220*/  FADD.FTZ R190, R53, R190 ;  /* 0x000000be35be7221 */ /* 0x000fe20000010000 */
[----:B------:R-:W-:Y:S06]  /*2230*/  BRA `(.L_x_3753) ;  /* 0x0000000000107947 */ /* 0x000fec0003800000 */
.L_x_3751:
[----:B-----5:R-:W-:Y:S02]  /*2240*/  HADD2.F32 R53, -RZ, R42.H1_H1 ;  /* 0x3000002aff357230 */ /* 0x020fe40000004100 */
[----:B------:R-:W-:-:S03]  /*2250*/  @P2 HADD2.F32 R57, -RZ, R46.H1_H1 ;  /* 0x3000002eff392230 */ /* 0x000fc60000004100 */
[----:B------:R-:W-:-:S04]  /*2260*/  FADD.FTZ R190, R53, R190 ;  /* 0x000000be35be7221 */ /* 0x000fc80000010000 */
[----:B------:R-:W-:-:S07]  /*2270*/  @P2 FADD.FTZ R190, R57, R190 ;  /* 0x000000be39be2221 */ /* 0x000fce0000010000 */
.L_x_3753:
[----:B------:R-:W-:-:S04]  /*2280*/  F2FP.F16.F32.PACK_AB R0, RZ, R190 ;  /* 0x000000beff00723e */ /* 0x000fc800000000ff */
[----:B------:R-:W-:-:S07]  /*2290*/  PRMT R50, R50, 0x5410, R0 ;  /* 0x0000541032327816 */ /* 0x000fce0000000000 */
.L_x_3754:
[----:B------:R-:W-:Y:S01]  /*22a0*/  HADD2.F32 R192, -RZ, R55.H0_H0 ;  /* 0x20000037ffc07230 */ /* 0x000fe20000004100 */
[----:B------:R-:W-:Y:S06]  /*22b0*/  @P3 BRA `(.L_x_3755) ;  /* 0x0000000000203947 */ /* 0x000fec0003800000 */
[----:B------:R-:W-:-:S04]  /*22c0*/  ISETP.NE.U32.AND P4, PT, RZ, UR8, PT ;  /* 0x00000008ff007c0c */ /* 0x000fc8000bf85070 */
[----:B------:R-:W-:-:S13]  /*22d0*/  ISETP.NE.AND.EX P4, PT, RZ, UR9, PT, P4 ;  /* 0x00000009ff007c0c */ /* 0x000fda000bf85340 */
[----:B------:R-:W-:Y:S05]  /*22e0*/  @P4 BRA `(.L_x_3756) ;  /* 0x0000000000084947 */ /* 0x000fea0003800000 */
[----:B------:R-:W-:Y:S05]  /*22f0*/  @P0 BRA `(.L_x_3757) ;  /* 0x0000000000200947 */ /* 0x000fea0003800000 */
[----:B------:R-:W-:Y:S05]  /*2300*/  BRA `(.L_x_3758) ;  /* 0x0000000000247947 */ /* 0x000fea0003800000 */
.L_x_3756:
[----:B-----5:R-:W-:-:S05]  /*2310*/  HADD2.F32 R53, -RZ, R47.H0_H0 ;  /* 0x2000002fff357230 */ /* 0x020fca0000004100 */
[----:B------:R-:W-:Y:S01]  /*2320*/  FADD.FTZ R192, R53, R192 ;  /* 0x000000c035c07221 */ /* 0x000fe20000010000 */
[----:B------:R-:W-:Y:S06]  /*2330*/  BRA `(.L_x_3757) ;  /* 0x0000000000107947 */ /* 0x000fec0003800000 */
.L_x_3755:
[----:B-----5:R-:W-:Y:S02]  /*2340*/  HADD2.F32 R53, -RZ, R43.H0_H0 ;  /* 0x2000002bff357230 */ /* 0x020fe40000004100 */
[----:B------:R-:W-:-:S03]  /*2350*/  @P2 HADD2.F32 R57, -RZ, R47.H0_H0 ;  /* 0x2000002fff392230 */ /* 0x000fc60000004100 */
[----:B------:R-:W-:-:S04]  /*2360*/  FADD.FTZ R192, R53, R192 ;  /* 0x000000c035c07221 */ /* 0x000fc80000010000 */
[----:B------:R-:W-:-:S07]  /*2370*/  @P2 FADD.FTZ R192, R57, R192 ;  /* 0x000000c039c02221 */ /* 0x000fce0000010000 */
.L_x_3757:
[----:B------:R-:W-:-:S04]  /*2380*/  F2FP.F16.F32.PACK_AB R0, RZ, R192 ;  /* 0x000000c0ff00723e */ /* 0x000fc800000000ff */
[----:B------:R-:W-:-:S07]  /*2390*/  PRMT R51, R0, 0x7610, R51 ;  /* 0x0000761000337816 */ /* 0x000fce0000000033 */
.L_x_3758:
[----:B------:R-:W-:Y:S01]  /*23a0*/  HADD2.F32 R194, -RZ, R55.H1_H1 ;  /* 0x30000037ffc27230 */ /* 0x000fe20000004100 */
[----:B------:R-:W-:Y:S06]  /*23b0*/  @P3 BRA `(.L_x_3759) ;  /* 0x0000000000203947 */ /* 0x000fec0003800000 */
[----:B------:R-:W-:-:S04]  /*23c0*/  ISETP.NE.U32.AND P4, PT, RZ, UR8, PT ;  /* 0x00000008ff007c0c */ /* 0x000fc8000bf85070 */
[----:B------:R-:W-:-:S13]  /*23d0*/  ISETP.NE.AND.EX P4, PT, RZ, UR9, PT, P4 ;  /* 0x00000009ff007c0c */ /* 0x000fda000bf85340 */
[----:B------:R-:W-:Y:S05]  /*23e0*/  @P4 BRA `(.L_x_3760) ;  /* 0x0000000000084947 */ /* 0x000fea0003800000 */
[----:B------:R-:W-:Y:S05]  /*23f0*/  @P0 BRA `(.L_x_3761) ;  /* 0x0000000000200947 */ /* 0x000fea0003800000 */
[----:B------:R-:W-:Y:S05]  /*2400*/  BRA `(.L_x_3762) ;  /* 0x0000000000247947 */ /* 0x000fea0003800000 */
.L_x_3760:
[----:B-----5:R-:W-:-:S05]  /*2410*/  HADD2.F32 R53, -RZ, R47.H1_H1 ;  /* 0x3000002fff357230 */ /* 0x020fca0000004100 */
[----:B------:R-:W-:Y:S01]  /*2420*/  FADD.FTZ R194, R53, R194 ;  /* 0x000000c235c27221 */ /* 0x000fe20000010000 */
[----:B------:R-:W-:Y:S06]  /*2430*/  BRA `(.L_x_3761) ;  /* 0x0000000000107947 */ /* 0x000fec0003800000 */
.L_x_3759:
[----:B-----5:R-:W-:Y:S02]  /*2440*/  HADD2.F32 R53, -RZ, R43.H1_H1 ;  /* 0x3000002bff357230 */ /* 0x020fe40000004100 */
[----:B------:R-:W-:-:S03]  /*2450*/  @P2 HADD2.F32 R55, -RZ, R47.H1_H1 ;  /* 0x3000002fff372230 */ /* 0x000fc60000004100 */
[----:B------:R-:W-:-:S04]  /*2460*/  FADD.FTZ R194, R53, R194 ;  /* 0x000000c235c27221 */ /* 0x000fc80000010000 */
[----:B------:R-:W-:-:S07]  /*2470*/  @P2 FADD.FTZ R194, R55, R194 ;  /* 0x000000c237c22221 */ /* 0x000fce0000010000 */
.L_x_3761:
[----:B------:R-:W-:-:S04]  /*2480*/  F2FP.F16.F32.PACK_AB R0, RZ, R194 ;  /* 0x000000c2ff00723e */ /* 0x000fc800000000ff */
[----:B------:R-:W-:-:S07]  /*2490*/  PRMT R51, R51, 0x5410, R0 ;  /* 0x0000541033337816 */ /* 0x000fce0000000000 */
.L_x_3762:
        /* <DEDUP_REMOVED lines=19> */
.L_x_3764:
[----:B-----5:R-:W-:-:S05]  /*25d0*/  HADD2.F32 R57, -RZ, R44.H0_H0 ;  /* 0x2000002cff397230 */ /* 0x020fca0000004100 */
[----:B------:R-:W-:Y:S01]  /*25e0*/  FADD.FTZ R196, R57, R196 ;  /* 0x000000c439c47221 */ /* 0x000fe20000010000 */
[----:B------:R-:W-:Y:S06]  /*25f0*/  BRA `(.L_x_3765) ;  /* 0x0000000000107947 */ /* 0x000fec0003800000 */
.L_x_3763:
[----:B-----5:R-:W-:Y:S02]  /*2600*/  HADD2.F32 R57, -RZ, R40.H0_H0 ;  /* 0x20000028ff397230 */ /* 0x020fe40000004100 */
[----:B------:R-:W-:-:S03]  /*2610*/  @P2 HADD2.F32 R59, -RZ, R44.H0_H0 ;  /* 0x2000002cff3b2230 */ /* 0x000fc60000004100 */
[----:B------:R-:W-:-:S04]  /*2620*/  FADD.FTZ R196, R57, R196 ;  /* 0x000000c439c47221 */ /* 0x000fc80000010000 */
[----:B------:R-:W-:-:S07]  /*2630*/  @P2 FADD.FTZ R196, R59, R196 ;  /* 0x000000c43bc42221 */ /* 0x000fce0000010000 */
.L_x_3765:
[----:B------:R-:W-:-:S04]  /*2640*/  F2FP.F16.F32.PACK_AB R0, RZ, R196 ;  /* 0x000000c4ff00723e */ /* 0x000fc800000000ff */
[----:B------:R-:W-:-:S07]  /*2650*/  PRMT R48, R0, 0x7610, R48 ;  /* 0x0000761000307816 */ /* 0x000fce0000000030 */
.L_x_3766:
[----:B------:R-:W-:Y:S01]  /*2660*/  HADD2.F32 R198, -RZ, R52.H1_H1 ;  /* 0x30000034ffc67230 */ /* 0x000fe20000004100 */
[----:B------:R-:W-:Y:S06]  /*2670*/  @P3 BRA `(.L_x_3767) ;  /* 0x0000000000203947 */ /* 0x000fec0003800000 */
[----:B------:R-:W-:-:S04]  /*2680*/  ISETP.NE.U32.AND P4, PT, RZ, UR8, PT ;  /* 0x00000008ff007c0c */ /* 0x000fc8000bf85070 */
[----:B------:R-:W-:-:S13]  /*2690*/  ISETP.NE.AND.EX P4, PT, RZ, UR9, PT, P4 ;  /* 0x00000009ff007c0c */ /* 0x000fda000bf85340 */
[----:B------:R-:W-:Y:S05]  /*26a0*/  @P4 BRA `(.L_x_3768) ;  /* 0x0000000000084947 */ /* 0x000fea0003800000 */
[----:B------:R-:W-:Y:S05]  /*26b0*/  @P0 BRA `(.L_x_3769) ;  /* 0x0000000000200947 */ /* 0x000fea0003800000 */
[----:B------:R-:W-:Y:S05]  /*26c0*/  BRA `(.L_x_3770) ;  /* 0x0000000000247947 */ /* 0x000fea0003800000 */
.L_x_3768:
[----:B-----5:R-:W-:-:S05]  /*26d0*/  HADD2.F32 R57, -RZ, R44.H1_H1 ;  /* 0x3000002cff397230 */ /* 0x020fca0000004100 */
[----:B------:R-:W-:Y:S01]  /*26e0*/  FADD.FTZ R198, R57, R198 ;  /* 0x000000c639c67221 */ /* 0x000fe20000010000 */
[----:B------:R-:W-:Y:S06]  /*26f0*/  BRA `(.L_x_3769) ;  /* 0x0000000000107947 */ /* 0x000fec0003800000 */
.L_x_3767:
[----:B-----5:R-:W-:Y:S02]  /*2700*/  HADD2.F32 R57, -RZ, R40.H1_H1 ;  /* 0x30000028ff397230 */ /* 0x020fe40000004100 */
[----:B------:R-:W-:-:S03]  /*2710*/  @P2 HADD2.F32 R59, -RZ, R44.H1_H1 ;  /* 0x3000002cff3b2230 */ /* 0x000fc60000004100 */
[----:B------:R-:W-:-:S04]  /*2720*/  FADD.FTZ R198, R57, R198 ;  /* 0x000000c639c67221 */ /* 0x000fc80000010000 */
[----:B------:R-:W-:-:S07]  /*2730*/  @P2 FADD.FTZ R198, R59, R198 ;  /* 0x000000c63bc62221 */ /* 0x000fce0000010000 */
.L_x_3769:
[----:B------:R-:W-:-:S04]  /*2740*/  F2FP.F16.F32.PACK_AB R0, RZ, R198 ;  /* 0x000000c6ff00723e */ /* 0x000fc800000000ff */
[----:B------:R-:W-:-:S07]  /*2750*/  PRMT R48, R48, 0x5410, R0 ;  /* 0x0000541030307816 */ /* 0x000fce0000000000 */
.L_x_3770:
[----:B------:R-:W-:Y:S01]  /*2760*/  HADD2.F32 R200, -RZ, R53.H0_H0 ;  /* 0x20000035ffc87230 */ /* 0x000fe20000004100 */
[----:B------:R-:W-:Y:S06]  /*2770*/  @P3 BRA `(.L_x_3771) ;  /* 0x0000000000203947 */ /* 0x000fec0003800000 */
[----:B------:R-:W-:-:S04]  /*2780*/  ISETP.NE.U32.AND P4, PT, RZ, UR8, PT ;  /* 0x00000008ff007c0c */ /* 0x000fc8000bf85070 */
[----:B------:R-:W-:-:S13]  /*2790*/  ISETP.NE.AND.EX P4, PT, RZ, UR9, PT, P4 ;  /* 0x00000009ff007c0c */ /* 0x000fda000bf85340 */
[----:B------:R-:W-:Y:S05]  /*27a0*/  @P4 BRA `(.L_x_3772) ;  /* 0x0000000000084947 */ /* 0x000fea0003800000 */
[----:B------:R-:W-:Y:S05]  /*27b0*/  @P0 BRA `(.L_x_3773) ;  /* 0x0000000000200947 */ /* 0x000fea0003800000 */
[----:B------:R-:W-:Y:S05]  /*27c0*/  BRA `(.L_x_3774) ;  /* 0x0000000000247947 */ /* 0x000fea0003800000 */
.L_x_3772:
[----:B-----5:R-:W-:-:S05]  /*27d0*/  HADD2.F32 R57, -RZ, R45.H0_H0 ;  /* 0x2000002dff397230 */ /* 0x020fca0000004100 */
[----:B------:R-:W-:Y:S01]  /*27e0*/  FADD.FTZ R200, R57, R200 ;  /* 0x000000c839c87221 */ /* 0x000fe20000010000 */
[----:B------:R-:W-:Y:S06]  /*27f0*/  BRA `(.L_x_3773) ;  /* 0x0000000000107947 */ /* 0x000fec0003800000 */
.L_x_3771:
[----:B-----5:R-:W-:Y:S02]  /*2800*/  HADD2.F32 R57, -RZ, R41.H0_H0 ;  /* 0x20000029ff397230 */ /* 0x020fe40000004100 */
[----:B------:R-:W-:-:S03]  /*2810*/  @P2 HADD2.F32 R59, -RZ, R45.H0_H0 ;  /* 0x2000002dff3b2230 */ /* 0x000fc60000004100 */
[----:B------:R-:W-:-:S04]  /*2820*/  FADD.FTZ R200, R57, R200 ;  /* 0x000000c839c87221 */ /* 0x000fc80000010000 */
[----:B------:R-:W-:-:S07]  /*2830*/  @P2 FADD.FTZ R200, R59, R200 ;  /* 0x000000c83bc82221 */ /* 0x000fce0000010000 */
.L_x_3773:
[----:B------:R-:W-:-:S04]  /*2840*/  F2FP.F16.F32.PACK_AB R0, RZ, R200 ;  /* 0x000000c8ff00723e */ /* 0x000fc800000000ff */
[----:B------:R-:W-:-:S07]  /*2850*/  PRMT R49, R0, 0x7610, R49 ;  /* 0x0000761000317816 */ /* 0x000fce0000000031 */
.L_x_3774:
[----:B------:R-:W-:Y:S01]  /*2860*/  HADD2.F32 R202, -RZ, R53.H1_H1 ;  /* 0x30000035ffca7230 */ /* 0x000fe20000004100 */
[----:B------:R-:W-:Y:S06]  /*2870*/  @P3 BRA `(.L_x_3775) ;  /* 0x0000000000203947 */ /* 0x000fec0003800000 */
[----:B------:R-:W-:-:S04]  /*2880*/  ISETP.NE.U32.AND P4, PT, RZ, UR8, PT ;  /* 0x00000008ff007c0c */ /* 0x000fc8000bf85070 */
[----:B------:R-:W-:-:S13]  /*2890*/  ISETP.NE.AND.EX P4, PT, RZ, UR9, PT, P4 ;  /* 0x00000009ff007c0c */ /* 0x000fda000bf85340 */
[----:B------:R-:W-:Y:S05]  /*28a0*/  @P4 BRA `(.L_x_3776) ;  /* 0x0000000000084947 */ /* 0x000fea0003800000 */
[----:B------:R-:W-:Y:S05]  /*28b0*/  @P0 BRA `(.L_x_3777) ;  /* 0x0000000000200947 */ /* 0x000fea0003800000 */
[----:B------:R-:W-:Y:S05]  /*28c0*/  BRA `(.L_x_3778) ;  /* 0x0000000000247947 */ /* 0x000fea0003800000 */
.L_x_3776:
[----:B-----5:R-:W-:-:S05]  /*28d0*/  HADD2.F32 R53, -RZ, R45.H1_H1 ;  /* 0x3000002dff357230 */ /* 0x020fca0000004100 */
[----:B------:R-:W-:Y:S01]  /*28e0*/  FADD.FTZ R202, R53, R202 ;  /* 0x000000ca35ca7221 */ /* 0x000fe20000010000 */
[----:B------:R-:W-:Y:S06]  /*28f0*/  BRA `(.L_x_3777) ;  /* 0x0000000000107947 */ /* 0x000fec0003800000 */
.L_x_3775:
[----:B-----5:R-:W-:Y:S02]  /*2900*/  HADD2.F32 R53, -RZ, R41.H1_H1 ;  /* 0x30000029ff357230 */ /* 0x020fe40000004100 */
[----:B------:R-:W-:-:S03]  /*2910*/  @P2 HADD2.F32 R57, -RZ, R45.H1_H1 ;  /* 0x3000002dff392230 */ /* 0x000fc60000004100 */
[----:B------:R-:W-:-:S04]  /*2920*/  FADD.FTZ R202, R53, R202 ;  /* 0x000000ca35ca7221 */ /* 0x000fc80000010000 */
[----:B------:R-:W-:-:S07]  /*2930*/  @P2 FADD.FTZ R202, R57, R202 ;  /* 0x000000ca39ca2221 */ /* 0x000fce0000010000 */
.L_x_3777:
[----:B------:R-:W-:-:S04]  /*2940*/  F2FP.F16.F32.PACK_AB R0, RZ, R202 ;  /* 0x000000caff00723e */ /* 0x000fc800000000ff */
[----:B------:R-:W-:-:S07]  /*2950*/  PRMT R49, R49, 0x5410, R0 ;  /* 0x0000541031317816 */ /* 0x000fce0000000000 */
.L_x_3778:
[----:B------:R-:W-:Y:S01]  /*2960*/  HADD2.F32 R204, -RZ, R54.H0_H0 ;  /* 0x20000036ffcc7230 */ /* 0x000fe20000004100 */
[----:B------:R-:W-:Y:S06]  /*2970*/  @P3 BRA `(.L_x_3779) ;  /* 0x0000000000203947 */ /* 0x000fec0003800000 */
[----:B------:R-:W-:-:S04]  /*2980*/  ISETP.NE.U32.AND P4, PT, RZ, UR8, PT ;  /* 0x00000008ff007c0c */ /* 0x000fc8000bf85070 */
[----:B------:R-:W-:-:S13]  /*2990*/  ISETP.NE.AND.EX P4, PT, RZ, UR9, PT, P4 ;  /* 0x00000009ff007c0c */ /* 0x000fda000bf85340 */
[----:B------:R-:W-:Y:S05]  /*29a0*/  @P4 BRA `(.L_x_3780) ;  /* 0x0000000000084947 */ /* 0x000fea0003800000 */
[----:B------:R-:W-:Y:S05]  /*29b0*/  @P0 BRA `(.L_x_3781) ;  /* 0x0000000000200947 */ /* 0x000fea0003800000 */
[----:B------:R-:W-:Y:S05]  /*29c0*/  BRA `(.L_x_3782) ;  /* 0x0000000000247947 */ /* 0x000fea0003800000 */
.L_x_3780:
[----:B-----5:R-:W-:-:S05]  /*29d0*/  HADD2.F32 R53, -RZ, R46.H0_H0 ;  /* 0x2000002eff357230 */ /* 0x020fca0000004100 */
[----:B------:R-:W-:Y:S01]  /*29e0*/  FADD.FTZ R204, R53, R204 ;  /* 0x000000cc35cc7221 */ /* 0x000fe20000010000 */
[----:B------:R-:W-:Y:S06]  /*29f0*/  BRA `(.L_x_3781) ;  /* 0x0000000000107947 */ /* 0x000fec0003800000 */
.L_x_3779:
[----:B-----5:R-:W-:Y:S02]  /*2a00*/  HADD2.F32 R53, -RZ, R42.H0_H0 ;  /* 0x2000002aff357230 */ /* 0x020fe40000004100 */
[----:B------:R-:W-:-:S03]  /*2a10*/  @P2 HADD2.F32 R57, -RZ, R46.H0_H0 ;  /* 0x2000002eff392230 */ /* 0x000fc60000004100 */
[----:B------:R-:W-:-:S04]  /*2a20*/  FADD.FTZ R204, R53, R204 ;  /* 0x000000cc35cc7221 */ /* 0x000fc80000010000 */
[----:B------:R-:W-:-:S07]  /*2a30*/  @P2 FADD.FTZ R204, R57, R204 ;  /* 0x000000cc39cc2221 */ /* 0x000fce0000010000 */
.L_x_3781:
[----:B------:R-:W-:-:S04]  /*2a40*/  F2FP.F16.F32.PACK_AB R0, RZ, R204 ;  /* 0x000000ccff00723e */ /* 0x000fc800000000ff */
[----:B------:R-:W-:-:S07]  /*2a50*/  PRMT R50, R0, 0x7610, R50 ;  /* 0x0000761000327816 */ /* 0x000fce0000000032 */
.L_x_3782:
[----:B------:R-:W-:Y:S01]  /*2a60*/  HADD2.F32 R206, -RZ, R54.H1_H1 ;  /* 0x30000036ffce7230 */ /* 0x000fe20000004100 */
[----:B------:R-:W-:Y:S06]  /*2a70*/  @P3 BRA `(.L_x_3783) ;  /* 0x0000000000203947 */ /* 0x000fec0003800000 */
[----:B------:R-:W-:-:S04]  /*2a80*/  ISETP.NE.U32.AND P4, PT, RZ, UR8, PT ;  /* 0x00000008ff007c0c */ /* 0x000fc8000bf85070 */
[----:B------:R-:W-:-:S13]  /*2a90*/  ISETP.NE.AND.EX P4, PT, RZ, UR9, PT, P4 ;  /* 0x00000009ff007c0c */ /* 0x000fda000bf85340 */
[----:B------:R-:W-:Y:S05]  /*2aa0*/  @P4 BRA `(.L_x_3784) ;  /* 0x0000000000084947 */ /* 0x000fea0003800000 */
[----:B------:R-:W-:Y:S05]  /*2ab0*/  @P0 BRA `(.L_x_3785) ;  /* 0x0000000000200947 */ /* 0x000fea0003800000 */
[----:B------:R-:W-:Y:S05]  /*2ac0*/  BRA `(.L_x_3786) ;  /* 0x0000000000247947 */ /* 0x000fea0003800000 */
.L_x_3784:
[----:B-----5:R-:W-:-:S05]  /*2ad0*/  HADD2.F32 R53, -RZ, R46.H1_H1 ;  /* 0x3000002eff357230 */ /* 0x020fca0000004100 */
[----:B------:R-:W-:Y:S01]  /*2ae0*/  FADD.FTZ R206, R53, R206 ;  /* 0x000000ce35ce7221 */ /* 0x000fe20000010000 */
[----:B------:R-:W-:Y:S06]  /*2af0*/  BRA `(.L_x_3785) ;  /* 0x0000000000107947 */ /* 0x000fec0003800000 */
.L_x_3783:
[----:B-----5:R-:W-:Y:S02]  /*2b00*/  HADD2.F32 R53, -RZ, R42.H1_H1 ;  /* 0x3000002aff357230 */ /* 0x020fe40000004100 */
[----:B------:R-:W-:-:S03]  /*2b10*/  @P2 HADD2.F32 R57, -RZ, R46.H1_H1 ;  /* 0x3000002eff392230 */ /* 0x000fc60000004100 */
[----:B------:R-:W-:-:S04]  /*2b20*/  FADD.FTZ R206, R53, R206 ;  /* 0x000000ce35ce7221 */ /* 0x000fc80000010000 */
[----:B------:R-:W-:-:S07]  /*2b30*/  @P2 FADD.FTZ R206, R57, R206 ;  /* 0x000000ce39ce2221 */ /* 0x000fce0000010000 */
.L_x_3785:
[----:B------:R-:W-:-:S04]  /*2b40*/  F2FP.F16.F32.PACK_AB R0, RZ, R206 ;  /* 0x000000ceff00723e */ /* 0x000fc800000000ff */
[----:B------:R-:W-:-:S07]  /*2b50*/  PRMT R50, R50, 0x5410, R0 ;  /* 0x0000541032327816 */ /* 0x000fce0000000000 */
.L_x_3786:
[----:B------:R-:W-:Y:S01]  /*2b60*/  HADD2.F32 R208, -RZ, R55.H0_H0 ;  /* 0x20000037ffd07230 */ /* 0x000fe20000004100 */
[----:B------:R-:W-:Y:S06]  /*2b70*/  @P3 BRA `(.L_x_3787) ;  /* 0x0000000000203947 */ /* 0x000fec0003800000 */
[----:B------:R-:W-:-:S04]  /*2b80*/  ISETP.NE.U32.AND P4, PT, RZ, UR8, PT ;  /* 0x00000008ff007c0c */ /* 0x000fc8000bf85070 */
[----:B------:R-:W-:-:S13]  /*2b90*/  ISETP.NE.AND.EX P4, PT, RZ, UR9, PT, P4 ;  /* 0x00000009ff007c0c */ /* 0x000fda000bf85340 */
[----:B------:R-:W-:Y:S05]  /*2ba0*/  @P4 BRA `(.L_x_3788) ;  /* 0x0000000000084947 */ /* 0x000fea0003800000 */
[----:B------:R-:W-:Y:S05]  /*2bb0*/  @P0 BRA `(.L_x_3789) ;  /* 0x0000000000200947 */ /* 0x000fea0003800000 */
[----:B------:R-:W-:Y:S05]  /*2bc0*/  BRA `(.L_x_3790) ;  /* 0x0000000000247947 */ /* 0x000fea0003800000 */
.L_x_3788:
[----:B-----5:R-:W-:-:S05]  /*2bd0*/  HADD2.F32 R53, -RZ, R47.H0_H0 ;  /* 0x2000002fff357230 */ /* 0x020fca0000004100 */
[----:B------:R-:W-:Y:S01]  /*2be0*/  FADD.FTZ R208, R53, R208 ;  /* 0x000000d035d07221 */ /* 0x000fe20000010000 */
[----:B------:R-:W-:Y:S06]  /*2bf0*/  BRA `(.L_x_3789) ;  /* 0x0000000000107947 */ /* 0x000fec0003800000 */
.L_x_3787:
[----:B-----5:R-:W-:Y:S02]  /*2c00*/  HADD2.F32 R53, -RZ, R43.H0_H0 ;  /* 0x2000002bff357230 */ /* 0x020fe40000004100 */
[----:B------:R-:W-:-:S03]  /*2c10*/  @P2 HADD2.F32 R57, -RZ, R47.H0_H0 ;  /* 0x2000002fff392230 */ /* 0x000fc60000004100 */
[----:B------:R-:W-:-:S04]  /*2c20*/  FADD.FTZ R208, R53, R208 ;  /* 0x000000d035d07221 */ /* 0x000fc80000010000 */
[----:B------:R-:W-:-:S07]  /*2c30*/  @P2 FADD.FTZ R208, R57, R208 ;  /* 0x000000d039d02221 */ /* 0x000fce0000010000 */
.L_x_3789:
[----:B------:R-:W-:-:S04]  /*2c40*/  F2FP.F16.F32.PACK_AB R0, RZ, R208 ;  /* 0x000000d0ff00723e */ /* 0x000fc800000000ff */
[----:B------:R-:W-:-:S07]  /*2c50*/  PRMT R51, R0, 0x7610, R51 ;  /* 0x0000761000337816 */ /* 0x000fce0000000033 */
.L_x_3790:
[----:B------:R-:W-:Y:S01]  /*2c60*/  HADD2.F32 R210, -RZ, R55.H1_H1 ;  /* 0x30000037ffd27230 */ /* 0x000fe20000004100 */
[----:B------:R-:W-:Y:S06]  /*2c70*/  @P3 BRA `(.L_x_3791) ;  /* 0x0000000000203947 */ /* 0x000fec0003800000 */
[----:B------:R-:W-:-:S04]  /*2c80*/  ISETP.NE.U32.AND P4, PT, RZ, UR8, PT ;  /* 0x00000008ff007c0c */ /* 0x000fc8000bf85070 */
[----:B------:R-:W-:-:S13]  /*2c90*/  ISETP.NE.AND.EX P4, PT, RZ, UR9, PT, P4 ;  /* 0x00000009ff007c0c */ /* 0x000fda000bf85340 */
[----:B------:R-:W-:Y:S05]  /*2ca0*/  @P4 BRA `(.L_x_3792) ;  /* 0x0000000000084947 */ /* 0x000fea0003800000 */
[----:B------:R-:W-:Y:S05]  /*2cb0*/  @P0 BRA `(.L_x_3793) ;  /* 0x0000000000200947 */ /* 0x000fea0003800000 */
[----:B------:R-:W-:Y:S05]  /*2cc0*/  BRA `(.L_x_3794) ;  /* 0x0000000000247947 */ /* 0x000fea0003800000 */
.L_x_3792:
[----:B-----5:R-:W-:-:S05]  /*2cd0*/  HADD2.F32 R53, -RZ, R47.H1_H1 ;  /* 0x3000002fff357230 */ /* 0x020fca0000004100 */
[----:B------:R-:W-:Y:S01]  /*2ce0*/  FADD.FTZ R210, R53, R210 ;  /* 0x000000d235d27221 */ /* 0x000fe20000010000 */
[----:B------:R-:W-:Y:S06]  /*2cf0*/  BRA `(.L_x_3793) ;  /* 0x0000000000107947 */ /* 0x000fec0003800000 */
.L_x_3791:
[----:B-----5:R-:W-:Y:S02]  /*2d00*/  HADD2.F32 R53, -RZ, R43.H1_H1 ;  /* 0x3000002bff357230 */ /* 0x020fe40000004100 */
[----:B------:R-:W-:-:S03]  /*2d10*/  @P2 HADD2.F32 R55, -RZ, R47.H1_H1 ;  /* 0x3000002fff372230 */ /* 0x000fc60000004100 */
[----:B------:R-:W-:-:S04]  /*2d20*/  FADD.FTZ R210, R53, R210 ;  /* 0x000000d235d27221 */ /* 0x000fc80000010000 */
[----:B------:R-:W-:-:S07]  /*2d30*/  @P2 FADD.FTZ R210, R55, R210 ;  /* 0x000000d237d22221 */ /* 0x000fce0000010000 */
.L_x_3793:
[----:B------:R-:W-:-:S04]  /*2d40*/  F2FP.F16.F32.PACK_AB R0, RZ, R210 ;  /* 0x000000d2ff00723e */ /* 0x000fc800000000ff */
[----:B------:R-:W-:-:S07]  /*2d50*/  PRMT R51, R51, 0x5410, R0 ;  /* 0x0000541033337816 */ /* 0x000fce0000000000 */
.L_x_3794:
        /* <DEDUP_REMOVED lines=19> */
.L_x_3796:
[----:B-----5:R-:W-:-:S05]  /*2e90*/  HADD2.F32 R3, -RZ, R44.H0_H0 ;  /* 0x2000002cff037230 */ /* 0x020fca0000004100 */
[----:B------:R-:W-:Y:S01]  /*2ea0*/  FADD.FTZ R212, R3, R212 ;  /* 0x000000d403d47221 */ /* 0x000fe20000010000 */
[----:B------:R-:W-:Y:S06]  /*2eb0*/  BRA `(.L_x_3797) ;  /* 0x0000000000107947 */ /* 0x000fec0003800000 */
.L_x_3795:
[----:B-----5:R-:W-:Y:S02]  /*2ec0*/  HADD2.F32 R3, -RZ, R40.H0_H0 ;  /* 0x20000028ff037230 */ /* 0x020fe40000004100 */
[----:B------:R-:W-:-:S03]  /*2ed0*/  @P2 HADD2.F32 R57, -RZ, R44.H0_H0 ;  /* 0x2000002cff392230 */ /* 0x000fc60000004100 */
[----:B------:R-:W-:-:S04]  /*2ee0*/  FADD.FTZ R212, R3, R212 ;  /* 0x000000d403d47221 */ /* 0x000fc80000010000 */
[----:B------:R-:W-:-:S07]  /*2ef0*/  @P2 FADD.FTZ R212, R57, R212 ;  /* 0x000000d439d42221 */ /* 0x000fce0000010000 */
.L_x_3797:
[----:B------:R-:W-:-:S04]  /*2f00*/  F2FP.F16.F32.PACK_AB R0, RZ, R212 ;  /* 0x000000d4ff00723e */ /* 0x000fc800000000ff */
[----:B------:R-:W-:-:S07]  /*2f10*/  PRMT R48, R0, 0x7610, R48 ;  /* 0x0000761000307816 */ /* 0x000fce0000000030 */
.L_x_3798:
[----:B------:R-:W-:Y:S01]  /*2f20*/  HADD2.F32 R52, -RZ, R52.H1_H1 ;  /* 0x30000034ff347230 */ /* 0x000fe20000004100 */
[----:B------:R-:W-:Y:S06]  /*2f30*/  @P3 BRA `(.L_x_3799) ;  /* 0x0000000000203947 */ /* 0x000fec0003800000 */
[----:B------:R-:W-:-:S04]  /*2f40*/  ISETP.NE.U32.AND P4, PT, RZ, UR8, PT ;  /* 0x00000008ff007c0c */ /* 0x000fc8000bf85070 */
[----:B------:R-:W-:-:S13]  /*2f50*/  ISETP.NE.AND.EX P4, PT, RZ, UR9, PT, P4 ;  /* 0x00000009ff007c0c */ /* 0x000fda000bf85340 */
[----:B------:R-:W-:Y:S05]  /*2f60*/  @P4 BRA `(.L_x_3800) ;  /* 0x0000000000084947 */ /* 0x000fea0003800000 */
[----:B------:R-:W-:Y:S05]  /*2f70*/  @P0 BRA `(.L_x_3801) ;  /* 0x0000000000200947 */ /* 0x000fea0003800000 */
[----:B------:R-:W-:Y:S05]  /*2f80*/  BRA `(.L_x_3802) ;  /* 0x0000000000247947 */ /* 0x000fea0003800000 */
.L_x_3800:
[----:B-----5:R-:W-:-:S05]  /*2f90*/  HADD2.F32 R3, -RZ, R44.H1_H1 ;  /* 0x3000002cff037230 */ /* 0x020fca0000004100 */
[----:B------:R-:W-:Y:S01]  /*2fa0*/  FADD.FTZ R52, R3, R52 ;  /* 0x0000003403347221 */ /* 0x000fe20000010000 */
[----:B------:R-:W-:Y:S06]  /*2fb0*/  BRA `(.L_x_3801) ;  /* 0x0000000000107947 */ /* 0x000fec0003800000 */
.L_x_3799:
[----:B-----5:R-:W-:Y:S02]  /*2fc0*/  HADD2.F32 R3, -RZ, R40.H1_H1 ;  /* 0x30000028ff037230 */ /* 0x020fe40000004100 */
[----:B------:R-:W-:-:S03]  /*2fd0*/  @P2 HADD2.F32 R57, -RZ, R44.H1_H1 ;  /* 0x3000002cff392230 */ /* 0x000fc60000004100 */
[----:B------:R-:W-:-:S04]  /*2fe0*/  FADD.FTZ R52, R3, R52 ;  /* 0x0000003403347221 */ /* 0x000fc80000010000 */
[----:B------:R-:W-:-:S07]  /*2ff0*/  @P2 FADD.FTZ R52, R57, R52 ;  /* 0x0000003439342221 */ /* 0x000fce0000010000 */
.L_x_3801:
[----:B------:R-:W-:-:S04]  /*3000*/  F2FP.F16.F32.PACK_AB R0, RZ, R52 ;  /* 0x00000034ff00723e */ /* 0x000fc800000000ff */
[----:B------:R-:W-:-:S07]  /*3010*/  PRMT R48, R48, 0x5410, R0 ;  /* 0x0000541030307816 */ /* 0x000fce0000000000 */
.L_x_3802:
[----:B------:R-:W-:Y:S01]  /*3020*/  HADD2.F32 R56, -RZ, R53.H0_H0 ;  /* 0x20000035ff387230 */ /* 0x000fe20000004100 */
[----:B------:R-:W-:Y:S06]  /*3030*/  @P3 BRA `(.L_x_3803) ;  /* 0x0000000000203947 */ /* 0x000fec0003800000 */
[----:B------:R-:W-:-:S04]  /*3040*/  ISETP.NE.U32.AND P4, PT, RZ, UR8, PT ;  /* 0x00000008ff007c0c */ /* 0x000fc8000bf85070 */
[----:B------:R-:W-:-:S13]  /*3050*/  ISETP.NE.AND.EX P4, PT, RZ, UR9, PT, P4 ;  /* 0x00000009ff007c0c */ /* 0x000fda000bf85340 */
[----:B------:R-:W-:Y:S05]  /*3060*/  @P4 BRA `(.L_x_3804) ;  /* 0x0000000000084947 */ /* 0x000fea0003800000 */
[----:B------:R-:W-:Y:S05]  /*3070*/  @P0 BRA `(.L_x_3805) ;  /* 0x0000000000200947 */ /* 0x000fea0003800000 */
[----:B------:R-:W-:Y:S05]  /*3080*/  BRA `(.L_x_3806) ;  /* 0x0000000000247947 */ /* 0x000fea0003800000 */
.L_x_3804:
[----:B-----5:R-:W-:-:S05]  /*3090*/  HADD2.F32 R3, -RZ, R45.H0_H0 ;  /* 0x2000002dff037230 */ /* 0x020fca0000004100 */
[----:B------:R-:W-:Y:S01]  /*30a0*/  FADD.FTZ R56, R3, R56 ;  /* 0x0000003803387221 */ /* 0x000fe20000010000 */
[----:B------:R-:W-:Y:S06]  /*30b0*/  BRA `(.L_x_3805) ;  /* 0x0000000000107947 */ /* 0x000fec0003800000 */
.L_x_3803:
[----:B-----5:R-:W-:Y:S02]  /*30c0*/  HADD2.F32 R3, -RZ, R41.H0_H0 ;  /* 0x20000029ff037230 */ /* 0x020fe40000004100 */
[----:B------:R-:W-:-:S03]  /*30d0*/  @P2 HADD2.F32 R57, -RZ, R45.H0_H0 ;  /* 0x2000002dff392230 */ /* 0x000fc60000004100 */
[----:B------:R-:W-:-:S04]  /*30e0*/  FADD.FTZ R56, R3, R56 ;  /* 0x0000003803387221 */ /* 0x000fc80000010000 */
[----:B------:R-:W-:-:S07]  /*30f0*/  @P2 FADD.FTZ R56, R57, R56 ;  /* 0x0000003839382221 */ /* 0x000fce0000010000 */
.L_x_3805:
[----:B------:R-:W-:-:S04]  /*3100*/  F2FP.F16.F32.PACK_AB R0, RZ, R56 ;  /* 0x00000038ff00723e */ /* 0x000fc800000000ff */
[----:B------:R-:W-:-:S07]  /*3110*/  PRMT R49, R0, 0x7610, R49 ;  /* 0x0000761000317816 */ /* 0x000fce0000000031 */
.L_x_3806:
[----:B------:R-:W-:Y:S01]  /*3120*/  HADD2.F32 R58, -RZ, R53.H1_H1 ;  /* 0x30000035ff3a7230 */ /* 0x000fe20000004100 */
[----:B------:R-:W-:Y:S06]  /*3130*/  @P3 BRA `(.L_x_3807) ;  /* 0x0000000000203947 */ /* 0x000fec0003800000 */
[----:B------:R-:W-:-:S04]  /*3140*/  ISETP.NE.U32.AND P4, PT, RZ, UR8, PT ;  /* 0x00000008ff007c0c */ /* 0x000fc8000bf85070 */
[----:B------:R-:W-:-:S13]  /*3150*/  ISETP.NE.AND.EX P4, PT, RZ, UR9, PT, P4 ;  /* 0x00000009ff007c0c */ /* 0x000fda000bf85340 */
[----:B------:R-:W-:Y:S05]  /*3160*/  @P4 BRA `(.L_x_3808) ;  /* 0x0000000000084947 */ /* 0x000fea0003800000 */
[----:B------:R-:W-:Y:S05]  /*3170*/  @P0 BRA `(.L_x_3809) ;  /* 0x0000000000200947 */ /* 0x000fea0003800000 */
[----:B------:R-:W-:Y:S05]  /*3180*/  BRA `(.L_x_3810) ;  /* 0x0000000000247947 */ /* 0x000fea0003800000 */
.L_x_3808:
[----:B-----5:R-:W-:-:S05]  /*3190*/  HADD2.F32 R3, -RZ, R45.H1_H1 ;  /* 0x3000002dff037230 */ /* 0x020fca0000004100 */
[----:B------:R-:W-:Y:S01]  /*31a0*/  FADD.FTZ R58, R3, R58 ;  /* 0x0000003a033a7221 */ /* 0x000fe20000010000 */
[----:B------:R-:W-:Y:S06]  /*31b0*/  BRA `(.L_x_3809) ;  /* 0x0000000000107947 */ /* 0x000fec0003800000 */
.L_x_3807:
[----:B-----5:R-:W-:Y:S02]  /*31c0*/  HADD2.F32 R3, -RZ, R41.H1_H1 ;  /* 0x30000029ff037230 */ /* 0x020fe40000004100 */
[----:B------:R-:W-:-:S03]  /*31d0*/  @P2 HADD2.F32 R53, -RZ, R45.H1_H1 ;  /* 0x3000002dff352230 */ /* 0x000fc60000004100 */
[----:B------:R-:W-:-:S04]  /*31e0*/  FADD.FTZ R58, R3, R58 ;  /* 0x0000003a033a7221 */ /* 0x000fc80000010000 */
[----:B------:R-:W-:-:S07]  /*31f0*/  @P2 FADD.FTZ R58, R53, R58 ;  /* 0x0000003a353a2221 */ /* 0x000fce0000010000 */
.L_x_3809:
[----:B------:R-:W-:-:S04]  /*3200*/  F2FP.F16.F32.PACK_AB R0, RZ, R58 ;  /* 0x0000003aff00723e */ /* 0x000fc800000000ff */
[----:B------:R-:W-:-:S07]  /*3210*/  PRMT R49, R49, 0x5410, R0 ;  /* 0x0000541031317816 */ /* 0x000fce0000000000 */
.L_x_3810:
[----:B------:R-:W-:Y:S01]  /*3220*/  HADD2.F32 R60, -RZ, R54.H0_H0 ;  /* 0x20000036ff3c7230 */ /* 0x000fe20000004100 */
[----:B------:R-:W-:Y:S06]  /*3230*/  @P3 BRA `(.L_x_3811) ;  /* 0x0000000000203947 */ /* 0x000fec0003800000 */
[----:B------:R-:W-:-:S04]  /*3240*/  ISETP.NE.U32.AND P4, PT, RZ, UR8, PT ;  /* 0x00000008ff007c0c */ /* 0x000fc8000bf85070 */
[----:B------:R-:W-:-:S13]  /*3250*/  ISETP.NE.AND.EX P4, PT, RZ, UR9, PT, P4 ;  /* 0x00000009ff007c0c */ /* 0x000fda000bf85340 */
[----:B------:R-:W-:Y:S05]  /*3260*/  @P4 BRA `(.L_x_3812) ;  /* 0x0000000000084947 */ /* 0x000fea0003800000 */
[----:B------:R-:W-:Y:S05]  /*3270*/  @P0 BRA `(.L_x_3813) ;  /* 0x0000000000200947 */ /* 0x000fea0003800000 */
[----:B------:R-:W-:Y:S05]  /*3280*/  BRA `(.L_x_3814) ;  /* 0x0000000000247947 */ /* 0x000fea0003800000 */
.L_x_3812:
[----:B-----5:R-:W-:-:S05]  /*3290*/  HADD2.F32 R3, -RZ, R46.H0_H0 ;  /* 0x2000002eff037230 */ /* 0x020fca0000004100 */
[----:B------:R-:W-:Y:S01]  /*32a0*/  FADD.FTZ R60, R3, R60 ;  /* 0x0000003c033c7221 */ /* 0x000fe20000010000 */
[----:B------:R-:W-:Y:S06]  /*32b0*/  BRA `(.L_x_3813) ;  /* 0x0000000000107947 */ /* 0x000fec0003800000 */
.L_x_3811:
[----:B-----5:R-:W-:Y:S02]  /*32c0*/  HADD2.F32 R3, -RZ, R42.H0_H0 ;  /* 0x2000002aff037230 */ /* 0x020fe40000004100 */
[----:B------:R-:W-:-:S03]  /*32d0*/  @P2 HADD2.F32 R53, -RZ, R46.H0_H0 ;  /* 0x2000002eff352230 */ /* 0x000fc60000004100 */
[----:B------:R-:W-:-:S04]  /*32e0*/  FADD.FTZ R60, R3, R60 ;  /* 0x0000003c033c7221 */ /* 0x000fc80000010000 */
[----:B------:R-:W-:-:S07]  /*32f0*/  @P2 FADD.FTZ R60, R53, R60 ;  /* 0x0000003c353c2221 */ /* 0x000fce0000010000 */
.L_x_3813:
[----:B------:R-:W-:-:S04]  /*3300*/  F2FP.F16.F32.PACK_AB R0, RZ, R60 ;  /* 0x0000003cff00723e */ /* 0x000fc800000000ff */
[----:B------:R-:W-:-:S07]  /*3310*/  PRMT R50, R0, 0x7610, R50 ;  /* 0x0000761000327816 */ /* 0x000fce0000000032 */
.L_x_3814:
[----:B------:R-:W-:Y:S01]  /*3320*/  HADD2.F32 R54, -RZ, R54.H1_H1 ;  /* 0x30000036ff367230 */ /* 0x000fe20000004100 */
[----:B------:R-:W-:Y:S06]  /*3330*/  @P3 BRA `(.L_x_3815) ;  /* 0x0000000000203947 */ /* 0x000fec0003800000 */
[----:B------:R-:W-:-:S04]  /*3340*/  ISETP.NE.U32.AND P4, PT, RZ, UR8, PT ;  /* 0x00000008ff007c0c */ /* 0x000fc8000bf85070 */
[----:B------:R-:W-:-:S13]  /*3350*/  ISETP.NE.AND.EX P4, PT, RZ, UR9, PT, P4 ;  /* 0x00000009ff007c0c */ /* 0x000fda000bf85340 */
[----:B------:R-:W-:Y:S05]  /*3360*/  @P4 BRA `(.L_x_3816) ;  /* 0x0000000000084947 */ /* 0x000fea0003800000 */
[----:B------:R-:W-:Y:S05]  /*3370*/  @P0 BRA `(.L_x_3817) ;  /* 0x0000000000200947 */ /* 0x000fea0003800000 */
[----:B------:R-:W-:Y:S05]  /*3380*/  BRA `(.L_x_3818) ;  /* 0x0000000000247947 */ /* 0x000fea0003800000 */
.L_x_3816:
[----:B-----5:R-:W-:-:S05]  /*3390*/  HADD2.F32 R3, -RZ, R46.H1_H1 ;  /* 0x3000002eff037230 */ /* 0x020fca0000004100 */
[----:B------:R-:W-:Y:S01]  /*33a0*/  FADD.FTZ R54, R3, R54 ;  /* 0x0000003603367221 */ /* 0x000fe20000010000 */
[----:B------:R-:W-:Y:S06]  /*33b0*/  BRA `(.L_x_3817) ;  /* 0x0000000000107947 */ /* 0x000fec0003800000 */
.L_x_3815:
[----:B-----5:R-:W-:Y:S02]  /*33c0*/  HADD2.F32 R3, -RZ, R42.H1_H1 ;  /* 0x3000002aff037230 */ /* 0x020fe40000004100 */
[----:B------:R-:W-:-:S03]  /*33d0*/  @P2 HADD2.F32 R53, -RZ, R46.H1_H1 ;  /* 0x3000002eff352230 */ /* 0x000fc60000004100 */
[----:B------:R-:W-:-:S04]  /*33e0*/  FADD.FTZ R54, R3, R54 ;  /* 0x0000003603367221 */ /* 0x000fc80000010000 */
[----:B------:R-:W-:-:S07]  /*33f0*/  @P2 FADD.FTZ R54, R53, R54 ;  /* 0x0000003635362221 */ /* 0x000fce0000010000 */
.L_x_3817:
[----:B------:R-:W-:-:S04]  /*3400*/  F2FP.F16.F32.PACK_AB R0, RZ, R54 ;  /* 0x00000036ff00723e */ /* 0x000fc800000000ff */
[----:B------:R-:W-:-:S07]  /*3410*/  PRMT R50, R50, 0x5410, R0 ;  /* 0x0000541032327816 */ /* 0x000fce0000000000 */
.L_x_3818:
[----:B------:R-:W-:Y:S01]  /*3420*/  HADD2.F32 R214, -RZ, R55.H0_H0 ;  /* 0x20000037ffd67230 */ /* 0x000fe20000004100 */
[----:B------:R-:W-:Y:S06]  /*3430*/  @P3 BRA `(.L_x_3819) ;  /* 0x0000000000203947 */ /* 0x000fec0003800000 */
[----:B------:R-:W-:-:S04]  /*3440*/  ISETP.NE.U32.AND P4, PT, RZ, UR8, PT ;  /* 0x00000008ff007c0c */ /* 0x000fc8000bf85070 */
[----:B------:R-:W-:-:S13]  /*3450*/  ISETP.NE.AND.EX P4, PT, RZ, UR9, PT, P4 ;  /* 0x00000009ff007c0c */ /* 0x000fda000bf85340 */
[----:B------:R-:W-:Y:S05]  /*3460*/  @P4 BRA `(.L_x_3820) ;  /* 0x0000000000084947 */ /* 0x000fea0003800000 */
[----:B------:R-:W-:Y:S05]  /*3470*/  @P0 BRA `(.L_x_3821) ;  /* 0x0000000000200947 */ /* 0x000fea0003800000 */
[----:B------:R-:W-:Y:S05]  /*3480*/  BRA `(.L_x_3822) ;  /* 0x0000000000247947 */ /* 0x000fea0003800000 */
.L_x_3820:
[----:B-----5:R-:W-:-:S05]  /*3490*/  HADD2.F32 R3, -RZ, R47.H0_H0 ;  /* 0x2000002fff037230 */ /* 0x020fca0000004100 */
[----:B------:R-:W-:Y:S01]  /*34a0*/  FADD.FTZ R214, R3, R214 ;  /* 0x000000d603d67221 */ /* 0x000fe20000010000 */
[----:B------:R-:W-:Y:S06]  /*34b0*/  BRA `(.L_x_3821) ;  /* 0x0000000000107947 */ /* 0x000fec0003800000 */
.L_x_3819:
[----:B-----5:R-:W-:Y:S02]  /*34c0*/  HADD2.F32 R3, -RZ, R43.H0_H0 ;  /* 0x2000002bff037230 */ /* 0x020fe40000004100 */
[----:B------:R-:W-:-:S03]  /*34d0*/  @P2 HADD2.F32 R53, -RZ, R47.H0_H0 ;  /* 0x2000002fff352230 */ /* 0x000fc60000004100 */
[----:B------:R-:W-:-:S04]  /*34e0*/  FADD.FTZ R214, R3, R214 ;  /* 0x000000d603d67221 */ /* 0x000fc80000010000 */
[----:B------:R-:W-:-:S07]  /*34f0*/  @P2 FADD.FTZ R214, R53, R214 ;  /* 0x000000d635d62221 */ /* 0x000fce0000010000 */
.L_x_3821:
[----:B------:R-:W-:-:S04]  /*3500*/  F2FP.F16.F32.PACK_AB R0, RZ, R214 ;  /* 0x000000d6ff00723e */ /* 0x000fc800000000ff */
[----:B------:R-:W-:-:S07]  /*3510*/  PRMT R51, R0, 0x7610, R51 ;  /* 0x0000761000337816 */ /* 0x000fce0000000033 */
.L_x_3822:
[----:B------:R-:W-:Y:S01]  /*3520*/  HADD2.F32 R216, -RZ, R55.H1_H1 ;  /* 0x30000037ffd87230 */ /* 0x000fe20000004100 */
[----:B------:R-:W-:Y:S06]  /*3530*/  @P3 BRA `(.L_x_3823) ;  /* 0x0000000000203947 */ /* 0x000fec0003800000 */
[----:B------:R-:W-:-:S04]  /*3540*/  ISETP.NE.U32.AND P2, PT, RZ, UR8, PT ;  /* 0x00000008ff007c0c */ /* 0x000fc8000bf45070 */
[----:B------:R-:W-:-:S13]  /*3550*/  ISETP.NE.AND.EX P2, PT, RZ, UR9, PT, P2 ;  /* 0x00000009ff007c0c */ /* 0x000fda000bf45320 */
[----:B------:R-:W-:Y:S05]  /*3560*/  @P2 BRA `(.L_x_3824) ;  /* 0x0000000000082947 */ /* 0x000fea0003800000 */
[----:B------:R-:W-:Y:S05]  /*3570*/  @P0 BRA `(.L_x_3825) ;  /* 0x0000000000200947 */ /* 0x000fea0003800000 */
[----:B------:R-:W-:Y:S05]  /*3580*/  BRA `(.L_x_3826) ;  /* 0x0000000000247947 */ /* 0x000fea0003800000 */
.L_x_3824:
[----:B-----5:R-:W-:-:S05]  /*3590*/  HADD2.F32 R3, -RZ, R47.H1_H1 ;  /* 0x3000002fff037230 */ /* 0x020fca0000004100 */
[----:B------:R-:W-:Y:S01]  /*35a0*/  FADD.FTZ R216, R3, R216 ;  /* 0x000000d803d87221 */ /* 0x000fe20000010000 */
[----:B------:R-:W-:Y:S06]  /*35b0*/  BRA `(.L_x_3825) ;  /* 0x0000000000107947 */ /* 0x000fec0003800000 */
.L_x_3823:
[----:B-----5:R-:W-:Y:S02]  /*35c0*/  HADD2.F32 R3, -RZ, R43.H1_H1 ;  /* 0x3000002bff037230 */ /* 0x020fe40000004100 */
[----:B------:R-:W-:-:S03]  /*35d0*/  @P2 HADD2.F32 R53, -RZ, R47.H1_H1 ;  /* 0x3000002fff352230 */ /* 0x000fc60000004100 */
[----:B------:R-:W-:-:S04]  /*35e0*/  FADD.FTZ R216, R3, R216 ;  /* 0x000000d803d87221 */ /* 0x000fc80000010000 */
[----:B------:R-:W-:-:S07]  /*35f0*/  @P2 FADD.FTZ R216, R53, R216 ;  /* 0x000000d835d82221 */ /* 0x000fce0000010000 */
.L_x_3825:
[----:B------:R-:W-:-:S04]  /*3600*/  F2FP.F16.F32.PACK_AB R0, RZ, R216 ;  /* 0x000000d8ff00723e */ /* 0x000fc800000000ff */
[----:B------:R-:W-:-:S07]  /*3610*/  PRMT R51, R51, 0x5410, R0 ;  /* 0x0000541033337816 */ /* 0x000fce0000000000 */
.L_x_3826:
        /* <DEDUP_REMOVED lines=147> */
.L_x_3840:
[C---:B------:R-:W-:Y:S01]  /*3f50*/  FMUL.FTZ R0, R59.reuse, R59 ;  /* 0x0000003b3b007220 */ /* 0x040fe20000410000 */
[----:B-1----:R-:W-:Y:S01]  /*3f60*/  FADD.FTZ R55, R220, R55 ;  /* 0x00000037dc377221 */ /* 0x002fe20000010000 */
[----:B------:R-:W-:Y:S01]  /*3f70*/  FSEL R53, R59, RZ, !P5 ;  /* 0x000000ff3b357208 */ /* 0x000fe20006800000 */
[----:B------:R-:W-:Y:S02]  /*3f80*/  HADD2.F32 R67, -RZ, R111.H0_H0 ;  /* 0x2000006fff437230 */ /* 0x000fe40000004100 */
[----:B------:R-:W-:Y:S01]  /*3f90*/  FSEL R3, R0, RZ, P5 ;  /* 0x000000ff00037208 */ /* 0x000fe20002800000 */
[----:B------:R-:W-:Y:S01]  /*3fa0*/  FFMA.FTZ R2, R55, R2, UR7 ;  /* 0x0000000737027e23 */ /* 0x000fe20008010002 */
[C---:B------:R-:W-:Y:S01]  /*3fb0*/  FADD.FTZ R218, -R53.reuse, R74 ;  /* 0x0000004a35da7221 */ /* 0x040fe20000010100 */
[C---:B------:R-:W-:Y:S01]  /*3fc0*/  FADD.FTZ R222, -R53.reuse, R66 ;  /* 0x0000004235de7221 */ /* 0x040fe20000010100 */
[C---:B------:R-:W-:Y:S01]  /*3fd0*/  FADD.FTZ R236, -R53.reuse, R70 ;  /* 0x0000004635ec7221 */ /* 0x040fe20000010100 */
[----:B------:R-:W-:Y:S01]  /*3fe0*/  FADD.FTZ R3, R2, R3 ;  /* 0x0000000302037221 */ /* 0x000fe20000010000 */
[C---:B------:R-:W-:Y:S01]  /*3ff0*/  FADD.FTZ R66, -R53.reuse, R68 ;  /* 0x0000004435427221 */ /* 0x040fe20000010100 */
[C---:B------:R-:W-:Y:S01]  /*4000*/  FADD.FTZ R228, -R53.reuse, R84 ;  /* 0x0000005435e47221 */ /* 0x040fe20000010100 */
[C---:B------:R-:W-:Y:S01]  /*4010*/  FADD.FTZ R234, -R53.reuse, R86 ;  /* 0x0000005635ea7221 */ /* 0x040fe20000010100 */
[----:B------:R-:W1:Y:S01]  /*4020*/  MUFU.RSQ R219, R3 ;  /* 0x0000000300db7308 */ /* 0x000e620000001400 */
[C---:B------:R-:W-:Y:S01]  /*4030*/  FADD.FTZ R242, -R53.reuse, R88 ;  /* 0x0000005835f27221 */ /* 0x040fe20000010100 */
[C---:B------:R-:W-:Y:S01]  /*4040*/  FADD.FTZ R74, -R53.reuse, R180 ;  /* 0x000000b4354a7221 */ /* 0x040fe20000010100 */
        /* <DEDUP_REMOVED lines=32> */
[----:B------:R-:W-:-:S02]  /*4250*/  HADD2.F32 R54, -RZ, R23.H0_H0 ;  /* 0x20000017ff367230 */ /* 0x000fc40000004100 */
[C---:B-1----:R-:W-:Y:S01]  /*4260*/  FMUL.FTZ R55, R219.reuse, R218 ;  /* 0x000000dadb377220 */ /* 0x042fe20000410000 */
[----:B------:R-:W-:Y:S02]  /*4270*/  HADD2.F32 R52, -RZ, R110.H0_H0 ;  /* 0x2000006eff347230 */ /* 0x000fe40000004100 */
[----:B------:R-:W-:Y:S01]  /*4280*/  FMUL.FTZ R3, R219, R66 ;  /* 0x00000042db037220 */ /* 0x000fe20000410000 */
[----:B------:R-:W-:Y:S02]  /*4290*/  HADD2.F32 R53, -RZ, R22.H0_H0 ;  /* 0x20000016ff357230 */ /* 0x000fe40000004100 */
[C---:B------:R-:W-:Y:S01]  /*42a0*/  FFMA.FTZ R67, R55.reuse, R67, R130 ;  /* 0x0000004337437223 */ /* 0x040fe20000010082 */
[----:B------:R-:W-:Y:S01]  /*42b0*/  FFMA.FTZ R55, R55, R54, R143 ;  /* 0x0000003637377223 */ /* 0x000fe2000001008f */
[C---:B------:R-:W-:Y:S01]  /*42c0*/  FFMA.FTZ R66, R3.reuse, R52, R132 ;  /* 0x0000003403427223 */ /* 0x040fe20000010084 */
[----:B------:R-:W-:Y:S02]  /*42d0*/  HADD2.F32 R57, -RZ, R23.H1_H1 ;  /* 0x30000017ff397230 */ /* 0x000fe40000004100 */
[----:B------:R-:W-:Y:S01]  /*42e0*/  FFMA.FTZ R54, R3, R53, R140 ;  /* 0x0000003503367223 */ /* 0x000fe2000001008c */
[----:B------:R-:W-:-:S02]  /*42f0*/  HADD2.F32 R3, -RZ, R109.H1_H1 ;  /* 0x3000006dff037230 */ /* 0x000fc40000004100 */
[C---:B------:R-:W-:Y:S01]  /*4300*/  FMUL.FTZ R240, R219.reuse, R240 ;  /* 0x000000f0dbf07220 */ /* 0x040fe20000410000 */
[C---:B------:R-:W-:Y:S01]  /*4310*/  FMUL.FTZ R236, R219.reuse, R236 ;  /* 0x000000ecdbec7220 */ /* 0x040fe20000410000 */
[----:B------:R-:W-:Y:S02]  /*4320*/  HADD2.F32 R65, -RZ, R109.H0_H0 ;  /* 0x2000006dff417230 */ /* 0x000fe40000004100 */
[C---:B------:R-:W-:Y:S01]  /*4330*/  FMUL.FTZ R53, R219.reuse, R220 ;  /* 0x000000dcdb357220 */ /* 0x040fe20000410000 */
[----:B------:R-:W-:Y:S01]  /*4340*/  FFMA.FTZ R218, R240, R57, R144 ;  /* 0x00000039f0da7223 */ /* 0x000fe20000010090 */
[----:B------:R-:W-:Y:S02]  /*4350*/  HADD2.F32 R52, -RZ, R21.H0_H0 ;  /* 0x20000015ff347230 */ /* 0x000fe40000004100 */
[----:B------:R-:W-:Y:S01]  /*4360*/  FFMA.FTZ R220, R236, R3, R133 ;  /* 0x00000003ecdc7223 */ /* 0x000fe20000010085 */
[----:B------:R-:W-:Y:S02]  /*4370*/  HADD2.F32 R57, -RZ, R20.H0_H0 ;  /* 0x20000014ff397230 */ /* 0x000fe40000004100 */
[----:B------:R-:W-:Y:S01]  /*4380*/  FMUL.FTZ R3, R219, R62 ;  /* 0x0000003edb037220 */ /* 0x000fe20000410000 */
[----:B------:R-:W-:-:S02]  /*4390*/  HADD2.F32 R212, -RZ, R39.H0_H0 ;  /* 0x20000027ffd47230 */ /* 0x000fc40000004100 */
[C---:B------:R-:W-:Y:S01]  /*43a0*/  FMUL.FTZ R63, R219.reuse, R242 ;  /* 0x000000f2db3f7220 */ /* 0x040fe20000410000 */
[--C-:B------:R-:W-:Y:S02]  /*43b0*/  HADD2.F32 R58, -RZ, R108.reuse.H1_H1 ;  /* 0x3000006cff3a7230 */ /* 0x100fe40000004100 */
[----:B------:R-:W-:Y:S01]  /*43c0*/  FMUL.FTZ R56, R219, R222 ;  /* 0x000000dedb387220 */ /* 0x000fe20000410000 */
[----:B------:R-:W-:Y:S02]  /*43d0*/  HADD2.F32 R62, -RZ, R19.H0_H0 ;  /* 0x20000013ff3e7230 */ /* 0x000fe40000004100 */
[C---:B------:R-:W-:Y:S01]  /*43e0*/  FFMA.FTZ R65, R53.reuse, R65, R134 ;  /* 0x0000004135417223 */ /* 0x040fe20000010086 */
[----:B------:R-:W-:Y:S02]  /*43f0*/  HADD2.F32 R83, -RZ, R108.H0_H0 ;  /* 0x2000006cff537230 */ /* 0x000fe40000004100 */
[----:B------:R-:W-:Y:S01]  /*4400*/  FFMA.FTZ R53, R53, R52, R139 ;  /* 0x0000003435357223 */ /* 0x000fe2000001008b */
[----:B------:R-:W-:Y:S01]  /*4410*/  FFMA.FTZ R52, R3, R57, R92 ;  /* 0x0000003903347223 */ /* 0x000fe2000001005c */
[----:B------:R-:W-:Y:S01]  /*4420*/  FFMA.FTZ R212, R63, R212, R122 ;  /* 0x000000d43fd47223 */ /* 0x000fe2000001007a */
[----:B------:R-:W-:-:S02]  /*4430*/  HADD2.F32 R231, -RZ, R20.H1_H1 ;  /* 0x30000014ffe77230 */ /* 0x000fc40000004100 */
[----:B------:R-:W-:Y:S01]  /*4440*/  FFMA.FTZ R222, R56, R58, R135 ;  /* 0x0000003a38de7223 */ /* 0x000fe20000010087 */
[----:B------:R-:W-:Y:S01]  /*4450*/  FFMA.FTZ R63, R63, R62, R151 ;  /* 0x0000003e3f3f7223 */ /* 0x000fe20000010097 */
[----:B------:R-:W-:Y:S02]  /*4460*/  HADD2.F32 R225, -RZ, R39.H1_H1 ;  /* 0x30000027ffe17230 */ /* 0x000fe40000004100 */
[----:B------:R-:W-:Y:S01]  /*4470*/  FFMA.FTZ R83, R3, R83, R136 ;  /* 0x0000005303537223 */ /* 0x000fe20000010088 */
[----:B------:R-:W-:Y:S02]  /*4480*/  HADD2.F32 R57, -RZ, R19.H1_H1 ;  /* 0x30000013ff397230 */ /* 0x000fe40000004100 */
[C---:B------:R-:W-:Y:S01]  /*4490*/  FMUL.FTZ R88, R219.reuse, R88 ;  /* 0x00000058db587220 */ /* 0x040fe20000410000 */
[----:B------:R-:W-:Y:S02]  /*44a0*/  HADD2.F32 R58, -RZ, R38.H0_H0 ;  /* 0x20000026ff3a7230 */ /* 0x000fe40000004100 */
[----:B------:R-:W-:Y:S01]  /*44b0*/  FMUL.FTZ R3, R219, R234 ;  /* 0x000000eadb037220 */ /* 0x000fe20000410000 */
[----:B------:R-:W-:-:S02]  /*44c0*/  HADD2.F32 R62, -RZ, R18.H0_H0 ;  /* 0x20000012ff3e7230 */ /* 0x000fc40000004100 */
[----:B------:R-:W-:Y:S01]  /*44d0*/  FFMA.FTZ R231, R56, R231, R138 ;  /* 0x000000e738e77223 */ /* 0x000fe2000001008a */
[----:B------:R-:W-:Y:S02]  /*44e0*/  HADD2.F32 R227, -RZ, R38.H1_H1 ;  /* 0x30000026ffe37230 */ /* 0x000fe40000004100 */
[----:B------:R-:W-:Y:S01]  /*44f0*/  FMUL.FTZ R90, R219, R90 ;  /* 0x0000005adb5a7220 */ /* 0x000fe20000410000 */
[----:B------:R-:W-:Y:S02]  /*4500*/  HADD2.F32 R223, -RZ, R18.H1_H1 ;  /* 0x30000012ffdf7230 */ /* 0x000fe40000004100 */
[C---:B------:R-:W-:Y:S01]  /*4510*/  FFMA.FTZ R225, R88.reuse, R225, R121 ;  /* 0x000000e158e17223 */ /* 0x040fe20000010079 */
[----:B------:R-:W-:Y:S01]  /*4520*/  FFMA.FTZ R210, R88, R57, R152 ;  /* 0x0000003958d27223 */ /* 0x000fe20000010098 */
[C---:B------:R-:W-:Y:S01]  /*4530*/  FFMA.FTZ R58, R3.reuse, R58, R124 ;  /* 0x0000003a033a7223 */ /* 0x040fe2000001007c */
[----:B------:R-:W-:Y:S01]  /*4540*/  FFMA.FTZ R62, R3, R62, R149 ;  /* 0x0000003e033e7223 */ /* 0x000fe20000010095 */
[----:B------:R-:W-:-:S02]  /*4550*/  HADD2.F32 R56, -RZ, R36.H0_H0 ;  /* 0x20000024ff387230 */ /* 0x000fc40000004100 */
[C---:B------:R-:W-:Y:S01]  /*4560*/  FMUL.FTZ R3, R219.reuse, R78 ;  /* 0x0000004edb037220 */ /* 0x040fe20000410000 */
[----:B------:R-:W-:Y:S02]  /*4570*/  HADD2.F32 R88, -RZ, R16.H0_H0 ;  /* 0x20000010ff587230 */ /* 0x000fe40000004100 */
[C---:B------:R-:W-:Y:S01]  /*4580*/  FFMA.FTZ R227, R90.reuse, R227, R123 ;  /* 0x000000e35ae37223 */ /* 0x040fe2000001007b */
[----:B------:R-:W-:Y:S01]  /*4590*/  FFMA.FTZ R223, R90, R223, R150 ;  /* 0x000000df5adf7223 */ /* 0x000fe20000010096 */
[----:B------:R-:W-:Y:S02]  /*45a0*/  HADD2.F32 R57, -RZ, R37.H0_H0 ;  /* 0x20000025ff397230 */ /* 0x000fe40000004100 */
[----:B------:R-:W-:Y:S01]  /*45b0*/  FMUL.FTZ R61, R219, R226 ;  /* 0x000000e2db3d7220 */ /* 0x000fe20000410000 */
[----:B------:R-:W-:Y:S02]  /*45c0*/  HADD2.F32 R90, -RZ, R17.H0_H0 ;  /* 0x20000011ff5a7230 */ /* 0x000fe40000004100 */
[C---:B------:R-:W-:Y:S01]  /*45d0*/  FFMA.FTZ R56, R3.reuse, R56, R128 ;  /* 0x0000003803387223 */ /* 0x040fe20000010080 */
[----:B------:R-:W-:Y:S01]  /*45e0*/  FFMA.FTZ R88, R3, R88, R145 ;  /* 0x0000005803587223 */ /* 0x000fe20000010091 */
[----:B------:R-:W-:-:S02]  /*45f0*/  HADD2.F32 R78, -RZ, R35.H0_H0 ;  /* 0x20000023ff4e7230 */ /* 0x000fc40000004100 */
[----:B------:R-:W-:Y:S01]  /*4600*/  FMUL.FTZ R3, R219, R230 ;  /* 0x000000e6db037220 */ /* 0x000fe20000410000 */
[--C-:B------:R-:W-:Y:S02]  /*4610*/  HADD2.F32 R208, -RZ, R15.reuse.H0_H0 ;  /* 0x2000000fffd07230 */ /* 0x100fe40000004100 */
[C---:B------:R-:W-:Y:S01]  /*4620*/  FFMA.FTZ R57, R61.reuse, R57, R126 ;  /* 0x000000393d397223 */ /* 0x040fe2000001007e */
[----:B------:R-:W-:Y:S01]  /*4630*/  FFMA.FTZ R90, R61, R90, R147 ;  /* 0x0000005a3d5a7223 */ /* 0x000fe20000010093 */
[----:B------:R-:W-:Y:S02]  /*4640*/  HADD2.F32 R196, -RZ, R15.H1_H1 ;  /* 0x3000000fffc47230 */ /* 0x000fe40000004100 */
[----:B------:R-:W-:Y:S01]  /*4650*/  FMUL.FTZ R232, R219, R232 ;  /* 0x000000e8dbe87220 */ /* 0x000fe20000410000 */
[C---:B------:R-:W-:Y:S01]  /*4660*/  FFMA.FTZ R78, R3.reuse, R78, R114 ;  /* 0x0000004e034e7223 */ /* 0x040fe20000010072 */
[----:B------:R-:W-:Y:S01]  /*4670*/  FFMA.FTZ R208, R3, R208, R159 ;  /* 0x000000d003d07223 */ /* 0x000fe2000001009f */
[----:B------:R-:W-:-:S02]  /*4680*/  HADD2.F32 R61, -RZ, R33.H0_H0 ;  /* 0x20000021ff3d7230 */ /* 0x000fc40000004100 */
[C---:B------:R-:W-:Y:S01]  /*4690*/  FMUL.FTZ R3, R219.reuse, R70 ;  /* 0x00000046db037220 */ /* 0x040fe20000410000 */
[----:B------:R-:W-:Y:S02]  /*46a0*/  HADD2.F32 R206, -RZ, R13.H0_H0 ;  /* 0x2000000dffce7230 */ /* 0x000fe40000004100 */
[----:B------:R-:W-:Y:S01]  /*46b0*/  FFMA.FTZ R213, R232, R196, R161 ;  /* 0x000000c4e8d57223 */ /* 0x000fe200000100a1 */
[----:B------:R-:W-:Y:S01]  /*46c0*/  FMUL.FTZ R73, R219, R84 ;  /* 0x00000054db497220 */ /* 0x000fe20000410000 */
[----:B------:R-:W-:Y:S02]  /*46d0*/  HADD2.F32 R229, -RZ, R36.H1_H1 ;  /* 0x30000024ffe57230 */ /* 0x000fe40000004100 */
[----:B------:R-:W-:Y:S01]  /*46e0*/  FFMA.FTZ R84, R3, R61, R118 ;  /* 0x0000003d03547223 */ /* 0x000fe20000010076 */
[----:B------:R-:W-:Y:S02]  /*46f0*/  HADD2.F32 R217, -RZ, R16.H1_H1 ;  /* 0x30000010ffd97230 */ /* 0x000fe40000004100 */
[----:B------:R-:W-:Y:S01]  /*4700*/  FMUL.FTZ R80, R219, R80 ;  /* 0x00000050db507220 */ /* 0x000fe20000410000 */
[----:B------:R-:W-:-:S02]  /*4710*/  HADD2.F32 R196, -RZ, R14.H0_H0 ;  /* 0x2000000effc47230 */ /* 0x000fc40000004100 */
[----:B------:R-:W-:Y:S01]  /*4720*/  FFMA.FTZ R206, R3, R206, R155 ;  /* 0x000000ce03ce7223 */ /* 0x000fe2000001009b */
[----:B------:R-:W-:Y:S02]  /*4730*/  HADD2.F32 R91, -RZ, R33.H1_H1 ;  /* 0x30000021ff5b7230 */ /* 0x000fe40000004100 */
[C---:B------:R-:W-:Y:S01]  /*4740*/  FMUL.FTZ R86, R219.reuse, R86 ;  /* 0x00000056db567220 */ /* 0x040fe20000410000 */
[----:B------:R-:W-:Y:S02]  /*4750*/  HADD2.F32 R209, -RZ, R13.H1_H1 ;  /* 0x3000000dffd17230 */ /* 0x000fe40000004100 */
[----:B------:R-:W-:Y:S01]  /*4760*/  FMUL.FTZ R3, R219, R74 ;  /* 0x0000004adb037220 */ /* 0x000fe20000410000 */
[----:B------:R-:W-:Y:S02]  /*4770*/  HADD2.F32 R61, -RZ, R32.H0_H0 ;  /* 0x20000020ff3d7230 */ /* 0x000fe40000004100 */
[----:B------:R-:W-:Y:S01]  /*4780*/  FFMA.FTZ R229, R80, R229, R127 ;  /* 0x000000e550e57223 */ /* 0x000fe2000001007f */
[----:B------:R-:W-:-:S02]  /*4790*/  HADD2.F32 R204, -RZ, R12.H0_H0 ;  /* 0x2000000cffcc7230 */ /* 0x000fc40000004100 */
[----:B------:R-:W-:Y:S01]  /*47a0*/  FFMA.FTZ R217, R80, R217, R146 ;  /* 0x000000d950d97223 */ /* 0x000fe20000010092 */
[----:B------:R-:W-:Y:S01]  /*47b0*/  FFMA.FTZ R70, R73, R196, R157 ;  /* 0x000000c449467223 */ /* 0x000fe2000001009d */
[C---:B------:R-:W-:Y:S01]  /*47c0*/  FFMA.FTZ R91, R86.reuse, R91, R117 ;  /* 0x0000005b565b7223 */ /* 0x040fe20000010075 */
[----:B------:R-:W-:Y:S01]  /*47d0*/  FFMA.FTZ R209, R86, R209, R156 ;  /* 0x000000d156d17223 */ /* 0x000fe2000001009c */
[----:B------:R-:W-:Y:S02]  /*47e0*/  HADD2.F32 R80, -RZ, R34.H0_H0 ;  /* 0x20000022ff507230 */ /* 0x000fe40000004100 */
[C---:B------:R-:W-:Y:S01]  /*47f0*/  FFMA.FTZ R86, R3.reuse, R61, R120 ;  /* 0x0000003d03567223 */ /* 0x040fe20000010078 */
[----:B------:R-:W-:Y:S01]  /*4800*/  FFMA.FTZ R204, R3, R204, R153 ;  /* 0x000000cc03cc7223 */ /* 0x000fe20000010099 */
[----:B------:R-:W-:Y:S02]  /*4810*/  HADD2.F32 R74, -RZ, R30.H0_H0 ;  /* 0x2000001eff4a7230 */ /* 0x000fe40000004100 */
[----:B------:R-:W-:Y:S01]  /*4820*/  FMUL.FTZ R61, R219, R192 ;  /* 0x000000c0db3d7220 */ /* 0x000fe20000410000 */
[----:B------:R-:W-:-:S02]  /*4830*/  HADD2.F32 R75, -RZ, R31.H0_H0 ;  /* 0x2000001fff4b7230 */ /* 0x000fc40000004100 */
[C---:B------:R-:W-:Y:S01]  /*4840*/  FMUL.FTZ R194, R219.reuse, R194 ;  /* 0x000000c2dbc27220 */ /* 0x040fe20000410000 */
[----:B------:R-:W-:Y:S02]  /*4850*/  HADD2.F32 R200, -RZ, R31.H1_H1 ;  /* 0x3000001fffc87230 */ /* 0x000fe40000004100 */
[----:B------:R-:W-:Y:S01]  /*4860*/  FMUL.FTZ R3, R219, R190 ;  /* 0x000000bedb037220 */ /* 0x000fe20000410000 */
[--C-:B------:R-:W-:Y:S02]  /*4870*/  HADD2.F32 R198, -RZ, R11.reuse.H0_H0 ;  /* 0x2000000bffc67230 */ /* 0x100fe40000004100 */
[----:B------:R-:W-:Y:S01]  /*4880*/  FFMA.FTZ R80, R73, R80, R116 ;  /* 0x0000005049507223 */ /* 0x000fe20000010074 */
[----:B------:R-:W-:Y:S02]  /*4890*/  HADD2.F32 R199, -RZ, R11.H1_H1 ;  /* 0x3000000bffc77230 */ /* 0x000fe40000004100 */
[----:B------:R-:W-:Y:S01]  /*48a0*/  FFMA.FTZ R75, R61, R75, R102 ;  /* 0x0000004b3d4b7223 */ /* 0x000fe20000010066 */
[----:B------:R-:W-:-:S02]  /*48b0*/  HADD2.F32 R196, -RZ, R10.H0_H0 ;  /* 0x2000000affc47230 */ /* 0x000fc40000004100 */
[----:B------:R-:W-:Y:S01]  /*48c0*/  FFMA.FTZ R198, R61, R198, R167 ;  /* 0x000000c63dc67223 */ /* 0x000fe200000100a7 */
[C---:B------:R-:W-:Y:S01]  /*48d0*/  FFMA.FTZ R200, R194.reuse, R200, R101 ;  /* 0x000000c8c2c87223 */ /* 0x040fe20000010065 */
[----:B------:R-:W-:Y:S01]  /*48e0*/  FFMA.FTZ R199, R194, R199, R168 ;  /* 0x000000c7c2c77223 */ /* 0x000fe200000100a8 */
[C---:B------:R-:W-:Y:S01]  /*48f0*/  FFMA.FTZ R74, R3.reuse, R74, R104 ;  /* 0x0000004a034a7223 */ /* 0x040fe20000010068 */
[----:B------:R-:W-:Y:S01]  /*4900*/  FFMA.FTZ R196, R3, R196, R165 ;  /* 0x000000c403c47223 */ /* 0x000fe200000100a5 */
[--C-:B------:R-:W-:Y:S02]  /*4910*/  HADD2.F32 R73, -RZ, R29.reuse.H0_H0 ;  /* 0x2000001dff497230 */ /* 0x100fe40000004100 */
[C---:B------:R-:W-:Y:S01]  /*4920*/  FMUL.FTZ R3, R219.reuse, R76 ;  /* 0x0000004cdb037220 */ /* 0x040fe20000410000 */
[----:B------:R-:W-:Y:S02]  /*4930*/  HADD2.F32 R61, -RZ, R29.H1_H1 ;  /* 0x3000001dff3d7230 */ /* 0x000fe40000004100 */
[----:B------:R-:W-:Y:S01]  /*4940*/  FMUL.FTZ R76, R219, R202 ;  /* 0x000000cadb4c7220 */ /* 0x000fe20000410000 */
[----:B------:R-:W-:-:S02]  /*4950*/  HADD2.F32 R194, -RZ, R9.H0_H0 ;  /* 0x20000009ffc27230 */ /* 0x000fc40000004100 */
[C---:B------:R-:W-:Y:S01]  /*4960*/  FFMA.FTZ R73, R3.reuse, R73, R106 ;  /* 0x0000004903497223 */ /* 0x040fe2000001006a */
[----:B------:R-:W-:Y:S02]  /*4970*/  HADD2.F32 R215, -RZ, R32.H1_H1 ;  /* 0x30000020ffd77230 */ /* 0x000fe40000004100 */
[----:B------:R-:W-:Y:S01]  /*4980*/  FFMA.FTZ R202, R76, R61, R105 ;  /* 0x0000003d4cca7223 */ /* 0x000fe20000010069 */
[----:B------:R-:W-:Y:S02]  /*4990*/  HADD2.F32 R207, -RZ, R12.H1_H1 ;  /* 0x3000000cffcf7230 */ /* 0x000fe40000004100 */
[----:B------:R-:W-:Y:S01]  /*49a0*/  FFMA.FTZ R194, R3, R194, R163 ;  /* 0x000000c203c27223 */ /* 0x000fe200000100a3 */
[----:B------:R-:W-:Y:S02]  /*49b0*/  HADD2.F32 R203, -RZ, R30.H1_H1 ;  /* 0x3000001effcb7230 */ /* 0x000fe40000004100 */
[----:B------:R-:W-:Y:S01]  /*49c0*/  FMUL.FTZ R182, R219, R182 ;  /* 0x000000b6dbb67220 */ /* 0x000fe20000410000 */
[----:B------:R-:W-:-:S02]  /*49d0*/  HADD2.F32 R197, -RZ, R10.H1_H1 ;  /* 0x3000000affc57230 */ /* 0x000fc40000004100 */
[C---:B------:R-:W-:Y:S01]  /*49e0*/  FMUL.FTZ R184, R219.reuse, R184 ;  /* 0x000000b8dbb87220 */ /* 0x040fe20000410000 */
[----:B------:R-:W-:Y:S02]  /*49f0*/  HADD2.F32 R195, -RZ, R9.H1_H1 ;  /* 0x30000009ffc37230 */ /* 0x000fe40000004100 */
[C---:B------:R-:W-:Y:S01]  /*4a00*/  FMUL.FTZ R3, R219.reuse, R2 ;  /* 0x00000002db037220 */ /* 0x040fe20000410000 */
[--C-:B------:R-:W-:Y:S02]  /*4a10*/  HADD2.F32 R61, -RZ, R28.reuse.H0_H0 ;  /* 0x2000001cff3d7230 */ /* 0x100fe40000004100 */
[----:B------:R-:W-:Y:S01]  /*4a20*/  FMUL.FTZ R2, R219, R72 ;  /* 0x00000048db027220 */ /* 0x000fe20000410000 */
[----:B------:R-:W-:Y:S02]  /*4a30*/  HADD2.F32 R205, -RZ, R28.H1_H1 ;  /* 0x3000001cffcd7230 */ /* 0x000fe40000004100 */
[----:B------:R-:W-:Y:S01]  /*4a40*/  FFMA.FTZ R215, R182, R215, R119 ;  /* 0x000000d7b6d77223 */ /* 0x000fe20000010077 */
[----:B------:R-:W-:-:S02]  /*4a50*/  HADD2.F32 R77, -RZ, R8.H0_H0 ;  /* 0x20000008ff4d7230 */ /* 0x000fc40000004100 */
[----:B------:R-:W-:Y:S01]  /*4a60*/  FFMA.FTZ R207, R182, R207, R154 ;  /* 0x000000cfb6cf7223 */ /* 0x000fe2000001009a */
[----:B------:R-:W-:Y:S02]  /*4a70*/  HADD2.F32 R193, -RZ, R8.H1_H1 ;  /* 0x30000008ffc17230 */ /* 0x000fe40000004100 */
[C---:B------:R-:W-:Y:S01]  /*4a80*/  FFMA.FTZ R203, R184.reuse, R203, R103 ;  /* 0x000000cbb8cb7223 */ /* 0x040fe20000010067 */
[----:B------:R-:W-:Y:S01]  /*4a90*/  FFMA.FTZ R197, R184, R197, R166 ;  /* 0x000000c5b8c57223 */ /* 0x000fe200000100a6 */
[----:B------:R-:W-:Y:S02]  /*4aa0*/  HADD2.F32 R87, -RZ, R34.H1_H1 ;  /* 0x30000022ff577230 */ /* 0x000fe40000004100 */
[----:B------:R-:W-:Y:S01]  /*4ab0*/  FFMA.FTZ R195, R76, R195, R164 ;  /* 0x000000c34cc37223 */ /* 0x000fe200000100a4 */
[----:B------:R-:W-:Y:S02]  /*4ac0*/  HADD2.F32 R211, -RZ, R14.H1_H1 ;  /* 0x3000000effd37230 */ /* 0x000fe40000004100 */
[----:B------:R-:W-:Y:S01]  /*4ad0*/  FFMA.FTZ R72, R3, R61, R112 ;  /* 0x0000003d03487223 */ /* 0x000fe20000010070 */
[----:B------:R-:W-:-:S02]  /*4ae0*/  HADD2.F32 R184, -RZ, R27.H0_H0 ;  /* 0x2000001bffb87230 */ /* 0x000fc40000004100 */
[----:B------:R-:W-:Y:S01]  /*4af0*/  FFMA.FTZ R192, R3, R77, R160 ;  /* 0x0000004d03c07223 */ /* 0x000fe200000100a0 */
[----:B------:R-:W-:Y:S02]  /*4b00*/  HADD2.F32 R182, -RZ, R7.H0_H0 ;  /* 0x20000007ffb67230 */ /* 0x000fe40000004100 */
[C---:B------:R-:W-:Y:S01]  /*4b10*/  FFMA.FTZ R205, R2.reuse, R205, R107 ;  /* 0x000000cd02cd7223 */ /* 0x040fe2000001006b */
[----:B------:R-:W-:Y:S01]  /*4b20*/  FFMA.FTZ R193, R2, R193, R162 ;  /* 0x000000c102c17223 */ /* 0x000fe200000100a2 */
[----:B------:R-:W-:Y:S02]  /*4b30*/  HADD2.F32 R185, -RZ, R27.H1_H1 ;  /* 0x3000001bffb97230 */ /* 0x000fe40000004100 */
[C---:B------:R-:W-:Y:S01]  /*4b40*/  FMUL.FTZ R224, R219.reuse, R224 ;  /* 0x000000e0dbe07220 */ /* 0x040fe20000410000 */
[----:B------:R-:W-:Y:S02]  /*4b50*/  HADD2.F32 R183, -RZ, R7.H1_H1 ;  /* 0x30000007ffb77230 */ /* 0x000fe40000004100 */
[----:B------:R-:W-:Y:S01]  /*4b60*/  FMUL.FTZ R179, R219, R188 ;  /* 0x000000bcdbb37220 */ /* 0x000fe20000410000 */
[----:B------:R-:W-:-:S02]  /*4b70*/  HADD2.F32 R2, -RZ, R26.H0_H0 ;  /* 0x2000001aff027230 */ /* 0x000fc40000004100 */
[C---:B------:R-:W-:Y:S01]  /*4b80*/  FMUL.FTZ R186, R219.reuse, R186 ;  /* 0x000000badbba7220 */ /* 0x040fe20000410000 */
[----:B------:R-:W-:Y:S02]  /*4b90*/  HADD2.F32 R76, -RZ, R6.H0_H0 ;  /* 0x20000006ff4c7230 */ /* 0x000fe40000004100 */
[C---:B------:R-:W-:Y:S01]  /*4ba0*/  FMUL.FTZ R3, R219.reuse, R60 ;  /* 0x0000003cdb037220 */ /* 0x040fe20000410000 */
[----:B------:R-:W-:Y:S02]  /*4bb0*/  HADD2.F32 R82, -RZ, R111.H1_H1 ;  /* 0x3000006fff527230 */ /* 0x000fe40000004100 */
[----:B------:R-:W-:Y:S01]  /*4bc0*/  FMUL.FTZ R60, R219, R180 ;  /* 0x000000b4db3c7220 */ /* 0x000fe20000410000 */
[----:B------:R-:W-:Y:S02]  /*4bd0*/  HADD2.F32 R189, -RZ, R26.H1_H1 ;  /* 0x3000001affbd7230 */ /* 0x000fe40000004100 */
[----:B------:R-:W-:Y:S01]  /*4be0*/  FFMA.FTZ R87, R224, R87, R115 ;  /* 0x00000057e0577223 */ /* 0x000fe20000010073 */
[----:B------:R-:W-:-:S02]  /*4bf0*/  HADD2.F32 R181, -RZ, R6.H1_H1 ;  /* 0x30000006ffb57230 */ /* 0x000fc40000004100 */
[----:B------:R-:W-:Y:S01]  /*4c00*/  FFMA.FTZ R211, R224, R211, R158 ;  /* 0x000000d3e0d37223 */ /* 0x000fe2000001009e */
[C---:B------:R-:W-:Y:S01]  /*4c10*/  FFMA.FTZ R184, R179.reuse, R184, R94 ;  /* 0x000000b8b3b87223 */ /* 0x040fe2000001005e */
[----:B------:R-:W-:Y:S01]  /*4c20*/  FFMA.FTZ R182, R179, R182, R175 ;  /* 0x000000b6b3b67223 */ /* 0x000fe200000100af */
[C---:B------:R-:W-:Y:S01]  /*4c30*/  FFMA.FTZ R185, R186.reuse, R185, R93 ;  /* 0x000000b9bab97223 */ /* 0x040fe2000001005d */
[----:B------:R-:W-:Y:S01]  /*4c40*/  FFMA.FTZ R183, R186, R183, R176 ;  /* 0x000000b7bab77223 */ /* 0x000fe200000100b0 */
[C---:B------:R-:W-:Y:S01]  /*4c50*/  FFMA.FTZ R186, R3.reuse, R2, R96 ;  /* 0x0000000203ba7223 */ /* 0x040fe20000010060 */
[----:B------:R-:W-:Y:S01]  /*4c60*/  FFMA.FTZ R180, R3, R76, R173 ;  /* 0x0000004c03b47223 */ /* 0x000fe200000100ad */
[----:B------:R-:W-:Y:S02]  /*4c70*/  HADD2.F32 R188, -RZ, R25.H0_H0 ;  /* 0x20000019ffbc7230 */ /* 0x000fe40000004100 */
[----:B------:R-:W-:Y:S01]  /*4c80*/  FMUL.FTZ R179, R219, R64 ;  /* 0x00000040dbb37220 */ /* 0x000fe20000410000 */
[----:B------:R-:W-:-:S02]  /*4c90*/  HADD2.F32 R224, -RZ, R5.H0_H0 ;  /* 0x20000005ffe07230 */ /* 0x000fc40000004100 */
[----:B------:R-:W-:Y:S01]  /*4ca0*/  FFMA.FTZ R82, R240, R82, R129 ;  /* 0x00000052f0527223 */ /* 0x000fe20000010081 */
[C---:B------:R-:W-:Y:S01]  /*4cb0*/  FFMA.FTZ R189, R60.reuse, R189, R95 ;  /* 0x000000bd3cbd7223 */ /* 0x040fe2000001005f */
[----:B------:R-:W-:Y:S01]  /*4cc0*/  FFMA.FTZ R181, R60, R181, R174 ;  /* 0x000000b53cb57223 */ /* 0x000fe200000100ae */
[----:B------:R-:W-:Y:S01]  /*4cd0*/  HADD2.F32 R190, -RZ, R24.H0_H0 ;  /* 0x20000018ffbe7230 */ /* 0x000fe20000004100 */
[----:B------:R-:W0:Y:S01]  /*4ce0*/  @!P2 LDC.64 R2, c[0x0][0x250] ;  /* 0x00009400ff02ab82 */ /* 0x000e220000000a00 */
[----:B------:R-:W-:Y:S02]  /*4cf0*/  HADD2.F32 R201, -RZ, R5.H1_H1 ;  /* 0x30000005ffc97230 */ /* 0x000fe40000004100 */
[C---:B------:R-:W-:Y:S01]  /*4d00*/  FMUL.FTZ R226, R219.reuse, R178 ;  /* 0x000000b2dbe27220 */ /* 0x040fe20000410000 */
[----:B------:R-:W-:Y:S02]  /*4d10*/  HADD2.F32 R64, -RZ, R4.H0_H0 ;  /* 0x20000004ff407230 */ /* 0x000fe40000004100 */
[----:B------:R-:W-:Y:S01]  /*4d20*/  FMUL.FTZ R187, R219, R0 ;  /* 0x00000000dbbb7220 */ /* 0x000fe20000410000 */
[C---:B------:R-:W-:Y:S01]  /*4d30*/  FFMA.FTZ R188, R179.reuse, R188, R98 ;  /* 0x000000bcb3bc7223 */ /* 0x040fe20000010062 */
[----:B------:R-:W-:Y:S01]  /*4d40*/  FFMA.FTZ R178, R179, R224, R171 ;  /* 0x000000e0b3b27223 */ /* 0x000fe200000100ab */
[----:B------:R-:W-:Y:S01]  /*4d50*/  FFMA.FTZ R179, R226, R201, R172 ;  /* 0x000000c9e2b37223 */ /* 0x000fe200000100ac */
[----:B------:R-:W1:Y:S01]  /*4d60*/  @!P2 LDC.64 R60, c[0x0][0x258] ;  /* 0x00009600ff3cab82 */ /* 0x000e620000000a00 */
[C---:B------:R-:W-:Y:S01]  /*4d70*/  FFMA.FTZ R190, R187.reuse, R190, R100 ;  /* 0x000000bebbbe7223 */ /* 0x040fe20000010064 */
[----:B------:R-:W-:Y:S01]  /*4d80*/  FFMA.FTZ R0, R187, R64, R169 ;  /* 0x00000040bb007223 */ /* 0x000fe200000100a9 */
[----:B------:R-:W-:Y:S01]  /*4d90*/  F2FP.F16.F32.PACK_AB R67, R82, R67 ;  /* 0x000000435243723e */ /* 0x000fe200000000ff */
[----:B------:R-:W-:-:S02]  /*4da0*/  HADD2.F32 R201, -RZ, R24.H1_H1 ;  /* 0x30000018ffc97230 */ /* 0x000fc40000004100 */
[C---:B------:R-:W-:Y:S01]  /*4db0*/  FMUL.FTZ R82, R219.reuse, R68 ;  /* 0x00000044db527220 */ /* 0x040fe20000410000 */
[----:B------:R-:W-:Y:S01]  /*4dc0*/  HADD2.F32 R187, -RZ, R4.H1_H1 ;  /* 0x30000004ffbb7230 */ /* 0x000fe20000004100 */
[----:B------:R-:W-:Y:S01]  /*4dd0*/  F2FP.F16.F32.PACK_AB R64, R222, R83 ;  /* 0x00000053de40723e */ /* 0x000fe200000000ff */
[----:B------:R-:W2:Y:S01]  /*4de0*/  LDC.64 R76, c[0x0][0x2b8] ;  /* 0x0000ae00ff4c7b82 */ /* 0x000ea20000000a00 */
[C---:B------:R-:W-:Y:S01]  /*4df0*/  FFMA.FTZ R201, R82.reuse, R201, R99 ;  /* 0x000000c952c97223 */ /* 0x040fe20000010063 */
[----:B------:R-:W-:Y:S02]  /*4e00*/  HADD2.F32 R69, -RZ, R110.H1_H1 ;  /* 0x3000006eff457230 */ /* 0x000fe40000004100 */
[----:B------:R-:W-:Y:S01]  /*4e10*/  FFMA.FTZ R187, R82, R187, R170 ;  /* 0x000000bb52bb7223 */ /* 0x000fe200000100aa */
[----:B------:R-:W-:Y:S01]  /*4e20*/  FMUL.FTZ R238, R219, R238 ;  /* 0x000000eedbee7220 */ /* 0x000fe20000410000 */
[----:B------:R-:W-:Y:S01]  /*4e30*/  HADD2.F32 R233, -RZ, R22.H1_H1 ;  /* 0x30000016ffe97230 */ /* 0x000fe20000004100 */
[----:B------:R-:W-:Y:S01]  /*4e40*/  F2FP.F16.F32.PACK_AB R65, R220, R65 ;  /* 0x00000041dc41723e */ /* 0x000fe200000000ff */
[----:B------:R-:W-:Y:S01]  /*4e50*/  HADD2.F32 R216, -RZ, R21.H1_H1 ;  /* 0x30000015ffd87230 */ /* 0x000fe20000004100 */
[----:B------:R-:W3:Y:S01]  /*4e60*/  LDC.64 R82, c[0x0][0x2c0] ;  /* 0x0000b000ff527b82 */ /* 0x000ee20000000a00 */
[----:B------:R-:W-:Y:S01]  /*4e70*/  FFMA.FTZ R69, R238, R69, R131 ;  /* 0x00000045ee457223 */ /* 0x000fe20000010083 */
[----:B0-----:R-:W-:-:S04]  /*4e80*/  @!P2 IMAD.WIDE R2, R177, 0x4, R2 ;  /* 0x00000004b102a825 */ /* 0x001fc800078e0202 */
[----:B------:R-:W-:Y:S01]  /*4e90*/  FMUL.FTZ R228, R219, R228 ;  /* 0x000000e4dbe47220 */ /* 0x000fe20000410000 */
[----:B------:R-:W-:Y:S01]  /*4ea0*/  FFMA.FTZ R233, R238, R233, R142 ;  /* 0x000000e9eee97223 */ /* 0x000fe2000001008e */
[----:B------:R-:W-:Y:S01]  /*4eb0*/  FFMA.FTZ R216, R236, R216, R141 ;  /* 0x000000d8ecd87223 */ /* 0x000fe2000001008d */
[----:B------:R-:W-:Y:S01]  /*4ec0*/  F2FP.F16.F32.PACK_AB R66, R69, R66 ;  /* 0x000000424542723e */ /* 0x000fe200000000ff */
[----:B------:R-:W-:Y:S01]  /*4ed0*/  HADD2.F32 R85, -RZ, R35.H1_H1 ;  /* 0x30000023ff557230 */ /* 0x000fe20000004100 */
[----:B------:R-:W-:Y:S01]  /*4ee0*/  @!P2 STG.E desc[UR4][R2.64], R59 ;  /* 0x0000003b0200a986 */ /* 0x000fe2000c101904 */
[----:B-1----:R-:W-:Y:S01]  /*4ef0*/  @!P2 IMAD.WIDE R60, R177, 0x4, R60 ;  /* 0x00000004b13ca825 */ /* 0x002fe200078e023c */
[----:B------:R-:W-:-:S03]  /*4f00*/  F2FP.F16.F32.PACK_AB R55, R218, R55 ;  /* 0x00000037da37723e */ /* 0x000fc600000000ff */
[----:B------:R-:W-:Y:S01]  /*4f10*/  FFMA.FTZ R85, R232, R85, R113 ;  /* 0x00000055e8557223 */ /* 0x000fe20000010071 */
[----:B------:R-:W-:Y:S01]  /*4f20*/  HADD2.F32 R214, -RZ, R37.H1_H1 ;  /* 0x30000025ffd67230 */ /* 0x000fe20000004100 */
[----:B------:R0:W-:Y:S01]  /*4f30*/  @!P2 STG.E desc[UR4][R60.64], R219 ;  /* 0x000000db3c00a986 */ /* 0x0001e2000c101904 */
[----:B------:R-:W-:Y:S01]  /*4f40*/  F2FP.F16.F32.PACK_AB R54, R233, R54 ;  /* 0x00000036e936723e */ /* 0x000fe200000000ff */
[----:B--2---:R-:W-:Y:S01]  /*4f50*/  IMAD.WIDE.U32 R68, R89, 0x10, R76 ;  /* 0x0000001059447825 */ /* 0x004fe200078e004c */
[----:B------:R-:W-:-:S03]  /*4f60*/  F2FP.F16.F32.PACK_AB R53, R216, R53 ;  /* 0x00000035d835723e */ /* 0x000fc600000000ff */
[----:B------:R-:W-:Y:S01]  /*4f70*/  FFMA.FTZ R214, R228, R214, R125 ;  /* 0x000000d6e4d67223 */ /* 0x000fe2000001007d */
[----:B------:R-:W-:Y:S01]  /*4f80*/  F2FP.F16.F32.PACK_AB R52, R231, R52 ;  /* 0x00000034e734723e */ /* 0x000fe200000000ff */
[----:B------:R-:W-:Y:S01]  /*4f90*/  HADD2.F32 R221, -RZ, R17.H1_H1 ;  /* 0x30000011ffdd7230 */ /* 0x000fe20000004100 */
[----:B------:R1:W-:Y:S01]  /*4fa0*/  STG.E.128 desc[UR4][R68.64], R64 ;  /* 0x0000004044007986 */ /* 0x0003e2000c101d04 */
[----:B------:R-:W-:Y:S01]  /*4fb0*/  F2FP.F16.F32.PACK_AB R56, R229, R56 ;  /* 0x00000038e538723e */ /* 0x000fe200000000ff */
[----:B------:R-:W-:Y:S01]  /*4fc0*/  HADD2.F32 R191, -RZ, R25.H1_H1 ;  /* 0x30000019ffbf7230 */ /* 0x000fe20000004100 */
[----:B------:R-:W-:Y:S01]  /*4fd0*/  F2FP.F16.F32.PACK_AB R57, R214, R57 ;  /* 0x00000039d639723e */ /* 0x000fe200000000ff */
[----:B------:R-:W-:Y:S01]  /*4fe0*/  FFMA.FTZ R221, R228, R221, R148 ;  /* 0x000000dde4dd7223 */ /* 0x000fe20000010094 */
[----:B0-----:R-:W-:Y:S01]  /*4ff0*/  F2FP.F16.F32.PACK_AB R60, R217, R88 ;  /* 0x00000058d93c723e */ /* 0x001fe200000000ff */
[----:B------:R-:W-:Y:S01]  /*5000*/  IMAD.WIDE.U32 R2, R81, 0x10, R76 ;  /* 0x0000001051027825 */ /* 0x000fe200078e004c */
[----:B------:R-:W-:-:S03]  /*5010*/  F2FP.F16.F32.PACK_AB R58, R227, R58 ;  /* 0x0000003ae33a723e */ /* 0x000fc600000000ff */
[----:B------:R-:W-:Y:S01]  /*5020*/  FFMA.FTZ R191, R226, R191, R97 ;  /* 0x000000bfe2bf7223 */ /* 0x000fe20000010061 */
[----:B------:R-:W-:Y:S02]  /*5030*/  F2FP.F16.F32.PACK_AB R59, R225, R212 ;  /* 0x000000d4e13b723e */ /* 0x000fe400000000ff */
[----:B------:R-:W-:Y:S02]  /*5040*/  F2FP.F16.F32.PACK_AB R61, R221, R90 ;  /* 0x0000005add3d723e */ /* 0x000fe400000000ff */
[----:B------:R-:W-:Y:S02]  /*5050*/  F2FP.F16.F32.PACK_AB R63, R210, R63 ;  /* 0x0000003fd23f723e */ /* 0x000fe400000000ff */
[----:B------:R-:W-:Y:S02]  /*5060*/  F2FP.F16.F32.PACK_AB R62, R223, R62 ;  /* 0x0000003edf3e723e */ /* 0x000fe400000000ff */
[----:B------:R-:W-:Y:S02]  /*5070*/  F2FP.F16.F32.PACK_AB R70, R211, R70 ;  /* 0x00000046d346723e */ /* 0x000fe400000000ff */
[C---:B-1----:R-:W-:Y:S01]  /*5080*/  IADD3 R69, R89.reuse, 0x20, RZ ;  /* 0x0000002059457810 */ /* 0x042fe20007ffe0ff */
[----:B---3--:R-:W-:Y:S01]  /*5090*/  IMAD.WIDE.U32 R88, R89, 0x10, R82 ;  /* 0x0000001059587825 */ /* 0x008fe200078e0052 */
[----:B------:R-:W-:-:S02]  /*50a0*/  F2FP.F16.F32.PACK_AB R65, R91, R84 ;  /* 0x000000545b41723e */ /* 0x000fc400000000ff */
[----:B------:R-:W-:Y:S01]  /*50b0*/  F2FP.F16.F32.PACK_AB R67, R85, R78 ;  /* 0x0000004e5543723e */ /* 0x000fe200000000ff */
[--C-:B------:R-:W-:Y:S01]  /*50c0*/  IMAD.WIDE.U32 R84, R69, 0x10, R76.reuse ;  /* 0x0000001045547825 */ /* 0x100fe200078e004c */
[----:B------:R0:W-:Y:S01]  /*50d0*/  STG.E.128 desc[UR4][R88.64], R52 ;  /* 0x0000003458007986 */ /* 0x0001e2000c101d04 */
[----:B------:R-:W-:Y:S02]  /*50e0*/  F2FP.F16.F32.PACK_AB R64, R215, R86 ;  /* 0x00000056d740723e */ /* 0x000fe400000000ff */
[----:B------:R-:W-:Y:S01]  /*50f0*/  F2FP.F16.F32.PACK_AB R66, R87, R80 ;  /* 0x000000505742723e */ /* 0x000fe200000000ff */
[----:B------:R1:W-:Y:S01]  /*5100*/  STG.E.128 desc[UR4][R84.64], R56 ;  /* 0x0000003854007986 */ /* 0x0003e2000c101d04 */
[----:B------:R-:W-:Y:S01]  /*5110*/  IMAD.WIDE.U32 R86, R79, 0x10, R76 ;  /* 0x000000104f567825 */ /* 0x000fe200078e004c */
[----:B------:R-:W-:Y:S02]  /*5120*/  F2FP.F16.F32.PACK_AB R68, R207, R204 ;  /* 0x000000cccf44723e */ /* 0x000fe400000000ff */
[----:B------:R-:W-:Y:S01]  /*5130*/  F2FP.F16.F32.PACK_AB R72, R205, R72 ;  /* 0x00000048cd48723e */ /* 0x000fe200000000ff */
[----:B------:R-:W-:Y:S01]  /*5140*/  IMAD.WIDE.U32 R90, R69, 0x10, R82 ;  /* 0x00000010455a7825 */ /* 0x000fe200078e0052 */
[----:B------:R-:W-:-:S02]  /*5150*/  F2FP.F16.F32.PACK_AB R69, R209, R206 ;  /* 0x000000ced145723e */ /* 0x000fc400000000ff */
[----:B------:R-:W-:Y:S01]  /*5160*/  F2FP.F16.F32.PACK_AB R73, R202, R73 ;  /* 0x00000049ca49723e */ /* 0x000fe200000000ff */
[--C-:B------:R-:W-:Y:S01]  /*5170*/  IMAD.WIDE.U32 R78, R79, 0x10, R82.reuse ;  /* 0x000000104f4e7825 */ /* 0x100fe200078e0052 */
[----:B------:R-:W-:Y:S01]  /*5180*/  F2FP.F16.F32.PACK_AB R74, R203, R74 ;  /* 0x0000004acb4a723e */ /* 0x000fe200000000ff */
[----:B------:R2:W-:Y:S01]  /*5190*/  STG.E.128 desc[UR4][R90.64], R60 ;  /* 0x0000003c5a007986 */ /* 0x0005e2000c101d04 */
[----:B------:R-:W-:Y:S01]  /*51a0*/  F2FP.F16.F32.PACK_AB R75, R200, R75 ;  /* 0x0000004bc84b723e */ /* 0x000fe200000000ff */
[----:B------:R-:W-:Y:S01]  /*51b0*/  IMAD.WIDE.U32 R80, R81, 0x10, R82 ;  /* 0x0000001051507825 */ /* 0x000fe200078e0052 */
[----:B0-----:R-:W-:Y:S01]  /*51c0*/  F2FP.F16.F32.PACK_AB R55, R199, R198 ;  /* 0x000000c6c737723e */ /* 0x001fe200000000ff */
[----:B------:R0:W-:Y:S01]  /*51d0*/  STG.E.128 desc[UR4][R86.64], R64 ;  /* 0x0000004056007986 */ /* 0x0001e2000c101d04 */
[----:B------:R-:W-:Y:S01]  /*51e0*/  F2FP.F16.F32.PACK_AB R54, R197, R196 ;  /* 0x000000c4c536723e */ /* 0x000fe200000000ff */
[----:B------:R-:W-:Y:S01]  /*51f0*/  IMAD.WIDE.U32 R76, R71, 0x10, R76 ;  /* 0x00000010474c7825 */ /* 0x000fe200078e004c */
[----:B-1----:R-:W1:Y:S01]  /*5200*/  LDC.64 R84, c[0x0][0x210] ;  /* 0x00008400ff547b82 */ /* 0x002e620000000a00 */
[----:B------:R-:W-:-:S02]  /*5210*/  F2FP.F16.F32.PACK_AB R53, R195, R194 ;  /* 0x000000c2c335723e */ /* 0x000fc400000000ff */
[----:B------:R-:W-:Y:S01]  /*5220*/  IMAD.WIDE.U32 R82, R71, 0x10, R82 ;  /* 0x0000001047527825 */ /* 0x000fe200078e0052 */
[----:B------:R-:W-:Y:S02]  /*5230*/  F2FP.F16.F32.PACK_AB R71, R213, R208 ;  /* 0x000000d0d547723e */ /* 0x000fe400000000ff */
[----:B------:R-:W-:Y:S02]  /*5240*/  F2FP.F16.F32.PACK_AB R52, R193, R192 ;  /* 0x000000c0c134723e */ /* 0x000fe400000000ff */
[----:B------:R-:W-:Y:S01]  /*5250*/  F2FP.F16.F32.PACK_AB R56, R201, R190 ;  /* 0x000000bec938723e */ /* 0x000fe200000000ff */
[----:B------:R0:W-:Y:S01]  /*5260*/  STG.E.128 desc[UR4][R78.64], R68 ;  /* 0x000000444e007986 */ /* 0x0001e2000c101d04 */
[----:B------:R-:W-:Y:S02]  /*5270*/  F2FP.F16.F32.PACK_AB R57, R191, R188 ;  /* 0x000000bcbf39723e */ /* 0x000fe400000000ff */
[----:B------:R-:W-:Y:S01]  /*5280*/  F2FP.F16.F32.PACK_AB R58, R189, R186 ;  /* 0x000000babd3a723e */ /* 0x000fe200000000ff */
[----:B------:R0:W-:Y:S01]  /*5290*/  STG.E.128 desc[UR4][R2.64], R72 ;  /* 0x0000004802007986 */ /* 0x0001e2000c101d04 */
[----:B------:R-:W-:-:S02]  /*52a0*/  F2FP.F16.F32.PACK_AB R59, R185, R184 ;  /* 0x000000b8b93b723e */ /* 0x000fc400000000ff */
[----:B--2---:R-:W-:Y:S01]  /*52b0*/  F2FP.F16.F32.PACK_AB R63, R183, R182 ;  /* 0x000000b6b73f723e */ /* 0x004fe200000000ff */
[----:B------:R0:W-:Y:S01]  /*52c0*/  STG.E.128 desc[UR4][R80.64], R52 ;  /* 0x0000003450007986 */ /* 0x0001e2000c101d04 */
[----:B------:R-:W-:Y:S02]  /*52d0*/  F2FP.F16.F32.PACK_AB R62, R181, R180 ;  /* 0x000000b4b53e723e */ /* 0x000fe400000000ff */
[----:B------:R-:W-:Y:S01]  /*52e0*/  F2FP.F16.F32.PACK_AB R61, R179, R178 ;  /* 0x000000b2b33d723e */ /* 0x000fe200000000ff */
[----:B------:R0:W-:Y:S01]  /*52f0*/  STG.E.128 desc[UR4][R76.64], R56 ;  /* 0x000000384c007986 */ /* 0x0001e2000c101d04 */
[----:B------:R-:W-:Y:S02]  /*5300*/  F2FP.F16.F32.PACK_AB R60, R187, R0 ;  /* 0x00000000bb3c723e */ /* 0x000fe400000000ff */
[----:B-1----:R-:W-:-:S03]  /*5310*/  LEA R177, R84, R177, 0x2 ;  /* 0x000000b154b17211 */ /* 0x002fc600078e10ff */
[----:B------:R0:W-:Y:S01]  /*5320*/  STG.E.128 desc[UR4][R82.64], R60 ;  /* 0x0000003c52007986 */ /* 0x0001e2000c101d04 */
[----:B------:R-:W-:-:S13]  /*5330*/  ISETP.GE.AND P2, PT, R177, R85, PT ;  /* 0x00000055b100720c */ /* 0x000fda0003f46270 */
[----:B------:R-:W-:Y:S05]  /*5340*/  @!P2 BRA `(.L_x_3828) ;  /* 0xffffffb400b0a947 */ /* 0x000fea000383ffff */
[----:B------:R-:W-:Y:S05]  /*5350*/  EXIT ;  /* 0x000000000000794d */ /* 0x000fea0003800000 */
.L_x_3827:
        /* <DEDUP_REMOVED lines=8> */
.L_x_3830:
[----:B------:R-:W-:Y:S05]  /*53e0*/  BSYNC B0 ;  /* 0x0000000000007941 */ /* 0x000fea0003800000 */
.L_x_3829:
        /* <DEDUP_REMOVED lines=10> */
.L_x_3831:
[----:B------:R-:W-:Y:S01]  /*5490*/  HFMA2.MMA R67, -RZ, RZ, 0, 2.384185791015625e-07 ;  /* 0x00000004ff437435 */ /* 0x000fe200000001ff */
[----:B------:R-:W-:-:S05]  /*54a0*/  MOV R0, R65 ;  /* 0x0000004100007202 */ /* 0x000fca0000000f00 */
[----:B------:R-:W-:-:S05]  /*54b0*/  FADD.FTZ R55, R3, R0 ;  /* 0x0000000003377221 */ /* 0x000fca0000010000 */
[----:B------:R-:W-:-:S07]  /*54c0*/  MOV R222, R55 ;  /* 0x0000003700de7202 */ /* 0x000fce0000000f00 */
[----:B------:R-:W-:Y:S05]  /*54d0*/  WARPSYNC.COLLECTIVE R63, `(.L_x_3832) ;  /* 0x000000003f087348 */ /* 0x000fea0003c00000 */
[----:B------:R0:W1:Y:S02]  /*54e0*/  SHFL.BFLY P3, R65, R222, R67, R224 ;  /* 0x0c000043de417389 */ /* 0x00006400000600e0 */
[----:B01----:R-:W-:Y:S01]  /*54f0*/  ENDCOLLECTIVE ;  /* 0x000000000000791b */ /* 0x003fe20003800000 */
.L_x_3832:
[----:B------:R-:W-:Y:S01]  /*5500*/  HFMA2.MMA R67, -RZ, RZ, 0, 4.76837158203125e-07 ;  /* 0x00000008ff437435 */ /* 0x000fe200000001ff */
[----:B------:R-:W-:-:S05]  /*5510*/  MOV R0, R65 ;  /* 0x0000004100007202 */ /* 0x000fca0000000f00 */
[----:B------:R-:W-:-:S05]  /*5520*/  FADD.FTZ R57, R55, R0 ;  /* 0x0000000037397221 */ /* 0x000fca0000010000 */
[----:B------:R-:W-:-:S07]  /*5530*/  MOV R222, R57 ;  /* 0x0000003900de7202 */ /* 0x000fce0000000f00 */
[----:B------:R-:W-:Y:S05]  /*5540*/  WARPSYNC.COLLECTIVE R63, `(.L_x_3833) ;  /* 0x000000003f087348 */ /* 0x000fea0003c00000 */
[----:B------:R0:W1:Y:S02]  /*5550*/  SHFL.BFLY P3, R65, R222, R67, R224 ;  /* 0x0c000043de417389 */ /* 0x00006400000600e0 */
[----:B01----:R-:W-:Y:S01]  /*5560*/  ENDCOLLECTIVE ;  /* 0x000000000000791b */ /* 0x003fe20003800000 */
.L_x_3833:
[----:B------:R-:W-:Y:S01]  /*5570*/  HFMA2.MMA R67, -RZ, RZ, 0, 9.5367431640625e-07 ;  /* 0x00000010ff437435 */ /* 0x000fe200000001ff */
[----:B------:R-:W-:-:S05]  /*5580*/  MOV R0, R65 ;  /* 0x0000004100007202 */ /* 0x000fca0000000f00 */
[----:B------:R-:W-:-:S05]  /*5590*/  FADD.FTZ R61, R57, R0 ;  /* 0x00000000393d7221 */ /* 0x000fca0000010000 */
[----:B------:R-:W-:-:S07]  /*55a0*/  MOV R222, R61 ;  /* 0x0000003d00de7202 */ /* 0x000fce0000000f00 */
[----:B------:R-:W-:Y:S05]  /*55b0*/  WARPSYNC.COLLECTIVE R63, `(.L_x_3834) ;  /* 0x000000003f087348 */ /* 0x000fea0003c00000 */
[----:B------:R0:W1:Y:S02]  /*55c0*/  SHFL.BFLY P3, R65, R222, R67, R224 ;  /* 0x0c000043de417389 */ /* 0x00006400000600e0 */
[----:B01----:R-:W-:Y:S01]  /*55d0*/  ENDCOLLECTIVE ;  /* 0x000000000000791b */ /* 0x003fe20003800000 */
.L_x_3834:
[----:B------:R-:W-:Y:S01]  /*55e0*/  HFMA2.MMA R67, -RZ, RZ, 0, 5.9604644775390625e-08 ;  /* 0x00000001ff437435 */ /* 0x000fe200000001ff */
[----:B------:R-:W-:-:S05]  /*55f0*/  MOV R0, R65 ;  /* 0x0000004100007202 */ /* 0x000fca0000000f00 */
        /* <DEDUP_REMOVED lines=86> */
.L_x_3835:
[----:B------:R-:W-:Y:S01]  /*5b60*/  HFMA2.MMA R67, -RZ, RZ, 0, 1.1920928955078125e-07 ;  /* 0x00000002ff437435 */ /* 0x000fe200000001ff */
[----:B------:R-:W-:-:S05]  /*5b70*/  MOV R3, R65 ;  /* 0x0000004100037202 */ /* 0x000fca0000000f00 */
[----:B------:R-:W-:-:S05]  /*5b80*/  FADD.FTZ R3, R0, R3 ;  /* 0x0000000300037221 */ /* 0x000fca0000010000 */
[----:B------:R-:W-:-:S07]  /*5b90*/  MOV R222, R3 ;  /* 0x0000000300de7202 */ /* 0x000fce0000000f00 */
[----:B------:R-:W-:Y:S05]  /*5ba0*/  WARPSYNC.COLLECTIVE R63, `(.L_x_3836) ;  /* 0x000000003f087348 */ /* 0x000fea0003c00000 */
[----:B------:R0:W1:Y:S02]  /*5bb0*/  SHFL.BFLY P3, R65, R222, R67, R224 ;  /* 0x0c000043de417389 */ /* 0x00006400000600e0 */
[----:B01----:R-:W-:Y:S01]  /*5bc0*/  ENDCOLLECTIVE ;  /* 0x000000000000791b */ /* 0x003fe20003800000 */
.L_x_3836:
[----:B------:R-:W-:Y:S01]  /*5bd0*/  HFMA2.MMA R67, -RZ, RZ, 0, 2.384185791015625e-07 ;  /* 0x00000004ff437435 */ /* 0x000fe200000001ff */
[----:B------:R-:W-:-:S05]  /*5be0*/  MOV R218, R65 ;  /* 0x0000004100da7202 */ /* 0x000fca0000000f00 */
[----:B------:R-:W-:-:S05]  /*5bf0*/  FADD.FTZ R218, R3, R218 ;  /* 0x000000da03da7221 */ /* 0x000fca0000010000 */
[----:B------:R-:W-:-:S07]  /*5c00*/  MOV R222, R218 ;  /* 0x000000da00de7202 */ /* 0x000fce0000000f00 */
[----:B------:R-:W-:Y:S05]  /*5c10*/  WARPSYNC.COLLECTIVE R63, `(.L_x_3837) ;  /* 0x000000003f087348 */ /* 0x000fea0003c00000 */
[----:B------:R0:W1:Y:S02]  /*5c20*/  SHFL.BFLY P3, R65, R222, R67, R224 ;  /* 0x0c000043de417389 */ /* 0x00006400000600e0 */
[----:B01----:R-:W-:Y:S01]  /*5c30*/  ENDCOLLECTIVE ;  /* 0x000000000000791b */ /* 0x003fe20003800000 */
.L_x_3837:
[----:B------:R-:W-:Y:S01]  /*5c40*/  HFMA2.MMA R67, -RZ, RZ, 0, 4.76837158203125e-07 ;  /* 0x00000008ff437435 */ /* 0x000fe200000001ff */
[----:B------:R-:W-:-:S05]  /*5c50*/  MOV R53, R65 ;  /* 0x0000004100357202 */ /* 0x000fca0000000f00 */
[----:B------:R-:W-:-:S05]  /*5c60*/  FADD.FTZ R53, R218, R53 ;  /* 0x00000035da357221 */ /* 0x000fca0000010000 */
[----:B------:R-:W-:-:S07]  /*5c70*/  MOV R222, R53 ;  /* 0x0000003500de7202 */ /* 0x000fce0000000f00 */
[----:B------:R-:W-:Y:S05]  /*5c80*/  WARPSYNC.COLLECTIVE R63, `(.L_x_3838) ;  /* 0x000000003f087348 */ /* 0x000fea0003c00000 */
[----:B------:R0:W1:Y:S02]  /*5c90*/  SHFL.BFLY P3, R65, R222, R67, R224 ;  /* 0x0c000043de417389 */ /* 0x00006400000600e0 */
[----:B01----:R-:W-:Y:S01]  /*5ca0*/  ENDCOLLECTIVE ;  /* 0x000000000000791b */ /* 0x003fe20003800000 */
.L_x_3838:
[----:B------:R-:W-:Y:S01]  /*5cb0*/  HFMA2.MMA R67, -RZ, RZ, 0, 9.5367431640625e-07 ;  /* 0x00000010ff437435 */ /* 0x000fe200000001ff */
[----:B------:R-:W-:-:S05]  /*5cc0*/  MOV R220, R65 ;  /* 0x0000004100dc7202 */ /* 0x000fca0000000f00 */
[----:B------:R-:W-:-:S05]  /*5cd0*/  FADD.FTZ R220, R53, R220 ;  /* 0x000000dc35dc7221 */ /* 0x000fca0000010000 */
[----:B------:R-:W-:-:S07]  /*5ce0*/  MOV R222, R220 ;  /* 0x000000dc00de7202 */ /* 0x000fce0000000f00 */
[----:B------:R-:W-:Y:S05]  /*5cf0*/  WARPSYNC.COLLECTIVE R63, `(.L_x_3839) ;  /* 0x000000003f087348 */ /* 0x000fea0003c00000 */
[----:B------:R0:W1:Y:S02]  /*5d00*/  SHFL.BFLY P3, R65, R222, R67, R224 ;  /* 0x0c000043de417389 */ /* 0x00006400000600e0 */
[----:B01----:R-:W-:Y:S01]  /*5d10*/  ENDCOLLECTIVE ;  /* 0x000000000000791b */ /* 0x003fe20003800000 */
.L_x_3839:
[----:B------:R-:W-:Y:S01]  /*5d20*/  MOV R55, R65 ;  /* 0x0000004100377202 */ /* 0x000fe20000000f00 */
[----:B------:R-:W-:Y:S06]  /*5d30*/  BRA `(.L_x_3840) ;  /* 0xffffffe000847947 */ /* 0x000fec000383ffff */
.L_x_3841:
        /* <DEDUP_REMOVED lines=12> */
.L_x_33637:


//--------------------- .text._ZN10layer_norm31ln_parallel_residual_fwd_kernelINS_13Kernel_traitsI6__halfS2_S2_S2_fjLj1280ELj1ELj4ELj1ELj16ENS_18Kernel_traits_baseILj1280ES2_S2_S2_S2_fjLj128EEEEELb0ELb1ELb0EEEvNS_9FwdParamsE --------------------------
	.section	.text._ZN10layer_norm31ln_parallel_residual_fwd_kernelINS_13Kernel_traitsI6__halfS2_S2_S2_fjLj1280ELj1ELj4ELj1ELj16ENS_18Kernel_traits_baseILj1280ES2_S2_S2_S2_fjLj128EEEEELb0ELb1ELb0EEEvNS_9FwdParamsE,"ax",@progbits
	.align	128
        .global         _ZN10layer_norm31ln_parallel_residual_fwd_kernelINS_13Kernel_traitsI6__halfS2_S2_S2_fjLj1280ELj1ELj4ELj1ELj16ENS_18Kernel_traits_baseILj1280ES2_S2_S2_S2_fjLj128EEEEELb0ELb1ELb0EEEvNS_9FwdParamsE
        .type           _ZN10layer_norm31ln_parallel_residual_fwd_kernelINS_13Kernel_traitsI6__halfS2_S2_S2_fjLj1280ELj1ELj4ELj1ELj16ENS_18Kernel_traits_baseILj1280ES2_S2_S2_S2_fjLj128EEEEELb0ELb1ELb0EEEvNS_9FwdParamsE,@function
        .size           _ZN10layer_norm31ln_parallel_residual_fwd_kernelINS_13Kernel_traitsI6__halfS2_S2_S2_fjLj1280ELj1ELj4ELj1ELj16ENS_18Kernel_traits_baseILj1280ES2_S2_S2_S2_fjLj128EEEEELb0ELb1ELb0EEEvNS_9FwdParamsE,(.L_x_33638 - _ZN10layer_norm31ln_parallel_residual_fwd_kernelINS_13Kernel_traitsI6__halfS2_S2_S2_fjLj1280ELj1ELj4ELj1ELj16ENS_18Kernel_traits_baseILj1280ES2_S2_S2_S2_fjLj128EEEEELb0ELb1ELb0EEEvNS_9FwdParamsE)
        .other          _ZN10layer_norm31ln_parallel_residual_fwd_kernelINS_13Kernel_traitsI6__halfS2_S2_S2_fjLj1280ELj1ELj4ELj1ELj16ENS_18Kernel_traits_baseILj1280ES2_S2_S2_S2_fjLj128EEEEELb0ELb1ELb0EEEvNS_9FwdParamsE,@"STO_CUDA_ENTRY STV_DEFAULT"
_ZN10layer_norm31ln_parallel_residual_fwd_kernelINS_13Kernel_traitsI6__halfS2_S2_S2_fjLj1280ELj1ELj4ELj1ELj16ENS_18Kernel_traits_baseILj1280ES2_S2_S2_S2_fjLj128EEEEELb0ELb1ELb0EEEvNS_9FwdParamsE:
.text._ZN10layer_norm31ln_parallel_residual_fwd_kernelINS_13Kernel_traitsI6__halfS2_S2_S2_fjLj1280ELj1ELj4ELj1ELj16ENS_18Kernel_traits_baseILj1280ES2_S2_S2_S2_fjLj128EEEEELb0ELb1ELb0EEEvNS_9FwdParamsE:
        /* <DEDUP_REMOVED lines=13> */
[C---:B------:R-:W-:Y:S02]  /*00d0*/  ISETP.GE.U32.AND P5, PT, R35.reuse, 0x60, PT ;  /* 0x000000602300780c */ /* 0x040fe40003fa6070 */
[----:B------:R-:W-:Y:S02]  /*00e0*/  P2R R0, PR, RZ, 0x40 ;  /* 0x00000040ff007803 */ /* 0x000fe40000000000 */
[----:B------:R-:W-:Y:S02]  /*00f0*/  SHF.R.U32.HI R0, RZ, 0x5, R34 ;  /* 0x00000005ff007819 */ /* 0x000fe40000011622 */
[----:B------:R-:W-:-:S02]  /*0100*/  ISETP.GE.U32.AND P4, PT, R35, 0x80, PT ;  /* 0x000000802300780c */ /* 0x000fc40003f86070 */
[----:B------:R-:W-:Y:S02]  /*0110*/  ISETP.GE.U32.AND P3, PT, R35, 0xa0, PT ;  /* 0x000000a02300780c */ /* 0x000fe40003f66070 */
[----:B------:R-:W-:Y:S02]  /*0120*/  LOP3.LUT R34, R34, 0x1f, RZ, 0xc0, !PT ;  /* 0x0000001f22227812 */ /* 0x000fe400078ec0ff */
[----:B------:R-:W-:Y:S02]  /*0130*/  P2R R2, PR, RZ, 0x20 ;  /* 0x00000020ff027803 */ /* 0x000fe40000000000 */
[----:B--2---:R-:W-:Y:S02]  /*0140*/  LEA R100, R3, R0, 0x2 ;  /* 0x0000000003647211 */ /* 0x004fe400078e10ff */
[----:B------:R-:W-:Y:S02]  /*0150*/  P2R R2, PR, RZ, 0x10 ;  /* 0x00000010ff027803 */ /* 0x000fe40000000000 */
[----:B------:R-:W-:-:S02]  /*0160*/  P2R R0, PR, RZ, 0x8 ;  /* 0x00000008ff007803 */ /* 0x000fc40000000000 */
[----:B------:R-:W-:Y:S01]  /*0170*/  MOV R15, R34 ;  /* 0x00000022000f7202 */ /* 0x000fe20000000f00 */
[----:B---3--:R-:W-:Y:S06]  /*0180*/  @!P1 BRA `(.L_x_3843) ;  /* 0x0000000000309947 */ /* 0x008fec0003800000 */
        /* <DEDUP_REMOVED lines=8> */
[----:B------:R0:W5:Y:S01]  /*0210*/  LDG.E.128 R24, desc[UR4][R2.64] ;  /* 0x0000000402187981 */ /* 0x000162000c1e1d00 */
[----:B------:R-:W-:Y:S02]  /*0220*/  LOP3.LUT R15, R15, 0x20, RZ, 0xfc, !PT ;  /* 0x000000200f0f7812 */ /* 0x000fe400078efcff */
[----:B------:R-:W-:Y:S02]  /*0230*/  @!P0 CS2R R4, SRZ ;  /* 0x0000000000048805 */ /* 0x000fe4000001ff00 */
[----:B0-----:R-:W-:-:S07]  /*0240*/  @!P0 CS2R R6, SRZ ;  /* 0x0000000000068805 */ /* 0x001fce000001ff00 */
.L_x_3843:
[----:B------:R-:W-:Y:S05]  /*0250*/  BSYNC B0 ;  /* 0x0000000000007941 */ /* 0x000fea0003800000 */
.L_x_3842:
        /* <DEDUP_REMOVED lines=11> */
[----:B------:R-:W-:Y:S02]  /*0310*/  IADD3 R15, R15, 0x20, RZ ;  /* 0x000000200f0f7810 */ /* 0x000fe40007ffe0ff */
[----:B------:R-:W-:Y:S02]  /*0320*/  @!P0 CS2R R60, SRZ ;  /* 0x00000000003c8805 */ /* 0x000fe4000001ff00 */
[----:B0-----:R-:W-:-:S07]  /*0330*/  @!P0 CS2R R62, SRZ ;  /* 0x00000000003e8805 */ /* 0x001fce000001ff00 */
.L_x_3845:
[----:B------:R-:W-:Y:S05]  /*0340*/  BSYNC B0 ;  /* 0x0000000000007941 */ /* 0x000fea0003800000 */
.L_x_3844:
        /* <DEDUP_REMOVED lines=11> */
[----:B------:R-:W-:Y:S02]  /*0400*/  IADD3 R15, R15, 0x20, RZ ;  /* 0x000000200f0f7810 */ /* 0x000fe40007ffe0ff */
[----:B------:R-:W-:Y:S02]  /*0410*/  @!P0 CS2R R36, SRZ ;  /* 0x0000000000248805 */ /* 0x000fe4000001ff00 */
[----:B0-----:R-:W-:-:S07]  /*0420*/  @!P0 CS2R R38, SRZ ;  /* 0x0000000000268805 */ /* 0x001fce000001ff00 */
.L_x_3847:
[----:B------:R-:W-:Y:S05]  /*0430*/  BSYNC B0 ;  /* 0x0000000000007941 */ /* 0x000fea0003800000 */
.L_x_3846:
        /* <DEDUP_REMOVED lines=14> */
.L_x_3849:
[----:B------:R-:W-:Y:S05]  /*0520*/  BSYNC B0 ;  /* 0x0000000000007941 */ /* 0x000fea0003800000 */
.L_x_3848:
        /* <DEDUP_REMOVED lines=13> */
.L_x_3851:
[----:B------:R-:W-:Y:S05]  /*0600*/  BSYNC B0 ;  /* 0x0000000000007941 */ /* 0x000fea0003800000 */
.L_x_3850:
        /* <DEDUP_REMOVED lines=9> */
[----:B------:R-:W-:Y:S01]  /*06a0*/  ISETP.NE.AND P2, PT, RZ, UR6, PT ;  /* 0x00000006ff007c0c */ /* 0x000fe2000bf45270 */
[--C-:B------:R-:W-:Y:S01]  /*06b0*/  HADD2.F32 R14, -RZ, R9.reuse.H0_H0 ;  /* 0x20000009ff0e7230 */ /* 0x100fe20000004100 */
[----:B------:R-:W-:Y:S01]  /*06c0*/  ULDC UR7, c[0x0][0x218] ;  /* 0x0000860000077ab9 */ /* 0x000fe20000000800 */
[----:B------:R-:W-:Y:S01]  /*06d0*/  HADD2.F32 R15, -RZ, R9.H1_H1 ;  /* 0x30000009ff0f7230 */ /* 0x000fe20000004100 */
[----:B------:R-:W-:Y:S01]  /*06e0*/  P2R R96, PR, RZ, 0x4 ;  /* 0x00000004ff607803 */ /* 0x000fe20000000000 */
        /* <DEDUP_REMOVED lines=39> */
[----:B------:R-:W-:Y:S02]  /*0960*/  HADD2.F32 R26, -RZ, R27.H0_H0 ;  /* 0x2000001bff1a7230 */ /* 0x000fe40000004100 */
[----:B------:R-:W-:Y:S02]  /*0970*/  HADD2.F32 R10, -RZ, R11.H0_H0 ;  /* 0x2000000bff0a7230 */ /* 0x000fe40000004100 */
[--C-:B------:R-:W-:Y:S02]  /*0980*/  HADD2.F32 R42, -RZ, R43.reuse.H0_H0 ;  /* 0x2000002bff2a7230 */ /* 0x100fe40000004100 */
[----:B------:R-:W-:-:S02]  /*0990*/  HADD2.F32 R63, -RZ, R43.H1_H1 ;  /* 0x3000002bff3f7230 */ /* 0x000fc40000004100 */
[--C-:B------:R-:W-:Y:S02]  /*09a0*/  HADD2.F32 R58, -RZ, R59.reuse.H0_H0 ;  /* 0x2000003bff3a7230 */ /* 0x100fe40000004100 */
        /* <DEDUP_REMOVED lines=34> */
[----:B------:R-:W-:-:S07]  /*0bd0*/  HADD2.F32 R102, -RZ, R55.H1_H1 ;  /* 0x30000037ff667230 */ /* 0x000fce0000004100 */
.L_x_4033:
        /* <DEDUP_REMOVED lines=29> */
.L_x_3855:
[----:B-----5:R-:W-:-:S05]  /*0db0*/  HADD2.F32 R107, -RZ, R44.H0_H0 ;  /* 0x2000002cff6b7230 */ /* 0x020fca0000004100 */
[----:B------:R-:W-:Y:S01]  /*0dc0*/  FADD.FTZ R98, R107, R98 ;  /* 0x000000626b627221 */ /* 0x000fe20000010000 */
[----:B------:R-:W-:Y:S06]  /*0dd0*/  BRA `(.L_x_3856) ;  /* 0x0000000000107947 */ /* 0x000fec0003800000 */
.L_x_3854:
[----:B-----5:R-:W-:Y:S02]  /*0de0*/  HADD2.F32 R107, -RZ, R48.H0_H0 ;  /* 0x20000030ff6b7230 */ /* 0x020fe40000004100 */
[----:B------:R-:W-:-:S03]  /*0df0*/  @P2 HADD2.F32 R119, -RZ, R44.H0_H0 ;  /* 0x2000002cff772230 */ /* 0x000fc60000004100 */
[----:B------:R-:W-:-:S04]  /*0e00*/  FADD.FTZ R98, R107, R98 ;  /* 0x000000626b627221 */ /* 0x000fc80000010000 */
[----:B------:R-:W-:-:S07]  /*0e10*/  @P2 FADD.FTZ R98, R119, R98 ;  /* 0x0000006277622221 */ /* 0x000fce0000010000 */
.L_x_3856:
[----:B------:R-:W-:-:S04]  /*0e20*/  F2FP.F16.F32.PACK_AB R106, RZ, R98 ;  /* 0x00000062ff6a723e */ /* 0x000fc800000000ff */
[----:B------:R-:W-:-:S07]  /*0e30*/  PRMT R36, R106, 0x7610, R36 ;  /* 0x000076106a247816 */ /* 0x000fce0000000024 */
.L_x_3857:
[----:B------:R-:W-:Y:S01]  /*0e40*/  HADD2.F32 R107, -RZ, R52.H1_H1 ;  /* 0x30000034ff6b7230 */ /* 0x000fe20000004100 */
[----:B------:R-:W-:Y:S06]  /*0e50*/  @P3 BRA `(.L_x_3858) ;  /* 0x0000000000203947 */ /* 0x000fec0003800000 */
[----:B------:R-:W-:-:S04]  /*0e60*/  ISETP.NE.U32.AND P4, PT, RZ, UR10, PT ;  /* 0x0000000aff007c0c */ /* 0x000fc8000bf85070 */
[----:B------:R-:W-:-:S13]  /*0e70*/  ISETP.NE.AND.EX P4, PT, RZ, UR11, PT, P4 ;  /* 0x0000000bff007c0c */ /* 0x000fda000bf85340 */
[----:B------:R-:W-:Y:S05]  /*0e80*/  @P4 BRA `(.L_x_3859) ;  /* 0x0000000000084947 */ /* 0x000fea0003800000 */
[----:B------:R-:W-:Y:S05]  /*0e90*/  @P0 BRA `(.L_x_3860) ;  /* 0x0000000000200947 */ /* 0x000fea0003800000 */
[----:B------:R-:W-:Y:S05]  /*0ea0*/  BRA `(.L_x_3861) ;  /* 0x0000000000247947 */ /* 0x000fea0003800000 */
.L_x_3859:
[----:B-----5:R-:W-:-:S05]  /*0eb0*/  HADD2.F32 R52, -RZ, R44.H1_H1 ;  /* 0x3000002cff347230 */ /* 0x020fca0000004100 */
[----:B------:R-:W-:Y:S01]  /*0ec0*/  FADD.FTZ R107, R52, R107 ;  /* 0x0000006b346b7221 */ /* 0x000fe20000010000 */
[----:B------:R-:W-:Y:S06]  /*0ed0*/  BRA `(.L_x_3860) ;  /* 0x0000000000107947 */ /* 0x000fec0003800000 */
.L_x_3858:
[----:B-----5:R-:W-:Y:S02]  /*0ee0*/  HADD2.F32 R52, -RZ, R48.H1_H1 ;  /* 0x30000030ff347230 */ /* 0x020fe40000004100 */
[----:B------:R-:W-:-:S03]  /*0ef0*/  @P2 HADD2.F32 R106, -RZ, R44.H1_H1 ;  /* 0x3000002cff6a2230 */ /* 0x000fc60000004100 */
[----:B------:R-:W-:-:S04]  /*0f00*/  FADD.FTZ R107, R52, R107 ;  /* 0x0000006b346b7221 */ /* 0x000fc80000010000 */
[----:B------:R-:W-:-:S07]  /*0f10*/  @P2 FADD.FTZ R107, R106, R107 ;  /* 0x0000006b6a6b2221 */ /* 0x000fce0000010000 */
.L_x_3860:
[----:B------:R-:W-:-:S04]  /*0f20*/  F2FP.F16.F32.PACK_AB R52, RZ, R107 ;  /* 0x0000006bff34723e */ /* 0x000fc800000000ff */
[----:B------:R-:W-:-:S07]  /*0f30*/  PRMT R36, R36, 0x5410, R52 ;  /* 0x0000541024247816 */ /* 0x000fce0000000034 */
.L_x_3861:
[----:B------:R-:W-:Y:S01]  /*0f40*/  HADD2.F32 R106, -RZ, R53.H0_H0 ;  /* 0x20000035ff6a7230 */ /* 0x000fe20000004100 */
[----:B------:R-:W-:Y:S06]  /*0f50*/  @P3 BRA `(.L_x_3862) ;  /* 0x0000000000203947 */ /* 0x000fec0003800000 */
[----:B------:R-:W-:-:S04]  /*0f60*/  ISETP.NE.U32.AND P4, PT, RZ, UR10, PT ;  /* 0x0000000aff007c0c */ /* 0x000fc8000bf85070 */
[----:B------:R-:W-:-:S13]  /*0f70*/  ISETP.NE.AND.EX P4, PT, RZ, UR11, PT, P4 ;  /* 0x0000000bff007c0c */ /* 0x000fda000bf85340 */
[----:B------:R-:W-:Y:S05]  /*0f80*/  @P4 BRA `(.L_x_3863) ;  /* 0x0000000000084947 */ /* 0x000fea0003800000 */
[----:B------:R-:W-:Y:S05]  /*0f90*/  @P0 BRA `(.L_x_3864) ;  /* 0x0000000000200947 */ /* 0x000fea0003800000 */
[----:B------:R-:W-:Y:S05]  /*0fa0*/  BRA `(.L_x_3865) ;  /* 0x0000000000247947 */ /* 0x000fea0003800000 */
.L_x_3863:
[----:B-----5:R-:W-:-:S05]  /*0fb0*/  HADD2.F32 R119, -RZ, R45.H0_H0 ;  /* 0x2000002dff777230 */ /* 0x020fca0000004100 */
[----:B------:R-:W-:Y:S01]  /*0fc0*/  FADD.FTZ R106, R119, R106 ;  /* 0x0000006a776a7221 */ /* 0x000fe20000010000 */
[----:B------:R-:W-:Y:S06]  /*0fd0*/  BRA `(.L_x_3864) ;  /* 0x0000000000107947 */ /* 0x000fec0003800000 */
.L_x_3862:
[----:B-----5:R-:W-:Y:S02]  /*0fe0*/  HADD2.F32 R119, -RZ, R49.H0_H0 ;  /* 0x20000031ff777230 */ /* 0x020fe40000004100 */
[----:B------:R-:W-:-:S03]  /*0ff0*/  @P2 HADD2.F32 R127, -RZ, R45.H0_H0 ;  /* 0x2000002dff7f2230 */ /* 0x000fc60000004100 */
[----:B------:R-:W-:-:S04]  /*1000*/  FADD.FTZ R106, R119, R106 ;  /* 0x0000006a776a7221 */ /* 0x000fc80000010000 */
[----:B------:R-:W-:-:S07]  /*1010*/  @P2 FADD.FTZ R106, R127, R106 ;  /* 0x0000006a7f6a2221 */ /* 0x000fce0000010000 */
.L_x_3864:
[----:B------:R-:W-:-:S04]  /*1020*/  F2FP.F16.F32.PACK_AB R52, RZ, R106 ;  /* 0x0000006aff34723e */ /* 0x000fc800000000ff */
[----:B------:R-:W-:-:S07]  /*1030*/  PRMT R37, R52, 0x7610, R37 ;  /* 0x0000761034257816 */ /* 0x000fce0000000025 */
.L_x_3865:
[----:B------:R-:W-:Y:S01]  /*1040*/  HADD2.F32 R119, -RZ, R53.H1_H1 ;  /* 0x30000035ff777230 */ /* 0x000fe20000004100 */
[----:B------:R-:W-:Y:S06]  /*1050*/  @P3 BRA `(.L_x_3866) ;  /* 0x0000000000203947 */ /* 0x000fec0003800000 */
[----:B------:R-:W-:-:S04]  /*1060*/  ISETP.NE.U32.AND P4, PT, RZ, UR10, PT ;  /* 0x0000000aff007c0c */ /* 0x000fc8000bf85070 */
[----:B------:R-:W-:-:S13]  /*1070*/  ISETP.NE.AND.EX P4, PT, RZ, UR11, PT, P4 ;  /* 0x0000000bff007c0c */ /* 0x000fda000bf85340 */
[----:B------:R-:W-:Y:S05]  /*1080*/  @P4 BRA `(.L_x_3867) ;  /* 0x0000000000084947 */ /* 0x000fea0003800000 */
[----:B------:R-:W-:Y:S05]  /*1090*/  @P0 BRA `(.L_x_3868) ;  /* 0x0000000000200947 */ /* 0x000fea0003800000 */
[----:B------:R-:W-:Y:S05]  /*10a0*/  BRA `(.L_x_3869) ;  /* 0x0000000000247947 */ /* 0x000fea0003800000 */
.L_x_3867:
[----:B-----5:R-:W-:-:S05]  /*10b0*/  HADD2.F32 R52, -RZ, R45.H1_H1 ;  /* 0x3000002dff347230 */ /* 0x020fca0000004100 */
[----:B------:R-:W-:Y:S01]  /*10c0*/  FADD.FTZ R119, R52, R119 ;  /* 0x0000007734777221 */ /* 0x000fe20000010000 */
[----:B------:R-:W-:Y:S06]  /*10d0*/  BRA `(.L_x_3868) ;  /* 0x0000000000107947 */ /* 0x000fec0003800000 */
.L_x_3866:
[----:B-----5:R-:W-:Y:S02]  /*10e0*/  HADD2.F32 R52, -RZ, R49.H1_H1 ;  /* 0x30000031ff347230 */ /* 0x020fe40000004100 */
[----:B------:R-:W-:-:S03]  /*10f0*/  @P2 HADD2.F32 R118, -RZ, R45.H1_H1 ;  /* 0x3000002dff762230 */ /* 0x000fc60000004100 */
[----:B------:R-:W-:-:S04]  /*1100*/  FADD.FTZ R119, R52, R119 ;  /* 0x0000007734777221 */ /* 0x000fc80000010000 */
[----:B------:R-:W-:-:S07]  /*1110*/  @P2 FADD.FTZ R119, R118, R119 ;  /* 0x0000007776772221 */ /* 0x000fce0000010000 */
.L_x_3868:
[----:B------:R-:W-:-:S04]  /*1120*/  F2FP.F16.F32.PACK_AB R52, RZ, R119 ;  /* 0x00000077ff34723e */ /* 0x000fc800000000ff */
[----:B------:R-:W-:-:S07]  /*1130*/  PRMT R37, R37, 0x5410, R52 ;  /* 0x0000541025257816 */ /* 0x000fce0000000034 */
.L_x_3869:
[----:B------:R-:W-:Y:S01]  /*1140*/  HADD2.F32 R118, -RZ, R54.H0_H0 ;  /* 0x20000036ff767230 */ /* 0x000fe20000004100 */
[----:B------:R-:W-:Y:S06]  /*1150*/  @P3 BRA `(.L_x_3870) ;  /* 0x0000000000203947 */ /* 0x000fec0003800000 */
[----:B------:R-:W-:-:S04]  /*1160*/  ISETP.NE.U32.AND P4, PT, RZ, UR10, PT ;  /* 0x0000000aff007c0c */ /* 0x000fc8000bf85070 */
[----:B------:R-:W-:-:S13]  /*1170*/  ISETP.NE.AND.EX P4, PT, RZ, UR11, PT, P4 ;  /* 0x0000000bff007c0c */ /* 0x000fda000bf85340 */
[----:B------:R-:W-:Y:S05]  /*1180*/  @P4 BRA `(.L_x_3871) ;  /* 0x0000000000084947 */ /* 0x000fea0003800000 */
[----:B------:R-:W-:Y:S05]  /*1190*/  @P0 BRA `(.L_x_3872) ;  /* 0x0000000000200947 */ /* 0x000fea0003800000 */
[----:B------:R-:W-:Y:S05]  /*11a0*/  BRA `(.L_x_3873) ;  /* 0x0000000000247947 */ /* 0x000fea0003800000 */
.L_x_3871:
[----:B-----5:R-:W-:-:S05]  /*11b0*/  HADD2.F32 R53, -RZ, R46.H0_H0 ;  /* 0x2000002eff357230 */ /* 0x020fca0000004100 */
[----:B------:R-:W-:Y:S01]  /*11c0*/  FADD.FTZ R118, R53, R118 ;  /* 0x0000007635767221 */ /* 0x000fe20000010000 */
[----:B------:R-:W-:Y:S06]  /*11d0*/  BRA `(.L_x_3872) ;  /* 0x0000000000107947 */ /* 0x000fec0003800000 */
.L_x_3870:
[----:B-----5:R-:W-:Y:S02]  /*11e0*/  HADD2.F32 R53, -RZ, R50.H0_H0 ;  /* 0x20000032ff357230 */ /* 0x020fe40000004100 */
[----:B------:R-:W-:-:S03]  /*11f0*/  @P2 HADD2.F32 R127, -RZ, R46.H0_H0 ;  /* 0x2000002eff7f2230 */ /* 0x000fc60000004100 */
[----:B------:R-:W-:-:S04]  /*1200*/  FADD.FTZ R118, R53, R118 ;  /* 0x0000007635767221 */ /* 0x000fc80000010000 */
[----:B------:R-:W-:-:S07]  /*1210*/  @P2 FADD.FTZ R118, R127, R118 ;  /* 0x000000767f762221 */ /* 0x000fce0000010000 */
.L_x_3872:
[----:B------:R-:W-:-:S04]  /*1220*/  F2FP.F16.F32.PACK_AB R52, RZ, R118 ;  /* 0x00000076ff34723e */ /* 0x000fc800000000ff */
[----:B------:R-:W-:-:S07]  /*1230*/  PRMT R38, R52, 0x7610, R38 ;  /* 0x0000761034267816 */ /* 0x000fce0000000026 */
.L_x_3873:
[----:B------:R-:W-:Y:S01]  /*1240*/  HADD2.F32 R126, -RZ, R54.H1_H1 ;  /* 0x30000036ff7e7230 */ /* 0x000fe20000004100 */
[----:B------:R-:W-:Y:S06]  /*1250*/  @P3 BRA `(.L_x_3874) ;  /* 0x0000000000203947 */ /* 0x000fec0003800000 */
[----:B------:R-:W-:-:S04]  /*1260*/  ISETP.NE.U32.AND P4, PT, RZ, UR10, PT ;  /* 0x0000000aff007c0c */ /* 0x000fc8000bf85070 */
[----:B------:R-:W-:-:S13]  /*1270*/  ISETP.NE.AND.EX P4, PT, RZ, UR11, PT, P4 ;  /* 0x0000000bff007c0c */ /* 0x000fda000bf85340 */
[----:B------:R-:W-:Y:S05]  /*1280*/  @P4 BRA `(.L_x_3875) ;  /* 0x0000000000084947 */ /* 0x000fea0003800000 */
[----:B------:R-:W-:Y:S05]  /*1290*/  @P0 BRA `(.L_x_3876) ;  /* 0x0000000000200947 */ /* 0x000fea0003800000 */
[----:B------:R-:W-:Y:S05]  /*12a0*/  BRA `(.L_x_3877) ;  /* 0x0000000000247947 */ /* 0x000fea0003800000 */
.L_x_3875:
[----:B-----5:R-:W-:-:S05]  /*12b0*/  HADD2.F32 R53, -RZ, R46.H1_H1 ;  /* 0x3000002eff357230 */ /* 0x020fca0000004100 */
[----:B------:R-:W-:Y:S01]  /*12c0*/  FADD.FTZ R126, R53, R126 ;  /* 0x0000007e357e7221 */ /* 0x000fe20000010000 */
[----:B------:R-:W-:Y:S06]  /*12d0*/  BRA `(.L_x_3876) ;  /* 0x0000000000107947 */ /* 0x000fec0003800000 */
.L_x_3874:
[----:B-----5:R-:W-:Y:S02]  /*12e0*/  HADD2.F32 R53, -RZ, R50.H1_H1 ;  /* 0x30000032ff357230 */ /* 0x020fe40000004100 */
[----:B------:R-:W-:-:S03]  /*12f0*/  @P2 HADD2.F32 R127, -RZ, R46.H1_H1 ;  /* 0x3000002eff7f2230 */ /* 0x000fc60000004100 */
[----:B------:R-:W-:-:S04]  /*1300*/  FADD.FTZ R126, R53, R126 ;  /* 0x0000007e357e7221 */ /* 0x000fc80000010000 */
[----:B------:R-:W-:-:S07]  /*1310*/  @P2 FADD.FTZ R126, R127, R126 ;  /* 0x0000007e7f7e2221 */ /* 0x000fce0000010000 */
.L_x_3876:
[----:B------:R-:W-:-:S04]  /*1320*/  F2FP.F16.F32.PACK_AB R52, RZ, R126 ;  /* 0x0000007eff34723e */ /* 0x000fc800000000ff */
[----:B------:R-:W-:-:S07]  /*1330*/  PRMT R38, R38, 0x5410, R52 ;  /* 0x0000541026267816 */ /* 0x000fce0000000034 */
.L_x_3877:
[----:B------:R-:W-:Y:S01]  /*1340*/  HADD2.F32 R127, -RZ, R55.H0_H0 ;  /* 0x20000037ff7f7230 */ /* 0x000fe20000004100 */
[----:B------:R-:W-:Y:S06]  /*1350*/  @P3 BRA `(.L_x_3878) ;  /* 0x0000000000203947 */ /* 0x000fec0003800000 */
[----:B------:R-:W-:-:S04]  /*1360*/  ISETP.NE.U32.AND P4, PT, RZ, UR10, PT ;  /* 0x0000000aff007c0c */ /* 0x000fc8000bf85070 */
[----:B------:R-:W-:-:S13]  /*1370*/  ISETP.NE.AND.EX P4, PT, RZ, UR11, PT, P4 ;  /* 0x0000000bff007c0c */ /* 0x000fda000bf85340 */
[----:B------:R-:W-:Y:S05]  /*1380*/  @P4 BRA `(.L_x_3879) ;  /* 0x0000000000084947 */ /* 0x000fea0003800000 */
[----:B------:R-:W-:Y:S05]  /*1390*/  @P0 BRA `(.L_x_3880) ;  /* 0x0000000000200947 */ /* 0x000fea0003800000 */
[----:B------:R-:W-:Y:S05]  /*13a0*/  BRA `(.L_x_3881) ;  /* 0x0000000000247947 */ /* 0x000fea0003800000 */
.L_x_3879:
[----:B-----5:R-:W-:-:S05]  /*13b0*/  HADD2.F32 R52, -RZ, R47.H0_H0 ;  /* 0x2000002fff347230 */ /* 0x020fca0000004100 */
[----:B------:R-:W-:Y:S01]  /*13c0*/  FADD.FTZ R127, R52, R127 ;  /* 0x0000007f347f7221 */ /* 0x000fe20000010000 */
[----:B------:R-:W-:Y:S06]  /*13d0*/  BRA `(.L_x_3880) ;  /* 0x0000000000107947 */ /* 0x000fec0003800000 */
.L_x_3878:
[----:B-----5:R-:W-:Y:S02]  /*13e0*/  HADD2.F32 R52, -RZ, R51.H0_H0 ;  /* 0x20000033ff347230 */ /* 0x020fe40000004100 */
[----:B------:R-:W-:-:S03]  /*13f0*/  @P2 HADD2.F32 R54, -RZ, R47.H0_H0 ;  /* 0x2000002fff362230 */ /* 0x000fc60000004100 */
[----:B------:R-:W-:-:S04]  /*1400*/  FADD.FTZ R127, R52, R127 ;  /* 0x0000007f347f7221 */ /* 0x000fc80000010000 */
[----:B------:R-:W-:-:S07]  /*1410*/  @P2 FADD.FTZ R127, R54, R127 ;  /* 0x0000007f367f2221 */ /* 0x000fce0000010000 */
.L_x_3880:
[----:B------:R-:W-:-:S04]  /*1420*/  F2FP.F16.F32.PACK_AB R52, RZ, R127 ;  /* 0x0000007fff34723e */ /* 0x000fc800000000ff */
[----:B------:R-:W-:-:S07]  /*1430*/  PRMT R39, R52, 0x7610, R39 ;  /* 0x0000761034277816 */ /* 0x000fce0000000027 */
.L_x_3881:
[----:B------:R-:W-:Y:S01]  /*1440*/  HADD2.F32 R136, -RZ, R55.H1_H1 ;  /* 0x30000037ff887230 */ /* 0x000fe20000004100 */
[----:B------:R-:W-:Y:S06]  /*1450*/  @P3 BRA `(.L_x_3882) ;  /* 0x0000000000203947 */ /* 0x000fec0003800000 */
[----:B------:R-:W-:-:S04]  /*1460*/  ISETP.NE.U32.AND P2, PT, RZ, UR10, PT ;  /* 0x0000000aff007c0c */ /* 0x000fc8000bf45070 */
[----:B------:R-:W-:-:S13]  /*1470*/  ISETP.NE.AND.EX P2, PT, RZ, UR11, PT, P2 ;  /* 0x0000000bff007c0c */ /* 0x000fda000bf45320 */
[----:B------:R-:W-:Y:S05]  /*1480*/  @P2 BRA `(.L_x_3883) ;  /* 0x0000000000082947 */ /* 0x000fea0003800000 */
[----:B------:R-:W-:Y:S05]  /*1490*/  @P0 BRA `(.L_x_3884) ;  /* 0x0000000000200947 */ /* 0x000fea0003800000 */
[----:B------:R-:W-:Y:S05]  /*14a0*/  BRA `(.L_x_3885) ;  /* 0x0000000000247947 */ /* 0x000fea0003800000 */
.L_x_3883:
[----:B-----5:R-:W-:-:S05]  /*14b0*/  HADD2.F32 R53, -RZ, R47.H1_H1 ;  /* 0x3000002fff357230 */ /* 0x020fca0000004100 */
[----:B------:R-:W-:Y:S01]  /*14c0*/  FADD.FTZ R136, R53, R136 ;  /* 0x0000008835887221 */ /* 0x000fe20000010000 */
[----:B------:R-:W-:Y:S06]  /*14d0*/  BRA `(.L_x_3884) ;  /* 0x0000000000107947 */ /* 0x000fec0003800000 */
.L_x_3882:
[----:B-----5:R-:W-:Y:S02]  /*14e0*/  HADD2.F32 R53, -RZ, R51.H1_H1 ;  /* 0x30000033ff357230 */ /* 0x020fe40000004100 */
[----:B------:R-:W-:-:S03]  /*14f0*/  @P2 HADD2.F32 R55, -RZ, R47.H1_H1 ;  /* 0x3000002fff372230 */ /* 0x000fc60000004100 */
[----:B------:R-:W-:-:S04]  /*1500*/  FADD.FTZ R136, R53, R136 ;  /* 0x0000008835887221 */ /* 0x000fc80000010000 */
[----:B------:R-:W-:-:S07]  /*1510*/  @P2 FADD.FTZ R136, R55, R136 ;  /* 0x0000008837882221 */ /* 0x000fce0000010000 */
.L_x_3884:
[----:B------:R-:W-:-:S04]  /*1520*/  F2FP.F16.F32.PACK_AB R52, RZ, R136 ;  /* 0x00000088ff34723e */ /* 0x000fc800000000ff */
[----:B------:R-:W-:-:S07]  /*1530*/  PRMT R39, R39, 0x5410, R52 ;  /* 0x0000541027277816 */ /* 0x000fce0000000034 */
.L_x_3885:
[----:B------:R-:W0:Y:S01]  /*1540*/  @P0 LDC.64 R52, c[0x0][0x238] ;  /* 0x00008e00ff340b82 */ /* 0x000e220000000a00 */
[C---:B------:R-:W-:Y:S02]  /*1550*/  IADD3 R142, R141.reuse, 0x20, RZ ;  /* 0x000000208d8e7810 */ /* 0x040fe40007ffe0ff */
[----:B0-----:R-:W-:-:S04]  /*1560*/  @P0 LEA R52, P2, R141, R52, 0x4 ;  /* 0x000000348d340211 */ /* 0x001fc800078420ff */
[----:B------:R-:W-:-:S05]  /*1570*/  @P0 LEA.HI.X R53, R141, R53, RZ, 0x4, P2 ;  /* 0x000000358d350211 */ /* 0x000fca00010f24ff */
[----:B------:R0:W-:Y:S04]  /*1580*/  @P0 STG.E.128 desc[UR4][R52.64], R36 ;  /* 0x0000002434000986 */ /* 0x0001e8000c101d04 */
.L_x_3853:
[----:B------:R-:W-:Y:S05]  /*1590*/  BSYNC B0 ;  /* 0x0000000000007941 */ /* 0x000fea0003800000 */
.L_x_3852:
        /* <DEDUP_REMOVED lines=25> */
.L_x_3889:
[----:B-----5:R-:W-:-:S05]  /*1730*/  HADD2.F32 R108, -RZ, R44.H0_H0 ;  /* 0x2000002cff6c7230 */ /* 0x020fca0000004100 */
[----:B------:R-:W-:Y:S01]  /*1740*/  FADD.FTZ R101, R108, R101 ;  /* 0x000000656c657221 */ /* 0x000fe20000010000 */
[----:B------:R-:W-:Y:S06]  /*1750*/  BRA `(.L_x_3890) ;  /* 0x0000000000107947 */ /* 0x000fec0003800000 */
.L_x_3888:
[----:B-----5:R-:W-:Y:S02]  /*1760*/  HADD2.F32 R108, -RZ, R48.H0_H0 ;  /* 0x20000030ff6c7230 */ /* 0x020fe40000004100 */
[----:B------:R-:W-:-:S03]  /*1770*/  @P2 HADD2.F32 R116, -RZ, R44.H0_H0 ;  /* 0x2000002cff742230 */ /* 0x000fc60000004100 */
[----:B------:R-:W-:-:S04]  /*1780*/  FADD.FTZ R101, R108, R101 ;  /* 0x000000656c657221 */ /* 0x000fc80000010000 */
[----:B------:R-:W-:-:S07]  /*1790*/  @P2 FADD.FTZ R101, R116, R101 ;  /* 0x0000006574652221 */ /* 0x000fce0000010000 */
.L_x_3890:
[----:B------:R-:W-:-:S04]  /*17a0*/  F2FP.F16.F32.PACK_AB R108, RZ, R101 ;  /* 0x00000065ff6c723e */ /* 0x000fc800000000ff */
[----:B------:R-:W-:-:S07]  /*17b0*/  PRMT R36, R108, 0x7610, R36 ;  /* 0x000076106c247816 */ /* 0x000fce0000000024 */
.L_x_3891:
[----:B------:R-:W-:Y:S01]  /*17c0*/  HADD2.F32 R108, -RZ, R52.H1_H1 ;  /* 0x30000034ff6c7230 */ /* 0x000fe20000004100 */
[----:B------:R-:W-:Y:S06]  /*17d0*/  @P3 BRA `(.L_x_3892) ;  /* 0x0000000000203947 */ /* 0x000fec0003800000 */
[----:B------:R-:W-:-:S04]  /*17e0*/  ISETP.NE.U32.AND P4, PT, RZ, UR10, PT ;  /* 0x0000000aff007c0c */ /* 0x000fc8000bf85070 */
[----:B------:R-:W-:-:S13]  /*17f0*/  ISETP.NE.AND.EX P4, PT, RZ, UR11, PT, P4 ;  /* 0x0000000bff007c0c */ /* 0x000fda000bf85340 */
[----:B------:R-:W-:Y:S05]  /*1800*/  @P4 BRA `(.L_x_3893) ;  /* 0x0000000000084947 */ /* 0x000fea0003800000 */
[----:B------:R-:W-:Y:S05]  /*1810*/  @P0 BRA `(.L_x_3894) ;  /* 0x0000000000200947 */ /* 0x000fea0003800000 */
[----:B------:R-:W-:Y:S05]  /*1820*/  BRA `(.L_x_3895) ;  /* 0x0000000000247947 */ /* 0x000fea0003800000 */
.L_x_3893:
[----:B-----5:R-:W-:-:S05]  /*1830*/  HADD2.F32 R109, -RZ, R44.H1_H1 ;  /* 0x3000002cff6d7230 */ /* 0x020fca0000004100 */
[----:B------:R-:W-:Y:S01]  /*1840*/  FADD.FTZ R108, R109, R108 ;  /* 0x0000006c6d6c7221 */ /* 0x000fe20000010000 */
[----:B------:R-:W-:Y:S06]  /*1850*/  BRA `(.L_x_3894) ;  /* 0x0000000000107947 */ /* 0x000fec0003800000 */
.L_x_3892:
[----:B-----5:R-:W-:Y:S02]  /*1860*/  HADD2.F32 R109, -RZ, R48.H1_H1 ;  /* 0x30000030ff6d7230 */ /* 0x020fe40000004100 */
[----:B------:R-:W-:-:S03]  /*1870*/  @P2 HADD2.F32 R117, -RZ, R44.H1_H1 ;  /* 0x3000002cff752230 */ /* 0x000fc60000004100 */
[----:B------:R-:W-:-:S04]  /*1880*/  FADD.FTZ R108, R109, R108 ;  /* 0x0000006c6d6c7221 */ /* 0x000fc80000010000 */
[----:B------:R-:W-:-:S07]  /*1890*/  @P2 FADD.FTZ R108, R117, R108 ;  /* 0x0000006c756c2221 */ /* 0x000fce0000010000 */
.L_x_3894:
[----:B------:R-:W-:-:S04]  /*18a0*/  F2FP.F16.F32.PACK_AB R52, RZ, R108 ;  /* 0x0000006cff34723e */ /* 0x000fc800000000ff */
[----:B------:R-:W-:-:S07]  /*18b0*/  PRMT R36, R36, 0x5410, R52 ;  /* 0x0000541024247816 */ /* 0x000fce0000000034 */
.L_x_3895:
[----:B------:R-:W-:Y:S01]  /*18c0*/  HADD2.F32 R109, -RZ, R53.H0_H0 ;  /* 0x20000035ff6d7230 */ /* 0x000fe20000004100 */
[----:B------:R-:W-:Y:S06]  /*18d0*/  @P3 BRA `(.L_x_3896) ;  /* 0x0000000000203947 */ /* 0x000fec0003800000 */
[----:B------:R-:W-:-:S04]  /*18e0*/  ISETP.NE.U32.AND P4, PT, RZ, UR10, PT ;  /* 0x0000000aff007c0c */ /* 0x000fc8000bf85070 */
[----:B------:R-:W-:-:S13]  /*18f0*/  ISETP.NE.AND.EX P4, PT, RZ, UR11, PT, P4 ;  /* 0x0000000bff007c0c */ /* 0x000fda000bf85340 */
[----:B------:R-:W-:Y:S05]  /*1900*/  @P4 BRA `(.L_x_3897) ;  /* 0x0000000000084947 */ /* 0x000fea0003800000 */
[----:B------:R-:W-:Y:S05]  /*1910*/  @P0 BRA `(.L_x_3898) ;  /* 0x0000000000200947 */ /* 0x000fea0003800000 */
[----:B------:R-:W-:Y:S05]  /*1920*/  BRA `(.L_x_3899) ;  /* 0x0000000000247947 */ /* 0x000fea0003800000 */
.L_x_3897:
[----:B-----5:R-:W-:-:S05]  /*1930*/  HADD2.F32 R52, -RZ, R45.H0_H0 ;  /* 0x2000002dff347230 */ /* 0x020fca0000004100 */
[----:B------:R-:W-:Y:S01]  /*1940*/  FADD.FTZ R109, R52, R109 ;  /* 0x0000006d346d7221 */ /* 0x000fe20000010000 */
[----:B------:R-:W-:Y:S06]  /*1950*/  BRA `(.L_x_3898) ;  /* 0x0000000000107947 */ /* 0x000fec0003800000 */
.L_x_3896:
[----:B-----5:R-:W-:Y:S02]  /*1960*/  HADD2.F32 R52, -RZ, R49.H0_H0 ;  /* 0x20000031ff347230 */ /* 0x020fe40000004100 */
[----:B------:R-:W-:-:S03]  /*1970*/  @P2 HADD2.F32 R116, -RZ, R45.H0_H0 ;  /* 0x2000002dff742230 */ /* 0x000fc60000004100 */
[----:B------:R-:W-:-:S04]  /*1980*/  FADD.FTZ R109, R52, R109 ;  /* 0x0000006d346d7221 */ /* 0x000fc80000010000 */
[----:B------:R-:W-:-:S07]  /*1990*/  @P2 FADD.FTZ R109, R116, R109 ;  /* 0x0000006d746d2221 */ /* 0x000fce0000010000 */
.L_x_3898:
[----:B------:R-:W-:-:S04]  /*19a0*/  F2FP.F16.F32.PACK_AB R52, RZ, R109 ;  /* 0x0000006dff34723e */ /* 0x000fc800000000ff */
[----:B------:R-:W-:-:S07]  /*19b0*/  PRMT R37, R52, 0x7610, R37 ;  /* 0x0000761034257816 */ /* 0x000fce0000000025 */
.L_x_3899:
[----:B------:R-:W-:Y:S01]  /*19c0*/  HADD2.F32 R117, -RZ, R53.H1_H1 ;  /* 0x30000035ff757230 */ /* 0x000fe20000004100 */
[----:B------:R-:W-:Y:S06]  /*19d0*/  @P3 BRA `(.L_x_3900) ;  /* 0x0000000000203947 */ /* 0x000fec0003800000 */
[----:B------:R-:W-:-:S04]  /*19e0*/  ISETP.NE.U32.AND P4, PT, RZ, UR10, PT ;  /* 0x0000000aff007c0c */ /* 0x000fc8000bf85070 */
[----:B------:R-:W-:-:S13]  /*19f0*/  ISETP.NE.AND.EX P4, PT, RZ, UR11, PT, P4 ;  /* 0x0000000bff007c0c */ /* 0x000fda000bf85340 */
[----:B------:R-:W-:Y:S05]  /*1a00*/  @P4 BRA `(.L_x_3901) ;  /* 0x0000000000084947 */ /* 0x000fea0003800000 */
[----:B------:R-:W-:Y:S05]  /*1a10*/  @P0 BRA `(.L_x_3902) ;  /* 0x0000000000200947 */ /* 0x000fea0003800000 */
[----:B------:R-:W-:Y:S05]  /*1a20*/  BRA `(.L_x_3903) ;  /* 0x0000000000247947 */ /* 0x000fea0003800000 */
.L_x_3901:
[----:B-----5:R-:W-:-:S05]  /*1a30*/  HADD2.F32 R52, -RZ, R45.H1_H1 ;  /* 0x3000002dff347230 */ /* 0x020fca0000004100 */
[----:B------:R-:W-:Y:S01]  /*1a40*/  FADD.FTZ R117, R52, R117 ;  /* 0x0000007534757221 */ /* 0x000fe20000010000 */
[----:B------:R-:W-:Y:S06]  /*1a50*/  BRA `(.L_x_3902) ;  /* 0x0000000000107947 */ /* 0x000fec0003800000 */
.L_x_3900:
[----:B-----5:R-:W-:Y:S02]  /*1a60*/  HADD2.F32 R52, -RZ, R49.H1_H1 ;  /* 0x30000031ff347230 */ /* 0x020fe40000004100 */
[----:B------:R-:W-:-:S03]  /*1a70*/  @P2 HADD2.F32 R116, -RZ, R45.H1_H1 ;  /* 0x3000002dff742230 */ /* 0x000fc60000004100 */
[----:B------:R-:W-:-:S04]  /*1a80*/  FADD.FTZ R117, R52, R117 ;  /* 0x0000007534757221 */ /* 0x000fc80000010000 */
[----:B------:R-:W-:-:S07]  /*1a90*/  @P2 FADD.FTZ R117, R116, R117 ;  /* 0x0000007574752221 */ /* 0x000fce0000010000 */
.L_x_3902:
[----:B------:R-:W-:-:S04]  /*1aa0*/  F2FP.F16.F32.PACK_AB R52, RZ, R117 ;  /* 0x00000075ff34723e */ /* 0x000fc800000000ff */
[----:B------:R-:W-:-:S07]  /*1ab0*/  PRMT R37, R37, 0x5410, R52 ;  /* 0x0000541025257816 */ /* 0x000fce0000000034 */
.L_x_3903:
[----:B------:R-:W-:Y:S01]  /*1ac0*/  HADD2.F32 R116, -RZ, R54.H0_H0 ;  /* 0x20000036ff747230 */ /* 0x000fe20000004100 */
[----:B------:R-:W-:Y:S06]  /*1ad0*/  @P3 BRA `(.L_x_3904) ;  /* 0x0000000000203947 */ /* 0x000fec0003800000 */
[----:B------:R-:W-:-:S04]  /*1ae0*/  ISETP.NE.U32.AND P4, PT, RZ, UR10, PT ;  /* 0x0000000aff007c0c */ /* 0x000fc8000bf85070 */
[----:B------:R-:W-:-:S13]  /*1af0*/  ISETP.NE.AND.EX P4, PT, RZ, UR11, PT, P4 ;  /* 0x0000000bff007c0c */ /* 0x000fda000bf85340 */
[----:B------:R-:W-:Y:S05]  /*1b00*/  @P4 BRA `(.L_x_3905) ;  /* 0x0000000000084947 */ /* 0x000fea0003800000 */
[----:B------:R-:W-:Y:S05]  /*1b10*/  @P0 BRA `(.L_x_3906) ;  /* 0x0000000000200947 */ /* 0x000fea0003800000 */
[----:B------:R-:W-:Y:S05]  /*1b20*/  BRA `(.L_x_3907) ;  /* 0x0000000000247947 */ /* 0x000fea0003800000 */
.L_x_3905:
[----:B-----5:R-:W-:-:S05]  /*1b30*/  HADD2.F32 R53, -RZ, R46.H0_H0 ;  /* 0x2000002eff357230 */ /* 0x020fca0000004100 */
[----:B------:R-:W-:Y:S01]  /*1b40*/  FADD.FTZ R116, R53, R116 ;  /* 0x0000007435747221 */ /* 0x000fe20000010000 */
[----:B------:R-:W-:Y:S06]  /*1b50*/  BRA `(.L_x_3906) ;  /* 0x0000000000107947 */ /* 0x000fec0003800000 */
.L_x_3904:
[----:B-----5:R-:W-:Y:S02]  /*1b60*/  HADD2.F32 R53, -RZ, R50.H0_H0 ;  /* 0x20000032ff357230 */ /* 0x020fe40000004100 */
[----:B------:R-:W-:-:S03]  /*1b70*/  @P2 HADD2.F32 R129, -RZ, R46.H0_H0 ;  /* 0x2000002eff812230 */ /* 0x000fc60000004100 */
[----:B------:R-:W-:-:S04]  /*1b80*/  FADD.FTZ R116, R53, R116 ;  /* 0x0000007435747221 */ /* 0x000fc80000010000 */
[----:B------:R-:W-:-:S07]  /*1b90*/  @P2 FADD.FTZ R116, R129, R116 ;  /* 0x0000007481742221 */ /* 0x000fce0000010000 */
.L_x_3906:
[----:B------:R-:W-:-:S04]  /*1ba0*/  F2FP.F16.F32.PACK_AB R52, RZ, R116 ;  /* 0x00000074ff34723e */ /* 0x000fc800000000ff */
[----:B------:R-:W-:-:S07]  /*1bb0*/  PRMT R38, R52, 0x7610, R38 ;  /* 0x0000761034267816 */ /* 0x000fce0000000026 */
.L_x_3907:
[----:B------:R-:W-:Y:S01]  /*1bc0*/  HADD2.F32 R128, -RZ, R54.H1_H1 ;  /* 0x30000036ff807230 */ /* 0x000fe20000004100 */
[----:B------:R-:W-:Y:S06]  /*1bd0*/  @P3 BRA `(.L_x_3908) ;  /* 0x0000000000203947 */ /* 0x000fec0003800000 */
[----:B------:R-:W-:-:S04]  /*1be0*/  ISETP.NE.U32.AND P4, PT, RZ, UR10, PT ;  /* 0x0000000aff007c0c */ /* 0x000fc8000bf85070 */
[----:B------:R-:W-:-:S13]  /*1bf0*/  ISETP.NE.AND.EX P4, PT, RZ, UR11, PT, P4 ;  /* 0x0000000bff007c0c */ /* 0x000fda000bf85340 */
[----:B------:R-:W-:Y:S05]  /*1c00*/  @P4 BRA `(.L_x_3909) ;  /* 0x0000000000084947 */ /* 0x000fea0003800000 */
[----:B------:R-:W-:Y:S05]  /*1c10*/  @P0 BRA `(.L_x_3910) ;  /* 0x0000000000200947 */ /* 0x000fea0003800000 */
[----:B------:R-:W-:Y:S05]  /*1c20*/  BRA `(.L_x_3911) ;  /* 0x0000000000247947 */ /* 0x000fea0003800000 */
.L_x_3909:
[----:B-----5:R-:W-:-:S05]  /*1c30*/  HADD2.F32 R53, -RZ, R46.H1_H1 ;  /* 0x3000002eff357230 */ /* 0x020fca0000004100 */
[----:B------:R-:W-:Y:S01]  /*1c40*/  FADD.FTZ R128, R53, R128 ;  /* 0x0000008035807221 */ /* 0x000fe20000010000 */
[----:B------:R-:W-:Y:S06]  /*1c50*/  BRA `(.L_x_3910) ;  /* 0x0000000000107947 */ /* 0x000fec0003800000 */
.L_x_3908:
[----:B-----5:R-:W-:Y:S02]  /*1c60*/  HADD2.F32 R53, -RZ, R50.H1_H1 ;  /* 0x30000032ff357230 */ /* 0x020fe40000004100 */
[----:B------:R-:W-:-:S03]  /*1c70*/  @P2 HADD2.F32 R129, -RZ, R46.H1_H1 ;  /* 0x3000002eff812230 */ /* 0x000fc60000004100 */
[----:B------:R-:W-:-:S04]  /*1c80*/  FADD.FTZ R128, R53, R128 ;  /* 0x0000008035807221 */ /* 0x000fc80000010000 */
[----:B------:R-:W-:-:S07]  /*1c90*/  @P2 FADD.FTZ R128, R129, R128 ;  /* 0x0000008081802221 */ /* 0x000fce0000010000 */
.L_x_3910:
[----:B------:R-:W-:-:S04]  /*1ca0*/  F2FP.F16.F32.PACK_AB R52, RZ, R128 ;  /* 0x00000080ff34723e */ /* 0x000fc800000000ff */
[----:B------:R-:W-:-:S07]  /*1cb0*/  PRMT R38, R38, 0x5410, R52 ;  /* 0x0000541026267816 */ /* 0x000fce0000000034 */
.L_x_3911:
[----:B------:R-:W-:Y:S01]  /*1cc0*/  HADD2.F32 R129, -RZ, R55.H0_H0 ;  /* 0x20000037ff817230 */ /* 0x000fe20000004100 */
[----:B------:R-:W-:Y:S06]  /*1cd0*/  @P3 BRA `(.L_x_3912) ;  /* 0x0000000000203947 */ /* 0x000fec0003800000 */
[----:B------:R-:W-:-:S04]  /*1ce0*/  ISETP.NE.U32.AND P4, PT, RZ, UR10, PT ;  /* 0x0000000aff007c0c */ /* 0x000fc8000bf85070 */
[----:B------:R-:W-:-:S13]  /*1cf0*/  ISETP.NE.AND.EX P4, PT, RZ, UR11, PT, P4 ;  /* 0x0000000bff007c0c */ /* 0x000fda000bf85340 */
[----:B------:R-:W-:Y:S05]  /*1d00*/  @P4 BRA `(.L_x_3913) ;  /* 0x0000000000084947 */ /* 0x000fea0003800000 */
[----:B------:R-:W-:Y:S05]  /*1d10*/  @P0 BRA `(.L_x_3914) ;  /* 0x0000000000200947 */ /* 0x000fea0003800000 */
[----:B------:R-:W-:Y:S05]  /*1d20*/  BRA `(.L_x_3915) ;  /* 0x0000000000247947 */ /* 0x000fea0003800000 */
.L_x_3913:
[----:B-----5:R-:W-:-:S05]  /*1d30*/  HADD2.F32 R52, -RZ, R47.H0_H0 ;  /* 0x2000002fff347230 */ /* 0x020fca0000004100 */
[----:B------:R-:W-:Y:S01]  /*1d40*/  FADD.FTZ R129, R52, R129 ;  /* 0x0000008134817221 */ /* 0x000fe20000010000 */
[----:B------:R-:W-:Y:S06]  /*1d50*/  BRA `(.L_x_3914) ;  /* 0x0000000000107947 */ /* 0x000fec0003800000 */
.L_x_3912:
[----:B-----5:R-:W-:Y:S02]  /*1d60*/  HADD2.F32 R52, -RZ, R51.H0_H0 ;  /* 0x20000033ff347230 */ /* 0x020fe40000004100 */
[----:B------:R-:W-:-:S03]  /*1d70*/  @P2 HADD2.F32 R54, -RZ, R47.H0_H0 ;  /* 0x2000002fff362230 */ /* 0x000fc60000004100 */
[----:B------:R-:W-:-:S04]  /*1d80*/  FADD.FTZ R129, R52, R129 ;  /* 0x0000008134817221 */ /* 0x000fc80000010000 */
[----:B------:R-:W-:-:S07]  /*1d90*/  @P2 FADD.FTZ R129, R54, R129 ;  /* 0x0000008136812221 */ /* 0x000fce0000010000 */
.L_x_3914:
[----:B------:R-:W-:-:S04]  /*1da0*/  F2FP.F16.F32.PACK_AB R52, RZ, R129 ;  /* 0x00000081ff34723e */ /* 0x000fc800000000ff */
[----:B------:R-:W-:-:S07]  /*1db0*/  PRMT R39, R52, 0x7610, R39 ;  /* 0x0000761034277816 */ /* 0x000fce0000000027 */
.L_x_3915:
[----:B------:R-:W-:Y:S01]  /*1dc0*/  HADD2.F32 R137, -RZ, R55.H1_H1 ;  /* 0x30000037ff897230 */ /* 0x000fe20000004100 */
[----:B------:R-:W-:Y:S06]  /*1dd0*/  @P3 BRA `(.L_x_3916) ;  /* 0x0000000000203947 */ /* 0x000fec0003800000 */
[----:B------:R-:W-:-:S04]  /*1de0*/  ISETP.NE.U32.AND P2, PT, RZ, UR10, PT ;  /* 0x0000000aff007c0c */ /* 0x000fc8000bf45070 */
[----:B------:R-:W-:-:S13]  /*1df0*/  ISETP.NE.AND.EX P2, PT, RZ, UR11, PT, P2 ;  /* 0x0000000bff007c0c */ /* 0x000fda000bf45320 */
[----:B------:R-:W-:Y:S05]  /*1e00*/  @P2 BRA `(.L_x_3917) ;  /* 0x0000000000082947 */ /* 0x000fea0003800000 */
[----:B------:R-:W-:Y:S05]  /*1e10*/  @P0 BRA `(.L_x_3918) ;  /* 0x0000000000200947 */ /* 0x000fea0003800000 */
[----:B------:R-:W-:Y:S05]  /*1e20*/  BRA `(.L_x_3919) ;  /* 0x0000000000247947 */ /* 0x000fea0003800000 */
.L_x_3917:
[----:B-----5:R-:W-:-:S05]  /*1e30*/  HADD2.F32 R52, -RZ, R47.H1_H1 ;  /* 0x3000002fff347230 */ /* 0x020fca0000004100 */
[----:B------:R-:W-:Y:S01]  /*1e40*/  FADD.FTZ R137, R52, R137 ;  /* 0x0000008934897221 */ /* 0x000fe20000010000 */
[----:B------:R-:W-:Y:S06]  /*1e50*/  BRA `(.L_x_3918) ;  /* 0x0000000000107947 */ /* 0x000fec0003800000 */
.L_x_3916:
[----:B-----5:R-:W-:Y:S02]  /*1e60*/  HADD2.F32 R52, -RZ, R51.H1_H1 ;  /* 0x30000033ff347230 */ /* 0x020fe40000004100 */
[----:B------:R-:W-:-:S03]  /*1e70*/  @P2 HADD2.F32 R54, -RZ, R47.H1_H1 ;  /* 0x3000002fff362230 */ /* 0x000fc60000004100 */
[----:B------:R-:W-:-:S04]  /*1e80*/  FADD.FTZ R137, R52, R137 ;  /* 0x0000008934897221 */ /* 0x000fc80000010000 */
[----:B------:R-:W-:-:S07]  /*1e90*/  @P2 FADD.FTZ R137, R54, R137 ;  /* 0x0000008936892221 */ /* 0x000fce0000010000 */
.L_x_3918:
[----:B------:R-:W-:-:S04]  /*1ea0*/  F2FP.F16.F32.PACK_AB R52, RZ, R137 ;  /* 0x00000089ff34723e */ /* 0x000fc800000000ff */
[----:B------:R-:W-:-:S07]  /*1eb0*/  PRMT R39, R39, 0x5410, R52 ;  /* 0x0000541027277816 */ /* 0x000fce0000000034 */
.L_x_3919:
[----:B------:R-:W0:Y:S02]  /*1ec0*/  @P0 LDC.64 R52, c[0x0][0x238] ;  /* 0x00008e00ff340b82 */ /* 0x000e240000000a00 */
[----:B0-----:R-:W-:-:S04]  /*1ed0*/  @P0 LEA R52, P2, R142, R52, 0x4 ;  /* 0x000000348e340211 */ /* 0x001fc800078420ff */
[C---:B------:R-:W-:Y:S02]  /*1ee0*/  @P0 LEA.HI.X R53, R142.reuse, R53, RZ, 0x4, P2 ;  /* 0x000000358e350211 */ /* 0x040fe400010f24ff */
[----:B------:R-:W-:-:S03]  /*1ef0*/  IADD3 R142, R142, 0x20, RZ ;  /* 0x000000208e8e7810 */ /* 0x000fc60007ffe0ff */
[----:B------:R1:W-:Y:S04]  /*1f00*/  @P0 STG.E.128 desc[UR4][R52.64], R36 ;  /* 0x0000002434000986 */ /* 0x0003e8000c101d04 */
.L_x_3887:
[----:B------:R-:W-:Y:S05]  /*1f10*/  BSYNC B0 ;  /* 0x0000000000007941 */ /* 0x000fea0003800000 */
.L_x_3886:
        /* <DEDUP_REMOVED lines=25> */
.L_x_3923:
[----:B-----5:R-:W-:-:S05]  /*20b0*/  HADD2.F32 R110, -RZ, R44.H0_H0 ;  /* 0x2000002cff6e7230 */ /* 0x020fca0000004100 */
[----:B------:R-:W-:Y:S01]  /*20c0*/  FADD.FTZ R103, R110, R103 ;  /* 0x000000676e677221 */ /* 0x000fe20000010000 */
[----:B------:R-:W-:Y:S06]  /*20d0*/  BRA `(.L_x_3924) ;  /* 0x0000000000107947 */ /* 0x000fec0003800000 */
.L_x_3922:
[----:B-----5:R-:W-:Y:S02]  /*20e0*/  HADD2.F32 R110, -RZ, R48.H0_H0 ;  /* 0x20000030ff6e7230 */ /* 0x020fe40000004100 */
[----:B------:R-:W-:-:S03]  /*20f0*/  @P2 HADD2.F32 R120, -RZ, R44.H0_H0 ;  /* 0x2000002cff782230 */ /* 0x000fc60000004100 */
[----:B------:R-:W-:-:S04]  /*2100*/  FADD.FTZ R103, R110, R103 ;  /* 0x000000676e677221 */ /* 0x000fc80000010000 */
[----:B------:R-:W-:-:S07]  /*2110*/  @P2 FADD.FTZ R103, R120, R103 ;  /* 0x0000006778672221 */ /* 0x000fce0000010000 */
.L_x_3924:
[----:B------:R-:W-:-:S04]  /*2120*/  F2FP.F16.F32.PACK_AB R110, RZ, R103 ;  /* 0x00000067ff6e723e */ /* 0x000fc800000000ff */
[----:B------:R-:W-:-:S07]  /*2130*/  PRMT R36, R110, 0x7610, R36 ;  /* 0x000076106e247816 */ /* 0x000fce0000000024 */
.L_x_3925:
[----:B------:R-:W-:Y:S01]  /*2140*/  HADD2.F32 R110, -RZ, R52.H1_H1 ;  /* 0x30000034ff6e7230 */ /* 0x000fe20000004100 */
[----:B------:R-:W-:Y:S06]  /*2150*/  @P3 BRA `(.L_x_3926) ;  /* 0x0000000000203947 */ /* 0x000fec0003800000 */
[----:B------:R-:W-:-:S04]  /*2160*/  ISETP.NE.U32.AND P4, PT, RZ, UR10, PT ;  /* 0x0000000aff007c0c */ /* 0x000fc8000bf85070 */
[----:B------:R-:W-:-:S13]  /*2170*/  ISETP.NE.AND.EX P4, PT, RZ, UR11, PT, P4 ;  /* 0x0000000bff007c0c */ /* 0x000fda000bf85340 */
[----:B------:R-:W-:Y:S05]  /*2180*/  @P4 BRA `(.L_x_3927) ;  /* 0x0000000000084947 */ /* 0x000fea0003800000 */
[----:B------:R-:W-:Y:S05]  /*2190*/  @P0 BRA `(.L_x_3928) ;  /* 0x0000000000200947 */ /* 0x000fea0003800000 */
[----:B------:R-:W-:Y:S05]  /*21a0*/  BRA `(.L_x_3929) ;  /* 0x0000000000247947 */ /* 0x000fea0003800000 */
.L_x_3927:
[----:B-----5:R-:W-:-:S05]  /*21b0*/  HADD2.F32 R111, -RZ, R44.H1_H1 ;  /* 0x3000002cff6f7230 */ /* 0x020fca0000004100 */
[----:B------:R-:W-:Y:S01]  /*21c0*/  FADD.FTZ R110, R111, R110 ;  /* 0x0000006e6f6e7221 */ /* 0x000fe20000010000 */
[----:B------:R-:W-:Y:S06]  /*21d0*/  BRA `(.L_x_3928) ;  /* 0x0000000000107947 */ /* 0x000fec0003800000 */
.L_x_3926:
[----:B-----5:R-:W-:Y:S02]  /*21e0*/  HADD2.F32 R111, -RZ, R48.H1_H1 ;  /* 0x30000030ff6f7230 */ /* 0x020fe40000004100 */
[----:B------:R-:W-:-:S03]  /*21f0*/  @P2 HADD2.F32 R121, -RZ, R44.H1_H1 ;  /* 0x3000002cff792230 */ /* 0x000fc60000004100 */
[----:B------:R-:W-:-:S04]  /*2200*/  FADD.FTZ R110, R111, R110 ;  /* 0x0000006e6f6e7221 */ /* 0x000fc80000010000 */
[----:B------:R-:W-:-:S07]  /*2210*/  @P2 FADD.FTZ R110, R121, R110 ;  /* 0x0000006e796e2221 */ /* 0x000fce0000010000 */
.L_x_3928:
[----:B------:R-:W-:-:S04]  /*2220*/  F2FP.F16.F32.PACK_AB R52, RZ, R110 ;  /* 0x0000006eff34723e */ /* 0x000fc800000000ff */
[----:B------:R-:W-:-:S07]  /*2230*/  PRMT R36, R36, 0x5410, R52 ;  /* 0x0000541024247816 */ /* 0x000fce0000000034 */
.L_x_3929:
[----:B------:R-:W-:Y:S01]  /*2240*/  HADD2.F32 R111, -RZ, R53.H0_H0 ;  /* 0x20000035ff6f7230 */ /* 0x000fe20000004100 */
[----:B------:R-:W-:Y:S06]  /*2250*/  @P3 BRA `(.L_x_3930) ;  /* 0x0000000000203947 */ /* 0x000fec0003800000 */
[----:B------:R-:W-:-:S04]  /*2260*/  ISETP.NE.U32.AND P4, PT, RZ, UR10, PT ;  /* 0x0000000aff007c0c */ /* 0x000fc8000bf85070 */
[----:B------:R-:W-:-:S13]  /*2270*/  ISETP.NE.AND.EX P4, PT, RZ, UR11, PT, P4 ;  /* 0x0000000bff007c0c */ /* 0x000fda000bf85340 */
[----:B------:R-:W-:Y:S05]  /*2280*/  @P4 BRA `(.L_x_3931) ;  /* 0x0000000000084947 */ /* 0x000fea0003800000 */
[----:B------:R-:W-:Y:S05]  /*2290*/  @P0 BRA `(.L_x_3932) ;  /* 0x0000000000200947 */ /* 0x000fea0003800000 */
[----:B------:R-:W-:Y:S05]  /*22a0*/  BRA `(.L_x_3933) ;  /* 0x0000000000247947 */ /* 0x000fea0003800000 */
.L_x_3931:
[----:B-----5:R-:W-:-:S05]  /*22b0*/  HADD2.F32 R52, -RZ, R45.H0_H0 ;  /* 0x2000002dff347230 */ /* 0x020fca0000004100 */
[----:B------:R-:W-:Y:S01]  /*22c0*/  FADD.FTZ R111, R52, R111 ;  /* 0x0000006f346f7221 */ /* 0x000fe20000010000 */
[----:B------:R-:W-:Y:S06]  /*22d0*/  BRA `(.L_x_3932) ;  /* 0x0000000000107947 */ /* 0x000fec0003800000 */
.L_x_3930:
[----:B-----5:R-:W-:Y:S02]  /*22e0*/  HADD2.F32 R52, -RZ, R49.H0_H0 ;  /* 0x20000031ff347230 */ /* 0x020fe40000004100 */
[----:B------:R-:W-:-:S03]  /*22f0*/  @P2 HADD2.F32 R120, -RZ, R45.H0_H0 ;  /* 0x2000002dff782230 */ /* 0x000fc60000004100 */
[----:B------:R-:W-:-:S04]  /*2300*/  FADD.FTZ R111, R52, R111 ;  /* 0x0000006f346f7221 */ /* 0x000fc80000010000 */
[----:B------:R-:W-:-:S07]  /*2310*/  @P2 FADD.FTZ R111, R120, R111 ;  /* 0x0000006f786f2221 */ /* 0x000fce0000010000 */
.L_x_3932:
[----:B------:R-:W-:-:S04]  /*2320*/  F2FP.F16.F32.PACK_AB R52, RZ, R111 ;  /* 0x0000006fff34723e */ /* 0x000fc800000000ff */
[----:B------:R-:W-:-:S07]  /*2330*/  PRMT R37, R52, 0x7610, R37 ;  /* 0x0000761034257816 */ /* 0x000fce0000000025 */
.L_x_3933:
[----:B------:R-:W-:Y:S01]  /*2340*/  HADD2.F32 R120, -RZ, R53.H1_H1 ;  /* 0x30000035ff787230 */ /* 0x000fe20000004100 */
[----:B------:R-:W-:Y:S06]  /*2350*/  @P3 BRA `(.L_x_3934) ;  /* 0x0000000000203947 */ /* 0x000fec0003800000 */
[----:B------:R-:W-:-:S04]  /*2360*/  ISETP.NE.U32.AND P4, PT, RZ, UR10, PT ;  /* 0x0000000aff007c0c */ /* 0x000fc8000bf85070 */
[----:B------:R-:W-:-:S13]  /*2370*/  ISETP.NE.AND.EX P4, PT, RZ, UR11, PT, P4 ;  /* 0x0000000bff007c0c */ /* 0x000fda000bf85340 */
[----:B------:R-:W-:Y:S05]  /*2380*/  @P4 BRA `(.L_x_3935) ;  /* 0x0000000000084947 */ /* 0x000fea0003800000 */
[----:B------:R-:W-:Y:S05]  /*2390*/  @P0 BRA `(.L_x_3936) ;  /* 0x0000000000200947 */ /* 0x000fea0003800000 */
[----:B------:R-:W-:Y:S05]  /*23a0*/  BRA `(.L_x_3937) ;  /* 0x0000000000247947 */ /* 0x000fea0003800000 */
.L_x_3935:
[----:B-----5:R-:W-:-:S05]  /*23b0*/  HADD2.F32 R53, -RZ, R45.H1_H1 ;  /* 0x3000002dff357230 */ /* 0x020fca0000004100 */
[----:B------:R-:W-:Y:S01]  /*23c0*/  FADD.FTZ R120, R53, R120 ;  /* 0x0000007835787221 */ /* 0x000fe20000010000 */
[----:B------:R-:W-:Y:S06]  /*23d0*/  BRA `(.L_x_3936) ;  /* 0x0000000000107947 */ /* 0x000fec0003800000 */
.L_x_3934:
[----:B-----5:R-:W-:Y:S02]  /*23e0*/  HADD2.F32 R53, -RZ, R49.H1_H1 ;  /* 0x30000031ff357230 */ /* 0x020fe40000004100 */
[----:B------:R-:W-:-:S03]  /*23f0*/  @P2 HADD2.F32 R121, -RZ, R45.H1_H1 ;  /* 0x3000002dff792230 */ /* 0x000fc60000004100 */
[----:B------:R-:W-:-:S04]  /*2400*/  FADD.FTZ R120, R53, R120 ;  /* 0x0000007835787221 */ /* 0x000fc80000010000 */
[----:B------:R-:W-:-:S07]  /*2410*/  @P2 FADD.FTZ R120, R121, R120 ;  /* 0x0000007879782221 */ /* 0x000fce0000010000 */
.L_x_3936:
[----:B------:R-:W-:-:S04]  /*2420*/  F2FP.F16.F32.PACK_AB R52, RZ, R120 ;  /* 0x00000078ff34723e */ /* 0x000fc800000000ff */
[----:B------:R-:W-:-:S07]  /*2430*/  PRMT R37, R37, 0x5410, R52 ;  /* 0x0000541025257816 */ /* 0x000fce0000000034 */
.L_x_3937:
[----:B------:R-:W-:Y:S01]  /*2440*/  HADD2.F32 R121, -RZ, R54.H0_H0 ;  /* 0x20000036ff797230 */ /* 0x000fe20000004100 */
[----:B------:R-:W-:Y:S06]  /*2450*/  @P3 BRA `(.L_x_3938) ;  /* 0x0000000000203947 */ /* 0x000fec0003800000 */
[----:B------:R-:W-:-:S04]  /*2460*/  ISETP.NE.U32.AND P4, PT, RZ, UR10, PT ;  /* 0x0000000aff007c0c */ /* 0x000fc8000bf85070 */
[----:B------:R-:W-:-:S13]  /*2470*/  ISETP.NE.AND.EX P4, PT, RZ, UR11, PT, P4 ;  /* 0x0000000bff007c0c */ /* 0x000fda000bf85340 */
[----:B------:R-:W-:Y:S05]  /*2480*/  @P4 BRA `(.L_x_3939) ;  /* 0x0000000000084947 */ /* 0x000fea0003800000 */
[----:B------:R-:W-:Y:S05]  /*2490*/  @P0 BRA `(.L_x_3940) ;  /* 0x0000000000200947 */ /* 0x000fea0003800000 */
[----:B------:R-:W-:Y:S05]  /*24a0*/  BRA `(.L_x_3941) ;  /* 0x0000000000247947 */ /* 0x000fea0003800000 */
.L_x_3939:
[----:B-----5:R-:W-:-:S05]  /*24b0*/  HADD2.F32 R52, -RZ, R46.H0_H0 ;  /* 0x2000002eff347230 */ /* 0x020fca0000004100 */
[----:B------:R-:W-:Y:S01]  /*24c0*/  FADD.FTZ R121, R52, R121 ;  /* 0x0000007934797221 */ /* 0x000fe20000010000 */
[----:B------:R-:W-:Y:S06]  /*24d0*/  BRA `(.L_x_3940) ;  /* 0x0000000000107947 */ /* 0x000fec0003800000 */
.L_x_3938:
[----:B-----5:R-:W-:Y:S02]  /*24e0*/  HADD2.F32 R52, -RZ, R50.H0_H0 ;  /* 0x20000032ff347230 */ /* 0x020fe40000004100 */
[----:B------:R-:W-:-:S03]  /*24f0*/  @P2 HADD2.F32 R130, -RZ, R46.H0_H0 ;  /* 0x2000002eff822230 */ /* 0x000fc60000004100 */
[----:B------:R-:W-:-:S04]  /*2500*/  FADD.FTZ R121, R52, R121 ;  /* 0x0000007934797221 */ /* 0x000fc80000010000 */
[----:B------:R-:W-:-:S07]  /*2510*/  @P2 FADD.FTZ R121, R130, R121 ;  /* 0x0000007982792221 */ /* 0x000fce0000010000 */
.L_x_3940:
[----:B------:R-:W-:-:S04]  /*2520*/  F2FP.F16.F32.PACK_AB R52, RZ, R121 ;  /* 0x00000079ff34723e */ /* 0x000fc800000000ff */
[----:B------:R-:W-:-:S07]  /*2530*/  PRMT R38, R52, 0x7610, R38 ;  /* 0x0000761034267816 */ /* 0x000fce0000000026 */
.L_x_3941:
[----:B------:R-:W-:Y:S01]  /*2540*/  HADD2.F32 R130, -RZ, R54.H1_H1 ;  /* 0x30000036ff827230 */ /* 0x000fe20000004100 */
[----:B------:R-:W-:Y:S06]  /*2550*/  @P3 BRA `(.L_x_3942) ;  /* 0x0000000000203947 */ /* 0x000fec0003800000 */
[----:B------:R-:W-:-:S04]  /*2560*/  ISETP.NE.U32.AND P4, PT, RZ, UR10, PT ;  /* 0x0000000aff007c0c */ /* 0x000fc8000bf85070 */
[----:B------:R-:W-:-:S13]  /*2570*/  ISETP.NE.AND.EX P4, PT, RZ, UR11, PT, P4 ;  /* 0x0000000bff007c0c */ /* 0x000fda000bf85340 */
[----:B------:R-:W-:Y:S05]  /*2580*/  @P4 BRA `(.L_x_3943) ;  /* 0x0000000000084947 */ /* 0x000fea0003800000 */
[----:B------:R-:W-:Y:S05]  /*2590*/  @P0 BRA `(.L_x_3944) ;  /* 0x0000000000200947 */ /* 0x000fea0003800000 */
[----:B------:R-:W-:Y:S05]  /*25a0*/  BRA `(.L_x_3945) ;  /* 0x0000000000247947 */ /* 0x000fea0003800000 */
.L_x_3943:
[----:B-----5:R-:W-:-:S05]  /*25b0*/  HADD2.F32 R53, -RZ, R46.H1_H1 ;  /* 0x3000002eff357230 */ /* 0x020fca0000004100 */
[----:B------:R-:W-:Y:S01]  /*25c0*/  FADD.FTZ R130, R53, R130 ;  /* 0x0000008235827221 */ /* 0x000fe20000010000 */
[----:B------:R-:W-:Y:S06]  /*25d0*/  BRA `(.L_x_3944) ;  /* 0x0000000000107947 */ /* 0x000fec0003800000 */
.L_x_3942:
[----:B-----5:R-:W-:Y:S02]  /*25e0*/  HADD2.F32 R53, -RZ, R50.H1_H1 ;  /* 0x30000032ff357230 */ /* 0x020fe40000004100 */
[----:B------:R-:W-:-:S03]  /*25f0*/  @P2 HADD2.F32 R131, -RZ, R46.H1_H1 ;  /* 0x3000002eff832230 */ /* 0x000fc60000004100 */
[----:B------:R-:W-:-:S04]  /*2600*/  FADD.FTZ R130, R53, R130 ;  /* 0x0000008235827221 */ /* 0x000fc80000010000 */
[----:B------:R-:W-:-:S07]  /*2610*/  @P2 FADD.FTZ R130, R131, R130 ;  /* 0x0000008283822221 */ /* 0x000fce0000010000 */
.L_x_3944:
[----:B------:R-:W-:-:S04]  /*2620*/  F2FP.F16.F32.PACK_AB R52, RZ, R130 ;  /* 0x00000082ff34723e */ /* 0x000fc800000000ff */
[----:B------:R-:W-:-:S07]  /*2630*/  PRMT R38, R38, 0x5410, R52 ;  /* 0x0000541026267816 */ /* 0x000fce0000000034 */
.L_x_3945:
[----:B------:R-:W-:Y:S01]  /*2640*/  HADD2.F32 R131, -RZ, R55.H0_H0 ;  /* 0x20000037ff837230 */ /* 0x000fe20000004100 */
[----:B------:R-:W-:Y:S06]  /*2650*/  @P3 BRA `(.L_x_3946) ;  /* 0x0000000000203947 */ /* 0x000fec0003800000 */
[----:B------:R-:W-:-:S04]  /*2660*/  ISETP.NE.U32.AND P4, PT, RZ, UR10, PT ;  /* 0x0000000aff007c0c */ /* 0x000fc8000bf85070 */
[----:B------:R-:W-:-:S13]  /*2670*/  ISETP.NE.AND.EX P4, PT, RZ, UR11, PT, P4 ;  /* 0x0000000bff007c0c */ /* 0x000fda000bf85340 */
[----:B------:R-:W-:Y:S05]  /*2680*/  @P4 BRA `(.L_x_3947) ;  /* 0x0000000000084947 */ /* 0x000fea0003800000 */
[----:B------:R-:W-:Y:S05]  /*2690*/  @P0 BRA `(.L_x_3948) ;  /* 0x0000000000200947 */ /* 0x000fea0003800000 */
[----:B------:R-:W-:Y:S05]  /*26a0*/  BRA `(.L_x_3949) ;  /* 0x0000000000247947 */ /* 0x000fea0003800000 */
.L_x_3947:
[----:B-----5:R-:W-:-:S05]  /*26b0*/  HADD2.F32 R52, -RZ, R47.H0_H0 ;  /* 0x2000002fff347230 */ /* 0x020fca0000004100 */
[----:B------:R-:W-:Y:S01]  /*26c0*/  FADD.FTZ R131, R52, R131 ;  /* 0x0000008334837221 */ /* 0x000fe20000010000 */
[----:B------:R-:W-:Y:S06]  /*26d0*/  BRA `(.L_x_3948) ;  /* 0x0000000000107947 */ /* 0x000fec0003800000 */
.L_x_3946:
[----:B-----5:R-:W-:Y:S02]  /*26e0*/  HADD2.F32 R52, -RZ, R51.H0_H0 ;  /* 0x20000033ff347230 */ /* 0x020fe40000004100 */
[----:B------:R-:W-:-:S03]  /*26f0*/  @P2 HADD2.F32 R54, -RZ, R47.H0_H0 ;  /* 0x2000002fff362230 */ /* 0x000fc60000004100 */
[----:B------:R-:W-:-:S04]  /*2700*/  FADD.FTZ R131, R52, R131 ;  /* 0x0000008334837221 */ /* 0x000fc80000010000 */
[----:B------:R-:W-:-:S07]  /*2710*/  @P2 FADD.FTZ R131, R54, R131 ;  /* 0x0000008336832221 */ /* 0x000fce0000010000 */
.L_x_3948:
[----:B------:R-:W-:-:S04]  /*2720*/  F2FP.F16.F32.PACK_AB R52, RZ, R131 ;  /* 0x00000083ff34723e */ /* 0x000fc800000000ff */
[----:B------:R-:W-:-:S07]  /*2730*/  PRMT R39, R52, 0x7610, R39 ;  /* 0x0000761034277816 */ /* 0x000fce0000000027 */
.L_x_3949:
[----:B------:R-:W-:Y:S01]  /*2740*/  HADD2.F32 R138, -RZ, R55.H1_H1 ;  /* 0x30000037ff8a7230 */ /* 0x000fe20000004100 */
[----:B------:R-:W-:Y:S06]  /*2750*/  @P3 BRA `(.L_x_3950) ;  /* 0x0000000000203947 */ /* 0x000fec0003800000 */
[----:B------:R-:W-:-:S04]  /*2760*/  ISETP.NE.U32.AND P2, PT, RZ, UR10, PT ;  /* 0x0000000aff007c0c */ /* 0x000fc8000bf45070 */
[----:B------:R-:W-:-:S13]  /*2770*/  ISETP.NE.AND.EX P2, PT, RZ, UR11, PT, P2 ;  /* 0x0000000bff007c0c */ /* 0x000fda000bf45320 */
[----:B------:R-:W-:Y:S05]  /*2780*/  @P2 BRA `(.L_x_3951) ;  /* 0x0000000000082947 */ /* 0x000fea0003800000 */
[----:B------:R-:W-:Y:S05]  /*2790*/  @P0 BRA `(.L_x_3952) ;  /* 0x0000000000200947 */ /* 0x000fea0003800000 */
[----:B------:R-:W-:Y:S05]  /*27a0*/  BRA `(.L_x_3953) ;  /* 0x0000000000247947 */ /* 0x000fea0003800000 */
.L_x_3951:
[----:B-----5:R-:W-:-:S05]  /*27b0*/  HADD2.F32 R53, -RZ, R47.H1_H1 ;  /* 0x3000002fff357230 */ /* 0x020fca0000004100 */
[----:B------:R-:W-:Y:S01]  /*27c0*/  FADD.FTZ R138, R53, R138 ;  /* 0x0000008a358a7221 */ /* 0x000fe20000010000 */
[----:B------:R-:W-:Y:S06]  /*27d0*/  BRA `(.L_x_3952) ;  /* 0x0000000000107947 */ /* 0x000fec0003800000 */
.L_x_3950:
[----:B-----5:R-:W-:Y:S02]  /*27e0*/  HADD2.F32 R53, -RZ, R51.H1_H1 ;  /* 0x30000033ff357230 */ /* 0x020fe40000004100 */
[----:B------:R-:W-:-:S03]  /*27f0*/  @P2 HADD2.F32 R55, -RZ, R47.H1_H1 ;  /* 0x3000002fff372230 */ /* 0x000fc60000004100 */
[----:B------:R-:W-:-:S04]  /*2800*/  FADD.FTZ R138, R53, R138 ;  /* 0x0000008a358a7221 */ /* 0x000fc80000010000 */
[----:B------:R-:W-:-:S07]  /*2810*/  @P2 FADD.FTZ R138, R55, R138 ;  /* 0x0000008a378a2221 */ /* 0x000fce0000010000 */
.L_x_3952:
[----:B------:R-:W-:-:S04]  /*2820*/  F2FP.F16.F32.PACK_AB R52, RZ, R138 ;  /* 0x0000008aff34723e */ /* 0x000fc800000000ff */
[----:B------:R-:W-:-:S07]  /*2830*/  PRMT R39, R39, 0x5410, R52 ;  /* 0x0000541027277816 */ /* 0x000fce0000000034 */
.L_x_3953:
[----:B------:R-:W0:Y:S02]  /*2840*/  @P0 LDC.64 R52, c[0x0][0x238] ;  /* 0x00008e00ff340b82 */ /* 0x000e240000000a00 */
[----:B0-----:R-:W-:-:S04]  /*2850*/  @P0 LEA R52, P2, R142, R52, 0x4 ;  /* 0x000000348e340211 */ /* 0x001fc800078420ff */
[C---:B------:R-:W-:Y:S02]  /*2860*/  @P0 LEA.HI.X R53, R142.reuse, R53, RZ, 0x4, P2 ;  /* 0x000000358e350211 */ /* 0x040fe400010f24ff */
[----:B------:R-:W-:-:S03]  /*2870*/  IADD3 R142, R142, 0x20, RZ ;  /* 0x000000208e8e7810 */ /* 0x000fc60007ffe0ff */
[----:B------:R2:W-:Y:S04]  /*2880*/  @P0 STG.E.128 desc[UR4][R52.64], R36 ;  /* 0x0000002434000986 */ /* 0x0005e8000c101d04 */
.L_x_3921:
[----:B------:R-:W-:Y:S05]  /*2890*/  BSYNC B0 ;  /* 0x0000000000007941 */ /* 0x000fea0003800000 */
.L_x_3920:
        /* <DEDUP_REMOVED lines=25> */
.L_x_3957:
[----:B-----5:R-:W-:-:S05]  /*2a30*/  HADD2.F32 R113, -RZ, R44.H0_H0 ;  /* 0x2000002cff717230 */ /* 0x020fca0000004100 */
[----:B------:R-:W-:Y:S01]  /*2a40*/  FADD.FTZ R104, R113, R104 ;  /* 0x0000006871687221 */ /* 0x000fe20000010000 */
[----:B------:R-:W-:Y:S06]  /*2a50*/  BRA `(.L_x_3958) ;  /* 0x0000000000107947 */ /* 0x000fec0003800000 */
.L_x_3956:
[----:B-----5:R-:W-:Y:S02]  /*2a60*/  HADD2.F32 R113, -RZ, R48.H0_H0 ;  /* 0x20000030ff717230 */ /* 0x020fe40000004100 */
[----:B------:R-:W-:-:S03]  /*2a70*/  @P2 HADD2.F32 R123, -RZ, R44.H0_H0 ;  /* 0x2000002cff7b2230 */ /* 0x000fc60000004100 */
[----:B------:R-:W-:-:S04]  /*2a80*/  FADD.FTZ R104, R113, R104 ;  /* 0x0000006871687221 */ /* 0x000fc80000010000 */
[----:B------:R-:W-:-:S07]  /*2a90*/  @P2 FADD.FTZ R104, R123, R104 ;  /* 0x000000687b682221 */ /* 0x000fce0000010000 */
.L_x_3958:
[----:B------:R-:W-:-:S04]  /*2aa0*/  F2FP.F16.F32.PACK_AB R112, RZ, R104 ;  /* 0x00000068ff70723e */ /* 0x000fc800000000ff */
[----:B------:R-:W-:-:S07]  /*2ab0*/  PRMT R36, R112, 0x7610, R36 ;  /* 0x0000761070247816 */ /* 0x000fce0000000024 */
.L_x_3959:
[----:B------:R-:W-:Y:S01]  /*2ac0*/  HADD2.F32 R112, -RZ, R52.H1_H1 ;  /* 0x30000034ff707230 */ /* 0x000fe20000004100 */
[----:B------:R-:W-:Y:S06]  /*2ad0*/  @P3 BRA `(.L_x_3960) ;  /* 0x0000000000203947 */ /* 0x000fec0003800000 */
[----:B------:R-:W-:-:S04]  /*2ae0*/  ISETP.NE.U32.AND P4, PT, RZ, UR10, PT ;  /* 0x0000000aff007c0c */ /* 0x000fc8000bf85070 */
[----:B------:R-:W-:-:S13]  /*2af0*/  ISETP.NE.AND.EX P4, PT, RZ, UR11, PT, P4 ;  /* 0x0000000bff007c0c */ /* 0x000fda000bf85340 */
[----:B------:R-:W-:Y:S05]  /*2b00*/  @P4 BRA `(.L_x_3961) ;  /* 0x0000000000084947 */ /* 0x000fea0003800000 */
[----:B------:R-:W-:Y:S05]  /*2b10*/  @P0 BRA `(.L_x_3962) ;  /* 0x0000000000200947 */ /* 0x000fea0003800000 */
[----:B------:R-:W-:Y:S05]  /*2b20*/  BRA `(.L_x_3963) ;  /* 0x0000000000247947 */ /* 0x000fea0003800000 */
.L_x_3961:
[----:B-----5:R-:W-:-:S05]  /*2b30*/  HADD2.F32 R113, -RZ, R44.H1_H1 ;  /* 0x3000002cff717230 */ /* 0x020fca0000004100 */
[----:B------:R-:W-:Y:S01]  /*2b40*/  FADD.FTZ R112, R113, R112 ;  /* 0x0000007071707221 */ /* 0x000fe20000010000 */
[----:B------:R-:W-:Y:S06]  /*2b50*/  BRA `(.L_x_3962) ;  /* 0x0000000000107947 */ /* 0x000fec0003800000 */
.L_x_3960:
[----:B-----5:R-:W-:Y:S02]  /*2b60*/  HADD2.F32 R113, -RZ, R48.H1_H1 ;  /* 0x30000030ff717230 */ /* 0x020fe40000004100 */
[----:B------:R-:W-:-:S03]  /*2b70*/  @P2 HADD2.F32 R123, -RZ, R44.H1_H1 ;  /* 0x3000002cff7b2230 */ /* 0x000fc60000004100 */
[----:B------:R-:W-:-:S04]  /*2b80*/  FADD.FTZ R112, R113, R112 ;  /* 0x0000007071707221 */ /* 0x000fc80000010000 */
[----:B------:R-:W-:-:S07]  /*2b90*/  @P2 FADD.FTZ R112, R123, R112 ;  /* 0x000000707b702221 */ /* 0x000fce0000010000 */
.L_x_3962:
[----:B------:R-:W-:-:S04]  /*2ba0*/  F2FP.F16.F32.PACK_AB R52, RZ, R112 ;  /* 0x00000070ff34723e */ /* 0x000fc800000000ff */
[----:B------:R-:W-:-:S07]  /*2bb0*/  PRMT R36, R36, 0x5410, R52 ;  /* 0x0000541024247816 */ /* 0x000fce0000000034 */
.L_x_3963:
[----:B------:R-:W-:Y:S01]  /*2bc0*/  HADD2.F32 R113, -RZ, R53.H0_H0 ;  /* 0x20000035ff717230 */ /* 0x000fe20000004100 */
[----:B------:R-:W-:Y:S06]  /*2bd0*/  @P3 BRA `(.L_x_3964) ;  /* 0x0000000000203947 */ /* 0x000fec0003800000 */
[----:B------:R-:W-:-:S04]  /*2be0*/  ISETP.NE.U32.AND P4, PT, RZ, UR10, PT ;  /* 0x0000000aff007c0c */ /* 0x000fc8000bf85070 */
[----:B------:R-:W-:-:S13]  /*2bf0*/  ISETP.NE.AND.EX P4, PT, RZ, UR11, PT, P4 ;  /* 0x0000000bff007c0c */ /* 0x000fda000bf85340 */
[----:B------:R-:W-:Y:S05]  /*2c00*/  @P4 BRA `(.L_x_3965) ;  /* 0x0000000000084947 */ /* 0x000fea0003800000 */
[----:B------:R-:W-:Y:S05]  /*2c10*/  @P0 BRA `(.L_x_3966) ;  /* 0x0000000000200947 */ /* 0x000fea0003800000 */
[----:B------:R-:W-:Y:S05]  /*2c20*/  BRA `(.L_x_3967) ;  /* 0x0000000000247947 */ /* 0x000fea0003800000 */
.L_x_3965:
[----:B-----5:R-:W-:-:S05]  /*2c30*/  HADD2.F32 R52, -RZ, R45.H0_H0 ;  /* 0x2000002dff347230 */ /* 0x020fca0000004100 */
[----:B------:R-:W-:Y:S01]  /*2c40*/  FADD.FTZ R113, R52, R113 ;  /* 0x0000007134717221 */ /* 0x000fe20000010000 */
[----:B------:R-:W-:Y:S06]  /*2c50*/  BRA `(.L_x_3966) ;  /* 0x0000000000107947 */ /* 0x000fec0003800000 */
.L_x_3964:
[----:B-----5:R-:W-:Y:S02]  /*2c60*/  HADD2.F32 R52, -RZ, R49.H0_H0 ;  /* 0x20000031ff347230 */ /* 0x020fe40000004100 */
[----:B------:R-:W-:-:S03]  /*2c70*/  @P2 HADD2.F32 R122, -RZ, R45.H0_H0 ;  /* 0x2000002dff7a2230 */ /* 0x000fc60000004100 */
[----:B------:R-:W-:-:S04]  /*2c80*/  FADD.FTZ R113, R52, R113 ;  /* 0x0000007134717221 */ /* 0x000fc80000010000 */
[----:B------:R-:W-:-:S07]  /*2c90*/  @P2 FADD.FTZ R113, R122, R113 ;  /* 0x000000717a712221 */ /* 0x000fce0000010000 */
.L_x_3966:
[----:B------:R-:W-:-:S04]  /*2ca0*/  F2FP.F16.F32.PACK_AB R52, RZ, R113 ;  /* 0x00000071ff34723e */ /* 0x000fc800000000ff */
[----:B------:R-:W-:-:S07]  /*2cb0*/  PRMT R37, R52, 0x7610, R37 ;  /* 0x0000761034257816 */ /* 0x000fce0000000025 */
.L_x_3967:
[----:B------:R-:W-:Y:S01]  /*2cc0*/  HADD2.F32 R122, -RZ, R53.H1_H1 ;  /* 0x30000035ff7a7230 */ /* 0x000fe20000004100 */
[----:B------:R-:W-:Y:S06]  /*2cd0*/  @P3 BRA `(.L_x_3968) ;  /* 0x0000000000203947 */ /* 0x000fec0003800000 */
[----:B------:R-:W-:-:S04]  /*2ce0*/  ISETP.NE.U32.AND P4, PT, RZ, UR10, PT ;  /* 0x0000000aff007c0c */ /* 0x000fc8000bf85070 */
[----:B------:R-:W-:-:S13]  /*2cf0*/  ISETP.NE.AND.EX P4, PT, RZ, UR11, PT, P4 ;  /* 0x0000000bff007c0c */ /* 0x000fda000bf85340 */
[----:B------:R-:W-:Y:S05]  /*2d00*/  @P4 BRA `(.L_x_3969) ;  /* 0x0000000000084947 */ /* 0x000fea0003800000 */
[----:B------:R-:W-:Y:S05]  /*2d10*/  @P0 BRA `(.L_x_3970) ;  /* 0x0000000000200947 */ /* 0x000fea0003800000 */
[----:B------:R-:W-:Y:S05]  /*2d20*/  BRA `(.L_x_3971) ;  /* 0x0000000000247947 */ /* 0x000fea0003800000 */
.L_x_3969:
[----:B-----5:R-:W-:-:S05]  /*2d30*/  HADD2.F32 R53, -RZ, R45.H1_H1 ;  /* 0x3000002dff357230 */ /* 0x020fca0000004100 */
[----:B------:R-:W-:Y:S01]  /*2d40*/  FADD.FTZ R122, R53, R122 ;  /* 0x0000007a357a7221 */ /* 0x000fe20000010000 */
[----:B------:R-:W-:Y:S06]  /*2d50*/  BRA `(.L_x_3970) ;  /* 0x0000000000107947 */ /* 0x000fec0003800000 */
.L_x_3968:
[----:B-----5:R-:W-:Y:S02]  /*2d60*/  HADD2.F32 R53, -RZ, R49.H1_H1 ;  /* 0x30000031ff357230 */ /* 0x020fe40000004100 */
[----:B------:R-:W-:-:S03]  /*2d70*/  @P2 HADD2.F32 R123, -RZ, R45.H1_H1 ;  /* 0x3000002dff7b2230 */ /* 0x000fc60000004100 */
[----:B------:R-:W-:-:S04]  /*2d80*/  FADD.FTZ R122, R53, R122 ;  /* 0x0000007a357a7221 */ /* 0x000fc80000010000 */
[----:B------:R-:W-:-:S07]  /*2d90*/  @P2 FADD.FTZ R122, R123, R122 ;  /* 0x0000007a7b7a2221 */ /* 0x000fce0000010000 */
.L_x_3970:
[----:B------:R-:W-:-:S04]  /*2da0*/  F2FP.F16.F32.PACK_AB R52, RZ, R122 ;  /* 0x0000007aff34723e */ /* 0x000fc800000000ff */
[----:B------:R-:W-:-:S07]  /*2db0*/  PRMT R37, R37, 0x5410, R52 ;  /* 0x0000541025257816 */ /* 0x000fce0000000034 */
.L_x_3971:
[----:B------:R-:W-:Y:S01]  /*2dc0*/  HADD2.F32 R123, -RZ, R54.H0_H0 ;  /* 0x20000036ff7b7230 */ /* 0x000fe20000004100 */
[----:B------:R-:W-:Y:S06]  /*2dd0*/  @P3 BRA `(.L_x_3972) ;  /* 0x0000000000203947 */ /* 0x000fec0003800000 */
[----:B------:R-:W-:-:S04]  /*2de0*/  ISETP.NE.U32.AND P4, PT, RZ, UR10, PT ;  /* 0x0000000aff007c0c */ /* 0x000fc8000bf85070 */
[----:B------:R-:W-:-:S13]  /*2df0*/  ISETP.NE.AND.EX P4, PT, RZ, UR11, PT, P4 ;  /* 0x0000000bff007c0c */ /* 0x000fda000bf85340 */
[----:B------:R-:W-:Y:S05]  /*2e00*/  @P4 BRA `(.L_x_3973) ;  /* 0x0000000000084947 */ /* 0x000fea0003800000 */
[----:B------:R-:W-:Y:S05]  /*2e10*/  @P0 BRA `(.L_x_3974) ;  /* 0x0000000000200947 */ /* 0x000fea0003800000 */
[----:B------:R-:W-:Y:S05]  /*2e20*/  BRA `(.L_x_3975) ;  /* 0x0000000000247947 */ /* 0x000fea0003800000 */
.L_x_3973:
[----:B-----5:R-:W-:-:S05]  /*2e30*/  HADD2.F32 R52, -RZ, R46.H0_H0 ;  /* 0x2000002eff347230 */ /* 0x020fca0000004100 */
[----:B------:R-:W-:Y:S01]  /*2e40*/  FADD.FTZ R123, R52, R123 ;  /* 0x0000007b347b7221 */ /* 0x000fe20000010000 */
[----:B------:R-:W-:Y:S06]  /*2e50*/  BRA `(.L_x_3974) ;  /* 0x0000000000107947 */ /* 0x000fec0003800000 */
.L_x_3972:
[----:B-----5:R-:W-:Y:S02]  /*2e60*/  HADD2.F32 R52, -RZ, R50.H0_H0 ;  /* 0x20000032ff347230 */ /* 0x020fe40000004100 */
[----:B------:R-:W-:-:S03]  /*2e70*/  @P2 HADD2.F32 R132, -RZ, R46.H0_H0 ;  /* 0x2000002eff842230 */ /* 0x000fc60000004100 */
[----:B------:R-:W-:-:S04]  /*2e80*/  FADD.FTZ R123, R52, R123 ;  /* 0x0000007b347b7221 */ /* 0x000fc80000010000 */
[----:B------:R-:W-:-:S07]  /*2e90*/  @P2 FADD.FTZ R123, R132, R123 ;  /* 0x0000007b847b2221 */ /* 0x000fce0000010000 */
.L_x_3974:
[----:B------:R-:W-:-:S04]  /*2ea0*/  F2FP.F16.F32.PACK_AB R52, RZ, R123 ;  /* 0x0000007bff34723e */ /* 0x000fc800000000ff */
[----:B------:R-:W-:-:S07]  /*2eb0*/  PRMT R38, R52, 0x7610, R38 ;  /* 0x0000761034267816 */ /* 0x000fce0000000026 */
.L_x_3975:
[----:B------:R-:W-:Y:S01]  /*2ec0*/  HADD2.F32 R132, -RZ, R54.H1_H1 ;  /* 0x30000036ff847230 */ /* 0x000fe20000004100 */
[----:B------:R-:W-:Y:S06]  /*2ed0*/  @P3 BRA `(.L_x_3976) ;  /* 0x0000000000203947 */ /* 0x000fec0003800000 */
[----:B------:R-:W-:-:S04]  /*2ee0*/  ISETP.NE.U32.AND P4, PT, RZ, UR10, PT ;  /* 0x0000000aff007c0c */ /* 0x000fc8000bf85070 */
[----:B------:R-:W-:-:S13]  /*2ef0*/  ISETP.NE.AND.EX P4, PT, RZ, UR11, PT, P4 ;  /* 0x0000000bff007c0c */ /* 0x000fda000bf85340 */
[----:B------:R-:W-:Y:S05]  /*2f00*/  @P4 BRA `(.L_x_3977) ;  /* 0x0000000000084947 */ /* 0x000fea0003800000 */
[----:B------:R-:W-:Y:S05]  /*2f10*/  @P0 BRA `(.L_x_3978) ;  /* 0x0000000000200947 */ /* 0x000fea0003800000 */
[----:B------:R-:W-:Y:S05]  /*2f20*/  BRA `(.L_x_3979) ;  /* 0x0000000000247947 */ /* 0x000fea0003800000 */
.L_x_3977:
[----:B-----5:R-:W-:-:S05]  /*2f30*/  HADD2.F32 R53, -RZ, R46.H1_H1 ;  /* 0x3000002eff357230 */ /* 0x020fca0000004100 */
[----:B------:R-:W-:Y:S01]  /*2f40*/  FADD.FTZ R132, R53, R132 ;  /* 0x0000008435847221 */ /* 0x000fe20000010000 */
[----:B------:R-:W-:Y:S06]  /*2f50*/  BRA `(.L_x_3978) ;  /* 0x0000000000107947 */ /* 0x000fec0003800000 */
.L_x_3976:
[----:B-----5:R-:W-:Y:S02]  /*2f60*/  HADD2.F32 R53, -RZ, R50.H1_H1 ;  /* 0x30000032ff357230 */ /* 0x020fe40000004100 */
[----:B------:R-:W-:-:S03]  /*2f70*/  @P2 HADD2.F32 R133, -RZ, R46.H1_H1 ;  /* 0x3000002eff852230 */ /* 0x000fc60000004100 */
[----:B------:R-:W-:-:S04]  /*2f80*/  FADD.FTZ R132, R53, R132 ;  /* 0x0000008435847221 */ /* 0x000fc80000010000 */
[----:B------:R-:W-:-:S07]  /*2f90*/  @P2 FADD.FTZ R132, R133, R132 ;  /* 0x0000008485842221 */ /* 0x000fce0000010000 */
.L_x_3978:
[----:B------:R-:W-:-:S04]  /*2fa0*/  F2FP.F16.F32.PACK_AB R52, RZ, R132 ;  /* 0x00000084ff34723e */ /* 0x000fc800000000ff */
[----:B------:R-:W-:-:S07]  /*2fb0*/  PRMT R38, R38, 0x5410, R52 ;  /* 0x0000541026267816 */ /* 0x000fce0000000034 */
.L_x_3979:
[----:B------:R-:W-:Y:S01]  /*2fc0*/  HADD2.F32 R133, -RZ, R55.H0_H0 ;  /* 0x20000037ff857230 */ /* 0x000fe20000004100 */
[----:B------:R-:W-:Y:S06]  /*2fd0*/  @P3 BRA `(.L_x_3980) ;  /* 0x0000000000203947 */ /* 0x000fec0003800000 */
[----:B------:R-:W-:-:S04]  /*2fe0*/  ISETP.NE.U32.AND P4, PT, RZ, UR10, PT ;  /* 0x0000000aff007c0c */ /* 0x000fc8000bf85070 */
[----:B------:R-:W-:-:S13]  /*2ff0*/  ISETP.NE.AND.EX P4, PT, RZ, UR11, PT, P4 ;  /* 0x0000000bff007c0c */ /* 0x000fda000bf85340 */
[----:B------:R-:W-:Y:S05]  /*3000*/  @P4 BRA `(.L_x_3981) ;  /* 0x0000000000084947 */ /* 0x000fea0003800000 */
[----:B------:R-:W-:Y:S05]  /*3010*/  @P0 BRA `(.L_x_3982) ;  /* 0x0000000000200947 */ /* 0x000fea0003800000 */
[----:B------:R-:W-:Y:S05]  /*3020*/  BRA `(.L_x_3983) ;  /* 0x0000000000247947 */ /* 0x000fea0003800000 */
.L_x_3981:
[----:B-----5:R-:W-:-:S05]  /*3030*/  HADD2.F32 R52, -RZ, R47.H0_H0 ;  /* 0x2000002fff347230 */ /* 0x020fca0000004100 */
[----:B------:R-:W-:Y:S01]  /*3040*/  FADD.FTZ R133, R52, R133 ;  /* 0x0000008534857221 */ /* 0x000fe20000010000 */
[----:B------:R-:W-:Y:S06]  /*3050*/  BRA `(.L_x_3982) ;  /* 0x0000000000107947 */ /* 0x000fec0003800000 */
.L_x_3980:
[----:B-----5:R-:W-:Y:S02]  /*3060*/  HADD2.F32 R52, -RZ, R51.H0_H0 ;  /* 0x20000033ff347230 */ /* 0x020fe40000004100 */
[----:B------:R-:W-:-:S03]  /*3070*/  @P2 HADD2.F32 R54, -RZ, R47.H0_H0 ;  /* 0x2000002fff362230 */ /* 0x000fc60000004100 */
[----:B------:R-:W-:-:S04]  /*3080*/  FADD.FTZ R133, R52, R133 ;  /* 0x0000008534857221 */ /* 0x000fc80000010000 */
[----:B------:R-:W-:-:S07]  /*3090*/  @P2 FADD.FTZ R133, R54, R133 ;  /* 0x0000008536852221 */ /* 0x000fce0000010000 */
.L_x_3982:
[----:B------:R-:W-:-:S04]  /*30a0*/  F2FP.F16.F32.PACK_AB R52, RZ, R133 ;  /* 0x00000085ff34723e */ /* 0x000fc800000000ff */
[----:B------:R-:W-:-:S07]  /*30b0*/  PRMT R39, R52, 0x7610, R39 ;  /* 0x0000761034277816 */ /* 0x000fce0000000027 */
.L_x_3983:
[----:B------:R-:W-:Y:S01]  /*30c0*/  HADD2.F32 R139, -RZ, R55.H1_H1 ;  /* 0x30000037ff8b7230 */ /* 0x000fe20000004100 */
[----:B------:R-:W-:Y:S06]  /*30d0*/  @P3 BRA `(.L_x_3984) ;  /* 0x0000000000203947 */ /* 0x000fec0003800000 */
[----:B------:R-:W-:-:S04]  /*30e0*/  ISETP.NE.U32.AND P2, PT, RZ, UR10, PT ;  /* 0x0000000aff007c0c */ /* 0x000fc8000bf45070 */
[----:B------:R-:W-:-:S13]  /*30f0*/  ISETP.NE.AND.EX P2, PT, RZ, UR11, PT, P2 ;  /* 0x0000000bff007c0c */ /* 0x000fda000bf45320 */
[----:B------:R-:W-:Y:S05]  /*3100*/  @P2 BRA `(.L_x_3985) ;  /* 0x0000000000082947 */ /* 0x000fea0003800000 */
[----:B------:R-:W-:Y:S05]  /*3110*/  @P0 BRA `(.L_x_3986) ;  /* 0x0000000000200947 */ /* 0x000fea0003800000 */
[----:B------:R-:W-:Y:S05]  /*3120*/  BRA `(.L_x_3987) ;  /* 0x0000000000247947 */ /* 0x000fea0003800000 */
.L_x_3985:
[----:B-----5:R-:W-:-:S05]  /*3130*/  HADD2.F32 R52, -RZ, R47.H1_H1 ;  /* 0x3000002fff347230 */ /* 0x020fca0000004100 */
[----:B------:R-:W-:Y:S01]  /*3140*/  FADD.FTZ R139, R52, R139 ;  /* 0x0000008b348b7221 */ /* 0x000fe20000010000 */
[----:B------:R-:W-:Y:S06]  /*3150*/  BRA `(.L_x_3986) ;  /* 0x0000000000107947 */ /* 0x000fec0003800000 */
.L_x_3984:
[----:B-----5:R-:W-:Y:S02]  /*3160*/  HADD2.F32 R52, -RZ, R51.H1_H1 ;  /* 0x30000033ff347230 */ /* 0x020fe40000004100 */
[----:B------:R-:W-:-:S03]  /*3170*/  @P2 HADD2.F32 R54, -RZ, R47.H1_H1 ;  /* 0x3000002fff362230 */ /* 0x000fc60000004100 */
[----:B------:R-:W-:-:S04]  /*3180*/  FADD.FTZ R139, R52, R139 ;  /* 0x0000008b348b7221 */ /* 0x000fc80000010000 */
[----:B------:R-:W-:-:S07]  /*3190*/  @P2 FADD.FTZ R139, R54, R139 ;  /* 0x0000008b368b2221 */ /* 0x000fce0000010000 */
.L_x_3986:
[----:B------:R-:W-:-:S04]  /*31a0*/  F2FP.F16.F32.PACK_AB R52, RZ, R139 ;  /* 0x0000008bff34723e */ /* 0x000fc800000000ff */
[----:B------:R-:W-:-:S07]  /*31b0*/  PRMT R39, R39, 0x5410, R52 ;  /* 0x0000541027277816 */ /* 0x000fce0000000034 */
.L_x_3987:
[----:B------:R-:W0:Y:S02]  /*31c0*/  @P0 LDC.64 R52, c[0x0][0x238] ;  /* 0x00008e00ff340b82 */ /* 0x000e240000000a00 */
[----:B0-----:R-:W-:-:S04]  /*31d0*/  @P0 LEA R52, P2, R142, R52, 0x4 ;  /* 0x000000348e340211 */ /* 0x001fc800078420ff */
[C---:B------:R-:W-:Y:S02]  /*31e0*/  @P0 LEA.HI.X R53, R142.reuse, R53, RZ, 0x4, P2 ;  /* 0x000000358e350211 */ /* 0x040fe400010f24ff */
[----:B------:R-:W-:-:S03]  /*31f0*/  IADD3 R142, R142, 0x20, RZ ;  /* 0x000000208e8e7810 */ /* 0x000fc60007ffe0ff */
[----:B------:R3:W-:Y:S04]  /*3200*/  @P0 STG.E.128 desc[UR4][R52.64], R36 ;  /* 0x0000002434000986 */ /* 0x0007e8000c101d04 */
.L_x_3955:
[----:B------:R-:W-:Y:S05]  /*3210*/  BSYNC B0 ;  /* 0x0000000000007941 */ /* 0x000fea0003800000 */
.L_x_3954:
        /* <DEDUP_REMOVED lines=25> */
.L_x_3991:
[----:B-----5:R-:W-:-:S05]  /*33b0*/  HADD2.F32 R114, -RZ, R44.H0_H0 ;  /* 0x2000002cff727230 */ /* 0x020fca0000004100 */
[----:B------:R-:W-:Y:S01]  /*33c0*/  FADD.FTZ R105, R114, R105 ;  /* 0x0000006972697221 */ /* 0x000fe20000010000 */
[----:B------:R-:W-:Y:S06]  /*33d0*/  BRA `(.L_x_3992) ;  /* 0x0000000000107947 */ /* 0x000fec0003800000 */
.L_x_3990:
[----:B-----5:R-:W-:Y:S02]  /*33e0*/  HADD2.F32 R114, -RZ, R48.H0_H0 ;  /* 0x20000030ff727230 */ /* 0x020fe40000004100 */
[----:B------:R-:W-:-:S03]  /*33f0*/  @P2 HADD2.F32 R124, -RZ, R44.H0_H0 ;  /* 0x2000002cff7c2230 */ /* 0x000fc60000004100 */
[----:B------:R-:W-:-:S04]  /*3400*/  FADD.FTZ R105, R114, R105 ;  /* 0x0000006972697221 */ /* 0x000fc80000010000 */
[----:B------:R-:W-:-:S07]  /*3410*/  @P2 FADD.FTZ R105, R124, R105 ;  /* 0x000000697c692221 */ /* 0x000fce0000010000 */
.L_x_3992:
[----:B------:R-:W-:-:S04]  /*3420*/  F2FP.F16.F32.PACK_AB R114, RZ, R105 ;  /* 0x00000069ff72723e */ /* 0x000fc800000000ff */
[----:B------:R-:W-:-:S07]  /*3430*/  PRMT R36, R114, 0x7610, R36 ;  /* 0x0000761072247816 */ /* 0x000fce0000000024 */
.L_x_3993:
[----:B------:R-:W-:Y:S01]  /*3440*/  HADD2.F32 R114, -RZ, R52.H1_H1 ;  /* 0x30000034ff727230 */ /* 0x000fe20000004100 */
[----:B------:R-:W-:Y:S06]  /*3450*/  @P3 BRA `(.L_x_3994) ;  /* 0x0000000000203947 */ /* 0x000fec0003800000 */
[----:B------:R-:W-:-:S04]  /*3460*/  ISETP.NE.U32.AND P4, PT, RZ, UR10, PT ;  /* 0x0000000aff007c0c */ /* 0x000fc8000bf85070 */
[----:B------:R-:W-:-:S13]  /*3470*/  ISETP.NE.AND.EX P4, PT, RZ, UR11, PT, P4 ;  /* 0x0000000bff007c0c */ /* 0x000fda000bf85340 */
[----:B------:R-:W-:Y:S05]  /*3480*/  @P4 BRA `(.L_x_3995) ;  /* 0x0000000000084947 */ /* 0x000fea0003800000 */
[----:B------:R-:W-:Y:S05]  /*3490*/  @P0 BRA `(.L_x_3996) ;  /* 0x0000000000200947 */ /* 0x000fea0003800000 */
[----:B------:R-:W-:Y:S05]  /*34a0*/  BRA `(.L_x_3997) ;  /* 0x0000000000247947 */ /* 0x000fea0003800000 */
.L_x_3995:
[----:B-----5:R-:W-:-:S05]  /*34b0*/  HADD2.F32 R115, -RZ, R44.H1_H1 ;  /* 0x3000002cff737230 */ /* 0x020fca0000004100 */
[----:B------:R-:W-:Y:S01]  /*34c0*/  FADD.FTZ R114, R115, R114 ;  /* 0x0000007273727221 */ /* 0x000fe20000010000 */
[----:B------:R-:W-:Y:S06]  /*34d0*/  BRA `(.L_x_3996) ;  /* 0x0000000000107947 */ /* 0x000fec0003800000 */
.L_x_3994:
[----:B-----5:R-:W-:Y:S02]  /*34e0*/  HADD2.F32 R115, -RZ, R48.H1_H1 ;  /* 0x30000030ff737230 */ /* 0x020fe40000004100 */
[----:B------:R-:W-:-:S03]  /*34f0*/  @P2 HADD2.F32 R125, -RZ, R44.H1_H1 ;  /* 0x3000002cff7d2230 */ /* 0x000fc60000004100 */
[----:B------:R-:W-:-:S04]  /*3500*/  FADD.FTZ R114, R115, R114 ;  /* 0x0000007273727221 */ /* 0x000fc80000010000 */
[----:B------:R-:W-:-:S07]  /*3510*/  @P2 FADD.FTZ R114, R125, R114 ;  /* 0x000000727d722221 */ /* 0x000fce0000010000 */
.L_x_3996:
[----:B------:R-:W-:-:S04]  /*3520*/  F2FP.F16.F32.PACK_AB R52, RZ, R114 ;  /* 0x00000072ff34723e */ /* 0x000fc800000000ff */
[----:B------:R-:W-:-:S07]  /*3530*/  PRMT R36, R36, 0x5410, R52 ;  /* 0x0000541024247816 */ /* 0x000fce0000000034 */
.L_x_3997:
[----:B------:R-:W-:Y:S01]  /*3540*/  HADD2.F32 R115, -RZ, R53.H0_H0 ;  /* 0x20000035ff737230 */ /* 0x000fe20000004100 */
[----:B------:R-:W-:Y:S06]  /*3550*/  @P3 BRA `(.L_x_3998) ;  /* 0x0000000000203947 */ /* 0x000fec0003800000 */
[----:B------:R-:W-:-:S04]  /*3560*/  ISETP.NE.U32.AND P4, PT, RZ, UR10, PT ;  /* 0x0000000aff007c0c */ /* 0x000fc8000bf85070 */
[----:B------:R-:W-:-:S13]  /*3570*/  ISETP.NE.AND.EX P4, PT, RZ, UR11, PT, P4 ;  /* 0x0000000bff007c0c */ /* 0x000fda000bf85340 */
[----:B------:R-:W-:Y:S05]  /*3580*/  @P4 BRA `(.L_x_3999) ;  /* 0x0000000000084947 */ /* 0x000fea0003800000 */
[----:B------:R-:W-:Y:S05]  /*3590*/  @P0 BRA `(.L_x_4000) ;  /* 0x0000000000200947 */ /* 0x000fea0003800000 */
[----:B------:R-:W-:Y:S05]  /*35a0*/  BRA `(.L_x_4001) ;  /* 0x0000000000247947 */ /* 0x000fea0003800000 */
.L_x_3999:
[----:B-----5:R-:W-:-:S05]  /*35b0*/  HADD2.F32 R52, -RZ, R45.H0_H0 ;  /* 0x2000002dff347230 */ /* 0x020fca0000004100 */
[----:B------:R-:W-:Y:S01]  /*35c0*/  FADD.FTZ R115, R52, R115 ;  /* 0x0000007334737221 */ /* 0x000fe20000010000 */
[----:B------:R-:W-:Y:S06]  /*35d0*/  BRA `(.L_x_4000) ;  /* 0x0000000000107947 */ /* 0x000fec0003800000 */
.L_x_3998:
[----:B-----5:R-:W-:Y:S02]  /*35e0*/  HADD2.F32 R52, -RZ, R49.H0_H0 ;  /* 0x20000031ff347230 */ /* 0x020fe40000004100 */
[----:B------:R-:W-:-:S03]  /*35f0*/  @P2 HADD2.F32 R124, -RZ, R45.H0_H0 ;  /* 0x2000002dff7c2230 */ /* 0x000fc60000004100 */
[----:B------:R-:W-:-:S04]  /*3600*/  FADD.FTZ R115, R52, R115 ;  /* 0x0000007334737221 */ /* 0x000fc80000010000 */
[----:B------:R-:W-:-:S07]  /*3610*/  @P2 FADD.FTZ R115, R124, R115 ;  /* 0x000000737c732221 */ /* 0x000fce0000010000 */
.L_x_4000:
[----:B------:R-:W-:-:S04]  /*3620*/  F2FP.F16.F32.PACK_AB R52, RZ, R115 ;  /* 0x00000073ff34723e */ /* 0x000fc800000000ff */
[----:B------:R-:W-:-:S07]  /*3630*/  PRMT R37, R52, 0x7610, R37 ;  /* 0x0000761034257816 */ /* 0x000fce0000000025 */
.L_x_4001:
[----:B------:R-:W-:Y:S01]  /*3640*/  HADD2.F32 R124, -RZ, R53.H1_H1 ;  /* 0x30000035ff7c7230 */ /* 0x000fe20000004100 */
[----:B------:R-:W-:Y:S06]  /*3650*/  @P3 BRA `(.L_x_4002) ;  /* 0x0000000000203947 */ /* 0x000fec0003800000 */
[----:B------:R-:W-:-:S04]  /*3660*/  ISETP.NE.U32.AND P4, PT, RZ, UR10, PT ;  /* 0x0000000aff007c0c */ /* 0x000fc8000bf85070 */
[----:B------:R-:W-:-:S13]  /*3670*/  ISETP.NE.AND.EX P4, PT, RZ, UR11, PT, P4 ;  /* 0x0000000bff007c0c */ /* 0x000fda000bf85340 */
[----:B------:R-:W-:Y:S05]  /*3680*/  @P4 BRA `(.L_x_4003) ;  /* 0x0000000000084947 */ /* 0x000fea0003800000 */
[----:B------:R-:W-:Y:S05]  /*3690*/  @P0 BRA `(.L_x_4004) ;  /* 0x0000000000200947 */ /* 0x000fea0003800000 */
[----:B------:R-:W-:Y:S05]  /*36a0*/  BRA `(.L_x_4005) ;  /* 0x0000000000247947 */ /* 0x000fea0003800000 */
.L_x_4003:
[----:B-----5:R-:W-:-:S05]  /*36b0*/  HADD2.F32 R53, -RZ, R45.H1_H1 ;  /* 0x3000002dff357230 */ /* 0x020fca0000004100 */
[----:B------:R-:W-:Y:S01]  /*36c0*/  FADD.FTZ R124, R53, R124 ;  /* 0x0000007c357c7221 */ /* 0x000fe20000010000 */
[----:B------:R-:W-:Y:S06]  /*36d0*/  BRA `(.L_x_4004) ;  /* 0x0000000000107947 */ /* 0x000fec0003800000 */
.L_x_4002:
[----:B-----5:R-:W-:Y:S02]  /*36e0*/  HADD2.F32 R53, -RZ, R49.H1_H1 ;  /* 0x30000031ff357230 */ /* 0x020fe40000004100 */
[----:B------:R-:W-:-:S03]  /*36f0*/  @P2 HADD2.F32 R125, -RZ, R45.H1_H1 ;  /* 0x3000002dff7d2230 */ /* 0x000fc60000004100 */
[----:B------:R-:W-:-:S04]  /*3700*/  FADD.FTZ R124, R53, R124 ;  /* 0x0000007c357c7221 */ /* 0x000fc80000010000 */
[----:B------:R-:W-:-:S07]  /*3710*/  @P2 FADD.FTZ R124, R125, R124 ;  /* 0x0000007c7d7c2221 */ /* 0x000fce0000010000 */
.L_x_4004:
[----:B------:R-:W-:-:S04]  /*3720*/  F2FP.F16.F32.PACK_AB R52, RZ, R124 ;  /* 0x0000007cff34723e */ /* 0x000fc800000000ff */
[----:B------:R-:W-:-:S07]  /*3730*/  PRMT R37, R37, 0x5410, R52 ;  /* 0x0000541025257816 */ /* 0x000fce0000000034 */
.L_x_4005:
[----:B------:R-:W-:Y:S01]  /*3740*/  HADD2.F32 R125, -RZ, R54.H0_H0 ;  /* 0x20000036ff7d7230 */ /* 0x000fe20000004100 */
[----:B------:R-:W-:Y:S06]  /*3750*/  @P3 BRA `(.L_x_4006) ;  /* 0x0000000000203947 */ /* 0x000fec0003800000 */
[----:B------:R-:W-:-:S04]  /*3760*/  ISETP.NE.U32.AND P4, PT, RZ, UR10, PT ;  /* 0x0000000aff007c0c */ /* 0x000fc8000bf85070 */
[----:B------:R-:W-:-:S13]  /*3770*/  ISETP.NE.AND.EX P4, PT, RZ, UR11, PT, P4 ;  /* 0x0000000bff007c0c */ /* 0x000fda000bf85340 */
[----:B------:R-:W-:Y:S05]  /*3780*/  @P4 BRA `(.L_x_4007) ;  /* 0x0000000000084947 */ /* 0x000fea0003800000 */
[----:B------:R-:W-:Y:S05]  /*3790*/  @P0 BRA `(.L_x_4008) ;  /* 0x0000000000200947 */ /* 0x000fea0003800000 */
[----:B------:R-:W-:Y:S05]  /*37a0*/  BRA `(.L_x_4009) ;  /* 0x0000000000247947 */ /* 0x000fea0003800000 */
.L_x_4007:
[----:B-----5:R-:W-:-:S05]  /*37b0*/  HADD2.F32 R52, -RZ, R46.H0_H0 ;  /* 0x2000002eff347230 */ /* 0x020fca0000004100 */
[----:B------:R-:W-:Y:S01]  /*37c0*/  FADD.FTZ R125, R52, R125 ;  /* 0x0000007d347d7221 */ /* 0x000fe20000010000 */
[----:B------:R-:W-:Y:S06]  /*37d0*/  BRA `(.L_x_4008) ;  /* 0x0000000000107947 */ /* 0x000fec0003800000 */
.L_x_4006:
[----:B-----5:R-:W-:Y:S02]  /*37e0*/  HADD2.F32 R52, -RZ, R50.H0_H0 ;  /* 0x20000032ff347230 */ /* 0x020fe40000004100 */
[----:B------:R-:W-:-:S03]  /*37f0*/  @P2 HADD2.F32 R134, -RZ, R46.H0_H0 ;  /* 0x2000002eff862230 */ /* 0x000fc60000004100 */
[----:B------:R-:W-:-:S04]  /*3800*/  FADD.FTZ R125, R52, R125 ;  /* 0x0000007d347d7221 */ /* 0x000fc80000010000 */
[----:B------:R-:W-:-:S07]  /*3810*/  @P2 FADD.FTZ R125, R134, R125 ;  /* 0x0000007d867d2221 */ /* 0x000fce0000010000 */
.L_x_4008:
[----:B------:R-:W-:-:S04]  /*3820*/  F2FP.F16.F32.PACK_AB R52, RZ, R125 ;  /* 0x0000007dff34723e */ /* 0x000fc800000000ff */
[----:B------:R-:W-:-:S07]  /*3830*/  PRMT R38, R52, 0x7610, R38 ;  /* 0x0000761034267816 */ /* 0x000fce0000000026 */
.L_x_4009:
[----:B------:R-:W-:Y:S01]  /*3840*/  HADD2.F32 R134, -RZ, R54.H1_H1 ;  /* 0x30000036ff867230 */ /* 0x000fe20000004100 */
[----:B------:R-:W-:Y:S06]  /*3850*/  @P3 BRA `(.L_x_4010) ;  /* 0x0000000000203947 */ /* 0x000fec0003800000 */
[----:B------:R-:W-:-:S04]  /*3860*/  ISETP.NE.U32.AND P4, PT, RZ, UR10, PT ;  /* 0x0000000aff007c0c */ /* 0x000fc8000bf85070 */
[----:B------:R-:W-:-:S13]  /*3870*/  ISETP.NE.AND.EX P4, PT, RZ, UR11, PT, P4 ;  /* 0x0000000bff007c0c */ /* 0x000fda000bf85340 */
[----:B------:R-:W-:Y:S05]  /*3880*/  @P4 BRA `(.L_x_4011) ;  /* 0x0000000000084947 */ /* 0x000fea0003800000 */
[----:B------:R-:W-:Y:S05]  /*3890*/  @P0 BRA `(.L_x_4012) ;  /* 0x0000000000200947 */ /* 0x000fea0003800000 */
[----:B------:R-:W-:Y:S05]  /*38a0*/  BRA `(.L_x_4013) ;  /* 0x0000000000247947 */ /* 0x000fea0003800000 */
.L_x_4011:
[----:B-----5:R-:W-:-:S05]  /*38b0*/  HADD2.F32 R53, -RZ, R46.H1_H1 ;  /* 0x3000002eff357230 */ /* 0x020fca0000004100 */
[----:B------:R-:W-:Y:S01]  /*38c0*/  FADD.FTZ R134, R53, R134 ;  /* 0x0000008635867221 */ /* 0x000fe20000010000 */
[----:B------:R-:W-:Y:S06]  /*38d0*/  BRA `(.L_x_4012) ;  /* 0x0000000000107947 */ /* 0x000fec0003800000 */
.L_x_4010:
[----:B-----5:R-:W-:Y:S02]  /*38e0*/  HADD2.F32 R53, -RZ, R50.H1_H1 ;  /* 0x30000032ff357230 */ /* 0x020fe40000004100 */
[----:B------:R-:W-:-:S03]  /*38f0*/  @P2 HADD2.F32 R135, -RZ, R46.H1_H1 ;  /* 0x3000002eff872230 */ /* 0x000fc60000004100 */
[----:B------:R-:W-:-:S04]  /*3900*/  FADD.FTZ R134, R53, R134 ;  /* 0x0000008635867221 */ /* 0x000fc80000010000 */
[----:B------:R-:W-:-:S07]  /*3910*/  @P2 FADD.FTZ R134, R135, R134 ;  /* 0x0000008687862221 */ /* 0x000fce0000010000 */
.L_x_4012:
[----:B------:R-:W-:-:S04]  /*3920*/  F2FP.F16.F32.PACK_AB R52, RZ, R134 ;  /* 0x00000086ff34723e */ /* 0x000fc800000000ff */
[----:B------:R-:W-:-:S07]  /*3930*/  PRMT R38, R38, 0x5410, R52 ;  /* 0x0000541026267816 */ /* 0x000fce0000000034 */
.L_x_4013:
[----:B------:R-:W-:Y:S01]  /*3940*/  HADD2.F32 R135, -RZ, R55.H0_H0 ;  /* 0x20000037ff877230 */ /* 0x000fe20000004100 */
[----:B------:R-:W-:Y:S06]  /*3950*/  @P3 BRA `(.L_x_4014) ;  /* 0x0000000000203947 */ /* 0x000fec0003800000 */
[----:B------:R-:W-:-:S04]  /*3960*/  ISETP.NE.U32.AND P4, PT, RZ, UR10, PT ;  /* 0x0000000aff007c0c */ /* 0x000fc8000bf85070 */
[----:B------:R-:W-:-:S13]  /*3970*/  ISETP.NE.AND.EX P4, PT, RZ, UR11, PT, P4 ;  /* 0x0000000bff007c0c */ /* 0x000fda000bf85340 */
[----:B------:R-:W-:Y:S05]  /*3980*/  @P4 BRA `(.L_x_4015) ;  /* 0x0000000000084947 */ /* 0x000fea0003800000 */
[----:B------:R-:W-:Y:S05]  /*3990*/  @P0 BRA `(.L_x_4016) ;  /* 0x0000000000200947 */ /* 0x000fea0003800000 */
[----:B------:R-:W-:Y:S05]  /*39a0*/  BRA `(.L_x_4017) ;  /* 0x0000000000247947 */ /* 0x000fea0003800000 */
.L_x_4015:
[----:B-----5:R-:W-:-:S05]  /*39b0*/  HADD2.F32 R52, -RZ, R47.H0_H0 ;  /* 0x2000002fff347230 */ /* 0x020fca0000004100 */
[----:B------:R-:W-:Y:S01]  /*39c0*/  FADD.FTZ R135, R52, R135 ;  /* 0x0000008734877221 */ /* 0x000fe20000010000 */
[----:B------:R-:W-:Y:S06]  /*39d0*/  BRA `(.L_x_4016) ;  /* 0x0000000000107947 */ /* 0x000fec0003800000 */
.L_x_4014:
[----:B-----5:R-:W-:Y:S02]  /*39e0*/  HADD2.F32 R52, -RZ, R51.H0_H0 ;  /* 0x20000033ff347230 */ /* 0x020fe40000004100 */
[----:B------:R-:W-:-:S03]  /*39f0*/  @P2 HADD2.F32 R54, -RZ, R47.H0_H0 ;  /* 0x2000002fff362230 */ /* 0x000fc60000004100 */
[----:B------:R-:W-:-:S04]  /*3a00*/  FADD.FTZ R135, R52, R135 ;  /* 0x0000008734877221 */ /* 0x000fc80000010000 */
[----:B------:R-:W-:-:S07]  /*3a10*/  @P2 FADD.FTZ R135, R54, R135 ;  /* 0x0000008736872221 */ /* 0x000fce0000010000 */
.L_x_4016:
[----:B------:R-:W-:-:S04]  /*3a20*/  F2FP.F16.F32.PACK_AB R52, RZ, R135 ;  /* 0x00000087ff34723e */ /* 0x000fc800000000ff */
[----:B------:R-:W-:-:S07]  /*3a30*/  PRMT R39, R52, 0x7610, R39 ;  /* 0x0000761034277816 */ /* 0x000fce0000000027 */
.L_x_4017:
[----:B------:R-:W-:Y:S01]  /*3a40*/  HADD2.F32 R140, -RZ, R55.H1_H1 ;  /* 0x30000037ff8c7230 */ /* 0x000fe20000004100 */
[----:B------:R-:W-:Y:S06]  /*3a50*/  @P3 BRA `(.L_x_4018) ;  /* 0x0000000000203947 */ /* 0x000fec0003800000 */
[----:B------:R-:W-:-:S04]  /*3a60*/  ISETP.NE.U32.AND P2, PT, RZ, UR10, PT ;  /* 0x0000000aff007c0c */ /* 0x000fc8000bf45070 */
[----:B------:R-:W-:-:S13]  /*3a70*/  ISETP.NE.AND.EX P2, PT, RZ, UR11, PT, P2 ;  /* 0x0000000bff007c0c */ /* 0x000fda000bf45320 */
[----:B------:R-:W-:Y:S05]  /*3a80*/  @P2 BRA `(.L_x_4019) ;  /* 0x0000000000082947 */ /* 0x000fea0003800000 */
[----:B------:R-:W-:Y:S05]  /*3a90*/  @P0 BRA `(.L_x_4020) ;  /* 0x0000000000200947 */ /* 0x000fea0003800000 */
[----:B------:R-:W-:Y:S05]  /*3aa0*/  BRA `(.L_x_4021) ;  /* 0x0000000000247947 */ /* 0x000fea0003800000 */
.L_x_4019:
[----:B-----5:R-:W-:-:S05]  /*3ab0*/  HADD2.F32 R53, -RZ, R47.H1_H1 ;  /* 0x3000002fff357230 */ /* 0x020fca0000004100 */
[----:B------:R-:W-:Y:S01]  /*3ac0*/  FADD.FTZ R140, R53, R140 ;  /* 0x0000008c358c7221 */ /* 0x000fe20000010000 */
[----:B------:R-:W-:Y:S06]  /*3ad0*/  BRA `(.L_x_4020) ;  /* 0x0000000000107947 */ /* 0x000fec0003800000 */
.L_x_4018:
[----:B-----5:R-:W-:Y:S02]  /*3ae0*/  HADD2.F32 R53, -RZ, R51.H1_H1 ;  /* 0x30000033ff357230 */ /* 0x020fe40000004100 */
[----:B------:R-:W-:-:S03]  /*3af0*/  @P2 HADD2.F32 R55, -RZ, R47.H1_H1 ;  /* 0x3000002fff372230 */ /* 0x000fc60000004100 */
[----:B------:R-:W-:-:S04]  /*3b00*/  FADD.FTZ R140, R53, R140 ;  /* 0x0000008c358c7221 */ /* 0x000fc80000010000 */
[----:B------:R-:W-:-:S07]  /*3b10*/  @P2 FADD.FTZ R140, R55, R140 ;  /* 0x0000008c378c2221 */ /* 0x000fce0000010000 */
.L_x_4020:
[----:B------:R-:W-:-:S04]  /*3b20*/  F2FP.F16.F32.PACK_AB R52, RZ, R140 ;  /* 0x0000008cff34723e */ /* 0x000fc800000000ff */
[----:B------:R-:W-:-:S07]  /*3b30*/  PRMT R39, R39, 0x5410, R52 ;  /* 0x0000541027277816 */ /* 0x000fce0000000034 */
.L_x_4021:
[----:B------:R-:W0:Y:S02]  /*3b40*/  @P0 LDC.64 R52, c[0x0][0x238] ;  /* 0x00008e00ff340b82 */ /* 0x000e240000000a00 */
[----:B0-----:R-:W-:-:S04]  /*3b50*/  @P0 LEA R52, P2, R142, R52, 0x4 ;  /* 0x000000348e340211 */ /* 0x001fc800078420ff */
[----:B------:R-:W-:-:S05]  /*3b60*/  @P0 LEA.HI.X R53, R142, R53, RZ, 0x4, P2 ;  /* 0x000000358e350211 */ /* 0x000fca00010f24ff */
[----:B------:R4:W-:Y:S04]  /*3b70*/  @P0 STG.E.128 desc[UR4][R52.64], R36 ;  /* 0x0000002434000986 */ /* 0x0009e8000c101d04 */
.L_x_3989:
[----:B------:R-:W-:Y:S05]  /*3b80*/  BSYNC B0 ;  /* 0x0000000000007941 */ /* 0x000fea0003800000 */
.L_x_3988:
[----:B01234-:R-:W-:Y:S01]  /*3b90*/  FADD.FTZ R52, RZ, R98 ;  /* 0x00000062ff347221 */ /* 0x01ffe20000010000 */
[C---:B------:R-:W-:Y:S01]  /*3ba0*/  ISETP.GT.U32.AND P2, PT, R35.reuse, 0x3f, PT ;  /* 0x0000003f2300780c */ /* 0x040fe20003f44070 */
[----:B------:R-:W-:Y:S01]  /*3bb0*/  UMOV UR12, 0xffffffff ;  /* 0xffffffff000c7882 */ /* 0x000fe20000000000 */
        /* <DEDUP_REMOVED lines=16> */
[----:B------:R-:W-:Y:S01]  /*3cc0*/  FADD.FTZ R54, R128, R53 ;  /* 0x0000003580367221 */ /* 0x000fe20000010000 */
[----:B------:R-:W-:-:S03]  /*3cd0*/  P2R R53, PR, RZ, 0x4 ;  /* 0x00000004ff357803 */ /* 0x000fc60000000000 */
        /* <DEDUP_REMOVED lines=29> */
[----:B------:R-:W-:Y:S01]  /*3eb0*/  ISETP.GT.U32.AND P6, PT, R35, 0x3f, PT ;  /* 0x0000003f2300780c */ /* 0x000fe20003fc4070 */
        /* <DEDUP_REMOVED lines=14> */
[--C-:B------:R-:W-:Y:S01]  /*3fa0*/  FADD.FTZ R55, R118, -R143.reuse ;  /* 0x8000008f76377221 */ /* 0x100fe20000010000 */
[----:B------:R-:W-:Y:S01]  /*3fb0*/  FFMA.FTZ R52, R52, R52, RZ ;  /* 0x0000003434347223 */ /* 0x000fe200000100ff */
[--C-:B------:R-:W-:Y:S01]  /*3fc0*/  FADD.FTZ R54, R108, -R143.reuse ;  /* 0x8000008f6c367221 */ /* 0x100fe20000010000 */
[--C-:B------:R-:W-:Y:S02]  /*3fd0*/  FADD.FTZ R144, R109, -R143.reuse ;  /* 0x8000008f6d907221 */ /* 0x100fe40000010000 */
[----:B------:R-:W-:Y:S01]  /*3fe0*/  FFMA.FTZ R52, R53, R53, R52 ;  /* 0x0000003535347223 */ /* 0x000fe20000010034 */
        /* <DEDUP_REMOVED lines=82> */
.L_x_4045:
[----:B-1----:R-:W-:Y:S01]  /*4510*/  FADD.FTZ R147, R144, R145 ;  /* 0x0000009190937221 */ /* 0x002fe20000010000 */
[----:B0-----:R-:W-:Y:S01]  /*4520*/  FMUL.FTZ R144, R143, R143 ;  /* 0x0000008f8f907220 */ /* 0x001fe20000410000 */
[----:B------:R-:W-:Y:S01]  /*4530*/  ISETP.NE.AND P2, PT, R96, RZ, PT ;  /* 0x000000ff6000720c */ /* 0x000fe20003f45270 */
[----:B------:R-:W0:Y:S01]  /*4540*/  @!P5 LDC.64 R54, c[0x0][0x250] ;  /* 0x00009400ff36db82 */ /* 0x000e220000000a00 */
[----:B------:R-:W-:Y:S01]  /*4550*/  FFMA.FTZ R142, R147, R142, UR6 ;  /* 0x00000006938e7e23 */ /* 0x000fe2000801008e */
[----:B------:R-:W-:Y:S01]  /*4560*/  BSSY B0, `(.L_x_4023) ;  /* 0x000002b000007945 */ /* 0x000fe20003800000 */
[----:B------:R-:W-:Y:S02]  /*4570*/  FSEL R145, R144, RZ, P2 ;  /* 0x000000ff90917208 */ /* 0x000fe40001000000 */
[----:B------:R-:W-:-:S03]  /*4580*/  FSEL R144, R143, RZ, !P2 ;  /* 0x000000ff8f907208 */ /* 0x000fc60005000000 */
[----:B------:R-:W1:Y:S01]  /*4590*/  @!P5 LDC.64 R52, c[0x0][0x258] ;  /* 0x00009600ff34db82 */ /* 0x000e620000000a00 */
[----:B------:R-:W-:-:S06]  /*45a0*/  FADD.FTZ R145, R142, R145 ;  /* 0x000000918e917221 */ /* 0x000fcc0000010000 */
        /* <DEDUP_REMOVED lines=31> */
[----:B------:R-:W-:Y:S01]  /*47a0*/  F2FP.F16.F32.PACK_AB R52, R53, R52 ;  /* 0x000000343534723e */ /* 0x000fe200000000ff */
[----:B0-----:R-:W-:Y:S01]  /*47b0*/  IMAD.WIDE.U32 R142, R141, 0x10, R142 ;  /* 0x000000108d8e7825 */ /* 0x001fe200078e008e */
[----:B------:R-:W-:-:S02]  /*47c0*/  F2FP.F16.F32.PACK_AB R53, R55, R146 ;  /* 0x000000923735723e */ /* 0x000fc400000000ff */
[----:B------:R-:W-:Y:S02]  /*47d0*/  F2FP.F16.F32.PACK_AB R54, R147, R54 ;  /* 0x000000369336723e */ /* 0x000fe400000000ff */
[----:B------:R-:W-:Y:S02]  /*47e0*/  F2FP.F16.F32.PACK_AB R55, R149, R154 ;  /* 0x0000009a9537723e */ /* 0x000fe400000000ff */
[----:B------:R-:W-:-:S03]  /*47f0*/  IADD3 R141, R141, 0x20, RZ ;  /* 0x000000208d8d7810 */ /* 0x000fc60007ffe0ff */
[----:B------:R1:W-:Y:S04]  /*4800*/  STG.E.128 desc[UR4][R142.64], R52 ;  /* 0x000000348e007986 */ /* 0x0003e8000c101d04 */
.L_x_4024:
[----:B------:R-:W-:Y:S05]  /*4810*/  BSYNC B0 ;  /* 0x0000000000007941 */ /* 0x000fea0003800000 */
.L_x_4023:
        /* <DEDUP_REMOVED lines=35> */
.L_x_4026:
[----:B------:R-:W-:Y:S05]  /*4a50*/  BSYNC B0 ;  /* 0x0000000000007941 */ /* 0x000fea0003800000 */
.L_x_4025:
        /* <DEDUP_REMOVED lines=35> */
.L_x_4028:
[----:B------:R-:W-:Y:S05]  /*4c90*/  BSYNC B0 ;  /* 0x0000000000007941 */ /* 0x000fea0003800000 */
.L_x_4027:
        /* <DEDUP_REMOVED lines=35> */
.L_x_4030:
[----:B------:R-:W-:Y:S05]  /*4ed0*/  BSYNC B0 ;  /* 0x0000000000007941 */ /* 0x000fea0003800000 */
.L_x_4029:
        /* <DEDUP_REMOVED lines=31> */
[----:B------:R-:W-:Y:S02]  /*50d0*/  F2FP.F16.F32.PACK_AB R53, R147, R146 ;  /* 0x000000929335723e */ /* 0x000fe400000000ff */
[----:B------:R-:W-:-:S05]  /*50e0*/  F2FP.F16.F32.PACK_AB R52, R145, R144 ;  /* 0x000000909134723e */ /* 0x000fca00000000ff */
[----:B------:R0:W-:Y:S02]  /*50f0*/  STG.E.128 desc[UR4][R142.64], R52 ;  /* 0x000000348e007986 */ /* 0x0001e4000c101d04 */
.L_x_4032:
[----:B------:R-:W-:Y:S05]  /*5100*/  BSYNC B0 ;  /* 0x0000000000007941 */ /* 0x000fea0003800000 */
.L_x_4031:
[----:B01234-:R-:W0:Y:S02]  /*5110*/  LDC.64 R52, c[0x0][0x210] ;  /* 0x00008400ff347b82 */ /* 0x01fe240000000a00 */
[----:B0-----:R-:W-:-:S04]  /*5120*/  LEA R100, R52, R100, 0x2 ;  /* 0x0000006434647211 */ /* 0x001fc800078e10ff */
[----:B------:R-:W-:-:S13]  /*5130*/  ISETP.GE.AND P2, PT, R100, R53, PT ;  /* 0x000000356400720c */ /* 0x000fda0003f46270 */
[----:B------:R-:W-:Y:S05]  /*5140*/  @!P2 BRA `(.L_x_4033) ;  /* 0xffffffb800a4a947 */ /* 0x000fea000383ffff */
[----:B------:R-:W-:Y:S05]  /*5150*/  EXIT ;  /* 0x000000000000794d */ /* 0x000fea0003800000 */
.L_x_4022:
        /* <DEDUP_REMOVED lines=8> */
.L_x_4035:
[----:B------:R-:W-:Y:S05]  /*51e0*/  BSYNC B0 ;  /* 0x0000000000007941 */ /* 0x000fea0003800000 */
.L_x_4034:
[----:B------:R-:W-:Y:S01]  /*51f0*/  MOV R53, R145 ;  /* 0x0000009100357202 */ /* 0x000fe20000000f00 */
[----:B------:R-:W-:Y:S01]  /*5200*/  HFMA2.MMA R148, -RZ, RZ, 0, 1.1920928955078125e-07 ;  /* 0x00000002ff947435 */ /* 0x000fe200000001ff */
[----:B------:R-:W-:Y:S02]  /*5210*/  MOV R149, 0x1f ;  /* 0x0000001f00957802 */ /* 0x000fe40000000f00 */
[----:B------:R-:W-:Y:S01]  /*5220*/  MOV R146, 0xffffffff ;  /* 0xffffffff00927802 */ /* 0x000fe20000000f00 */
[----:B------:R-:W-:-:S05]  /*5230*/  FADD.FTZ R53, R52, R53 ;  /* 0x0000003534357221 */ /* 0x000fca0000010000 */
[----:B------:R-:W-:-:S07]  /*5240*/  MOV R147, R53 ;  /* 0x0000003500937202 */ /* 0x000fce0000000f00 */
[----:B------:R-:W-:Y:S05]  /*5250*/  WARPSYNC.COLLECTIVE R146, `(.L_x_4036) ;  /* 0x0000000092087348 */ /* 0x000fea0003c00000 */
[----:B------:R0:W1:Y:S02]  /*5260*/  SHFL.BFLY P6, R145, R147, R148, R149 ;  /* 0x0c00009493917389 */ /* 0x00006400000c0095 */
[----:B01----:R-:W-:Y:S01]  /*5270*/  ENDCOLLECTIVE ;  /* 0x000000000000791b */ /* 0x003fe20003800000 */
.L_x_4036:
[----:B------:R-:W-:Y:S01]  /*5280*/  HFMA2.MMA R148, -RZ, RZ, 0, 2.384185791015625e-07 ;  /* 0x00000004ff947435 */ /* 0x000fe200000001ff */
[----:B------:R-:W-:-:S05]  /*5290*/  MOV R54, R145 ;  /* 0x0000009100367202 */ /* 0x000fca0000000f00 */
[----:B------:R-:W-:-:S05]  /*52a0*/  FADD.FTZ R54, R53, R54 ;  /* 0x0000003635367221 */ /* 0x000fca0000010000 */
[----:B------:R-:W-:-:S07]  /*52b0*/  MOV R147, R54 ;  /* 0x0000003600937202 */ /* 0x000fce0000000f00 */
[----:B------:R-:W-:Y:S05]  /*52c0*/  WARPSYNC.COLLECTIVE R146, `(.L_x_4037) ;  /* 0x0000000092087348 */ /* 0x000fea0003c00000 */
[----:B------:R0:W1:Y:S02]  /*52d0*/  SHFL.BFLY P6, R145, R147, R148, R149 ;  /* 0x0c00009493917389 */ /* 0x00006400000c0095 */
[----:B01----:R-:W-:Y:S01]  /*52e0*/  ENDCOLLECTIVE ;  /* 0x000000000000791b */ /* 0x003fe20003800000 */
.L_x_4037:
[----:B------:R-:W-:Y:S01]  /*52f0*/  HFMA2.MMA R148, -RZ, RZ, 0, 4.76837158203125e-07 ;  /* 0x00000008ff947435 */ /* 0x000fe200000001ff */
[----:B------:R-:W-:-:S05]  /*5300*/  MOV R55, R145 ;  /* 0x0000009100377202 */ /* 0x000fca0000000f00 */
[----:B------:R-:W-:-:S05]  /*5310*/  FADD.FTZ R55, R54, R55 ;  /* 0x0000003736377221 */ /* 0x000fca0000010000 */
[----:B------:R-:W-:-:S07]  /*5320*/  MOV R147, R55 ;  /* 0x0000003700937202 */ /* 0x000fce0000000f00 */
[----:B------:R-:W-:Y:S05]  /*5330*/  WARPSYNC.COLLECTIVE R146, `(.L_x_4038) ;  /* 0x0000000092087348 */ /* 0x000fea0003c00000 */
[----:B------:R0:W1:Y:S02]  /*5340*/  SHFL.BFLY P6, R145, R147, R148, R149 ;  /* 0x0c00009493917389 */ /* 0x00006400000c0095 */
[----:B01----:R-:W-:Y:S01]  /*5350*/  ENDCOLLECTIVE ;  /* 0x000000000000791b */ /* 0x003fe20003800000 */
.L_x_4038:
        /* <DEDUP_REMOVED lines=8> */
.L_x_4039:
        /* <DEDUP_REMOVED lines=90> */
.L_x_4040:
[----:B------:R-:W-:Y:S01]  /*5980*/  HFMA2.MMA R148, -RZ, RZ, 0, 1.1920928955078125e-07 ;  /* 0x00000002ff947435 */ /* 0x000fe200000001ff */
[----:B------:R-:W-:-:S05]  /*5990*/  MOV R53, R145 ;  /* 0x0000009100357202 */ /* 0x000fca0000000f00 */
[----:B------:R-:W-:-:S05]  /*59a0*/  FADD.FTZ R53, R52, R53 ;  /* 0x0000003534357221 */ /* 0x000fca0000010000 */
[----:B------:R-:W-:-:S07]  /*59b0*/  MOV R147, R53 ;  /* 0x0000003500937202 */ /* 0x000fce0000000f00 */
[----:B------:R-:W-:Y:S05]  /*59c0*/  WARPSYNC.COLLECTIVE R146, `(.L_x_4041) ;  /* 0x0000000092087348 */ /* 0x000fea0003c00000 */
[----:B------:R0:W1:Y:S02]  /*59d0*/  SHFL.BFLY P6, R145, R147, R148, R149 ;  /* 0x0c00009493917389 */ /* 0x00006400000c0095 */
[----:B01----:R-:W-:Y:S01]  /*59e0*/  ENDCOLLECTIVE ;  /* 0x000000000000791b */ /* 0x003fe20003800000 */
.L_x_4041:
[----:B------:R-:W-:Y:S01]  /*59f0*/  HFMA2.MMA R148, -RZ, RZ, 0, 2.384185791015625e-07 ;  /* 0x00000004ff947435 */ /* 0x000fe200000001ff */
[----:B------:R-:W-:-:S05]  /*5a00*/  MOV R54, R145 ;  /* 0x0000009100367202 */ /* 0x000fca0000000f00 */
[----:B------:R-:W-:-:S05]  /*5a10*/  FADD.FTZ R54, R53, R54 ;  /* 0x0000003635367221 */ /* 0x000fca0000010000 */
[----:B------:R-:W-:-:S07]  /*5a20*/  MOV R147, R54 ;  /* 0x0000003600937202 */ /* 0x000fce0000000f00 */
[----:B------:R-:W-:Y:S05]  /*5a30*/  WARPSYNC.COLLECTIVE R146, `(.L_x_4042) ;  /* 0x0000000092087348 */ /* 0x000fea0003c00000 */
[----:B------:R0:W1:Y:S02]  /*5a40*/  SHFL.BFLY P6, R145, R147, R148, R149 ;  /* 0x0c00009493917389 */ /* 0x00006400000c0095 */
[----:B01----:R-:W-:Y:S01]  /*5a50*/  ENDCOLLECTIVE ;  /* 0x000000000000791b */ /* 0x003fe20003800000 */
.L_x_4042:
[----:B------:R-:W-:Y:S01]  /*5a60*/  HFMA2.MMA R148, -RZ, RZ, 0, 4.76837158203125e-07 ;  /* 0x00000008ff947435 */ /* 0x000fe200000001ff */
[----:B------:R-:W-:-:S05]  /*5a70*/  MOV R55, R145 ;  /* 0x0000009100377202 */ /* 0x000fca0000000f00 */
[----:B------:R-:W-:-:S05]  /*5a80*/  FADD.FTZ R55, R54, R55 ;  /* 0x0000003736377221 */ /* 0x000fca0000010000 */
[----:B------:R-:W-:-:S07]  /*5a90*/  MOV R147, R55 ;  /* 0x0000003700937202 */ /* 0x000fce0000000f00 */
[----:B------:R-:W-:Y:S05]  /*5aa0*/  WARPSYNC.COLLECTIVE R146, `(.L_x_4043) ;  /* 0x0000000092087348 */ /* 0x000fea0003c00000 */
[----:B------:R0:W1:Y:S02]  /*5ab0*/  SHFL.BFLY P6, R145, R147, R148, R149 ;  /* 0x0c00009493917389 */ /* 0x00006400000c0095 */
[----:B01----:R-:W-:Y:S01]  /*5ac0*/  ENDCOLLECTIVE ;  /* 0x000000000000791b */ /* 0x003fe20003800000 */
.L_x_4043:
[----:B------:R-:W-:Y:S01]  /*5ad0*/  HFMA2.MMA R148, -RZ, RZ, 0, 9.5367431640625e-07 ;  /* 0x00000010ff947435 */ /* 0x000fe200000001ff */
[----:B------:R-:W-:-:S05]  /*5ae0*/  MOV R144, R145 ;  /* 0x0000009100907202 */ /* 0x000fca0000000f00 */
[----:B------:R-:W-:-:S05]  /*5af0*/  FADD.FTZ R144, R55, R144 ;  /* 0x0000009037907221 */ /* 0x000fca0000010000 */
[----:B------:R-:W-:-:S07]  /*5b00*/  MOV R147, R144 ;  /* 0x0000009000937202 */ /* 0x000fce0000000f00 */
[----:B------:R-:W-:Y:S05]  /*5b10*/  WARPSYNC.COLLECTIVE R146, `(.L_x_4044) ;  /* 0x0000000092087348 */ /* 0x000fea0003c00000 */
[----:B------:R0:W1:Y:S02]  /*5b20*/  SHFL.BFLY P6, R145, R147, R148, R149 ;  /* 0x0c00009493917389 */ /* 0x00006400000c0095 */
[----:B01----:R-:W-:Y:S01]  /*5b30*/  ENDCOLLECTIVE ;  /* 0x000000000000791b */ /* 0x003fe20003800000 */
.L_x_4044:
[----:B------:R-:W-:Y:S05]  /*5b40*/  BRA `(.L_x_4045) ;  /* 0xffffffe800707947 */ /* 0x000fea000383ffff */
.L_x_4046:
        /* <DEDUP_REMOVED lines=11> */
.L_x_33638:


//--------------------- .text._ZN10layer_norm31ln_parallel_residual_fwd_kernelINS_13Kernel_traitsI6__halfS2_S2_S2_fjLj1280ELj1ELj4ELj1ELj16ENS_18Kernel_traits_baseILj1280ES2_S2_S2_S2_fjLj128EEEEELb0ELb1ELb1EEEvNS_9FwdParamsE --------------------------
	.section	.text._ZN10layer_norm31ln_parallel_residual_fwd_kernelINS_13Kernel_traitsI6__halfS2_S2_S2_fjLj1280ELj1ELj4ELj1ELj16ENS_18Kernel_traits_baseILj1280ES2_S2_S2_S2_fjLj128EEEEELb0ELb1ELb1EEEvNS_9FwdParamsE,"ax",@progbits
	.align	128
        .global         _ZN10layer_norm31ln_parallel_residual_fwd_kernelINS_13Kernel_traitsI6__halfS2_S2_S2_fjLj1280ELj1ELj4ELj1ELj16ENS_18Kernel_traits_baseILj1280ES2_S2_S2_S2_fjLj128EEEEELb0ELb1ELb1EEEvNS_9FwdParamsE
        .type           _ZN10layer_norm31ln_parallel_residual_fwd_kernelINS_13Kernel_traitsI6__halfS2_S2_S2_fjLj1280ELj1ELj4ELj1ELj16ENS_18Kernel_traits_baseILj1280ES2_S2_S2_S2_fjLj128EEEEELb0ELb1ELb1EEEvNS_9FwdParamsE,@function
        .size           _ZN10layer_norm31ln_parallel_residual_fwd_kernelINS_13Kernel_traitsI6__halfS2_S2_S2_fjLj1280ELj1ELj4ELj1ELj16ENS_18Kernel_traits_baseILj1280ES2_S2_S2_S2_fjLj128EEEEELb0ELb1ELb1EEEvNS_9FwdParamsE,(.L_x_33639 - _ZN10layer_norm31ln_parallel_residual_fwd_kernelINS_13Kernel_traitsI6__halfS2_S2_S2_fjLj1280ELj1ELj4ELj1ELj16ENS_18Kernel_traits_baseILj1280ES2_S2_S2_S2_fjLj128EEEEELb0ELb1ELb1EEEvNS_9FwdParamsE)
        .other          _ZN10layer_norm31ln_parallel_residual_fwd_kernelINS_13Kernel_traitsI6__halfS2_S2_S2_fjLj1280ELj1ELj4ELj1ELj16ENS_18Kernel_traits_baseILj1280ES2_S2_S2_S2_fjLj128EEEEELb0ELb1ELb1EEEvNS_9FwdParamsE,@"STO_CUDA_ENTRY STV_DEFAULT"
_ZN10layer_norm31ln_parallel_residual_fwd_kernelINS_13Kernel_traitsI6__halfS2_S2_S2_fjLj1280ELj1ELj4ELj1ELj16ENS_18Kernel_traits_baseILj1280ES2_S2_S2_S2_fjLj128EEEEELb0ELb1ELb1EEEvNS_9FwdParamsE:
.text._ZN10layer_norm31ln_parallel_residual_fwd_kernelINS_13Kernel_traitsI6__halfS2_S2_S2_fjLj1280ELj1ELj4ELj1ELj16ENS_18Kernel_traits_baseILj1280ES2_S2_S2_S2_fjLj128EEEEELb0ELb1ELb1EEEvNS_9FwdParamsE:
[----:B------:R-:W-:Y:S01]  /*0000*/  LDC R1, c[0x0][0x28] ;  /* 0x00000a00ff017b82 */ /* 0x000fe20000000800 */
[----:B------:R-:W0:Y:S01]  /*0010*/  S2R R92, SR_TID.X ;  /* 0x00000000005c7919 */ /* 0x000e220000002100 */
[----:B------:R-:W-:-:S06]  /*0020*/  ULDC.64 UR4, c[0x0][0x2c8] ;  /* 0x0000b20000047ab9 */ /* 0x000fcc0000000a00 */
[----:B------:R-:W1:Y:S01]  /*0030*/  LDC.64 R28, c[0x0][0x228] ;  /* 0x00008a00ff1c7b82 */ /* 0x000e620000000a00 */
[----:B------:R-:W-:Y:S01]  /*0040*/  ISETP.NE.U32.AND P1, PT, RZ, UR4, PT ;  /* 0x00000004ff007c0c */ /* 0x000fe2000bf25070 */
[----:B------:R-:W2:Y:S01]  /*0050*/  S2R R93, SR_CTAID.X ;  /* 0x00000000005d7919 */ /* 0x000ea20000002500 */
[----:B------:R-:W-:Y:S01]  /*0060*/  ULDC UR8, c[0x0][0x214] ;  /* 0x0000850000087ab9 */ /* 0x000fe20000000800 */
[----:B------:R-:W-:Y:S01]  /*0070*/  ULDC.64 UR6, c[0x0][0x260] ;  /* 0x0000980000067ab9 */ /* 0x000fe20000000a00 */
        /* <DEDUP_REMOVED lines=9> */
[----:B------:R0:W5:Y:S04]  /*0110*/  @P1 LDG.E.128 R80, desc[UR4][R4.64+0x600] ;  /* 0x0006000404501981 */ /* 0x000168000c1e1d00 */
[----:B------:R0:W5:Y:S01]  /*0120*/  @P1 LDG.E.128 R24, desc[UR4][R4.64+0x800] ;  /* 0x0008000404181981 */ /* 0x000162000c1e1d00 */
[----:B------:R-:W-:-:S02]  /*0130*/  SHF.R.U32.HI R0, RZ, 0x5, R92 ;  /* 0x00000005ff007819 */ /* 0x000fc4000001165c */
[----:B------:R-:W-:Y:S02]  /*0140*/  IADD3 R2, P0, R2, UR6, RZ ;  /* 0x0000000602027c10 */ /* 0x000fe4000ff1e0ff */
[----:B--2---:R-:W-:Y:S02]  /*0150*/  LEA R93, R93, R0, 0x2 ;  /* 0x000000005d5d7211 */ /* 0x004fe400078e10ff */
[----:B------:R-:W-:Y:S02]  /*0160*/  IADD3.X R3, RZ, UR7, RZ, P0, !PT ;  /* 0x00000007ff037c10 */ /* 0x000fe400087fe4ff */
[----:B------:R-:W-:Y:S01]  /*0170*/  ISETP.GE.AND P2, PT, R93, UR8, PT ;  /* 0x000000085d007c0c */ /* 0x000fe2000bf46270 */
[----:B------:R-:W-:Y:S02]  /*0180*/  ULDC.64 UR8, c[0x0][0x230] ;  /* 0x00008c0000087ab9 */ /* 0x000fe40000000a00 */
[----:B-1----:R-:W-:-:S04]  /*0190*/  LOP3.LUT P0, RZ, R28, UR8, RZ, 0xfc, !PT ;  /* 0x000000081cff7c12 */ /* 0x002fc8000f80fcff */
[----:B------:R-:W-:-:S06]  /*01a0*/  LOP3.LUT P0, RZ, R29, UR9, RZ, 0xfc, P0 ;  /* 0x000000091dff7c12 */ /* 0x000fcc000800fcff */
[----:B0-----:R-:W-:Y:S07]  /*01b0*/  @P2 EXIT ;  /* 0x000000000000294d */ /* 0x001fee0003800000 */
[----:B------:R-:W2:Y:S04]  /*01c0*/  LDG.E.128 R20, desc[UR4][R2.64+0x800] ;  /* 0x0008000402147981 */ /* 0x000ea8000c1e1d00 */
[----:B------:R-:W3:Y:S04]  /*01d0*/  LDG.E.128 R16, desc[UR4][R2.64+0x600] ;  /* 0x0006000402107981 */ /* 0x000ee8000c1e1d00 */
        /* <DEDUP_REMOVED lines=13> */
[----:B------:R-:W-:Y:S01]  /*02b0*/  ISETP.NE.U32.AND P2, PT, R28, RZ, PT ;  /* 0x000000ff1c00720c */ /* 0x000fe20003f45070 */
[--C-:B------:R-:W-:Y:S01]  /*02c0*/  HADD2.F32 R52, -RZ, R56.reuse.H0_H0 ;  /* 0x20000038ff347230 */ /* 0x100fe20000004100 */
[----:B------:R-:W-:Y:S01]  /*02d0*/  ULDC.U8 UR6, c[0x0][0x2a0] ;  /* 0x0000a80000067ab9 */ /* 0x000fe20000000000 */
[----:B------:R-:W-:Y:S01]  /*02e0*/  HADD2.F32 R53, -RZ, R56.H1_H1 ;  /* 0x30000038ff357230 */ /* 0x000fe20000004100 */
[----:B------:R-:W-:Y:S01]  /*02f0*/  LOP3.LUT R92, R92, 0x1f, RZ, 0xc0, !PT ;  /* 0x0000001f5c5c7812 */ /* 0x000fe200078ec0ff */
        /* <DEDUP_REMOVED lines=26> */
[----:B------:R-:W-:Y:S01]  /*04a0*/  HADD2.F32 R81, -RZ, R82.H1_H1 ;  /* 0x30000052ff517230 */ /* 0x000fe20000004100 */
[----:B------:R-:W-:Y:S01]  /*04b0*/  ISETP.NE.AND.EX P1, PT, R29, RZ, PT, P2 ;  /* 0x000000ff1d00720c */ /* 0x000fe20003f25320 */
[----:B------:R-:W-:Y:S01]  /*04c0*/  HADD2.F32 R58, -RZ, R59.H0_H0 ;  /* 0x2000003bff3a7230 */ /* 0x000fe20000004100 */
[----:B------:R-:W-:Y:S01]  /*04d0*/  ISETP.NE.AND P5, PT, RZ, UR6, PT ;  /* 0x00000006ff007c0c */ /* 0x000fe2000bfa5270 */
[----:B------:R-:W-:-:S02]  /*04e0*/  HADD2.F32 R66, -RZ, R67.H0_H0 ;  /* 0x20000043ff427230 */ /* 0x000fc40000004100 */
[----:B------:R-:W-:Y:S02]  /*04f0*/  HADD2.F32 R74, -RZ, R75.H0_H0 ;  /* 0x2000004bff4a7230 */ /* 0x000fe40000004100 */
[----:B------:R-:W-:Y:S02]  /*0500*/  HADD2.F32 R82, -RZ, R83.H0_H0 ;  /* 0x20000053ff527230 */ /* 0x000fe40000004100 */
[----:B------:R-:W-:Y:S02]  /*0510*/  HADD2.F32 R59, -RZ, R59.H1_H1 ;  /* 0x3000003bff3b7230 */ /* 0x000fe40000004100 */
[----:B------:R-:W-:Y:S02]  /*0520*/  HADD2.F32 R67, -RZ, R67.H1_H1 ;  /* 0x30000043ff437230 */ /* 0x000fe40000004100 */
[----:B------:R-:W-:Y:S02]  /*0530*/  HADD2.F32 R75, -RZ, R75.H1_H1 ;  /* 0x3000004bff4b7230 */ /* 0x000fe40000004100 */
        /* <DEDUP_REMOVED lines=9> */
[--C-:B--2---:R-:W-:Y:S02]  /*05d0*/  HADD2.F32 R99, -RZ, R20.reuse.H0_H0 ;  /* 0x20000014ff637230 */ /* 0x104fe40000004100 */
[----:B------:R-:W-:Y:S02]  /*05e0*/  HADD2.F32 R101, -RZ, R20.H1_H1 ;  /* 0x30000014ff657230 */ /* 0x000fe40000004100 */
[--C-:B---3--:R-:W-:Y:S02]  /*05f0*/  HADD2.F32 R97, -RZ, R17.reuse.H0_H0 ;  /* 0x20000011ff617230 */ /* 0x108fe40000004100 */
[----:B------:R-:W-:-:S02]  /*0600*/  HADD2.F32 R94, -RZ, R17.H1_H1 ;  /* 0x30000011ff5e7230 */ /* 0x000fc40000004100 */
[--C-:B------:R-:W-:Y:S02]  /*0610*/  HADD2.F32 R20, -RZ, R21.reuse.H0_H0 ;  /* 0x20000015ff147230 */ /* 0x100fe40000004100 */
[----:B------:R-:W-:Y:S02]  /*0620*/  HADD2.F32 R96, -RZ, R21.H1_H1 ;  /* 0x30000015ff607230 */ /* 0x000fe40000004100 */
[----:B------:R-:W-:Y:S02]  /*0630*/  HADD2.F32 R95, -RZ, R16.H0_H0 ;  /* 0x20000010ff5f7230 */ /* 0x000fe40000004100 */
[----:B------:R-:W-:Y:S02]  /*0640*/  HADD2.F32 R17, -RZ, R18.H0_H0 ;  /* 0x20000012ff117230 */ /* 0x000fe40000004100 */
[----:B------:R-:W-:Y:S02]  /*0650*/  HADD2.F32 R21, -RZ, R22.H0_H0 ;  /* 0x20000016ff157230 */ /* 0x000fe40000004100 */
[----:B------:R-:W-:-:S02]  /*0660*/  HADD2.F32 R16, -RZ, R16.H1_H1 ;  /* 0x30000010ff107230 */ /* 0x000fc40000004100 */
[----:B------:R-:W-:Y:S02]  /*0670*/  HADD2.F32 R18, -RZ, R18.H1_H1 ;  /* 0x30000012ff127230 */ /* 0x000fe40000004100 */
[----:B0-----:R-:W-:-:S07]  /*0680*/  HADD2.F32 R22, -RZ, R22.H1_H1 ;  /* 0x30000016ff167230 */ /* 0x001fce0000004100 */
.L_x_4208:
[----:B-1----:R-:W0:Y:S01]  /*0690*/  LDC.64 R2, c[0x0][0x220] ;  /* 0x00008800ff027b82 */ /* 0x002e220000000a00 */
        /* <DEDUP_REMOVED lines=23> */
.L_x_4048:
[----:B-----5:R-:W-:-:S05]  /*0810*/  HADD2.F32 R41, -RZ, R28.H0_H0 ;  /* 0x2000001cff297230 */ /* 0x020fca0000004100 */
[----:B------:R-:W-:Y:S01]  /*0820*/  FADD.FTZ R46, R46, R41 ;  /* 0x000000292e2e7221 */ /* 0x000fe20000010000 */
[----:B------:R-:W-:Y:S06]  /*0830*/  BRA `(.L_x_4049) ;  /* 0x0000000000107947 */ /* 0x000fec0003800000 */
.L_x_4047:
[----:B-----5:R-:W-:Y:S02]  /*0840*/  HADD2.F32 R41, -RZ, R24.H0_H0 ;  /* 0x20000018ff297230 */ /* 0x020fe40000004100 */
[----:B------:R-:W-:-:S03]  /*0850*/  @P2 HADD2.F32 R43, -RZ, R28.H0_H0 ;  /* 0x2000001cff2b2230 */ /* 0x000fc60000004100 */
[----:B------:R-:W-:-:S04]  /*0860*/  FADD.FTZ R46, R46, R41 ;  /* 0x000000292e2e7221 */ /* 0x000fc80000010000 */
[----:B------:R-:W-:-:S07]  /*0870*/  @P2 FADD.FTZ R46, R46, R43 ;  /* 0x0000002b2e2e2221 */ /* 0x000fce0000010000 */
.L_x_4049:
[----:B------:R-:W-:-:S04]  /*0880*/  F2FP.F16.F32.PACK_AB R0, RZ, R46 ;  /* 0x0000002eff00723e */ /* 0x000fc800000000ff */
[----:B------:R-:W-:-:S07]  /*0890*/  PRMT R32, R0, 0x7610, R32 ;  /* 0x0000761000207816 */ /* 0x000fce0000000020 */
.L_x_4050:
[----:B------:R-:W-:Y:S01]  /*08a0*/  HADD2.F32 R48, -RZ, R36.H1_H1 ;  /* 0x30000024ff307230 */ /* 0x000fe20000004100 */
[----:B------:R-:W-:Y:S06]  /*08b0*/  @P3 BRA `(.L_x_4051) ;  /* 0x0000000000203947 */ /* 0x000fec0003800000 */
[----:B------:R-:W-:-:S04]  /*08c0*/  ISETP.NE.U32.AND P4, PT, RZ, UR14, PT ;  /* 0x0000000eff007c0c */ /* 0x000fc8000bf85070 */
[----:B------:R-:W-:-:S13]  /*08d0*/  ISETP.NE.AND.EX P4, PT, RZ, UR15, PT, P4 ;  /* 0x0000000fff007c0c */ /* 0x000fda000bf85340 */
[----:B------:R-:W-:Y:S05]  /*08e0*/  @P4 BRA `(.L_x_4052) ;  /* 0x0000000000084947 */ /* 0x000fea0003800000 */
[----:B------:R-:W-:Y:S05]  /*08f0*/  @P0 BRA `(.L_x_4053) ;  /* 0x0000000000200947 */ /* 0x000fea0003800000 */
[----:B------:R-:W-:Y:S05]  /*0900*/  BRA `(.L_x_4054) ;  /* 0x0000000000247947 */ /* 0x000fea0003800000 */
.L_x_4052:
[----:B-----5:R-:W-:-:S05]  /*0910*/  HADD2.F32 R41, -RZ, R28.H1_H1 ;  /* 0x3000001cff297230 */ /* 0x020fca0000004100 */
[----:B------:R-:W-:Y:S01]  /*0920*/  FADD.FTZ R48, R48, R41 ;  /* 0x0000002930307221 */ /* 0x000fe20000010000 */
[----:B------:R-:W-:Y:S06]  /*0930*/  BRA `(.L_x_4053) ;  /* 0x0000000000107947 */ /* 0x000fec0003800000 */
.L_x_4051:
[----:B-----5:R-:W-:Y:S02]  /*0940*/  HADD2.F32 R41, -RZ, R24.H1_H1 ;  /* 0x30000018ff297230 */ /* 0x020fe40000004100 */
[----:B------:R-:W-:-:S03]  /*0950*/  @P2 HADD2.F32 R43, -RZ, R28.H1_H1 ;  /* 0x3000001cff2b2230 */ /* 0x000fc60000004100 */
[----:B------:R-:W-:-:S04]  /*0960*/  FADD.FTZ R48, R48, R41 ;  /* 0x0000002930307221 */ /* 0x000fc80000010000 */
[----:B------:R-:W-:-:S07]  /*0970*/  @P2 FADD.FTZ R48, R48, R43 ;  /* 0x0000002b30302221 */ /* 0x000fce0000010000 */
.L_x_4053:
[----:B------:R-:W-:-:S04]  /*0980*/  F2FP.F16.F32.PACK_AB R0, RZ, R48 ;  /* 0x00000030ff00723e */ /* 0x000fc800000000ff */
[----:B------:R-:W-:-:S07]  /*0990*/  PRMT R32, R32, 0x5410, R0 ;  /* 0x0000541020207816 */ /* 0x000fce0000000000 */
.L_x_4054:
[----:B------:R-:W-:Y:S01]  /*09a0*/  HADD2.F32 R47, -RZ, R37.H0_H0 ;  /* 0x20000025ff2f7230 */ /* 0x000fe20000004100 */
[----:B------:R-:W-:Y:S06]  /*09b0*/  @P3 BRA `(.L_x_4055) ;  /* 0x0000000000203947 */ /* 0x000fec0003800000 */
[----:B------:R-:W-:-:S04]  /*09c0*/  ISETP.NE.U32.AND P4, PT, RZ, UR14, PT ;  /* 0x0000000eff007c0c */ /* 0x000fc8000bf85070 */
[----:B------:R-:W-:-:S13]  /*09d0*/  ISETP.NE.AND.EX P4, PT, RZ, UR15, PT, P4 ;  /* 0x0000000fff007c0c */ /* 0x000fda000bf85340 */
[----:B------:R-:W-:Y:S05]  /*09e0*/  @P4 BRA `(.L_x_4056) ;  /* 0x0000000000084947 */ /* 0x000fea0003800000 */
[----:B------:R-:W-:Y:S05]  /*09f0*/  @P0 BRA `(.L_x_4057) ;  /* 0x0000000000200947 */ /* 0x000fea0003800000 */
[----:B------:R-:W-:Y:S05]  /*0a00*/  BRA `(.L_x_4058) ;  /* 0x0000000000247947 */ /* 0x000fea0003800000 */
.L_x_4056:
[----:B-----5:R-:W-:-:S05]  /*0a10*/  HADD2.F32 R0, -RZ, R29.H0_H0 ;  /* 0x2000001dff007230 */ /* 0x020fca0000004100 */
[----:B------:R-:W-:Y:S01]  /*0a20*/  FADD.FTZ R47, R47, R0 ;  /* 0x000000002f2f7221 */ /* 0x000fe20000010000 */
[----:B------:R-:W-:Y:S06]  /*0a30*/  BRA `(.L_x_4057) ;  /* 0x0000000000107947 */ /* 0x000fec0003800000 */
.L_x_4055:
[----:B-----5:R-:W-:Y:S02]  /*0a40*/  HADD2.F32 R0, -RZ, R25.H0_H0 ;  /* 0x20000019ff007230 */ /* 0x020fe40000004100 */
[----:B------:R-:W-:-:S03]  /*0a50*/  @P2 HADD2.F32 R36, -RZ, R29.H0_H0 ;  /* 0x2000001dff242230 */ /* 0x000fc60000004100 */
[----:B------:R-:W-:-:S04]  /*0a60*/  FADD.FTZ R47, R47, R0 ;  /* 0x000000002f2f7221 */ /* 0x000fc80000010000 */
[----:B------:R-:W-:-:S07]  /*0a70*/  @P2 FADD.FTZ R47, R47, R36 ;  /* 0x000000242f2f2221 */ /* 0x000fce0000010000 */
.L_x_4057:
[----:B------:R-:W-:-:S04]  /*0a80*/  F2FP.F16.F32.PACK_AB R0, RZ, R47 ;  /* 0x0000002fff00723e */ /* 0x000fc800000000ff */
[----:B------:R-:W-:-:S07]  /*0a90*/  PRMT R33, R0, 0x7610, R33 ;  /* 0x0000761000217816 */ /* 0x000fce0000000021 */
.L_x_4058:
[----:B------:R-:W-:Y:S01]  /*0aa0*/  HADD2.F32 R50, -RZ, R37.H1_H1 ;  /* 0x30000025ff327230 */ /* 0x000fe20000004100 */
[----:B------:R-:W-:Y:S06]  /*0ab0*/  @P3 BRA `(.L_x_4059) ;  /* 0x0000000000203947 */ /* 0x000fec0003800000 */
[----:B------:R-:W-:-:S04]  /*0ac0*/  ISETP.NE.U32.AND P4, PT, RZ, UR14, PT ;  /* 0x0000000eff007c0c */ /* 0x000fc8000bf85070 */
[----:B------:R-:W-:-:S13]  /*0ad0*/  ISETP.NE.AND.EX P4, PT, RZ, UR15, PT, P4 ;  /* 0x0000000fff007c0c */ /* 0x000fda000bf85340 */
[----:B------:R-:W-:Y:S05]  /*0ae0*/  @P4 BRA `(.L_x_4060) ;  /* 0x0000000000084947 */ /* 0x000fea0003800000 */
[----:B------:R-:W-:Y:S05]  /*0af0*/  @P0 BRA `(.L_x_4061) ;  /* 0x0000000000200947 */ /* 0x000fea0003800000 */
[----:B------:R-:W-:Y:S05]  /*0b00*/  BRA `(.L_x_4062) ;  /* 0x0000000000247947 */ /* 0x000fea0003800000 */
.L_x_4060:
[----:B-----5:R-:W-:-:S05]  /*0b10*/  HADD2.F32 R37, -RZ, R29.H1_H1 ;  /* 0x3000001dff257230 */ /* 0x020fca0000004100 */
[----:B------:R-:W-:Y:S01]  /*0b20*/  FADD.FTZ R50, R50, R37 ;  /* 0x0000002532327221 */ /* 0x000fe20000010000 */
[----:B------:R-:W-:Y:S06]  /*0b30*/  BRA `(.L_x_4061) ;  /* 0x0000000000107947 */ /* 0x000fec0003800000 */
.L_x_4059:
[----:B-----5:R-:W-:Y:S02]  /*0b40*/  HADD2.F32 R37, -RZ, R25.H1_H1 ;  /* 0x30000019ff257230 */ /* 0x020fe40000004100 */
[----:B------:R-:W-:-:S03]  /*0b50*/  @P2 HADD2.F32 R41, -RZ, R29.H1_H1 ;  /* 0x3000001dff292230 */ /* 0x000fc60000004100 */
[----:B------:R-:W-:-:S04]  /*0b60*/  FADD.FTZ R50, R50, R37 ;  /* 0x0000002532327221 */ /* 0x000fc80000010000 */
[----:B------:R-:W-:-:S07]  /*0b70*/  @P2 FADD.FTZ R50, R50, R41 ;  /* 0x0000002932322221 */ /* 0x000fce0000010000 */
.L_x_4061:
[----:B------:R-:W-:-:S04]  /*0b80*/  F2FP.F16.F32.PACK_AB R0, RZ, R50 ;  /* 0x00000032ff00723e */ /* 0x000fc800000000ff */
[----:B------:R-:W-:-:S07]  /*0b90*/  PRMT R33, R33, 0x5410, R0 ;  /* 0x0000541021217816 */ /* 0x000fce0000000000 */
.L_x_4062:
[----:B------:R-:W-:Y:S01]  /*0ba0*/  HADD2.F32 R49, -RZ, R38.H0_H0 ;  /* 0x20000026ff317230 */ /* 0x000fe20000004100 */
[----:B------:R-:W-:Y:S06]  /*0bb0*/  @P3 BRA `(.L_x_4063) ;  /* 0x0000000000203947 */ /* 0x000fec0003800000 */
[----:B------:R-:W-:-:S04]  /*0bc0*/  ISETP.NE.U32.AND P4, PT, RZ, UR14, PT ;  /* 0x0000000eff007c0c */ /* 0x000fc8000bf85070 */
[----:B------:R-:W-:-:S13]  /*0bd0*/  ISETP.NE.AND.EX P4, PT, RZ, UR15, PT, P4 ;  /* 0x0000000fff007c0c */ /* 0x000fda000bf85340 */
[----:B------:R-:W-:Y:S05]  /*0be0*/  @P4 BRA `(.L_x_4064) ;  /* 0x0000000000084947 */ /* 0x000fea0003800000 */
[----:B------:R-:W-:Y:S05]  /*0bf0*/  @P0 BRA `(.L_x_4065) ;  /* 0x0000000000200947 */ /* 0x000fea0003800000 */
[----:B------:R-:W-:Y:S05]  /*0c00*/  BRA `(.L_x_4066) ;  /* 0x0000000000247947 */ /* 0x000fea0003800000 */
.L_x_4064:
[----:B-----5:R-:W-:-:S05]  /*0c10*/  HADD2.F32 R0, -RZ, R30.H0_H0 ;  /* 0x2000001eff007230 */ /* 0x020fca0000004100 */
[----:B------:R-:W-:Y:S01]  /*0c20*/  FADD.FTZ R49, R49, R0 ;  /* 0x0000000031317221 */ /* 0x000fe20000010000 */
[----:B------:R-:W-:Y:S06]  /*0c30*/  BRA `(.L_x_4065) ;  /* 0x0000000000107947 */ /* 0x000fec0003800000 */
.L_x_4063:
[----:B-----5:R-:W-:Y:S02]  /*0c40*/  HADD2.F32 R0, -RZ, R26.H0_H0 ;  /* 0x2000001aff007230 */ /* 0x020fe40000004100 */
[----:B------:R-:W-:-:S03]  /*0c50*/  @P2 HADD2.F32 R36, -RZ, R30.H0_H0 ;  /* 0x2000001eff242230 */ /* 0x000fc60000004100 */
[----:B------:R-:W-:-:S04]  /*0c60*/  FADD.FTZ R49, R49, R0 ;  /* 0x0000000031317221 */ /* 0x000fc80000010000 */
[----:B------:R-:W-:-:S07]  /*0c70*/  @P2 FADD.FTZ R49, R49, R36 ;  /* 0x0000002431312221 */ /* 0x000fce0000010000 */
.L_x_4065:
[----:B------:R-:W-:-:S04]  /*0c80*/  F2FP.F16.F32.PACK_AB R0, RZ, R49 ;  /* 0x00000031ff00723e */ /* 0x000fc800000000ff */
[----:B------:R-:W-:-:S07]  /*0c90*/  PRMT R34, R0, 0x7610, R34 ;  /* 0x0000761000227816 */ /* 0x000fce0000000022 */
.L_x_4066:
[----:B------:R-:W-:Y:S01]  /*0ca0*/  HADD2.F32 R98, -RZ, R38.H1_H1 ;  /* 0x30000026ff627230 */ /* 0x000fe20000004100 */
[----:B------:R-:W-:Y:S06]  /*0cb0*/  @P3 BRA `(.L_x_4067) ;  /* 0x0000000000203947 */ /* 0x000fec0003800000 */
[----:B------:R-:W-:-:S04]  /*0cc0*/  ISETP.NE.U32.AND P4, PT, RZ, UR14, PT ;  /* 0x0000000eff007c0c */ /* 0x000fc8000bf85070 */
[----:B------:R-:W-:-:S13]  /*0cd0*/  ISETP.NE.AND.EX P4, PT, RZ, UR15, PT, P4 ;  /* 0x0000000fff007c0c */ /* 0x000fda000bf85340 */
[----:B------:R-:W-:Y:S05]  /*0ce0*/  @P4 BRA `(.L_x_4068) ;  /* 0x0000000000084947 */ /* 0x000fea0003800000 */
[----:B------:R-:W-:Y:S05]  /*0cf0*/  @P0 BRA `(.L_x_4069) ;  /* 0x0000000000200947 */ /* 0x000fea0003800000 */
[----:B------:R-:W-:Y:S05]  /*0d00*/  BRA `(.L_x_4070) ;  /* 0x0000000000247947 */ /* 0x000fea0003800000 */
.L_x_4068:
[----:B-----5:R-:W-:-:S05]  /*0d10*/  HADD2.F32 R37, -RZ, R30.H1_H1 ;  /* 0x3000001eff257230 */ /* 0x020fca0000004100 */
[----:B------:R-:W-:Y:S01]  /*0d20*/  FADD.FTZ R98, R98, R37 ;  /* 0x0000002562627221 */ /* 0x000fe20000010000 */
[----:B------:R-:W-:Y:S06]  /*0d30*/  BRA `(.L_x_4069) ;  /* 0x0000000000107947 */ /* 0x000fec0003800000 */
.L_x_4067:
[----:B-----5:R-:W-:Y:S02]  /*0d40*/  HADD2.F32 R37, -RZ, R26.H1_H1 ;  /* 0x3000001aff257230 */ /* 0x020fe40000004100 */
[----:B------:R-:W-:-:S03]  /*0d50*/  @P2 HADD2.F32 R41, -RZ, R30.H1_H1 ;  /* 0x3000001eff292230 */ /* 0x000fc60000004100 */
[----:B------:R-:W-:-:S04]  /*0d60*/  FADD.FTZ R98, R98, R37 ;  /* 0x0000002562627221 */ /* 0x000fc80000010000 */
[----:B------:R-:W-:-:S07]  /*0d70*/  @P2 FADD.FTZ R98, R98, R41 ;  /* 0x0000002962622221 */ /* 0x000fce0000010000 */
.L_x_4069:
[----:B------:R-:W-:-:S04]  /*0d80*/  F2FP.F16.F32.PACK_AB R0, RZ, R98 ;  /* 0x00000062ff00723e */ /* 0x000fc800000000ff */
[----:B------:R-:W-:-:S07]  /*0d90*/  PRMT R34, R34, 0x5410, R0 ;  /* 0x0000541022227816 */ /* 0x000fce0000000000 */
.L_x_4070:
[----:B------:R-:W-:Y:S01]  /*0da0*/  HADD2.F32 R51, -RZ, R39.H0_H0 ;  /* 0x20000027ff337230 */ /* 0x000fe20000004100 */
[----:B------:R-:W-:Y:S06]  /*0db0*/  @P3 BRA `(.L_x_4071) ;  /* 0x0000000000203947 */ /* 0x000fec0003800000 */
[----:B------:R-:W-:-:S04]  /*0dc0*/  ISETP.NE.U32.AND P4, PT, RZ, UR14, PT ;  /* 0x0000000eff007c0c */ /* 0x000fc8000bf85070 */
[----:B------:R-:W-:-:S13]  /*0dd0*/  ISETP.NE.AND.EX P4, PT, RZ, UR15, PT, P4 ;  /* 0x0000000fff007c0c */ /* 0x000fda000bf85340 */
[----:B------:R-:W-:Y:S05]  /*0de0*/  @P4 BRA `(.L_x_4072) ;  /* 0x0000000000084947 */ /* 0x000fea0003800000 */
[----:B------:R-:W-:Y:S05]  /*0df0*/  @P0 BRA `(.L_x_4073) ;  /* 0x0000000000200947 */ /* 0x000fea0003800000 */
[----:B------:R-:W-:Y:S05]  /*0e00*/  BRA `(.L_x_4074) ;  /* 0x0000000000247947 */ /* 0x000fea0003800000 */
.L_x_4072:
[----:B-----5:R-:W-:-:S05]  /*0e10*/  HADD2.F32 R0, -RZ, R31.H0_H0 ;  /* 0x2000001fff007230 */ /* 0x020fca0000004100 */
[----:B------:R-:W-:Y:S01]  /*0e20*/  FADD.FTZ R51, R51, R0 ;  /* 0x0000000033337221 */ /* 0x000fe20000010000 */
[----:B------:R-:W-:Y:S06]  /*0e30*/  BRA `(.L_x_4073) ;  /* 0x0000000000107947 */ /* 0x000fec0003800000 */
.L_x_4071:
[----:B-----5:R-:W-:Y:S02]  /*0e40*/  HADD2.F32 R0, -RZ, R27.H0_H0 ;  /* 0x2000001bff007230 */ /* 0x020fe40000004100 */
[----:B------:R-:W-:-:S03]  /*0e50*/  @P2 HADD2.F32 R36, -RZ, R31.H0_H0 ;  /* 0x2000001fff242230 */ /* 0x000fc60000004100 */
[----:B------:R-:W-:-:S04]  /*0e60*/  FADD.FTZ R51, R51, R0 ;  /* 0x0000000033337221 */ /* 0x000fc80000010000 */
[----:B------:R-:W-:-:S07]  /*0e70*/  @P2 FADD.FTZ R51, R51, R36 ;  /* 0x0000002433332221 */ /* 0x000fce0000010000 */
.L_x_4073:
[----:B------:R-:W-:-:S04]  /*0e80*/  F2FP.F16.F32.PACK_AB R0, RZ, R51 ;  /* 0x00000033ff00723e */ /* 0x000fc800000000ff */
[----:B------:R-:W-:-:S07]  /*0e90*/  PRMT R35, R0, 0x7610, R35 ;  /* 0x0000761000237816 */ /* 0x000fce0000000023 */
.L_x_4074:
[----:B------:R-:W-:Y:S01]  /*0ea0*/  HADD2.F32 R100, -RZ, R39.H1_H1 ;  /* 0x30000027ff647230 */ /* 0x000fe20000004100 */
[----:B------:R-:W-:Y:S06]  /*0eb0*/  @P3 BRA `(.L_x_4075) ;  /* 0x0000000000203947 */ /* 0x000fec0003800000 */
[----:B------:R-:W-:-:S04]  /*0ec0*/  ISETP.NE.U32.AND P4, PT, RZ, UR14, PT ;  /* 0x0000000eff007c0c */ /* 0x000fc8000bf85070 */
[----:B------:R-:W-:-:S13]  /*0ed0*/  ISETP.NE.AND.EX P4, PT, RZ, UR15, PT, P4 ;  /* 0x0000000fff007c0c */ /* 0x000fda000bf85340 */
[----:B------:R-:W-:Y:S05]  /*0ee0*/  @P4 BRA `(.L_x_4076) ;  /* 0x0000000000084947 */ /* 0x000fea0003800000 */
[----:B------:R-:W-:Y:S05]  /*0ef0*/  @P0 BRA `(.L_x_4077) ;  /* 0x0000000000200947 */ /* 0x000fea0003800000 */
[----:B------:R-:W-:Y:S05]  /*0f00*/  BRA `(.L_x_4078) ;  /* 0x0000000000247947 */ /* 0x000fea0003800000 */
.L_x_4076:
[----:B-----5:R-:W-:-:S05]  /*0f10*/  HADD2.F32 R37, -RZ, R31.H1_H1 ;  /* 0x3000001fff257230 */ /* 0x020fca0000004100 */
[----:B------:R-:W-:Y:S01]  /*0f20*/  FADD.FTZ R100, R100, R37 ;  /* 0x0000002564647221 */ /* 0x000fe20000010000 */
[----:B------:R-:W-:Y:S06]  /*0f30*/  BRA `(.L_x_4077) ;  /* 0x0000000000107947 */ /* 0x000fec0003800000 */
.L_x_4075:
[----:B-----5:R-:W-:Y:S02]  /*0f40*/  HADD2.F32 R37, -RZ, R27.H1_H1 ;  /* 0x3000001bff257230 */ /* 0x020fe40000004100 */
[----:B------:R-:W-:-:S03]  /*0f50*/  @P2 HADD2.F32 R39, -RZ, R31.H1_H1 ;  /* 0x3000001fff272230 */ /* 0x000fc60000004100 */
[----:B------:R-:W-:-:S04]  /*0f60*/  FADD.FTZ R100, R100, R37 ;  /* 0x0000002564647221 */ /* 0x000fc80000010000 */
[----:B------:R-:W-:-:S07]  /*0f70*/  @P2 FADD.FTZ R100, R100, R39 ;  /* 0x0000002764642221 */ /* 0x000fce0000010000 */
.L_x_4077:
[----:B------:R-:W-:-:S04]  /*0f80*/  F2FP.F16.F32.PACK_AB R0, RZ, R100 ;  /* 0x00000064ff00723e */ /* 0x000fc800000000ff */
[----:B------:R-:W-:-:S07]  /*0f90*/  PRMT R35, R35, 0x5410, R0 ;  /* 0x0000541023237816 */ /* 0x000fce0000000000 */
.L_x_4078:
[----:B------:R-:W0:Y:S01]  /*0fa0*/  @P0 LDC.64 R44, c[0x0][0x238] ;  /* 0x00008e00ff2c0b82 */ /* 0x000e220000000a00 */
[----:B------:R-:W-:-:S04]  /*0fb0*/  IADD3 R105, R103, 0x20, RZ ;  /* 0x0000002067697810 */ /* 0x000fc80007ffe0ff */
[C---:B------:R-:W-:Y:S01]  /*0fc0*/  @P2 LEA R42, P6, R105.reuse, UR14, 0x4 ;  /* 0x0000000e692a2c11 */ /* 0x040fe2000f8c20ff */
[----:B------:R-:W-:-:S03]  /*0fd0*/  IMAD.WIDE.U32 R36, R105, 0x10, R2 ;  /* 0x0000001069247825 */ /* 0x000fc600078e0002 */
        /* <DEDUP_REMOVED lines=9> */
[----:B--2---:R-:W-:Y:S01]  /*1070*/  HADD2.F32 R102, -RZ, R36.H0_H0 ;  /* 0x20000024ff667230 */ /* 0x004fe20000004100 */
[----:B0-----:R-:W-:Y:S06]  /*1080*/  @P3 BRA `(.L_x_4079) ;  /* 0x0000000000203947 */ /* 0x001fec0003800000 */
[----:B------:R-:W-:-:S04]  /*1090*/  ISETP.NE.U32.AND P4, PT, RZ, UR14, PT ;  /* 0x0000000eff007c0c */ /* 0x000fc8000bf85070 */
[----:B------:R-:W-:-:S13]  /*10a0*/  ISETP.NE.AND.EX P4, PT, RZ, UR15, PT, P4 ;  /* 0x0000000fff007c0c */ /* 0x000fda000bf85340 */
[----:B------:R-:W-:Y:S05]  /*10b0*/  @P4 BRA `(.L_x_4080) ;  /* 0x0000000000084947 */ /* 0x000fea0003800000 */
[----:B------:R-:W-:Y:S05]  /*10c0*/  @P0 BRA `(.L_x_4081) ;  /* 0x0000000000200947 */ /* 0x000fea0003800000 */
[----:B------:R-:W-:Y:S05]  /*10d0*/  BRA `(.L_x_4082) ;  /* 0x0000000000247947 */ /* 0x000fea0003800000 */
.L_x_4080:
[----:B-----5:R-:W-:-:S05]  /*10e0*/  HADD2.F32 R41, -RZ, R28.H0_H0 ;  /* 0x2000001cff297230 */ /* 0x020fca0000004100 */
[----:B------:R-:W-:Y:S01]  /*10f0*/  FADD.FTZ R102, R41, R102 ;  /* 0x0000006629667221 */ /* 0x000fe20000010000 */
[----:B------:R-:W-:Y:S06]  /*1100*/  BRA `(.L_x_4081) ;  /* 0x0000000000107947 */ /* 0x000fec0003800000 */
.L_x_4079:
[----:B-----5:R-:W-:Y:S02]  /*1110*/  HADD2.F32 R41, -RZ, R24.H0_H0 ;  /* 0x20000018ff297230 */ /* 0x020fe40000004100 */
[----:B------:R-:W-:-:S03]  /*1120*/  @P2 HADD2.F32 R43, -RZ, R28.H0_H0 ;  /* 0x2000001cff2b2230 */ /* 0x000fc60000004100 */
[----:B------:R-:W-:-:S04]  /*1130*/  FADD.FTZ R102, R41, R102 ;  /* 0x0000006629667221 */ /* 0x000fc80000010000 */
[----:B------:R-:W-:-:S07]  /*1140*/  @P2 FADD.FTZ R102, R43, R102 ;  /* 0x000000662b662221 */ /* 0x000fce0000010000 */
.L_x_4081:
[----:B------:R-:W-:-:S04]  /*1150*/  F2FP.F16.F32.PACK_AB R0, RZ, R102 ;  /* 0x00000066ff00723e */ /* 0x000fc800000000ff */
[----:B------:R-:W-:-:S07]  /*1160*/  PRMT R32, R0, 0x7610, R32 ;  /* 0x0000761000207816 */ /* 0x000fce0000000020 */
.L_x_4082:
[----:B------:R-:W-:Y:S01]  /*1170*/  HADD2.F32 R106, -RZ, R36.H1_H1 ;  /* 0x30000024ff6a7230 */ /* 0x000fe20000004100 */
[----:B------:R-:W-:Y:S06]  /*1180*/  @P3 BRA `(.L_x_4083) ;  /* 0x0000000000203947 */ /* 0x000fec0003800000 */
[----:B------:R-:W-:-:S04]  /*1190*/  ISETP.NE.U32.AND P4, PT, RZ, UR14, PT ;  /* 0x0000000eff007c0c */ /* 0x000fc8000bf85070 */
[----:B------:R-:W-:-:S13]  /*11a0*/  ISETP.NE.AND.EX P4, PT, RZ, UR15, PT, P4 ;  /* 0x0000000fff007c0c */ /* 0x000fda000bf85340 */
[----:B------:R-:W-:Y:S05]  /*11b0*/  @P4 BRA `(.L_x_4084) ;  /* 0x0000000000084947 */ /* 0x000fea0003800000 */
[----:B------:R-:W-:Y:S05]  /*11c0*/  @P0 BRA `(.L_x_4085) ;  /* 0x0000000000200947 */ /* 0x000fea0003800000 */
[----:B------:R-:W-:Y:S05]  /*11d0*/  BRA `(.L_x_4086) ;  /* 0x0000000000247947 */ /* 0x000fea0003800000 */
.L_x_4084:
[----:B-----5:R-:W-:-:S05]  /*11e0*/  HADD2.F32 R41, -RZ, R28.H1_H1 ;  /* 0x3000001cff297230 */ /* 0x020fca0000004100 */
[----:B------:R-:W-:Y:S01]  /*11f0*/  FADD.FTZ R106, R41, R106 ;  /* 0x0000006a296a7221 */ /* 0x000fe20000010000 */
[----:B------:R-:W-:Y:S06]  /*1200*/  BRA `(.L_x_4085) ;  /* 0x0000000000107947 */ /* 0x000fec0003800000 */
.L_x_4083:
[----:B-----5:R-:W-:Y:S02]  /*1210*/  HADD2.F32 R41, -RZ, R24.H1_H1 ;  /* 0x30000018ff297230 */ /* 0x020fe40000004100 */
[----:B------:R-:W-:-:S03]  /*1220*/  @P2 HADD2.F32 R43, -RZ, R28.H1_H1 ;  /* 0x3000001cff2b2230 */ /* 0x000fc60000004100 */
[----:B------:R-:W-:-:S04]  /*1230*/  FADD.FTZ R106, R41, R106 ;  /* 0x0000006a296a7221 */ /* 0x000fc80000010000 */
[----:B------:R-:W-:-:S07]  /*1240*/  @P2 FADD.FTZ R106, R43, R106 ;  /* 0x0000006a2b6a2221 */ /* 0x000fce0000010000 */
.L_x_4085:
[----:B------:R-:W-:-:S04]  /*1250*/  F2FP.F16.F32.PACK_AB R0, RZ, R106 ;  /* 0x0000006aff00723e */ /* 0x000fc800000000ff */
[----:B------:R-:W-:-:S07]  /*1260*/  PRMT R32, R32, 0x5410, R0 ;  /* 0x0000541020207816 */ /* 0x000fce0000000000 */
.L_x_4086:
[----:B------:R-:W-:Y:S01]  /*1270*/  HADD2.F32 R104, -RZ, R37.H0_H0 ;  /* 0x20000025ff687230 */ /* 0x000fe20000004100 */
[----:B------:R-:W-:Y:S06]  /*1280*/  @P3 BRA `(.L_x_4087) ;  /* 0x0000000000203947 */ /* 0x000fec0003800000 */
[----:B------:R-:W-:-:S04]  /*1290*/  ISETP.NE.U32.AND P4, PT, RZ, UR14, PT ;  /* 0x0000000eff007c0c */ /* 0x000fc8000bf85070 */
[----:B------:R-:W-:-:S13]  /*12a0*/  ISETP.NE.AND.EX P4, PT, RZ, UR15, PT, P4 ;  /* 0x0000000fff007c0c */ /* 0x000fda000bf85340 */
[----:B------:R-:W-:Y:S05]  /*12b0*/  @P4 BRA `(.L_x_4088) ;  /* 0x0000000000084947 */ /* 0x000fea0003800000 */
[----:B------:R-:W-:Y:S05]  /*12c0*/  @P0 BRA `(.L_x_4089) ;  /* 0x0000000000200947 */ /* 0x000fea0003800000 */
[----:B------:R-:W-:Y:S05]  /*12d0*/  BRA `(.L_x_4090) ;  /* 0x0000000000247947 */ /* 0x000fea0003800000 */
.L_x_4088:
[----:B-----5:R-:W-:-:S05]  /*12e0*/  HADD2.F32 R41, -RZ, R29.H0_H0 ;  /* 0x2000001dff297230 */ /* 0x020fca0000004100 */
[----:B------:R-:W-:Y:S01]  /*12f0*/  FADD.FTZ R104, R41, R104 ;  /* 0x0000006829687221 */ /* 0x000fe20000010000 */
[----:B------:R-:W-:Y:S06]  /*1300*/  BRA `(.L_x_4089) ;  /* 0x0000000000107947 */ /* 0x000fec0003800000 */
.L_x_4087:
[----:B-----5:R-:W-:Y:S02]  /*1310*/  HADD2.F32 R41, -RZ, R25.H0_H0 ;  /* 0x20000019ff297230 */ /* 0x020fe40000004100 */
[----:B------:R-:W-:-:S03]  /*1320*/  @P2 HADD2.F32 R43, -RZ, R29.H0_H0 ;  /* 0x2000001dff2b2230 */ /* 0x000fc60000004100 */
[----:B------:R-:W-:-:S04]  /*1330*/  FADD.FTZ R104, R41, R104 ;  /* 0x0000006829687221 */ /* 0x000fc80000010000 */
[----:B------:R-:W-:-:S07]  /*1340*/  @P2 FADD.FTZ R104, R43, R104 ;  /* 0x000000682b682221 */ /* 0x000fce0000010000 */
.L_x_4089:
[----:B------:R-:W-:-:S04]  /*1350*/  F2FP.F16.F32.PACK_AB R0, RZ, R104 ;  /* 0x00000068ff00723e */ /* 0x000fc800000000ff */
[----:B------:R-:W-:-:S07]  /*1360*/  PRMT R33, R0, 0x7610, R33 ;  /* 0x0000761000217816 */ /* 0x000fce0000000021 */
.L_x_4090:
[----:B------:R-:W-:Y:S01]  /*1370*/  HADD2.F32 R110, -RZ, R37.H1_H1 ;  /* 0x30000025ff6e7230 */ /* 0x000fe20000004100 */
[----:B------:R-:W-:Y:S06]  /*1380*/  @P3 BRA `(.L_x_4091) ;  /* 0x0000000000203947 */ /* 0x000fec0003800000 */
[----:B------:R-:W-:-:S04]  /*1390*/  ISETP.NE.U32.AND P4, PT, RZ, UR14, PT ;  /* 0x0000000eff007c0c */ /* 0x000fc8000bf85070 */
[----:B------:R-:W-:-:S13]  /*13a0*/  ISETP.NE.AND.EX P4, PT, RZ, UR15, PT, P4 ;  /* 0x0000000fff007c0c */ /* 0x000fda000bf85340 */
[----:B------:R-:W-:Y:S05]  /*13b0*/  @P4 BRA `(.L_x_4092) ;  /* 0x0000000000084947 */ /* 0x000fea0003800000 */
[----:B------:R-:W-:Y:S05]  /*13c0*/  @P0 BRA `(.L_x_4093) ;  /* 0x0000000000200947 */ /* 0x000fea0003800000 */
[----:B------:R-:W-:Y:S05]  /*13d0*/  BRA `(.L_x_4094) ;  /* 0x0000000000247947 */ /* 0x000fea0003800000 */
.L_x_4092:
[----:B-----5:R-:W-:-:S05]  /*13e0*/  HADD2.F32 R37, -RZ, R29.H1_H1 ;  /* 0x3000001dff257230 */ /* 0x020fca0000004100 */
[----:B------:R-:W-:Y:S01]  /*13f0*/  FADD.FTZ R110, R37, R110 ;  /* 0x0000006e256e7221 */ /* 0x000fe20000010000 */
[----:B------:R-:W-:Y:S06]  /*1400*/  BRA `(.L_x_4093) ;  /* 0x0000000000107947 */ /* 0x000fec0003800000 */
.L_x_4091:
[----:B-----5:R-:W-:Y:S02]  /*1410*/  HADD2.F32 R37, -RZ, R25.H1_H1 ;  /* 0x30000019ff257230 */ /* 0x020fe40000004100 */
[----:B------:R-:W-:-:S03]  /*1420*/  @P2 HADD2.F32 R41, -RZ, R29.H1_H1 ;  /* 0x3000001dff292230 */ /* 0x000fc60000004100 */
[----:B------:R-:W-:-:S04]  /*1430*/  FADD.FTZ R110, R37, R110 ;  /* 0x0000006e256e7221 */ /* 0x000fc80000010000 */
[----:B------:R-:W-:-:S07]  /*1440*/  @P2 FADD.FTZ R110, R41, R110 ;  /* 0x0000006e296e2221 */ /* 0x000fce0000010000 */
.L_x_4093:
[----:B------:R-:W-:-:S04]  /*1450*/  F2FP.F16.F32.PACK_AB R0, RZ, R110 ;  /* 0x0000006eff00723e */ /* 0x000fc800000000ff */
[----:B------:R-:W-:-:S07]  /*1460*/  PRMT R33, R33, 0x5410, R0 ;  /* 0x0000541021217816 */ /* 0x000fce0000000000 */
.L_x_4094:
[----:B------:R-:W-:Y:S01]  /*1470*/  HADD2.F32 R108, -RZ, R38.H0_H0 ;  /* 0x20000026ff6c7230 */ /* 0x000fe20000004100 */
[----:B------:R-:W-:Y:S06]  /*1480*/  @P3 BRA `(.L_x_4095) ;  /* 0x0000000000203947 */ /* 0x000fec0003800000 */
[----:B------:R-:W-:-:S04]  /*1490*/  ISETP.NE.U32.AND P4, PT, RZ, UR14, PT ;  /* 0x0000000eff007c0c */ /* 0x000fc8000bf85070 */
[----:B------:R-:W-:-:S13]  /*14a0*/  ISETP.NE.AND.EX P4, PT, RZ, UR15, PT, P4 ;  /* 0x0000000fff007c0c */ /* 0x000fda000bf85340 */
[----:B------:R-:W-:Y:S05]  /*14b0*/  @P4 BRA `(.L_x_4096) ;  /* 0x0000000000084947 */ /* 0x000fea0003800000 */
[----:B------:R-:W-:Y:S05]  /*14c0*/  @P0 BRA `(.L_x_4097) ;  /* 0x0000000000200947 */ /* 0x000fea0003800000 */
[----:B------:R-:W-:Y:S05]  /*14d0*/  BRA `(.L_x_4098) ;  /* 0x0000000000247947 */ /* 0x000fea0003800000 */
.L_x_4096:
[----:B-----5:R-:W-:-:S05]  /*14e0*/  HADD2.F32 R37, -RZ, R30.H0_H0 ;  /* 0x2000001eff257230 */ /* 0x020fca0000004100 */
[----:B------:R-:W-:Y:S01]  /*14f0*/  FADD.FTZ R108, R37, R108 ;  /* 0x0000006c256c7221 */ /* 0x000fe20000010000 */
[----:B------:R-:W-:Y:S06]  /*1500*/  BRA `(.L_x_4097) ;  /* 0x0000000000107947 */ /* 0x000fec0003800000 */
.L_x_4095:
[----:B-----5:R-:W-:Y:S02]  /*1510*/  HADD2.F32 R37, -RZ, R26.H0_H0 ;  /* 0x2000001aff257230 */ /* 0x020fe40000004100 */
[----:B------:R-:W-:-:S03]  /*1520*/  @P2 HADD2.F32 R41, -RZ, R30.H0_H0 ;  /* 0x2000001eff292230 */ /* 0x000fc60000004100 */
[----:B------:R-:W-:-:S04]  /*1530*/  FADD.FTZ R108, R37, R108 ;  /* 0x0000006c256c7221 */ /* 0x000fc80000010000 */
[----:B------:R-:W-:-:S07]  /*1540*/  @P2 FADD.FTZ R108, R41, R108 ;  /* 0x0000006c296c2221 */ /* 0x000fce0000010000 */
.L_x_4097:
[----:B------:R-:W-:-:S04]  /*1550*/  F2FP.F16.F32.PACK_AB R0, RZ, R108 ;  /* 0x0000006cff00723e */ /* 0x000fc800000000ff */
[----:B------:R-:W-:-:S07]  /*1560*/  PRMT R34, R0, 0x7610, R34 ;  /* 0x0000761000227816 */ /* 0x000fce0000000022 */
.L_x_4098:
[----:B------:R-:W-:Y:S01]  /*1570*/  HADD2.F32 R113, -RZ, R38.H1_H1 ;  /* 0x30000026ff717230 */ /* 0x000fe20000004100 */
[----:B------:R-:W-:Y:S06]  /*1580*/  @P3 BRA `(.L_x_4099) ;  /* 0x0000000000203947 */ /* 0x000fec0003800000 */
[----:B------:R-:W-:-:S04]  /*1590*/  ISETP.NE.U32.AND P4, PT, RZ, UR14, PT ;  /* 0x0000000eff007c0c */ /* 0x000fc8000bf85070 */
[----:B------:R-:W-:-:S13]  /*15a0*/  ISETP.NE.AND.EX P4, PT, RZ, UR15, PT, P4 ;  /* 0x0000000fff007c0c */ /* 0x000fda000bf85340 */
[----:B------:R-:W-:Y:S05]  /*15b0*/  @P4 BRA `(.L_x_4100) ;  /* 0x0000000000084947 */ /* 0x000fea0003800000 */
[----:B------:R-:W-:Y:S05]  /*15c0*/  @P0 BRA `(.L_x_4101) ;  /* 0x0000000000200947 */ /* 0x000fea0003800000 */
[----:B------:R-:W-:Y:S05]  /*15d0*/  BRA `(.L_x_4102) ;  /* 0x0000000000247947 */ /* 0x000fea0003800000 */
.L_x_4100:
[----:B-----5:R-:W-:-:S05]  /*15e0*/  HADD2.F32 R0, -RZ, R30.H1_H1 ;  /* 0x3000001eff007230 */ /* 0x020fca0000004100 */
[----:B------:R-:W-:Y:S01]  /*15f0*/  FADD.FTZ R113, R0, R113 ;  /* 0x0000007100717221 */ /* 0x000fe20000010000 */
[----:B------:R-:W-:Y:S06]  /*1600*/  BRA `(.L_x_4101) ;  /* 0x0000000000107947 */ /* 0x000fec0003800000 */
.L_x_4099:
[----:B-----5:R-:W-:Y:S02]  /*1610*/  HADD2.F32 R0, -RZ, R26.H1_H1 ;  /* 0x3000001aff007230 */ /* 0x020fe40000004100 */
[----:B------:R-:W-:-:S03]  /*1620*/  @P2 HADD2.F32 R36, -RZ, R30.H1_H1 ;  /* 0x3000001eff242230 */ /* 0x000fc60000004100 */
[----:B------:R-:W-:-:S04]  /*1630*/  FADD.FTZ R113, R0, R113 ;  /* 0x0000007100717221 */ /* 0x000fc80000010000 */
[----:B------:R-:W-:-:S07]  /*1640*/  @P2 FADD.FTZ R113, R36, R113 ;  /* 0x0000007124712221 */ /* 0x000fce0000010000 */
.L_x_4101:
[----:B------:R-:W-:-:S04]  /*1650*/  F2FP.F16.F32.PACK_AB R0, RZ, R113 ;  /* 0x00000071ff00723e */ /* 0x000fc800000000ff */
[----:B------:R-:W-:-:S07]  /*1660*/  PRMT R34, R34, 0x5410, R0 ;  /* 0x0000541022227816 */ /* 0x000fce0000000000 */
.L_x_4102:
[----:B------:R-:W-:Y:S01]  /*1670*/  HADD2.F32 R112, -RZ, R39.H0_H0 ;  /* 0x20000027ff707230 */ /* 0x000fe20000004100 */
[----:B------:R-:W-:Y:S06]  /*1680*/  @P3 BRA `(.L_x_4103) ;  /* 0x0000000000203947 */ /* 0x000fec0003800000 */
[----:B------:R-:W-:-:S04]  /*1690*/  ISETP.NE.U32.AND P4, PT, RZ, UR14, PT ;  /* 0x0000000eff007c0c */ /* 0x000fc8000bf85070 */
[----:B------:R-:W-:-:S13]  /*16a0*/  ISETP.NE.AND.EX P4, PT, RZ, UR15, PT, P4 ;  /* 0x0000000fff007c0c */ /* 0x000fda000bf85340 */
[----:B------:R-:W-:Y:S05]  /*16b0*/  @P4 BRA `(.L_x_4104) ;  /* 0x0000000000084947 */ /* 0x000fea0003800000 */
[----:B------:R-:W-:Y:S05]  /*16c0*/  @P0 BRA `(.L_x_4105) ;  /* 0x0000000000200947 */ /* 0x000fea0003800000 */
[----:B------:R-:W-:Y:S05]  /*16d0*/  BRA `(.L_x_4106) ;  /* 0x0000000000247947 */ /* 0x000fea0003800000 */
.L_x_4104:
[----:B-----5:R-:W-:-:S05]  /*16e0*/  HADD2.F32 R37, -RZ, R31.H0_H0 ;  /* 0x2000001fff257230 */ /* 0x020fca0000004100 */
[----:B------:R-:W-:Y:S01]  /*16f0*/  FADD.FTZ R112, R37, R112 ;  /* 0x0000007025707221 */ /* 0x000fe20000010000 */
[----:B------:R-:W-:Y:S06]  /*1700*/  BRA `(.L_x_4105) ;  /* 0x0000000000107947 */ /* 0x000fec0003800000 */
.L_x_4103:
[----:B-----5:R-:W-:Y:S02]  /*1710*/  HADD2.F32 R37, -RZ, R27.H0_H0 ;  /* 0x2000001bff257230 */ /* 0x020fe40000004100 */
[----:B------:R-:W-:-:S03]  /*1720*/  @P2 HADD2.F32 R41, -RZ, R31.H0_H0 ;  /* 0x2000001fff292230 */ /* 0x000fc60000004100 */
[----:B------:R-:W-:-:S04]  /*1730*/  FADD.FTZ R112, R37, R112 ;  /* 0x0000007025707221 */ /* 0x000fc80000010000 */
[----:B------:R-:W-:-:S07]  /*1740*/  @P2 FADD.FTZ R112, R41, R112 ;  /* 0x0000007029702221 */ /* 0x000fce0000010000 */
.L_x_4105:
[----:B------:R-:W-:-:S04]  /*1750*/  F2FP.F16.F32.PACK_AB R0, RZ, R112 ;  /* 0x00000070ff00723e */ /* 0x000fc800000000ff */
[----:B------:R-:W-:-:S07]  /*1760*/  PRMT R35, R0, 0x7610, R35 ;  /* 0x0000761000237816 */ /* 0x000fce0000000023 */
.L_x_4106:
[----:B------:R-:W-:Y:S01]  /*1770*/  HADD2.F32 R114, -RZ, R39.H1_H1 ;  /* 0x30000027ff727230 */ /* 0x000fe20000004100 */
[----:B------:R-:W-:Y:S06]  /*1780*/  @P3 BRA `(.L_x_4107) ;  /* 0x0000000000203947 */ /* 0x000fec0003800000 */
[----:B------:R-:W-:-:S04]  /*1790*/  ISETP.NE.U32.AND P4, PT, RZ, UR14, PT ;  /* 0x0000000eff007c0c */ /* 0x000fc8000bf85070 */
[----:B------:R-:W-:-:S13]  /*17a0*/  ISETP.NE.AND.EX P4, PT, RZ, UR15, PT, P4 ;  /* 0x0000000fff007c0c */ /* 0x000fda000bf85340 */
[----:B------:R-:W-:Y:S05]  /*17b0*/  @P4 BRA `(.L_x_4108) ;  /* 0x0000000000084947 */ /* 0x000fea0003800000 */
[----:B------:R-:W-:Y:S05]  /*17c0*/  @P0 BRA `(.L_x_4109) ;  /* 0x0000000000200947 */ /* 0x000fea0003800000 */
[----:B------:R-:W-:Y:S05]  /*17d0*/  BRA `(.L_x_4110) ;  /* 0x0000000000247947 */ /* 0x000fea0003800000 */
.L_x_4108:
[----:B-----5:R-:W-:-:S05]  /*17e0*/  HADD2.F32 R37, -RZ, R31.H1_H1 ;  /* 0x3000001fff257230 */ /* 0x020fca0000004100 */
[----:B------:R-:W-:Y:S01]  /*17f0*/  FADD.FTZ R114, R37, R114 ;  /* 0x0000007225727221 */ /* 0x000fe20000010000 */
[----:B------:R-:W-:Y:S06]  /*1800*/  BRA `(.L_x_4109) ;  /* 0x0000000000107947 */ /* 0x000fec0003800000 */
.L_x_4107:
[----:B-----5:R-:W-:Y:S02]  /*1810*/  HADD2.F32 R37, -RZ, R27.H1_H1 ;  /* 0x3000001bff257230 */ /* 0x020fe40000004100 */
[----:B------:R-:W-:-:S03]  /*1820*/  @P2 HADD2.F32 R39, -RZ, R31.H1_H1 ;  /* 0x3000001fff272230 */ /* 0x000fc60000004100 */
[----:B------:R-:W-:-:S04]  /*1830*/  FADD.FTZ R114, R37, R114 ;  /* 0x0000007225727221 */ /* 0x000fc80000010000 */
[----:B------:R-:W-:-:S07]  /*1840*/  @P2 FADD.FTZ R114, R39, R114 ;  /* 0x0000007227722221 */ /* 0x000fce0000010000 */
.L_x_4109:
[----:B------:R-:W-:-:S04]  /*1850*/  F2FP.F16.F32.PACK_AB R0, RZ, R114 ;  /* 0x00000072ff00723e */ /* 0x000fc800000000ff */
[----:B------:R-:W-:-:S07]  /*1860*/  PRMT R35, R35, 0x5410, R0 ;  /* 0x0000541023237816 */ /* 0x000fce0000000000 */
.L_x_4110:
        /* <DEDUP_REMOVED lines=20> */
.L_x_4112:
[----:B-----5:R-:W-:-:S05]  /*19b0*/  HADD2.F32 R0, -RZ, R28.H0_H0 ;  /* 0x2000001cff007230 */ /* 0x020fca0000004100 */
[----:B------:R-:W-:Y:S01]  /*19c0*/  FADD.FTZ R115, R0, R115 ;  /* 0x0000007300737221 */ /* 0x000fe20000010000 */
[----:B------:R-:W-:Y:S06]  /*19d0*/  BRA `(.L_x_4113) ;  /* 0x0000000000107947 */ /* 0x000fec0003800000 */
.L_x_4111:
[----:B-----5:R-:W-:Y:S02]  /*19e0*/  HADD2.F32 R0, -RZ, R24.H0_H0 ;  /* 0x20000018ff007230 */ /* 0x020fe40000004100 */
[----:B------:R-:W-:-:S03]  /*19f0*/  @P2 HADD2.F32 R40, -RZ, R28.H0_H0 ;  /* 0x2000001cff282230 */ /* 0x000fc60000004100 */
[----:B------:R-:W-:-:S04]  /*1a00*/  FADD.FTZ R115, R0, R115 ;  /* 0x0000007300737221 */ /* 0x000fc80000010000 */
[----:B------:R-:W-:-:S07]  /*1a10*/  @P2 FADD.FTZ R115, R40, R115 ;  /* 0x0000007328732221 */ /* 0x000fce0000010000 */
.L_x_4113:
[----:B------:R-:W-:-:S04]  /*1a20*/  F2FP.F16.F32.PACK_AB R0, RZ, R115 ;  /* 0x00000073ff00723e */ /* 0x000fc800000000ff */
[----:B------:R-:W-:-:S07]  /*1a30*/  PRMT R32, R0, 0x7610, R32 ;  /* 0x0000761000207816 */ /* 0x000fce0000000020 */
.L_x_4114:
[----:B------:R-:W-:Y:S01]  /*1a40*/  HADD2.F32 R117, -RZ, R36.H1_H1 ;  /* 0x30000024ff757230 */ /* 0x000fe20000004100 */
[----:B------:R-:W-:Y:S06]  /*1a50*/  @P3 BRA `(.L_x_4115) ;  /* 0x0000000000203947 */ /* 0x000fec0003800000 */
[----:B------:R-:W-:-:S04]  /*1a60*/  ISETP.NE.U32.AND P4, PT, RZ, UR14, PT ;  /* 0x0000000eff007c0c */ /* 0x000fc8000bf85070 */
[----:B------:R-:W-:-:S13]  /*1a70*/  ISETP.NE.AND.EX P4, PT, RZ, UR15, PT, P4 ;  /* 0x0000000fff007c0c */ /* 0x000fda000bf85340 */
[----:B------:R-:W-:Y:S05]  /*1a80*/  @P4 BRA `(.L_x_4116) ;  /* 0x0000000000084947 */ /* 0x000fea0003800000 */
[----:B------:R-:W-:Y:S05]  /*1a90*/  @P0 BRA `(.L_x_4117) ;  /* 0x0000000000200947 */ /* 0x000fea0003800000 */
[----:B------:R-:W-:Y:S05]  /*1aa0*/  BRA `(.L_x_4118) ;  /* 0x0000000000247947 */ /* 0x000fea0003800000 */
.L_x_4116:
[----:B-----5:R-:W-:-:S05]  /*1ab0*/  HADD2.F32 R0, -RZ, R28.H1_H1 ;  /* 0x3000001cff007230 */ /* 0x020fca0000004100 */
[----:B------:R-:W-:Y:S01]  /*1ac0*/  FADD.FTZ R117, R0, R117 ;  /* 0x0000007500757221 */ /* 0x000fe20000010000 */
[----:B------:R-:W-:Y:S06]  /*1ad0*/  BRA `(.L_x_4117) ;  /* 0x0000000000107947 */ /* 0x000fec0003800000 */
.L_x_4115:
[----:B-----5:R-:W-:Y:S02]  /*1ae0*/  HADD2.F32 R0, -RZ, R24.H1_H1 ;  /* 0x30000018ff007230 */ /* 0x020fe40000004100 */
[----:B------:R-:W-:-:S03]  /*1af0*/  @P2 HADD2.F32 R36, -RZ, R28.H1_H1 ;  /* 0x3000001cff242230 */ /* 0x000fc60000004100 */
[----:B------:R-:W-:-:S04]  /*1b00*/  FADD.FTZ R117, R0, R117 ;  /* 0x0000007500757221 */ /* 0x000fc80000010000 */
[----:B------:R-:W-:-:S07]  /*1b10*/  @P2 FADD.FTZ R117, R36, R117 ;  /* 0x0000007524752221 */ /* 0x000fce0000010000 */
.L_x_4117:
[----:B------:R-:W-:-:S04]  /*1b20*/  F2FP.F16.F32.PACK_AB R0, RZ, R117 ;  /* 0x00000075ff00723e */ /* 0x000fc800000000ff */
[----:B------:R-:W-:-:S07]  /*1b30*/  PRMT R32, R32, 0x5410, R0 ;  /* 0x0000541020207816 */ /* 0x000fce0000000000 */
.L_x_4118:
[----:B------:R-:W-:Y:S01]  /*1b40*/  HADD2.F32 R116, -RZ, R37.H0_H0 ;  /* 0x20000025ff747230 */ /* 0x000fe20000004100 */
[----:B------:R-:W-:Y:S06]  /*1b50*/  @P3 BRA `(.L_x_4119) ;  /* 0x0000000000203947 */ /* 0x000fec0003800000 */
[----:B------:R-:W-:-:S04]  /*1b60*/  ISETP.NE.U32.AND P4, PT, RZ, UR14, PT ;  /* 0x0000000eff007c0c */ /* 0x000fc8000bf85070 */
[----:B------:R-:W-:-:S13]  /*1b70*/  ISETP.NE.AND.EX P4, PT, RZ, UR15, PT, P4 ;  /* 0x0000000fff007c0c */ /* 0x000fda000bf85340 */
[----:B------:R-:W-:Y:S05]  /*1b80*/  @P4 BRA `(.L_x_4120) ;  /* 0x0000000000084947 */ /* 0x000fea0003800000 */
[----:B------:R-:W-:Y:S05]  /*1b90*/  @P0 BRA `(.L_x_4121) ;  /* 0x0000000000200947 */ /* 0x000fea0003800000 */
[----:B------:R-:W-:Y:S05]  /*1ba0*/  BRA `(.L_x_4122) ;  /* 0x0000000000247947 */ /* 0x000fea0003800000 */
.L_x_4120:
[----:B-----5:R-:W-:-:S05]  /*1bb0*/  HADD2.F32 R41, -RZ, R29.H0_H0 ;  /* 0x2000001dff297230 */ /* 0x020fca0000004100 */
[----:B------:R-:W-:Y:S01]  /*1bc0*/  FADD.FTZ R116, R41, R116 ;  /* 0x0000007429747221 */ /* 0x000fe20000010000 */
[----:B------:R-:W-:Y:S06]  /*1bd0*/  BRA `(.L_x_4121) ;  /* 0x0000000000107947 */ /* 0x000fec0003800000 */
.L_x_4119:
[----:B-----5:R-:W-:Y:S02]  /*1be0*/  HADD2.F32 R41, -RZ, R25.H0_H0 ;  /* 0x20000019ff297230 */ /* 0x020fe40000004100 */
[----:B------:R-:W-:-:S03]  /*1bf0*/  @P2 HADD2.F32 R43, -RZ, R29.H0_H0 ;  /* 0x2000001dff2b2230 */ /* 0x000fc60000004100 */
[----:B------:R-:W-:-:S04]  /*1c00*/  FADD.FTZ R116, R41, R116 ;  /* 0x0000007429747221 */ /* 0x000fc80000010000 */
[----:B------:R-:W-:-:S07]  /*1c10*/  @P2 FADD.FTZ R116, R43, R116 ;  /* 0x000000742b742221 */ /* 0x000fce0000010000 */
.L_x_4121:
[----:B------:R-:W-:-:S04]  /*1c20*/  F2FP.F16.F32.PACK_AB R0, RZ, R116 ;  /* 0x00000074ff00723e */ /* 0x000fc800000000ff */
[----:B------:R-:W-:-:S07]  /*1c30*/  PRMT R33, R0, 0x7610, R33 ;  /* 0x0000761000217816 */ /* 0x000fce0000000021 */
.L_x_4122:
[----:B------:R-:W-:Y:S01]  /*1c40*/  HADD2.F32 R119, -RZ, R37.H1_H1 ;  /* 0x30000025ff777230 */ /* 0x000fe20000004100 */
[----:B------:R-:W-:Y:S06]  /*1c50*/  @P3 BRA `(.L_x_4123) ;  /* 0x0000000000203947 */ /* 0x000fec0003800000 */
[----:B------:R-:W-:-:S04]  /*1c60*/  ISETP.NE.U32.AND P4, PT, RZ, UR14, PT ;  /* 0x0000000eff007c0c */ /* 0x000fc8000bf85070 */
[----:B------:R-:W-:-:S13]  /*1c70*/  ISETP.NE.AND.EX P4, PT, RZ, UR15, PT, P4 ;  /* 0x0000000fff007c0c */ /* 0x000fda000bf85340 */
[----:B------:R-:W-:Y:S05]  /*1c80*/  @P4 BRA `(.L_x_4124) ;  /* 0x0000000000084947 */ /* 0x000fea0003800000 */
[----:B------:R-:W-:Y:S05]  /*1c90*/  @P0 BRA `(.L_x_4125) ;  /* 0x0000000000200947 */ /* 0x000fea0003800000 */
[----:B------:R-:W-:Y:S05]  /*1ca0*/  BRA `(.L_x_4126) ;  /* 0x0000000000247947 */ /* 0x000fea0003800000 */
.L_x_4124:
[----:B-----5:R-:W-:-:S05]  /*1cb0*/  HADD2.F32 R0, -RZ, R29.H1_H1 ;  /* 0x3000001dff007230 */ /* 0x020fca0000004100 */
[----:B------:R-:W-:Y:S01]  /*1cc0*/  FADD.FTZ R119, R0, R119 ;  /* 0x0000007700777221 */ /* 0x000fe20000010000 */
[----:B------:R-:W-:Y:S06]  /*1cd0*/  BRA `(.L_x_4125) ;  /* 0x0000000000107947 */ /* 0x000fec0003800000 */
.L_x_4123:
[----:B-----5:R-:W-:Y:S02]  /*1ce0*/  HADD2.F32 R0, -RZ, R25.H1_H1 ;  /* 0x30000019ff007230 */ /* 0x020fe40000004100 */
[----:B------:R-:W-:-:S03]  /*1cf0*/  @P2 HADD2.F32 R36, -RZ, R29.H1_H1 ;  /* 0x3000001dff242230 */ /* 0x000fc60000004100 */
[----:B------:R-:W-:-:S04]  /*1d00*/  FADD.FTZ R119, R0, R119 ;  /* 0x0000007700777221 */ /* 0x000fc80000010000 */
[----:B------:R-:W-:-:S07]  /*1d10*/  @P2 FADD.FTZ R119, R36, R119 ;  /* 0x0000007724772221 */ /* 0x000fce0000010000 */
.L_x_4125:
[----:B------:R-:W-:-:S04]  /*1d20*/  F2FP.F16.F32.PACK_AB R0, RZ, R119 ;  /* 0x00000077ff00723e */ /* 0x000fc800000000ff */
[----:B------:R-:W-:-:S07]  /*1d30*/  PRMT R33, R33, 0x5410, R0 ;  /* 0x0000541021217816 */ /* 0x000fce0000000000 */
.L_x_4126:
[----:B------:R-:W-:Y:S01]  /*1d40*/  HADD2.F32 R118, -RZ, R38.H0_H0 ;  /* 0x20000026ff767230 */ /* 0x000fe20000004100 */
[----:B------:R-:W-:Y:S06]  /*1d50*/  @P3 BRA `(.L_x_4127) ;  /* 0x0000000000203947 */ /* 0x000fec0003800000 */
[----:B------:R-:W-:-:S04]  /*1d60*/  ISETP.NE.U32.AND P4, PT, RZ, UR14, PT ;  /* 0x0000000eff007c0c */ /* 0x000fc8000bf85070 */
[----:B------:R-:W-:-:S13]  /*1d70*/  ISETP.NE.AND.EX P4, PT, RZ, UR15, PT, P4 ;  /* 0x0000000fff007c0c */ /* 0x000fda000bf85340 */
[----:B------:R-:W-:Y:S05]  /*1d80*/  @P4 BRA `(.L_x_4128) ;  /* 0x0000000000084947 */ /* 0x000fea0003800000 */
[----:B------:R-:W-:Y:S05]  /*1d90*/  @P0 BRA `(.L_x_4129) ;  /* 0x0000000000200947 */ /* 0x000fea0003800000 */
[----:B------:R-:W-:Y:S05]  /*1da0*/  BRA `(.L_x_4130) ;  /* 0x0000000000247947 */ /* 0x000fea0003800000 */
.L_x_4128:
[----:B-----5:R-:W-:-:S05]  /*1db0*/  HADD2.F32 R37, -RZ, R30.H0_H0 ;  /* 0x2000001eff257230 */ /* 0x020fca0000004100 */
[----:B------:R-:W-:Y:S01]  /*1dc0*/  FADD.FTZ R118, R37, R118 ;  /* 0x0000007625767221 */ /* 0x000fe20000010000 */
[----:B------:R-:W-:Y:S06]  /*1dd0*/  BRA `(.L_x_4129) ;  /* 0x0000000000107947 */ /* 0x000fec0003800000 */
.L_x_4127:
[----:B-----5:R-:W-:Y:S02]  /*1de0*/  HADD2.F32 R37, -RZ, R26.H0_H0 ;  /* 0x2000001aff257230 */ /* 0x020fe40000004100 */
[----:B------:R-:W-:-:S03]  /*1df0*/  @P2 HADD2.F32 R41, -RZ, R30.H0_H0 ;  /* 0x2000001eff292230 */ /* 0x000fc60000004100 */
[----:B------:R-:W-:-:S04]  /*1e00*/  FADD.FTZ R118, R37, R118 ;  /* 0x0000007625767221 */ /* 0x000fc80000010000 */
[----:B------:R-:W-:-:S07]  /*1e10*/  @P2 FADD.FTZ R118, R41, R118 ;  /* 0x0000007629762221 */ /* 0x000fce0000010000 */
.L_x_4129:
[----:B------:R-:W-:-:S04]  /*1e20*/  F2FP.F16.F32.PACK_AB R0, RZ, R118 ;  /* 0x00000076ff00723e */ /* 0x000fc800000000ff */
[----:B------:R-:W-:-:S07]  /*1e30*/  PRMT R34, R0, 0x7610, R34 ;  /* 0x0000761000227816 */ /* 0x000fce0000000022 */
.L_x_4130:
[----:B------:R-:W-:Y:S01]  /*1e40*/  HADD2.F32 R121, -RZ, R38.H1_H1 ;  /* 0x30000026ff797230 */ /* 0x000fe20000004100 */
[----:B------:R-:W-:Y:S06]  /*1e50*/  @P3 BRA `(.L_x_4131) ;  /* 0x0000000000203947 */ /* 0x000fec0003800000 */
[----:B------:R-:W-:-:S04]  /*1e60*/  ISETP.NE.U32.AND P4, PT, RZ, UR14, PT ;  /* 0x0000000eff007c0c */ /* 0x000fc8000bf85070 */
[----:B------:R-:W-:-:S13]  /*1e70*/  ISETP.NE.AND.EX P4, PT, RZ, UR15, PT, P4 ;  /* 0x0000000fff007c0c */ /* 0x000fda000bf85340 */
[----:B------:R-:W-:Y:S05]  /*1e80*/  @P4 BRA `(.L_x_4132) ;  /* 0x0000000000084947 */ /* 0x000fea0003800000 */
[----:B------:R-:W-:Y:S05]  /*1e90*/  @P0 BRA `(.L_x_4133) ;  /* 0x0000000000200947 */ /* 0x000fea0003800000 */
[----:B------:R-:W-:Y:S05]  /*1ea0*/  BRA `(.L_x_4134) ;  /* 0x0000000000247947 */ /* 0x000fea0003800000 */
.L_x_4132:
[----:B-----5:R-:W-:-:S05]  /*1eb0*/  HADD2.F32 R0, -RZ, R30.H1_H1 ;  /* 0x3000001eff007230 */ /* 0x020fca0000004100 */
[----:B------:R-:W-:Y:S01]  /*1ec0*/  FADD.FTZ R121, R0, R121 ;  /* 0x0000007900797221 */ /* 0x000fe20000010000 */
[----:B------:R-:W-:Y:S06]  /*1ed0*/  BRA `(.L_x_4133) ;  /* 0x0000000000107947 */ /* 0x000fec0003800000 */
.L_x_4131:
[----:B-----5:R-:W-:Y:S02]  /*1ee0*/  HADD2.F32 R0, -RZ, R26.H1_H1 ;  /* 0x3000001aff007230 */ /* 0x020fe40000004100 */
[----:B------:R-:W-:-:S03]  /*1ef0*/  @P2 HADD2.F32 R36, -RZ, R30.H1_H1 ;  /* 0x3000001eff242230 */ /* 0x000fc60000004100 */
[----:B------:R-:W-:-:S04]  /*1f00*/  FADD.FTZ R121, R0, R121 ;  /* 0x0000007900797221 */ /* 0x000fc80000010000 */
[----:B------:R-:W-:-:S07]  /*1f10*/  @P2 FADD.FTZ R121, R36, R121 ;  /* 0x0000007924792221 */ /* 0x000fce0000010000 */
.L_x_4133:
[----:B------:R-:W-:-:S04]  /*1f20*/  F2FP.F16.F32.PACK_AB R0, RZ, R121 ;  /* 0x00000079ff00723e */ /* 0x000fc800000000ff */
[----:B------:R-:W-:-:S07]  /*1f30*/  PRMT R34, R34, 0x5410, R0 ;  /* 0x0000541022227816 */ /* 0x000fce0000000000 */
.L_x_4134:
[----:B------:R-:W-:Y:S01]  /*1f40*/  HADD2.F32 R120, -RZ, R39.H0_H0 ;  /* 0x20000027ff787230 */ /* 0x000fe20000004100 */
[----:B------:R-:W-:Y:S06]  /*1f50*/  @P3 BRA `(.L_x_4135) ;  /* 0x0000000000203947 */ /* 0x000fec0003800000 */
[----:B------:R-:W-:-:S04]  /*1f60*/  ISETP.NE.U32.AND P4, PT, RZ, UR14, PT ;  /* 0x0000000eff007c0c */ /* 0x000fc8000bf85070 */
[----:B------:R-:W-:-:S13]  /*1f70*/  ISETP.NE.AND.EX P4, PT, RZ, UR15, PT, P4 ;  /* 0x0000000fff007c0c */ /* 0x000fda000bf85340 */
[----:B------:R-:W-:Y:S05]  /*1f80*/  @P4 BRA `(.L_x_4136) ;  /* 0x0000000000084947 */ /* 0x000fea0003800000 */
[----:B------:R-:W-:Y:S05]  /*1f90*/  @P0 BRA `(.L_x_4137) ;  /* 0x0000000000200947 */ /* 0x000fea0003800000 */
[----:B------:R-:W-:Y:S05]  /*1fa0*/  BRA `(.L_x_4138) ;  /* 0x0000000000247947 */ /* 0x000fea0003800000 */
.L_x_4136:
[----:B-----5:R-:W-:-:S05]  /*1fb0*/  HADD2.F32 R37, -RZ, R31.H0_H0 ;  /* 0x2000001fff257230 */ /* 0x020fca0000004100 */
[----:B------:R-:W-:Y:S01]  /*1fc0*/  FADD.FTZ R120, R37, R120 ;  /* 0x0000007825787221 */ /* 0x000fe20000010000 */
[----:B------:R-:W-:Y:S06]  /*1fd0*/  BRA `(.L_x_4137) ;  /* 0x0000000000107947 */ /* 0x000fec0003800000 */
.L_x_4135:
[----:B-----5:R-:W-:Y:S02]  /*1fe0*/  HADD2.F32 R37, -RZ, R27.H0_H0 ;  /* 0x2000001bff257230 */ /* 0x020fe40000004100 */
[----:B------:R-:W-:-:S03]  /*1ff0*/  @P2 HADD2.F32 R41, -RZ, R31.H0_H0 ;  /* 0x2000001fff292230 */ /* 0x000fc60000004100 */
[----:B------:R-:W-:-:S04]  /*2000*/  FADD.FTZ R120, R37, R120 ;  /* 0x0000007825787221 */ /* 0x000fc80000010000 */
[----:B------:R-:W-:-:S07]  /*2010*/  @P2 FADD.FTZ R120, R41, R120 ;  /* 0x0000007829782221 */ /* 0x000fce0000010000 */
.L_x_4137:
[----:B------:R-:W-:-:S04]  /*2020*/  F2FP.F16.F32.PACK_AB R0, RZ, R120 ;  /* 0x00000078ff00723e */ /* 0x000fc800000000ff */
[----:B------:R-:W-:-:S07]  /*2030*/  PRMT R35, R0, 0x7610, R35 ;  /* 0x0000761000237816 */ /* 0x000fce0000000023 */
.L_x_4138:
[----:B------:R-:W-:Y:S01]  /*2040*/  HADD2.F32 R122, -RZ, R39.H1_H1 ;  /* 0x30000027ff7a7230 */ /* 0x000fe20000004100 */
[----:B------:R-:W-:Y:S06]  /*2050*/  @P3 BRA `(.L_x_4139) ;  /* 0x0000000000203947 */ /* 0x000fec0003800000 */
[----:B------:R-:W-:-:S04]  /*2060*/  ISETP.NE.U32.AND P4, PT, RZ, UR14, PT ;  /* 0x0000000eff007c0c */ /* 0x000fc8000bf85070 */
[----:B------:R-:W-:-:S13]  /*2070*/  ISETP.NE.AND.EX P4, PT, RZ, UR15, PT, P4 ;  /* 0x0000000fff007c0c */ /* 0x000fda000bf85340 */
[----:B------:R-:W-:Y:S05]  /*2080*/  @P4 BRA `(.L_x_4140) ;  /* 0x0000000000084947 */ /* 0x000fea0003800000 */
[----:B------:R-:W-:Y:S05]  /*2090*/  @P0 BRA `(.L_x_4141) ;  /* 0x0000000000200947 */ /* 0x000fea0003800000 */
[----:B------:R-:W-:Y:S05]  /*20a0*/  BRA `(.L_x_4142) ;  /* 0x0000000000247947 */ /* 0x000fea0003800000 */
.L_x_4140:
[----:B-----5:R-:W-:-:S05]  /*20b0*/  HADD2.F32 R37, -RZ, R31.H1_H1 ;  /* 0x3000001fff257230 */ /* 0x020fca0000004100 */
[----:B------:R-:W-:Y:S01]  /*20c0*/  FADD.FTZ R122, R37, R122 ;  /* 0x0000007a257a7221 */ /* 0x000fe20000010000 */
[----:B------:R-:W-:Y:S06]  /*20d0*/  BRA `(.L_x_4141) ;  /* 0x0000000000107947 */ /* 0x000fec0003800000 */
.L_x_4139:
[----:B-----5:R-:W-:Y:S02]  /*20e0*/  HADD2.F32 R37, -RZ, R27.H1_H1 ;  /* 0x3000001bff257230 */ /* 0x020fe40000004100 */
[----:B------:R-:W-:-:S03]  /*20f0*/  @P2 HADD2.F32 R39, -RZ, R31.H1_H1 ;  /* 0x3000001fff272230 */ /* 0x000fc60000004100 */
[----:B------:R-:W-:-:S04]  /*2100*/  FADD.FTZ R122, R37, R122 ;  /* 0x0000007a257a7221 */ /* 0x000fc80000010000 */
[----:B------:R-:W-:-:S07]  /*2110*/  @P2 FADD.FTZ R122, R39, R122 ;  /* 0x0000007a277a2221 */ /* 0x000fce0000010000 */
.L_x_4141:
[----:B------:R-:W-:-:S04]  /*2120*/  F2FP.F16.F32.PACK_AB R0, RZ, R122 ;  /* 0x0000007aff00723e */ /* 0x000fc800000000ff */
[----:B------:R-:W-:-:S07]  /*2130*/  PRMT R35, R35, 0x5410, R0 ;  /* 0x0000541023237816 */ /* 0x000fce0000000000 */
.L_x_4142:
        /* <DEDUP_REMOVED lines=20> */
.L_x_4144:
[----:B-----5:R-:W-:-:S05]  /*2280*/  HADD2.F32 R41, -RZ, R28.H0_H0 ;  /* 0x2000001cff297230 */ /* 0x020fca0000004100 */
[----:B------:R-:W-:Y:S01]  /*2290*/  FADD.FTZ R128, R41, R128 ;  /* 0x0000008029807221 */ /* 0x000fe20000010000 */
[----:B------:R-:W-:Y:S06]  /*22a0*/  BRA `(.L_x_4145) ;  /* 0x0000000000107947 */ /* 0x000fec0003800000 */
.L_x_4143:
[----:B-----5:R-:W-:Y:S02]  /*22b0*/  HADD2.F32 R41, -RZ, R24.H0_H0 ;  /* 0x20000018ff297230 */ /* 0x020fe40000004100 */
[----:B------:R-:W-:-:S03]  /*22c0*/  @P2 HADD2.F32 R43, -RZ, R28.H0_H0 ;  /* 0x2000001cff2b2230 */ /* 0x000fc60000004100 */
[----:B------:R-:W-:-:S04]  /*22d0*/  FADD.FTZ R128, R41, R128 ;  /* 0x0000008029807221 */ /* 0x000fc80000010000 */
[----:B------:R-:W-:-:S07]  /*22e0*/  @P2 FADD.FTZ R128, R43, R128 ;  /* 0x000000802b802221 */ /* 0x000fce0000010000 */
.L_x_4145:
[----:B------:R-:W-:-:S04]  /*22f0*/  F2FP.F16.F32.PACK_AB R0, RZ, R128 ;  /* 0x00000080ff00723e */ /* 0x000fc800000000ff */
[----:B------:R-:W-:-:S07]  /*2300*/  PRMT R32, R0, 0x7610, R32 ;  /* 0x0000761000207816 */ /* 0x000fce0000000020 */
.L_x_4146:
[----:B------:R-:W-:Y:S01]  /*2310*/  HADD2.F32 R127, -RZ, R36.H1_H1 ;  /* 0x30000024ff7f7230 */ /* 0x000fe20000004100 */
[----:B------:R-:W-:Y:S06]  /*2320*/  @P3 BRA `(.L_x_4147) ;  /* 0x0000000000203947 */ /* 0x000fec0003800000 */
[----:B------:R-:W-:-:S04]  /*2330*/  ISETP.NE.U32.AND P4, PT, RZ, UR14, PT ;  /* 0x0000000eff007c0c */ /* 0x000fc8000bf85070 */
[----:B------:R-:W-:-:S13]  /*2340*/  ISETP.NE.AND.EX P4, PT, RZ, UR15, PT, P4 ;  /* 0x0000000fff007c0c */ /* 0x000fda000bf85340 */
[----:B------:R-:W-:Y:S05]  /*2350*/  @P4 BRA `(.L_x_4148) ;  /* 0x0000000000084947 */ /* 0x000fea0003800000 */
[----:B------:R-:W-:Y:S05]  /*2360*/  @P0 BRA `(.L_x_4149) ;  /* 0x0000000000200947 */ /* 0x000fea0003800000 */
[----:B------:R-:W-:Y:S05]  /*2370*/  BRA `(.L_x_4150) ;  /* 0x0000000000247947 */ /* 0x000fea0003800000 */
.L_x_4148:
[----:B-----5:R-:W-:-:S05]  /*2380*/  HADD2.F32 R0, -RZ, R28.H1_H1 ;  /* 0x3000001cff007230 */ /* 0x020fca0000004100 */
[----:B------:R-:W-:Y:S01]  /*2390*/  FADD.FTZ R127, R0, R127 ;  /* 0x0000007f007f7221 */ /* 0x000fe20000010000 */
[----:B------:R-:W-:Y:S06]  /*23a0*/  BRA `(.L_x_4149) ;  /* 0x0000000000107947 */ /* 0x000fec0003800000 */
.L_x_4147:
[----:B-----5:R-:W-:Y:S02]  /*23b0*/  HADD2.F32 R0, -RZ, R24.H1_H1 ;  /* 0x30000018ff007230 */ /* 0x020fe40000004100 */
[----:B------:R-:W-:-:S03]  /*23c0*/  @P2 HADD2.F32 R36, -RZ, R28.H1_H1 ;  /* 0x3000001cff242230 */ /* 0x000fc60000004100 */
[----:B------:R-:W-:-:S04]  /*23d0*/  FADD.FTZ R127, R0, R127 ;  /* 0x0000007f007f7221 */ /* 0x000fc80000010000 */
[----:B------:R-:W-:-:S07]  /*23e0*/  @P2 FADD.FTZ R127, R36, R127 ;  /* 0x0000007f247f2221 */ /* 0x000fce0000010000 */
.L_x_4149:
[----:B------:R-:W-:-:S04]  /*23f0*/  F2FP.F16.F32.PACK_AB R0, RZ, R127 ;  /* 0x0000007fff00723e */ /* 0x000fc800000000ff */
[----:B------:R-:W-:-:S07]  /*2400*/  PRMT R32, R32, 0x5410, R0 ;  /* 0x0000541020207816 */ /* 0x000fce0000000000 */
.L_x_4150:
[----:B------:R-:W-:Y:S01]  /*2410*/  HADD2.F32 R126, -RZ, R37.H0_H0 ;  /* 0x20000025ff7e7230 */ /* 0x000fe20000004100 */
[----:B------:R-:W-:Y:S06]  /*2420*/  @P3 BRA `(.L_x_4151) ;  /* 0x0000000000203947 */ /* 0x000fec0003800000 */
[----:B------:R-:W-:-:S04]  /*2430*/  ISETP.NE.U32.AND P4, PT, RZ, UR14, PT ;  /* 0x0000000eff007c0c */ /* 0x000fc8000bf85070 */
[----:B------:R-:W-:-:S13]  /*2440*/  ISETP.NE.AND.EX P4, PT, RZ, UR15, PT, P4 ;  /* 0x0000000fff007c0c */ /* 0x000fda000bf85340 */
[----:B------:R-:W-:Y:S05]  /*2450*/  @P4 BRA `(.L_x_4152) ;  /* 0x0000000000084947 */ /* 0x000fea0003800000 */
[----:B------:R-:W-:Y:S05]  /*2460*/  @P0 BRA `(.L_x_4153) ;  /* 0x0000000000200947 */ /* 0x000fea0003800000 */
[----:B------:R-:W-:Y:S05]  /*2470*/  BRA `(.L_x_4154) ;  /* 0x0000000000247947 */ /* 0x000fea0003800000 */
.L_x_4152:
[----:B-----5:R-:W-:-:S05]  /*2480*/  HADD2.F32 R41, -RZ, R29.H0_H0 ;  /* 0x2000001dff297230 */ /* 0x020fca0000004100 */
[----:B------:R-:W-:Y:S01]  /*2490*/  FADD.FTZ R126, R41, R126 ;  /* 0x0000007e297e7221 */ /* 0x000fe20000010000 */
[----:B------:R-:W-:Y:S06]  /*24a0*/  BRA `(.L_x_4153) ;  /* 0x0000000000107947 */ /* 0x000fec0003800000 */
.L_x_4151:
[----:B-----5:R-:W-:Y:S02]  /*24b0*/  HADD2.F32 R41, -RZ, R25.H0_H0 ;  /* 0x20000019ff297230 */ /* 0x020fe40000004100 */
[----:B------:R-:W-:-:S03]  /*24c0*/  @P2 HADD2.F32 R43, -RZ, R29.H0_H0 ;  /* 0x2000001dff2b2230 */ /* 0x000fc60000004100 */
[----:B------:R-:W-:-:S04]  /*24d0*/  FADD.FTZ R126, R41, R126 ;  /* 0x0000007e297e7221 */ /* 0x000fc80000010000 */
[----:B------:R-:W-:-:S07]  /*24e0*/  @P2 FADD.FTZ R126, R43, R126 ;  /* 0x0000007e2b7e2221 */ /* 0x000fce0000010000 */
.L_x_4153:
[----:B------:R-:W-:-:S04]  /*24f0*/  F2FP.F16.F32.PACK_AB R0, RZ, R126 ;  /* 0x0000007eff00723e */ /* 0x000fc800000000ff */
[----:B------:R-:W-:-:S07]  /*2500*/  PRMT R33, R0, 0x7610, R33 ;  /* 0x0000761000217816 */ /* 0x000fce0000000021 */
.L_x_4154:
[----:B------:R-:W-:Y:S01]  /*2510*/  HADD2.F32 R125, -RZ, R37.H1_H1 ;  /* 0x30000025ff7d7230 */ /* 0x000fe20000004100 */
[----:B------:R-:W-:Y:S06]  /*2520*/  @P3 BRA `(.L_x_4155) ;  /* 0x0000000000203947 */ /* 0x000fec0003800000 */
[----:B------:R-:W-:-:S04]  /*2530*/  ISETP.NE.U32.AND P4, PT, RZ, UR14, PT ;  /* 0x0000000eff007c0c */ /* 0x000fc8000bf85070 */
[----:B------:R-:W-:-:S13]  /*2540*/  ISETP.NE.AND.EX P4, PT, RZ, UR15, PT, P4 ;  /* 0x0000000fff007c0c */ /* 0x000fda000bf85340 */
[----:B------:R-:W-:Y:S05]  /*2550*/  @P4 BRA `(.L_x_4156) ;  /* 0x0000000000084947 */ /* 0x000fea0003800000 */
[----:B------:R-:W-:Y:S05]  /*2560*/  @P0 BRA `(.L_x_4157) ;  /* 0x0000000000200947 */ /* 0x000fea0003800000 */
[----:B------:R-:W-:Y:S05]  /*2570*/  BRA `(.L_x_4158) ;  /* 0x0000000000247947 */ /* 0x000fea0003800000 */
.L_x_4156:
[----:B-----5:R-:W-:-:S05]  /*2580*/  HADD2.F32 R0, -RZ, R29.H1_H1 ;  /* 0x3000001dff007230 */ /* 0x020fca0000004100 */
[----:B------:R-:W-:Y:S01]  /*2590*/  FADD.FTZ R125, R0, R125 ;  /* 0x0000007d007d7221 */ /* 0x000fe20000010000 */
[----:B------:R-:W-:Y:S06]  /*25a0*/  BRA `(.L_x_4157) ;  /* 0x0000000000107947 */ /* 0x000fec0003800000 */
.L_x_4155:
[----:B-----5:R-:W-:Y:S02]  /*25b0*/  HADD2.F32 R0, -RZ, R25.H1_H1 ;  /* 0x30000019ff007230 */ /* 0x020fe40000004100 */
[----:B------:R-:W-:-:S03]  /*25c0*/  @P2 HADD2.F32 R36, -RZ, R29.H1_H1 ;  /* 0x3000001dff242230 */ /* 0x000fc60000004100 */
[----:B------:R-:W-:-:S04]  /*25d0*/  FADD.FTZ R125, R0, R125 ;  /* 0x0000007d007d7221 */ /* 0x000fc80000010000 */
[----:B------:R-:W-:-:S07]  /*25e0*/  @P2 FADD.FTZ R125, R36, R125 ;  /* 0x0000007d247d2221 */ /* 0x000fce0000010000 */
.L_x_4157:
[----:B------:R-:W-:-:S04]  /*25f0*/  F2FP.F16.F32.PACK_AB R0, RZ, R125 ;  /* 0x0000007dff00723e */ /* 0x000fc800000000ff */
[----:B------:R-:W-:-:S07]  /*2600*/  PRMT R33, R33, 0x5410, R0 ;  /* 0x0000541021217816 */ /* 0x000fce0000000000 */
.L_x_4158:
[----:B------:R-:W-:Y:S01]  /*2610*/  HADD2.F32 R124, -RZ, R38.H0_H0 ;  /* 0x20000026ff7c7230 */ /* 0x000fe20000004100 */
[----:B------:R-:W-:Y:S06]  /*2620*/  @P3 BRA `(.L_x_4159) ;  /* 0x0000000000203947 */ /* 0x000fec0003800000 */
[----:B------:R-:W-:-:S04]  /*2630*/  ISETP.NE.U32.AND P4, PT, RZ, UR14, PT ;  /* 0x0000000eff007c0c */ /* 0x000fc8000bf85070 */
[----:B------:R-:W-:-:S13]  /*2640*/  ISETP.NE.AND.EX P4, PT, RZ, UR15, PT, P4 ;  /* 0x0000000fff007c0c */ /* 0x000fda000bf85340 */
[----:B------:R-:W-:Y:S05]  /*2650*/  @P4 BRA `(.L_x_4160) ;  /* 0x0000000000084947 */ /* 0x000fea0003800000 */
[----:B------:R-:W-:Y:S05]  /*2660*/  @P0 BRA `(.L_x_4161) ;  /* 0x0000000000200947 */ /* 0x000fea0003800000 */
[----:B------:R-:W-:Y:S05]  /*2670*/  BRA `(.L_x_4162) ;  /* 0x0000000000247947 */ /* 0x000fea0003800000 */
.L_x_4160:
[----:B-----5:R-:W-:-:S05]  /*2680*/  HADD2.F32 R37, -RZ, R30.H0_H0 ;  /* 0x2000001eff257230 */ /* 0x020fca0000004100 */
[----:B------:R-:W-:Y:S01]  /*2690*/  FADD.FTZ R124, R37, R124 ;  /* 0x0000007c257c7221 */ /* 0x000fe20000010000 */
[----:B------:R-:W-:Y:S06]  /*26a0*/  BRA `(.L_x_4161) ;  /* 0x0000000000107947 */ /* 0x000fec0003800000 */
.L_x_4159:
[----:B-----5:R-:W-:Y:S02]  /*26b0*/  HADD2.F32 R37, -RZ, R26.H0_H0 ;  /* 0x2000001aff257230 */ /* 0x020fe40000004100 */
[----:B------:R-:W-:-:S03]  /*26c0*/  @P2 HADD2.F32 R41, -RZ, R30.H0_H0 ;  /* 0x2000001eff292230 */ /* 0x000fc60000004100 */
[----:B------:R-:W-:-:S04]  /*26d0*/  FADD.FTZ R124, R37, R124 ;  /* 0x0000007c257c7221 */ /* 0x000fc80000010000 */
[----:B------:R-:W-:-:S07]  /*26e0*/  @P2 FADD.FTZ R124, R41, R124 ;  /* 0x0000007c297c2221 */ /* 0x000fce0000010000 */
.L_x_4161:
[----:B------:R-:W-:-:S04]  /*26f0*/  F2FP.F16.F32.PACK_AB R0, RZ, R124 ;  /* 0x0000007cff00723e */ /* 0x000fc800000000ff */
[----:B------:R-:W-:-:S07]  /*2700*/  PRMT R34, R0, 0x7610, R34 ;  /* 0x0000761000227816 */ /* 0x000fce0000000022 */
.L_x_4162:
[----:B------:R-:W-:Y:S01]  /*2710*/  HADD2.F32 R45, -RZ, R38.H1_H1 ;  /* 0x30000026ff2d7230 */ /* 0x000fe20000004100 */
[----:B------:R-:W-:Y:S06]  /*2720*/  @P3 BRA `(.L_x_4163) ;  /* 0x0000000000203947 */ /* 0x000fec0003800000 */
[----:B------:R-:W-:-:S04]  /*2730*/  ISETP.NE.U32.AND P4, PT, RZ, UR14, PT ;  /* 0x0000000eff007c0c */ /* 0x000fc8000bf85070 */
[----:B------:R-:W-:-:S13]  /*2740*/  ISETP.NE.AND.EX P4, PT, RZ, UR15, PT, P4 ;  /* 0x0000000fff007c0c */ /* 0x000fda000bf85340 */
[----:B------:R-:W-:Y:S05]  /*2750*/  @P4 BRA `(.L_x_4164) ;  /* 0x0000000000084947 */ /* 0x000fea0003800000 */
[----:B------:R-:W-:Y:S05]  /*2760*/  @P0 BRA `(.L_x_4165) ;  /* 0x0000000000200947 */ /* 0x000fea0003800000 */
[----:B------:R-:W-:Y:S05]  /*2770*/  BRA `(.L_x_4166) ;  /* 0x0000000000247947 */ /* 0x000fea0003800000 */
.L_x_4164:
[----:B-----5:R-:W-:-:S05]  /*2780*/  HADD2.F32 R0, -RZ, R30.H1_H1 ;  /* 0x3000001eff007230 */ /* 0x020fca0000004100 */
[----:B------:R-:W-:Y:S01]  /*2790*/  FADD.FTZ R45, R0, R45 ;  /* 0x0000002d002d7221 */ /* 0x000fe20000010000 */
[----:B------:R-:W-:Y:S06]  /*27a0*/  BRA `(.L_x_4165) ;  /* 0x0000000000107947 */ /* 0x000fec0003800000 */
.L_x_4163:
[----:B-----5:R-:W-:Y:S02]  /*27b0*/  HADD2.F32 R0, -RZ, R26.H1_H1 ;  /* 0x3000001aff007230 */ /* 0x020fe40000004100 */
[----:B------:R-:W-:-:S03]  /*27c0*/  @P2 HADD2.F32 R36, -RZ, R30.H1_H1 ;  /* 0x3000001eff242230 */ /* 0x000fc60000004100 */
[----:B------:R-:W-:-:S04]  /*27d0*/  FADD.FTZ R45, R0, R45 ;  /* 0x0000002d002d7221 */ /* 0x000fc80000010000 */
[----:B------:R-:W-:-:S07]  /*27e0*/  @P2 FADD.FTZ R45, R36, R45 ;  /* 0x0000002d242d2221 */ /* 0x000fce0000010000 */
.L_x_4165:
[----:B------:R-:W-:-:S04]  /*27f0*/  F2FP.F16.F32.PACK_AB R0, RZ, R45 ;  /* 0x0000002dff00723e */ /* 0x000fc800000000ff */
[----:B------:R-:W-:-:S07]  /*2800*/  PRMT R34, R34, 0x5410, R0 ;  /* 0x0000541022227816 */ /* 0x000fce0000000000 */
.L_x_4166:
[----:B------:R-:W-:Y:S01]  /*2810*/  HADD2.F32 R44, -RZ, R39.H0_H0 ;  /* 0x20000027ff2c7230 */ /* 0x000fe20000004100 */
[----:B------:R-:W-:Y:S06]  /*2820*/  @P3 BRA `(.L_x_4167) ;  /* 0x0000000000203947 */ /* 0x000fec0003800000 */
[----:B------:R-:W-:-:S04]  /*2830*/  ISETP.NE.U32.AND P4, PT, RZ, UR14, PT ;  /* 0x0000000eff007c0c */ /* 0x000fc8000bf85070 */
[----:B------:R-:W-:-:S13]  /*2840*/  ISETP.NE.AND.EX P4, PT, RZ, UR15, PT, P4 ;  /* 0x0000000fff007c0c */ /* 0x000fda000bf85340 */
[----:B------:R-:W-:Y:S05]  /*2850*/  @P4 BRA `(.L_x_4168) ;  /* 0x0000000000084947 */ /* 0x000fea0003800000 */
[----:B------:R-:W-:Y:S05]  /*2860*/  @P0 BRA `(.L_x_4169) ;  /* 0x0000000000200947 */ /* 0x000fea0003800000 */
[----:B------:R-:W-:Y:S05]  /*2870*/  BRA `(.L_x_4170) ;  /* 0x0000000000247947 */ /* 0x000fea0003800000 */
.L_x_4168:
[----:B-----5:R-:W-:-:S05]  /*2880*/  HADD2.F32 R37, -RZ, R31.H0_H0 ;  /* 0x2000001fff257230 */ /* 0x020fca0000004100 */
[----:B------:R-:W-:Y:S01]  /*2890*/  FADD.FTZ R44, R37, R44 ;  /* 0x0000002c252c7221 */ /* 0x000fe20000010000 */
[----:B------:R-:W-:Y:S06]  /*28a0*/  BRA `(.L_x_4169) ;  /* 0x0000000000107947 */ /* 0x000fec0003800000 */
.L_x_4167:
[----:B-----5:R-:W-:Y:S02]  /*28b0*/  HADD2.F32 R37, -RZ, R27.H0_H0 ;  /* 0x2000001bff257230 */ /* 0x020fe40000004100 */
[----:B------:R-:W-:-:S03]  /*28c0*/  @P2 HADD2.F32 R41, -RZ, R31.H0_H0 ;  /* 0x2000001fff292230 */ /* 0x000fc60000004100 */
[----:B------:R-:W-:-:S04]  /*28d0*/  FADD.FTZ R44, R37, R44 ;  /* 0x0000002c252c7221 */ /* 0x000fc80000010000 */
[----:B------:R-:W-:-:S07]  /*28e0*/  @P2 FADD.FTZ R44, R41, R44 ;  /* 0x0000002c292c2221 */ /* 0x000fce0000010000 */
.L_x_4169:
[----:B------:R-:W-:-:S04]  /*28f0*/  F2FP.F16.F32.PACK_AB R0, RZ, R44 ;  /* 0x0000002cff00723e */ /* 0x000fc800000000ff */
[----:B------:R-:W-:-:S07]  /*2900*/  PRMT R35, R0, 0x7610, R35 ;  /* 0x0000761000237816 */ /* 0x000fce0000000023 */
.L_x_4170:
[----:B------:R-:W-:Y:S01]  /*2910*/  HADD2.F32 R123, -RZ, R39.H1_H1 ;  /* 0x30000027ff7b7230 */ /* 0x000fe20000004100 */
[----:B------:R-:W-:Y:S06]  /*2920*/  @P3 BRA `(.L_x_4171) ;  /* 0x0000000000203947 */ /* 0x000fec0003800000 */
[----:B------:R-:W-:-:S04]  /*2930*/  ISETP.NE.U32.AND P4, PT, RZ, UR14, PT ;  /* 0x0000000eff007c0c */ /* 0x000fc8000bf85070 */
[----:B------:R-:W-:-:S13]  /*2940*/  ISETP.NE.AND.EX P4, PT, RZ, UR15, PT, P4 ;  /* 0x0000000fff007c0c */ /* 0x000fda000bf85340 */
[----:B------:R-:W-:Y:S05]  /*2950*/  @P4 BRA `(.L_x_4172) ;  /* 0x0000000000084947 */ /* 0x000fea0003800000 */
[----:B------:R-:W-:Y:S05]  /*2960*/  @P0 BRA `(.L_x_4173) ;  /* 0x0000000000200947 */ /* 0x000fea0003800000 */
[----:B------:R-:W-:Y:S05]  /*2970*/  BRA `(.L_x_4174) ;  /* 0x0000000000247947 */ /* 0x000fea0003800000 */
.L_x_4172:
[----:B-----5:R-:W-:-:S05]  /*2980*/  HADD2.F32 R0, -RZ, R31.H1_H1 ;  /* 0x3000001fff007230 */ /* 0x020fca0000004100 */
[----:B------:R-:W-:Y:S01]  /*2990*/  FADD.FTZ R123, R0, R123 ;  /* 0x0000007b007b7221 */ /* 0x000fe20000010000 */
[----:B------:R-:W-:Y:S06]  /*29a0*/  BRA `(.L_x_4173) ;  /* 0x0000000000107947 */ /* 0x000fec0003800000 */
.L_x_4171:
[----:B-----5:R-:W-:Y:S02]  /*29b0*/  HADD2.F32 R0, -RZ, R27.H1_H1 ;  /* 0x3000001bff007230 */ /* 0x020fe40000004100 */
[----:B------:R-:W-:-:S03]  /*29c0*/  @P2 HADD2.F32 R36, -RZ, R31.H1_H1 ;  /* 0x3000001fff242230 */ /* 0x000fc60000004100 */
[----:B------:R-:W-:-:S04]  /*29d0*/  FADD.FTZ R123, R0, R123 ;  /* 0x0000007b007b7221 */ /* 0x000fc80000010000 */
[----:B------:R-:W-:-:S07]  /*29e0*/  @P2 FADD.FTZ R123, R36, R123 ;  /* 0x0000007b247b2221 */ /* 0x000fce0000010000 */
.L_x_4173:
[----:B------:R-:W-:-:S04]  /*29f0*/  F2FP.F16.F32.PACK_AB R0, RZ, R123 ;  /* 0x0000007bff00723e */ /* 0x000fc800000000ff */
[----:B------:R-:W-:-:S07]  /*2a00*/  PRMT R35, R35, 0x5410, R0 ;  /* 0x0000541023237816 */ /* 0x000fce0000000000 */
.L_x_4174:
        /* <DEDUP_REMOVED lines=20> */
.L_x_4176:
[----:B-----5:R-:W-:-:S05]  /*2b50*/  HADD2.F32 R3, -RZ, R28.H0_H0 ;  /* 0x2000001cff037230 */ /* 0x020fca0000004100 */
[----:B------:R-:W-:Y:S01]  /*2b60*/  FADD.FTZ R136, R3, R136 ;  /* 0x0000008803887221 */ /* 0x000fe20000010000 */
[----:B------:R-:W-:Y:S06]  /*2b70*/  BRA `(.L_x_4177) ;  /* 0x0000000000107947 */ /* 0x000fec0003800000 */
.L_x_4175:
[----:B-----5:R-:W-:Y:S02]  /*2b80*/  HADD2.F32 R3, -RZ, R24.H0_H0 ;  /* 0x20000018ff037230 */ /* 0x020fe40000004100 */
[----:B------:R-:W-:-:S03]  /*2b90*/  @P2 HADD2.F32 R41, -RZ, R28.H0_H0 ;  /* 0x2000001cff292230 */ /* 0x000fc60000004100 */
[----:B------:R-:W-:-:S04]  /*2ba0*/  FADD.FTZ R136, R3, R136 ;  /* 0x0000008803887221 */ /* 0x000fc80000010000 */
[----:B------:R-:W-:-:S07]  /*2bb0*/  @P2 FADD.FTZ R136, R41, R136 ;  /* 0x0000008829882221 */ /* 0x000fce0000010000 */
.L_x_4177:
[----:B------:R-:W-:-:S04]  /*2bc0*/  F2FP.F16.F32.PACK_AB R0, RZ, R136 ;  /* 0x00000088ff00723e */ /* 0x000fc800000000ff */
[----:B------:R-:W-:-:S07]  /*2bd0*/  PRMT R32, R0, 0x7610, R32 ;  /* 0x0000761000207816 */ /* 0x000fce0000000020 */
.L_x_4178:
[----:B------:R-:W-:Y:S01]  /*2be0*/  HADD2.F32 R134, -RZ, R36.H1_H1 ;  /* 0x30000024ff867230 */ /* 0x000fe20000004100 */
[----:B------:R-:W-:Y:S06]  /*2bf0*/  @P3 BRA `(.L_x_4179) ;  /* 0x0000000000203947 */ /* 0x000fec0003800000 */
[----:B------:R-:W-:-:S04]  /*2c00*/  ISETP.NE.U32.AND P4, PT, RZ, UR14, PT ;  /* 0x0000000eff007c0c */ /* 0x000fc8000bf85070 */
[----:B------:R-:W-:-:S13]  /*2c10*/  ISETP.NE.AND.EX P4, PT, RZ, UR15, PT, P4 ;  /* 0x0000000fff007c0c */ /* 0x000fda000bf85340 */
[----:B------:R-:W-:Y:S05]  /*2c20*/  @P4 BRA `(.L_x_4180) ;  /* 0x0000000000084947 */ /* 0x000fea0003800000 */
[----:B------:R-:W-:Y:S05]  /*2c30*/  @P0 BRA `(.L_x_4181) ;  /* 0x0000000000200947 */ /* 0x000fea0003800000 */
[----:B------:R-:W-:Y:S05]  /*2c40*/  BRA `(.L_x_4182) ;  /* 0x0000000000247947 */ /* 0x000fea0003800000 */
.L_x_4180:
[----:B-----5:R-:W-:-:S05]  /*2c50*/  HADD2.F32 R3, -RZ, R28.H1_H1 ;  /* 0x3000001cff037230 */ /* 0x020fca0000004100 */
[----:B------:R-:W-:Y:S01]  /*2c60*/  FADD.FTZ R134, R3, R134 ;  /* 0x0000008603867221 */ /* 0x000fe20000010000 */
[----:B------:R-:W-:Y:S06]  /*2c70*/  BRA `(.L_x_4181) ;  /* 0x0000000000107947 */ /* 0x000fec0003800000 */
.L_x_4179:
[----:B-----5:R-:W-:Y:S02]  /*2c80*/  HADD2.F32 R3, -RZ, R24.H1_H1 ;  /* 0x30000018ff037230 */ /* 0x020fe40000004100 */
[----:B------:R-:W-:-:S03]  /*2c90*/  @P2 HADD2.F32 R41, -RZ, R28.H1_H1 ;  /* 0x3000001cff292230 */ /* 0x000fc60000004100 */
[----:B------:R-:W-:-:S04]  /*2ca0*/  FADD.FTZ R134, R3, R134 ;  /* 0x0000008603867221 */ /* 0x000fc80000010000 */
[----:B------:R-:W-:-:S07]  /*2cb0*/  @P2 FADD.FTZ R134, R41, R134 ;  /* 0x0000008629862221 */ /* 0x000fce0000010000 */
.L_x_4181:
[----:B------:R-:W-:-:S04]  /*2cc0*/  F2FP.F16.F32.PACK_AB R0, RZ, R134 ;  /* 0x00000086ff00723e */ /* 0x000fc800000000ff */
[----:B------:R-:W-:-:S07]  /*2cd0*/  PRMT R32, R32, 0x5410, R0 ;  /* 0x0000541020207816 */ /* 0x000fce0000000000 */
.L_x_4182:
[----:B------:R-:W-:Y:S01]  /*2ce0*/  HADD2.F32 R130, -RZ, R37.H0_H0 ;  /* 0x20000025ff827230 */ /* 0x000fe20000004100 */
[----:B------:R-:W-:Y:S06]  /*2cf0*/  @P3 BRA `(.L_x_4183) ;  /* 0x0000000000203947 */ /* 0x000fec0003800000 */
[----:B------:R-:W-:-:S04]  /*2d00*/  ISETP.NE.U32.AND P4, PT, RZ, UR14, PT ;  /* 0x0000000eff007c0c */ /* 0x000fc8000bf85070 */
[----:B------:R-:W-:-:S13]  /*2d10*/  ISETP.NE.AND.EX P4, PT, RZ, UR15, PT, P4 ;  /* 0x0000000fff007c0c */ /* 0x000fda000bf85340 */
[----:B------:R-:W-:Y:S05]  /*2d20*/  @P4 BRA `(.L_x_4184) ;  /* 0x0000000000084947 */ /* 0x000fea0003800000 */
[----:B------:R-:W-:Y:S05]  /*2d30*/  @P0 BRA `(.L_x_4185) ;  /* 0x0000000000200947 */ /* 0x000fea0003800000 */
[----:B------:R-:W-:Y:S05]  /*2d40*/  BRA `(.L_x_4186) ;  /* 0x0000000000247947 */ /* 0x000fea0003800000 */
.L_x_4184:
[----:B-----5:R-:W-:-:S05]  /*2d50*/  HADD2.F32 R3, -RZ, R29.H0_H0 ;  /* 0x2000001dff037230 */ /* 0x020fca0000004100 */
[----:B------:R-:W-:Y:S01]  /*2d60*/  FADD.FTZ R130, R3, R130 ;  /* 0x0000008203827221 */ /* 0x000fe20000010000 */
[----:B------:R-:W-:Y:S06]  /*2d70*/  BRA `(.L_x_4185) ;  /* 0x0000000000107947 */ /* 0x000fec0003800000 */
.L_x_4183:
[----:B-----5:R-:W-:Y:S02]  /*2d80*/  HADD2.F32 R3, -RZ, R25.H0_H0 ;  /* 0x20000019ff037230 */ /* 0x020fe40000004100 */
[----:B------:R-:W-:-:S03]  /*2d90*/  @P2 HADD2.F32 R41, -RZ, R29.H0_H0 ;  /* 0x2000001dff292230 */ /* 0x000fc60000004100 */
[----:B------:R-:W-:-:S04]  /*2da0*/  FADD.FTZ R130, R3, R130 ;  /* 0x0000008203827221 */ /* 0x000fc80000010000 */
[----:B------:R-:W-:-:S07]  /*2db0*/  @P2 FADD.FTZ R130, R41, R130 ;  /* 0x0000008229822221 */ /* 0x000fce0000010000 */
.L_x_4185:
[----:B------:R-:W-:-:S04]  /*2dc0*/  F2FP.F16.F32.PACK_AB R0, RZ, R130 ;  /* 0x00000082ff00723e */ /* 0x000fc800000000ff */
[----:B------:R-:W-:-:S07]  /*2dd0*/  PRMT R33, R0, 0x7610, R33 ;  /* 0x0000761000217816 */ /* 0x000fce0000000021 */
.L_x_4186:
[----:B------:R-:W-:Y:S01]  /*2de0*/  HADD2.F32 R132, -RZ, R37.H1_H1 ;  /* 0x30000025ff847230 */ /* 0x000fe20000004100 */
[----:B------:R-:W-:Y:S06]  /*2df0*/  @P3 BRA `(.L_x_4187) ;  /* 0x0000000000203947 */ /* 0x000fec0003800000 */
[----:B------:R-:W-:-:S04]  /*2e00*/  ISETP.NE.U32.AND P4, PT, RZ, UR14, PT ;  /* 0x0000000eff007c0c */ /* 0x000fc8000bf85070 */
[----:B------:R-:W-:-:S13]  /*2e10*/  ISETP.NE.AND.EX P4, PT, RZ, UR15, PT, P4 ;  /* 0x0000000fff007c0c */ /* 0x000fda000bf85340 */
[----:B------:R-:W-:Y:S05]  /*2e20*/  @P4 BRA `(.L_x_4188) ;  /* 0x0000000000084947 */ /* 0x000fea0003800000 */
[----:B------:R-:W-:Y:S05]  /*2e30*/  @P0 BRA `(.L_x_4189) ;  /* 0x0000000000200947 */ /* 0x000fea0003800000 */
[----:B------:R-:W-:Y:S05]  /*2e40*/  BRA `(.L_x_4190) ;  /* 0x0000000000247947 */ /* 0x000fea0003800000 */
.L_x_4188:
[----:B-----5:R-:W-:-:S05]  /*2e50*/  HADD2.F32 R3, -RZ, R29.H1_H1 ;  /* 0x3000001dff037230 */ /* 0x020fca0000004100 */
[----:B------:R-:W-:Y:S01]  /*2e60*/  FADD.FTZ R132, R3, R132 ;  /* 0x0000008403847221 */ /* 0x000fe20000010000 */
[----:B------:R-:W-:Y:S06]  /*2e70*/  BRA `(.L_x_4189) ;  /* 0x0000000000107947 */ /* 0x000fec0003800000 */
.L_x_4187:
[----:B-----5:R-:W-:Y:S02]  /*2e80*/  HADD2.F32 R3, -RZ, R25.H1_H1 ;  /* 0x30000019ff037230 */ /* 0x020fe40000004100 */
[----:B------:R-:W-:-:S03]  /*2e90*/  @P2 HADD2.F32 R37, -RZ, R29.H1_H1 ;  /* 0x3000001dff252230 */ /* 0x000fc60000004100 */
[----:B------:R-:W-:-:S04]  /*2ea0*/  FADD.FTZ R132, R3, R132 ;  /* 0x0000008403847221 */ /* 0x000fc80000010000 */
[----:B------:R-:W-:-:S07]  /*2eb0*/  @P2 FADD.FTZ R132, R37, R132 ;  /* 0x0000008425842221 */ /* 0x000fce0000010000 */
.L_x_4189:
[----:B------:R-:W-:-:S04]  /*2ec0*/  F2FP.F16.F32.PACK_AB R0, RZ, R132 ;  /* 0x00000084ff00723e */ /* 0x000fc800000000ff */
[----:B------:R-:W-:-:S07]  /*2ed0*/  PRMT R33, R33, 0x5410, R0 ;  /* 0x0000541021217816 */ /* 0x000fce0000000000 */
.L_x_4190:
[----:B------:R-:W-:Y:S01]  /*2ee0*/  HADD2.F32 R40, -RZ, R38.H0_H0 ;  /* 0x20000026ff287230 */ /* 0x000fe20000004100 */
[----:B------:R-:W-:Y:S06]  /*2ef0*/  @P3 BRA `(.L_x_4191) ;  /* 0x0000000000203947 */ /* 0x000fec0003800000 */
[----:B------:R-:W-:-:S04]  /*2f00*/  ISETP.NE.U32.AND P4, PT, RZ, UR14, PT ;  /* 0x0000000eff007c0c */ /* 0x000fc8000bf85070 */
[----:B------:R-:W-:-:S13]  /*2f10*/  ISETP.NE.AND.EX P4, PT, RZ, UR15, PT, P4 ;  /* 0x0000000fff007c0c */ /* 0x000fda000bf85340 */
[----:B------:R-:W-:Y:S05]  /*2f20*/  @P4 BRA `(.L_x_4192) ;  /* 0x0000000000084947 */ /* 0x000fea0003800000 */
[----:B------:R-:W-:Y:S05]  /*2f30*/  @P0 BRA `(.L_x_4193) ;  /* 0x0000000000200947 */ /* 0x000fea0003800000 */
[----:B------:R-:W-:Y:S05]  /*2f40*/  BRA `(.L_x_4194) ;  /* 0x0000000000247947 */ /* 0x000fea0003800000 */
.L_x_4192:
[----:B-----5:R-:W-:-:S05]  /*2f50*/  HADD2.F32 R3, -RZ, R30.H0_H0 ;  /* 0x2000001eff037230 */ /* 0x020fca0000004100 */
[----:B------:R-:W-:Y:S01]  /*2f60*/  FADD.FTZ R40, R3, R40 ;  /* 0x0000002803287221 */ /* 0x000fe20000010000 */
[----:B------:R-:W-:Y:S06]  /*2f70*/  BRA `(.L_x_4193) ;  /* 0x0000000000107947 */ /* 0x000fec0003800000 */
.L_x_4191:
[----:B-----5:R-:W-:Y:S02]  /*2f80*/  HADD2.F32 R3, -RZ, R26.H0_H0 ;  /* 0x2000001aff037230 */ /* 0x020fe40000004100 */
[----:B------:R-:W-:-:S03]  /*2f90*/  @P2 HADD2.F32 R37, -RZ, R30.H0_H0 ;  /* 0x2000001eff252230 */ /* 0x000fc60000004100 */
[----:B------:R-:W-:-:S04]  /*2fa0*/  FADD.FTZ R40, R3, R40 ;  /* 0x0000002803287221 */ /* 0x000fc80000010000 */
[----:B------:R-:W-:-:S07]  /*2fb0*/  @P2 FADD.FTZ R40, R37, R40 ;  /* 0x0000002825282221 */ /* 0x000fce0000010000 */
.L_x_4193:
[----:B------:R-:W-:-:S04]  /*2fc0*/  F2FP.F16.F32.PACK_AB R0, RZ, R40 ;  /* 0x00000028ff00723e */ /* 0x000fc800000000ff */
[----:B------:R-:W-:-:S07]  /*2fd0*/  PRMT R34, R0, 0x7610, R34 ;  /* 0x0000761000227816 */ /* 0x000fce0000000022 */
.L_x_4194:
[----:B------:R-:W-:Y:S01]  /*2fe0*/  HADD2.F32 R38, -RZ, R38.H1_H1 ;  /* 0x30000026ff267230 */ /* 0x000fe20000004100 */
[----:B------:R-:W-:Y:S06]  /*2ff0*/  @P3 BRA `(.L_x_4195) ;  /* 0x0000000000203947 */ /* 0x000fec0003800000 */
[----:B------:R-:W-:-:S04]  /*3000*/  ISETP.NE.U32.AND P4, PT, RZ, UR14, PT ;  /* 0x0000000eff007c0c */ /* 0x000fc8000bf85070 */
[----:B------:R-:W-:-:S13]  /*3010*/  ISETP.NE.AND.EX P4, PT, RZ, UR15, PT, P4 ;  /* 0x0000000fff007c0c */ /* 0x000fda000bf85340 */
[----:B------:R-:W-:Y:S05]  /*3020*/  @P4 BRA `(.L_x_4196) ;  /* 0x0000000000084947 */ /* 0x000fea0003800000 */
[----:B------:R-:W-:Y:S05]  /*3030*/  @P0 BRA `(.L_x_4197) ;  /* 0x0000000000200947 */ /* 0x000fea0003800000 */
[----:B------:R-:W-:Y:S05]  /*3040*/  BRA `(.L_x_4198) ;  /* 0x0000000000247947 */ /* 0x000fea0003800000 */
.L_x_4196:
[----:B-----5:R-:W-:-:S05]  /*3050*/  HADD2.F32 R3, -RZ, R30.H1_H1 ;  /* 0x3000001eff037230 */ /* 0x020fca0000004100 */
[----:B------:R-:W-:Y:S01]  /*3060*/  FADD.FTZ R38, R3, R38 ;  /* 0x0000002603267221 */ /* 0x000fe20000010000 */
[----:B------:R-:W-:Y:S06]  /*3070*/  BRA `(.L_x_4197) ;  /* 0x0000000000107947 */ /* 0x000fec0003800000 */
.L_x_4195:
[----:B-----5:R-:W-:Y:S02]  /*3080*/  HADD2.F32 R3, -RZ, R26.H1_H1 ;  /* 0x3000001aff037230 */ /* 0x020fe40000004100 */
[----:B------:R-:W-:-:S03]  /*3090*/  @P2 HADD2.F32 R37, -RZ, R30.H1_H1 ;  /* 0x3000001eff252230 */ /* 0x000fc60000004100 */
[----:B------:R-:W-:-:S04]  /*30a0*/  FADD.FTZ R38, R3, R38 ;  /* 0x0000002603267221 */ /* 0x000fc80000010000 */
[----:B------:R-:W-:-:S07]  /*30b0*/  @P2 FADD.FTZ R38, R37, R38 ;  /* 0x0000002625262221 */ /* 0x000fce0000010000 */
.L_x_4197:
[----:B------:R-:W-:-:S04]  /*30c0*/  F2FP.F16.F32.PACK_AB R0, RZ, R38 ;  /* 0x00000026ff00723e */ /* 0x000fc800000000ff */
[----:B------:R-:W-:-:S07]  /*30d0*/  PRMT R34, R34, 0x5410, R0 ;  /* 0x0000541022227816 */ /* 0x000fce0000000000 */
.L_x_4198:
[----:B------:R-:W-:Y:S01]  /*30e0*/  HADD2.F32 R36, -RZ, R39.H0_H0 ;  /* 0x20000027ff247230 */ /* 0x000fe20000004100 */
[----:B------:R-:W-:Y:S06]  /*30f0*/  @P3 BRA `(.L_x_4199) ;  /* 0x0000000000203947 */ /* 0x000fec0003800000 */
[----:B------:R-:W-:-:S04]  /*3100*/  ISETP.NE.U32.AND P4, PT, RZ, UR14, PT ;  /* 0x0000000eff007c0c */ /* 0x000fc8000bf85070 */
[----:B------:R-:W-:-:S13]  /*3110*/  ISETP.NE.AND.EX P4, PT, RZ, UR15, PT, P4 ;  /* 0x0000000fff007c0c */ /* 0x000fda000bf85340 */
[----:B------:R-:W-:Y:S05]  /*3120*/  @P4 BRA `(.L_x_4200) ;  /* 0x0000000000084947 */ /* 0x000fea0003800000 */
[----:B------:R-:W-:Y:S05]  /*3130*/  @P0 BRA `(.L_x_4201) ;  /* 0x0000000000200947 */ /* 0x000fea0003800000 */
[----:B------:R-:W-:Y:S05]  /*3140*/  BRA `(.L_x_4202) ;  /* 0x0000000000247947 */ /* 0x000fea0003800000 */
.L_x_4200:
[----:B-----5:R-:W-:-:S05]  /*3150*/  HADD2.F32 R3, -RZ, R31.H0_H0 ;  /* 0x2000001fff037230 */ /* 0x020fca0000004100 */
[----:B------:R-:W-:Y:S01]  /*3160*/  FADD.FTZ R36, R3, R36 ;  /* 0x0000002403247221 */ /* 0x000fe20000010000 */
[----:B------:R-:W-:Y:S06]  /*3170*/  BRA `(.L_x_4201) ;  /* 0x0000000000107947 */ /* 0x000fec0003800000 */
.L_x_4199:
[----:B-----5:R-:W-:Y:S02]  /*3180*/  HADD2.F32 R3, -RZ, R27.H0_H0 ;  /* 0x2000001bff037230 */ /* 0x020fe40000004100 */
[----:B------:R-:W-:-:S03]  /*3190*/  @P2 HADD2.F32 R37, -RZ, R31.H0_H0 ;  /* 0x2000001fff252230 */ /* 0x000fc60000004100 */
[----:B------:R-:W-:-:S04]  /*31a0*/  FADD.FTZ R36, R3, R36 ;  /* 0x0000002403247221 */ /* 0x000fc80000010000 */
[----:B------:R-:W-:-:S07]  /*31b0*/  @P2 FADD.FTZ R36, R37, R36 ;  /* 0x0000002425242221 */ /* 0x000fce0000010000 */
.L_x_4201:
[----:B------:R-:W-:-:S04]  /*31c0*/  F2FP.F16.F32.PACK_AB R0, RZ, R36 ;  /* 0x00000024ff00723e */ /* 0x000fc800000000ff */
[----:B------:R-:W-:-:S07]  /*31d0*/  PRMT R35, R0, 0x7610, R35 ;  /* 0x0000761000237816 */ /* 0x000fce0000000023 */
.L_x_4202:
[----:B------:R-:W-:Y:S01]  /*31e0*/  HADD2.F32 R42, -RZ, R39.H1_H1 ;  /* 0x30000027ff2a7230 */ /* 0x000fe20000004100 */
[----:B------:R-:W-:Y:S06]  /*31f0*/  @P3 BRA `(.L_x_4203) ;  /* 0x0000000000203947 */ /* 0x000fec0003800000 */
[----:B------:R-:W-:-:S04]  /*3200*/  ISETP.NE.U32.AND P2, PT, RZ, UR14, PT ;  /* 0x0000000eff007c0c */ /* 0x000fc8000bf45070 */
[----:B------:R-:W-:-:S13]  /*3210*/  ISETP.NE.AND.EX P2, PT, RZ, UR15, PT, P2 ;  /* 0x0000000fff007c0c */ /* 0x000fda000bf45320 */
[----:B------:R-:W-:Y:S05]  /*3220*/  @P2 BRA `(.L_x_4204) ;  /* 0x0000000000082947 */ /* 0x000fea0003800000 */
[----:B------:R-:W-:Y:S05]  /*3230*/  @P0 BRA `(.L_x_4205) ;  /* 0x0000000000200947 */ /* 0x000fea0003800000 */
[----:B------:R-:W-:Y:S05]  /*3240*/  BRA `(.L_x_4206) ;  /* 0x0000000000247947 */ /* 0x000fea0003800000 */
.L_x_4204:
[----:B-----5:R-:W-:-:S05]  /*3250*/  HADD2.F32 R3, -RZ, R31.H1_H1 ;  /* 0x3000001fff037230 */ /* 0x020fca0000004100 */
[----:B------:R-:W-:Y:S01]  /*3260*/  FADD.FTZ R42, R3, R42 ;  /* 0x0000002a032a7221 */ /* 0x000fe20000010000 */
[----:B------:R-:W-:Y:S06]  /*3270*/  BRA `(.L_x_4205) ;  /* 0x0000000000107947 */ /* 0x000fec0003800000 */
.L_x_4203:
[----:B-----5:R-:W-:Y:S02]  /*3280*/  HADD2.F32 R3, -RZ, R27.H1_H1 ;  /* 0x3000001bff037230 */ /* 0x020fe40000004100 */
[----:B------:R-:W-:-:S03]  /*3290*/  @P2 HADD2.F32 R37, -RZ, R31.H1_H1 ;  /* 0x3000001fff252230 */ /* 0x000fc60000004100 */
[----:B------:R-:W-:-:S04]  /*32a0*/  FADD.FTZ R42, R3, R42 ;  /* 0x0000002a032a7221 */ /* 0x000fc80000010000 */
[----:B------:R-:W-:-:S07]  /*32b0*/  @P2 FADD.FTZ R42, R37, R42 ;  /* 0x0000002a252a2221 */ /* 0x000fce0000010000 */
.L_x_4205:
[----:B------:R-:W-:-:S04]  /*32c0*/  F2FP.F16.F32.PACK_AB R0, RZ, R42 ;  /* 0x0000002aff00723e */ /* 0x000fc800000000ff */
[----:B------:R-:W-:-:S07]  /*32d0*/  PRMT R35, R35, 0x5410, R0 ;  /* 0x0000541023237816 */ /* 0x000fce0000000000 */
.L_x_4206:
        /* <DEDUP_REMOVED lines=148> */
.L_x_4220:
[C---:B------:R-:W-:Y:S01]  /*3c20*/  FMUL.FTZ R0, R39.reuse, R39 ;  /* 0x0000002727007220 */ /* 0x040fe20000410000 */
[----:B-1----:R-:W-:Y:S01]  /*3c30*/  FADD.FTZ R41, R140, R41 ;  /* 0x000000298c297221 */ /* 0x002fe20000010000 */
[----:B------:R-:W-:Y:S01]  /*3c40*/  FSEL R3, R39, RZ, !P5 ;  /* 0x000000ff27037208 */ /* 0x000fe20006800000 */
[----:B------:R-:W-:Y:S02]  /*3c50*/  HADD2.F32 R129, -RZ, R5.H1_H1 ;  /* 0x30000005ff817230 */ /* 0x000fe40000004100 */
[----:B------:R-:W-:Y:S01]  /*3c60*/  FSEL R37, R0, RZ, P5 ;  /* 0x000000ff00257208 */ /* 0x000fe20002800000 */
[----:B------:R-:W-:Y:S01]  /*3c70*/  FFMA.FTZ R2, R41, R2, UR8 ;  /* 0x0000000829027e23 */ /* 0x000fe20008010002 */
[C---:B0-----:R-:W-:Y:S01]  /*3c80*/  FADD.FTZ R140, -R3.reuse, R113 ;  /* 0x00000071038c7221 */ /* 0x041fe20000010100 */
[C---:B------:R-:W-:Y:S01]  /*3c90*/  FADD.FTZ R148, -R3.reuse, R49 ;  /* 0x0000003103947221 */ /* 0x040fe20000010100 */
[C---:B------:R-:W-:Y:S01]  /*3ca0*/  FADD.FTZ R146, -R3.reuse, R98 ;  /* 0x0000006203927221 */ /* 0x040fe20000010100 */
[----:B------:R-:W-:Y:S01]  /*3cb0*/  FADD.FTZ R37, R2, R37 ;  /* 0x0000002502257221 */ /* 0x000fe20000010000 */
[C---:B------:R-:W-:Y:S01]  /*3cc0*/  FADD.FTZ R150, -R3.reuse, R100 ;  /* 0x0000006403967221 */ /* 0x040fe20000010100 */
[C---:B------:R-:W-:Y:S01]  /*3cd0*/  FADD.FTZ R100, -R3.reuse, R40 ;  /* 0x0000002803647221 */ /* 0x040fe20000010100 */
[C---:B------:R-:W-:Y:S01]  /*3ce0*/  FADD.FTZ R138, -R3.reuse, R108 ;  /* 0x0000006c038a7221 */ /* 0x040fe20000010100 */
[----:B------:R-:W0:Y:S01]  /*3cf0*/  MUFU.RSQ R113, R37 ;  /* 0x0000002500717308 */ /* 0x000e220000001400 */
        /* <DEDUP_REMOVED lines=34> */
[----:B------:R-:W-:-:S02]  /*3f20*/  HADD2.F32 R45, -RZ, R15.H1_H1 ;  /* 0x3000000fff2d7230 */ /* 0x000fc40000004100 */
[C---:B0-----:R-:W-:Y:S01]  /*3f30*/  FMUL.FTZ R43, R113.reuse, R148 ;  /* 0x00000094712b7220 */ /* 0x041fe20000410000 */
[--C-:B------:R-:W-:Y:S02]  /*3f40*/  HADD2.F32 R36, -RZ, R14.reuse.H1_H1 ;  /* 0x3000000eff247230 */ /* 0x100fe40000004100 */
[C---:B------:R-:W-:Y:S01]  /*3f50*/  FMUL.FTZ R150, R113.reuse, R150 ;  /* 0x0000009671967220 */ /* 0x040fe20000410000 */
[----:B------:R-:W-:Y:S02]  /*3f60*/  HADD2.F32 R3, -RZ, R14.H0_H0 ;  /* 0x2000000eff037230 */ /* 0x000fe40000004100 */
[C---:B------:R-:W-:Y:S01]  /*3f70*/  FMUL.FTZ R148, R113.reuse, R146 ;  /* 0x0000009271947220 */ /* 0x040fe20000410000 */
[C---:B------:R-:W-:Y:S01]  /*3f80*/  FMUL.FTZ R49, R113.reuse, R46 ;  /* 0x0000002e71317220 */ /* 0x040fe20000410000 */
[----:B------:R-:W-:Y:S01]  /*3f90*/  FFMA.FTZ R146, R150, R45, R59 ;  /* 0x0000002d96927223 */ /* 0x000fe2000001003b */
[----:B------:R-:W-:Y:S01]  /*3fa0*/  FMUL.FTZ R150, R113, R50 ;  /* 0x0000003271967220 */ /* 0x000fe20000410000 */
[----:B------:R-:W-:Y:S01]  /*3fb0*/  FFMA.FTZ R148, R148, R36, R57 ;  /* 0x0000002494947223 */ /* 0x000fe20000010039 */
[----:B------:R-:W-:Y:S01]  /*3fc0*/  FFMA.FTZ R43, R43, R3, R56 ;  /* 0x000000032b2b7223 */ /* 0x000fe20000010038 */
[----:B------:R-:W-:-:S02]  /*3fd0*/  HADD2.F32 R36, -RZ, R12.H1_H1 ;  /* 0x3000000cff247230 */ /* 0x000fc40000004100 */
[C---:B------:R-:W-:Y:S01]  /*3fe0*/  FMUL.FTZ R50, R113.reuse, R48 ;  /* 0x0000003071327220 */ /* 0x040fe20000410000 */
[----:B------:R-:W-:Y:S02]  /*3ff0*/  HADD2.F32 R3, -RZ, R12.H0_H0 ;  /* 0x2000000cff037230 */ /* 0x000fe40000004100 */
[----:B------:R-:W-:Y:S01]  /*4000*/  FMUL.FTZ R41, R113, R152 ;  /* 0x0000009871297220 */ /* 0x000fe20000410000 */
[----:B------:R-:W-:Y:S02]  /*4010*/  HADD2.F32 R37, -RZ, R15.H0_H0 ;  /* 0x2000000fff257230 */ /* 0x000fe40000004100 */
[----:B------:R-:W-:Y:S01]  /*4020*/  FFMA.FTZ R50, R50, R36, R53 ;  /* 0x0000002432327223 */ /* 0x000fe20000010035 */
[----:B------:R-:W-:Y:S02]  /*4030*/  HADD2.F32 R46, -RZ, R11.H1_H1 ;  /* 0x3000000bff2e7230 */ /* 0x000fe40000004100 */
[----:B------:R-:W-:Y:S01]  /*4040*/  FFMA.FTZ R49, R49, R3, R52 ;  /* 0x0000000331317223 */ /* 0x000fe20000010034 */
[----:B------:R-:W-:-:S02]  /*4050*/  HADD2.F32 R36, -RZ, R10.H1_H1 ;  /* 0x3000000aff247230 */ /* 0x000fc40000004100 */
[C---:B------:R-:W-:Y:S01]  /*4060*/  FMUL.FTZ R144, R113.reuse, R144 ;  /* 0x0000009071907220 */ /* 0x040fe20000410000 */
[----:B------:R-:W-:Y:S02]  /*4070*/  HADD2.F32 R3, -RZ, R10.H0_H0 ;  /* 0x2000000aff037230 */ /* 0x000fe40000004100 */
[C---:B------:R-:W-:Y:S01]  /*4080*/  FMUL.FTZ R140, R113.reuse, R140 ;  /* 0x0000008c718c7220 */ /* 0x040fe20000410000 */
[----:B------:R-:W-:Y:S01]  /*4090*/  FMUL.FTZ R115, R113, R138 ;  /* 0x0000008a71737220 */ /* 0x000fe20000410000 */
[----:B------:R-:W-:Y:S01]  /*40a0*/  FFMA.FTZ R41, R41, R37, R58 ;  /* 0x0000002529297223 */ /* 0x000fe2000001003a */
[----:B------:R-:W-:Y:S02]  /*40b0*/  HADD2.F32 R37, -RZ, R13.H0_H0 ;  /* 0x2000000dff257230 */ /* 0x000fe40000004100 */
[----:B------:R-:W-:Y:S01]  /*40c0*/  FFMA.FTZ R138, R144, R46, R67 ;  /* 0x0000002e908a7223 */ /* 0x000fe20000010043 */
[----:B------:R-:W-:Y:S01]  /*40d0*/  FFMA.FTZ R140, R140, R36, R65 ;  /* 0x000000248c8c7223 */ /* 0x000fe20000010041 */
[----:B------:R-:W-:-:S02]  /*40e0*/  HADD2.F32 R119, -RZ, R8.H1_H1 ;  /* 0x30000008ff777230 */ /* 0x000fc40000004100 */
[----:B------:R-:W-:Y:S01]  /*40f0*/  FMUL.FTZ R45, R113, R47 ;  /* 0x0000002f712d7220 */ /* 0x000fe20000410000 */
[----:B------:R-:W-:Y:S02]  /*4100*/  HADD2.F32 R51, -RZ, R13.H1_H1 ;  /* 0x3000000dff337230 */ /* 0x000fe40000004100 */
[----:B------:R-:W-:Y:S01]  /*4110*/  FFMA.FTZ R115, R115, R3, R64 ;  /* 0x0000000373737223 */ /* 0x000fe20000010040 */
[----:B------:R-:W-:Y:S02]  /*4120*/  HADD2.F32 R36, -RZ, R8.H0_H0 ;  /* 0x20000008ff247230 */ /* 0x000fe40000004100 */
[C---:B------:R-:W-:Y:S01]  /*4130*/  FMUL.FTZ R46, R113.reuse, R106 ;  /* 0x0000006a712e7220 */ /* 0x040fe20000410000 */
[----:B------:R-:W-:Y:S01]  /*4140*/  FMUL.FTZ R3, R113, R102 ;  /* 0x0000006671037220 */ /* 0x000fe20000410000 */
[----:B------:R-:W-:Y:S01]  /*4150*/  FFMA.FTZ R45, R45, R37, R54 ;  /* 0x000000252d2d7223 */ /* 0x000fe20000010036 */
[----:B------:R-:W-:Y:S01]  /*4160*/  FFMA.FTZ R48, R150, R51, R55 ;  /* 0x0000003396307223 */ /* 0x000fe20000010037 */
[----:B------:R-:W-:Y:S01]  /*4170*/  FFMA.FTZ R119, R46, R119, R61 ;  /* 0x000000772e777223 */ /* 0x000fe2000001003d */
[----:B------:R-:W-:-:S02]  /*4180*/  HADD2.F32 R37, -RZ, R11.H0_H0 ;  /* 0x2000000bff257230 */ /* 0x000fc40000004100 */
[----:B------:R-:W-:Y:S01]  /*4190*/  FFMA.FTZ R106, R3, R36, R60 ;  /* 0x00000024036a7223 */ /* 0x000fe2000001003c */
[----:B------:R-:W-:Y:S02]  /*41a0*/  HADD2.F32 R46, -RZ, R6.H0_H0 ;  /* 0x20000006ff2e7230 */ /* 0x000fe40000004100 */
[C---:B------:R-:W-:Y:S01]  /*41b0*/  FMUL.FTZ R51, R113.reuse, R142 ;  /* 0x0000008e71337220 */ /* 0x040fe20000410000 */
[C---:B------:R-:W-:Y:S01]  /*41c0*/  FMUL.FTZ R3, R113.reuse, R118 ;  /* 0x0000007671037220 */ /* 0x040fe20000410000 */
[----:B------:R-:W-:Y:S01]  /*41d0*/  FMUL.FTZ R102, R113, R114 ;  /* 0x0000007271667220 */ /* 0x000fe20000410000 */
[----:B------:R-:W-:Y:S02]  /*41e0*/  HADD2.F32 R47, -RZ, R9.H0_H0 ;  /* 0x20000009ff2f7230 */ /* 0x000fe40000004100 */
[----:B------:R-:W-:Y:S01]  /*41f0*/  FFMA.FTZ R51, R51, R37, R66 ;  /* 0x0000002533337223 */ /* 0x000fe20000010042 */
[----:B------:R-:W-:Y:S01]  /*4200*/  FFMA.FTZ R114, R3, R46, R72 ;  /* 0x0000002e03727223 */ /* 0x000fe20000010048 */
[C---:B------:R-:W-:Y:S01]  /*4210*/  FMUL.FTZ R37, R113.reuse, R104 ;  /* 0x0000006871257220 */ /* 0x040fe20000410000 */
[----:B------:R-:W-:Y:S01]  /*4220*/  FMUL.FTZ R3, R113, R2 ;  /* 0x0000000271037220 */ /* 0x000fe20000410000 */
[----:B------:R-:W-:-:S02]  /*4230*/  HADD2.F32 R46, -RZ, R4.H0_H0 ;  /* 0x20000004ff2e7230 */ /* 0x000fc40000004100 */
[C---:B------:R-:W-:Y:S01]  /*4240*/  FMUL.FTZ R108, R113.reuse, R108 ;  /* 0x0000006c716c7220 */ /* 0x040fe20000410000 */
[----:B------:R-:W-:Y:S02]  /*4250*/  HADD2.F32 R133, -RZ, R4.H1_H1 ;  /* 0x30000004ff857230 */ /* 0x000fe40000004100 */
[C---:B------:R-:W-:Y:S01]  /*4260*/  FMUL.FTZ R2, R113.reuse, R98 ;  /* 0x0000006271027220 */ /* 0x040fe20000410000 */
[----:B------:R-:W-:Y:S02]  /*4270*/  HADD2.F32 R117, -RZ, R9.H1_H1 ;  /* 0x30000009ff757230 */ /* 0x000fe40000004100 */
[----:B------:R-:W-:Y:S01]  /*4280*/  FMUL.FTZ R110, R113, R110 ;  /* 0x0000006e716e7220 */ /* 0x000fe20000410000 */
[----:B------:R-:W-:Y:S01]  /*4290*/  FFMA.FTZ R104, R37, R47, R62 ;  /* 0x0000002f25687223 */ /* 0x000fe2000001003e */
[----:B------:R-:W-:Y:S01]  /*42a0*/  FFMA.FTZ R129, R108, R129, R71 ;  /* 0x000000816c817223 */ /* 0x000fe20000010047 */
[----:B------:R-:W0:Y:S01]  /*42b0*/  @!P2 LDC.64 R36, c[0x0][0x250] ;  /* 0x00009400ff24ab82 */ /* 0x000e220000000a00 */
[----:B------:R-:W-:Y:S01]  /*42c0*/  FFMA.FTZ R108, R3, R46, R68 ;  /* 0x0000002e036c7223 */ /* 0x000fe20000010044 */
[----:B------:R-:W-:Y:S01]  /*42d0*/  FFMA.FTZ R133, R2, R133, R69 ;  /* 0x0000008502857223 */ /* 0x000fe20000010045 */
[----:B------:R-:W-:Y:S01]  /*42e0*/  FFMA.FTZ R117, R110, R117, R63 ;  /* 0x000000756e757223 */ /* 0x000fe2000001003f */
[----:B------:R-:W-:-:S02]  /*42f0*/  HADD2.F32 R123, -RZ, R6.H1_H1 ;  /* 0x30000006ff7b7230 */ /* 0x000fc40000004100 */
[C---:B------:R-:W-:Y:S01]  /*4300*/  FMUL.FTZ R47, R113.reuse, R120 ;  /* 0x00000078712f7220 */ /* 0x040fe20000410000 */
[----:B------:R-:W-:Y:S02]  /*4310*/  HADD2.F32 R110, -RZ, R7.H0_H0 ;  /* 0x20000007ff6e7230 */ /* 0x000fe40000004100 */
[----:B------:R-:W-:Y:S01]  /*4320*/  FMUL.FTZ R112, R113, R112 ;  /* 0x0000007071707220 */ /* 0x000fe20000410000 */
[----:B------:R-:W1:Y:S01]  /*4330*/  @!P2 LDC.64 R2, c[0x0][0x258] ;  /* 0x00009600ff02ab82 */ /* 0x000e620000000a00 */
[----:B------:R-:W-:Y:S01]  /*4340*/  FFMA.FTZ R123, R102, R123, R73 ;  /* 0x0000007b667b7223 */ /* 0x000fe20000010049 */
[----:B------:R-:W-:Y:S02]  /*4350*/  HADD2.F32 R102, -RZ, R5.H0_H0 ;  /* 0x20000005ff667230 */ /* 0x000fe40000004100 */
[----:B------:R-:W-:Y:S01]  /*4360*/  FFMA.FTZ R110, R47, R110, R74 ;  /* 0x0000006e2f6e7223 */ /* 0x000fe2000001004a */
[----:B------:R-:W-:Y:S01]  /*4370*/  FMUL.FTZ R47, R113, R116 ;  /* 0x00000074712f7220 */ /* 0x000fe20000410000 */
[----:B------:R-:W-:-:S02]  /*4380*/  HADD2.F32 R118, -RZ, R23.H1_H1 ;  /* 0x30000017ff767230 */ /* 0x000fc40000004100 */
[C---:B------:R-:W-:Y:S01]  /*4390*/  FMUL.FTZ R131, R113.reuse, R40 ;  /* 0x0000002871837220 */ /* 0x040fe20000410000 */
[----:B------:R-:W-:Y:S01]  /*43a0*/  FMUL.FTZ R40, R113, R42 ;  /* 0x0000002a71287220 */ /* 0x000fe20000410000 */
[----:B------:R-:W-:Y:S01]  /*43b0*/  FFMA.FTZ R98, R47, R102, R70 ;  /* 0x000000662f627223 */ /* 0x000fe20000010046 */
[--C-:B------:R-:W-:Y:S02]  /*43c0*/  HADD2.F32 R102, -RZ, R19.reuse.H1_H1 ;  /* 0x30000013ff667230 */ /* 0x100fe40000004100 */
[C---:B------:R-:W-:Y:S01]  /*43d0*/  FMUL.FTZ R47, R113.reuse, R44 ;  /* 0x0000002c712f7220 */ /* 0x040fe20000410000 */
[----:B------:R-:W-:Y:S01]  /*43e0*/  HADD2.F32 R46, -RZ, R19.H0_H0 ;  /* 0x20000013ff2e7230 */ /* 0x000fe20000004100 */
[----:B------:R-:W-:Y:S01]  /*43f0*/  F2FP.F16.F32.PACK_AB R45, R48, R45 ;  /* 0x0000002d302d723e */ /* 0x000fe200000000ff */
[----:B------:R-:W-:Y:S01]  /*4400*/  FMUL.FTZ R100, R113, R100 ;  /* 0x0000006471647220 */ /* 0x000fe20000410000 */
[----:B------:R-:W-:Y:S01]  /*4410*/  FFMA.FTZ R135, R112, R102, R83 ;  /* 0x0000006670877223 */ /* 0x000fe20000010053 */
[----:B------:R-:W-:Y:S01]  /*4420*/  FFMA.FTZ R112, R40, R118, R91 ;  /* 0x0000007628707223 */ /* 0x000fe2000001005b */
[----:B------:R-:W-:Y:S01]  /*4430*/  LEA R40, P3, R103, UR10, 0x4 ;  /* 0x0000000a67287c11 */ /* 0x000fe2000f8620ff */
[----:B0-----:R-:W-:Y:S01]  /*4440*/  @!P2 IMAD.WIDE R36, R93, 0x4, R36 ;  /* 0x000000045d24a825 */ /* 0x001fe200078e0224 */
[----:B------:R-:W-:-:S03]  /*4450*/  LEA R102, P4, R105, UR10, 0x4 ;  /* 0x0000000a69667c11 */ /* 0x000fc6000f8820ff */
[----:B------:R-:W-:Y:S01]  /*4460*/  FFMA.FTZ R42, R47, R46, R82 ;  /* 0x0000002e2f2a7223 */ /* 0x000fe20000010052 */
[----:B------:R-:W-:Y:S01]  /*4470*/  F2FP.F16.F32.PACK_AB R47, R146, R41 ;  /* 0x00000029922f723e */ /* 0x000fe200000000ff */
[----:B------:R-:W-:Y:S01]  /*4480*/  HADD2.F32 R121, -RZ, R7.H1_H1 ;  /* 0x30000007ff797230 */ /* 0x000fe20000004100 */
[----:B------:R-:W-:Y:S01]  /*4490*/  F2FP.F16.F32.PACK_AB R46, R148, R43 ;  /* 0x0000002b942e723e */ /* 0x000fe200000000ff */
[----:B------:R-:W-:Y:S01]  /*44a0*/  @!P2 STG.E desc[UR4][R36.64], R39 ;  /* 0x000000272400a986 */ /* 0x000fe2000c101904 */
[----:B-1----:R-:W-:Y:S01]  /*44b0*/  @!P2 IMAD.WIDE R2, R93, 0x4, R2 ;  /* 0x000000045d02a825 */ /* 0x002fe200078e0202 */
[----:B------:R-:W-:-:S03]  /*44c0*/  F2FP.F16.F32.PACK_AB R44, R50, R49 ;  /* 0x00000031322c723e */ /* 0x000fc600000000ff */
[----:B------:R-:W-:Y:S01]  /*44d0*/  FMUL.FTZ R122, R113, R122 ;  /* 0x0000007a717a7220 */ /* 0x000fe20000410000 */
[----:B------:R-:W-:Y:S01]  /*44e0*/  LEA.HI.X R41, R103, UR11, RZ, 0x4, P3 ;  /* 0x0000000b67297c11 */ /* 0x000fe200098f24ff */
[C---:B------:R-:W-:Y:S01]  /*44f0*/  FMUL.FTZ R124, R113.reuse, R124 ;  /* 0x0000007c717c7220 */ /* 0x040fe20000410000 */
[----:B------:R-:W-:Y:S01]  /*4500*/  F2FP.F16.F32.PACK_AB R51, R138, R51 ;  /* 0x000000338a33723e */ /* 0x000fe200000000ff */
[----:B------:R0:W-:Y:S01]  /*4510*/  @!P2 STG.E desc[UR4][R2.64], R113 ;  /* 0x000000710200a986 */ /* 0x0001e2000c101904 */
[----:B------:R-:W-:Y:S01]  /*4520*/  F2FP.F16.F32.PACK_AB R50, R140, R115 ;  /* 0x000000738c32723e */ /* 0x000fe200000000ff */
[----:B------:R-:W-:Y:S01]  /*4530*/  FMUL.FTZ R0, R113, R0 ;  /* 0x0000000071007220 */ /* 0x000fe20000410000 */
[----:B------:R-:W-:Y:S01]  /*4540*/  F2FP.F16.F32.PACK_AB R49, R117, R104 ;  /* 0x000000687531723e */ /* 0x000fe200000000ff */
[----:B------:R1:W-:Y:S01]  /*4550*/  STG.E.128 desc[UR4][R40.64], R44 ;  /* 0x0000002c28007986 */ /* 0x0003e2000c101d04 */
[----:B------:R-:W-:Y:S01]  /*4560*/  F2FP.F16.F32.PACK_AB R48, R119, R106 ;  /* 0x0000006a7730723e */ /* 0x000fe200000000ff */
[----:B------:R-:W-:Y:S01]  /*4570*/  FMUL.FTZ R104, R113, R38 ;  /* 0x0000002671687220 */ /* 0x000fe20000410000 */
[----:B------:R-:W-:Y:S01]  /*4580*/  LEA.HI.X R103, R105, UR11, RZ, 0x4, P4 ;  /* 0x0000000b69677c11 */ /* 0x000fe2000a0f24ff */
[----:B------:R-:W-:-:S02]  /*4590*/  HADD2.F32 R116, -RZ, R23.H0_H0 ;  /* 0x20000017ff747230 */ /* 0x000fc40000004100 */
[C---:B------:R-:W-:Y:S01]  /*45a0*/  FMUL.FTZ R128, R113.reuse, R128 ;  /* 0x0000008071807220 */ /* 0x040fe20000410000 */
[C---:B------:R-:W-:Y:S01]  /*45b0*/  FMUL.FTZ R127, R113.reuse, R127 ;  /* 0x0000007f717f7220 */ /* 0x040fe20000410000 */
[C---:B------:R-:W-:Y:S01]  /*45c0*/  FMUL.FTZ R126, R113.reuse, R126 ;  /* 0x0000007e717e7220 */ /* 0x040fe20000410000 */
[----:B------:R2:W-:Y:S01]  /*45d0*/  STG.E.128 desc[UR4][R102.64], R48 ;  /* 0x0000003066007986 */ /* 0x0005e2000c101d04 */
[C---:B------:R-:W-:Y:S01]  /*45e0*/  FMUL.FTZ R125, R113.reuse, R125 ;  /* 0x0000007d717d7220 */ /* 0x040fe20000410000 */
[C---:B------:R-:W-:Y:S01]  /*45f0*/  FMUL.FTZ R136, R113.reuse, R136 ;  /* 0x0000008871887220 */ /* 0x040fe20000410000 */
[C---:B------:R-:W-:Y:S01]  /*4600*/  FMUL.FTZ R134, R113.reuse, R134 ;  /* 0x0000008671867220 */ /* 0x040fe20000410000 */
[C---:B------:R-:W-:Y:S01]  /*4610*/  FMUL.FTZ R130, R113.reuse, R130 ;  /* 0x0000008271827220 */ /* 0x040fe20000410000 */
[----:B------:R-:W-:Y:S01]  /*4620*/  FMUL.FTZ R132, R113, R132 ;  /* 0x0000008471847220 */ /* 0x000fe20000410000 */
[----:B------:R-:W-:Y:S01]  /*4630*/  F2FP.F16.F32.PACK_AB R43, R135, R42 ;  /* 0x0000002a872b723e */ /* 0x000fe200000000ff */
[----:B------:R-:W-:Y:S01]  /*4640*/  FFMA.FTZ R121, R122, R121, R75 ;  /* 0x000000797a797223 */ /* 0x000fe2000001004b */
[----:B------:R-:W-:Y:S01]  /*4650*/  FFMA.FTZ R42, R17, R124, R80 ;  /* 0x0000007c112a7223 */ /* 0x000fe20000010050 */
[----:B0-----:R-:W-:Y:S01]  /*4660*/  FFMA.FTZ R3, R18, R0, R81 ;  /* 0x0000000012037223 */ /* 0x001fe20000010051 */
[----:B-1----:R-:W-:Y:S01]  /*4670*/  FFMA.FTZ R46, R21, R100, R88 ;  /* 0x00000064152e7223 */ /* 0x002fe20000010058 */
[----:B------:R-:W-:Y:S01]  /*4680*/  FFMA.FTZ R45, R22, R104, R89 ;  /* 0x00000068162d7223 */ /* 0x000fe20000010059 */
[----:B------:R-:W-:Y:S01]  /*4690*/  FFMA.FTZ R128, R95, R128, R76 ;  /* 0x000000805f807223 */ /* 0x000fe2000001004c */
[----:B------:R-:W-:Y:S01]  /*46a0*/  FFMA.FTZ R126, R97, R126, R78 ;  /* 0x0000007e617e7223 */ /* 0x000fe2000001004e */
[----:B------:R-:W-:Y:S01]  /*46b0*/  FFMA.FTZ R41, R94, R125, R79 ;  /* 0x0000007d5e297223 */ /* 0x000fe2000001004f */
[----:B------:R-:W-:Y:S01]  /*46c0*/  FFMA.FTZ R127, R16, R127, R77 ;  /* 0x0000007f107f7223 */ /* 0x000fe2000001004d */
[----:B------:R-:W-:Y:S01]  /*46d0*/  F2FP.F16.F32.PACK_AB R46, R45, R46 ;  /* 0x0000002e2d2e723e */ /* 0x000fe200000000ff */
[----:B------:R-:W-:Y:S01]  /*46e0*/  FFMA.FTZ R44, R99, R136, R84 ;  /* 0x00000088632c7223 */ /* 0x000fe20000010054 */
[----:B--2---:R-:W0:Y:S01]  /*46f0*/  LDC.64 R50, c[0x0][0x210] ;  /* 0x00008400ff327b82 */ /* 0x004e220000000a00 */
[----:B------:R-:W-:Y:S01]  /*4700*/  LEA R48, P2, R107, UR10, 0x4 ;  /* 0x0000000a6b307c11 */ /* 0x000fe2000f8420ff */
[----:B------:R-:W-:Y:S01]  /*4710*/  FFMA.FTZ R103, R101, R134, R86 ;  /* 0x0000008665677223 */ /* 0x000fe20000010056 */
[----:B------:R-:W-:Y:S01]  /*4720*/  FFMA.FTZ R131, R131, R116, R90 ;  /* 0x0000007483837223 */ /* 0x000fe2000001005a */
[----:B------:R-:W-:Y:S01]  /*4730*/  LEA R2, P3, R109, UR10, 0x4 ;  /* 0x0000000a6d027c11 */ /* 0x000fe2000f8620ff */
[----:B------:R-:W-:Y:S01]  /*4740*/  FFMA.FTZ R45, R20, R130, R85 ;  /* 0x00000082142d7223 */ /* 0x000fe20000010055 */
[----:B------:R-:W-:Y:S01]  /*4750*/  FFMA.FTZ R132, R96, R132, R87 ;  /* 0x0000008460847223 */ /* 0x000fe20000010057 */
[----:B------:R-:W-:-:S02]  /*4760*/  LEA R102, P4, R111, UR10, 0x4 ;  /* 0x0000000a6f667c11 */ /* 0x000fc4000f8820ff */
[----:B------:R-:W-:Y:S02]  /*4770*/  F2FP.F16.F32.PACK_AB R39, R121, R110 ;  /* 0x0000006e7927723e */ /* 0x000fe400000000ff */
[----:B------:R-:W-:Y:S02]  /*4780*/  F2FP.F16.F32.PACK_AB R38, R123, R114 ;  /* 0x000000727b26723e */ /* 0x000fe400000000ff */
[----:B------:R-:W-:Y:S02]  /*4790*/  F2FP.F16.F32.PACK_AB R37, R129, R98 ;  /* 0x000000628125723e */ /* 0x000fe400000000ff */
[----:B------:R-:W-:Y:S02]  /*47a0*/  F2FP.F16.F32.PACK_AB R36, R133, R108 ;  /* 0x0000006c8524723e */ /* 0x000fe400000000ff */
[----:B------:R-:W-:Y:S02]  /*47b0*/  F2FP.F16.F32.PACK_AB R42, R3, R42 ;  /* 0x0000002a032a723e */ /* 0x000fe400000000ff */
[----:B------:R-:W-:-:S02]  /*47c0*/  LEA.HI.X R49, R107, UR11, RZ, 0x4, P2 ;  /* 0x0000000b6b317c11 */ /* 0x000fc400090f24ff */
[----:B------:R-:W-:Y:S02]  /*47d0*/  F2FP.F16.F32.PACK_AB R41, R41, R126 ;  /* 0x0000007e2929723e */ /* 0x000fe400000000ff */
[----:B------:R-:W-:Y:S01]  /*47e0*/  F2FP.F16.F32.PACK_AB R40, R127, R128 ;  /* 0x000000807f28723e */ /* 0x000fe200000000ff */
[----:B------:R1:W-:Y:S01]  /*47f0*/  STG.E.128 desc[UR4][R48.64], R36 ;  /* 0x0000002430007986 */ /* 0x0003e2000c101d04 */
[----:B------:R-:W-:Y:S02]  /*4800*/  LEA.HI.X R3, R109, UR11, RZ, 0x4, P3 ;  /* 0x0000000b6d037c11 */ /* 0x000fe400098f24ff */
[----:B------:R-:W-:Y:S02]  /*4810*/  F2FP.F16.F32.PACK_AB R44, R103, R44 ;  /* 0x0000002c672c723e */ /* 0x000fe400000000ff */
[----:B------:R-:W-:Y:S01]  /*4820*/  F2FP.F16.F32.PACK_AB R47, R112, R131 ;  /* 0x00000083702f723e */ /* 0x000fe200000000ff */
[----:B------:R1:W-:Y:S01]  /*4830*/  STG.E.128 desc[UR4][R2.64], R40 ;  /* 0x0000002802007986 */ /* 0x0003e2000c101d04 */
[----:B------:R-:W-:-:S02]  /*4840*/  F2FP.F16.F32.PACK_AB R45, R132, R45 ;  /* 0x0000002d842d723e */ /* 0x000fc400000000ff */
[----:B------:R-:W-:Y:S02]  /*4850*/  LEA.HI.X R103, R111, UR11, RZ, 0x4, P4 ;  /* 0x0000000b6f677c11 */ /* 0x000fe4000a0f24ff */
[----:B0-----:R-:W-:-:S03]  /*4860*/  LEA R93, R50, R93, 0x2 ;  /* 0x0000005d325d7211 */ /* 0x001fc600078e10ff */
[----:B------:R1:W-:Y:S01]  /*4870*/  STG.E.128 desc[UR4][R102.64], R44 ;  /* 0x0000002c66007986 */ /* 0x0003e2000c101d04 */
[----:B------:R-:W-:-:S13]  /*4880*/  ISETP.GE.AND P2, PT, R93, R51, PT ;  /* 0x000000335d00720c */ /* 0x000fda0003f46270 */
[----:B------:R-:W-:Y:S05]  /*4890*/  @!P2 BRA `(.L_x_4208) ;  /* 0xffffffbc007ca947 */ /* 0x000fea000383ffff */
[----:B------:R-:W-:Y:S05]  /*48a0*/  EXIT ;  /* 0x000000000000794d */ /* 0x000fea0003800000 */
.L_x_4207:
        /* <DEDUP_REMOVED lines=8> */
.L_x_4210:
[----:B------:R-:W-:Y:S05]  /*4930*/  BSYNC B0 ;  /* 0x0000000000007941 */ /* 0x000fea0003800000 */
.L_x_4209:
        /* <DEDUP_REMOVED lines=10> */
.L_x_4211:
[----:B------:R-:W-:Y:S01]  /*49e0*/  HFMA2.MMA R135, -RZ, RZ, 0, 2.384185791015625e-07 ;  /* 0x00000004ff877435 */ /* 0x000fe200000001ff */
[----:B------:R-:W-:-:S05]  /*49f0*/  MOV R0, R133 ;  /* 0x0000008500007202 */ /* 0x000fca0000000f00 */
[----:B------:R-:W-:-:S05]  /*4a00*/  FADD.FTZ R41, R3, R0 ;  /* 0x0000000003297221 */ /* 0x000fca0000010000 */
[----:B------:R-:W-:-:S07]  /*4a10*/  MOV R142, R41 ;  /* 0x00000029008e7202 */ /* 0x000fce0000000f00 */
[----:B------:R-:W-:Y:S05]  /*4a20*/  WARPSYNC.COLLECTIVE R131, `(.L_x_4212) ;  /* 0x0000000083087348 */ /* 0x000fea0003c00000 */
[----:B------:R0:W1:Y:S02]  /*4a30*/  SHFL.BFLY P3, R133, R142, R135, R144 ;  /* 0x0c0000878e857389 */ /* 0x0000640000060090 */
[----:B01----:R-:W-:Y:S01]  /*4a40*/  ENDCOLLECTIVE ;  /* 0x000000000000791b */ /* 0x003fe20003800000 */
.L_x_4212:
[----:B------:R-:W-:Y:S01]  /*4a50*/  HFMA2.MMA R135, -RZ, RZ, 0, 4.76837158203125e-07 ;  /* 0x00000008ff877435 */ /* 0x000fe200000001ff */
[----:B------:R-:W-:-:S05]  /*4a60*/  MOV R0, R133 ;  /* 0x0000008500007202 */ /* 0x000fca0000000f00 */
[----:B------:R-:W-:-:S05]  /*4a70*/  FADD.FTZ R43, R41, R0 ;  /* 0x00000000292b7221 */ /* 0x000fca0000010000 */
[----:B------:R-:W-:-:S07]  /*4a80*/  MOV R142, R43 ;  /* 0x0000002b008e7202 */ /* 0x000fce0000000f00 */
[----:B------:R-:W-:Y:S05]  /*4a90*/  WARPSYNC.COLLECTIVE R131, `(.L_x_4213) ;  /* 0x0000000083087348 */ /* 0x000fea0003c00000 */
[----:B------:R0:W1:Y:S02]  /*4aa0*/  SHFL.BFLY P3, R133, R142, R135, R144 ;  /* 0x0c0000878e857389 */ /* 0x0000640000060090 */
[----:B01----:R-:W-:Y:S01]  /*4ab0*/  ENDCOLLECTIVE ;  /* 0x000000000000791b */ /* 0x003fe20003800000 */
.L_x_4213:
[----:B------:R-:W-:Y:S01]  /*4ac0*/  HFMA2.MMA R135, -RZ, RZ, 0, 9.5367431640625e-07 ;  /* 0x00000010ff877435 */ /* 0x000fe200000001ff */
[----:B------:R-:W-:-:S05]  /*4ad0*/  MOV R0, R133 ;  /* 0x0000008500007202 */ /* 0x000fca0000000f00 */
[----:B------:R-:W-:-:S05]  /*4ae0*/  FADD.FTZ R129, R43, R0 ;  /* 0x000000002b817221 */ /* 0x000fca0000010000 */
[----:B------:R-:W-:-:S07]  /*4af0*/  MOV R142, R129 ;  /* 0x00000081008e7202 */ /* 0x000fce0000000f00 */
[----:B------:R-:W-:Y:S05]  /*4b00*/  WARPSYNC.COLLECTIVE R131, `(.L_x_4214) ;  /* 0x0000000083087348 */ /* 0x000fea0003c00000 */
[----:B------:R0:W1:Y:S02]  /*4b10*/  SHFL.BFLY P3, R133, R142, R135, R144 ;  /* 0x0c0000878e857389 */ /* 0x0000640000060090 */
[----:B01----:R-:W-:Y:S01]  /*4b20*/  ENDCOLLECTIVE ;  /* 0x000000000000791b */ /* 0x003fe20003800000 */
.L_x_4214:
        /* <DEDUP_REMOVED lines=88> */
.L_x_4215:
[----:B------:R-:W-:Y:S01]  /*50b0*/  HFMA2.MMA R135, -RZ, RZ, 0, 1.1920928955078125e-07 ;  /* 0x00000002ff877435 */ /* 0x000fe200000001ff */
[----:B------:R-:W-:-:S05]  /*50c0*/  MOV R3, R133 ;  /* 0x0000008500037202 */ /* 0x000fca0000000f00 */
[----:B------:R-:W-:-:S05]  /*50d0*/  FADD.FTZ R3, R0, R3 ;  /* 0x0000000300037221 */ /* 0x000fca0000010000 */
[----:B------:R-:W-:-:S07]  /*50e0*/  MOV R142, R3 ;  /* 0x00000003008e7202 */ /* 0x000fce0000000f00 */
[----:B------:R-:W-:Y:S05]  /*50f0*/  WARPSYNC.COLLECTIVE R131, `(.L_x_4216) ;  /* 0x0000000083087348 */ /* 0x000fea0003c00000 */
[----:B------:R0:W1:Y:S02]  /*5100*/  SHFL.BFLY P3, R133, R142, R135, R144 ;  /* 0x0c0000878e857389 */ /* 0x0000640000060090 */
[----:B01----:R-:W-:Y:S01]  /*5110*/  ENDCOLLECTIVE ;  /* 0x000000000000791b */ /* 0x003fe20003800000 */
.L_x_4216:
[----:B------:R-:W-:Y:S01]  /*5120*/  HFMA2.MMA R135, -RZ, RZ, 0, 2.384185791015625e-07 ;  /* 0x00000004ff877435 */ /* 0x000fe200000001ff */
[----:B------:R-:W-:-:S05]  /*5130*/  MOV R138, R133 ;  /* 0x00000085008a7202 */ /* 0x000fca0000000f00 */
[----:B------:R-:W-:-:S05]  /*5140*/  FADD.FTZ R138, R3, R138 ;  /* 0x0000008a038a7221 */ /* 0x000fca0000010000 */
[----:B------:R-:W-:-:S07]  /*5150*/  MOV R142, R138 ;  /* 0x0000008a008e7202 */ /* 0x000fce0000000f00 */
[----:B------:R-:W-:Y:S05]  /*5160*/  WARPSYNC.COLLECTIVE R131, `(.L_x_4217) ;  /* 0x0000000083087348 */ /* 0x000fea0003c00000 */
[----:B------:R0:W1:Y:S02]  /*5170*/  SHFL.BFLY P3, R133, R142, R135, R144 ;  /* 0x0c0000878e857389 */ /* 0x0000640000060090 */
[----:B01----:R-:W-:Y:S01]  /*5180*/  ENDCOLLECTIVE ;  /* 0x000000000000791b */ /* 0x003fe20003800000 */
.L_x_4217:
[----:B------:R-:W-:Y:S01]  /*5190*/  HFMA2.MMA R135, -RZ, RZ, 0, 4.76837158203125e-07 ;  /* 0x00000008ff877435 */ /* 0x000fe200000001ff */
[----:B------:R-:W-:-:S05]  /*51a0*/  MOV R37, R133 ;  /* 0x0000008500257202 */ /* 0x000fca0000000f00 */
[----:B------:R-:W-:-:S05]  /*51b0*/  FADD.FTZ R37, R138, R37 ;  /* 0x000000258a257221 */ /* 0x000fca0000010000 */
[----:B------:R-:W-:-:S07]  /*51c0*/  MOV R142, R37 ;  /* 0x00000025008e7202 */ /* 0x000fce0000000f00 */
[----:B------:R-:W-:Y:S05]  /*51d0*/  WARPSYNC.COLLECTIVE R131, `(.L_x_4218) ;  /* 0x0000000083087348 */ /* 0x000fea0003c00000 */
[----:B------:R0:W1:Y:S02]  /*51e0*/  SHFL.BFLY P3, R133, R142, R135, R144 ;  /* 0x0c0000878e857389 */ /* 0x0000640000060090 */
[----:B01----:R-:W-:Y:S01]  /*51f0*/  ENDCOLLECTIVE ;  /* 0x000000000000791b */ /* 0x003fe20003800000 */
.L_x_4218:
[----:B------:R-:W-:Y:S01]  /*5200*/  HFMA2.MMA R135, -RZ, RZ, 0, 9.5367431640625e-07 ;  /* 0x00000010ff877435 */ /* 0x000fe200000001ff */
[----:B------:R-:W-:-:S05]  /*5210*/  MOV R140, R133 ;  /* 0x00000085008c7202 */ /* 0x000fca0000000f00 */
[----:B------:R-:W-:-:S05]  /*5220*/  FADD.FTZ R140, R37, R140 ;  /* 0x0000008c258c7221 */ /* 0x000fca0000010000 */
[----:B------:R-:W-:-:S07]  /*5230*/  MOV R142, R140 ;  /* 0x0000008c008e7202 */ /* 0x000fce0000000f00 */
[----:B------:R-:W-:Y:S05]  /*5240*/  WARPSYNC.COLLECTIVE R131, `(.L_x_4219) ;  /* 0x0000000083087348 */ /* 0x000fea0003c00000 */
[----:B------:R0:W1:Y:S02]  /*5250*/  SHFL.BFLY P3, R133, R142, R135, R144 ;  /* 0x0c0000878e857389 */ /* 0x0000640000060090 */
[----:B01----:R-:W-:Y:S01]  /*5260*/  ENDCOLLECTIVE ;  /* 0x000000000000791b */ /* 0x003fe20003800000 */
.L_x_4219:
[----:B------:R-:W-:Y:S01]  /*5270*/  MOV R41, R133 ;  /* 0x0000008500297202 */ /* 0x000fe20000000f00 */
[----:B------:R-:W-:Y:S06]  /*5280*/  BRA `(.L_x_4220) ;  /* 0xffffffe800647947 */ /* 0x000fec000383ffff */
.L_x_4221:
        /* <DEDUP_REMOVED lines=15> */
.L_x_33639:


//--------------------- .text._ZN10layer_norm31ln_parallel_residual_fwd_kernelINS_13Kernel_traitsI6__halfS2_S2_S2_fjLj1280ELj1ELj4ELj1ELj16ENS_18Kernel_traits_baseILj1280ES2_S2_S2_S2_fjLj128EEEEELb1ELb0ELb0EEEvNS_9FwdParamsE --------------------------
	.section	.text._ZN10layer_norm31ln_parallel_residual_fwd_kernelINS_13Kernel_traitsI6__halfS2_S2_S2_fjLj1280ELj1ELj4ELj1ELj16ENS_18Kernel_traits_baseILj1280ES2_S2_S2_S2_fjLj128EEEEELb1ELb0ELb0EEEvNS_9FwdParamsE,"ax",@progbits
	.align	128
        .global         _ZN10layer_norm31ln_parallel_residual_fwd_kernelINS_13Kernel_traitsI6__halfS2_S2_S2_fjLj1280ELj1ELj4ELj1ELj16ENS_18Kernel_traits_baseILj1280ES2_S2_S2_S2_fjLj128EEEEELb1ELb0ELb0EEEvNS_9FwdParamsE
        .type           _ZN10layer_norm31ln_parallel_residual_fwd_kernelINS_13Kernel_traitsI6__halfS2_S2_S2_fjLj1280ELj1ELj4ELj1ELj16ENS_18Kernel_traits_baseILj1280ES2_S2_S2_S2_fjLj128EEEEELb1ELb0ELb0EEEvNS_9FwdParamsE,@function
        .size           _ZN10layer_norm31ln_parallel_residual_fwd_kernelINS_13Kernel_traitsI6__halfS2_S2_S2_fjLj1280ELj1ELj4ELj1ELj16ENS_18Kernel_traits_baseILj1280ES2_S2_S2_S2_fjLj128EEEEELb1ELb0ELb0EEEvNS_9FwdParamsE,(.L_x_33640 - _ZN10layer_norm31ln_parallel_residual_fwd_kernelINS_13Kernel_traitsI6__halfS2_S2_S2_fjLj1280ELj1ELj4ELj1ELj16ENS_18Kernel_traits_baseILj1280ES2_S2_S2_S2_fjLj128EEEEELb1ELb0ELb0EEEvNS_9FwdParamsE)
        .other          _ZN10layer_norm31ln_parallel_residual_fwd_kernelINS_13Kernel_traitsI6__halfS2_S2_S2_fjLj1280ELj1ELj4ELj1ELj16ENS_18Kernel_traits_baseILj1280ES2_S2_S2_S2_fjLj128EEEEELb1ELb0ELb0EEEvNS_9FwdParamsE,@"STO_CUDA_ENTRY STV_DEFAULT"
_ZN10layer_norm31ln_parallel_residual_fwd_kernelINS_13Kernel_traitsI6__halfS2_S2_S2_fjLj1280ELj1ELj4ELj1ELj16ENS_18Kernel_traits_baseILj1280ES2_S2_S2_S2_fjLj128EEEEELb1ELb0ELb0EEEvNS_9FwdParamsE:
.text._ZN10layer_norm31ln_parallel_residual_fwd_kernelINS_13Kernel_traitsI6__halfS2_S2_S2_fjLj1280ELj1ELj4ELj1ELj16ENS_18Kernel_traits_baseILj1280ES2_S2_S2_S2_fjLj128EEEEELb1ELb0ELb0EEEvNS_9FwdParamsE:
        /* <DEDUP_REMOVED lines=8> */
[----:B------:R-:W1:Y:S08]  /*0080*/  LDC R185, c[0x0][0x2ec] ;  /* 0x0000bb00ffb97b82 */ /* 0x000e700000000800 */
[----:B------:R-:W2:Y:S01]  /*0090*/  @P0 LDG.E.64 R2, desc[UR4][R2.64] ;  /* 0x0000000402020981 */ /* 0x000ea2000c1e1b00 */
[----:B------:R-:W3:Y:S01]  /*00a0*/  @P0 LDC R7, c[0x0][0x2f0] ;  /* 0x0000bc00ff070b82 */ /* 0x000ee20000000800 */
[----:B0-----:R-:W-:Y:S01]  /*00b0*/  @P0 MOV R4, R184 ;  /* 0x000000b800040202 */ /* 0x001fe20000000f00 */
[----:B------:R-:W0:Y:S01]  /*00c0*/  S2R R43, SR_TID.X ;  /* 0x00000000002b7919 */ /* 0x000e220000002100 */
[----:B------:R-:W0:Y:S01]  /*00d0*/  S2R R14, SR_CTAID.X ;  /* 0x00000000000e7919 */ /* 0x000e220000002500 */
[----:B------:R-:W-:-:S04]  /*00e0*/  ULDC UR8, c[0x0][0x0] ;  /* 0x0000000000087ab9 */ /* 0x000fc80000000800 */
[----:B------:R-:W4:Y:S01]  /*00f0*/  LDC R11, c[0x0][0x218] ;  /* 0x00008600ff0b7b82 */ /* 0x000f220000000800 */
[----:B-1----:R-:W-:-:S06]  /*0100*/  @P0 IMAD.MOV.U32 R5, RZ, RZ, R185 ;  /* 0x000000ffff050224 */ /* 0x002fcc00078e00b9 */
[----:B------:R-:W3:Y:S01]  /*0110*/  @P0 LDG.E.64 R4, desc[UR4][R4.64] ;  /* 0x0000000404040981 */ /* 0x000ee2000c1e1b00 */
[----:B0-----:R-:W-:Y:S01]  /*0120*/  IMAD R108, R14, UR8, R43 ;  /* 0x000000080e6c7c24 */ /* 0x001fe2000f8e022b */
[----:B------:R-:W-:Y:S02]  /*0130*/  LOP3.LUT R45, R43, 0x1f, RZ, 0xc0, !PT ;  /* 0x0000001f2b2d7812 */ /* 0x000fe400078ec0ff */
[----:B----4-:R-:W-:Y:S02]  /*0140*/  SHF.R.S32.HI R0, RZ, 0x1f, R11 ;  /* 0x0000001fff007819 */ /* 0x010fe4000001140b */
[----:B------:R-:W-:Y:S02]  /*0150*/  MOV R15, R45 ;  /* 0x0000002d000f7202 */ /* 0x000fe40000000f00 */
[----:B------:R-:W-:Y:S02]  /*0160*/  LEA.HI R0, R0, R11, RZ, 0x3 ;  /* 0x0000000b00007211 */ /* 0x000fe400078f18ff */
[----:B------:R-:W-:Y:S01]  /*0170*/  LOP3.LUT R42, R42, 0xffffffdf, RZ, 0xc0, !PT ;  /* 0xffffffdf2a2a7812 */ /* 0x000fe200078ec0ff */
[----:B------:R-:W-:Y:S01]  /*0180*/  BSSY B0, `(.L_x_4222) ;  /* 0x0000061000007945 */ /* 0x000fe20003800000 */
[----:B------:R-:W-:-:S02]  /*0190*/  SHF.R.U32.HI R43, RZ, 0x5, R43 ;  /* 0x00000005ff2b7819 */ /* 0x000fc4000001162b */
[----:B--2---:R-:W-:Y:S02]  /*01a0*/  @P0 R2UR UR6, R2 ;  /* 0x00000000020602ca */ /* 0x004fe400000e0000 */
[----:B------:R-:W-:Y:S02]  /*01b0*/  @P0 R2UR UR7, R3 ;  /* 0x00000000030702ca */ /* 0x000fe400000e0000 */
[----:B---3--:R-:W-:-:S05]  /*01c0*/  @P0 IADD3 R184, P1, R4, R7, RZ ;  /* 0x0000000704b80210 */ /* 0x008fca0007f3e0ff */
[----:B------:R-:W-:Y:S02]  /*01d0*/  @P0 IMAD.X R185, RZ, RZ, R5, P1 ;  /* 0x000000ffffb90224 */ /* 0x000fe400008e0605 */
[----:B------:R-:W-:-:S03]  /*01e0*/  IMAD.WIDE.U32 R4, R108, -0x326172a9, RZ ;  /* 0xcd9e8d576c047825 */ /* 0x000fc600078e00ff */
[--C-:B------:R-:W-:Y:S02]  /*01f0*/  SHF.R.U64 R47, R184, 0x2, R185.reuse ;  /* 0x00000002b82f7819 */ /* 0x100fe400000012b9 */
        /* <DEDUP_REMOVED lines=23> */
[----:B------:R-:W-:-:S05]  /*0370*/  IMAD.WIDE.U32 R4, R5, -0x326172a9, RZ ;  /* 0xcd9e8d5705047825 */ /* 0x000fca00078e00ff */
[----:B------:R-:W-:Y:S02]  /*0380*/  LOP3.LUT R7, R5, UR14, R8, 0x96, !PT ;  /* 0x0000000e05077c12 */ /* 0x000fe4000f8e9608 */
[----:B------:R-:W-:-:S04]  /*0390*/  LOP3.LUT R5, R15, 0x1f, RZ, 0x3c, !PT ;  /* 0x0000001f0f057812 */ /* 0x000fc800078e3cff */
[----:B------:R-:W-:Y:S01]  /*03a0*/  LEA.HI.SX32 R44, R0, R5, 0x1d ;  /* 0x00000005002c7211 */ /* 0x000fe200078feaff */
[----:B------:R-:W-:Y:S01]  /*03b0*/  UIADD3 UR15, UR7, -0x126145ec, URZ ;  /* 0xed9eba14070f7890 */ /* 0x000fe2000fffe03f */
[----:B------:R-:W-:Y:S02]  /*03c0*/  IMAD.WIDE.U32 R2, R2, -0x2daee0ad, RZ ;  /* 0xd2511f5302027825 */ /* 0x000fe400078e00ff */
[C---:B------:R-:W-:Y:S02]  /*03d0*/  LOP3.LUT P2, RZ, R44.reuse, 0xffffffe0, RZ, 0xc0, !PT ;  /* 0xffffffe02cff7812 */ /* 0x040fe4000784c0ff */
[----:B------:R-:W-:Y:S02]  /*03e0*/  ISETP.GE.U32.AND P5, PT, R44, 0x40, PT ;  /* 0x000000402c00780c */ /* 0x000fe40003fa6070 */
[----:B------:R-:W-:Y:S01]  /*03f0*/  LOP3.LUT R8, R3, UR15, R6, 0x96, !PT ;  /* 0x0000000f03087c12 */ /* 0x000fe2000f8e9606 */
[----:B------:R-:W-:Y:S01]  /*0400*/  UIADD3 UR16, UR6, 0x1715609d, URZ ;  /* 0x1715609d06107890 */ /* 0x000fe2000fffe03f */
[----:B------:R-:W-:Y:S01]  /*0410*/  IMAD.WIDE.U32 R6, R7, -0x2daee0ad, RZ ;  /* 0xd2511f5307067825 */ /* 0x000fe200078e00ff */
[----:B------:R-:W-:-:S03]  /*0420*/  UIADD3 UR17, UR7, -0x56f99767, URZ ;  /* 0xa906689907117890 */ /* 0x000fc6000fffe03f */
[----:B------:R-:W-:-:S03]  /*0430*/  IMAD.WIDE.U32 R8, R8, -0x326172a9, RZ ;  /* 0xcd9e8d5708087825 */ /* 0x000fc600078e00ff */
[----:B------:R-:W-:Y:S02]  /*0440*/  @P2 LOP3.LUT R42, R42, 0x20, RZ, 0xfc, !PT ;  /* 0x000000202a2a2812 */ /* 0x000fe400078efcff */
[----:B------:R-:W-:Y:S02]  /*0450*/  ISETP.GE.U32.AND P4, PT, R44, 0x60, PT ;  /* 0x000000602c00780c */ /* 0x000fe40003f86070 */
[----:B------:R-:W-:Y:S02]  /*0460*/  LOP3.LUT R2, R7, UR17, R2, 0x96, !PT ;  /* 0x0000001107027c12 */ /* 0x000fe4000f8e9602 */
[----:B------:R-:W-:Y:S02]  /*0470*/  LOP3.LUT R182, R9, UR16, R4, 0x96, !PT ;  /* 0x0000001009b67c12 */ /* 0x000fe4000f8e9604 */
[----:B------:R-:W-:Y:S01]  /*0480*/  LOP3.LUT R42, R42, 0xfffffdff, RZ, 0xc0, !PT ;  /* 0xfffffdff2a2a7812 */ /* 0x000fe200078ec0ff */
[----:B------:R-:W-:Y:S01]  /*0490*/  UIADD3 UR18, UR6, -0x4ab325aa, URZ ;  /* 0xb54cda5606127890 */ /* 0x000fe2000fffe03f */
[----:B------:R-:W-:Y:S01]  /*04a0*/  IMAD.WIDE.U32 R2, R2, -0x326172a9, RZ ;  /* 0xcd9e8d5702027825 */ /* 0x000fe200078e00ff */
[----:B------:R-:W-:Y:S01]  /*04b0*/  UIADD3 UR19, UR7, 0x646e171e, URZ ;  /* 0x646e171e07137890 */ /* 0x000fe2000fffe03f */
[----:B------:R-:W-:-:S02]  /*04c0*/  @P5 LOP3.LUT R42, R42, 0x200, RZ, 0xfc, !PT ;  /* 0x000002002a2a5812 */ /* 0x000fc400078efcff */
[----:B------:R-:W-:Y:S01]  /*04d0*/  IMAD.WIDE.U32 R182, R182, -0x2daee0ad, RZ ;  /* 0xd2511f53b6b67825 */ /* 0x000fe200078e00ff */
[----:B------:R-:W-:Y:S02]  /*04e0*/  ISETP.GE.U32.AND P3, PT, R44, 0x80, PT ;  /* 0x000000802c00780c */ /* 0x000fe40003f66070 */
[----:B------:R-:W-:Y:S02]  /*04f0*/  LOP3.LUT R42, R42, 0xfffffeff, RZ, 0xc0, !PT ;  /* 0xfffffeff2a2a7812 */ /* 0x000fe400078ec0ff */
[----:B------:R-:W-:Y:S02]  /*0500*/  LOP3.LUT R198, R3, UR18, R8, 0x96, !PT ;  /* 0x0000001203c67c12 */ /* 0x000fe4000f8e9608 */
[----:B------:R-:W-:Y:S02]  /*0510*/  LOP3.LUT R196, R183, UR19, R6, 0x96, !PT ;  /* 0x00000013b7c47c12 */ /* 0x000fe4000f8e9606 */
[----:B------:R-:W-:Y:S01]  /*0520*/  @P4 LOP3.LUT R42, R42, 0x100, RZ, 0xfc, !PT ;  /* 0x000001002a2a4812 */ /* 0x000fe200078efcff */
[----:B------:R-:W-:Y:S01]  /*0530*/  UIADD3 UR20, UR6, 0x5384540f, URZ ;  /* 0x5384540f06147890 */ /* 0x000fe2000fffe03f */
[----:B------:R-:W-:Y:S01]  /*0540*/  IMAD.WIDE.U32 R198, R198, -0x2daee0ad, RZ ;  /* 0xd2511f53c6c67825 */ /* 0x000fe200078e00ff */
[----:B------:R-:W-:Y:S01]  /*0550*/  UIADD3 UR21, UR7, 0x1fd5c5a3, URZ ;  /* 0x1fd5c5a307157890 */ /* 0x000fe2000fffe03f */
[----:B------:R-:W-:-:S02]  /*0560*/  LOP3.LUT R42, R42, 0xffffff7f, RZ, 0xc0, !PT ;  /* 0xffffff7f2a2a7812 */ /* 0x000fc400078ec0ff */
[----:B------:R-:W-:Y:S01]  /*0570*/  IMAD.WIDE.U32 R196, R196, -0x326172a9, RZ ;  /* 0xcd9e8d57c4c47825 */ /* 0x000fe200078e00ff */
[----:B------:R-:W-:Y:S02]  /*0580*/  UIADD3 UR22, UR6, -0xe443238, URZ ;  /* 0xf1bbcdc806167890 */ /* 0x000fe4000fffe03f */
[----:B------:R-:W-:Y:S02]  /*0590*/  UIADD3 UR23, UR7, -0x24c28bd8, URZ ;  /* 0xdb3d742807177890 */ /* 0x000fe4000fffe03f */
[----:B------:R-:W-:Y:S01]  /*05a0*/  UIADD3 UR24, UR6, -0x700cb87f, URZ ;  /* 0x8ff3478106187890 */ /* 0x000fe2000fffe03f */
[----:B------:R-:W-:Y:S02]  /*05b0*/  @P3 LOP3.LUT R42, R42, 0x80, RZ, 0xfc, !PT ;  /* 0x000000802a2a3812 */ /* 0x000fe400078efcff */
[----:B------:R-:W-:Y:S02]  /*05c0*/  LOP3.LUT R182, R199, UR21, R182, 0x96, !PT ;  /* 0x00000015c7b67c12 */ /* 0x000fe4000f8e96b6 */
[----:B------:R-:W-:Y:S01]  /*05d0*/  LOP3.LUT R185, R197, UR20, R2, 0x96, !PT ;  /* 0x00000014c5b97c12 */ /* 0x000fe2000f8e9602 */
[----:B------:R-:W-:Y:S06]  /*05e0*/  @!P2 BRA `(.L_x_4223) ;  /* 0x000000000068a947 */ /* 0x000fec0003800000 */
[----:B------:R-:W-:Y:S01]  /*05f0*/  ULDC.64 UR26, c[0x0][0x2c8] ;  /* 0x0000b200001a7ab9 */ /* 0x000fe20000000a00 */
[----:B------:R-:W-:Y:S01]  /*0600*/  ULDC.64 UR28, c[0x0][0x2d0] ;  /* 0x0000b400001c7ab9 */ /* 0x000fe20000000a00 */
[----:B------:R-:W-:Y:S01]  /*0610*/  ISETP.NE.U32.AND P0, PT, RZ, UR26, PT ;  /* 0x0000001aff007c0c */ /* 0x000fe2000bf05070 */
[----:B------:R-:W0:Y:S01]  /*0620*/  LDC.64 R32, c[0x0][0x260] ;  /* 0x00009800ff207b82 */ /* 0x000e220000000a00 */
[----:B------:R-:W-:Y:S01]  /*0630*/  ISETP.NE.U32.AND P1, PT, RZ, UR28, PT ;  /* 0x0000001cff007c0c */ /* 0x000fe2000bf25070 */
[C---:B------:R-:W-:Y:S01]  /*0640*/  IMAD.SHL.U32 R16, R15.reuse, 0x10, RZ ;  /* 0x000000100f107824 */ /* 0x040fe200078e00ff */
[----:B------:R-:W-:Y:S02]  /*0650*/  ISETP.NE.AND.EX P0, PT, RZ, UR27, PT, P0 ;  /* 0x0000001bff007c0c */ /* 0x000fe4000bf05300 */
[----:B------:R-:W-:Y:S02]  /*0660*/  ISETP.NE.AND.EX P1, PT, RZ, UR29, PT, P1 ;  /* 0x0000001dff007c0c */ /* 0x000fe4000bf25310 */
[----:B------:R-:W-:-:S09]  /*0670*/  SHF.L.U64.HI R0, R15, 0x4, RZ ;  /* 0x000000040f007819 */ /* 0x000fd200000102ff */
        /* <DEDUP_REMOVED lines=17> */
.L_x_4223:
[----:B------:R-:W-:Y:S05]  /*0790*/  BSYNC B0 ;  /* 0x0000000000007941 */ /* 0x000fea0003800000 */
.L_x_4222:
[----:B------:R-:W-:Y:S04]  /*07a0*/  BSSY B0, `(.L_x_4224) ;  /* 0x000001c000007945 */ /* 0x000fe80003800000 */
[----:B------:R-:W-:Y:S05]  /*07b0*/  @!P5 BRA `(.L_x_4225) ;  /* 0x000000000068d947 */ /* 0x000fea0003800000 */
        /* <DEDUP_REMOVED lines=26> */
.L_x_4225:
[----:B------:R-:W-:Y:S05]  /*0960*/  BSYNC B0 ;  /* 0x0000000000007941 */ /* 0x000fea0003800000 */
.L_x_4224:
        /* <DEDUP_REMOVED lines=23> */
[----:B------:R-:W-:Y:S01]  /*0ae0*/  VIADD R15, R15, 0x20 ;  /* 0x000000200f0f7836 */ /* 0x000fe20000000000 */
[----:B------:R-:W-:-:S02]  /*0af0*/  @!P0 CS2R R60, SRZ ;  /* 0x00000000003c8805 */ /* 0x000fc4000001ff00 */
[----:B------:R-:W-:Y:S02]  /*0b00*/  @!P0 CS2R R62, SRZ ;  /* 0x00000000003e8805 */ /* 0x000fe4000001ff00 */
[----:B------:R-:W-:Y:S02]  /*0b10*/  @!P1 CS2R R64, SRZ ;  /* 0x0000000000409805 */ /* 0x000fe4000001ff00 */
[----:B0-----:R-:W-:-:S07]  /*0b20*/  @!P1 CS2R R66, SRZ ;  /* 0x0000000000429805 */ /* 0x001fce000001ff00 */
.L_x_4227:
[----:B------:R-:W-:Y:S05]  /*0b30*/  BSYNC B0 ;  /* 0x0000000000007941 */ /* 0x000fea0003800000 */
.L_x_4226:
        /* <DEDUP_REMOVED lines=28> */
.L_x_4229:
[----:B------:R-:W-:Y:S05]  /*0d00*/  BSYNC B0 ;  /* 0x0000000000007941 */ /* 0x000fea0003800000 */
.L_x_4228:
        /* <DEDUP_REMOVED lines=35> */
.L_x_4231:
[----:B------:R-:W-:Y:S05]  /*0f40*/  BSYNC B0 ;  /* 0x0000000000007941 */ /* 0x000fea0003800000 */
.L_x_4230:
[----:B------:R-:W-:Y:S01]  /*0f50*/  ULDC UR25, c[0x0][0x214] ;  /* 0x0000850000197ab9 */ /* 0x000fe20000000800 */
[----:B------:R-:W-:Y:S02]  /*0f60*/  LOP3.LUT R198, R21, UR23, R198, 0x96, !PT ;  /* 0x0000001715c67c12 */ /* 0x000fe4000f8e96c6 */
[----:B------:R-:W-:-:S13]  /*0f70*/  ISETP.GE.AND P0, PT, R43, UR25, PT ;  /* 0x000000192b007c0c */ /* 0x000fda000bf06270 */
[----:B------:R-:W-:Y:S05]  /*0f80*/  @P0 EXIT ;  /* 0x000000000000094d */ /* 0x000fea0003800000 */
[--C-:B-----5:R-:W-:Y:S01]  /*0f90*/  HADD2.F32 R29, -RZ, R10.reuse.H0_H0 ;  /* 0x2000000aff1d7230 */ /* 0x120fe20000004100 */
[----:B------:R-:W-:Y:S01]  /*0fa0*/  BSSY B0, `(.L_x_4232) ;  /* 0x0001f6a000007945 */ /* 0x000fe20003800000 */
[----:B------:R-:W-:Y:S01]  /*0fb0*/  HADD2.F32 R28, -RZ, R10.H1_H1 ;  /* 0x3000000aff1c7230 */ /* 0x000fe20000004100 */
[----:B------:R-:W-:Y:S01]  /*0fc0*/  LOP3.LUT R195, R184, 0x3, RZ, 0xc0, !PT ;  /* 0x00000003b8c37812 */ /* 0x000fe200078ec0ff */
[--C-:B------:R-:W-:Y:S01]  /*0fd0*/  HADD2.F32 R27, -RZ, R11.reuse.H0_H0 ;  /* 0x2000000bff1b7230 */ /* 0x100fe20000004100 */
[----:B------:R-:W-:Y:S01]  /*0fe0*/  ULDC.U8 UR25, c[0x0][0x2a0] ;  /* 0x0000a80000197ab9 */ /* 0x000fe20000000000 */
[----:B------:R-:W-:Y:S01]  /*0ff0*/  HADD2.F32 R26, -RZ, R11.H1_H1 ;  /* 0x3000000bff1a7230 */ /* 0x000fe20000004100 */
[----:B------:R-:W-:Y:S01]  /*1000*/  ULDC UR36, c[0x0][0x218] ;  /* 0x0000860000247ab9 */ /* 0x000fe20000000800 */
[--C-:B------:R-:W-:Y:S01]  /*1010*/  HADD2.F32 R40, -RZ, R32.reuse.H0_H0 ;  /* 0x20000020ff287230 */ /* 0x100fe20000004100 */
[----:B------:R-:W-:Y:S01]  /*1020*/  ULDC UR34, c[0x0][0x2d8] ;  /* 0x0000b60000227ab9 */ /* 0x000fe20000000800 */
[----:B------:R-:W-:Y:S01]  /*1030*/  HADD2.F32 R41, -RZ, R32.H1_H1 ;  /* 0x30000020ff297230 */ /* 0x000fe20000004100 */
[----:B------:R-:W-:Y:S01]  /*1040*/  UISETP.NE.AND UP0, UPT, UR25, URZ, UPT ;  /* 0x0000003f1900728c */ /* 0x000fe2000bf05270 */
[--C-:B------:R-:W-:Y:S01]  /*1050*/  HADD2.F32 R38, -RZ, R33.reuse.H0_H0 ;  /* 0x20000021ff267230 */ /* 0x100fe20000004100 */
[----:B------:R-:W-:Y:S01]  /*1060*/  ULDC.64 UR26, c[0x0][0x230] ;  /* 0x00008c00001a7ab9 */ /* 0x000fe20000000a00 */
[----:B------:R-:W-:Y:S01]  /*1070*/  HADD2.F32 R39, -RZ, R33.H1_H1 ;  /* 0x30000021ff277230 */ /* 0x000fe20000004100 */
[----:B------:R-:W-:Y:S01]  /*1080*/  ULDC.64 UR28, c[0x0][0x238] ;  /* 0x00008e00001c7ab9 */ /* 0x000fe20000000a00 */
        /* <DEDUP_REMOVED lines=36> */
[----:B------:R-:W-:Y:S02]  /*12d0*/  IMAD R193, R185, -0x2daee0ad, RZ ;  /* 0xd2511f53b9c17824 */ /* 0x000fe400078e02ff */
[----:B------:R-:W-:Y:S02]  /*12e0*/  IMAD R53, R182, -0x326172a9, RZ ;  /* 0xcd9e8d57b6357824 */ /* 0x000fe400078e02ff */
[----:B------:R-:W-:-:S04]  /*12f0*/  IMAD.HI.U32 R192, R198, -0x326172a9, RZ ;  /* 0xcd9e8d57c6c07827 */ /* 0x000fc800078e00ff */
[----:B------:R-:W-:Y:S01]  /*1300*/  IMAD.WIDE.U32 R196, R196, -0x2daee0ad, RZ ;  /* 0xd2511f53c4c47825 */ /* 0x000fe200078e00ff */
[----:B------:R-:W-:-:S03]  /*1310*/  LOP3.LUT R192, R192, UR24, R53, 0x96, !PT ;  /* 0x00000018c0c07c12 */ /* 0x000fc6000f8e9635 */
[--C-:B------:R-:W-:Y:S01]  /*1320*/  HADD2.F32 R5, -RZ, R114.reuse.H0_H0 ;  /* 0x20000072ff057230 */ /* 0x100fe20000004100 */
[----:B------:R-:W-:Y:S01]  /*1330*/  LOP3.LUT R193, R197, UR35, R193, 0x96, !PT ;  /* 0x00000023c5c17c12 */ /* 0x000fe2000f8e96c1 */
        /* <DEDUP_REMOVED lines=68> */
[----:B------:R-:W-:Y:S02]  /*1780*/  HADD2.F32 R35, -RZ, R35.H1_H1 ;  /* 0x30000023ff237230 */ /* 0x000fe40000004100 */
[----:B------:R-:W-:Y:S02]  /*1790*/  HADD2.F32 R19, -RZ, R19.H1_H1 ;  /* 0x30000013ff137230 */ /* 0x000fe40000004100 */
        /* <DEDUP_REMOVED lines=45> */
[--C-:B------:R-:W-:Y:S02]  /*1a70*/  HADD2.F32 R185, -RZ, R99.reuse.H0_H0 ;  /* 0x20000063ffb97230 */ /* 0x100fe40000004100 */
[----:B------:R-:W-:Y:S02]  /*1a80*/  HADD2.F32 R182, -RZ, R99.H1_H1 ;  /* 0x30000063ffb67230 */ /* 0x000fe40000004100 */
[----:B------:R-:W-:Y:S02]  /*1a90*/  IMAD R198, R198, -0x326172a9, RZ ;  /* 0xcd9e8d57c6c67824 */ /* 0x000fe400078e02ff */
[----:B------:R-:W-:-:S07]  /*1aa0*/  IMAD.MOV.U32 R194, RZ, RZ, RZ ;  /* 0x000000ffffc27224 */ /* 0x000fce00078e00ff */
.L_x_4898:
        /* <DEDUP_REMOVED lines=34> */
.L_x_4236:
[----:B------:R-:W-:-:S07]  /*1cd0*/  IMAD.MOV.U32 R214, RZ, RZ, R198 ;  /* 0x000000ffffd67224 */ /* 0x000fce00078e00c6 */
.L_x_4237:
[----:B------:R-:W-:Y:S05]  /*1ce0*/  BSYNC B2 ;  /* 0x0000000000027941 */ /* 0x000fea0003800000 */
.L_x_4235:
        /* <DEDUP_REMOVED lines=16> */
.L_x_4241:
[----:B------:R-:W-:Y:S05]  /*1df0*/  BSYNC B3 ;  /* 0x0000000000037941 */ /* 0x000fea0003800000 */
.L_x_4240:
        /* <DEDUP_REMOVED lines=42> */
[----:B------:R-:W-:-:S07]  /*20a0*/  LOP3.LUT R193, R197, UR35, R70, 0x96, !PT ;  /* 0x00000023c5c17c12 */ /* 0x000fce000f8e9646 */
.L_x_4239:
[----:B------:R-:W-:Y:S05]  /*20b0*/  BSYNC B2 ;  /* 0x0000000000027941 */ /* 0x000fea0003800000 */
.L_x_4238:
[----:B------:R-:W0:Y:S01]  /*20c0*/  LDC R71, c[0x0][0x294] ;  /* 0x0000a500ff477b82 */ /* 0x000e220000000800 */
[----:B------:R-:W-:Y:S01]  /*20d0*/  I2FP.F32.U32 R204, R214 ;  /* 0x000000d600cc7245 */ /* 0x000fe20000201000 */
[----:B------:R-:W-:Y:S01]  /*20e0*/  IMAD.MOV.U32 R239, RZ, RZ, 0x2f800000 ;  /* 0x2f800000ffef7424 */ /* 0x000fe200078e00ff */
[----:B------:R-:W-:Y:S01]  /*20f0*/  ISETP.NE.U32.AND P2, PT, R68, RZ, PT ;  /* 0x000000ff4400720c */ /* 0x000fe20003f45070 */
[----:B-----5:R-:W-:Y:S01]  /*2100*/  HADD2.F32 R195, -RZ, R64.H0_H0 ;  /* 0x20000040ffc37230 */ /* 0x020fe20000004100 */
[----:B------:R-:W-:Y:S01]  /*2110*/  LOP3.LUT R42, R42, 0xffffffef, RZ, 0xc0, !PT ;  /* 0xffffffef2a2a7812 */ /* 0x000fe200078ec0ff */
[----:B------:R-:W-:Y:S01]  /*2120*/  FFMA.FTZ R204, R204, R239, 1.1641532182693481445e-10 ;  /* 0x2f000000cccc7423 */ /* 0x000fe200000100ef */
[----:B------:R-:W-:Y:S01]  /*2130*/  ISETP.NE.AND.EX P2, PT, R69, RZ, PT, P2 ;  /* 0x000000ff4500720c */ /* 0x000fe20003f45320 */
[----:B------:R-:W1:Y:S03]  /*2140*/  LDC R70, c[0x0][0x298] ;  /* 0x0000a600ff467b82 */ /* 0x000e660000000800 */
[----:B0-----:R-:W-:Y:S01]  /*2150*/  FSETP.GTU.FTZ.AND P3, PT, R204, R71, PT ;  /* 0x00000047cc00720b */ /* 0x001fe20003f7c000 */
[----:B-1----:R-:W-:-:S12]  /*2160*/  FMUL.FTZ R195, R195, R70 ;  /* 0x00000046c3c37220 */ /* 0x002fd80000410000 */
[----:B------:R-:W-:Y:S02]  /*2170*/  @P3 LOP3.LUT R42, R42, 0x10, RZ, 0xfc, !PT ;  /* 0x000000102a2a3812 */ /* 0x000fe400078efcff */
[----:B------:R-:W-:Y:S01]  /*2180*/  FSEL R197, R195, RZ, !P3 ;  /* 0x000000ffc3c57208 */ /* 0x000fe20005800000 */
[----:B------:R-:W-:Y:S06]  /*2190*/  @P2 BRA `(.L_x_4242) ;  /* 0x0000000000182947 */ /* 0x000fec0003800000 */
[----:B------:R-:W-:Y:S01]  /*21a0*/  MOV R68, R215 ;  /* 0x000000d700447202 */ /* 0x000fe20000000f00 */
[----:B------:R-:W-:Y:S06]  /*21b0*/  @!P0 BRA `(.L_x_4243) ;  /* 0x0000000400688947 */ /* 0x000fec0003800000 */
[----:B------:R-:W-:Y:S02]  /*21c0*/  HADD2.F32 R204, -RZ, R60.H0_H0 ;  /* 0x2000003cffcc7230 */ /* 0x000fe40000004100 */
[----:B------:R-:W-:-:S03]  /*21d0*/  IMAD.MOV.U32 R68, RZ, RZ, R215 ;  /* 0x000000ffff447224 */ /* 0x000fc600078e00d7 */
[----:B------:R-:W-:Y:S01]  /*21e0*/  FADD.FTZ R197, R204, R197 ;  /* 0x000000c5ccc57221 */ /* 0x000fe20000010000 */
[----:B------:R-:W-:Y:S06]  /*21f0*/  BRA `(.L_x_4243) ;  /* 0x0000000400587947 */ /* 0x000fec0003800000 */
.L_x_4242:
        /* <DEDUP_REMOVED lines=12> */
.L_x_4245:
[----:B------:R-:W-:-:S07]  /*22c0*/  MOV R191, R198 ;  /* 0x000000c600bf7202 */ /* 0x000fce0000000f00 */
.L_x_4246:
[----:B------:R-:W-:Y:S05]  /*22d0*/  BSYNC B2 ;  /* 0x0000000000027941 */ /* 0x000fea0003800000 */
.L_x_4244:
        /* <DEDUP_REMOVED lines=16> */
.L_x_4250:
[----:B------:R-:W-:Y:S05]  /*23e0*/  BSYNC B3 ;  /* 0x0000000000037941 */ /* 0x000fea0003800000 */
.L_x_4249:
        /* <DEDUP_REMOVED lines=44> */
.L_x_4248:
[----:B------:R-:W-:Y:S05]  /*26b0*/  BSYNC B2 ;  /* 0x0000000000027941 */ /* 0x000fea0003800000 */
.L_x_4247:
[----:B------:R-:W-:Y:S01]  /*26c0*/  I2FP.F32.U32 R204, R191 ;  /* 0x000000bf00cc7245 */ /* 0x000fe20000201000 */
[----:B------:R-:W-:Y:S02]  /*26d0*/  HADD2.F32 R69, -RZ, R52.H0_H0 ;  /* 0x20000034ff457230 */ /* 0x000fe40000004100 */
[----:B------:R-:W-:Y:S02]  /*26e0*/  @P0 HADD2.F32 R214, -RZ, R60.H0_H0 ;  /* 0x2000003cffd60230 */ /* 0x000fe40000004100 */
[----:B------:R-:W-:Y:S01]  /*26f0*/  FFMA.FTZ R204, R204, R239, 1.1641532182693481445e-10 ;  /* 0x2f000000cccc7423 */ /* 0x000fe200000100ef */
[----:B------:R-:W-:-:S04]  /*2700*/  FMUL.FTZ R69, R69, R70 ;  /* 0x0000004645457220 */ /* 0x000fc80000410000 */
[----:B------:R-:W-:-:S04]  /*2710*/  FSETP.GTU.FTZ.AND P3, PT, R204, R71, PT ;  /* 0x00000047cc00720b */ /* 0x000fc80003f7c000 */
[----:B------:R-:W-:Y:S02]  /*2720*/  FSEL R204, R69, RZ, !P3 ;  /* 0x000000ff45cc7208 */ /* 0x000fe40005800000 */
[----:B------:R-:W-:-:S03]  /*2730*/  SEL R191, RZ, 0x1, P3 ;  /* 0x00000001ffbf7807 */ /* 0x000fc60001800000 */
[----:B------:R-:W-:-:S04]  /*2740*/  FADD.FTZ R197, R204, R197 ;  /* 0x000000c5ccc57221 */ /* 0x000fc80000010000 */
[----:B------:R-:W-:-:S07]  /*2750*/  @P0 FADD.FTZ R197, R214, R197 ;  /* 0x000000c5d6c50221 */ /* 0x000fce0000010000 */
.L_x_4243:
        /* <DEDUP_REMOVED lines=12> */
.L_x_4252:
[----:B------:R-:W-:-:S07]  /*2820*/  MOV R195, R198 ;  /* 0x000000c600c37202 */ /* 0x000fce0000000f00 */
.L_x_4253:
[----:B------:R-:W-:Y:S05]  /*2830*/  BSYNC B2 ;  /* 0x0000000000027941 */ /* 0x000fea0003800000 */
.L_x_4251:
        /* <DEDUP_REMOVED lines=16> */
.L_x_4257:
[----:B------:R-:W-:Y:S05]  /*2940*/  BSYNC B3 ;  /* 0x0000000000037941 */ /* 0x000fea0003800000 */
.L_x_4256:
        /* <DEDUP_REMOVED lines=44> */
.L_x_4255:
[----:B------:R-:W-:Y:S05]  /*2c10*/  BSYNC B2 ;  /* 0x0000000000027941 */ /* 0x000fea0003800000 */
.L_x_4254:
[----:B------:R-:W-:Y:S01]  /*2c20*/  I2FP.F32.U32 R68, R195 ;  /* 0x000000c300447245 */ /* 0x000fe20000201000 */
[----:B------:R-:W-:Y:S01]  /*2c30*/  HADD2.F32 R195, -RZ, R64.H1_H1 ;  /* 0x30000040ffc37230 */ /* 0x000fe20000004100 */
        /* <DEDUP_REMOVED lines=9> */
[----:B------:R-:W-:Y:S01]  /*2cd0*/  HADD2.F32 R195, -RZ, R60.H1_H1 ;  /* 0x3000003cffc37230 */ /* 0x000fe20000004100 */
[----:B------:R-:W-:-:S04]  /*2ce0*/  MOV R68, R69 ;  /* 0x0000004500447202 */ /* 0x000fc80000000f00 */
[----:B------:R-:W-:Y:S01]  /*2cf0*/  FADD.FTZ R204, R195, R204 ;  /* 0x000000ccc3cc7221 */ /* 0x000fe20000010000 */
[----:B------:R-:W-:Y:S06]  /*2d00*/  BRA `(.L_x_4259) ;  /* 0x0000000400587947 */ /* 0x000fec0003800000 */
.L_x_4258:
        /* <DEDUP_REMOVED lines=12> */
.L_x_4261:
[----:B------:R-:W-:-:S07]  /*2dd0*/  IMAD.MOV.U32 R64, RZ, RZ, R198 ;  /* 0x000000ffff407224 */ /* 0x000fce00078e00c6 */
.L_x_4262:
[----:B------:R-:W-:Y:S05]  /*2de0*/  BSYNC B2 ;  /* 0x0000000000027941 */ /* 0x000fea0003800000 */
.L_x_4260:
        /* <DEDUP_REMOVED lines=16> */
.L_x_4266:
[----:B------:R-:W-:Y:S05]  /*2ef0*/  BSYNC B3 ;  /* 0x0000000000037941 */ /* 0x000fea0003800000 */
.L_x_4265:
        /* <DEDUP_REMOVED lines=44> */
.L_x_4264:
[----:B------:R-:W-:Y:S05]  /*31c0*/  BSYNC B2 ;  /* 0x0000000000027941 */ /* 0x000fea0003800000 */
.L_x_4263:
[----:B------:R-:W-:Y:S01]  /*31d0*/  I2FP.F32.U32 R64, R64 ;  /* 0x0000004000407245 */ /* 0x000fe20000201000 */
[----:B------:R-:W-:Y:S02]  /*31e0*/  HADD2.F32 R69, -RZ, R52.H1_H1 ;  /* 0x30000034ff457230 */ /* 0x000fe40000004100 */
[----:B------:R-:W-:Y:S02]  /*31f0*/  @P0 HADD2.F32 R195, -RZ, R60.H1_H1 ;  /* 0x3000003cffc30230 */ /* 0x000fe40000004100 */
[----:B------:R-:W-:Y:S01]  /*3200*/  FFMA.FTZ R64, R64, R239, 1.1641532182693481445e-10 ;  /* 0x2f00000040407423 */ /* 0x000fe200000100ef */
[----:B------:R-:W-:-:S04]  /*3210*/  FMUL.FTZ R69, R69, R70 ;  /* 0x0000004645457220 */ /* 0x000fc80000410000 */
[----:B------:R-:W-:-:S04]  /*3220*/  FSETP.GTU.FTZ.AND P3, PT, R64, R71, PT ;  /* 0x000000474000720b */ /* 0x000fc80003f7c000 */
[----:B------:R-:W-:Y:S02]  /*3230*/  FSEL R69, R69, RZ, !P3 ;  /* 0x000000ff45457208 */ /* 0x000fe40005800000 */
[----:B------:R-:W-:-:S03]  /*3240*/  SEL R190, RZ, 0x1, P3 ;  /* 0x00000001ffbe7807 */ /* 0x000fc60001800000 */
[----:B------:R-:W-:-:S04]  /*3250*/  FADD.FTZ R204, R69, R204 ;  /* 0x000000cc45cc7221 */ /* 0x000fc80000010000 */
[----:B------:R-:W-:-:S07]  /*3260*/  @P0 FADD.FTZ R204, R195, R204 ;  /* 0x000000ccc3cc0221 */ /* 0x000fce0000010000 */
.L_x_4259:
        /* <DEDUP_REMOVED lines=12> */
.L_x_4268:
[----:B------:R-:W-:-:S07]  /*3330*/  IMAD.MOV.U32 R64, RZ, RZ, R198 ;  /* 0x000000ffff407224 */ /* 0x000fce00078e00c6 */
.L_x_4269:
[----:B------:R-:W-:Y:S05]  /*3340*/  BSYNC B2 ;  /* 0x0000000000027941 */ /* 0x000fea0003800000 */
.L_x_4267:
        /* <DEDUP_REMOVED lines=16> */
.L_x_4273:
[----:B------:R-:W-:Y:S05]  /*3450*/  BSYNC B3 ;  /* 0x0000000000037941 */ /* 0x000fea0003800000 */
.L_x_4272:
        /* <DEDUP_REMOVED lines=44> */
.L_x_4271:
[----:B------:R-:W-:Y:S05]  /*3720*/  BSYNC B2 ;  /* 0x0000000000027941 */ /* 0x000fea0003800000 */
.L_x_4270:
[----:B------:R-:W-:Y:S01]  /*3730*/  I2FP.F32.U32 R64, R64 ;  /* 0x0000004000407245 */ /* 0x000fe20000201000 */
[----:B------:R-:W-:Y:S01]  /*3740*/  HADD2.F32 R195, -RZ, R65.H0_H0 ;  /* 0x20000041ffc37230 */ /* 0x000fe20000004100 */
        /* <DEDUP_REMOVED lines=9> */
[----:B------:R-:W-:Y:S02]  /*37e0*/  HADD2.F32 R64, -RZ, R61.H0_H0 ;  /* 0x2000003dff407230 */ /* 0x000fe40000004100 */
[----:B------:R-:W-:-:S03]  /*37f0*/  IMAD.MOV.U32 R68, RZ, RZ, R69 ;  /* 0x000000ffff447224 */ /* 0x000fc600078e0045 */
[----:B------:R-:W-:Y:S01]  /*3800*/  FADD.FTZ R205, R64, R205 ;  /* 0x000000cd40cd7221 */ /* 0x000fe20000010000 */
[----:B------:R-:W-:Y:S06]  /*3810*/  BRA `(.L_x_4275) ;  /* 0x0000000400587947 */ /* 0x000fec0003800000 */
.L_x_4274:
        /* <DEDUP_REMOVED lines=12> */
.L_x_4277:
[----:B------:R-:W-:-:S07]  /*38e0*/  IMAD.MOV.U32 R64, RZ, RZ, R198 ;  /* 0x000000ffff407224 */ /* 0x000fce00078e00c6 */
.L_x_4278:
[----:B------:R-:W-:Y:S05]  /*38f0*/  BSYNC B2 ;  /* 0x0000000000027941 */ /* 0x000fea0003800000 */
.L_x_4276:
        /* <DEDUP_REMOVED lines=16> */
.L_x_4282:
[----:B------:R-:W-:Y:S05]  /*3a00*/  BSYNC B3 ;  /* 0x0000000000037941 */ /* 0x000fea0003800000 */
.L_x_4281:
        /* <DEDUP_REMOVED lines=44> */
.L_x_4280:
[----:B------:R-:W-:Y:S05]  /*3cd0*/  BSYNC B2 ;  /* 0x0000000000027941 */ /* 0x000fea0003800000 */
.L_x_4279:
        /* <DEDUP_REMOVED lines=10> */
.L_x_4275:
        /* <DEDUP_REMOVED lines=12> */
.L_x_4284:
[----:B------:R-:W-:-:S07]  /*3e40*/  IMAD.MOV.U32 R64, RZ, RZ, R198 ;  /* 0x000000ffff407224 */ /* 0x000fce00078e00c6 */
.L_x_4285:
[----:B------:R-:W-:Y:S05]  /*3e50*/  BSYNC B2 ;  /* 0x0000000000027941 */ /* 0x000fea0003800000 */
.L_x_4283:
        /* <DEDUP_REMOVED lines=16> */
.L_x_4289:
[----:B------:R-:W-:Y:S05]  /*3f60*/  BSYNC B3 ;  /* 0x0000000000037941 */ /* 0x000fea0003800000 */
.L_x_4288:
        /* <DEDUP_REMOVED lines=44> */
.L_x_4287:
[----:B------:R-:W-:Y:S05]  /*4230*/  BSYNC B2 ;  /* 0x0000000000027941 */ /* 0x000fea0003800000 */
.L_x_4286:
        /* <DEDUP_REMOVED lines=11> */
[----:B------:R-:W-:Y:S02]  /*42f0*/  HADD2.F32 R65, -RZ, R61.H1_H1 ;  /* 0x3000003dff417230 */ /* 0x000fe40000004100 */
[----:B------:R-:W-:-:S03]  /*4300*/  IMAD.MOV.U32 R64, RZ, RZ, R69 ;  /* 0x000000ffff407224 */ /* 0x000fc600078e0045 */
[----:B------:R-:W-:Y:S01]  /*4310*/  FADD.FTZ R214, R65, R214 ;  /* 0x000000d641d67221 */ /* 0x000fe20000010000 */
[----:B------:R-:W-:Y:S06]  /*4320*/  BRA `(.L_x_4291) ;  /* 0x0000000400587947 */ /* 0x000fec0003800000 */
.L_x_4290:
        /* <DEDUP_REMOVED lines=12> */
.L_x_4293:
[----:B------:R-:W-:-:S07]  /*43f0*/  MOV R188, R198 ;  /* 0x000000c600bc7202 */ /* 0x000fce0000000f00 */
.L_x_4294:
[----:B------:R-:W-:Y:S05]  /*4400*/  BSYNC B2 ;  /* 0x0000000000027941 */ /* 0x000fea0003800000 */
.L_x_4292:
        /* <DEDUP_REMOVED lines=16> */
.L_x_4298:
[----:B------:R-:W-:Y:S05]  /*4510*/  BSYNC B3 ;  /* 0x0000000000037941 */ /* 0x000fea0003800000 */
.L_x_4297:
        /* <DEDUP_REMOVED lines=44> */
.L_x_4296:
[----:B------:R-:W-:Y:S05]  /*47e0*/  BSYNC B2 ;  /* 0x0000000000027941 */ /* 0x000fea0003800000 */
.L_x_4295:
        /* <DEDUP_REMOVED lines=10> */
.L_x_4291:
        /* <DEDUP_REMOVED lines=12> */
.L_x_4300:
[----:B------:R-:W-:-:S07]  /*4950*/  MOV R195, R198 ;  /* 0x000000c600c37202 */ /* 0x000fce0000000f00 */
.L_x_4301:
[----:B------:R-:W-:Y:S05]  /*4960*/  BSYNC B2 ;  /* 0x0000000000027941 */ /* 0x000fea0003800000 */
.L_x_4299:
        /* <DEDUP_REMOVED lines=16> */
.L_x_4305:
[----:B------:R-:W-:Y:S05]  /*4a70*/  BSYNC B3 ;  /* 0x0000000000037941 */ /* 0x000fea0003800000 */
.L_x_4304:
        /* <DEDUP_REMOVED lines=44> */
.L_x_4303:
[----:B------:R-:W-:Y:S05]  /*4d40*/  BSYNC B2 ;  /* 0x0000000000027941 */ /* 0x000fea0003800000 */
.L_x_4302:
        /* <DEDUP_REMOVED lines=11> */
[----:B------:R-:W-:Y:S01]  /*4e00*/  HADD2.F32 R68, -RZ, R62.H0_H0 ;  /* 0x2000003eff447230 */ /* 0x000fe20000004100 */
[----:B------:R-:W-:-:S04]  /*4e10*/  MOV R64, R65 ;  /* 0x0000004100407202 */ /* 0x000fc80000000f00 */
[----:B------:R-:W-:Y:S01]  /*4e20*/  FADD.FTZ R215, R68, R215 ;  /* 0x000000d744d77221 */ /* 0x000fe20000010000 */
[----:B------:R-:W-:Y:S06]  /*4e30*/  BRA `(.L_x_4307) ;  /* 0x0000000400587947 */ /* 0x000fec0003800000 */
.L_x_4306:
        /* <DEDUP_REMOVED lines=12> */
.L_x_4309:
[----:B------:R-:W-:-:S07]  /*4f00*/  IMAD.MOV.U32 R187, RZ, RZ, R198 ;  /* 0x000000ffffbb7224 */ /* 0x000fce00078e00c6 */
.L_x_4310:
[----:B------:R-:W-:Y:S05]  /*4f10*/  BSYNC B2 ;  /* 0x0000000000027941 */ /* 0x000fea0003800000 */
.L_x_4308:
        /* <DEDUP_REMOVED lines=16> */
.L_x_4314:
[----:B------:R-:W-:Y:S05]  /*5020*/  BSYNC B3 ;  /* 0x0000000000037941 */ /* 0x000fea0003800000 */
.L_x_4313:
        /* <DEDUP_REMOVED lines=44> */
.L_x_4312:
[----:B------:R-:W-:Y:S05]  /*52f0*/  BSYNC B2 ;  /* 0x0000000000027941 */ /* 0x000fea0003800000 */
.L_x_4311:
        /* <DEDUP_REMOVED lines=10> */
.L_x_4307:
        /* <DEDUP_REMOVED lines=12> */
.L_x_4316:
[----:B------:R-:W-:-:S07]  /*5460*/  IMAD.MOV.U32 R195, RZ, RZ, R198 ;  /* 0x000000ffffc37224 */ /* 0x000fce00078e00c6 */
.L_x_4317:
[----:B------:R-:W-:Y:S05]  /*5470*/  BSYNC B2 ;  /* 0x0000000000027941 */ /* 0x000fea0003800000 */
.L_x_4315:
        /* <DEDUP_REMOVED lines=16> */
.L_x_4321:
[----:B------:R-:W-:Y:S05]  /*5580*/  BSYNC B3 ;  /* 0x0000000000037941 */ /* 0x000fea0003800000 */
.L_x_4320:
        /* <DEDUP_REMOVED lines=44> */
.L_x_4319:
[----:B------:R-:W-:Y:S05]  /*5850*/  BSYNC B2 ;  /* 0x0000000000027941 */ /* 0x000fea0003800000 */
.L_x_4318:
[----:B------:R-:W-:Y:S01]  /*5860*/  I2FP.F32.U32 R64, R195 ;  /* 0x000000c300407245 */ /* 0x000fe20000201000 */
[----:B------:R-:W-:-:S04]  /*5870*/  HADD2.F32 R69, -RZ, R66.H1_H1 ;  /* 0x30000042ff457230 */ /* 0x000fc80000004100 */
[----:B------:R-:W-:Y:S01]  /*5880*/  FFMA.FTZ R64, R64, R239, 1.1641532182693481445e-10 ;  /* 0x2f00000040407423 */ /* 0x000fe200000100ef */
[----:B------:R-:W-:-:S04]  /*5890*/  FMUL.FTZ R69, R69, R70 ;  /* 0x0000004645457220 */ /* 0x000fc80000410000 */
[----:B------:R-:W-:-:S04]  /*58a0*/  FSETP.GTU.FTZ.AND P3, PT, R64, R71, PT ;  /* 0x000000474000720b */ /* 0x000fc80003f7c000 */
[----:B------:R-:W-:Y:S01]  /*58b0*/  FSEL R224, R69, RZ, !P3 ;  /* 0x000000ff45e07208 */ /* 0x000fe20005800000 */
[----:B------:R-:W-:Y:S08]  /*58c0*/  @P2 BRA `(.L_x_4322) ;  /* 0x0000000000182947 */ /* 0x000ff00003800000 */
[----:B------:R-:W-:Y:S01]  /*58d0*/  IMAD.MOV.U32 R64, RZ, RZ, R65 ;  /* 0x000000ffff407224 */ /* 0x000fe200078e0041 */
[----:B------:R-:W-:Y:S06]  /*58e0*/  @!P0 BRA `(.L_x_4323) ;  /* 0x0000000400688947 */ /* 0x000fec0003800000 */
[----:B------:R-:W-:Y:S02]  /*58f0*/  HADD2.F32 R69, -RZ, R62.H1_H1 ;  /* 0x3000003eff457230 */ /* 0x000fe40000004100 */
[----:B------:R-:W-:-:S03]  /*5900*/  IMAD.MOV.U32 R64, RZ, RZ, R65 ;  /* 0x000000ffff407224 */ /* 0x000fc600078e0041 */
[----:B------:R-:W-:Y:S01]  /*5910*/  FADD.FTZ R224, R69, R224 ;  /* 0x000000e045e07221 */ /* 0x000fe20000010000 */
[----:B------:R-:W-:Y:S06]  /*5920*/  BRA `(.L_x_4323) ;  /* 0x0000000400587947 */ /* 0x000fec0003800000 */
.L_x_4322:
        /* <DEDUP_REMOVED lines=12> */
.L_x_4325:
[----:B------:R-:W-:-:S07]  /*59f0*/  IMAD.MOV.U32 R66, RZ, RZ, R198 ;  /* 0x000000ffff427224 */ /* 0x000fce00078e00c6 */
.L_x_4326:
[----:B------:R-:W-:Y:S05]  /*5a00*/  BSYNC B2 ;  /* 0x0000000000027941 */ /* 0x000fea0003800000 */
.L_x_4324:
        /* <DEDUP_REMOVED lines=16> */
.L_x_4330:
[----:B------:R-:W-:Y:S05]  /*5b10*/  BSYNC B3 ;  /* 0x0000000000037941 */ /* 0x000fea0003800000 */
.L_x_4329:
        /* <DEDUP_REMOVED lines=44> */
.L_x_4328:
[----:B------:R-:W-:Y:S05]  /*5de0*/  BSYNC B2 ;  /* 0x0000000000027941 */ /* 0x000fea0003800000 */
.L_x_4327:
        /* <DEDUP_REMOVED lines=10> */
.L_x_4323:
        /* <DEDUP_REMOVED lines=12> */
.L_x_4332:
[----:B------:R-:W-:-:S07]  /*5f50*/  IMAD.MOV.U32 R66, RZ, RZ, R198 ;  /* 0x000000ffff427224 */ /* 0x000fce00078e00c6 */
.L_x_4333:
[----:B------:R-:W-:Y:S05]  /*5f60*/  BSYNC B2 ;  /* 0x0000000000027941 */ /* 0x000fea0003800000 */
.L_x_4331:
        /* <DEDUP_REMOVED lines=16> */
.L_x_4337:
[----:B------:R-:W-:Y:S05]  /*6070*/  BSYNC B3 ;  /* 0x0000000000037941 */ /* 0x000fea0003800000 */
.L_x_4336:
        /* <DEDUP_REMOVED lines=44> */
.L_x_4335:
[----:B------:R-:W-:Y:S05]  /*6340*/  BSYNC B2 ;  /* 0x0000000000027941 */ /* 0x000fea0003800000 */
.L_x_4334:
[----:B------:R-:W-:Y:S01]  /*6350*/  I2FP.F32.U32 R64, R66 ;  /* 0x0000004200407245 */ /* 0x000fe20000201000 */
[----:B------:R-:W-:-:S04]  /*6360*/  HADD2.F32 R69, -RZ, R67.H0_H0 ;  /* 0x20000043ff457230 */ /* 0x000fc80000004100 */
[----:B------:R-:W-:Y:S01]  /*6370*/  FFMA.FTZ R64, R64, R239, 1.1641532182693481445e-10 ;  /* 0x2f00000040407423 */ /* 0x000fe200000100ef */
[----:B------:R-:W-:-:S04]  /*6380*/  FMUL.FTZ R69, R69, R70 ;  /* 0x0000004645457220 */ /* 0x000fc80000410000 */
[----:B------:R-:W-:-:S04]  /*6390*/  FSETP.GTU.FTZ.AND P4, PT, R64, R71, PT ;  /* 0x000000474000720b */ /* 0x000fc80003f9c000 */
[----:B------:R-:W-:Y:S01]  /*63a0*/  FSEL R225, R69, RZ, !P4 ;  /* 0x000000ff45e17208 */ /* 0x000fe20006000000 */
[----:B------:R-:W-:Y:S08]  /*63b0*/  @P2 BRA `(.L_x_4338) ;  /* 0x0000000000182947 */ /* 0x000ff00003800000 */
[----:B------:R-:W-:Y:S01]  /*63c0*/  MOV R64, R65 ;  /* 0x0000004100407202 */ /* 0x000fe20000000f00 */
[----:B------:R-:W-:Y:S06]  /*63d0*/  @!P0 BRA `(.L_x_4339) ;  /* 0x0000000400688947 */ /* 0x000fec0003800000 */
[----:B------:R-:W-:Y:S02]  /*63e0*/  HADD2.F32 R66, -RZ, R63.H0_H0 ;  /* 0x2000003fff427230 */ /* 0x000fe40000004100 */
[----:B------:R-:W-:-:S03]  /*63f0*/  IMAD.MOV.U32 R64, RZ, RZ, R65 ;  /* 0x000000ffff407224 */ /* 0x000fc600078e0041 */
[----:B------:R-:W-:Y:S01]  /*6400*/  FADD.FTZ R225, R66, R225 ;  /* 0x000000e142e17221 */ /* 0x000fe20000010000 */
[----:B------:R-:W-:Y:S06]  /*6410*/  BRA `(.L_x_4339) ;  /* 0x0000000400587947 */ /* 0x000fec0003800000 */
.L_x_4338:
        /* <DEDUP_REMOVED lines=12> */
.L_x_4341:
[----:B------:R-:W-:-:S07]  /*64e0*/  MOV R66, R198 ;  /* 0x000000c600427202 */ /* 0x000fce0000000f00 */
.L_x_4342:
[----:B------:R-:W-:Y:S05]  /*64f0*/  BSYNC B2 ;  /* 0x0000000000027941 */ /* 0x000fea0003800000 */
.L_x_4340:
        /* <DEDUP_REMOVED lines=16> */
.L_x_4346:
[----:B------:R-:W-:Y:S05]  /*6600*/  BSYNC B3 ;  /* 0x0000000000037941 */ /* 0x000fea0003800000 */
.L_x_4345:
        /* <DEDUP_REMOVED lines=44> */
.L_x_4344:
[----:B------:R-:W-:Y:S05]  /*68d0*/  BSYNC B2 ;  /* 0x0000000000027941 */ /* 0x000fea0003800000 */
.L_x_4343:
[----:B------:R-:W-:Y:S01]  /*68e0*/  I2FP.F32.U32 R66, R66 ;  /* 0x0000004200427245 */ /* 0x000fe20000201000 */
[----:B------:R-:W-:-:S04]  /*68f0*/  HADD2.F32 R65, -RZ, R55.H0_H0 ;  /* 0x20000037ff417230 */ /* 0x000fc80000004100 */
[----:B------:R-:W-:Y:S01]  /*6900*/  FFMA.FTZ R66, R66, R239, 1.1641532182693481445e-10 ;  /* 0x2f00000042427423 */ /* 0x000fe200000100ef */
[----:B------:R-:W-:-:S04]  /*6910*/  FMUL.FTZ R65, R65, R70 ;  /* 0x0000004641417220 */ /* 0x000fc80000410000 */
[----:B------:R-:W-:-:S04]  /*6920*/  FSETP.GTU.FTZ.AND P5, PT, R66, R71, PT ;  /* 0x000000474200720b */ /* 0x000fc80003fbc000 */
[----:B------:R-:W-:Y:S02]  /*6930*/  FSEL R66, R65, RZ, !P5 ;  /* 0x000000ff41427208 */ /* 0x000fe40006800000 */
[----:B------:R-:W-:-:S03]  /*6940*/  SEL R184, RZ, 0x1, P5 ;  /* 0x00000001ffb87807 */ /* 0x000fc60002800000 */
[----:B------:R-:W-:Y:S01]  /*6950*/  FADD.FTZ R225, R66, R225 ;  /* 0x000000e142e17221 */ /* 0x000fe20000010000 */
[----:B------:R-:W-:-:S05]  /*6960*/  @P0 HADD2.F32 R66, -RZ, R63.H0_H0 ;  /* 0x2000003fff420230 */ /* 0x000fca0000004100 */
[----:B------:R-:W-:-:S07]  /*6970*/  @P0 FADD.FTZ R225, R66, R225 ;  /* 0x000000e142e10221 */ /* 0x000fce0000010000 */
.L_x_4339:
        /* <DEDUP_REMOVED lines=12> */
.L_x_4348:
[----:B------:R-:W-:-:S07]  /*6a40*/  MOV R66, R198 ;  /* 0x000000c600427202 */ /* 0x000fce0000000f00 */
.L_x_4349:
[----:B------:R-:W-:Y:S05]  /*6a50*/  BSYNC B2 ;  /* 0x0000000000027941 */ /* 0x000fea0003800000 */
.L_x_4347:
        /* <DEDUP_REMOVED lines=16> */
.L_x_4353:
[----:B------:R-:W-:Y:S05]  /*6b60*/  BSYNC B3 ;  /* 0x0000000000037941 */ /* 0x000fea0003800000 */
.L_x_4352:
        /* <DEDUP_REMOVED lines=44> */
.L_x_4351:
[----:B------:R-:W-:Y:S05]  /*6e30*/  BSYNC B2 ;  /* 0x0000000000027941 */ /* 0x000fea0003800000 */
.L_x_4350:
        /* <DEDUP_REMOVED lines=9> */
[----:B------:R-:W-:Y:S01]  /*6ed0*/  HADD2.F32 R67, -RZ, R63.H1_H1 ;  /* 0x3000003fff437230 */ /* 0x000fe20000004100 */
[----:B------:R-:W-:-:S04]  /*6ee0*/  MOV R195, R65 ;  /* 0x0000004100c37202 */ /* 0x000fc80000000f00 */
[----:B------:R-:W-:Y:S01]  /*6ef0*/  FADD.FTZ R234, R67, R234 ;  /* 0x000000ea43ea7221 */ /* 0x000fe20000010000 */
[----:B------:R-:W-:Y:S06]  /*6f00*/  BRA `(.L_x_4355) ;  /* 0x0000000400587947 */ /* 0x000fec0003800000 */
.L_x_4354:
        /* <DEDUP_REMOVED lines=12> */
.L_x_4357:
[----:B------:R-:W-:-:S07]  /*6fd0*/  IMAD.MOV.U32 R99, RZ, RZ, R198 ;  /* 0x000000ffff637224 */ /* 0x000fce00078e00c6 */
.L_x_4358:
[----:B------:R-:W-:Y:S05]  /*6fe0*/  BSYNC B2 ;  /* 0x0000000000027941 */ /* 0x000fea0003800000 */
.L_x_4356:
        /* <DEDUP_REMOVED lines=16> */
.L_x_4362:
[----:B------:R-:W-:Y:S05]  /*70f0*/  BSYNC B3 ;  /* 0x0000000000037941 */ /* 0x000fea0003800000 */
.L_x_4361:
[C---:B------:R-:W-:Y:S01]  /*7100*/  IMAD.HI.U32 R65, R108.reuse, -0x326172a9, RZ ;  /* 0xcd9e8d576c417827 */ /* 0x040fe200078e00ff */
        /* <DEDUP_REMOVED lines=43> */
.L_x_4360:
[----:B------:R-:W-:Y:S05]  /*73c0*/  BSYNC B2 ;  /* 0x0000000000027941 */ /* 0x000fea0003800000 */
.L_x_4359:
        /* <DEDUP_REMOVED lines=10> */
.L_x_4355:
        /* <DEDUP_REMOVED lines=18> */
[----:B------:R-:W-:Y:S02]  /*7590*/  F2FP.F16.F32.PACK_AB R67, R234, R225 ;  /* 0x000000e1ea43723e */ /* 0x000fe400000000ff */
[----:B------:R-:W-:Y:S02]  /*75a0*/  F2FP.F16.F32.PACK_AB R66, R224, R215 ;  /* 0x000000d7e042723e */ /* 0x000fe400000000ff */
[----:B------:R-:W-:Y:S02]  /*75b0*/  F2FP.F16.F32.PACK_AB R65, R214, R205 ;  /* 0x000000cdd641723e */ /* 0x000fe400000000ff */
[----:B------:R-:W-:-:S02]  /*75c0*/  F2FP.F16.F32.PACK_AB R64, R204, R197 ;  /* 0x000000c5cc40723e */ /* 0x000fc400000000ff */
[----:B------:R-:W-:Y:S01]  /*75d0*/  LOP3.LUT R242, R70, R242, R240, 0xfe, !PT ;  /* 0x000000f246f27212 */ /* 0x000fe200078efef0 */
[----:B------:R-:W-:Y:S01]  /*75e0*/  IMAD.SHL.U32 R240, R203, 0x8, RZ ;  /* 0x00000008cbf07824 */ /* 0x000fe200078e00ff */
[----:B------:R-:W-:Y:S01]  /*75f0*/  LOP3.LUT P2, RZ, R42, 0x10, RZ, 0xc0, !PT ;  /* 0x000000102aff7812 */ /* 0x000fe2000784c0ff */
[----:B------:R0:W-:Y:S01]  /*7600*/  STG.E.128 desc[UR4][R68.64], R64 ;  /* 0x0000004044007986 */ /* 0x0001e2000c101d04 */
[----:B------:R-:W-:Y:S02]  /*7610*/  LOP3.LUT R71, R71, R239, R241, 0xfe, !PT ;  /* 0x000000ef47477212 */ /* 0x000fe400078efef1 */
[----:B------:R-:W-:Y:S02]  /*7620*/  SEL R241, RZ, 0x1, P2 ;  /* 0x00000001fff17807 */ /* 0x000fe40001000000 */
[----:B------:R-:W-:Y:S02]  /*7630*/  SHF.L.U64.HI R239, R203, 0x3, RZ ;  /* 0x00000003cbef7819 */ /* 0x000fe400000102ff */
[----:B------:R-:W-:-:S02]  /*7640*/  LOP3.LUT R70, R242, R241, RZ, 0xfc, !PT ;  /* 0x000000f1f2467212 */ /* 0x000fc400078efcff */
        /* <DEDUP_REMOVED lines=24> */
.L_x_4363:
[----:B0-----:R-:W-:-:S07]  /*77d0*/  IADD3 R70, R203, 0x20, RZ ;  /* 0x00000020cb467810 */ /* 0x001fce0007ffe0ff */
.L_x_4234:
[----:B------:R-:W-:Y:S05]  /*77e0*/  BSYNC B1 ;  /* 0x0000000000017941 */ /* 0x000fea0003800000 */
.L_x_4233:
        /* <DEDUP_REMOVED lines=29> */
.L_x_4367:
[----:B------:R-:W-:-:S07]  /*79c0*/  IMAD.MOV.U32 R226, RZ, RZ, R198 ;  /* 0x000000ffffe27224 */ /* 0x000fce00078e00c6 */
.L_x_4368:
[----:B------:R-:W-:Y:S05]  /*79d0*/  BSYNC B2 ;  /* 0x0000000000027941 */ /* 0x000fea0003800000 */
.L_x_4366:
        /* <DEDUP_REMOVED lines=16> */
.L_x_4372:
[----:B------:R-:W-:Y:S05]  /*7ae0*/  BSYNC B3 ;  /* 0x0000000000037941 */ /* 0x000fea0003800000 */
.L_x_4371:
        /* <DEDUP_REMOVED lines=43> */
.L_x_4370:
[----:B------:R-:W-:Y:S05]  /*7da0*/  BSYNC B2 ;  /* 0x0000000000027941 */ /* 0x000fea0003800000 */
.L_x_4369:
[----:B------:R-:W0:Y:S01]  /*7db0*/  LDC R239, c[0x0][0x294] ;  /* 0x0000a500ffef7b82 */ /* 0x000e220000000800 */
[----:B------:R-:W-:Y:S01]  /*7dc0*/  HFMA2.MMA R240, -RZ, RZ, 0.1171875, 0 ;  /* 0x2f800000fff07435 */ /* 0x000fe200000001ff */
[----:B------:R-:W-:Y:S01]  /*7dd0*/  I2FP.F32.U32 R195, R226 ;  /* 0x000000e200c37245 */ /* 0x000fe20000201000 */
[----:B-----5:R-:W-:Y:S01]  /*7de0*/  HADD2.F32 R216, -RZ, R64.H0_H0 ;  /* 0x20000040ffd87230 */ /* 0x020fe20000004100 */
[----:B------:R-:W-:Y:S02]  /*7df0*/  ISETP.NE.U32.AND P2, PT, R68, RZ, PT ;  /* 0x000000ff4400720c */ /* 0x000fe40003f45070 */
[----:B------:R-:W-:Y:S02]  /*7e00*/  LOP3.LUT R42, R42, 0xffffffef, RZ, 0xc0, !PT ;  /* 0xffffffef2a2a7812 */ /* 0x000fe400078ec0ff */
[----:B------:R-:W1:Y:S01]  /*7e10*/  LDC R71, c[0x0][0x298] ;  /* 0x0000a600ff477b82 */ /* 0x000e620000000800 */
[----:B------:R-:W-:Y:S02]  /*7e20*/  ISETP.NE.AND.EX P2, PT, R69, RZ, PT, P2 ;  /* 0x000000ff4500720c */ /* 0x000fe40003f45320 */
[----:B------:R-:W-:-:S05]  /*7e30*/  FFMA.FTZ R206, R195, R240, 1.1641532182693481445e-10 ;  /* 0x2f000000c3ce7423 */ /* 0x000fca00000100f0 */
[----:B0-----:R-:W-:Y:S01]  /*7e40*/  FSETP.GTU.FTZ.AND P3, PT, R206, R239, PT ;  /* 0x000000efce00720b */ /* 0x001fe20003f7c000 */
[----:B-1----:R-:W-:-:S12]  /*7e50*/  FMUL.FTZ R216, R216, R71 ;  /* 0x00000047d8d87220 */ /* 0x002fd80000410000 */
[----:B------:R-:W-:Y:S02]  /*7e60*/  @P3 LOP3.LUT R42, R42, 0x10, RZ, 0xfc, !PT ;  /* 0x000000102a2a3812 */ /* 0x000fe400078efcff */
[----:B------:R-:W-:Y:S01]  /*7e70*/  FSEL R199, R216, RZ, !P3 ;  /* 0x000000ffd8c77208 */ /* 0x000fe20005800000 */
[----:B------:R-:W-:Y:S06]  /*7e80*/  @P2 BRA `(.L_x_4373) ;  /* 0x0000000000182947 */ /* 0x000fec0003800000 */
[----:B------:R-:W-:Y:S01]  /*7e90*/  IMAD.MOV.U32 R68, RZ, RZ, R227 ;  /* 0x000000ffff447224 */ /* 0x000fe200078e00e3 */
[----:B------:R-:W-:Y:S06]  /*7ea0*/  @!P0 BRA `(.L_x_4374) ;  /* 0x0000000400688947 */ /* 0x000fec0003800000 */
[----:B------:R-:W-:Y:S02]  /*7eb0*/  HADD2.F32 R206, -RZ, R60.H0_H0 ;  /* 0x2000003cffce7230 */ /* 0x000fe40000004100 */
[----:B------:R-:W-:-:S03]  /*7ec0*/  IMAD.MOV.U32 R68, RZ, RZ, R227 ;  /* 0x000000ffff447224 */ /* 0x000fc600078e00e3 */
[----:B------:R-:W-:Y:S01]  /*7ed0*/  FADD.FTZ R199, R206, R199 ;  /* 0x000000c7cec77221 */ /* 0x000fe20000010000 */
[----:B------:R-:W-:Y:S06]  /*7ee0*/  BRA `(.L_x_4374) ;  /* 0x0000000400587947 */ /* 0x000fec0003800000 */
.L_x_4373:
        /* <DEDUP_REMOVED lines=12> */
.L_x_4376:
[----:B------:R-:W-:-:S07]  /*7fb0*/  IMAD.MOV.U32 R191, RZ, RZ, R198 ;  /* 0x000000ffffbf7224 */ /* 0x000fce00078e00c6 */
.L_x_4377:
[----:B------:R-:W-:Y:S05]  /*7fc0*/  BSYNC B2 ;  /* 0x0000000000027941 */ /* 0x000fea0003800000 */
.L_x_4375:
        /* <DEDUP_REMOVED lines=16> */
.L_x_4381:
[----:B------:R-:W-:Y:S05]  /*80d0*/  BSYNC B3 ;  /* 0x0000000000037941 */ /* 0x000fea0003800000 */
.L_x_4380:
        /* <DEDUP_REMOVED lines=44> */
.L_x_4379:
[----:B------:R-:W-:Y:S05]  /*83a0*/  BSYNC B2 ;  /* 0x0000000000027941 */ /* 0x000fea0003800000 */
.L_x_4378:
[----:B------:R-:W-:Y:S01]  /*83b0*/  I2FP.F32.U32 R69, R191 ;  /* 0x000000bf00457245 */ /* 0x000fe20000201000 */
[----:B------:R-:W-:-:S04]  /*83c0*/  HADD2.F32 R216, -RZ, R52.H0_H0 ;  /* 0x20000034ffd87230 */ /* 0x000fc80000004100 */
[----:B------:R-:W-:Y:S01]  /*83d0*/  FFMA.FTZ R206, R69, R240, 1.1641532182693481445e-10 ;  /* 0x2f00000045ce7423 */ /* 0x000fe200000100f0 */
[----:B------:R-:W-:-:S04]  /*83e0*/  FMUL.FTZ R216, R216, R71 ;  /* 0x00000047d8d87220 */ /* 0x000fc80000410000 */
[----:B------:R-:W-:-:S04]  /*83f0*/  FSETP.GTU.FTZ.AND P3, PT, R206, R239, PT ;  /* 0x000000efce00720b */ /* 0x000fc80003f7c000 */
[----:B------:R-:W-:Y:S01]  /*8400*/  FSEL R206, R216, RZ, !P3 ;  /* 0x000000ffd8ce7208 */ /* 0x000fe20005800000 */
[----:B------:R-:W-:Y:S01]  /*8410*/  @P0 HADD2.F32 R216, -RZ, R60.H0_H0 ;  /* 0x2000003cffd80230 */ /* 0x000fe20000004100 */
[----:B------:R-:W-:-:S03]  /*8420*/  SEL R191, RZ, 0x1, P3 ;  /* 0x00000001ffbf7807 */ /* 0x000fc60001800000 */
[----:B------:R-:W-:-:S04]  /*8430*/  FADD.FTZ R199, R206, R199 ;  /* 0x000000c7cec77221 */ /* 0x000fc80000010000 */
[----:B------:R-:W-:-:S07]  /*8440*/  @P0 FADD.FTZ R199, R216, R199 ;  /* 0x000000c7d8c70221 */ /* 0x000fce0000010000 */
.L_x_4374:
        /* <DEDUP_REMOVED lines=12> */
.L_x_4383:
[----:B------:R-:W-:-:S07]  /*8510*/  IMAD.MOV.U32 R195, RZ, RZ, R198 ;  /* 0x000000ffffc37224 */ /* 0x000fce00078e00c6 */
.L_x_4384:
[----:B------:R-:W-:Y:S05]  /*8520*/  BSYNC B2 ;  /* 0x0000000000027941 */ /* 0x000fea0003800000 */
.L_x_4382:
        /* <DEDUP_REMOVED lines=16> */
.L_x_4388:
[----:B------:R-:W-:Y:S05]  /*8630*/  BSYNC B3 ;  /* 0x0000000000037941 */ /* 0x000fea0003800000 */
.L_x_4387:
        /* <DEDUP_REMOVED lines=44> */
.L_x_4386:
[----:B------:R-:W-:Y:S05]  /*8900*/  BSYNC B2 ;  /* 0x0000000000027941 */ /* 0x000fea0003800000 */
.L_x_4385:
        /* <DEDUP_REMOVED lines=15> */
.L_x_4389:
        /* <DEDUP_REMOVED lines=12> */
.L_x_4392:
[----:B------:R-:W-:-:S07]  /*8ac0*/  MOV R64, R198 ;  /* 0x000000c600407202 */ /* 0x000fce0000000f00 */
.L_x_4393:
[----:B------:R-:W-:Y:S05]  /*8ad0*/  BSYNC B2 ;  /* 0x0000000000027941 */ /* 0x000fea0003800000 */
.L_x_4391:
        /* <DEDUP_REMOVED lines=16> */
.L_x_4397:
[----:B------:R-:W-:Y:S05]  /*8be0*/  BSYNC B3 ;  /* 0x0000000000037941 */ /* 0x000fea0003800000 */
.L_x_4396:
        /* <DEDUP_REMOVED lines=44> */
.L_x_4395:
[----:B------:R-:W-:Y:S05]  /*8eb0*/  BSYNC B2 ;  /* 0x0000000000027941 */ /* 0x000fea0003800000 */
.L_x_4394:
        /* <DEDUP_REMOVED lines=10> */
.L_x_4390:
        /* <DEDUP_REMOVED lines=12> */
.L_x_4399:
[----:B------:R-:W-:-:S07]  /*9020*/  MOV R64, R198 ;  /* 0x000000c600407202 */ /* 0x000fce0000000f00 */
.L_x_4400:
[----:B------:R-:W-:Y:S05]  /*9030*/  BSYNC B2 ;  /* 0x0000000000027941 */ /* 0x000fea0003800000 */
.L_x_4398:
        /* <DEDUP_REMOVED lines=16> */
.L_x_4404:
[----:B------:R-:W-:Y:S05]  /*9140*/  BSYNC B3 ;  /* 0x0000000000037941 */ /* 0x000fea0003800000 */
.L_x_4403:
        /* <DEDUP_REMOVED lines=44> */
.L_x_4402:
[----:B------:R-:W-:Y:S05]  /*9410*/  BSYNC B2 ;  /* 0x0000000000027941 */ /* 0x000fea0003800000 */
.L_x_4401:
        /* <DEDUP_REMOVED lines=11> */
[----:B------:R-:W-:Y:S02]  /*94d0*/  HADD2.F32 R64, -RZ, R61.H0_H0 ;  /* 0x2000003dff407230 */ /* 0x000fe40000004100 */
[----:B------:R-:W-:-:S03]  /*94e0*/  IMAD.MOV.U32 R68, RZ, RZ, R69 ;  /* 0x000000ffff447224 */ /* 0x000fc600078e0045 */
[----:B------:R-:W-:Y:S01]  /*94f0*/  FADD.FTZ R207, R64, R207 ;  /* 0x000000cf40cf7221 */ /* 0x000fe20000010000 */
[----:B------:R-:W-:Y:S06]  /*9500*/  BRA `(.L_x_4406) ;  /* 0x0000000400587947 */ /* 0x000fec0003800000 */
.L_x_4405:
        /* <DEDUP_REMOVED lines=12> */
.L_x_4408:
[----:B------:R-:W-:-:S07]  /*95d0*/  MOV R64, R198 ;  /* 0x000000c600407202 */ /* 0x000fce0000000f00 */
.L_x_4409:
[----:B------:R-:W-:Y:S05]  /*95e0*/  BSYNC B2 ;  /* 0x0000000000027941 */ /* 0x000fea0003800000 */
.L_x_4407:
        /* <DEDUP_REMOVED lines=16> */
.L_x_4413:
[----:B------:R-:W-:Y:S05]  /*96f0*/  BSYNC B3 ;  /* 0x0000000000037941 */ /* 0x000fea0003800000 */
.L_x_4412:
        /* <DEDUP_REMOVED lines=42> */
[----:B------:R-:W-:Y:S01]  /*99a0*/  HFMA2.MMA R68, -RZ, RZ, 0, 0 ;  /* 0x00000000ff447435 */ /* 0x000fe200000001ff */
[----:B------:R-:W-:-:S10]  /*99b0*/  LOP3.LUT R193, R69, UR35, R216, 0x96, !PT ;  /* 0x0000002345c17c12 */ /* 0x000fd4000f8e96d8 */
.L_x_4411:
[----:B------:R-:W-:Y:S05]  /*99c0*/  BSYNC B2 ;  /* 0x0000000000027941 */ /* 0x000fea0003800000 */
.L_x_4410:
        /* <DEDUP_REMOVED lines=10> */
.L_x_4406:
        /* <DEDUP_REMOVED lines=12> */
.L_x_4415:
[----:B------:R-:W-:-:S07]  /*9b30*/  IMAD.MOV.U32 R64, RZ, RZ, R198 ;  /* 0x000000ffff407224 */ /* 0x000fce00078e00c6 */
.L_x_4416:
[----:B------:R-:W-:Y:S05]  /*9b40*/  BSYNC B2 ;  /* 0x0000000000027941 */ /* 0x000fea0003800000 */
.L_x_4414:
        /* <DEDUP_REMOVED lines=16> */
.L_x_4420:
[----:B------:R-:W-:Y:S05]  /*9c50*/  BSYNC B3 ;  /* 0x0000000000037941 */ /* 0x000fea0003800000 */
.L_x_4419:
        /* <DEDUP_REMOVED lines=44> */
.L_x_4418:
[----:B------:R-:W-:Y:S05]  /*9f20*/  BSYNC B2 ;  /* 0x0000000000027941 */ /* 0x000fea0003800000 */
.L_x_4417:
        /* <DEDUP_REMOVED lines=15> */
.L_x_4421:
        /* <DEDUP_REMOVED lines=12> */
.L_x_4424:
[----:B------:R-:W-:-:S07]  /*a0e0*/  MOV R188, R198 ;  /* 0x000000c600bc7202 */ /* 0x000fce0000000f00 */
.L_x_4425:
[----:B------:R-:W-:Y:S05]  /*a0f0*/  BSYNC B2 ;  /* 0x0000000000027941 */ /* 0x000fea0003800000 */
.L_x_4423:
        /* <DEDUP_REMOVED lines=16> */
.L_x_4429:
[----:B------:R-:W-:Y:S05]  /*a200*/  BSYNC B3 ;  /* 0x0000000000037941 */ /* 0x000fea0003800000 */
.L_x_4428:
        /* <DEDUP_REMOVED lines=44> */
.L_x_4427:
[----:B------:R-:W-:Y:S05]  /*a4d0*/  BSYNC B2 ;  /* 0x0000000000027941 */ /* 0x000fea0003800000 */
.L_x_4426:
        /* <DEDUP_REMOVED lines=10> */
.L_x_4422:
        /* <DEDUP_REMOVED lines=12> */
.L_x_4431:
[----:B------:R-:W-:-:S07]  /*a640*/  IMAD.MOV.U32 R195, RZ, RZ, R198 ;  /* 0x000000ffffc37224 */ /* 0x000fce00078e00c6 */
.L_x_4432:
[----:B------:R-:W-:Y:S05]  /*a650*/  BSYNC B2 ;  /* 0x0000000000027941 */ /* 0x000fea0003800000 */
.L_x_4430:
        /* <DEDUP_REMOVED lines=16> */
.L_x_4436:
[----:B------:R-:W-:Y:S05]  /*a760*/  BSYNC B3 ;  /* 0x0000000000037941 */ /* 0x000fea0003800000 */
.L_x_4435:
        /* <DEDUP_REMOVED lines=44> */
.L_x_4434:
[----:B------:R-:W-:Y:S05]  /*aa30*/  BSYNC B2 ;  /* 0x0000000000027941 */ /* 0x000fea0003800000 */
.L_x_4433:
        /* <DEDUP_REMOVED lines=15> */
.L_x_4437:
        /* <DEDUP_REMOVED lines=12> */
.L_x_4440:
[----:B------:R-:W-:-:S07]  /*abf0*/  MOV R187, R198 ;  /* 0x000000c600bb7202 */ /* 0x000fce0000000f00 */
.L_x_4441:
[----:B------:R-:W-:Y:S05]  /*ac00*/  BSYNC B2 ;  /* 0x0000000000027941 */ /* 0x000fea0003800000 */
.L_x_4439:
        /* <DEDUP_REMOVED lines=16> */
.L_x_4445:
[----:B------:R-:W-:Y:S05]  /*ad10*/  BSYNC B3 ;  /* 0x0000000000037941 */ /* 0x000fea0003800000 */
.L_x_4444:
        /* <DEDUP_REMOVED lines=44> */
.L_x_4443:
[----:B------:R-:W-:Y:S05]  /*afe0*/  BSYNC B2 ;  /* 0x0000000000027941 */ /* 0x000fea0003800000 */
.L_x_4442:
        /* <DEDUP_REMOVED lines=10> */
.L_x_4438:
        /* <DEDUP_REMOVED lines=12> */
.L_x_4447:
[----:B------:R-:W-:-:S07]  /*b150*/  IMAD.MOV.U32 R195, RZ, RZ, R198 ;  /* 0x000000ffffc37224 */ /* 0x000fce00078e00c6 */
.L_x_4448:
[----:B------:R-:W-:Y:S05]  /*b160*/  BSYNC B2 ;  /* 0x0000000000027941 */ /* 0x000fea0003800000 */
.L_x_4446:
        /* <DEDUP_REMOVED lines=16> */
.L_x_4452:
[----:B------:R-:W-:Y:S05]  /*b270*/  BSYNC B3 ;  /* 0x0000000000037941 */ /* 0x000fea0003800000 */
.L_x_4451:
        /* <DEDUP_REMOVED lines=44> */
.L_x_4450:
[----:B------:R-:W-:Y:S05]  /*b540*/  BSYNC B2 ;  /* 0x0000000000027941 */ /* 0x000fea0003800000 */
.L_x_4449:
[----:B------:R-:W-:Y:S01]  /*b550*/  I2FP.F32.U32 R69, R195 ;  /* 0x000000c300457245 */ /* 0x000fe20000201000 */
[----:B------:R-:W-:-:S04]  /*b560*/  HADD2.F32 R66, -RZ, R66.H1_H1 ;  /* 0x30000042ff427230 */ /* 0x000fc80000004100 */
[----:B------:R-:W-:Y:S01]  /*b570*/  FFMA.FTZ R64, R69, R240, 1.1641532182693481445e-10 ;  /* 0x2f00000045407423 */ /* 0x000fe200000100f0 */
[----:B------:R-:W-:-:S04]  /*b580*/  FMUL.FTZ R66, R66, R71 ;  /* 0x0000004742427220 */ /* 0x000fc80000410000 */
[----:B------:R-:W-:-:S04]  /*b590*/  FSETP.GTU.FTZ.AND P3, PT, R64, R239, PT ;  /* 0x000000ef4000720b */ /* 0x000fc80003f7c000 */
[----:B------:R-:W-:Y:S01]  /*b5a0*/  FSEL R226, R66, RZ, !P3 ;  /* 0x000000ff42e27208 */ /* 0x000fe20005800000 */
[----:B------:R-:W-:Y:S08]  /*b5b0*/  @P2 BRA `(.L_x_4453) ;  /* 0x0000000000182947 */ /* 0x000ff00003800000 */
[----:B------:R-:W-:Y:S01]  /*b5c0*/  MOV R64, R65 ;  /* 0x0000004100407202 */ /* 0x000fe20000000f00 */
[----:B------:R-:W-:Y:S06]  /*b5d0*/  @!P0 BRA `(.L_x_4454) ;  /* 0x0000000400688947 */ /* 0x000fec0003800000 */
[----:B------:R-:W-:Y:S02]  /*b5e0*/  HADD2.F32 R69, -RZ, R62.H1_H1 ;  /* 0x3000003eff457230 */ /* 0x000fe40000004100 */
[----:B------:R-:W-:-:S03]  /*b5f0*/  IMAD.MOV.U32 R64, RZ, RZ, R65 ;  /* 0x000000ffff407224 */ /* 0x000fc600078e0041 */
[----:B------:R-:W-:Y:S01]  /*b600*/  FADD.FTZ R226, R69, R226 ;  /* 0x000000e245e27221 */ /* 0x000fe20000010000 */
[----:B------:R-:W-:Y:S06]  /*b610*/  BRA `(.L_x_4454) ;  /* 0x0000000400587947 */ /* 0x000fec0003800000 */
.L_x_4453:
        /* <DEDUP_REMOVED lines=12> */
.L_x_4456:
[----:B------:R-:W-:-:S07]  /*b6e0*/  MOV R66, R198 ;  /* 0x000000c600427202 */ /* 0x000fce0000000f00 */
.L_x_4457:
[----:B------:R-:W-:Y:S05]  /*b6f0*/  BSYNC B2 ;  /* 0x0000000000027941 */ /* 0x000fea0003800000 */
.L_x_4455:
        /* <DEDUP_REMOVED lines=16> */
.L_x_4461:
[----:B------:R-:W-:Y:S05]  /*b800*/  BSYNC B3 ;  /* 0x0000000000037941 */ /* 0x000fea0003800000 */
.L_x_4460:
        /* <DEDUP_REMOVED lines=44> */
.L_x_4459:
[----:B------:R-:W-:Y:S05]  /*bad0*/  BSYNC B2 ;  /* 0x0000000000027941 */ /* 0x000fea0003800000 */
.L_x_4458:
[----:B------:R-:W-:Y:S01]  /*bae0*/  I2FP.F32.U32 R65, R66 ;  /* 0x0000004200417245 */ /* 0x000fe20000201000 */
[----:B------:R-:W-:-:S04]  /*baf0*/  HADD2.F32 R68, -RZ, R54.H1_H1 ;  /* 0x30000036ff447230 */ /* 0x000fc80000004100 */
[----:B------:R-:W-:Y:S01]  /*bb00*/  FFMA.FTZ R66, R65, R240, 1.1641532182693481445e-10 ;  /* 0x2f00000041427423 */ /* 0x000fe200000100f0 */
[----:B------:R-:W-:-:S04]  /*bb10*/  FMUL.FTZ R65, R68, R71 ;  /* 0x0000004744417220 */ /* 0x000fc80000410000 */
[----:B------:R-:W-:-:S04]  /*bb20*/  FSETP.GTU.FTZ.AND P4, PT, R66, R239, PT ;  /* 0x000000ef4200720b */ /* 0x000fc80003f9c000 */
[----:B------:R-:W-:Y:S02]  /*bb30*/  FSEL R65, R65, RZ, !P4 ;  /* 0x000000ff41417208 */ /* 0x000fe40006000000 */
[----:B------:R-:W-:-:S03]  /*bb40*/  SEL R186, RZ, 0x1, P4 ;  /* 0x00000001ffba7807 */ /* 0x000fc60002000000 */
[----:B------:R-:W-:Y:S01]  /*bb50*/  FADD.FTZ R226, R65, R226 ;  /* 0x000000e241e27221 */ /* 0x000fe20000010000 */
[----:B------:R-:W-:-:S05]  /*bb60*/  @P0 HADD2.F32 R65, -RZ, R62.H1_H1 ;  /* 0x3000003eff410230 */ /* 0x000fca0000004100 */
[----:B------:R-:W-:-:S07]  /*bb70*/  @P0 FADD.FTZ R226, R65, R226 ;  /* 0x000000e241e20221 */ /* 0x000fce0000010000 */
.L_x_4454:
        /* <DEDUP_REMOVED lines=12> */
.L_x_4463:
[----:B------:R-:W-:-:S07]  /*bc40*/  IMAD.MOV.U32 R66, RZ, RZ, R198 ;  /* 0x000000ffff427224 */ /* 0x000fce00078e00c6 */
.L_x_4464:
[----:B------:R-:W-:Y:S05]  /*bc50*/  BSYNC B2 ;  /* 0x0000000000027941 */ /* 0x000fea0003800000 */
.L_x_4462:
        /* <DEDUP_REMOVED lines=16> */
.L_x_4468:
[----:B------:R-:W-:Y:S05]  /*bd60*/  BSYNC B3 ;  /* 0x0000000000037941 */ /* 0x000fea0003800000 */
.L_x_4467:
        /* <DEDUP_REMOVED lines=44> */
.L_x_4466:
[----:B------:R-:W-:Y:S05]  /*c030*/  BSYNC B2 ;  /* 0x0000000000027941 */ /* 0x000fea0003800000 */
.L_x_4465:
        /* <DEDUP_REMOVED lines=9> */
[----:B------:R-:W-:-:S05]  /*c0d0*/  HADD2.F32 R64, -RZ, R63.H0_H0 ;  /* 0x2000003fff407230 */ /* 0x000fca0000004100 */
[----:B------:R-:W-:Y:S01]  /*c0e0*/  FADD.FTZ R227, R64, R227 ;  /* 0x000000e340e37221 */ /* 0x000fe20000010000 */
[----:B------:R-:W-:Y:S01]  /*c0f0*/  IMAD.MOV.U32 R64, RZ, RZ, R65 ;  /* 0x000000ffff407224 */ /* 0x000fe200078e0041 */
[----:B------:R-:W-:Y:S06]  /*c100*/  BRA `(.L_x_4470) ;  /* 0x0000000400587947 */ /* 0x000fec0003800000 */
.L_x_4469:
        /* <DEDUP_REMOVED lines=12> */
.L_x_4472:
[----:B------:R-:W-:-:S07]  /*c1d0*/  MOV R66, R198 ;  /* 0x000000c600427202 */ /* 0x000fce0000000f00 */
.L_x_4473:
[----:B------:R-:W-:Y:S05]  /*c1e0*/  BSYNC B2 ;  /* 0x0000000000027941 */ /* 0x000fea0003800000 */
.L_x_4471:
        /* <DEDUP_REMOVED lines=16> */
.L_x_4477:
[----:B------:R-:W-:Y:S05]  /*c2f0*/  BSYNC B3 ;  /* 0x0000000000037941 */ /* 0x000fea0003800000 */
.L_x_4476:
        /* <DEDUP_REMOVED lines=42> */
[----:B------:R-:W-:Y:S01]  /*c5a0*/  HFMA2.MMA R64, -RZ, RZ, 0, 0 ;  /* 0x00000000ff407435 */ /* 0x000fe200000001ff */
[----:B------:R-:W-:-:S10]  /*c5b0*/  LOP3.LUT R193, R65, UR35, R68, 0x96, !PT ;  /* 0x0000002341c17c12 */ /* 0x000fd4000f8e9644 */
.L_x_4475:
[----:B------:R-:W-:Y:S05]  /*c5c0*/  BSYNC B2 ;  /* 0x0000000000027941 */ /* 0x000fea0003800000 */
.L_x_4474:
        /* <DEDUP_REMOVED lines=10> */
.L_x_4470:
        /* <DEDUP_REMOVED lines=12> */
.L_x_4479:
[----:B------:R-:W-:-:S07]  /*c730*/  IMAD.MOV.U32 R66, RZ, RZ, R198 ;  /* 0x000000ffff427224 */ /* 0x000fce00078e00c6 */
.L_x_4480:
[----:B------:R-:W-:Y:S05]  /*c740*/  BSYNC B2 ;  /* 0x0000000000027941 */ /* 0x000fea0003800000 */
.L_x_4478:
        /* <DEDUP_REMOVED lines=16> */
.L_x_4484:
[----:B------:R-:W-:Y:S05]  /*c850*/  BSYNC B3 ;  /* 0x0000000000037941 */ /* 0x000fea0003800000 */
.L_x_4483:
        /* <DEDUP_REMOVED lines=44> */
.L_x_4482:
[----:B------:R-:W-:Y:S05]  /*cb20*/  BSYNC B2 ;  /* 0x0000000000027941 */ /* 0x000fea0003800000 */
.L_x_4481:
        /* <DEDUP_REMOVED lines=13> */
.L_x_4485:
        /* <DEDUP_REMOVED lines=12> */
.L_x_4488:
[----:B------:R-:W-:-:S07]  /*ccc0*/  MOV R99, R198 ;  /* 0x000000c600637202 */ /* 0x000fce0000000f00 */
.L_x_4489:
[----:B------:R-:W-:Y:S05]  /*ccd0*/  BSYNC B2 ;  /* 0x0000000000027941 */ /* 0x000fea0003800000 */
.L_x_4487:
        /* <DEDUP_REMOVED lines=16> */
.L_x_4493:
[----:B------:R-:W-:Y:S05]  /*cde0*/  BSYNC B3 ;  /* 0x0000000000037941 */ /* 0x000fea0003800000 */
.L_x_4492:
        /* <DEDUP_REMOVED lines=44> */
.L_x_4491:
[----:B------:R-:W-:Y:S05]  /*d0b0*/  BSYNC B2 ;  /* 0x0000000000027941 */ /* 0x000fea0003800000 */
.L_x_4490:
        /* <DEDUP_REMOVED lines=10> */
.L_x_4486:
        /* <DEDUP_REMOVED lines=19> */
[----:B------:R-:W-:Y:S02]  /*d290*/  F2FP.F16.F32.PACK_AB R67, R236, R227 ;  /* 0x000000e3ec43723e */ /* 0x000fe400000000ff */
[----:B------:R-:W-:-:S02]  /*d2a0*/  F2FP.F16.F32.PACK_AB R66, R226, R217 ;  /* 0x000000d9e242723e */ /* 0x000fc400000000ff */
[----:B------:R-:W-:Y:S02]  /*d2b0*/  F2FP.F16.F32.PACK_AB R65, R216, R207 ;  /* 0x000000cfd841723e */ /* 0x000fe400000000ff */
[----:B------:R-:W-:Y:S02]  /*d2c0*/  F2FP.F16.F32.PACK_AB R64, R206, R199 ;  /* 0x000000c7ce40723e */ /* 0x000fe400000000ff */
        /* <DEDUP_REMOVED lines=31> */
.L_x_4494:
[----:B------:R-:W-:-:S07]  /*d4c0*/  VIADD R70, R70, 0x20 ;  /* 0x0000002046467836 */ /* 0x000fce0000000000 */
.L_x_4365:
[----:B------:R-:W-:Y:S05]  /*d4d0*/  BSYNC B1 ;  /* 0x0000000000017941 */ /* 0x000fea0003800000 */
.L_x_4364:
        /* <DEDUP_REMOVED lines=29> */
.L_x_4498:
[----:B------:R-:W-:-:S07]  /*d6b0*/  MOV R200, R198 ;  /* 0x000000c600c87202 */ /* 0x000fce0000000f00 */
.L_x_4499:
[----:B------:R-:W-:Y:S05]  /*d6c0*/  BSYNC B2 ;  /* 0x0000000000027941 */ /* 0x000fea0003800000 */
.L_x_4497:
        /* <DEDUP_REMOVED lines=16> */
.L_x_4503:
[----:B------:R-:W-:Y:S05]  /*d7d0*/  BSYNC B3 ;  /* 0x0000000000037941 */ /* 0x000fea0003800000 */
.L_x_4502:
        /* <DEDUP_REMOVED lines=39> */
[----:B------:R-:W-:Y:S01]  /*da50*/  MOV R198, R228 ;  /* 0x000000e400c67202 */ /* 0x000fe20000000f00 */
[----:B------:R-:W-:Y:S01]  /*da60*/  HFMA2.MMA R228, -RZ, RZ, 0, 0 ;  /* 0x00000000ffe47435 */ /* 0x000fe200000001ff */
[----:B------:R-:W-:Y:S01]  /*da70*/  LOP3.LUT R192, R229, UR24, R192, 0x96, !PT ;  /* 0x00000018e5c07c12 */ /* 0x000fe2000f8e96c0 */
[----:B------:R-:W-:Y:S01]  /*da80*/  IMAD.MOV.U32 R196, RZ, RZ, R208 ;  /* 0x000000ffffc47224 */ /* 0x000fe200078e00d0 */
[----:B------:R-:W-:-:S08]  /*da90*/  LOP3.LUT R193, R209, UR35, R218, 0x96, !PT ;  /* 0x00000023d1c17c12 */ /* 0x000fd0000f8e96da */
.L_x_4501:
[----:B------:R-:W-:Y:S05]  /*daa0*/  BSYNC B2 ;  /* 0x0000000000027941 */ /* 0x000fea0003800000 */
.L_x_4500:
        /* <DEDUP_REMOVED lines=20> */
.L_x_4504:
        /* <DEDUP_REMOVED lines=12> */
.L_x_4507:
[----:B------:R-:W-:-:S07]  /*dcb0*/  MOV R191, R198 ;  /* 0x000000c600bf7202 */ /* 0x000fce0000000f00 */
.L_x_4508:
[----:B------:R-:W-:Y:S05]  /*dcc0*/  BSYNC B2 ;  /* 0x0000000000027941 */ /* 0x000fea0003800000 */
.L_x_4506:
        /* <DEDUP_REMOVED lines=16> */
.L_x_4512:
[----:B------:R-:W-:Y:S05]  /*ddd0*/  BSYNC B3 ;  /* 0x0000000000037941 */ /* 0x000fea0003800000 */
.L_x_4511:
        /* <DEDUP_REMOVED lines=44> */
.L_x_4510:
[----:B------:R-:W-:Y:S05]  /*e0a0*/  BSYNC B2 ;  /* 0x0000000000027941 */ /* 0x000fea0003800000 */
.L_x_4509:
        /* <DEDUP_REMOVED lines=10> */
.L_x_4505:
        /* <DEDUP_REMOVED lines=12> */
.L_x_4514:
[----:B------:R-:W-:-:S07]  /*e210*/  IMAD.MOV.U32 R195, RZ, RZ, R198 ;  /* 0x000000ffffc37224 */ /* 0x000fce00078e00c6 */
.L_x_4515:
[----:B------:R-:W-:Y:S05]  /*e220*/  BSYNC B2 ;  /* 0x0000000000027941 */ /* 0x000fea0003800000 */
.L_x_4513:
        /* <DEDUP_REMOVED lines=16> */
.L_x_4519:
[----:B------:R-:W-:Y:S05]  /*e330*/  BSYNC B3 ;  /* 0x0000000000037941 */ /* 0x000fea0003800000 */
.L_x_4518:
        /* <DEDUP_REMOVED lines=44> */
.L_x_4517:
[----:B------:R-:W-:Y:S05]  /*e600*/  BSYNC B2 ;  /* 0x0000000000027941 */ /* 0x000fea0003800000 */
.L_x_4516:
        /* <DEDUP_REMOVED lines=15> */
.L_x_4520:
        /* <DEDUP_REMOVED lines=12> */
.L_x_4523:
[----:B------:R-:W-:-:S07]  /*e7c0*/  MOV R64, R198 ;  /* 0x000000c600407202 */ /* 0x000fce0000000f00 */
.L_x_4524:
[----:B------:R-:W-:Y:S05]  /*e7d0*/  BSYNC B2 ;  /* 0x0000000000027941 */ /* 0x000fea0003800000 */
.L_x_4522:
        /* <DEDUP_REMOVED lines=16> */
.L_x_4528:
[----:B------:R-:W-:Y:S05]  /*e8e0*/  BSYNC B3 ;  /* 0x0000000000037941 */ /* 0x000fea0003800000 */
.L_x_4527:
        /* <DEDUP_REMOVED lines=44> */
.L_x_4526:
[----:B------:R-:W-:Y:S05]  /*ebb0*/  BSYNC B2 ;  /* 0x0000000000027941 */ /* 0x000fea0003800000 */
.L_x_4525:
        /* <DEDUP_REMOVED lines=10> */
.L_x_4521:
        /* <DEDUP_REMOVED lines=12> */
.L_x_4530:
[----:B------:R-:W-:-:S07]  /*ed20*/  IMAD.MOV.U32 R64, RZ, RZ, R198 ;  /* 0x000000ffff407224 */ /* 0x000fce00078e00c6 */
.L_x_4531:
[----:B------:R-:W-:Y:S05]  /*ed30*/  BSYNC B2 ;  /* 0x0000000000027941 */ /* 0x000fea0003800000 */
.L_x_4529:
        /* <DEDUP_REMOVED lines=16> */
.L_x_4535:
[----:B------:R-:W-:Y:S05]  /*ee40*/  BSYNC B3 ;  /* 0x0000000000037941 */ /* 0x000fea0003800000 */
.L_x_4534:
        /* <DEDUP_REMOVED lines=44> */
.L_x_4533:
[----:B------:R-:W-:Y:S05]  /*f110*/  BSYNC B2 ;  /* 0x0000000000027941 */ /* 0x000fea0003800000 */
.L_x_4532:
        /* <DEDUP_REMOVED lines=15> */
.L_x_4536:
        /* <DEDUP_REMOVED lines=12> */
.L_x_4539:
[----:B------:R-:W-:-:S07]  /*f2d0*/  MOV R64, R198 ;  /* 0x000000c600407202 */ /* 0x000fce0000000f00 */
.L_x_4540:
[----:B------:R-:W-:Y:S05]  /*f2e0*/  BSYNC B2 ;  /* 0x0000000000027941 */ /* 0x000fea0003800000 */
.L_x_4538:
        /* <DEDUP_REMOVED lines=16> */
.L_x_4544:
[----:B------:R-:W-:Y:S05]  /*f3f0*/  BSYNC B3 ;  /* 0x0000000000037941 */ /* 0x000fea0003800000 */
.L_x_4543:
        /* <DEDUP_REMOVED lines=44> */
.L_x_4542:
[----:B------:R-:W-:Y:S05]  /*f6c0*/  BSYNC B2 ;  /* 0x0000000000027941 */ /* 0x000fea0003800000 */
.L_x_4541:
        /* <DEDUP_REMOVED lines=10> */
.L_x_4537:
        /* <DEDUP_REMOVED lines=12> */
.L_x_4546:
[----:B------:R-:W-:-:S07]  /*f830*/  IMAD.MOV.U32 R64, RZ, RZ, R198 ;  /* 0x000000ffff407224 */ /* 0x000fce00078e00c6 */
.L_x_4547:
[----:B------:R-:W-:Y:S05]  /*f840*/  BSYNC B2 ;  /* 0x0000000000027941 */ /* 0x000fea0003800000 */
.L_x_4545:
        /* <DEDUP_REMOVED lines=16> */
.L_x_4551:
[----:B------:R-:W-:Y:S05]  /*f950*/  BSYNC B3 ;  /* 0x0000000000037941 */ /* 0x000fea0003800000 */
.L_x_4550:
        /* <DEDUP_REMOVED lines=44> */
.L_x_4549:
[----:B------:R-:W-:Y:S05]  /*fc20*/  BSYNC B2 ;  /* 0x0000000000027941 */ /* 0x000fea0003800000 */
.L_x_4548:
        /* <DEDUP_REMOVED lines=15> */
.L_x_4552:
        /* <DEDUP_REMOVED lines=12> */
.L_x_4555:
[----:B------:R-:W-:-:S07]  /*fde0*/  MOV R188, R198 ;  /* 0x000000c600bc7202 */ /* 0x000fce0000000f00 */
.L_x_4556:
[----:B------:R-:W-:Y:S05]  /*fdf0*/  BSYNC B2 ;  /* 0x0000000000027941 */ /* 0x000fea0003800000 */
.L_x_4554:
        /* <DEDUP_REMOVED lines=16> */
.L_x_4560:
[----:B------:R-:W-:Y:S05]  /*ff00*/  BSYNC B3 ;  /* 0x0000000000037941 */ /* 0x000fea0003800000 */
.L_x_4559:
        /* <DEDUP_REMOVED lines=44> */
.L_x_4558:
[----:B------:R-:W-:Y:S05]  /*101d0*/  BSYNC B2 ;  /* 0x0000000000027941 */ /* 0x000fea0003800000 */
.L_x_4557:
        /* <DEDUP_REMOVED lines=10> */
.L_x_4553:
        /* <DEDUP_REMOVED lines=12> */
.L_x_4562:
[----:B------:R-:W-:-:S07]  /*10340*/  IMAD.MOV.U32 R195, RZ, RZ, R198 ;  /* 0x000000ffffc37224 */ /* 0x000fce00078e00c6 */
.L_x_4563:
[----:B------:R-:W-:Y:S05]  /*10350*/  BSYNC B2 ;  /* 0x0000000000027941 */ /* 0x000fea0003800000 */
.L_x_4561:
        /* <DEDUP_REMOVED lines=16> */
.L_x_4567:
[----:B------:R-:W-:Y:S05]  /*10460*/  BSYNC B3 ;  /* 0x0000000000037941 */ /* 0x000fea0003800000 */
.L_x_4566:
        /* <DEDUP_REMOVED lines=44> */
.L_x_4565:
[----:B------:R-:W-:Y:S05]  /*10730*/  BSYNC B2 ;  /* 0x0000000000027941 */ /* 0x000fea0003800000 */
.L_x_4564:
        /* <DEDUP_REMOVED lines=15> */
.L_x_4568:
        /* <DEDUP_REMOVED lines=12> */
.L_x_4571:
[----:B------:R-:W-:-:S07]  /*108f0*/  MOV R187, R198 ;  /* 0x000000c600bb7202 */ /* 0x000fce0000000f00 */
.L_x_4572:
[----:B------:R-:W-:Y:S05]  /*10900*/  BSYNC B2 ;  /* 0x0000000000027941 */ /* 0x000fea0003800000 */
.L_x_4570:
        /* <DEDUP_REMOVED lines=16> */
.L_x_4576:
[----:B------:R-:W-:Y:S05]  /*10a10*/  BSYNC B3 ;  /* 0x0000000000037941 */ /* 0x000fea0003800000 */
.L_x_4575:
        /* <DEDUP_REMOVED lines=44> */
.L_x_4574:
[----:B------:R-:W-:Y:S05]  /*10ce0*/  BSYNC B2 ;  /* 0x0000000000027941 */ /* 0x000fea0003800000 */
.L_x_4573:
        /* <DEDUP_REMOVED lines=10> */
.L_x_4569:
        /* <DEDUP_REMOVED lines=12> */
.L_x_4578:
[----:B------:R-:W-:-:S07]  /*10e50*/  IMAD.MOV.U32 R195, RZ, RZ, R198 ;  /* 0x000000ffffc37224 */ /* 0x000fce00078e00c6 */
.L_x_4579:
[----:B------:R-:W-:Y:S05]  /*10e60*/  BSYNC B2 ;  /* 0x0000000000027941 */ /* 0x000fea0003800000 */
.L_x_4577:
        /* <DEDUP_REMOVED lines=16> */
.L_x_4583:
[----:B------:R-:W-:Y:S05]  /*10f70*/  BSYNC B3 ;  /* 0x0000000000037941 */ /* 0x000fea0003800000 */
.L_x_4582:
        /* <DEDUP_REMOVED lines=44> */
.L_x_4581:
[----:B------:R-:W-:Y:S05]  /*11240*/  BSYNC B2 ;  /* 0x0000000000027941 */ /* 0x000fea0003800000 */
.L_x_4580:
        /* <DEDUP_REMOVED lines=13> */
.L_x_4584:
        /* <DEDUP_REMOVED lines=12> */
.L_x_4587:
[----:B------:R-:W-:-:S07]  /*113e0*/  MOV R66, R198 ;  /* 0x000000c600427202 */ /* 0x000fce0000000f00 */
.L_x_4588:
[----:B------:R-:W-:Y:S05]  /*113f0*/  BSYNC B2 ;  /* 0x0000000000027941 */ /* 0x000fea0003800000 */
.L_x_4586:
        /* <DEDUP_REMOVED lines=16> */
.L_x_4592:
[----:B------:R-:W-:Y:S05]  /*11500*/  BSYNC B3 ;  /* 0x0000000000037941 */ /* 0x000fea0003800000 */
.L_x_4591:
        /* <DEDUP_REMOVED lines=44> */
.L_x_4590:
[----:B------:R-:W-:Y:S05]  /*117d0*/  BSYNC B2 ;  /* 0x0000000000027941 */ /* 0x000fea0003800000 */
.L_x_4589:
        /* <DEDUP_REMOVED lines=10> */
.L_x_4585:
        /* <DEDUP_REMOVED lines=12> */
.L_x_4594:
[----:B------:R-:W-:-:S07]  /*11940*/  IMAD.MOV.U32 R66, RZ, RZ, R198 ;  /* 0x000000ffff427224 */ /* 0x000fce00078e00c6 */
.L_x_4595:
[----:B------:R-:W-:Y:S05]  /*11950*/  BSYNC B2 ;  /* 0x0000000000027941 */ /* 0x000fea0003800000 */
.L_x_4593:
        /* <DEDUP_REMOVED lines=16> */
.L_x_4599:
[----:B------:R-:W-:Y:S05]  /*11a60*/  BSYNC B3 ;  /* 0x0000000000037941 */ /* 0x000fea0003800000 */
.L_x_4598:
        /* <DEDUP_REMOVED lines=44> */
.L_x_4597:
[----:B------:R-:W-:Y:S05]  /*11d30*/  BSYNC B2 ;  /* 0x0000000000027941 */ /* 0x000fea0003800000 */
.L_x_4596:
        /* <DEDUP_REMOVED lines=13> */
.L_x_4600:
        /* <DEDUP_REMOVED lines=12> */
.L_x_4603:
[----:B------:R-:W-:-:S07]  /*11ed0*/  MOV R66, R198 ;  /* 0x000000c600427202 */ /* 0x000fce0000000f00 */
.L_x_4604:
[----:B------:R-:W-:Y:S05]  /*11ee0*/  BSYNC B2 ;  /* 0x0000000000027941 */ /* 0x000fea0003800000 */
.L_x_4602:
        /* <DEDUP_REMOVED lines=16> */
.L_x_4608:
[----:B------:R-:W-:Y:S05]  /*11ff0*/  BSYNC B3 ;  /* 0x0000000000037941 */ /* 0x000fea0003800000 */
.L_x_4607:
        /* <DEDUP_REMOVED lines=44> */
.L_x_4606:
[----:B------:R-:W-:Y:S05]  /*122c0*/  BSYNC B2 ;  /* 0x0000000000027941 */ /* 0x000fea0003800000 */
.L_x_4605:
        /* <DEDUP_REMOVED lines=10> */
.L_x_4601:
        /* <DEDUP_REMOVED lines=12> */
.L_x_4610:
[----:B------:R-:W-:-:S07]  /*12430*/  IMAD.MOV.U32 R66, RZ, RZ, R198 ;  /* 0x000000ffff427224 */ /* 0x000fce00078e00c6 */
.L_x_4611:
[----:B------:R-:W-:Y:S05]  /*12440*/  BSYNC B2 ;  /* 0x0000000000027941 */ /* 0x000fea0003800000 */
.L_x_4609:
        /* <DEDUP_REMOVED lines=16> */
.L_x_4615:
[----:B------:R-:W-:Y:S05]  /*12550*/  BSYNC B3 ;  /* 0x0000000000037941 */ /* 0x000fea0003800000 */
.L_x_4614:
        /* <DEDUP_REMOVED lines=44> */
.L_x_4613:
[----:B------:R-:W-:Y:S05]  /*12820*/  BSYNC B2 ;  /* 0x0000000000027941 */ /* 0x000fea0003800000 */
.L_x_4612:
        /* <DEDUP_REMOVED lines=13> */
.L_x_4616:
        /* <DEDUP_REMOVED lines=12> */
.L_x_4619:
[----:B------:R-:W-:-:S07]  /*129c0*/  MOV R99, R198 ;  /* 0x000000c600637202 */ /* 0x000fce0000000f00 */
.L_x_4620:
[----:B------:R-:W-:Y:S05]  /*129d0*/  BSYNC B2 ;  /* 0x0000000000027941 */ /* 0x000fea0003800000 */
.L_x_4618:
        /* <DEDUP_REMOVED lines=16> */
.L_x_4624:
[----:B------:R-:W-:Y:S05]  /*12ae0*/  BSYNC B3 ;  /* 0x0000000000037941 */ /* 0x000fea0003800000 */
.L_x_4623:
        /* <DEDUP_REMOVED lines=44> */
.L_x_4622:
[----:B------:R-:W-:Y:S05]  /*12db0*/  BSYNC B2 ;  /* 0x0000000000027941 */ /* 0x000fea0003800000 */
.L_x_4621:
        /* <DEDUP_REMOVED lines=10> */
.L_x_4617:
        /* <DEDUP_REMOVED lines=54> */
.L_x_4625:
[----:B------:R-:W-:-:S07]  /*131c0*/  VIADD R70, R70, 0x20 ;  /* 0x0000002046467836 */ /* 0x000fce0000000000 */
.L_x_4496:
[----:B------:R-:W-:Y:S05]  /*131d0*/  BSYNC B1 ;  /* 0x0000000000017941 */ /* 0x000fea0003800000 */
.L_x_4495:
        /* <DEDUP_REMOVED lines=29> */
.L_x_4629:
[----:B------:R-:W-:-:S07]  /*133b0*/  MOV R201, R198 ;  /* 0x000000c600c97202 */ /* 0x000fce0000000f00 */
.L_x_4630:
[----:B------:R-:W-:Y:S05]  /*133c0*/  BSYNC B2 ;  /* 0x0000000000027941 */ /* 0x000fea0003800000 */
.L_x_4628:
        /* <DEDUP_REMOVED lines=16> */
.L_x_4634:
[----:B------:R-:W-:Y:S05]  /*134d0*/  BSYNC B3 ;  /* 0x0000000000037941 */ /* 0x000fea0003800000 */
.L_x_4633:
        /* <DEDUP_REMOVED lines=44> */
.L_x_4632:
[----:B------:R-:W-:Y:S05]  /*137a0*/  BSYNC B2 ;  /* 0x0000000000027941 */ /* 0x000fea0003800000 */
.L_x_4631:
        /* <DEDUP_REMOVED lines=20> */
.L_x_4635:
        /* <DEDUP_REMOVED lines=12> */
.L_x_4638:
[----:B------:R-:W-:-:S07]  /*139b0*/  MOV R191, R198 ;  /* 0x000000c600bf7202 */ /* 0x000fce0000000f00 */
.L_x_4639:
[----:B------:R-:W-:Y:S05]  /*139c0*/  BSYNC B2 ;  /* 0x0000000000027941 */ /* 0x000fea0003800000 */
.L_x_4637:
        /* <DEDUP_REMOVED lines=16> */
.L_x_4643:
[----:B------:R-:W-:Y:S05]  /*13ad0*/  BSYNC B3 ;  /* 0x0000000000037941 */ /* 0x000fea0003800000 */
.L_x_4642:
        /* <DEDUP_REMOVED lines=44> */
.L_x_4641:
[----:B------:R-:W-:Y:S05]  /*13da0*/  BSYNC B2 ;  /* 0x0000000000027941 */ /* 0x000fea0003800000 */
.L_x_4640:
        /* <DEDUP_REMOVED lines=10> */
.L_x_4636:
        /* <DEDUP_REMOVED lines=12> */
.L_x_4645:
[----:B------:R-:W-:-:S07]  /*13f10*/  IMAD.MOV.U32 R195, RZ, RZ, R198 ;  /* 0x000000ffffc37224 */ /* 0x000fce00078e00c6 */
.L_x_4646:
[----:B------:R-:W-:Y:S05]  /*13f20*/  BSYNC B2 ;  /* 0x0000000000027941 */ /* 0x000fea0003800000 */
.L_x_4644:
        /* <DEDUP_REMOVED lines=16> */
.L_x_4650:
[----:B------:R-:W-:Y:S05]  /*14030*/  BSYNC B3 ;  /* 0x0000000000037941 */ /* 0x000fea0003800000 */
.L_x_4649:
        /* <DEDUP_REMOVED lines=44> */
.L_x_4648:
[----:B------:R-:W-:Y:S05]  /*14300*/  BSYNC B2 ;  /* 0x0000000000027941 */ /* 0x000fea0003800000 */
.L_x_4647:
        /* <DEDUP_REMOVED lines=15> */
.L_x_4651:
        /* <DEDUP_REMOVED lines=12> */
.L_x_4654:
[----:B------:R-:W-:-:S07]  /*144c0*/  MOV R64, R198 ;  /* 0x000000c600407202 */ /* 0x000fce0000000f00 */
.L_x_4655:
[----:B------:R-:W-:Y:S05]  /*144d0*/  BSYNC B2 ;  /* 0x0000000000027941 */ /* 0x000fea0003800000 */
.L_x_4653:
        /* <DEDUP_REMOVED lines=16> */
.L_x_4659:
[----:B------:R-:W-:Y:S05]  /*145e0*/  BSYNC B3 ;  /* 0x0000000000037941 */ /* 0x000fea0003800000 */
.L_x_4658:
        /* <DEDUP_REMOVED lines=44> */
.L_x_4657:
[----:B------:R-:W-:Y:S05]  /*148b0*/  BSYNC B2 ;  /* 0x0000000000027941 */ /* 0x000fea0003800000 */
.L_x_4656:
        /* <DEDUP_REMOVED lines=10> */
.L_x_4652:
        /* <DEDUP_REMOVED lines=12> */
.L_x_4661:
[----:B------:R-:W-:-:S07]  /*14a20*/  IMAD.MOV.U32 R64, RZ, RZ, R198 ;  /* 0x000000ffff407224 */ /* 0x000fce00078e00c6 */
.L_x_4662:
[----:B------:R-:W-:Y:S05]  /*14a30*/  BSYNC B2 ;  /* 0x0000000000027941 */ /* 0x000fea0003800000 */
.L_x_4660:
        /* <DEDUP_REMOVED lines=16> */
.L_x_4666:
[----:B------:R-:W-:Y:S05]  /*14b40*/  BSYNC B3 ;  /* 0x0000000000037941 */ /* 0x000fea0003800000 */
.L_x_4665:
        /* <DEDUP_REMOVED lines=44> */
.L_x_4664:
[----:B------:R-:W-:Y:S05]  /*14e10*/  BSYNC B2 ;  /* 0x0000000000027941 */ /* 0x000fea0003800000 */
.L_x_4663:
        /* <DEDUP_REMOVED lines=15> */
.L_x_4667:
        /* <DEDUP_REMOVED lines=12> */
.L_x_4670:
[----:B------:R-:W-:-:S07]  /*14fd0*/  MOV R64, R198 ;  /* 0x000000c600407202 */ /* 0x000fce0000000f00 */
.L_x_4671:
[----:B------:R-:W-:Y:S05]  /*14fe0*/  BSYNC B2 ;  /* 0x0000000000027941 */ /* 0x000fea0003800000 */
.L_x_4669:
        /* <DEDUP_REMOVED lines=16> */
.L_x_4675:
[----:B------:R-:W-:Y:S05]  /*150f0*/  BSYNC B3 ;  /* 0x0000000000037941 */ /* 0x000fea0003800000 */
.L_x_4674:
        /* <DEDUP_REMOVED lines=44> */
.L_x_4673:
[----:B------:R-:W-:Y:S05]  /*153c0*/  BSYNC B2 ;  /* 0x0000000000027941 */ /* 0x000fea0003800000 */
.L_x_4672:
        /* <DEDUP_REMOVED lines=10> */
.L_x_4668:
        /* <DEDUP_REMOVED lines=12> */
.L_x_4677:
[----:B------:R-:W-:-:S07]  /*15530*/  IMAD.MOV.U32 R64, RZ, RZ, R198 ;  /* 0x000000ffff407224 */ /* 0x000fce00078e00c6 */
.L_x_4678:
[----:B------:R-:W-:Y:S05]  /*15540*/  BSYNC B2 ;  /* 0x0000000000027941 */ /* 0x000fea0003800000 */
.L_x_4676:
        /* <DEDUP_REMOVED lines=16> */
.L_x_4682:
[----:B------:R-:W-:Y:S05]  /*15650*/  BSYNC B3 ;  /* 0x0000000000037941 */ /* 0x000fea0003800000 */
.L_x_4681:
        /* <DEDUP_REMOVED lines=44> */
.L_x_4680:
[----:B------:R-:W-:Y:S05]  /*15920*/  BSYNC B2 ;  /* 0x0000000000027941 */ /* 0x000fea0003800000 */
.L_x_4679:
        /* <DEDUP_REMOVED lines=15> */
.L_x_4683:
        /* <DEDUP_REMOVED lines=12> */
.L_x_4686:
[----:B------:R-:W-:-:S07]  /*15ae0*/  MOV R188, R198 ;  /* 0x000000c600bc7202 */ /* 0x000fce0000000f00 */
.L_x_4687:
[----:B------:R-:W-:Y:S05]  /*15af0*/  BSYNC B2 ;  /* 0x0000000000027941 */ /* 0x000fea0003800000 */
.L_x_4685:
        /* <DEDUP_REMOVED lines=16> */
.L_x_4691:
[----:B------:R-:W-:Y:S05]  /*15c00*/  BSYNC B3 ;  /* 0x0000000000037941 */ /* 0x000fea0003800000 */
.L_x_4690:
        /* <DEDUP_REMOVED lines=44> */
.L_x_4689:
[----:B------:R-:W-:Y:S05]  /*15ed0*/  BSYNC B2 ;  /* 0x0000000000027941 */ /* 0x000fea0003800000 */
.L_x_4688:
        /* <DEDUP_REMOVED lines=10> */
.L_x_4684:
        /* <DEDUP_REMOVED lines=12> */
.L_x_4693:
[----:B------:R-:W-:-:S07]  /*16040*/  IMAD.MOV.U32 R195, RZ, RZ, R198 ;  /* 0x000000ffffc37224 */ /* 0x000fce00078e00c6 */
.L_x_4694:
[----:B------:R-:W-:Y:S05]  /*16050*/  BSYNC B2 ;  /* 0x0000000000027941 */ /* 0x000fea0003800000 */
.L_x_4692:
        /* <DEDUP_REMOVED lines=16> */
.L_x_4698:
[----:B------:R-:W-:Y:S05]  /*16160*/  BSYNC B3 ;  /* 0x0000000000037941 */ /* 0x000fea0003800000 */
.L_x_4697:
        /* <DEDUP_REMOVED lines=44> */
.L_x_4696:
[----:B------:R-:W-:Y:S05]  /*16430*/  BSYNC B2 ;  /* 0x0000000000027941 */ /* 0x000fea0003800000 */
.L_x_4695:
        /* <DEDUP_REMOVED lines=15> */
.L_x_4699:
        /* <DEDUP_REMOVED lines=12> */
.L_x_4702:
[----:B------:R-:W-:-:S07]  /*165f0*/  MOV R187, R198 ;  /* 0x000000c600bb7202 */ /* 0x000fce0000000f00 */
.L_x_4703:
[----:B------:R-:W-:Y:S05]  /*16600*/  BSYNC B2 ;  /* 0x0000000000027941 */ /* 0x000fea0003800000 */
.L_x_4701:
        /* <DEDUP_REMOVED lines=16> */
.L_x_4707:
[----:B------:R-:W-:Y:S05]  /*16710*/  BSYNC B3 ;  /* 0x0000000000037941 */ /* 0x000fea0003800000 */
.L_x_4706:
        /* <DEDUP_REMOVED lines=44> */
.L_x_4705:
[----:B------:R-:W-:Y:S05]  /*169e0*/  BSYNC B2 ;  /* 0x0000000000027941 */ /* 0x000fea0003800000 */
.L_x_4704:
        /* <DEDUP_REMOVED lines=10> */
.L_x_4700:
        /* <DEDUP_REMOVED lines=12> */
.L_x_4709:
[----:B------:R-:W-:-:S07]  /*16b50*/  IMAD.MOV.U32 R195, RZ, RZ, R198 ;  /* 0x000000ffffc37224 */ /* 0x000fce00078e00c6 */
.L_x_4710:
[----:B------:R-:W-:Y:S05]  /*16b60*/  BSYNC B2 ;  /* 0x0000000000027941 */ /* 0x000fea0003800000 */
.L_x_4708:
        /* <DEDUP_REMOVED lines=16> */
.L_x_4714:
[----:B------:R-:W-:Y:S05]  /*16c70*/  BSYNC B3 ;  /* 0x0000000000037941 */ /* 0x000fea0003800000 */
.L_x_4713:
        /* <DEDUP_REMOVED lines=44> */
.L_x_4712:
[----:B------:R-:W-:Y:S05]  /*16f40*/  BSYNC B2 ;  /* 0x0000000000027941 */ /* 0x000fea0003800000 */
.L_x_4711:
        /* <DEDUP_REMOVED lines=13> */
.L_x_4715:
        /* <DEDUP_REMOVED lines=12> */
.L_x_4718:
[----:B------:R-:W-:-:S07]  /*170e0*/  MOV R66, R198 ;  /* 0x000000c600427202 */ /* 0x000fce0000000f00 */
.L_x_4719:
[----:B------:R-:W-:Y:S05]  /*170f0*/  BSYNC B2 ;  /* 0x0000000000027941 */ /* 0x000fea0003800000 */
.L_x_4717:
        /* <DEDUP_REMOVED lines=16> */
.L_x_4723:
[----:B------:R-:W-:Y:S05]  /*17200*/  BSYNC B3 ;  /* 0x0000000000037941 */ /* 0x000fea0003800000 */
.L_x_4722:
        /* <DEDUP_REMOVED lines=44> */
.L_x_4721:
[----:B------:R-:W-:Y:S05]  /*174d0*/  BSYNC B2 ;  /* 0x0000000000027941 */ /* 0x000fea0003800000 */
.L_x_4720:
        /* <DEDUP_REMOVED lines=10> */
.L_x_4716:
        /* <DEDUP_REMOVED lines=12> */
.L_x_4725:
[----:B------:R-:W-:-:S07]  /*17640*/  IMAD.MOV.U32 R66, RZ, RZ, R198 ;  /* 0x000000ffff427224 */ /* 0x000fce00078e00c6 */
.L_x_4726:
[----:B------:R-:W-:Y:S05]  /*17650*/  BSYNC B2 ;  /* 0x0000000000027941 */ /* 0x000fea0003800000 */
.L_x_4724:
        /* <DEDUP_REMOVED lines=16> */
.L_x_4730:
[----:B------:R-:W-:Y:S05]  /*17760*/  BSYNC B3 ;  /* 0x0000000000037941 */ /* 0x000fea0003800000 */
.L_x_4729:
        /* <DEDUP_REMOVED lines=44> */
.L_x_4728:
[----:B------:R-:W-:Y:S05]  /*17a30*/  BSYNC B2 ;  /* 0x0000000000027941 */ /* 0x000fea0003800000 */
.L_x_4727:
        /* <DEDUP_REMOVED lines=13> */
.L_x_4731:
        /* <DEDUP_REMOVED lines=12> */
.L_x_4734:
[----:B------:R-:W-:-:S07]  /*17bd0*/  MOV R66, R198 ;  /* 0x000000c600427202 */ /* 0x000fce0000000f00 */
.L_x_4735:
[----:B------:R-:W-:Y:S05]  /*17be0*/  BSYNC B2 ;  /* 0x0000000000027941 */ /* 0x000fea0003800000 */
.L_x_4733:
        /* <DEDUP_REMOVED lines=16> */
.L_x_4739:
[----:B------:R-:W-:Y:S05]  /*17cf0*/  BSYNC B3 ;  /* 0x0000000000037941 */ /* 0x000fea0003800000 */
.L_x_4738:
        /* <DEDUP_REMOVED lines=44> */
.L_x_4737:
[----:B------:R-:W-:Y:S05]  /*17fc0*/  BSYNC B2 ;  /* 0x0000000000027941 */ /* 0x000fea0003800000 */
.L_x_4736:
        /* <DEDUP_REMOVED lines=10> */
.L_x_4732:
        /* <DEDUP_REMOVED lines=12> */
.L_x_4741:
[----:B------:R-:W-:-:S07]  /*18130*/  IMAD.MOV.U32 R66, RZ, RZ, R198 ;  /* 0x000000ffff427224 */ /* 0x000fce00078e00c6 */
.L_x_4742:
[----:B------:R-:W-:Y:S05]  /*18140*/  BSYNC B2 ;  /* 0x0000000000027941 */ /* 0x000fea0003800000 */
.L_x_4740:
        /* <DEDUP_REMOVED lines=16> */
.L_x_4746:
[----:B------:R-:W-:Y:S05]  /*18250*/  BSYNC B3 ;  /* 0x0000000000037941 */ /* 0x000fea0003800000 */
.L_x_4745:
        /* <DEDUP_REMOVED lines=44> */
.L_x_4744:
[----:B------:R-:W-:Y:S05]  /*18520*/  BSYNC B2 ;  /* 0x0000000000027941 */ /* 0x000fea0003800000 */
.L_x_4743:
        /* <DEDUP_REMOVED lines=13> */
.L_x_4747:
        /* <DEDUP_REMOVED lines=12> */
.L_x_4750:
[----:B------:R-:W-:-:S07]  /*186c0*/  MOV R99, R198 ;  /* 0x000000c600637202 */ /* 0x000fce0000000f00 */
.L_x_4751:
[----:B------:R-:W-:Y:S05]  /*186d0*/  BSYNC B2 ;  /* 0x0000000000027941 */ /* 0x000fea0003800000 */
.L_x_4749:
        /* <DEDUP_REMOVED lines=16> */
.L_x_4755:
[----:B------:R-:W-:Y:S05]  /*187e0*/  BSYNC B3 ;  /* 0x0000000000037941 */ /* 0x000fea0003800000 */
.L_x_4754:
        /* <DEDUP_REMOVED lines=44> */
.L_x_4753:
[----:B------:R-:W-:Y:S05]  /*18ab0*/  BSYNC B2 ;  /* 0x0000000000027941 */ /* 0x000fea0003800000 */
.L_x_4752:
        /* <DEDUP_REMOVED lines=10> */
.L_x_4748:
        /* <DEDUP_REMOVED lines=54> */
.L_x_4756:
[----:B------:R-:W-:-:S07]  /*18ec0*/  VIADD R70, R70, 0x20 ;  /* 0x0000002046467836 */ /* 0x000fce0000000000 */
.L_x_4627:
[----:B------:R-:W-:Y:S05]  /*18ed0*/  BSYNC B1 ;  /* 0x0000000000017941 */ /* 0x000fea0003800000 */
.L_x_4626:
        /* <DEDUP_REMOVED lines=29> */
.L_x_4760:
[----:B------:R-:W-:-:S07]  /*190b0*/  MOV R202, R198 ;  /* 0x000000c600ca7202 */ /* 0x000fce0000000f00 */
.L_x_4761:
[----:B------:R-:W-:Y:S05]  /*190c0*/  BSYNC B2 ;  /* 0x0000000000027941 */ /* 0x000fea0003800000 */
.L_x_4759:
        /* <DEDUP_REMOVED lines=16> */
.L_x_4765:
[----:B------:R-:W-:Y:S05]  /*191d0*/  BSYNC B3 ;  /* 0x0000000000037941 */ /* 0x000fea0003800000 */
.L_x_4764:
        /* <DEDUP_REMOVED lines=44> */
.L_x_4763:
[----:B------:R-:W-:Y:S05]  /*194a0*/  BSYNC B2 ;  /* 0x0000000000027941 */ /* 0x000fea0003800000 */
.L_x_4762:
        /* <DEDUP_REMOVED lines=20> */
.L_x_4766:
        /* <DEDUP_REMOVED lines=12> */
.L_x_4769:
[----:B------:R-:W-:-:S07]  /*196b0*/  MOV R191, R198 ;  /* 0x000000c600bf7202 */ /* 0x000fce0000000f00 */
.L_x_4770:
[----:B------:R-:W-:Y:S05]  /*196c0*/  BSYNC B2 ;  /* 0x0000000000027941 */ /* 0x000fea0003800000 */
.L_x_4768:
        /* <DEDUP_REMOVED lines=16> */
.L_x_4774:
[----:B------:R-:W-:Y:S05]  /*197d0*/  BSYNC B3 ;  /* 0x0000000000037941 */ /* 0x000fea0003800000 */
.L_x_4773:
        /* <DEDUP_REMOVED lines=44> */
.L_x_4772:
[----:B------:R-:W-:Y:S05]  /*19aa0*/  BSYNC B2 ;  /* 0x0000000000027941 */ /* 0x000fea0003800000 */
.L_x_4771:
        /* <DEDUP_REMOVED lines=10> */
.L_x_4767:
        /* <DEDUP_REMOVED lines=12> */
.L_x_4776:
[----:B------:R-:W-:-:S07]  /*19c10*/  IMAD.MOV.U32 R195, RZ, RZ, R198 ;  /* 0x000000ffffc37224 */ /* 0x000fce00078e00c6 */
.L_x_4777:
[----:B------:R-:W-:Y:S05]  /*19c20*/  BSYNC B2 ;  /* 0x0000000000027941 */ /* 0x000fea0003800000 */
.L_x_4775:
        /* <DEDUP_REMOVED lines=16> */
.L_x_4781:
[----:B------:R-:W-:Y:S05]  /*19d30*/  BSYNC B3 ;  /* 0x0000000000037941 */ /* 0x000fea0003800000 */
.L_x_4780:
        /* <DEDUP_REMOVED lines=44> */
.L_x_4779:
[----:B------:R-:W-:Y:S05]  /*1a000*/  BSYNC B2 ;  /* 0x0000000000027941 */ /* 0x000fea0003800000 */
.L_x_4778:
        /* <DEDUP_REMOVED lines=15> */
.L_x_4782:
        /* <DEDUP_REMOVED lines=12> */
.L_x_4785:
[----:B------:R-:W-:-:S07]  /*1a1c0*/  MOV R64, R198 ;  /* 0x000000c600407202 */ /* 0x000fce0000000f00 */
.L_x_4786:
[----:B------:R-:W-:Y:S05]  /*1a1d0*/  BSYNC B2 ;  /* 0x0000000000027941 */ /* 0x000fea0003800000 */
.L_x_4784:
        /* <DEDUP_REMOVED lines=16> */
.L_x_4790:
[----:B------:R-:W-:Y:S05]  /*1a2e0*/  BSYNC B3 ;  /* 0x0000000000037941 */ /* 0x000fea0003800000 */
.L_x_4789:
        /* <DEDUP_REMOVED lines=44> */
.L_x_4788:
[----:B------:R-:W-:Y:S05]  /*1a5b0*/  BSYNC B2 ;  /* 0x0000000000027941 */ /* 0x000fea0003800000 */
.L_x_4787:
        /* <DEDUP_REMOVED lines=10> */
.L_x_4783:
        /* <DEDUP_REMOVED lines=12> */
.L_x_4792:
[----:B------:R-:W-:-:S07]  /*1a720*/  IMAD.MOV.U32 R64, RZ, RZ, R198 ;  /* 0x000000ffff407224 */ /* 0x000fce00078e00c6 */
.L_x_4793:
[----:B------:R-:W-:Y:S05]  /*1a730*/  BSYNC B2 ;  /* 0x0000000000027941 */ /* 0x000fea0003800000 */
.L_x_4791:
        /* <DEDUP_REMOVED lines=16> */
.L_x_4797:
[----:B------:R-:W-:Y:S05]  /*1a840*/  BSYNC B3 ;  /* 0x0000000000037941 */ /* 0x000fea0003800000 */
.L_x_4796:
        /* <DEDUP_REMOVED lines=44> */
.L_x_4795:
[----:B------:R-:W-:Y:S05]  /*1ab10*/  BSYNC B2 ;  /* 0x0000000000027941 */ /* 0x000fea0003800000 */
.L_x_4794:
        /* <DEDUP_REMOVED lines=15> */
.L_x_4798:
        /* <DEDUP_REMOVED lines=12> */
.L_x_4801:
[----:B------:R-:W-:-:S07]  /*1acd0*/  MOV R64, R198 ;  /* 0x000000c600407202 */ /* 0x000fce0000000f00 */
.L_x_4802:
[----:B------:R-:W-:Y:S05]  /*1ace0*/  BSYNC B2 ;  /* 0x0000000000027941 */ /* 0x000fea0003800000 */
.L_x_4800:
        /* <DEDUP_REMOVED lines=16> */
.L_x_4806:
[----:B------:R-:W-:Y:S05]  /*1adf0*/  BSYNC B3 ;  /* 0x0000000000037941 */ /* 0x000fea0003800000 */
.L_x_4805:
        /* <DEDUP_REMOVED lines=44> */
.L_x_4804:
[----:B------:R-:W-:Y:S05]  /*1b0c0*/  BSYNC B2 ;  /* 0x0000000000027941 */ /* 0x000fea0003800000 */
.L_x_4803:
        /* <DEDUP_REMOVED lines=10> */
.L_x_4799:
        /* <DEDUP_REMOVED lines=12> */
.L_x_4808:
[----:B------:R-:W-:-:S07]  /*1b230*/  IMAD.MOV.U32 R64, RZ, RZ, R198 ;  /* 0x000000ffff407224 */ /* 0x000fce00078e00c6 */
.L_x_4809:
[----:B------:R-:W-:Y:S05]  /*1b240*/  BSYNC B2 ;  /* 0x0000000000027941 */ /* 0x000fea0003800000 */
.L_x_4807:
        /* <DEDUP_REMOVED lines=16> */
.L_x_4813:
[----:B------:R-:W-:Y:S05]  /*1b350*/  BSYNC B3 ;  /* 0x0000000000037941 */ /* 0x000fea0003800000 */
.L_x_4812:
        /* <DEDUP_REMOVED lines=44> */
.L_x_4811:
[----:B------:R-:W-:Y:S05]  /*1b620*/  BSYNC B2 ;  /* 0x0000000000027941 */ /* 0x000fea0003800000 */
.L_x_4810:
        /* <DEDUP_REMOVED lines=15> */
.L_x_4814:
        /* <DEDUP_REMOVED lines=12> */
.L_x_4817:
[----:B------:R-:W-:-:S07]  /*1b7e0*/  MOV R188, R198 ;  /* 0x000000c600bc7202 */ /* 0x000fce0000000f00 */
.L_x_4818:
[----:B------:R-:W-:Y:S05]  /*1b7f0*/  BSYNC B2 ;  /* 0x0000000000027941 */ /* 0x000fea0003800000 */
.L_x_4816:
        /* <DEDUP_REMOVED lines=16> */
.L_x_4822:
[----:B------:R-:W-:Y:S05]  /*1b900*/  BSYNC B3 ;  /* 0x0000000000037941 */ /* 0x000fea0003800000 */
.L_x_4821:
        /* <DEDUP_REMOVED lines=44> */
.L_x_4820:
[----:B------:R-:W-:Y:S05]  /*1bbd0*/  BSYNC B2 ;  /* 0x0000000000027941 */ /* 0x000fea0003800000 */
.L_x_4819:
        /* <DEDUP_REMOVED lines=10> */
.L_x_4815:
        /* <DEDUP_REMOVED lines=12> */
.L_x_4824:
[----:B------:R-:W-:-:S07]  /*1bd40*/  IMAD.MOV.U32 R195, RZ, RZ, R198 ;  /* 0x000000ffffc37224 */ /* 0x000fce00078e00c6 */
.L_x_4825:
[----:B------:R-:W-:Y:S05]  /*1bd50*/  BSYNC B2 ;  /* 0x0000000000027941 */ /* 0x000fea0003800000 */
.L_x_4823:
        /* <DEDUP_REMOVED lines=16> */
.L_x_4829:
[----:B------:R-:W-:Y:S05]  /*1be60*/  BSYNC B3 ;  /* 0x0000000000037941 */ /* 0x000fea0003800000 */
.L_x_4828:
        /* <DEDUP_REMOVED lines=44> */
.L_x_4827:
[----:B------:R-:W-:Y:S05]  /*1c130*/  BSYNC B2 ;  /* 0x0000000000027941 */ /* 0x000fea0003800000 */
.L_x_4826:
        /* <DEDUP_REMOVED lines=15> */
.L_x_4830:
        /* <DEDUP_REMOVED lines=12> */
.L_x_4833:
[----:B------:R-:W-:-:S07]  /*1c2f0*/  MOV R187, R198 ;  /* 0x000000c600bb7202 */ /* 0x000fce0000000f00 */
.L_x_4834:
[----:B------:R-:W-:Y:S05]  /*1c300*/  BSYNC B2 ;  /* 0x0000000000027941 */ /* 0x000fea0003800000 */
.L_x_4832:
        /* <DEDUP_REMOVED lines=16> */
.L_x_4838:
[----:B------:R-:W-:Y:S05]  /*1c410*/  BSYNC B3 ;  /* 0x0000000000037941 */ /* 0x000fea0003800000 */
.L_x_4837:
        /* <DEDUP_REMOVED lines=44> */
.L_x_4836:
[----:B------:R-:W-:Y:S05]  /*1c6e0*/  BSYNC B2 ;  /* 0x0000000000027941 */ /* 0x000fea0003800000 */
.L_x_4835:
        /* <DEDUP_REMOVED lines=10> */
.L_x_4831:
        /* <DEDUP_REMOVED lines=12> */
.L_x_4840:
[----:B------:R-:W-:-:S07]  /*1c850*/  IMAD.MOV.U32 R195, RZ, RZ, R198 ;  /* 0x000000ffffc37224 */ /* 0x000fce00078e00c6 */
.L_x_4841:
[----:B------:R-:W-:Y:S05]  /*1c860*/  BSYNC B2 ;  /* 0x0000000000027941 */ /* 0x000fea0003800000 */
.L_x_4839:
        /* <DEDUP_REMOVED lines=16> */
.L_x_4845:
[----:B------:R-:W-:Y:S05]  /*1c970*/  BSYNC B3 ;  /* 0x0000000000037941 */ /* 0x000fea0003800000 */
.L_x_4844:
        /* <DEDUP_REMOVED lines=44> */
.L_x_4843:
[----:B------:R-:W-:Y:S05]  /*1cc40*/  BSYNC B2 ;  /* 0x0000000000027941 */ /* 0x000fea0003800000 */
.L_x_4842:
        /* <DEDUP_REMOVED lines=13> */
.L_x_4846:
        /* <DEDUP_REMOVED lines=12> */
.L_x_4849:
[----:B------:R-:W-:-:S07]  /*1cde0*/  MOV R66, R198 ;  /* 0x000000c600427202 */ /* 0x000fce0000000f00 */
.L_x_4850:
[----:B------:R-:W-:Y:S05]  /*1cdf0*/  BSYNC B2 ;  /* 0x0000000000027941 */ /* 0x000fea0003800000 */
.L_x_4848:
        /* <DEDUP_REMOVED lines=16> */
.L_x_4854:
[----:B------:R-:W-:Y:S05]  /*1cf00*/  BSYNC B3 ;  /* 0x0000000000037941 */ /* 0x000fea0003800000 */
.L_x_4853:
        /* <DEDUP_REMOVED lines=44> */
.L_x_4852:
[----:B------:R-:W-:Y:S05]  /*1d1d0*/  BSYNC B2 ;  /* 0x0000000000027941 */ /* 0x000fea0003800000 */
.L_x_4851:
        /* <DEDUP_REMOVED lines=10> */
.L_x_4847:
        /* <DEDUP_REMOVED lines=12> */
.L_x_4856:
[----:B------:R-:W-:-:S07]  /*1d340*/  IMAD.MOV.U32 R66, RZ, RZ, R198 ;  /* 0x000000ffff427224 */ /* 0x000fce00078e00c6 */
.L_x_4857:
[----:B------:R-:W-:Y:S05]  /*1d350*/  BSYNC B2 ;  /* 0x0000000000027941 */ /* 0x000fea0003800000 */
.L_x_4855:
        /* <DEDUP_REMOVED lines=16> */
.L_x_4861:
[----:B------:R-:W-:Y:S05]  /*1d460*/  BSYNC B3 ;  /* 0x0000000000037941 */ /* 0x000fea0003800000 */
.L_x_4860:
        /* <DEDUP_REMOVED lines=44> */
.L_x_4859:
[----:B------:R-:W-:Y:S05]  /*1d730*/  BSYNC B2 ;  /* 0x0000000000027941 */ /* 0x000fea0003800000 */
.L_x_4858:
        /* <DEDUP_REMOVED lines=13> */
.L_x_4862:
        /* <DEDUP_REMOVED lines=12> */
.L_x_4865:
[----:B------:R-:W-:-:S07]  /*1d8d0*/  MOV R66, R198 ;  /* 0x000000c600427202 */ /* 0x000fce0000000f00 */
.L_x_4866:
[----:B------:R-:W-:Y:S05]  /*1d8e0*/  BSYNC B2 ;  /* 0x0000000000027941 */ /* 0x000fea0003800000 */
.L_x_4864:
        /* <DEDUP_REMOVED lines=16> */
.L_x_4870:
[----:B------:R-:W-:Y:S05]  /*1d9f0*/  BSYNC B3 ;  /* 0x0000000000037941 */ /* 0x000fea0003800000 */
.L_x_4869:
        /* <DEDUP_REMOVED lines=44> */
.L_x_4868:
[----:B------:R-:W-:Y:S05]  /*1dcc0*/  BSYNC B2 ;  /* 0x0000000000027941 */ /* 0x000fea0003800000 */
.L_x_4867:
        /* <DEDUP_REMOVED lines=10> */
.L_x_4863:
        /* <DEDUP_REMOVED lines=12> */
.L_x_4872:
[----:B------:R-:W-:-:S07]  /*1de30*/  IMAD.MOV.U32 R66, RZ, RZ, R198 ;  /* 0x000000ffff427224 */ /* 0x000fce00078e00c6 */
.L_x_4873:
[----:B------:R-:W-:Y:S05]  /*1de40*/  BSYNC B2 ;  /* 0x0000000000027941 */ /* 0x000fea0003800000 */
.L_x_4871:
        /* <DEDUP_REMOVED lines=16> */
.L_x_4877:
[----:B------:R-:W-:Y:S05]  /*1df50*/  BSYNC B3 ;  /* 0x0000000000037941 */ /* 0x000fea0003800000 */
.L_x_4876:
        /* <DEDUP_REMOVED lines=44> */
.L_x_4875:
[----:B------:R-:W-:Y:S05]  /*1e220*/  BSYNC B2 ;  /* 0x0000000000027941 */ /* 0x000fea0003800000 */
.L_x_4874:
        /* <DEDUP_REMOVED lines=13> */
.L_x_4878:
        /* <DEDUP_REMOVED lines=12> */
.L_x_4881:
[----:B------:R-:W-:-:S07]  /*1e3c0*/  MOV R99, R198 ;  /* 0x000000c600637202 */ /* 0x000fce0000000f00 */
.L_x_4882:
[----:B------:R-:W-:Y:S05]  /*1e3d0*/  BSYNC B2 ;  /* 0x0000000000027941 */ /* 0x000fea0003800000 */
.L_x_4880:
        /* <DEDUP_REMOVED lines=16> */
.L_x_4886:
[----:B------:R-:W-:Y:S05]  /*1e4e0*/  BSYNC B3 ;  /* 0x0000000000037941 */ /* 0x000fea0003800000 */
.L_x_4885:
        /* <DEDUP_REMOVED lines=44> */
.L_x_4884:
[----:B------:R-:W-:Y:S05]  /*1e7b0*/  BSYNC B2 ;  /* 0x0000000000027941 */ /* 0x000fea0003800000 */
.L_x_4883:
        /* <DEDUP_REMOVED lines=10> */
.L_x_4879:
        /* <DEDUP_REMOVED lines=18> */
[----:B------:R-:W-:Y:S02]  /*1e980*/  F2FP.F16.F32.PACK_AB R67, R237, R232 ;  /* 0x000000e8ed43723e */ /* 0x000fe400000000ff */
[----:B------:R-:W-:Y:S02]  /*1e990*/  F2FP.F16.F32.PACK_AB R66, R233, R222 ;  /* 0x000000dee942723e */ /* 0x000fe400000000ff */
[----:B------:R-:W-:-:S02]  /*1e9a0*/  F2FP.F16.F32.PACK_AB R65, R223, R212 ;  /* 0x000000d4df41723e */ /* 0x000fc400000000ff */
[----:B------:R-:W-:Y:S02]  /*1e9b0*/  F2FP.F16.F32.PACK_AB R64, R213, R202 ;  /* 0x000000cad540723e */ /* 0x000fe400000000ff */
        /* <DEDUP_REMOVED lines=12> */
[----:B--2---:R-:W-:Y:S02]  /*1ea80*/  SHF.L.U32 R65, R184, 0x10, RZ ;  /* 0x00000010b8417819 */ /* 0x004fe400000006ff */
[----:B------:R-:W-:Y:S02]  /*1ea90*/  LOP3.LUT R64, R99, 0xffff, RZ, 0xc0, !PT ;  /* 0x0000ffff63407812 */ /* 0x000fe400078ec0ff */
[----:B------:R-:W-:Y:S02]  /*1eaa0*/  LOP3.LUT R65, R65, 0xff0000, RZ, 0xc0, !PT ;  /* 0x00ff000041417812 */ /* 0x000fe400078ec0ff */
[----:B------:R-:W-:Y:S02]  /*1eab0*/  LOP3.LUT R68, R188, 0xff, RZ, 0xc0, !PT ;  /* 0x000000ffbc447812 */ /* 0x000fe400078ec0ff */
[----:B------:R-:W-:Y:S02]  /*1eac0*/  PRMT R64, R65, 0x4210, R64 ;  /* 0x0000421041407816 */ /* 0x000fe40000000040 */
[----:B------:R-:W-:Y:S01]  /*1ead0*/  PRMT R65, R186, 0x7104, RZ ;  /* 0x00007104ba417816 */ /* 0x000fe200000000ff */
[----:B------:R-:W-:Y:S01]  /*1eae0*/  IMAD.WIDE.U32 R68, R68, 0x1000000, RZ ;  /* 0x0100000044447825 */ /* 0x000fe200078e00ff */
[----:B------:R-:W-:-:S02]  /*1eaf0*/  LOP3.LUT R66, R189, 0xff, RZ, 0xc0, !PT ;  /* 0x000000ffbd427812 */ /* 0x000fc400078ec0ff */
[----:B------:R-:W-:-:S03]  /*1eb00*/  LOP3.LUT R64, R64, 0xff00, R65, 0xf8, !PT ;  /* 0x0000ff0040407812 */ /* 0x000fc600078ef841 */
[----:B------:R-:W-:Y:S01]  /*1eb10*/  IMAD.WIDE.U32 R66, R66, 0x10000, RZ ;  /* 0x0001000042427825 */ /* 0x000fe200078e00ff */
        /* <DEDUP_REMOVED lines=10> */
.L_x_4758:
[----:B------:R-:W-:Y:S05]  /*1ebc0*/  BSYNC B1 ;  /* 0x0000000000017941 */ /* 0x000fea0003800000 */
.L_x_4757:
        /* <DEDUP_REMOVED lines=151> */
.L_x_4910:
        /* <DEDUP_REMOVED lines=31> */
[----:B------:R-:W-:Y:S01]  /*1f730*/  F2FP.F16.F32.PACK_AB R64, R65, R64 ;  /* 0x000000404140723e */ /* 0x000fe200000000ff */
[--C-:B------:R-:W-:Y:S01]  /*1f740*/  FADD.FTZ R243, R234, -R239.reuse ;  /* 0x800000efeaf37221 */ /* 0x100fe20000010000 */
[----:B------:R-:W-:Y:S01]  /*1f750*/  F2FP.F16.F32.PACK_AB R65, R67, R66 ;  /* 0x000000424341723e */ /* 0x000fe200000000ff */
        /* <DEDUP_REMOVED lines=13> */
[----:B------:R-:W-:Y:S01]  /*1f830*/  F2FP.F16.F32.PACK_AB R66, R67, R66 ;  /* 0x000000424342723e */ /* 0x000fe200000000ff */
[----:B------:R-:W-:Y:S01]  /*1f840*/  FFMA.FTZ R245, R24, R245, R17 ;  /* 0x000000f518f57223 */ /* 0x000fe20000010011 */
[----:B------:R-:W-:Y:S01]  /*1f850*/  F2FP.F16.F32.PACK_AB R67, R243, R242 ;  /* 0x000000f2f343723e */ /* 0x000fe200000000ff */
[----:B------:R-:W-:Y:S01]  /*1f860*/  FFMA.FTZ R246, R21, R246, R12 ;  /* 0x000000f615f67223 */ /* 0x000fe2000001000c */
[----:B------:R-:W1:Y:S01]  /*1f870*/  LDC.64 R242, c[0x0][0x2c0] ;  /* 0x0000b000fff27b82 */ /* 0x000e620000000a00 */
[----:B------:R-:W-:Y:S01]  /*1f880*/  F2FP.F16.F32.PACK_AB R71, R248, R71 ;  /* 0x00000047f847723e */ /* 0x000fe200000000ff */
[----:B------:R-:W-:Y:S01]  /*1f890*/  FFMA.FTZ R248, R22, R244, R15 ;  /* 0x000000f416f87223 */ /* 0x000fe2000001000f */
[----:B------:R-:W-:Y:S01]  /*1f8a0*/  FFMA.FTZ R247, R23, R70, R14 ;  /* 0x0000004617f77223 */ /* 0x000fe2000001000e */
[----:B------:R-:W-:Y:S01]  /*1f8b0*/  FFMA.FTZ R244, R25, R241, R16 ;  /* 0x000000f119f47223 */ /* 0x000fe20000010010 */
[----:B------:R-:W-:Y:S01]  /*1f8c0*/  F2FP.F16.F32.PACK_AB R70, R246, R249 ;  /* 0x000000f9f646723e */ /* 0x000fe200000000ff */
[----:B0-----:R-:W-:-:S05]  /*1f8d0*/  IMAD.WIDE.U32 R68, R203, 0x10, R68 ;  /* 0x00000010cb447825 */ /* 0x001fca00078e0044 */
[----:B------:R0:W-:Y:S01]  /*1f8e0*/  STG.E.128 desc[UR4][R68.64], R64 ;  /* 0x0000004044007986 */ /* 0x0001e2000c101d04 */
[----:B-1----:R-:W-:-:S04]  /*1f8f0*/  IMAD.WIDE.U32 R242, R203, 0x10, R242 ;  /* 0x00000010cbf27825 */ /* 0x002fc800078e00f2 */
[----:B------:R-:W-:Y:S01]  /*1f900*/  VIADD R203, R203, 0x20 ;  /* 0x00000020cbcb7836 */ /* 0x000fe20000000000 */
[----:B0-----:R-:W-:Y:S02]  /*1f910*/  F2FP.F16.F32.PACK_AB R69, R247, R248 ;  /* 0x000000f8f745723e */ /* 0x001fe400000000ff */
[----:B------:R-:W-:-:S05]  /*1f920*/  F2FP.F16.F32.PACK_AB R68, R244, R245 ;  /* 0x000000f5f444723e */ /* 0x000fca00000000ff */
[----:B------:R1:W-:Y:S02]  /*1f930*/  STG.E.128 desc[UR4][R242.64], R68 ;  /* 0x00000044f2007986 */ /* 0x0003e4000c101d04 */
.L_x_4889:
[----:B------:R-:W-:Y:S05]  /*1f940*/  BSYNC B1 ;  /* 0x0000000000017941 */ /* 0x000fea0003800000 */
.L_x_4888:
        /* <DEDUP_REMOVED lines=44> */
[----:B------:R0:W-:Y:S02]  /*1fc10*/  STG.E.128 desc[UR4][R68.64], R64 ;  /* 0x0000004044007986 */ /* 0x0001e4000c101d04 */
[----:B0-----:R-:W-:Y:S01]  /*1fc20*/  F2FP.F16.F32.PACK_AB R69, R247, R248 ;  /* 0x000000f8f745723e */ /* 0x001fe200000000ff */
[C---:B-1----:R-:W-:Y:S01]  /*1fc30*/  IMAD.WIDE.U32 R64, R203.reuse, 0x10, R242 ;  /* 0x00000010cb407825 */ /* 0x042fe200078e00f2 */
[----:B------:R-:W-:Y:S02]  /*1fc40*/  F2FP.F16.F32.PACK_AB R68, R244, R245 ;  /* 0x000000f5f444723e */ /* 0x000fe400000000ff */
[----:B------:R-:W-:-:S03]  /*1fc50*/  IADD3 R203, R203, 0x20, RZ ;  /* 0x00000020cbcb7810 */ /* 0x000fc60007ffe0ff */
[----:B------:R2:W-:Y:S04]  /*1fc60*/  STG.E.128 desc[UR4][R64.64], R68 ;  /* 0x0000004440007986 */ /* 0x0005e8000c101d04 */
.L_x_4891:
[----:B------:R-:W-:Y:S05]  /*1fc70*/  BSYNC B1 ;  /* 0x0000000000017941 */ /* 0x000fea0003800000 */
.L_x_4890:
        /* <DEDUP_REMOVED lines=46> */
[----:B-1----:R-:W-:Y:S01]  /*1ff60*/  IMAD.WIDE.U32 R64, R203, 0x10, R242 ;  /* 0x00000010cb407825 */ /* 0x002fe200078e00f2 */
[----:B------:R-:W-:-:S03]  /*1ff70*/  F2FP.F16.F32.PACK_AB R68, R244, R245 ;  /* 0x000000f5f444723e */ /* 0x000fc600000000ff */
[----:B------:R-:W-:Y:S02]  /*1ff80*/  VIADD R203, R203, 0x20 ;  /* 0x00000020cbcb7836 */ /* 0x000fe40000000000 */
[----:B------:R3:W-:Y:S05]  /*1ff90*/  STG.E.128 desc[UR4][R64.64], R68 ;  /* 0x0000004440007986 */ /* 0x0007ea000c101d04 */
.L_x_4893:
[----:B------:R-:W-:Y:S05]  /*1ffa0*/  BSYNC B1 ;  /* 0x0000000000017941 */ /* 0x000fea0003800000 */
.L_x_4892:
        /* <DEDUP_REMOVED lines=50> */
.L_x_4895:
[----:B------:R-:W-:Y:S05]  /*202d0*/  BSYNC B1 ;  /* 0x0000000000017941 */ /* 0x000fea0003800000 */
.L_x_4894:
        /* <DEDUP_REMOVED lines=23> */
[----:B------:R-:W-:Y:S01]  /*20450*/  F2FP.F16.F32.PACK_AB R64, R65, R64 ;  /* 0x000000404140723e */ /* 0x000fe200000000ff */
[----:B------:R-:W0:Y:S01]  /*20460*/  LDC.64 R68, c[0x0][0x2b8] ;  /* 0x0000ae00ff447b82 */ /* 0x000e220000000a00 */
[----:B------:R-:W-:Y:S01]  /*20470*/  F2FP.F16.F32.PACK_AB R65, R67, R66 ;  /* 0x000000424341723e */ /* 0x000fe200000000ff */
[----:B------:R-:W-:Y:S01]  /*20480*/  FFMA.FTZ R66, R101, R244, R92 ;  /* 0x000000f465427223 */ /* 0x000fe2000001005c */
[----:B------:R-:W-:Y:S01]  /*20490*/  FFMA.FTZ R67, R171, R245, R94 ;  /* 0x000000f5ab437223 */ /* 0x000fe2000001005e */
[-C--:B------:R-:W-:Y:S01]  /*204a0*/  FFMA.FTZ R240, R102, R71.reuse, R177 ;  /* 0x0000004766f07223 */ /* 0x080fe200000100b1 */
[-C--:B------:R-:W-:Y:S01]  /*204b0*/  FFMA.FTZ R241, R103, R246.reuse, R174 ;  /* 0x000000f667f17223 */ /* 0x080fe200000100ae */
        /* <DEDUP_REMOVED lines=11> */
[----:B------:R-:W-:-:S03]  /*20570*/  FFMA.FTZ R239, R176, R239, R183 ;  /* 0x000000efb0ef7223 */ /* 0x000fc600000100b7 */
[----:B------:R-:W-:Y:S01]  /*20580*/  F2FP.F16.F32.PACK_AB R70, R245, R246 ;  /* 0x000000f6f546723e */ /* 0x000fe200000000ff */
[----:B0-----:R-:W-:-:S05]  /*20590*/  IMAD.WIDE.U32 R68, R203, 0x10, R68 ;  /* 0x00000010cb447825 */ /* 0x001fca00078e0044 */
[----:B------:R0:W-:Y:S01]  /*205a0*/  STG.E.128 desc[UR4][R68.64], R64 ;  /* 0x0000004044007986 */ /* 0x0001e2000c101d04 */
[----:B-1----:R-:W-:Y:S01]  /*205b0*/  IMAD.WIDE.U32 R240, R203, 0x10, R240 ;  /* 0x00000010cbf07825 */ /* 0x002fe200078e00f0 */
[----:B0-----:R-:W-:Y:S02]  /*205c0*/  F2FP.F16.F32.PACK_AB R69, R244, R243 ;  /* 0x000000f3f445723e */ /* 0x001fe400000000ff */
[----:B------:R-:W-:-:S05]  /*205d0*/  F2FP.F16.F32.PACK_AB R68, R239, R242 ;  /* 0x000000f2ef44723e */ /* 0x000fca00000000ff */
[----:B------:R0:W-:Y:S02]  /*205e0*/  STG.E.128 desc[UR4][R240.64], R68 ;  /* 0x00000044f0007986 */ /* 0x0001e4000c101d04 */
.L_x_4897:
[----:B------:R-:W-:Y:S05]  /*205f0*/  BSYNC B1 ;  /* 0x0000000000017941 */ /* 0x000fea0003800000 */
.L_x_4896:
[----:B0-234-:R-:W0:Y:S02]  /*20600*/  LDC.64 R64, c[0x0][0x210] ;  /* 0x00008400ff407b82 */ /* 0x01de240000000a00 */
[----:B0-----:R-:W-:-:S05]  /*20610*/  IMAD R43, R64, 0x4, R43 ;  /* 0x00000004402b7824 */ /* 0x001fca00078e022b */
[----:B------:R-:W-:-:S13]  /*20620*/  ISETP.GE.AND P0, PT, R43, R65, PT ;  /* 0x000000412b00720c */ /* 0x000fda0003f06270 */
[----:B------:R-:W-:Y:S05]  /*20630*/  @!P0 BRA `(.L_x_4898) ;  /* 0xfffffe14001c8947 */ /* 0x000fea000383ffff */
[----:B------:R-:W-:Y:S05]  /*20640*/  BSYNC B0 ;  /* 0x0000000000007941 */ /* 0x000fea0003800000 */
.L_x_4232:
[----:B------:R-:W-:Y:S05]  /*20650*/  EXIT ;  /* 0x000000000000794d */ /* 0x000fea0003800000 */
.L_x_4887:
        /* <DEDUP_REMOVED lines=8> */
.L_x_4900:
[----:B------:R-:W-:Y:S05]  /*206e0*/  BSYNC B1 ;  /* 0x0000000000017941 */ /* 0x000fea0003800000 */
.L_x_4899:
        /* <DEDUP_REMOVED lines=9> */
.L_x_4901:
[----:B------:R-:W-:Y:S02]  /*20780*/  IMAD.MOV.U32 R242, RZ, RZ, 0x4 ;  /* 0x00000004fff27424 */ /* 0x000fe400078e00ff */
[----:B------:R-:W-:-:S04]  /*20790*/  IMAD.MOV.U32 R65, RZ, RZ, R239 ;  /* 0x000000ffff417224 */ /* 0x000fc800078e00ef */
[----:B------:R-:W-:-:S05]  /*207a0*/  FADD.FTZ R67, R66, R65 ;  /* 0x0000004142437221 */ /* 0x000fca0000010000 */
[----:B------:R-:W-:-:S07]  /*207b0*/  MOV R241, R67 ;  /* 0x0000004300f17202 */ /* 0x000fce0000000f00 */
[----:B------:R-:W-:Y:S05]  /*207c0*/  WARPSYNC.COLLECTIVE R240, `(.L_x_4902) ;  /* 0x00000000f0087348 */ /* 0x000fea0003c00000 */
[----:B------:R0:W1:Y:S02]  /*207d0*/  SHFL.BFLY P5, R239, R241, R242, R243 ;  /* 0x0c0000f2f1ef7389 */ /* 0x00006400000a00f3 */
[----:B01----:R-:W-:Y:S01]  /*207e0*/  ENDCOLLECTIVE ;  /* 0x000000000000791b */ /* 0x003fe20003800000 */
.L_x_4902:
[----:B------:R-:W-:Y:S01]  /*207f0*/  HFMA2.MMA R242, -RZ, RZ, 0, 4.76837158203125e-07 ;  /* 0x00000008fff27435 */ /* 0x000fe200000001ff */
[----:B------:R-:W-:-:S05]  /*20800*/  MOV R68, R239 ;  /* 0x000000ef00447202 */ /* 0x000fca0000000f00 */
[----:B------:R-:W-:-:S04]  /*20810*/  FADD.FTZ R68, R67, R68 ;  /* 0x0000004443447221 */ /* 0x000fc80000010000 */
[----:B------:R-:W-:-:S07]  /*20820*/  IMAD.MOV.U32 R241, RZ, RZ, R68 ;  /* 0x000000fffff17224 */ /* 0x000fce00078e0044 */
[----:B------:R-:W-:Y:S05]  /*20830*/  WARPSYNC.COLLECTIVE R240, `(.L_x_4903) ;  /* 0x00000000f0087348 */ /* 0x000fea0003c00000 */
[----:B------:R0:W1:Y:S02]  /*20840*/  SHFL.BFLY P5, R239, R241, R242, R243 ;  /* 0x0c0000f2f1ef7389 */ /* 0x00006400000a00f3 */
[----:B01----:R-:W-:Y:S01]  /*20850*/  ENDCOLLECTIVE ;  /* 0x000000000000791b */ /* 0x003fe20003800000 */
.L_x_4903:
        /* <DEDUP_REMOVED lines=8> */
.L_x_4904:
[----:B------:R-:W-:Y:S01]  /*208e0*/  HFMA2.MMA R242, -RZ, RZ, 0, 5.9604644775390625e-08 ;  /* 0x00000001fff27435 */ /* 0x000fe200000001ff */
[----:B------:R-:W-:-:S05]  /*208f0*/  MOV R69, R239 ;  /* 0x000000ef00457202 */ /* 0x000fca0000000f00 */
        /* <DEDUP_REMOVED lines=87> */
.L_x_4905:
[----:B------:R-:W-:Y:S02]  /*20e70*/  IMAD.MOV.U32 R242, RZ, RZ, 0x2 ;  /* 0x00000002fff27424 */ /* 0x000fe400078e00ff */
[----:B------:R-:W-:-:S04]  /*20e80*/  IMAD.MOV.U32 R67, RZ, RZ, R239 ;  /* 0x000000ffff437224 */ /* 0x000fc800078e00ef */
[----:B------:R-:W-:-:S05]  /*20e90*/  FADD.FTZ R67, R64, R67 ;  /* 0x0000004340437221 */ /* 0x000fca0000010000 */
[----:B------:R-:W-:-:S07]  /*20ea0*/  MOV R241, R67 ;  /* 0x0000004300f17202 */ /* 0x000fce0000000f00 */
[----:B------:R-:W-:Y:S05]  /*20eb0*/  WARPSYNC.COLLECTIVE R240, `(.L_x_4906) ;  /* 0x00000000f0087348 */ /* 0x000fea0003c00000 */
[----:B------:R0:W1:Y:S02]  /*20ec0*/  SHFL.BFLY P5, R239, R241, R242, R243 ;  /* 0x0c0000f2f1ef7389 */ /* 0x00006400000a00f3 */
[----:B01----:R-:W-:Y:S01]  /*20ed0*/  ENDCOLLECTIVE ;  /* 0x000000000000791b */ /* 0x003fe20003800000 */
.L_x_4906:
[----:B------:R-:W-:Y:S01]  /*20ee0*/  HFMA2.MMA R242, -RZ, RZ, 0, 2.384185791015625e-07 ;  /* 0x00000004fff27435 */ /* 0x000fe200000001ff */
[----:B------:R-:W-:-:S05]  /*20ef0*/  MOV R66, R239 ;  /* 0x000000ef00427202 */ /* 0x000fca0000000f00 */
[----:B------:R-:W-:-:S04]  /*20f00*/  FADD.FTZ R66, R67, R66 ;  /* 0x0000004243427221 */ /* 0x000fc80000010000 */
[----:B------:R-:W-:-:S07]  /*20f10*/  IMAD.MOV.U32 R241, RZ, RZ, R66 ;  /* 0x000000fffff17224 */ /* 0x000fce00078e0042 */
[----:B------:R-:W-:Y:S05]  /*20f20*/  WARPSYNC.COLLECTIVE R240, `(.L_x_4907) ;  /* 0x00000000f0087348 */ /* 0x000fea0003c00000 */
[----:B------:R0:W1:Y:S02]  /*20f30*/  SHFL.BFLY P5, R239, R241, R242, R243 ;  /* 0x0c0000f2f1ef7389 */ /* 0x00006400000a00f3 */
[----:B01----:R-:W-:Y:S01]  /*20f40*/  ENDCOLLECTIVE ;  /* 0x000000000000791b */ /* 0x003fe20003800000 */
.L_x_4907:
[----:B------:R-:W-:Y:S02]  /*20f50*/  IMAD.MOV.U32 R242, RZ, RZ, 0x8 ;  /* 0x00000008fff27424 */ /* 0x000fe400078e00ff */
[----:B------:R-:W-:-:S04]  /*20f60*/  IMAD.MOV.U32 R71, RZ, RZ, R239 ;  /* 0x000000ffff477224 */ /* 0x000fc800078e00ef */
[----:B------:R-:W-:-:S05]  /*20f70*/  FADD.FTZ R71, R66, R71 ;  /* 0x0000004742477221 */ /* 0x000fca0000010000 */
[----:B------:R-:W-:-:S07]  /*20f80*/  MOV R241, R71 ;  /* 0x0000004700f17202 */ /* 0x000fce0000000f00 */
[----:B------:R-:W-:Y:S05]  /*20f90*/  WARPSYNC.COLLECTIVE R240, `(.L_x_4908) ;  /* 0x00000000f0087348 */ /* 0x000fea0003c00000 */
[----:B------:R0:W1:Y:S02]  /*20fa0*/  SHFL.BFLY P5, R239, R241, R242, R243 ;  /* 0x0c0000f2f1ef7389 */ /* 0x00006400000a00f3 */
[----:B01----:R-:W-:Y:S01]  /*20fb0*/  ENDCOLLECTIVE ;  /* 0x000000000000791b */ /* 0x003fe20003800000 */
.L_x_4908:
[----:B------:R-:W-:Y:S01]  /*20fc0*/  HFMA2.MMA R242, -RZ, RZ, 0, 9.5367431640625e-07 ;  /* 0x00000010fff27435 */ /* 0x000fe200000001ff */
[----:B------:R-:W-:-:S05]  /*20fd0*/  MOV R68, R239 ;  /* 0x000000ef00447202 */ /* 0x000fca0000000f00 */
[----:B------:R-:W-:-:S04]  /*20fe0*/  FADD.FTZ R68, R71, R68 ;  /* 0x0000004447447221 */ /* 0x000fc80000010000 */
[----:B------:R-:W-:-:S07]  /*20ff0*/  IMAD.MOV.U32 R241, RZ, RZ, R68 ;  /* 0x000000fffff17224 */ /* 0x000fce00078e0044 */
[----:B------:R-:W-:Y:S05]  /*21000*/  WARPSYNC.COLLECTIVE R240, `(.L_x_4909) ;  /* 0x00000000f0087348 */ /* 0x000fea0003c00000 */
[----:B------:R0:W1:Y:S02]  /*21010*/  SHFL.BFLY P5, R239, R241, R242, R243 ;  /* 0x0c0000f2f1ef7389 */ /* 0x00006400000a00f3 */
[----:B01----:R-:W-:Y:S01]  /*21020*/  ENDCOLLECTIVE ;  /* 0x000000000000791b */ /* 0x003fe20003800000 */
.L_x_4909:
[----:B------:R-:W-:Y:S05]  /*21030*/  BRA `(.L_x_4910) ;  /* 0xffffffe400407947 */ /* 0x000fea000383ffff */
.L_x_4911:
        /* <DEDUP_REMOVED lines=12> */
.L_x_33640:


//--------------------- .text._ZN10layer_norm31ln_parallel_residual_fwd_kernelINS_13Kernel_traitsI6__halfS2_S2_S2_fjLj1280ELj1ELj4ELj1ELj16ENS_18Kernel_traits_baseILj1280ES2_S2_S2_S2_fjLj128EEEEELb1ELb0ELb1EEEvNS_9FwdParamsE --------------------------
	.section	.text._ZN10layer_norm31ln_parallel_residual_fwd_kernelINS_13Kernel_traitsI6__halfS2_S2_S2_fjLj1280ELj1ELj4ELj1ELj16ENS_18Kernel_traits_baseILj1280ES2_S2_S2_S2_fjLj128EEEEELb1ELb0ELb1EEEvNS_9FwdParamsE,"ax",@progbits
	.align	128
        .global         _ZN10layer_norm31ln_parallel_residual_fwd_kernelINS_13Kernel_traitsI6__halfS2_S2_S2_fjLj1280ELj1ELj4ELj1ELj16ENS_18Kernel_traits_baseILj1280ES2_S2_S2_S2_fjLj128EEEEELb1ELb0ELb1EEEvNS_9FwdParamsE
        .type           _ZN10layer_norm31ln_parallel_residual_fwd_kernelINS_13Kernel_traitsI6__halfS2_S2_S2_fjLj1280ELj1ELj4ELj1ELj16ENS_18Kernel_traits_baseILj1280ES2_S2_S2_S2_fjLj128EEEEELb1ELb0ELb1EEEvNS_9FwdParamsE,@function
        .size           _ZN10layer_norm31ln_parallel_residual_fwd_kernelINS_13Kernel_traitsI6__halfS2_S2_S2_fjLj1280ELj1ELj4ELj1ELj16ENS_18Kernel_traits_baseILj1280ES2_S2_S2_S2_fjLj128EEEEELb1ELb0ELb1EEEvNS_9FwdParamsE,(.L_x_33641 - _ZN10layer_norm31ln_parallel_residual_fwd_kernelINS_13Kernel_traitsI6__halfS2_S2_S2_fjLj1280ELj1ELj4ELj1ELj16ENS_18Kernel_traits_baseILj1280ES2_S2_S2_S2_fjLj128EEEEELb1ELb0ELb1EEEvNS_9FwdParamsE)
        .other          _ZN10layer_norm31ln_parallel_residual_fwd_kernelINS_13Kernel_traitsI6__halfS2_S2_S2_fjLj1280ELj1ELj4ELj1ELj16ENS_18Kernel_traits_baseILj1280ES2_S2_S2_S2_fjLj128EEEEELb1ELb0ELb1EEEvNS_9FwdParamsE,@"STO_CUDA_ENTRY STV_DEFAULT"
_ZN10layer_norm31ln_parallel_residual_fwd_kernelINS_13Kernel_traitsI6__halfS2_S2_S2_fjLj1280ELj1ELj4ELj1ELj16ENS_18Kernel_traits_baseILj1280ES2_S2_S2_S2_fjLj128EEEEELb1ELb0ELb1EEEvNS_9FwdParamsE:
.text._ZN10layer_norm31ln_parallel_residual_fwd_kernelINS_13Kernel_traitsI6__halfS2_S2_S2_fjLj1280ELj1ELj4ELj1ELj16ENS_18Kernel_traits_baseILj1280ES2_S2_S2_S2_fjLj128EEEEELb1ELb0ELb1EEEvNS_9FwdParamsE:
[----:B------:R-:W-:Y:S01]  /*0000*/  LDC R1, c[0x0][0x28] ;  /* 0x00000a00ff017b82 */ /* 0x000fe20000000800 */
[----:B------:R-:W-:Y:S01]  /*0010*/  ULDC.64 UR6, c[0x0][0x2e0] ;  /* 0x0000b80000067ab9 */ /* 0x000fe20000000a00 */
[----:B------:R-:W0:Y:S01]  /*0020*/  S2R R189, SR_TID.X ;  /* 0x0000000000bd7919 */ /* 0x000e220000002100 */
[----:B------:R-:W-:Y:S01]  /*0030*/  MOV R114, UR6 ;  /* 0x0000000600727c02 */ /* 0x000fe20008000f00 */
[----:B------:R-:W-:Y:S01]  /*0040*/  IMAD.U32 R115, RZ, RZ, UR7 ;  /* 0x00000007ff737e24 */ /* 0x000fe2000f8e00ff */
[----:B------:R-:W-:-:S03]  /*0050*/  ULDC.64 UR6, c[0x0][0x2c8] ;  /* 0x0000b20000067ab9 */ /* 0x000fc60000000a00 */
[----:B------:R-:W1:Y:S01]  /*0060*/  LDC.64 R12, c[0x0][0x2c8] ;  /* 0x0000b200ff0c7b82 */ /* 0x000e620000000a00 */
[----:B------:R-:W-:Y:S01]  /*0070*/  ISETP.NE.U32.AND P0, PT, RZ, UR6, PT ;  /* 0x00000006ff007c0c */ /* 0x000fe2000bf05070 */
[----:B------:R-:W-:Y:S02]  /*0080*/  ULDC.U8 UR4, c[0x0][0x2f4] ;  /* 0x0000bd0000047ab9 */ /* 0x000fe40000000000 */
        /* <DEDUP_REMOVED lines=30> */
[----:B0-----:R-:W-:-:S04]  /*0270*/  LEA R185, R0, R185, 0x2 ;  /* 0x000000b900b97211 */ /* 0x001fc800078e10ff */
[----:B------:R-:W-:Y:S01]  /*0280*/  ISETP.GE.AND P3, PT, R185, UR6, PT ;  /* 0x00000006b9007c0c */ /* 0x000fe2000bf66270 */
[----:B------:R-:W-:Y:S02]  /*0290*/  ULDC.64 UR6, c[0x0][0x268] ;  /* 0x00009a0000067ab9 */ /* 0x000fe40000000a00 */
[----:B------:R-:W-:Y:S01]  /*02a0*/  IADD3 R14, P4, R14, UR6, RZ ;  /* 0x000000060e0e7c10 */ /* 0x000fe2000ff9e0ff */
[----:B------:R-:W-:Y:S02]  /*02b0*/  ULDC UR6, c[0x0][0x0] ;  /* 0x0000000000067ab9 */ /* 0x000fe40000000800 */
[----:B------:R-:W-:Y:S02]  /*02c0*/  IMAD R189, R0, UR6, R189 ;  /* 0x0000000600bd7c24 */ /* 0x000fe4000f8e02bd */
[----:B------:R-:W-:-:S05]  /*02d0*/  IMAD.X R15, RZ, RZ, UR7, P4 ;  /* 0x00000007ff0f7e24 */ /* 0x000fca000a0e06ff */
        /* <DEDUP_REMOVED lines=8> */
[C---:B-----5:R-:W-:Y:S01]  /*0360*/  VIADD R41, R115.reuse, 0xbb67ae85 ;  /* 0xbb67ae8573297836 */ /* 0x060fe20000000000 */
[C---:B------:R-:W-:Y:S01]  /*0370*/  IADD3 R40, R114.reuse, -0x61c88647, RZ ;  /* 0x9e3779b972287810 */ /* 0x040fe20007ffe0ff */
[C---:B------:R-:W-:Y:S01]  /*0380*/  VIADD R39, R114.reuse, 0x3c6ef372 ;  /* 0x3c6ef37272277836 */ /* 0x040fe20000000000 */
[C---:B------:R-:W-:Y:S01]  /*0390*/  IADD3 R38, R115.reuse, 0x76cf5d0a, RZ ;  /* 0x76cf5d0a73267810 */ /* 0x040fe20007ffe0ff */
[----:B------:R-:W-:Y:S01]  /*03a0*/  VIADD R37, R115, 0x32370b8f ;  /* 0x32370b8f73257836 */ /* 0x000fe20000000000 */
[C---:B------:R-:W-:Y:S01]  /*03b0*/  IADD3 R36, R114.reuse, -0x255992d5, RZ ;  /* 0xdaa66d2b72247810 */ /* 0x040fe20007ffe0ff */
[----:B------:R-:W-:Y:S01]  /*03c0*/  VIADD R35, R114, 0x78dde6e4 ;  /* 0x78dde6e472237836 */ /* 0x000fe20000000000 */
[----:B0-----:R-:W-:-:S02]  /*03d0*/  @P2 IADD3 R194, P3, R2, R17, RZ ;  /* 0x0000001102c22210 */ /* 0x001fc40007f7e0ff */
[C---:B------:R-:W-:Y:S01]  /*03e0*/  IADD3 R34, R115.reuse, -0x126145ec, RZ ;  /* 0xed9eba1473227810 */ /* 0x040fe20007ffe0ff */
[----:B------:R-:W-:Y:S01]  /*03f0*/  VIADD R33, R115, 0xa9066899 ;  /* 0xa906689973217836 */ /* 0x000fe20000000000 */
[----:B------:R-:W-:Y:S02]  /*0400*/  @P2 IADD3.X R195, RZ, R3, RZ, P3, !PT ;  /* 0x00000003ffc32210 */ /* 0x000fe40001ffe4ff */
[C---:B------:R-:W-:Y:S01]  /*0410*/  IADD3 R32, R114.reuse, 0x1715609d, RZ ;  /* 0x1715609d72207810 */ /* 0x040fe20007ffe0ff */
[----:B------:R-:W-:Y:S01]  /*0420*/  VIADD R31, R114, 0xb54cda56 ;  /* 0xb54cda56721f7836 */ /* 0x000fe20000000000 */
[--C-:B------:R-:W-:Y:S01]  /*0430*/  SHF.R.U64 R188, R194, 0x2, R195.reuse ;  /* 0x00000002c2bc7819 */ /* 0x100fe200000012c3 */
[----:B------:R-:W-:Y:S01]  /*0440*/  IMAD.WIDE.U32 R16, R189, -0x326172a9, RZ ;  /* 0xcd9e8d57bd107825 */ /* 0x000fe200078e00ff */
[----:B------:R-:W-:Y:S02]  /*0450*/  SHF.R.U32.HI R187, RZ, 0x2, R195 ;  /* 0x00000002ffbb7819 */ /* 0x000fe400000116c3 */
[----:B------:R-:W-:Y:S01]  /*0460*/  IADD3 R30, R115, 0x646e171e, RZ ;  /* 0x646e171e731e7810 */ /* 0x000fe20007ffe0ff */
[----:B------:R-:W-:Y:S01]  /*0470*/  IMAD.WIDE.U32 R2, R188, -0x2daee0ad, RZ ;  /* 0xd2511f53bc027825 */ /* 0x000fe200078e00ff */
[----:B------:R-:W-:-:S02]  /*0480*/  LOP3.LUT R0, R17, R187, R114, 0x96, !PT ;  /* 0x000000bb11007212 */ /* 0x000fc400078e9672 */
[----:B------:R-:W-:Y:S01]  /*0490*/  IADD3 R28, R114, 0x5384540f, RZ ;  /* 0x5384540f721c7810 */ /* 0x000fe20007ffe0ff */
[----:B-1----:R-:W-:Y:S01]  /*04a0*/  IMAD.WIDE.U32 R12, R42, 0x10, R12 ;  /* 0x000000102a0c7825 */ /* 0x002fe200078e000c */
[----:B--2---:R-:W-:-:S03]  /*04b0*/  LOP3.LUT R14, R3, R115, RZ, 0x3c, !PT ;  /* 0x00000073030e7212 */ /* 0x004fc600078e3cff */
[C---:B------:R-:W-:Y:S01]  /*04c0*/  VIADD R29, R115.reuse, 0x1fd5c5a3 ;  /* 0x1fd5c5a3731d7836 */ /* 0x040fe20000000000 */
[----:B------:R-:W5:Y:S01]  /*04d0*/  LDG.E.128 R64, desc[UR4][R12.64] ;  /* 0x000000040c407981 */ /* 0x000f62000c1e1d00 */
[----:B------:R-:W-:Y:S01]  /*04e0*/  IMAD.WIDE.U32 R14, R14, -0x326172a9, RZ ;  /* 0xcd9e8d570e0e7825 */ /* 0x000fe200078e00ff */
[----:B------:R-:W-:-:S03]  /*04f0*/  IADD3 R26, R115, -0x24c28bd8, RZ ;  /* 0xdb3d7428731a7810 */ /* 0x000fc60007ffe0ff */
[----:B------:R-:W-:Y:S01]  /*0500*/  VIADD R27, R114, 0xf1bbcdc8 ;  /* 0xf1bbcdc8721b7836 */ /* 0x000fe20000000000 */
        /* <DEDUP_REMOVED lines=12> */
[----:B------:R0:W5:Y:S01]  /*05d0*/  LDG.E.128 R48, desc[UR4][R12.64+0x800] ;  /* 0x000800040c307981 */ /* 0x000162000c1e1d00 */
        /* <DEDUP_REMOVED lines=8> */
[----:B------:R-:W-:Y:S01]  /*0660*/  @!P1 CS2R R92, SRZ ;  /* 0x00000000005c9805 */ /* 0x000fe2000001ff00 */
[----:B0-----:R-:W-:Y:S01]  /*0670*/  IMAD.WIDE.U32 R12, R0, -0x2daee0ad, RZ ;  /* 0xd2511f53000c7825 */ /* 0x001fe200078e00ff */
[----:B------:R-:W-:Y:S02]  /*0680*/  @!P1 CS2R R94, SRZ ;  /* 0x00000000005e9805 */ /* 0x000fe4000001ff00 */
[----:B------:R-:W-:Y:S02]  /*0690*/  @!P1 CS2R R90, SRZ ;  /* 0x00000000005a9805 */ /* 0x000fe4000001ff00 */
[----:B------:R-:W-:Y:S01]  /*06a0*/  IADD3 R172, R115, -0x695add53, RZ ;  /* 0x96a522ad73ac7810 */ /* 0x000fe20007ffe0ff */
[----:B------:R-:W-:Y:S01]  /*06b0*/  VIADD R173, R114, 0x8ff34781 ;  /* 0x8ff3478172ad7836 */ /* 0x000fe20000000000 */
[----:B------:R-:W-:Y:S01]  /*06c0*/  LOP3.LUT R17, R13, R2, R41, 0x96, !PT ;  /* 0x000000020d117212 */ /* 0x000fe200078e9629 */
[----:B------:R-:W-:Y:S01]  /*06d0*/  ULDC.64 UR6, c[0x0][0x228] ;  /* 0x00008a0000067ab9 */ /* 0x000fe20000000a00 */
[----:B------:R-:W-:Y:S01]  /*06e0*/  LOP3.LUT R2, R15, R40, R16, 0x96, !PT ;  /* 0x000000280f027212 */ /* 0x000fe200078e9610 */
[----:B------:R-:W-:Y:S01]  /*06f0*/  IMAD.MOV.U32 R183, RZ, RZ, RZ ;  /* 0x000000ffffb77224 */ /* 0x000fe200078e00ff */
[----:B------:R-:W-:Y:S01]  /*0700*/  ULDC UR10, c[0x0][0x2d8] ;  /* 0x0000b600000a7ab9 */ /* 0x000fe20000000800 */
[----:B------:R-:W-:Y:S01]  /*0710*/  IMAD.WIDE.U32 R16, R17, -0x326172a9, RZ ;  /* 0xcd9e8d5711107825 */ /* 0x000fe200078e00ff */
[----:B------:R-:W-:Y:S01]  /*0720*/  ULDC.64 UR16, c[0x0][0x228] ;  /* 0x00008a0000107ab9 */ /* 0x000fe20000000a00 */
[----:B------:R-:W-:Y:S01]  /*0730*/  ULDC.64 UR8, c[0x0][0x230] ;  /* 0x00008c0000087ab9 */ /* 0x000fe20000000a00 */
[----:B------:R-:W-:Y:S01]  /*0740*/  ULDC.64 UR12, c[0x0][0x2b8] ;  /* 0x0000ae00000c7ab9 */ /* 0x000fe20000000a00 */
[----:B------:R-:W-:Y:S01]  /*0750*/  IMAD.WIDE.U32 R2, R2, -0x2daee0ad, RZ ;  /* 0xd2511f5302027825 */ /* 0x000fe200078e00ff */
[----:B------:R-:W-:Y:S01]  /*0760*/  LOP3.LUT R13, R17, R14, R39, 0x96, !PT ;  /* 0x0000000e110d7212 */ /* 0x000fe200078e9627 */
[----:B------:R-:W-:-:S03]  /*0770*/  ULDC.64 UR14, c[0x0][0x2c0] ;  /* 0x0000b000000e7ab9 */ /* 0x000fc60000000a00 */
        /* <DEDUP_REMOVED lines=22> */
[----:B------:R-:W-:Y:S01]  /*08e0*/  IMAD.HI.U32 R3, R191, -0x2daee0ad, RZ ;  /* 0xd2511f53bf037827 */ /* 0x000fe200078e00ff */
[----:B------:R-:W-:-:S04]  /*08f0*/  LOP3.LUT R186, R0, R14, R27, 0x96, !PT ;  /* 0x0000000e00ba7212 */ /* 0x000fc800078e961b */
[----:B------:R-:W-:Y:S01]  /*0900*/  LOP3.LUT R184, R3, R12, R26, 0x96, !PT ;  /* 0x0000000c03b87212 */ /* 0x000fe200078e961a */
[--C-:B------:R-:W-:Y:S02]  /*0910*/  HADD2.F32 R163, -RZ, R88.reuse.H0_H0 ;  /* 0x20000058ffa37230 */ /* 0x100fe40000004100 */
[----:B------:R-:W-:Y:S02]  /*0920*/  HADD2.F32 R166, -RZ, R88.H1_H1 ;  /* 0x30000058ffa67230 */ /* 0x000fe40000004100 */
[--C-:B------:R-:W-:Y:S02]  /*0930*/  HADD2.F32 R165, -RZ, R89.reuse.H0_H0 ;  /* 0x20000059ffa57230 */ /* 0x100fe40000004100 */
[----:B------:R-:W-:Y:S02]  /*0940*/  HADD2.F32 R170, -RZ, R89.H1_H1 ;  /* 0x30000059ffaa7230 */ /* 0x000fe40000004100 */
[----:B------:R-:W-:Y:S02]  /*0950*/  IMAD R190, R190, -0x326172a9, RZ ;  /* 0xcd9e8d57bebe7824 */ /* 0x000fe400078e02ff */
[----:B------:R-:W-:-:S02]  /*0960*/  IMAD R191, R191, -0x2daee0ad, RZ ;  /* 0xd2511f53bfbf7824 */ /* 0x000fc400078e02ff */
[----:B------:R-:W-:Y:S01]  /*0970*/  IMAD.HI.U32 R88, R186, -0x2daee0ad, RZ ;  /* 0xd2511f53ba587827 */ /* 0x000fe200078e00ff */
[----:B------:R-:W-:Y:S01]  /*0980*/  ISETP.NE.U32.AND P0, PT, RZ, UR6, PT ;  /* 0x00000006ff007c0c */ /* 0x000fe2000bf05070 */
[----:B------:R-:W-:Y:S01]  /*0990*/  BSSY B0, `(.L_x_4912) ;  /* 0x0001ef3000007945 */ /* 0x000fe20003800000 */
[----:B------:R-:W-:Y:S01]  /*09a0*/  LOP3.LUT R194, R194, 0x3, RZ, 0xc0, !PT ;  /* 0x00000003c2c27812 */ /* 0x000fe200078ec0ff */
[----:B------:R-:W-:Y:S01]  /*09b0*/  IMAD.HI.U32 R89, R184, -0x326172a9, RZ ;  /* 0xcd9e8d57b8597827 */ /* 0x000fe200078e00ff */
[----:B------:R-:W-:Y:S01]  /*09c0*/  LOP3.LUT R191, R88, R191, R172, 0x96, !PT ;  /* 0x000000bf58bf7212 */ /* 0x000fe200078e96ac */
[----:B------:R-:W-:Y:S02]  /*09d0*/  ULDC UR6, c[0x0][0x218] ;  /* 0x0000860000067ab9 */ /* 0x000fe40000000800 */
[--C-:B------:R-:W-:Y:S02]  /*09e0*/  HADD2.F32 R21, -RZ, R10.reuse.H0_H0 ;  /* 0x2000000aff157230 */ /* 0x100fe40000004100 */
[----:B------:R-:W-:-:S02]  /*09f0*/  HADD2.F32 R20, -RZ, R10.H1_H1 ;  /* 0x3000000aff147230 */ /* 0x000fc40000004100 */
[--C-:B------:R-:W-:Y:S02]  /*0a00*/  HADD2.F32 R19, -RZ, R11.reuse.H0_H0 ;  /* 0x2000000bff137230 */ /* 0x100fe40000004100 */
[----:B------:R-:W-:Y:S02]  /*0a10*/  HADD2.F32 R18, -RZ, R11.H1_H1 ;  /* 0x3000000bff127230 */ /* 0x000fe40000004100 */
[--C-:B------:R-:W-:Y:S02]  /*0a20*/  HADD2.F32 R0, -RZ, R44.reuse.H0_H0 ;  /* 0x2000002cff007230 */ /* 0x100fe40000004100 */
[----:B------:R-:W-:Y:S02]  /*0a30*/  HADD2.F32 R43, -RZ, R44.H1_H1 ;  /* 0x3000002cff2b7230 */ /* 0x000fe40000004100 */
[--C-:B------:R-:W-:Y:S02]  /*0a40*/  HADD2.F32 R112, -RZ, R46.reuse.H0_H0 ;  /* 0x2000002eff707230 */ /* 0x100fe40000004100 */
[----:B------:R-:W-:Y:S01]  /*0a50*/  HADD2.F32 R113, -RZ, R46.H1_H1 ;  /* 0x3000002eff717230 */ /* 0x000fe20000004100 */
[----:B------:R-:W-:Y:S01]  /*0a60*/  LOP3.LUT R190, R89, R190, R173, 0x96, !PT ;  /* 0x000000be59be7212 */ /* 0x000fe200078e96ad */
        /* <DEDUP_REMOVED lines=69> */
[----:B------:R-:W-:Y:S01]  /*0ec0*/  IMAD R184, R184, -0x326172a9, RZ ;  /* 0xcd9e8d57b8b87824 */ /* 0x000fe200078e02ff */
[----:B------:R-:W-:Y:S01]  /*0ed0*/  ISETP.NE.AND.EX P0, PT, RZ, UR7, PT, P0 ;  /* 0x00000007ff007c0c */ /* 0x000fe2000bf05300 */
[----:B------:R-:W-:-:S12]  /*0ee0*/  ULDC.U8 UR7, c[0x0][0x2a0] ;  /* 0x0000a80000077ab9 */ /* 0x000fd80000000000 */
.L_x_5559:
[----:B------:R-:W-:Y:S01]  /*0ef0*/  ISETP.NE.U32.AND P1, PT, RZ, UR8, PT ;  /* 0x00000008ff007c0c */ /* 0x000fe2000bf25070 */
[----:B------:R-:W0:Y:S01]  /*0f00*/  LDC.64 R206, c[0x0][0x220] ;  /* 0x00008800ffce7b82 */ /* 0x000e220000000a00 */
[----:B---3--:R-:W-:Y:S02]  /*0f10*/  IMAD R96, R185, UR6, RZ ;  /* 0x00000006b9607c24 */ /* 0x008fe4000f8e02ff */
[----:B------:R-:W-:-:S03]  /*0f20*/  ISETP.NE.AND.EX P1, PT, RZ, UR9, PT, P1 ;  /* 0x00000009ff007c0c */ /* 0x000fc6000bf25310 */
[----:B------:R-:W-:Y:S02]  /*0f30*/  SHF.R.S32.HI R97, RZ, 0x1f, R96 ;  /* 0x0000001fff617819 */ /* 0x000fe40000011460 */
[----:B------:R-:W1:Y:S02]  /*0f40*/  @P0 LDC.64 R102, c[0x0][0x228] ;  /* 0x00008a00ff660b82 */ /* 0x000e640000000a00 */
[----:B------:R-:W-:-:S04]  /*0f50*/  LEA.HI R97, R97, R96, RZ, 0x3 ;  /* 0x0000006061617211 */ /* 0x000fc800078f18ff */
[----:B------:R-:W-:Y:S02]  /*0f60*/  LEA.HI.SX32 R109, R97, R42, 0x1d ;  /* 0x0000002a616d7211 */ /* 0x000fe400078feaff */
[----:B------:R-:W2:Y:S03]  /*0f70*/  @P1 LDC.64 R100, c[0x0][0x230] ;  /* 0x00008c00ff641b82 */ /* 0x000ea60000000a00 */
[----:B0-----:R-:W-:-:S06]  /*0f80*/  IMAD.WIDE.U32 R96, R109, 0x10, R206 ;  /* 0x000000106d607825 */ /* 0x001fcc00078e00ce */
[----:B-----5:R-:W5:Y:S01]  /*0f90*/  LDG.E.128 R96, desc[UR4][R96.64] ;  /* 0x0000000460607981 */ /* 0x020f62000c1e1d00 */
[----:B-1----:R-:W-:-:S05]  /*0fa0*/  @P0 IMAD.WIDE.U32 R102, R109, 0x10, R102 ;  /* 0x000000106d660825 */ /* 0x002fca00078e0066 */
[----:B------:R0:W5:Y:S01]  /*0fb0*/  @P0 LDG.E.128 R88, desc[UR4][R102.64] ;  /* 0x0000000466580981 */ /* 0x000162000c1e1d00 */
[----:B--2---:R-:W-:-:S05]  /*0fc0*/  @P1 IMAD.WIDE.U32 R100, R109, 0x10, R100 ;  /* 0x000000106d641825 */ /* 0x004fca00078e0064 */
        /* <DEDUP_REMOVED lines=13> */
.L_x_4914:
[----:B------:R-:W-:-:S07]  /*10a0*/  MOV R108, R184 ;  /* 0x000000b8006c7202 */ /* 0x000fce0000000f00 */
.L_x_4915:
[----:B------:R-:W-:Y:S05]  /*10b0*/  BSYNC B1 ;  /* 0x0000000000017941 */ /* 0x000fea0003800000 */
.L_x_4913:
        /* <DEDUP_REMOVED lines=16> */
.L_x_4919:
[----:B------:R-:W-:Y:S05]  /*11c0*/  BSYNC B2 ;  /* 0x0000000000027941 */ /* 0x000fea0003800000 */
.L_x_4918:
        /* <DEDUP_REMOVED lines=33> */
[----:B------:R-:W-:Y:S01]  /*13e0*/  IMAD.WIDE.U32 R102, R102, -0x2daee0ad, RZ ;  /* 0xd2511f5366667825 */ /* 0x000fe200078e00ff */
[----:B------:R-:W-:-:S03]  /*13f0*/  HFMA2.MMA R106, -RZ, RZ, 0, 0 ;  /* 0x00000000ff6a7435 */ /* 0x000fc600000001ff */
        /* <DEDUP_REMOVED lines=9> */
.L_x_4917:
[----:B------:R-:W-:Y:S05]  /*1490*/  BSYNC B1 ;  /* 0x0000000000017941 */ /* 0x000fea0003800000 */
.L_x_4916:
[----:B------:R-:W0:Y:S01]  /*14a0*/  LDC R107, c[0x0][0x298] ;  /* 0x0000a600ff6b7b82 */ /* 0x000e220000000800 */
[----:B------:R-:W-:Y:S01]  /*14b0*/  ISETP.NE.U32.AND P2, PT, RZ, UR16, PT ;  /* 0x00000010ff007c0c */ /* 0x000fe2000bf45070 */
[----:B------:R-:W-:Y:S01]  /*14c0*/  IMAD.MOV.U32 R105, RZ, RZ, 0x2f800000 ;  /* 0x2f800000ff697424 */ /* 0x000fe200078e00ff */
[----:B------:R-:W-:Y:S01]  /*14d0*/  I2FP.F32.U32 R100, R108 ;  /* 0x0000006c00647245 */ /* 0x000fe20000201000 */
[----:B-----5:R-:W-:Y:S01]  /*14e0*/  HADD2.F32 R102, -RZ, R96.H0_H0 ;  /* 0x20000060ff667230 */ /* 0x020fe20000004100 */
[----:B------:R-:W-:-:S03]  /*14f0*/  ISETP.NE.AND.EX P2, PT, RZ, UR17, PT, P2 ;  /* 0x00000011ff007c0c */ /* 0x000fc6000bf45320 */
[----:B------:R-:W1:Y:S01]  /*1500*/  LDC R111, c[0x0][0x294] ;  /* 0x0000a500ff6f7b82 */ /* 0x000e620000000800 */
[----:B------:R-:W-:Y:S01]  /*1510*/  FFMA.FTZ R100, R100, R105, 1.1641532182693481445e-10 ;  /* 0x2f00000064647423 */ /* 0x000fe20000010069 */
[----:B0-----:R-:W-:-:S04]  /*1520*/  FMUL.FTZ R102, R102, R107 ;  /* 0x0000006b66667220 */ /* 0x001fc80000410000 */
[----:B-1----:R-:W-:-:S04]  /*1530*/  FSETP.GTU.FTZ.AND P3, PT, R100, R111, PT ;  /* 0x0000006f6400720b */ /* 0x002fc80003f7c000 */
[----:B------:R-:W-:Y:S02]  /*1540*/  P2R R117, PR, RZ, 0x8 ;  /* 0x00000008ff757803 */ /* 0x000fe40000000000 */
        /* <DEDUP_REMOVED lines=8> */
.L_x_4920:
        /* <DEDUP_REMOVED lines=12> */
.L_x_4923:
[----:B------:R-:W-:-:S07]  /*1690*/  MOV R108, R184 ;  /* 0x000000b8006c7202 */ /* 0x000fce0000000f00 */
.L_x_4924:
[----:B------:R-:W-:Y:S05]  /*16a0*/  BSYNC B1 ;  /* 0x0000000000017941 */ /* 0x000fea0003800000 */
.L_x_4922:
        /* <DEDUP_REMOVED lines=16> */
.L_x_4928:
[----:B------:R-:W-:Y:S05]  /*17b0*/  BSYNC B2 ;  /* 0x0000000000027941 */ /* 0x000fea0003800000 */
.L_x_4927:
        /* <DEDUP_REMOVED lines=44> */
.L_x_4926:
[----:B------:R-:W-:Y:S05]  /*1a80*/  BSYNC B1 ;  /* 0x0000000000017941 */ /* 0x000fea0003800000 */
.L_x_4925:
        /* <DEDUP_REMOVED lines=10> */
.L_x_4921:
        /* <DEDUP_REMOVED lines=12> */
.L_x_4930:
[----:B------:R-:W-:-:S07]  /*1bf0*/  IMAD.MOV.U32 R106, RZ, RZ, R184 ;  /* 0x000000ffff6a7224 */ /* 0x000fce00078e00b8 */
.L_x_4931:
[----:B------:R-:W-:Y:S05]  /*1c00*/  BSYNC B1 ;  /* 0x0000000000017941 */ /* 0x000fea0003800000 */
.L_x_4929:
        /* <DEDUP_REMOVED lines=16> */
.L_x_4935:
[----:B------:R-:W-:Y:S05]  /*1d10*/  BSYNC B2 ;  /* 0x0000000000027941 */ /* 0x000fea0003800000 */
.L_x_4934:
        /* <DEDUP_REMOVED lines=44> */
.L_x_4933:
[----:B------:R-:W-:Y:S05]  /*1fe0*/  BSYNC B1 ;  /* 0x0000000000017941 */ /* 0x000fea0003800000 */
.L_x_4932:
[----:B------:R-:W-:Y:S01]  /*1ff0*/  I2FP.F32.U32 R100, R106 ;  /* 0x0000006a00647245 */ /* 0x000fe20000201000 */
[----:B------:R-:W-:-:S04]  /*2000*/  HADD2.F32 R96, -RZ, R96.H1_H1 ;  /* 0x30000060ff607230 */ /* 0x000fc80000004100 */
        /* <DEDUP_REMOVED lines=8> */
[----:B------:R-:W-:Y:S02]  /*2090*/  HADD2.F32 R103, -RZ, R92.H1_H1 ;  /* 0x3000005cff677230 */ /* 0x000fe40000004100 */
[----:B------:R-:W-:-:S03]  /*20a0*/  IMAD.MOV.U32 R96, RZ, RZ, R101 ;  /* 0x000000ffff607224 */ /* 0x000fc600078e0065 */
[----:B------:R-:W-:Y:S01]  /*20b0*/  FADD.FTZ R108, R108, R103 ;  /* 0x000000676c6c7221 */ /* 0x000fe20000010000 */
[----:B------:R-:W-:Y:S06]  /*20c0*/  BRA `(.L_x_4937) ;  /* 0x0000000400587947 */ /* 0x000fec0003800000 */
.L_x_4936:
        /* <DEDUP_REMOVED lines=12> */
.L_x_4939:
[----:B------:R-:W-:-:S07]  /*2190*/  MOV R106, R184 ;  /* 0x000000b8006a7202 */ /* 0x000fce0000000f00 */
.L_x_4940:
[----:B------:R-:W-:Y:S05]  /*21a0*/  BSYNC B1 ;  /* 0x0000000000017941 */ /* 0x000fea0003800000 */
.L_x_4938:
        /* <DEDUP_REMOVED lines=16> */
.L_x_4944:
[----:B------:R-:W-:Y:S05]  /*22b0*/  BSYNC B2 ;  /* 0x0000000000027941 */ /* 0x000fea0003800000 */
.L_x_4943:
        /* <DEDUP_REMOVED lines=44> */
.L_x_4942:
[----:B------:R-:W-:Y:S05]  /*2580*/  BSYNC B1 ;  /* 0x0000000000017941 */ /* 0x000fea0003800000 */
.L_x_4941:
        /* <DEDUP_REMOVED lines=10> */
.L_x_4937:
        /* <DEDUP_REMOVED lines=12> */
.L_x_4946:
[----:B------:R-:W-:-:S07]  /*26f0*/  IMAD.MOV.U32 R106, RZ, RZ, R184 ;  /* 0x000000ffff6a7224 */ /* 0x000fce00078e00b8 */
.L_x_4947:
[----:B------:R-:W-:Y:S05]  /*2700*/  BSYNC B1 ;  /* 0x0000000000017941 */ /* 0x000fea0003800000 */
.L_x_4945:
        /* <DEDUP_REMOVED lines=16> */
.L_x_4951:
[----:B------:R-:W-:Y:S05]  /*2810*/  BSYNC B2 ;  /* 0x0000000000027941 */ /* 0x000fea0003800000 */
.L_x_4950:
        /* <DEDUP_REMOVED lines=44> */
.L_x_4949:
[----:B------:R-:W-:Y:S05]  /*2ae0*/  BSYNC B1 ;  /* 0x0000000000017941 */ /* 0x000fea0003800000 */
.L_x_4948:
[----:B------:R-:W-:Y:S01]  /*2af0*/  I2FP.F32.U32 R96, R106 ;  /* 0x0000006a00607245 */ /* 0x000fe20000201000 */
[----:B------:R-:W-:-:S04]  /*2b00*/  HADD2.F32 R102, -RZ, R97.H0_H0 ;  /* 0x20000061ff667230 */ /* 0x000fc80000004100 */
        /* <DEDUP_REMOVED lines=12> */
.L_x_4952:
        /* <DEDUP_REMOVED lines=12> */
.L_x_4955:
[----:B------:R-:W-:-:S07]  /*2c90*/  MOV R110, R184 ;  /* 0x000000b8006e7202 */ /* 0x000fce0000000f00 */
.L_x_4956:
[----:B------:R-:W-:Y:S05]  /*2ca0*/  BSYNC B1 ;  /* 0x0000000000017941 */ /* 0x000fea0003800000 */
.L_x_4954:
        /* <DEDUP_REMOVED lines=16> */
.L_x_4960:
[----:B------:R-:W-:Y:S05]  /*2db0*/  BSYNC B2 ;  /* 0x0000000000027941 */ /* 0x000fea0003800000 */
.L_x_4959:
        /* <DEDUP_REMOVED lines=44> */
.L_x_4958:
[----:B------:R-:W-:Y:S05]  /*3080*/  BSYNC B1 ;  /* 0x0000000000017941 */ /* 0x000fea0003800000 */
.L_x_4957:
        /* <DEDUP_REMOVED lines=10> */
.L_x_4953:
        /* <DEDUP_REMOVED lines=12> */
.L_x_4962:
[----:B------:R-:W-:-:S07]  /*31f0*/  IMAD.MOV.U32 R110, RZ, RZ, R184 ;  /* 0x000000ffff6e7224 */ /* 0x000fce00078e00b8 */
.L_x_4963:
[----:B------:R-:W-:Y:S05]  /*3200*/  BSYNC B1 ;  /* 0x0000000000017941 */ /* 0x000fea0003800000 */
.L_x_4961:
        /* <DEDUP_REMOVED lines=16> */
.L_x_4967:
[----:B------:R-:W-:Y:S05]  /*3310*/  BSYNC B2 ;  /* 0x0000000000027941 */ /* 0x000fea0003800000 */
.L_x_4966:
        /* <DEDUP_REMOVED lines=44> */
.L_x_4965:
[----:B------:R-:W-:Y:S05]  /*35e0*/  BSYNC B1 ;  /* 0x0000000000017941 */ /* 0x000fea0003800000 */
.L_x_4964:
        /* <DEDUP_REMOVED lines=14> */
.L_x_4968:
        /* <DEDUP_REMOVED lines=12> */
.L_x_4971:
[----:B------:R-:W-:-:S07]  /*3790*/  MOV R110, R184 ;  /* 0x000000b8006e7202 */ /* 0x000fce0000000f00 */
.L_x_4972:
[----:B------:R-:W-:Y:S05]  /*37a0*/  BSYNC B1 ;  /* 0x0000000000017941 */ /* 0x000fea0003800000 */
.L_x_4970:
        /* <DEDUP_REMOVED lines=16> */
.L_x_4976:
[----:B------:R-:W-:Y:S05]  /*38b0*/  BSYNC B2 ;  /* 0x0000000000027941 */ /* 0x000fea0003800000 */
.L_x_4975:
        /* <DEDUP_REMOVED lines=44> */
.L_x_4974:
[----:B------:R-:W-:Y:S05]  /*3b80*/  BSYNC B1 ;  /* 0x0000000000017941 */ /* 0x000fea0003800000 */
.L_x_4973:
        /* <DEDUP_REMOVED lines=10> */
.L_x_4969:
        /* <DEDUP_REMOVED lines=12> */
.L_x_4978:
[----:B------:R-:W-:-:S07]  /*3cf0*/  IMAD.MOV.U32 R110, RZ, RZ, R184 ;  /* 0x000000ffff6e7224 */ /* 0x000fce00078e00b8 */
.L_x_4979:
[----:B------:R-:W-:Y:S05]  /*3d00*/  BSYNC B1 ;  /* 0x0000000000017941 */ /* 0x000fea0003800000 */
.L_x_4977:
        /* <DEDUP_REMOVED lines=16> */
.L_x_4983:
[----:B------:R-:W-:Y:S05]  /*3e10*/  BSYNC B2 ;  /* 0x0000000000027941 */ /* 0x000fea0003800000 */
.L_x_4982:
        /* <DEDUP_REMOVED lines=44> */
.L_x_4981:
[----:B------:R-:W-:Y:S05]  /*40e0*/  BSYNC B1 ;  /* 0x0000000000017941 */ /* 0x000fea0003800000 */
.L_x_4980:
        /* <DEDUP_REMOVED lines=14> */
.L_x_4984:
        /* <DEDUP_REMOVED lines=12> */
.L_x_4987:
[----:B------:R-:W-:-:S07]  /*4290*/  MOV R118, R184 ;  /* 0x000000b800767202 */ /* 0x000fce0000000f00 */
.L_x_4988:
[----:B------:R-:W-:Y:S05]  /*42a0*/  BSYNC B1 ;  /* 0x0000000000017941 */ /* 0x000fea0003800000 */
.L_x_4986:
        /* <DEDUP_REMOVED lines=16> */
.L_x_4992:
[----:B------:R-:W-:Y:S05]  /*43b0*/  BSYNC B2 ;  /* 0x0000000000027941 */ /* 0x000fea0003800000 */
.L_x_4991:
        /* <DEDUP_REMOVED lines=44> */
.L_x_4990:
[----:B------:R-:W-:Y:S05]  /*4680*/  BSYNC B1 ;  /* 0x0000000000017941 */ /* 0x000fea0003800000 */
.L_x_4989:
        /* <DEDUP_REMOVED lines=10> */
.L_x_4985:
        /* <DEDUP_REMOVED lines=12> */
.L_x_4994:
[----:B------:R-:W-:-:S07]  /*47f0*/  IMAD.MOV.U32 R118, RZ, RZ, R184 ;  /* 0x000000ffff767224 */ /* 0x000fce00078e00b8 */
.L_x_4995:
[----:B------:R-:W-:Y:S05]  /*4800*/  BSYNC B1 ;  /* 0x0000000000017941 */ /* 0x000fea0003800000 */
.L_x_4993:
        /* <DEDUP_REMOVED lines=16> */
.L_x_4999:
[----:B------:R-:W-:Y:S05]  /*4910*/  BSYNC B2 ;  /* 0x0000000000027941 */ /* 0x000fea0003800000 */
.L_x_4998:
        /* <DEDUP_REMOVED lines=44> */
.L_x_4997:
[----:B------:R-:W-:Y:S05]  /*4be0*/  BSYNC B1 ;  /* 0x0000000000017941 */ /* 0x000fea0003800000 */
.L_x_4996:
        /* <DEDUP_REMOVED lines=13> */
.L_x_5000:
        /* <DEDUP_REMOVED lines=12> */
.L_x_5003:
[----:B------:R-:W-:-:S07]  /*4d80*/  MOV R98, R184 ;  /* 0x000000b800627202 */ /* 0x000fce0000000f00 */
.L_x_5004:
[----:B------:R-:W-:Y:S05]  /*4d90*/  BSYNC B1 ;  /* 0x0000000000017941 */ /* 0x000fea0003800000 */
.L_x_5002:
        /* <DEDUP_REMOVED lines=16> */
.L_x_5008:
[----:B------:R-:W-:Y:S05]  /*4ea0*/  BSYNC B2 ;  /* 0x0000000000027941 */ /* 0x000fea0003800000 */
.L_x_5007:
        /* <DEDUP_REMOVED lines=44> */
.L_x_5006:
[----:B------:R-:W-:Y:S05]  /*5170*/  BSYNC B1 ;  /* 0x0000000000017941 */ /* 0x000fea0003800000 */
.L_x_5005:
        /* <DEDUP_REMOVED lines=10> */
.L_x_5001:
        /* <DEDUP_REMOVED lines=12> */
.L_x_5010:
[----:B------:R-:W-:-:S07]  /*52e0*/  IMAD.MOV.U32 R98, RZ, RZ, R184 ;  /* 0x000000ffff627224 */ /* 0x000fce00078e00b8 */
.L_x_5011:
[----:B------:R-:W-:Y:S05]  /*52f0*/  BSYNC B1 ;  /* 0x0000000000017941 */ /* 0x000fea0003800000 */
.L_x_5009:
        /* <DEDUP_REMOVED lines=16> */
.L_x_5015:
[----:B------:R-:W-:Y:S05]  /*5400*/  BSYNC B2 ;  /* 0x0000000000027941 */ /* 0x000fea0003800000 */
.L_x_5014:
        /* <DEDUP_REMOVED lines=44> */
.L_x_5013:
[----:B------:R-:W-:Y:S05]  /*56d0*/  BSYNC B1 ;  /* 0x0000000000017941 */ /* 0x000fea0003800000 */
.L_x_5012:
        /* <DEDUP_REMOVED lines=13> */
.L_x_5016:
        /* <DEDUP_REMOVED lines=12> */
.L_x_5019:
[----:B------:R-:W-:-:S07]  /*5870*/  MOV R98, R184 ;  /* 0x000000b800627202 */ /* 0x000fce0000000f00 */
.L_x_5020:
[----:B------:R-:W-:Y:S05]  /*5880*/  BSYNC B1 ;  /* 0x0000000000017941 */ /* 0x000fea0003800000 */
.L_x_5018:
        /* <DEDUP_REMOVED lines=16> */
.L_x_5024:
[----:B------:R-:W-:Y:S05]  /*5990*/  BSYNC B2 ;  /* 0x0000000000027941 */ /* 0x000fea0003800000 */
.L_x_5023:
        /* <DEDUP_REMOVED lines=44> */
.L_x_5022:
[----:B------:R-:W-:Y:S05]  /*5c60*/  BSYNC B1 ;  /* 0x0000000000017941 */ /* 0x000fea0003800000 */
.L_x_5021:
        /* <DEDUP_REMOVED lines=10> */
.L_x_5017:
        /* <DEDUP_REMOVED lines=12> */
.L_x_5026:
[----:B------:R-:W-:-:S07]  /*5dd0*/  IMAD.MOV.U32 R98, RZ, RZ, R184 ;  /* 0x000000ffff627224 */ /* 0x000fce00078e00b8 */
.L_x_5027:
[----:B------:R-:W-:Y:S05]  /*5de0*/  BSYNC B1 ;  /* 0x0000000000017941 */ /* 0x000fea0003800000 */
.L_x_5025:
        /* <DEDUP_REMOVED lines=16> */
.L_x_5031:
[----:B------:R-:W-:Y:S05]  /*5ef0*/  BSYNC B2 ;  /* 0x0000000000027941 */ /* 0x000fea0003800000 */
.L_x_5030:
        /* <DEDUP_REMOVED lines=44> */
.L_x_5029:
[----:B------:R-:W-:Y:S05]  /*61c0*/  BSYNC B1 ;  /* 0x0000000000017941 */ /* 0x000fea0003800000 */
.L_x_5028:
        /* <DEDUP_REMOVED lines=13> */
.L_x_5032:
        /* <DEDUP_REMOVED lines=12> */
.L_x_5035:
[----:B------:R-:W-:-:S07]  /*6360*/  MOV R175, R184 ;  /* 0x000000b800af7202 */ /* 0x000fce0000000f00 */
.L_x_5036:
[----:B------:R-:W-:Y:S05]  /*6370*/  BSYNC B1 ;  /* 0x0000000000017941 */ /* 0x000fea0003800000 */
.L_x_5034:
        /* <DEDUP_REMOVED lines=18> */
.L_x_5040:
[----:B------:R-:W-:Y:S05]  /*64a0*/  BSYNC B2 ;  /* 0x0000000000027941 */ /* 0x000fea0003800000 */
.L_x_5039:
        /* <DEDUP_REMOVED lines=44> */
.L_x_5038:
[----:B------:R-:W-:Y:S05]  /*6770*/  BSYNC B1 ;  /* 0x0000000000017941 */ /* 0x000fea0003800000 */
.L_x_5037:
        /* <DEDUP_REMOVED lines=10> */
.L_x_5033:
[----:B------:R-:W-:Y:S01]  /*6820*/  P2R R100, PR, RZ, 0x4 ;  /* 0x00000004ff647803 */ /* 0x000fe20000000000 */
[----:B------:R-:W0:Y:S01]  /*6830*/  LDC.64 R102, c[0x0][0x238] ;  /* 0x00008e00ff667b82 */ /* 0x000e220000000a00 */
[----:B------:R-:W-:Y:S02]  /*6840*/  ISETP.NE.AND P2, PT, R168, RZ, PT ;  /* 0x000000ffa800720c */ /* 0x000fe40003f45270 */
[----:B------:R-:W-:Y:S02]  /*6850*/  SEL R97, RZ, 0x10000, P4 ;  /* 0x00010000ff617807 */ /* 0x000fe40002000000 */
[----:B------:R-:W-:Y:S02]  /*6860*/  SEL R96, RZ, 0x1, P2 ;  /* 0x00000001ff607807 */ /* 0x000fe40001000000 */
[----:B------:R-:W-:Y:S01]  /*6870*/  ISETP.NE.AND P2, PT, R100, RZ, PT ;  /* 0x000000ff6400720c */ /* 0x000fe20003f45270 */
[----:B------:R-:W1:Y:S01]  /*6880*/  @P0 LDC.64 R194, c[0x0][0x228] ;  /* 0x00008a00ffc20b82 */ /* 0x000e620000000a00 */
[----:B------:R-:W-:-:S02]  /*6890*/  SEL R98, RZ, 0x100, P3 ;  /* 0x00000100ff627807 */ /* 0x000fc40001800000 */
[----:B------:R-:W-:Y:S02]  /*68a0*/  ISETP.NE.AND P4, PT, R119, RZ, PT ;  /* 0x000000ff7700720c */ /* 0x000fe40003f85270 */
[----:B------:R-:W-:Y:S01]  /*68b0*/  ISETP.NE.AND P3, PT, R121, RZ, PT ;  /* 0x000000ff7900720c */ /* 0x000fe20003f65270 */
[----:B------:R-:W-:Y:S01]  /*68c0*/  VIADD R121, R109, 0x20 ;  /* 0x000000206d797836 */ /* 0x000fe20000000000 */
[----:B------:R-:W-:Y:S01]  /*68d0*/  SEL R99, RZ, 0x1000000, P5 ;  /* 0x01000000ff637807 */ /* 0x000fe20002800000 */
[----:B------:R-:W2:Y:S01]  /*68e0*/  LDC.64 R100, c[0x0][0x240] ;  /* 0x00009000ff647b82 */ /* 0x000ea20000000a00 */
[----:B------:R-:W-:Y:S02]  /*68f0*/  SEL R196, RZ, 0x1, P3 ;  /* 0x00000001ffc47807 */ /* 0x000fe40001800000 */
[----:B------:R-:W-:Y:S02]  /*6900*/  SEL R198, RZ, 0x1, P4 ;  /* 0x00000001ffc67807 */ /* 0x000fe40002000000 */
[----:B------:R-:W-:Y:S01]  /*6910*/  ISETP.NE.AND P5, PT, R169, RZ, PT ;  /* 0x000000ffa900720c */ /* 0x000fe20003fa5270 */
[----:B------:R-:W-:Y:S01]  /*6920*/  IMAD.WIDE.U32 R196, R196, 0x10000, RZ ;  /* 0x00010000c4c47825 */ /* 0x000fe200078e00ff */
[----:B------:R-:W-:Y:S01]  /*6930*/  LOP3.LUT R98, R98, R99, R97, 0xfe, !PT ;  /* 0x0000006362627212 */ /* 0x000fe200078efe61 */
[----:B------:R-:W3:Y:S01]  /*6940*/  @P1 LDC.64 R168, c[0x0][0x230] ;  /* 0x00008c00ffa81b82 */ /* 0x000ee20000000a00 */
[----:B------:R-:W-:Y:S01]  /*6950*/  ISETP.NE.AND P6, PT, R117, RZ, PT ;  /* 0x000000ff7500720c */ /* 0x000fe20003fc5270 */
[----:B------:R-:W-:Y:S01]  /*6960*/  IMAD.WIDE.U32 R96, R96, 0x1000000, RZ ;  /* 0x0100000060607825 */ /* 0x000fe200078e00ff */
[----:B------:R-:W-:-:S02]  /*6970*/  SEL R119, RZ, 0x1, P5 ;  /* 0x00000001ff777807 */ /* 0x000fc40002800000 */
[----:B------:R-:W-:Y:S01]  /*6980*/  F2FP.F16.F32.PACK_AB R99, R122, R118 ;  /* 0x000000767a63723e */ /* 0x000fe200000000ff */
[----:B------:R-:W-:Y:S01]  /*6990*/  IMAD.WIDE.U32 R198, R198, 0x100, RZ ;  /* 0x00000100c6c67825 */ /* 0x000fe200078e00ff */
[----:B------:R-:W-:Y:S02]  /*69a0*/  LOP3.LUT R119, R97, R98, R119, 0xfe, !PT ;  /* 0x0000006261777212 */ /* 0x000fe400078efe77 */
[----:B------:R-:W-:Y:S01]  /*69b0*/  F2FP.F16.F32.PACK_AB R98, R120, R110 ;  /* 0x0000006e7862723e */ /* 0x000fe200000000ff */
[----:B0-----:R-:W-:Y:S01]  /*69c0*/  IMAD.WIDE.U32 R202, R109, 0x10, R102 ;  /* 0x000000106dca7825 */ /* 0x001fe200078e0066 */
[----:B------:R-:W-:Y:S02]  /*69d0*/  LOP3.LUT R117, R198, R96, R196, 0xfe, !PT ;  /* 0x00000060c6757212 */ /* 0x000fe400078efec4 */
[----:B------:R-:W-:Y:S01]  /*69e0*/  SEL R196, RZ, 0x1, P6 ;  /* 0x00000001ffc47807 */ /* 0x000fe20003000000 */
[----:B-1----:R-:W-:Y:S01]  /*69f0*/  @P0 IMAD.WIDE.U32 R194, R121, 0x10, R194 ;  /* 0x0000001079c20825 */ /* 0x002fe200078e00c2 */
[----:B------:R-:W-:-:S02]  /*6a00*/  F2FP.F16.F32.PACK_AB R97, R116, R106 ;  /* 0x0000006a7461723e */ /* 0x000fc400000000ff */
[----:B------:R-:W-:Y:S01]  /*6a10*/  F2FP.F16.F32.PACK_AB R96, R108, R104 ;  /* 0x000000686c60723e */ /* 0x000fe200000000ff */
[----:B--2---:R-:W-:Y:S01]  /*6a20*/  IMAD.WIDE.U32 R200, R109, 0x8, R100 ;  /* 0x000000086dc87825 */ /* 0x004fe200078e0064 */
[----:B------:R-:W-:Y:S02]  /*6a30*/  LOP3.LUT R199, R199, R119, R197, 0xfe, !PT ;  /* 0x00000077c7c77212 */ /* 0x000fe400078efec5 */
[----:B------:R-:W-:Y:S01]  /*6a40*/  LOP3.LUT R198, R117, R196, RZ, 0xfc, !PT ;  /* 0x000000c475c67212 */ /* 0x000fe200078efcff */
[----:B------:R0:W-:Y:S01]  /*6a50*/  STG.E.128 desc[UR4][R202.64], R96 ;  /* 0x00000060ca007986 */ /* 0x0001e2000c101d04 */
[----:B------:R-:W-:-:S03]  /*6a60*/  IMAD.WIDE.U32 R196, R121, 0x10, R206 ;  /* 0x0000001079c47825 */ /* 0x000fc600078e00ce */
[----:B------:R0:W-:Y:S01]  /*6a70*/  STG.E.64 desc[UR4][R200.64], R198 ;  /* 0x000000c6c8007986 */ /* 0x0001e2000c101b04 */
[----:B---3--:R-:W-:Y:S01]  /*6a80*/  @P1 IMAD.WIDE.U32 R168, R121, 0x10, R168 ;  /* 0x0000001079a81825 */ /* 0x008fe200078e00a8 */
[----:B------:R-:W-:Y:S06]  /*6a90*/  @!P0 BRA `(.L_x_5041) ;  /* 0x0000000000508947 */ /* 0x000fec0003800000 */
        /* <DEDUP_REMOVED lines=20> */
.L_x_5041:
        /* <DEDUP_REMOVED lines=15> */
.L_x_5043:
[----:B------:R-:W-:-:S07]  /*6cd0*/  IMAD.MOV.U32 R119, RZ, RZ, R184 ;  /* 0x000000ffff777224 */ /* 0x000fce00078e00b8 */
.L_x_5044:
[----:B------:R-:W-:Y:S05]  /*6ce0*/  BSYNC B1 ;  /* 0x0000000000017941 */ /* 0x000fea0003800000 */
.L_x_5042:
        /* <DEDUP_REMOVED lines=16> */
.L_x_5048:
[----:B------:R-:W-:Y:S05]  /*6df0*/  BSYNC B2 ;  /* 0x0000000000027941 */ /* 0x000fea0003800000 */
.L_x_5047:
        /* <DEDUP_REMOVED lines=44> */
.L_x_5046:
[----:B------:R-:W-:Y:S05]  /*70c0*/  BSYNC B1 ;  /* 0x0000000000017941 */ /* 0x000fea0003800000 */
.L_x_5045:
[----:B------:R-:W-:Y:S01]  /*70d0*/  I2FP.F32.U32 R168, R119 ;  /* 0x0000007700a87245 */ /* 0x000fe20000201000 */
[----:B-----5:R-:W-:Y:S01]  /*70e0*/  HADD2.F32 R194, -RZ, R96.H0_H0 ;  /* 0x20000060ffc27230 */ /* 0x020fe20000004100 */
        /* <DEDUP_REMOVED lines=13> */
.L_x_5049:
        /* <DEDUP_REMOVED lines=12> */
.L_x_5052:
[----:B------:R-:W-:-:S07]  /*7280*/  MOV R123, R184 ;  /* 0x000000b8007b7202 */ /* 0x000fce0000000f00 */
.L_x_5053:
[----:B------:R-:W-:Y:S05]  /*7290*/  BSYNC B1 ;  /* 0x0000000000017941 */ /* 0x000fea0003800000 */
.L_x_5051:
        /* <DEDUP_REMOVED lines=16> */
.L_x_5057:
[----:B------:R-:W-:Y:S05]  /*73a0*/  BSYNC B2 ;  /* 0x0000000000027941 */ /* 0x000fea0003800000 */
.L_x_5056:
        /* <DEDUP_REMOVED lines=11> */
[----:B------:R-:W-:Y:S01]  /*7460*/  IMAD.WIDE.U32 R190, R119, -0x326172a9, RZ ;  /* 0xcd9e8d5777be7825 */ /* 0x000fe200078e00ff */
[----:B------:R-:W-:-:S04]  /*7470*/  HFMA2.MMA R119, -RZ, RZ, 0, 0 ;  /* 0x00000000ff777435 */ /* 0x000fc800000001ff */
        /* <DEDUP_REMOVED lines=31> */
.L_x_5055:
[----:B------:R-:W-:Y:S05]  /*7670*/  BSYNC B1 ;  /* 0x0000000000017941 */ /* 0x000fea0003800000 */
.L_x_5054:
        /* <DEDUP_REMOVED lines=10> */
.L_x_5050:
        /* <DEDUP_REMOVED lines=12> */
.L_x_5059:
[----:B------:R-:W-:-:S07]  /*77e0*/  IMAD.MOV.U32 R117, RZ, RZ, R184 ;  /* 0x000000ffff757224 */ /* 0x000fce00078e00b8 */
.L_x_5060:
[----:B------:R-:W-:Y:S05]  /*77f0*/  BSYNC B1 ;  /* 0x0000000000017941 */ /* 0x000fea0003800000 */
.L_x_5058:
        /* <DEDUP_REMOVED lines=16> */
.L_x_5064:
[----:B------:R-:W-:Y:S05]  /*7900*/  BSYNC B2 ;  /* 0x0000000000027941 */ /* 0x000fea0003800000 */
.L_x_5063:
        /* <DEDUP_REMOVED lines=44> */
.L_x_5062:
[----:B------:R-:W-:Y:S05]  /*7bd0*/  BSYNC B1 ;  /* 0x0000000000017941 */ /* 0x000fea0003800000 */
.L_x_5061:
        /* <DEDUP_REMOVED lines=14> */
.L_x_5065:
        /* <DEDUP_REMOVED lines=12> */
.L_x_5068:
[----:B------:R-:W-:-:S07]  /*7d80*/  MOV R96, R184 ;  /* 0x000000b800607202 */ /* 0x000fce0000000f00 */
.L_x_5069:
[----:B------:R-:W-:Y:S05]  /*7d90*/  BSYNC B1 ;  /* 0x0000000000017941 */ /* 0x000fea0003800000 */
.L_x_5067:
        /* <DEDUP_REMOVED lines=16> */
.L_x_5073:
[----:B------:R-:W-:Y:S05]  /*7ea0*/  BSYNC B2 ;  /* 0x0000000000027941 */ /* 0x000fea0003800000 */
.L_x_5072:
        /* <DEDUP_REMOVED lines=44> */
.L_x_5071:
[----:B------:R-:W-:Y:S05]  /*8170*/  BSYNC B1 ;  /* 0x0000000000017941 */ /* 0x000fea0003800000 */
.L_x_5070:
        /* <DEDUP_REMOVED lines=10> */
.L_x_5066:
        /* <DEDUP_REMOVED lines=12> */
.L_x_5075:
[----:B------:R-:W-:-:S07]  /*82e0*/  IMAD.MOV.U32 R96, RZ, RZ, R184 ;  /* 0x000000ffff607224 */ /* 0x000fce00078e00b8 */
.L_x_5076:
[----:B------:R-:W-:Y:S05]  /*82f0*/  BSYNC B1 ;  /* 0x0000000000017941 */ /* 0x000fea0003800000 */
.L_x_5074:
        /* <DEDUP_REMOVED lines=16> */
.L_x_5080:
[----:B------:R-:W-:Y:S05]  /*8400*/  BSYNC B2 ;  /* 0x0000000000027941 */ /* 0x000fea0003800000 */
.L_x_5079:
        /* <DEDUP_REMOVED lines=44> */
.L_x_5078:
[----:B------:R-:W-:Y:S05]  /*86d0*/  BSYNC B1 ;  /* 0x0000000000017941 */ /* 0x000fea0003800000 */
.L_x_5077:
        /* <DEDUP_REMOVED lines=14> */
.L_x_5081:
        /* <DEDUP_REMOVED lines=12> */
.L_x_5084:
[----:B------:R-:W-:-:S07]  /*8880*/  MOV R96, R184 ;  /* 0x000000b800607202 */ /* 0x000fce0000000f00 */
.L_x_5085:
[----:B------:R-:W-:Y:S05]  /*8890*/  BSYNC B1 ;  /* 0x0000000000017941 */ /* 0x000fea0003800000 */
.L_x_5083:
        /* <DEDUP_REMOVED lines=16> */
.L_x_5089:
[----:B------:R-:W-:Y:S05]  /*89a0*/  BSYNC B2 ;  /* 0x0000000000027941 */ /* 0x000fea0003800000 */
.L_x_5088:
        /* <DEDUP_REMOVED lines=44> */
.L_x_5087:
[----:B------:R-:W-:Y:S05]  /*8c70*/  BSYNC B1 ;  /* 0x0000000000017941 */ /* 0x000fea0003800000 */
.L_x_5086:
        /* <DEDUP_REMOVED lines=10> */
.L_x_5082:
        /* <DEDUP_REMOVED lines=12> */
.L_x_5091:
[----:B------:R-:W-:-:S07]  /*8de0*/  IMAD.MOV.U32 R96, RZ, RZ, R184 ;  /* 0x000000ffff607224 */ /* 0x000fce00078e00b8 */
.L_x_5092:
[----:B------:R-:W-:Y:S05]  /*8df0*/  BSYNC B1 ;  /* 0x0000000000017941 */ /* 0x000fea0003800000 */
.L_x_5090:
        /* <DEDUP_REMOVED lines=16> */
.L_x_5096:
[----:B------:R-:W-:Y:S05]  /*8f00*/  BSYNC B2 ;  /* 0x0000000000027941 */ /* 0x000fea0003800000 */
.L_x_5095:
        /* <DEDUP_REMOVED lines=44> */
.L_x_5094:
[----:B------:R-:W-:Y:S05]  /*91d0*/  BSYNC B1 ;  /* 0x0000000000017941 */ /* 0x000fea0003800000 */
.L_x_5093:
        /* <DEDUP_REMOVED lines=14> */
.L_x_5097:
        /* <DEDUP_REMOVED lines=12> */
.L_x_5100:
[----:B------:R-:W-:-:S07]  /*9380*/  MOV R179, R184 ;  /* 0x000000b800b37202 */ /* 0x000fce0000000f00 */
.L_x_5101:
[----:B------:R-:W-:Y:S05]  /*9390*/  BSYNC B1 ;  /* 0x0000000000017941 */ /* 0x000fea0003800000 */
.L_x_5099:
        /* <DEDUP_REMOVED lines=16> */
.L_x_5105:
[----:B------:R-:W-:Y:S05]  /*94a0*/  BSYNC B2 ;  /* 0x0000000000027941 */ /* 0x000fea0003800000 */
.L_x_5104:
        /* <DEDUP_REMOVED lines=44> */
.L_x_5103:
[----:B------:R-:W-:Y:S05]  /*9770*/  BSYNC B1 ;  /* 0x0000000000017941 */ /* 0x000fea0003800000 */
.L_x_5102:
        /* <DEDUP_REMOVED lines=10> */
.L_x_5098:
        /* <DEDUP_REMOVED lines=12> */
.L_x_5107:
[----:B------:R-:W-:-:S07]  /*98e0*/  IMAD.MOV.U32 R196, RZ, RZ, R184 ;  /* 0x000000ffffc47224 */ /* 0x000fce00078e00b8 */
.L_x_5108:
[----:B------:R-:W-:Y:S05]  /*98f0*/  BSYNC B1 ;  /* 0x0000000000017941 */ /* 0x000fea0003800000 */
.L_x_5106:
        /* <DEDUP_REMOVED lines=16> */
.L_x_5112:
[----:B------:R-:W-:Y:S05]  /*9a00*/  BSYNC B2 ;  /* 0x0000000000027941 */ /* 0x000fea0003800000 */
.L_x_5111:
        /* <DEDUP_REMOVED lines=44> */
.L_x_5110:
[----:B------:R-:W-:Y:S05]  /*9cd0*/  BSYNC B1 ;  /* 0x0000000000017941 */ /* 0x000fea0003800000 */
.L_x_5109:
        /* <DEDUP_REMOVED lines=14> */
.L_x_5113:
        /* <DEDUP_REMOVED lines=12> */
.L_x_5116:
[----:B------:R-:W-:-:S07]  /*9e80*/  MOV R178, R184 ;  /* 0x000000b800b27202 */ /* 0x000fce0000000f00 */
.L_x_5117:
[----:B------:R-:W-:Y:S05]  /*9e90*/  BSYNC B1 ;  /* 0x0000000000017941 */ /* 0x000fea0003800000 */
.L_x_5115:
        /* <DEDUP_REMOVED lines=16> */
.L_x_5121:
[----:B------:R-:W-:Y:S05]  /*9fa0*/  BSYNC B2 ;  /* 0x0000000000027941 */ /* 0x000fea0003800000 */
.L_x_5120:
        /* <DEDUP_REMOVED lines=44> */
.L_x_5119:
[----:B------:R-:W-:Y:S05]  /*a270*/  BSYNC B1 ;  /* 0x0000000000017941 */ /* 0x000fea0003800000 */
.L_x_5118:
        /* <DEDUP_REMOVED lines=10> */
.L_x_5114:
        /* <DEDUP_REMOVED lines=12> */
.L_x_5123:
[----:B------:R-:W-:-:S07]  /*a3e0*/  IMAD.MOV.U32 R198, RZ, RZ, R184 ;  /* 0x000000ffffc67224 */ /* 0x000fce00078e00b8 */
.L_x_5124:
[----:B------:R-:W-:Y:S05]  /*a3f0*/  BSYNC B1 ;  /* 0x0000000000017941 */ /* 0x000fea0003800000 */
.L_x_5122:
        /* <DEDUP_REMOVED lines=16> */
.L_x_5128:
[----:B------:R-:W-:Y:S05]  /*a500*/  BSYNC B2 ;  /* 0x0000000000027941 */ /* 0x000fea0003800000 */
.L_x_5127:
        /* <DEDUP_REMOVED lines=44> */
.L_x_5126:
[----:B------:R-:W-:Y:S05]  /*a7d0*/  BSYNC B1 ;  /* 0x0000000000017941 */ /* 0x000fea0003800000 */
.L_x_5125:
        /* <DEDUP_REMOVED lines=13> */
.L_x_5129:
        /* <DEDUP_REMOVED lines=12> */
.L_x_5132:
[----:B------:R-:W-:-:S07]  /*a970*/  MOV R98, R184 ;  /* 0x000000b800627202 */ /* 0x000fce0000000f00 */
.L_x_5133:
[----:B------:R-:W-:Y:S05]  /*a980*/  BSYNC B1 ;  /* 0x0000000000017941 */ /* 0x000fea0003800000 */
.L_x_5131:
        /* <DEDUP_REMOVED lines=16> */
.L_x_5137:
[----:B------:R-:W-:Y:S05]  /*aa90*/  BSYNC B2 ;  /* 0x0000000000027941 */ /* 0x000fea0003800000 */
.L_x_5136:
        /* <DEDUP_REMOVED lines=44> */
.L_x_5135:
[----:B------:R-:W-:Y:S05]  /*ad60*/  BSYNC B1 ;  /* 0x0000000000017941 */ /* 0x000fea0003800000 */
.L_x_5134:
        /* <DEDUP_REMOVED lines=10> */
.L_x_5130:
        /* <DEDUP_REMOVED lines=12> */
.L_x_5139:
[----:B------:R-:W-:-:S07]  /*aed0*/  IMAD.MOV.U32 R98, RZ, RZ, R184 ;  /* 0x000000ffff627224 */ /* 0x000fce00078e00b8 */
.L_x_5140:
[----:B------:R-:W-:Y:S05]  /*aee0*/  BSYNC B1 ;  /* 0x0000000000017941 */ /* 0x000fea0003800000 */
.L_x_5138:
        /* <DEDUP_REMOVED lines=16> */
.L_x_5144:
[----:B------:R-:W-:Y:S05]  /*aff0*/  BSYNC B2 ;  /* 0x0000000000027941 */ /* 0x000fea0003800000 */
.L_x_5143:
        /* <DEDUP_REMOVED lines=44> */
.L_x_5142:
[----:B------:R-:W-:Y:S05]  /*b2c0*/  BSYNC B1 ;  /* 0x0000000000017941 */ /* 0x000fea0003800000 */
.L_x_5141:
        /* <DEDUP_REMOVED lines=13> */
.L_x_5145:
        /* <DEDUP_REMOVED lines=12> */
.L_x_5148:
[----:B------:R-:W-:-:S07]  /*b460*/  MOV R98, R184 ;  /* 0x000000b800627202 */ /* 0x000fce0000000f00 */
.L_x_5149:
[----:B------:R-:W-:Y:S05]  /*b470*/  BSYNC B1 ;  /* 0x0000000000017941 */ /* 0x000fea0003800000 */
.L_x_5147:
        /* <DEDUP_REMOVED lines=16> */
.L_x_5153:
[----:B------:R-:W-:Y:S05]  /*b580*/  BSYNC B2 ;  /* 0x0000000000027941 */ /* 0x000fea0003800000 */
.L_x_5152:
        /* <DEDUP_REMOVED lines=44> */
.L_x_5151:
[----:B------:R-:W-:Y:S05]  /*b850*/  BSYNC B1 ;  /* 0x0000000000017941 */ /* 0x000fea0003800000 */
.L_x_5150:
        /* <DEDUP_REMOVED lines=10> */
.L_x_5146:
        /* <DEDUP_REMOVED lines=12> */
.L_x_5155:
[----:B------:R-:W-:-:S07]  /*b9c0*/  IMAD.MOV.U32 R98, RZ, RZ, R184 ;  /* 0x000000ffff627224 */ /* 0x000fce00078e00b8 */
.L_x_5156:
[----:B------:R-:W-:Y:S05]  /*b9d0*/  BSYNC B1 ;  /* 0x0000000000017941 */ /* 0x000fea0003800000 */
.L_x_5154:
        /* <DEDUP_REMOVED lines=16> */
.L_x_5160:
[----:B------:R-:W-:Y:S05]  /*bae0*/  BSYNC B2 ;  /* 0x0000000000027941 */ /* 0x000fea0003800000 */
.L_x_5159:
        /* <DEDUP_REMOVED lines=44> */
.L_x_5158:
[----:B------:R-:W-:Y:S05]  /*bdb0*/  BSYNC B1 ;  /* 0x0000000000017941 */ /* 0x000fea0003800000 */
.L_x_5157:
        /* <DEDUP_REMOVED lines=13> */
.L_x_5161:
        /* <DEDUP_REMOVED lines=12> */
.L_x_5164:
[----:B------:R-:W-:-:S07]  /*bf50*/  MOV R175, R184 ;  /* 0x000000b800af7202 */ /* 0x000fce0000000f00 */
.L_x_5165:
[----:B------:R-:W-:Y:S05]  /*bf60*/  BSYNC B1 ;  /* 0x0000000000017941 */ /* 0x000fea0003800000 */
.L_x_5163:
        /* <DEDUP_REMOVED lines=18> */
.L_x_5169:
[----:B------:R-:W-:Y:S05]  /*c090*/  BSYNC B2 ;  /* 0x0000000000027941 */ /* 0x000fea0003800000 */
.L_x_5168:
        /* <DEDUP_REMOVED lines=44> */
.L_x_5167:
[----:B------:R-:W-:Y:S05]  /*c360*/  BSYNC B1 ;  /* 0x0000000000017941 */ /* 0x000fea0003800000 */
.L_x_5166:
        /* <DEDUP_REMOVED lines=10> */
.L_x_5162:
[----:B------:R-:W-:Y:S01]  /*c410*/  SEL R97, RZ, 0x1000000, P5 ;  /* 0x01000000ff617807 */ /* 0x000fe20002800000 */
[----:B------:R-:W-:Y:S01]  /*c420*/  IMAD.WIDE.U32 R218, R121, 0x10, R102 ;  /* 0x0000001079da7825 */ /* 0x000fe200078e0066 */
[----:B------:R-:W-:Y:S01]  /*c430*/  ISETP.NE.AND P5, PT, R117, RZ, PT ;  /* 0x000000ff7500720c */ /* 0x000fe20003fa5270 */
[----:B------:R-:W0:Y:S01]  /*c440*/  @P0 LDC.64 R212, c[0x0][0x228] ;  /* 0x00008a00ffd40b82 */ /* 0x000e220000000a00 */
[----:B------:R-:W-:Y:S02]  /*c450*/  SEL R117, RZ, 0x100, P3 ;  /* 0x00000100ff757807 */ /* 0x000fe40001800000 */
[----:B------:R-:W-:Y:S02]  /*c460*/  SEL R96, RZ, 0x10000, P4 ;  /* 0x00010000ff607807 */ /* 0x000fe40002000000 */
[----:B------:R-:W-:Y:S01]  /*c470*/  ISETP.NE.AND P3, PT, R123, RZ, PT ;  /* 0x000000ff7b00720c */ /* 0x000fe20003f65270 */
[----:B------:R-:W-:Y:S01]  /*c480*/  VIADD R123, R109, 0x40 ;  /* 0x000000406d7b7836 */ /* 0x000fe20000000000 */
[----:B------:R-:W-:Y:S01]  /*c490*/  ISETP.NE.AND P4, PT, R119, RZ, PT ;  /* 0x000000ff7700720c */ /* 0x000fe20003f85270 */
[----:B------:R-:W1:Y:S01]  /*c4a0*/  @P1 LDC.64 R208, c[0x0][0x230] ;  /* 0x00008c00ffd01b82 */ /* 0x000e620000000a00 */
[----:B------:R-:W-:-:S02]  /*c4b0*/  SEL R216, RZ, 0x1, P3 ;  /* 0x00000001ffd87807 */ /* 0x000fc40001800000 */
[----:B------:R-:W-:Y:S02]  /*c4c0*/  P2R R98, PR, RZ, 0x4 ;  /* 0x00000004ff627803 */ /* 0x000fe40000000000 */
[----:B------:R-:W-:Y:S01]  /*c4d0*/  SEL R198, RZ, 0x1, P4 ;  /* 0x00000001ffc67807 */ /* 0x000fe20002000000 */
[----:B------:R-:W-:Y:S01]  /*c4e0*/  IMAD.WIDE.U32 R216, R216, 0x1000000, RZ ;  /* 0x01000000d8d87825 */ /* 0x000fe200078e00ff */
[----:B------:R-:W-:Y:S02]  /*c4f0*/  SEL R194, RZ, 0x1, P5 ;  /* 0x00000001ffc27807 */ /* 0x000fe40002800000 */
[----:B------:R-:W-:Y:S01]  /*c500*/  ISETP.NE.AND P2, PT, R169, RZ, PT ;  /* 0x000000ffa900720c */ /* 0x000fe20003f45270 */
[----:B------:R-:W-:Y:S01]  /*c510*/  IMAD.WIDE.U32 R198, R198, 0x10000, RZ ;  /* 0x00010000c6c67825 */ /* 0x000fe200078e00ff */
[----:B------:R-:W-:Y:S02]  /*c520*/  LOP3.LUT R117, R117, R97, R96, 0xfe, !PT ;  /* 0x0000006175757212 */ /* 0x000fe400078efe60 */
[----:B------:R-:W-:Y:S01]  /*c530*/  SEL R119, RZ, 0x1, P2 ;  /* 0x00000001ff777807 */ /* 0x000fe20001000000 */
[----:B------:R-:W-:Y:S01]  /*c540*/  IMAD.WIDE.U32 R194, R194, 0x100, RZ ;  /* 0x00000100c2c27825 */ /* 0x000fe200078e00ff */
[----:B------:R-:W-:-:S02]  /*c550*/  LOP3.LUT P6, RZ, R193, 0x20, RZ, 0xc0, !PT ;  /* 0x00000020c1ff7812 */ /* 0x000fc400078cc0ff */
[----:B------:R-:W-:Y:S01]  /*c560*/  LOP3.LUT R119, R217, R117, R119, 0xfe, !PT ;  /* 0x00000075d9777212 */ /* 0x000fe200078efe77 */
[C---:B0-----:R-:W-:Y:S01]  /*c570*/  @P0 IMAD.WIDE.U32 R212, R123.reuse, 0x10, R212 ;  /* 0x000000107bd40825 */ /* 0x041fe200078e00d4 */
[----:B------:R-:W-:Y:S02]  /*c580*/  LOP3.LUT R216, R194, R216, R198, 0xfe, !PT ;  /* 0x000000d8c2d87212 */ /* 0x000fe400078efec6 */
[----:B------:R-:W-:Y:S02]  /*c590*/  SEL R117, RZ, 0x1, P6 ;  /* 0x00000001ff757807 */ /* 0x000fe40003000000 */
[----:B------:R-:W-:Y:S01]  /*c5a0*/  ISETP.NE.AND P2, PT, R98, RZ, PT ;  /* 0x000000ff6200720c */ /* 0x000fe20003f45270 */
[----:B-1----:R-:W-:Y:S01]  /*c5b0*/  @P1 IMAD.WIDE.U32 R208, R123, 0x10, R208 ;  /* 0x000000107bd01825 */ /* 0x002fe200078e00d0 */
[----:B------:R-:W-:Y:S02]  /*c5c0*/  F2FP.F16.F32.PACK_AB R99, R204, R196 ;  /* 0x000000c4cc63723e */ /* 0x000fe400000000ff */
[----:B------:R-:W-:-:S02]  /*c5d0*/  F2FP.F16.F32.PACK_AB R98, R200, R168 ;  /* 0x000000a8c862723e */ /* 0x000fc400000000ff */
[----:B------:R-:W-:Y:S02]  /*c5e0*/  F2FP.F16.F32.PACK_AB R97, R228, R202 ;  /* 0x000000cae461723e */ /* 0x000fe400000000ff */
[----:B------:R-:W-:Y:S02]  /*c5f0*/  F2FP.F16.F32.PACK_AB R96, R214, R210 ;  /* 0x000000d2d660723e */ /* 0x000fe400000000ff */
[----:B------:R-:W-:Y:S01]  /*c600*/  LOP3.LUT R195, R195, R119, R199, 0xfe, !PT ;  /* 0x00000077c3c37212 */ /* 0x000fe200078efec7 */
[----:B------:R-:W-:Y:S01]  /*c610*/  IMAD.WIDE.U32 R198, R121, 0x8, R100 ;  /* 0x0000000879c67825 */ /* 0x000fe200078e0064 */
[----:B------:R-:W-:Y:S01]  /*c620*/  LOP3.LUT R194, R216, R117, RZ, 0xfc, !PT ;  /* 0x00000075d8c27212 */ /* 0x000fe200078efcff */
[----:B------:R0:W-:Y:S02]  /*c630*/  STG.E.128 desc[UR4][R218.64], R96 ;  /* 0x00000060da007986 */ /* 0x0001e4000c101d04 */
        /* <DEDUP_REMOVED lines=23> */
.L_x_5170:
        /* <DEDUP_REMOVED lines=15> */
.L_x_5172:
[----:B------:R-:W-:-:S07]  /*c8a0*/  IMAD.MOV.U32 R117, RZ, RZ, R184 ;  /* 0x000000ffff757224 */ /* 0x000fce00078e00b8 */
.L_x_5173:
[----:B------:R-:W-:Y:S05]  /*c8b0*/  BSYNC B1 ;  /* 0x0000000000017941 */ /* 0x000fea0003800000 */
.L_x_5171:
        /* <DEDUP_REMOVED lines=16> */
.L_x_5177:
[----:B------:R-:W-:Y:S05]  /*c9c0*/  BSYNC B2 ;  /* 0x0000000000027941 */ /* 0x000fea0003800000 */
.L_x_5176:
        /* <DEDUP_REMOVED lines=44> */
.L_x_5175:
[----:B------:R-:W-:Y:S05]  /*cc90*/  BSYNC B1 ;  /* 0x0000000000017941 */ /* 0x000fea0003800000 */
.L_x_5174:
        /* <DEDUP_REMOVED lines=15> */
.L_x_5178:
        /* <DEDUP_REMOVED lines=12> */
.L_x_5181:
[----:B------:R-:W-:-:S07]  /*ce50*/  MOV R117, R184 ;  /* 0x000000b800757202 */ /* 0x000fce0000000f00 */
.L_x_5182:
[----:B------:R-:W-:Y:S05]  /*ce60*/  BSYNC B1 ;  /* 0x0000000000017941 */ /* 0x000fea0003800000 */
.L_x_5180:
        /* <DEDUP_REMOVED lines=16> */
.L_x_5186:
[----:B------:R-:W-:Y:S05]  /*cf70*/  BSYNC B2 ;  /* 0x0000000000027941 */ /* 0x000fea0003800000 */
.L_x_5185:
        /* <DEDUP_REMOVED lines=44> */
.L_x_5184:
[----:B------:R-:W-:Y:S05]  /*d240*/  BSYNC B1 ;  /* 0x0000000000017941 */ /* 0x000fea0003800000 */
.L_x_5183:
        /* <DEDUP_REMOVED lines=10> */
.L_x_5179:
        /* <DEDUP_REMOVED lines=12> */
.L_x_5188:
[----:B------:R-:W-:-:S07]  /*d3b0*/  IMAD.MOV.U32 R117, RZ, RZ, R184 ;  /* 0x000000ffff757224 */ /* 0x000fce00078e00b8 */
.L_x_5189:
[----:B------:R-:W-:Y:S05]  /*d3c0*/  BSYNC B1 ;  /* 0x0000000000017941 */ /* 0x000fea0003800000 */
.L_x_5187:
        /* <DEDUP_REMOVED lines=16> */
.L_x_5193:
[----:B------:R-:W-:Y:S05]  /*d4d0*/  BSYNC B2 ;  /* 0x0000000000027941 */ /* 0x000fea0003800000 */
.L_x_5192:
        /* <DEDUP_REMOVED lines=44> */
.L_x_5191:
[----:B------:R-:W-:Y:S05]  /*d7a0*/  BSYNC B1 ;  /* 0x0000000000017941 */ /* 0x000fea0003800000 */
.L_x_5190:
        /* <DEDUP_REMOVED lines=15> */
.L_x_5194:
        /* <DEDUP_REMOVED lines=12> */
.L_x_5197:
[----:B------:R-:W-:-:S07]  /*d960*/  MOV R96, R184 ;  /* 0x000000b800607202 */ /* 0x000fce0000000f00 */
.L_x_5198:
[----:B------:R-:W-:Y:S05]  /*d970*/  BSYNC B1 ;  /* 0x0000000000017941 */ /* 0x000fea0003800000 */
.L_x_5196:
        /* <DEDUP_REMOVED lines=16> */
.L_x_5202:
[----:B------:R-:W-:Y:S05]  /*da80*/  BSYNC B2 ;  /* 0x0000000000027941 */ /* 0x000fea0003800000 */
.L_x_5201:
        /* <DEDUP_REMOVED lines=44> */
.L_x_5200:
[----:B------:R-:W-:Y:S05]  /*dd50*/  BSYNC B1 ;  /* 0x0000000000017941 */ /* 0x000fea0003800000 */
.L_x_5199:
        /* <DEDUP_REMOVED lines=10> */
.L_x_5195:
        /* <DEDUP_REMOVED lines=12> */
.L_x_5204:
[----:B------:R-:W-:-:S07]  /*dec0*/  IMAD.MOV.U32 R96, RZ, RZ, R184 ;  /* 0x000000ffff607224 */ /* 0x000fce00078e00b8 */
.L_x_5205:
[----:B------:R-:W-:Y:S05]  /*ded0*/  BSYNC B1 ;  /* 0x0000000000017941 */ /* 0x000fea0003800000 */
.L_x_5203:
        /* <DEDUP_REMOVED lines=16> */
.L_x_5209:
[----:B------:R-:W-:Y:S05]  /*dfe0*/  BSYNC B2 ;  /* 0x0000000000027941 */ /* 0x000fea0003800000 */
.L_x_5208:
        /* <DEDUP_REMOVED lines=44> */
.L_x_5207:
[----:B------:R-:W-:Y:S05]  /*e2b0*/  BSYNC B1 ;  /* 0x0000000000017941 */ /* 0x000fea0003800000 */
.L_x_5206:
        /* <DEDUP_REMOVED lines=15> */
.L_x_5210:
        /* <DEDUP_REMOVED lines=12> */
.L_x_5213:
[----:B------:R-:W-:-:S07]  /*e470*/  MOV R96, R184 ;  /* 0x000000b800607202 */ /* 0x000fce0000000f00 */
.L_x_5214:
[----:B------:R-:W-:Y:S05]  /*e480*/  BSYNC B1 ;  /* 0x0000000000017941 */ /* 0x000fea0003800000 */
.L_x_5212:
        /* <DEDUP_REMOVED lines=16> */
.L_x_5218:
[----:B------:R-:W-:Y:S05]  /*e590*/  BSYNC B2 ;  /* 0x0000000000027941 */ /* 0x000fea0003800000 */
.L_x_5217:
        /* <DEDUP_REMOVED lines=44> */
.L_x_5216:
[----:B------:R-:W-:Y:S05]  /*e860*/  BSYNC B1 ;  /* 0x0000000000017941 */ /* 0x000fea0003800000 */
.L_x_5215:
        /* <DEDUP_REMOVED lines=10> */
.L_x_5211:
        /* <DEDUP_REMOVED lines=12> */
.L_x_5220:
[----:B------:R-:W-:-:S07]  /*e9d0*/  IMAD.MOV.U32 R96, RZ, RZ, R184 ;  /* 0x000000ffff607224 */ /* 0x000fce00078e00b8 */
.L_x_5221:
[----:B------:R-:W-:Y:S05]  /*e9e0*/  BSYNC B1 ;  /* 0x0000000000017941 */ /* 0x000fea0003800000 */
.L_x_5219:
        /* <DEDUP_REMOVED lines=16> */
.L_x_5225:
[----:B------:R-:W-:Y:S05]  /*eaf0*/  BSYNC B2 ;  /* 0x0000000000027941 */ /* 0x000fea0003800000 */
.L_x_5224:
        /* <DEDUP_REMOVED lines=44> */
.L_x_5223:
[----:B------:R-:W-:Y:S05]  /*edc0*/  BSYNC B1 ;  /* 0x0000000000017941 */ /* 0x000fea0003800000 */
.L_x_5222:
        /* <DEDUP_REMOVED lines=15> */
.L_x_5226:
        /* <DEDUP_REMOVED lines=12> */
.L_x_5229:
[----:B------:R-:W-:-:S07]  /*ef80*/  MOV R117, R184 ;  /* 0x000000b800757202 */ /* 0x000fce0000000f00 */
.L_x_5230:
[----:B------:R-:W-:Y:S05]  /*ef90*/  BSYNC B1 ;  /* 0x0000000000017941 */ /* 0x000fea0003800000 */
.L_x_5228:
        /* <DEDUP_REMOVED lines=16> */
.L_x_5234:
[----:B------:R-:W-:Y:S05]  /*f0a0*/  BSYNC B2 ;  /* 0x0000000000027941 */ /* 0x000fea0003800000 */
.L_x_5233:
        /* <DEDUP_REMOVED lines=44> */
.L_x_5232:
[----:B------:R-:W-:Y:S05]  /*f370*/  BSYNC B1 ;  /* 0x0000000000017941 */ /* 0x000fea0003800000 */
.L_x_5231:
        /* <DEDUP_REMOVED lines=10> */
.L_x_5227:
        /* <DEDUP_REMOVED lines=12> */
.L_x_5236:
[----:B------:R-:W-:-:S07]  /*f4e0*/  IMAD.MOV.U32 R117, RZ, RZ, R184 ;  /* 0x000000ffff757224 */ /* 0x000fce00078e00b8 */
.L_x_5237:
[----:B------:R-:W-:Y:S05]  /*f4f0*/  BSYNC B1 ;  /* 0x0000000000017941 */ /* 0x000fea0003800000 */
.L_x_5235:
        /* <DEDUP_REMOVED lines=16> */
.L_x_5241:
[----:B------:R-:W-:Y:S05]  /*f600*/  BSYNC B2 ;  /* 0x0000000000027941 */ /* 0x000fea0003800000 */
.L_x_5240:
        /* <DEDUP_REMOVED lines=44> */
.L_x_5239:
[----:B------:R-:W-:Y:S05]  /*f8d0*/  BSYNC B1 ;  /* 0x0000000000017941 */ /* 0x000fea0003800000 */
.L_x_5238:
        /* <DEDUP_REMOVED lines=15> */
.L_x_5242:
        /* <DEDUP_REMOVED lines=12> */
.L_x_5245:
[----:B------:R-:W-:-:S07]  /*fa90*/  MOV R117, R184 ;  /* 0x000000b800757202 */ /* 0x000fce0000000f00 */
.L_x_5246:
[----:B------:R-:W-:Y:S05]  /*faa0*/  BSYNC B1 ;  /* 0x0000000000017941 */ /* 0x000fea0003800000 */
.L_x_5244:
        /* <DEDUP_REMOVED lines=16> */
.L_x_5250:
[----:B------:R-:W-:Y:S05]  /*fbb0*/  BSYNC B2 ;  /* 0x0000000000027941 */ /* 0x000fea0003800000 */
.L_x_5249:
        /* <DEDUP_REMOVED lines=44> */
.L_x_5248:
[----:B------:R-:W-:Y:S05]  /*fe80*/  BSYNC B1 ;  /* 0x0000000000017941 */ /* 0x000fea0003800000 */
.L_x_5247:
        /* <DEDUP_REMOVED lines=10> */
.L_x_5243:
        /* <DEDUP_REMOVED lines=12> */
.L_x_5252:
[----:B------:R-:W-:-:S07]  /*fff0*/  IMAD.MOV.U32 R117, RZ, RZ, R184 ;  /* 0x000000ffff757224 */ /* 0x000fce00078e00b8 */
.L_x_5253:
[----:B------:R-:W-:Y:S05]  /*10000*/  BSYNC B1 ;  /* 0x0000000000017941 */ /* 0x000fea0003800000 */
.L_x_5251:
        /* <DEDUP_REMOVED lines=16> */
.L_x_5257:
[----:B------:R-:W-:Y:S05]  /*10110*/  BSYNC B2 ;  /* 0x0000000000027941 */ /* 0x000fea0003800000 */
.L_x_5256:
        /* <DEDUP_REMOVED lines=44> */
.L_x_5255:
[----:B------:R-:W-:Y:S05]  /*103e0*/  BSYNC B1 ;  /* 0x0000000000017941 */ /* 0x000fea0003800000 */
.L_x_5254:
        /* <DEDUP_REMOVED lines=13> */
.L_x_5258:
        /* <DEDUP_REMOVED lines=12> */
.L_x_5261:
[----:B------:R-:W-:-:S07]  /*10580*/  MOV R98, R184 ;  /* 0x000000b800627202 */ /* 0x000fce0000000f00 */
.L_x_5262:
[----:B------:R-:W-:Y:S05]  /*10590*/  BSYNC B1 ;  /* 0x0000000000017941 */ /* 0x000fea0003800000 */
.L_x_5260:
        /* <DEDUP_REMOVED lines=16> */
.L_x_5266:
[----:B------:R-:W-:Y:S05]  /*106a0*/  BSYNC B2 ;  /* 0x0000000000027941 */ /* 0x000fea0003800000 */
.L_x_5265:
        /* <DEDUP_REMOVED lines=44> */
.L_x_5264:
[----:B------:R-:W-:Y:S05]  /*10970*/  BSYNC B1 ;  /* 0x0000000000017941 */ /* 0x000fea0003800000 */
.L_x_5263:
        /* <DEDUP_REMOVED lines=10> */
.L_x_5259:
        /* <DEDUP_REMOVED lines=12> */
.L_x_5268:
[----:B------:R-:W-:-:S07]  /*10ae0*/  IMAD.MOV.U32 R98, RZ, RZ, R184 ;  /* 0x000000ffff627224 */ /* 0x000fce00078e00b8 */
.L_x_5269:
[----:B------:R-:W-:Y:S05]  /*10af0*/  BSYNC B1 ;  /* 0x0000000000017941 */ /* 0x000fea0003800000 */
.L_x_5267:
        /* <DEDUP_REMOVED lines=16> */
.L_x_5273:
[----:B------:R-:W-:Y:S05]  /*10c00*/  BSYNC B2 ;  /* 0x0000000000027941 */ /* 0x000fea0003800000 */
.L_x_5272:
        /* <DEDUP_REMOVED lines=44> */
.L_x_5271:
[----:B------:R-:W-:Y:S05]  /*10ed0*/  BSYNC B1 ;  /* 0x0000000000017941 */ /* 0x000fea0003800000 */
.L_x_5270:
        /* <DEDUP_REMOVED lines=13> */
.L_x_5274:
        /* <DEDUP_REMOVED lines=12> */
.L_x_5277:
[----:B------:R-:W-:-:S07]  /*11070*/  MOV R98, R184 ;  /* 0x000000b800627202 */ /* 0x000fce0000000f00 */
.L_x_5278:
[----:B------:R-:W-:Y:S05]  /*11080*/  BSYNC B1 ;  /* 0x0000000000017941 */ /* 0x000fea0003800000 */
.L_x_5276:
        /* <DEDUP_REMOVED lines=16> */
.L_x_5282:
[----:B------:R-:W-:Y:S05]  /*11190*/  BSYNC B2 ;  /* 0x0000000000027941 */ /* 0x000fea0003800000 */
.L_x_5281:
        /* <DEDUP_REMOVED lines=44> */
.L_x_5280:
[----:B------:R-:W-:Y:S05]  /*11460*/  BSYNC B1 ;  /* 0x0000000000017941 */ /* 0x000fea0003800000 */
.L_x_5279:
        /* <DEDUP_REMOVED lines=10> */
.L_x_5275:
        /* <DEDUP_REMOVED lines=12> */
.L_x_5284:
[----:B------:R-:W-:-:S07]  /*115d0*/  IMAD.MOV.U32 R98, RZ, RZ, R184 ;  /* 0x000000ffff627224 */ /* 0x000fce00078e00b8 */
.L_x_5285:
[----:B------:R-:W-:Y:S05]  /*115e0*/  BSYNC B1 ;  /* 0x0000000000017941 */ /* 0x000fea0003800000 */
.L_x_5283:
        /* <DEDUP_REMOVED lines=16> */
.L_x_5289:
[----:B------:R-:W-:Y:S05]  /*116f0*/  BSYNC B2 ;  /* 0x0000000000027941 */ /* 0x000fea0003800000 */
.L_x_5288:
        /* <DEDUP_REMOVED lines=44> */
.L_x_5287:
[----:B------:R-:W-:Y:S05]  /*119c0*/  BSYNC B1 ;  /* 0x0000000000017941 */ /* 0x000fea0003800000 */
.L_x_5286:
        /* <DEDUP_REMOVED lines=13> */
.L_x_5290:
        /* <DEDUP_REMOVED lines=12> */
.L_x_5293:
[----:B------:R-:W-:-:S07]  /*11b60*/  MOV R119, R184 ;  /* 0x000000b800777202 */ /* 0x000fce0000000f00 */
.L_x_5294:
[----:B------:R-:W-:Y:S05]  /*11b70*/  BSYNC B1 ;  /* 0x0000000000017941 */ /* 0x000fea0003800000 */
.L_x_5292:
        /* <DEDUP_REMOVED lines=18> */
.L_x_5298:
[----:B------:R-:W-:Y:S05]  /*11ca0*/  BSYNC B2 ;  /* 0x0000000000027941 */ /* 0x000fea0003800000 */
.L_x_5297:
        /* <DEDUP_REMOVED lines=44> */
.L_x_5296:
[----:B------:R-:W-:Y:S05]  /*11f70*/  BSYNC B1 ;  /* 0x0000000000017941 */ /* 0x000fea0003800000 */
.L_x_5295:
        /* <DEDUP_REMOVED lines=10> */
.L_x_5291:
[----:B------:R-:W-:Y:S01]  /*12020*/  SEL R119, RZ, 0x100, P3 ;  /* 0x00000100ff777807 */ /* 0x000fe20001800000 */
[----:B------:R-:W-:Y:S01]  /*12030*/  IMAD.WIDE.U32 R224, R123, 0x10, R102 ;  /* 0x000000107be07825 */ /* 0x000fe200078e0066 */
[----:B------:R-:W-:Y:S01]  /*12040*/  SEL R97, RZ, 0x1000000, P5 ;  /* 0x01000000ff617807 */ /* 0x000fe20002800000 */
[----:B------:R-:W0:Y:S01]  /*12050*/  @P0 LDC.64 R218, c[0x0][0x228] ;  /* 0x00008a00ffda0b82 */ /* 0x000e220000000a00 */
[----:B------:R-:W-:Y:S01]  /*12060*/  SEL R96, RZ, 0x10000, P4 ;  /* 0x00010000ff607807 */ /* 0x000fe20002000000 */
[----:B------:R-:W-:Y:S01]  /*12070*/  VIADD R169, R109, 0x60 ;  /* 0x000000606da97836 */ /* 0x000fe20000000000 */
        /* <DEDUP_REMOVED lines=9> */
[----:B------:R-:W-:Y:S01]  /*12110*/  LOP3.LUT P2, RZ, R193, 0x2, RZ, 0xc0, !PT ;  /* 0x00000002c1ff7812 */ /* 0x000fe2000784c0ff */
        /* <DEDUP_REMOVED lines=42> */
.L_x_5299:
        /* <DEDUP_REMOVED lines=15> */
.L_x_5301:
[----:B------:R-:W-:-:S07]  /*124b0*/  IMAD.MOV.U32 R119, RZ, RZ, R184 ;  /* 0x000000ffff777224 */ /* 0x000fce00078e00b8 */
.L_x_5302:
[----:B------:R-:W-:Y:S05]  /*124c0*/  BSYNC B1 ;  /* 0x0000000000017941 */ /* 0x000fea0003800000 */
.L_x_5300:
        /* <DEDUP_REMOVED lines=16> */
.L_x_5306:
[----:B------:R-:W-:Y:S05]  /*125d0*/  BSYNC B2 ;  /* 0x0000000000027941 */ /* 0x000fea0003800000 */
.L_x_5305:
        /* <DEDUP_REMOVED lines=44> */
.L_x_5304:
[----:B------:R-:W-:Y:S05]  /*128a0*/  BSYNC B1 ;  /* 0x0000000000017941 */ /* 0x000fea0003800000 */
.L_x_5303:
        /* <DEDUP_REMOVED lines=15> */
.L_x_5307:
        /* <DEDUP_REMOVED lines=12> */
.L_x_5310:
[----:B------:R-:W-:-:S07]  /*12a60*/  MOV R117, R184 ;  /* 0x000000b800757202 */ /* 0x000fce0000000f00 */
.L_x_5311:
[----:B------:R-:W-:Y:S05]  /*12a70*/  BSYNC B1 ;  /* 0x0000000000017941 */ /* 0x000fea0003800000 */
.L_x_5309:
        /* <DEDUP_REMOVED lines=16> */
.L_x_5315:
[----:B------:R-:W-:Y:S05]  /*12b80*/  BSYNC B2 ;  /* 0x0000000000027941 */ /* 0x000fea0003800000 */
.L_x_5314:
        /* <DEDUP_REMOVED lines=44> */
.L_x_5313:
[----:B------:R-:W-:Y:S05]  /*12e50*/  BSYNC B1 ;  /* 0x0000000000017941 */ /* 0x000fea0003800000 */
.L_x_5312:
        /* <DEDUP_REMOVED lines=10> */
.L_x_5308:
        /* <DEDUP_REMOVED lines=12> */
.L_x_5317:
[----:B------:R-:W-:-:S07]  /*12fc0*/  IMAD.MOV.U32 R117, RZ, RZ, R184 ;  /* 0x000000ffff757224 */ /* 0x000fce00078e00b8 */
.L_x_5318:
[----:B------:R-:W-:Y:S05]  /*12fd0*/  BSYNC B1 ;  /* 0x0000000000017941 */ /* 0x000fea0003800000 */
.L_x_5316:
        /* <DEDUP_REMOVED lines=16> */
.L_x_5322:
[----:B------:R-:W-:Y:S05]  /*130e0*/  BSYNC B2 ;  /* 0x0000000000027941 */ /* 0x000fea0003800000 */
.L_x_5321:
        /* <DEDUP_REMOVED lines=44> */
.L_x_5320:
[----:B------:R-:W-:Y:S05]  /*133b0*/  BSYNC B1 ;  /* 0x0000000000017941 */ /* 0x000fea0003800000 */
.L_x_5319:
        /* <DEDUP_REMOVED lines=15> */
.L_x_5323:
        /* <DEDUP_REMOVED lines=12> */
.L_x_5326:
[----:B------:R-:W-:-:S07]  /*13570*/  MOV R96, R184 ;  /* 0x000000b800607202 */ /* 0x000fce0000000f00 */
.L_x_5327:
[----:B------:R-:W-:Y:S05]  /*13580*/  BSYNC B1 ;  /* 0x0000000000017941 */ /* 0x000fea0003800000 */
.L_x_5325:
        /* <DEDUP_REMOVED lines=16> */
.L_x_5331:
[----:B------:R-:W-:Y:S05]  /*13690*/  BSYNC B2 ;  /* 0x0000000000027941 */ /* 0x000fea0003800000 */
.L_x_5330:
        /* <DEDUP_REMOVED lines=44> */
.L_x_5329:
[----:B------:R-:W-:Y:S05]  /*13960*/  BSYNC B1 ;  /* 0x0000000000017941 */ /* 0x000fea0003800000 */
.L_x_5328:
[----:B------:R-:W-:Y:S01]  /*13970*/  I2FP.F32.U32 R96, R96 ;  /* 0x0000006000607245 */ /* 0x000fe20000201000 */
[----:B------:R-:W-:-:S04]  /*13980*/  HADD2.F32 R194, -RZ, R88.H1_H1 ;  /* 0x30000058ffc27230 */ /* 0x000fc80000004100 */
[----:B------:R-:W-:Y:S01]  /*13990*/  FFMA.FTZ R96, R96, R105, 1.1641532182693481445e-10 ;  /* 0x2f00000060607423 */ /* 0x000fe20000010069 */
[----:B------:R-:W-:-:S04]  /*139a0*/  FMUL.FTZ R194, R194, R107 ;  /* 0x0000006bc2c27220 */ /* 0x000fc80000410000 */
[----:B------:R-:W-:-:S04]  /*139b0*/  FSETP.GTU.FTZ.AND P3, PT, R96, R111, PT ;  /* 0x0000006f6000720b */ /* 0x000fc80003f7c000 */
[----:B------:R-:W-:Y:S01]  /*139c0*/  FSEL R96, R194, RZ, !P3 ;  /* 0x000000ffc2607208 */ /* 0x000fe20005800000 */
[----:B------:R-:W-:Y:S01]  /*139d0*/  @P1 HADD2.F32 R194, -RZ, R92.H1_H1 ;  /* 0x3000005cffc21230 */ /* 0x000fe20000004100 */
[----:B------:R-:W-:-:S03]  /*139e0*/  SEL R181, RZ, 0x1, P3 ;  /* 0x00000001ffb57807 */ /* 0x000fc60001800000 */
[----:B------:R-:W-:-:S04]  /*139f0*/  FADD.FTZ R199, R199, R96 ;  /* 0x00000060c7c77221 */ /* 0x000fc80000010000 */
[----:B------:R-:W-:-:S07]  /*13a00*/  @P1 FADD.FTZ R199, R194, R199 ;  /* 0x000000c7c2c71221 */ /* 0x000fce0000010000 */
.L_x_5324:
        /* <DEDUP_REMOVED lines=12> */
.L_x_5333:
[----:B------:R-:W-:-:S07]  /*13ad0*/  IMAD.MOV.U32 R96, RZ, RZ, R184 ;  /* 0x000000ffff607224 */ /* 0x000fce00078e00b8 */
.L_x_5334:
[----:B------:R-:W-:Y:S05]  /*13ae0*/  BSYNC B1 ;  /* 0x0000000000017941 */ /* 0x000fea0003800000 */
.L_x_5332:
        /* <DEDUP_REMOVED lines=16> */
.L_x_5338:
[----:B------:R-:W-:Y:S05]  /*13bf0*/  BSYNC B2 ;  /* 0x0000000000027941 */ /* 0x000fea0003800000 */
.L_x_5337:
        /* <DEDUP_REMOVED lines=44> */
.L_x_5336:
[----:B------:R-:W-:Y:S05]  /*13ec0*/  BSYNC B1 ;  /* 0x0000000000017941 */ /* 0x000fea0003800000 */
.L_x_5335:
        /* <DEDUP_REMOVED lines=15> */
.L_x_5339:
        /* <DEDUP_REMOVED lines=12> */
.L_x_5342:
[----:B------:R-:W-:-:S07]  /*14080*/  MOV R96, R184 ;  /* 0x000000b800607202 */ /* 0x000fce0000000f00 */
.L_x_5343:
[----:B------:R-:W-:Y:S05]  /*14090*/  BSYNC B1 ;  /* 0x0000000000017941 */ /* 0x000fea0003800000 */
.L_x_5341:
        /* <DEDUP_REMOVED lines=16> */
.L_x_5347:
[----:B------:R-:W-:Y:S05]  /*141a0*/  BSYNC B2 ;  /* 0x0000000000027941 */ /* 0x000fea0003800000 */
.L_x_5346:
        /* <DEDUP_REMOVED lines=44> */
.L_x_5345:
[----:B------:R-:W-:Y:S05]  /*14470*/  BSYNC B1 ;  /* 0x0000000000017941 */ /* 0x000fea0003800000 */
.L_x_5344:
        /* <DEDUP_REMOVED lines=10> */
.L_x_5340:
        /* <DEDUP_REMOVED lines=12> */
.L_x_5349:
[----:B------:R-:W-:-:S07]  /*145e0*/  IMAD.MOV.U32 R96, RZ, RZ, R184 ;  /* 0x000000ffff607224 */ /* 0x000fce00078e00b8 */
.L_x_5350:
[----:B------:R-:W-:Y:S05]  /*145f0*/  BSYNC B1 ;  /* 0x0000000000017941 */ /* 0x000fea0003800000 */
.L_x_5348:
        /* <DEDUP_REMOVED lines=16> */
.L_x_5354:
[----:B------:R-:W-:Y:S05]  /*14700*/  BSYNC B2 ;  /* 0x0000000000027941 */ /* 0x000fea0003800000 */
.L_x_5353:
        /* <DEDUP_REMOVED lines=44> */
.L_x_5352:
[----:B------:R-:W-:Y:S05]  /*149d0*/  BSYNC B1 ;  /* 0x0000000000017941 */ /* 0x000fea0003800000 */
.L_x_5351:
        /* <DEDUP_REMOVED lines=15> */
.L_x_5355:
        /* <DEDUP_REMOVED lines=12> */
.L_x_5358:
[----:B------:R-:W-:-:S07]  /*14b90*/  MOV R117, R184 ;  /* 0x000000b800757202 */ /* 0x000fce0000000f00 */
.L_x_5359:
[----:B------:R-:W-:Y:S05]  /*14ba0*/  BSYNC B1 ;  /* 0x0000000000017941 */ /* 0x000fea0003800000 */
.L_x_5357:
        /* <DEDUP_REMOVED lines=16> */
.L_x_5363:
[----:B------:R-:W-:Y:S05]  /*14cb0*/  BSYNC B2 ;  /* 0x0000000000027941 */ /* 0x000fea0003800000 */
.L_x_5362:
        /* <DEDUP_REMOVED lines=44> */
.L_x_5361:
[----:B------:R-:W-:Y:S05]  /*14f80*/  BSYNC B1 ;  /* 0x0000000000017941 */ /* 0x000fea0003800000 */
.L_x_5360:
        /* <DEDUP_REMOVED lines=10> */
.L_x_5356:
        /* <DEDUP_REMOVED lines=12> */
.L_x_5365:
[----:B------:R-:W-:-:S07]  /*150f0*/  IMAD.MOV.U32 R117, RZ, RZ, R184 ;  /* 0x000000ffff757224 */ /* 0x000fce00078e00b8 */
.L_x_5366:
[----:B------:R-:W-:Y:S05]  /*15100*/  BSYNC B1 ;  /* 0x0000000000017941 */ /* 0x000fea0003800000 */
.L_x_5364:
        /* <DEDUP_REMOVED lines=16> */
.L_x_5370:
[----:B------:R-:W-:Y:S05]  /*15210*/  BSYNC B2 ;  /* 0x0000000000027941 */ /* 0x000fea0003800000 */
.L_x_5369:
        /* <DEDUP_REMOVED lines=44> */
.L_x_5368:
[----:B------:R-:W-:Y:S05]  /*154e0*/  BSYNC B1 ;  /* 0x0000000000017941 */ /* 0x000fea0003800000 */
.L_x_5367:
        /* <DEDUP_REMOVED lines=15> */
.L_x_5371:
        /* <DEDUP_REMOVED lines=12> */
.L_x_5374:
[----:B------:R-:W-:-:S07]  /*156a0*/  MOV R117, R184 ;  /* 0x000000b800757202 */ /* 0x000fce0000000f00 */
.L_x_5375:
[----:B------:R-:W-:Y:S05]  /*156b0*/  BSYNC B1 ;  /* 0x0000000000017941 */ /* 0x000fea0003800000 */
.L_x_5373:
        /* <DEDUP_REMOVED lines=16> */
.L_x_5379:
[----:B------:R-:W-:Y:S05]  /*157c0*/  BSYNC B2 ;  /* 0x0000000000027941 */ /* 0x000fea0003800000 */
.L_x_5378:
        /* <DEDUP_REMOVED lines=44> */
.L_x_5377:
[----:B------:R-:W-:Y:S05]  /*15a90*/  BSYNC B1 ;  /* 0x0000000000017941 */ /* 0x000fea0003800000 */
.L_x_5376:
        /* <DEDUP_REMOVED lines=10> */
.L_x_5372:
        /* <DEDUP_REMOVED lines=12> */
.L_x_5381:
[----:B------:R-:W-:-:S07]  /*15c00*/  IMAD.MOV.U32 R117, RZ, RZ, R184 ;  /* 0x000000ffff757224 */ /* 0x000fce00078e00b8 */
.L_x_5382:
[----:B------:R-:W-:Y:S05]  /*15c10*/  BSYNC B1 ;  /* 0x0000000000017941 */ /* 0x000fea0003800000 */
.L_x_5380:
        /* <DEDUP_REMOVED lines=16> */
.L_x_5386:
[----:B------:R-:W-:Y:S05]  /*15d20*/  BSYNC B2 ;  /* 0x0000000000027941 */ /* 0x000fea0003800000 */
.L_x_5385:
        /* <DEDUP_REMOVED lines=44> */
.L_x_5384:
[----:B------:R-:W-:Y:S05]  /*15ff0*/  BSYNC B1 ;  /* 0x0000000000017941 */ /* 0x000fea0003800000 */
.L_x_5383:
        /* <DEDUP_REMOVED lines=13> */
.L_x_5387:
        /* <DEDUP_REMOVED lines=12> */
.L_x_5390:
[----:B------:R-:W-:-:S07]  /*16190*/  MOV R98, R184 ;  /* 0x000000b800627202 */ /* 0x000fce0000000f00 */
.L_x_5391:
[----:B------:R-:W-:Y:S05]  /*161a0*/  BSYNC B1 ;  /* 0x0000000000017941 */ /* 0x000fea0003800000 */
.L_x_5389:
        /* <DEDUP_REMOVED lines=16> */
.L_x_5395:
[----:B------:R-:W-:Y:S05]  /*162b0*/  BSYNC B2 ;  /* 0x0000000000027941 */ /* 0x000fea0003800000 */
.L_x_5394:
        /* <DEDUP_REMOVED lines=44> */
.L_x_5393:
[----:B------:R-:W-:Y:S05]  /*16580*/  BSYNC B1 ;  /* 0x0000000000017941 */ /* 0x000fea0003800000 */
.L_x_5392:
        /* <DEDUP_REMOVED lines=10> */
.L_x_5388:
        /* <DEDUP_REMOVED lines=12> */
.L_x_5397:
[----:B------:R-:W-:-:S07]  /*166f0*/  IMAD.MOV.U32 R98, RZ, RZ, R184 ;  /* 0x000000ffff627224 */ /* 0x000fce00078e00b8 */
.L_x_5398:
[----:B------:R-:W-:Y:S05]  /*16700*/  BSYNC B1 ;  /* 0x0000000000017941 */ /* 0x000fea0003800000 */
.L_x_5396:
        /* <DEDUP_REMOVED lines=16> */
.L_x_5402:
[----:B------:R-:W-:Y:S05]  /*16810*/  BSYNC B2 ;  /* 0x0000000000027941 */ /* 0x000fea0003800000 */
.L_x_5401:
        /* <DEDUP_REMOVED lines=44> */
.L_x_5400:
[----:B------:R-:W-:Y:S05]  /*16ae0*/  BSYNC B1 ;  /* 0x0000000000017941 */ /* 0x000fea0003800000 */
.L_x_5399:
        /* <DEDUP_REMOVED lines=13> */
.L_x_5403:
        /* <DEDUP_REMOVED lines=12> */
.L_x_5406:
[----:B------:R-:W-:-:S07]  /*16c80*/  MOV R98, R184 ;  /* 0x000000b800627202 */ /* 0x000fce0000000f00 */
.L_x_5407:
[----:B------:R-:W-:Y:S05]  /*16c90*/  BSYNC B1 ;  /* 0x0000000000017941 */ /* 0x000fea0003800000 */
.L_x_5405:
        /* <DEDUP_REMOVED lines=16> */
.L_x_5411:
[----:B------:R-:W-:Y:S05]  /*16da0*/  BSYNC B2 ;  /* 0x0000000000027941 */ /* 0x000fea0003800000 */
.L_x_5410:
        /* <DEDUP_REMOVED lines=44> */
.L_x_5409:
[----:B------:R-:W-:Y:S05]  /*17070*/  BSYNC B1 ;  /* 0x0000000000017941 */ /* 0x000fea0003800000 */
.L_x_5408:
        /* <DEDUP_REMOVED lines=10> */
.L_x_5404:
        /* <DEDUP_REMOVED lines=12> */
.L_x_5413:
[----:B------:R-:W-:-:S07]  /*171e0*/  IMAD.MOV.U32 R98, RZ, RZ, R184 ;  /* 0x000000ffff627224 */ /* 0x000fce00078e00b8 */
.L_x_5414:
[----:B------:R-:W-:Y:S05]  /*171f0*/  BSYNC B1 ;  /* 0x0000000000017941 */ /* 0x000fea0003800000 */
.L_x_5412:
        /* <DEDUP_REMOVED lines=16> */
.L_x_5418:
[----:B------:R-:W-:Y:S05]  /*17300*/  BSYNC B2 ;  /* 0x0000000000027941 */ /* 0x000fea0003800000 */
.L_x_5417:
        /* <DEDUP_REMOVED lines=44> */
.L_x_5416:
[----:B------:R-:W-:Y:S05]  /*175d0*/  BSYNC B1 ;  /* 0x0000000000017941 */ /* 0x000fea0003800000 */
.L_x_5415:
        /* <DEDUP_REMOVED lines=13> */
.L_x_5419:
        /* <DEDUP_REMOVED lines=12> */
.L_x_5422:
[----:B------:R-:W-:-:S07]  /*17770*/  MOV R119, R184 ;  /* 0x000000b800777202 */ /* 0x000fce0000000f00 */
.L_x_5423:
[----:B------:R-:W-:Y:S05]  /*17780*/  BSYNC B1 ;  /* 0x0000000000017941 */ /* 0x000fea0003800000 */
.L_x_5421:
        /* <DEDUP_REMOVED lines=18> */
.L_x_5427:
[----:B------:R-:W-:Y:S05]  /*178b0*/  BSYNC B2 ;  /* 0x0000000000027941 */ /* 0x000fea0003800000 */
.L_x_5426:
        /* <DEDUP_REMOVED lines=44> */
.L_x_5425:
[----:B------:R-:W-:Y:S05]  /*17b80*/  BSYNC B1 ;  /* 0x0000000000017941 */ /* 0x000fea0003800000 */
.L_x_5424:
        /* <DEDUP_REMOVED lines=10> */
.L_x_5420:
        /* <DEDUP_REMOVED lines=21> */
[----:B------:R-:W-:Y:S01]  /*17d80*/  VIADD R195, R109, 0x80 ;  /* 0x000000806dc37836 */ /* 0x000fe20000000000 */
[----:B------:R-:W-:Y:S02]  /*17d90*/  LOP3.LUT R194, R224, R194, R232, 0xfe, !PT ;  /* 0x000000c2e0c27212 */ /* 0x000fe400078efee8 */
[----:B------:R-:W-:Y:S01]  /*17da0*/  SEL R119, RZ, 0x1, P6 ;  /* 0x00000001ff777807 */ /* 0x000fe20003000000 */
[C---:B------:R-:W-:Y:S01]  /*17db0*/  IMAD.WIDE.U32 R206, R195.reuse, 0x10, R206 ;  /* 0x00000010c3ce7825 */ /* 0x040fe200078e00ce */
[----:B------:R-:W-:Y:S02]  /*17dc0*/  ISETP.NE.AND P2, PT, R98, RZ, PT ;  /* 0x000000ff6200720c */ /* 0x000fe40003f45270 */
[----:B------:R-:W-:Y:S01]  /*17dd0*/  F2FP.F16.F32.PACK_AB R99, R238, R240 ;  /* 0x000000f0ee63723e */ /* 0x000fe200000000ff */
[----:B0-----:R-:W-:Y:S01]  /*17de0*/  @P0 IMAD.WIDE.U32 R218, R195, 0x10, R218 ;  /* 0x00000010c3da0825 */ /* 0x001fe200078e00da */
[----:B------:R-:W-:-:S02]  /*17df0*/  F2FP.F16.F32.PACK_AB R98, R220, R242 ;  /* 0x000000f2dc62723e */ /* 0x000fc400000000ff */
[----:B------:R-:W-:Y:S01]  /*17e00*/  F2FP.F16.F32.PACK_AB R97, R234, R244 ;  /* 0x000000f4ea61723e */ /* 0x000fe200000000ff */
[----:B-1----:R-:W-:Y:S01]  /*17e10*/  @P1 IMAD.WIDE.U32 R208, R195, 0x10, R208 ;  /* 0x00000010c3d01825 */ /* 0x002fe200078e00d0 */
[----:B------:R-:W-:Y:S02]  /*17e20*/  F2FP.F16.F32.PACK_AB R96, R199, R246 ;  /* 0x000000f6c760723e */ /* 0x000fe400000000ff */
[----:B------:R-:W-:Y:S01]  /*17e30*/  LOP3.LUT R225, R225, R197, R233, 0xfe, !PT ;  /* 0x000000c5e1e17212 */ /* 0x000fe200078efee9 */
[----:B------:R-:W-:Y:S01]  /*17e40*/  IMAD.WIDE.U32 R232, R169, 0x8, R100 ;  /* 0x00000008a9e87825 */ /* 0x000fe200078e0064 */
[----:B------:R-:W-:Y:S01]  /*17e50*/  LOP3.LUT R224, R194, R119, RZ, 0xfc, !PT ;  /* 0x00000077c2e07212 */ /* 0x000fe200078efcff */
[----:B------:R0:W-:Y:S04]  /*17e60*/  STG.E.128 desc[UR4][R236.64], R96 ;  /* 0x00000060ec007986 */ /* 0x0001e8000c101d04 */
        /* <DEDUP_REMOVED lines=22> */
.L_x_5428:
        /* <DEDUP_REMOVED lines=15> */
.L_x_5430:
[----:B------:R-:W-:-:S07]  /*180c0*/  IMAD.MOV.U32 R119, RZ, RZ, R184 ;  /* 0x000000ffff777224 */ /* 0x000fce00078e00b8 */
.L_x_5431:
[----:B------:R-:W-:Y:S05]  /*180d0*/  BSYNC B1 ;  /* 0x0000000000017941 */ /* 0x000fea0003800000 */
.L_x_5429:
        /* <DEDUP_REMOVED lines=16> */
.L_x_5435:
[----:B------:R-:W-:Y:S05]  /*181e0*/  BSYNC B2 ;  /* 0x0000000000027941 */ /* 0x000fea0003800000 */
.L_x_5434:
        /* <DEDUP_REMOVED lines=44> */
.L_x_5433:
[----:B------:R-:W-:Y:S05]  /*184b0*/  BSYNC B1 ;  /* 0x0000000000017941 */ /* 0x000fea0003800000 */
.L_x_5432:
        /* <DEDUP_REMOVED lines=15> */
.L_x_5436:
        /* <DEDUP_REMOVED lines=12> */
.L_x_5439:
[----:B------:R-:W-:-:S07]  /*18670*/  MOV R117, R184 ;  /* 0x000000b800757202 */ /* 0x000fce0000000f00 */
.L_x_5440:
[----:B------:R-:W-:Y:S05]  /*18680*/  BSYNC B1 ;  /* 0x0000000000017941 */ /* 0x000fea0003800000 */
.L_x_5438:
        /* <DEDUP_REMOVED lines=16> */
.L_x_5444:
[----:B------:R-:W-:Y:S05]  /*18790*/  BSYNC B2 ;  /* 0x0000000000027941 */ /* 0x000fea0003800000 */
.L_x_5443:
        /* <DEDUP_REMOVED lines=44> */
.L_x_5442:
[----:B------:R-:W-:Y:S05]  /*18a60*/  BSYNC B1 ;  /* 0x0000000000017941 */ /* 0x000fea0003800000 */
.L_x_5441:
        /* <DEDUP_REMOVED lines=10> */
.L_x_5437:
        /* <DEDUP_REMOVED lines=12> */
.L_x_5446:
[----:B------:R-:W-:-:S07]  /*18bd0*/  IMAD.MOV.U32 R117, RZ, RZ, R184 ;  /* 0x000000ffff757224 */ /* 0x000fce00078e00b8 */
.L_x_5447:
[----:B------:R-:W-:Y:S05]  /*18be0*/  BSYNC B1 ;  /* 0x0000000000017941 */ /* 0x000fea0003800000 */
.L_x_5445:
        /* <DEDUP_REMOVED lines=16> */
.L_x_5451:
[----:B------:R-:W-:Y:S05]  /*18cf0*/  BSYNC B2 ;  /* 0x0000000000027941 */ /* 0x000fea0003800000 */
.L_x_5450:
        /* <DEDUP_REMOVED lines=44> */
.L_x_5449:
[----:B------:R-:W-:Y:S05]  /*18fc0*/  BSYNC B1 ;  /* 0x0000000000017941 */ /* 0x000fea0003800000 */
.L_x_5448:
        /* <DEDUP_REMOVED lines=15> */
.L_x_5452:
        /* <DEDUP_REMOVED lines=12> */
.L_x_5455:
[----:B------:R-:W-:-:S07]  /*19180*/  MOV R96, R184 ;  /* 0x000000b800607202 */ /* 0x000fce0000000f00 */
.L_x_5456:
[----:B------:R-:W-:Y:S05]  /*19190*/  BSYNC B1 ;  /* 0x0000000000017941 */ /* 0x000fea0003800000 */
.L_x_5454:
        /* <DEDUP_REMOVED lines=16> */
.L_x_5460:
[----:B------:R-:W-:Y:S05]  /*192a0*/  BSYNC B2 ;  /* 0x0000000000027941 */ /* 0x000fea0003800000 */
.L_x_5459:
        /* <DEDUP_REMOVED lines=44> */
.L_x_5458:
[----:B------:R-:W-:Y:S05]  /*19570*/  BSYNC B1 ;  /* 0x0000000000017941 */ /* 0x000fea0003800000 */
.L_x_5457:
        /* <DEDUP_REMOVED lines=10> */
.L_x_5453:
        /* <DEDUP_REMOVED lines=12> */
.L_x_5462:
[----:B------:R-:W-:-:S07]  /*196e0*/  IMAD.MOV.U32 R96, RZ, RZ, R184 ;  /* 0x000000ffff607224 */ /* 0x000fce00078e00b8 */
.L_x_5463:
[----:B------:R-:W-:Y:S05]  /*196f0*/  BSYNC B1 ;  /* 0x0000000000017941 */ /* 0x000fea0003800000 */
.L_x_5461:
        /* <DEDUP_REMOVED lines=16> */
.L_x_5467:
[----:B------:R-:W-:Y:S05]  /*19800*/  BSYNC B2 ;  /* 0x0000000000027941 */ /* 0x000fea0003800000 */
.L_x_5466:
        /* <DEDUP_REMOVED lines=44> */
.L_x_5465:
[----:B------:R-:W-:Y:S05]  /*19ad0*/  BSYNC B1 ;  /* 0x0000000000017941 */ /* 0x000fea0003800000 */
.L_x_5464:
        /* <DEDUP_REMOVED lines=15> */
.L_x_5468:
        /* <DEDUP_REMOVED lines=12> */
.L_x_5471:
[----:B------:R-:W-:-:S07]  /*19c90*/  MOV R96, R184 ;  /* 0x000000b800607202 */ /* 0x000fce0000000f00 */
.L_x_5472:
[----:B------:R-:W-:Y:S05]  /*19ca0*/  BSYNC B1 ;  /* 0x0000000000017941 */ /* 0x000fea0003800000 */
.L_x_5470:
        /* <DEDUP_REMOVED lines=16> */
.L_x_5476:
[----:B------:R-:W-:Y:S05]  /*19db0*/  BSYNC B2 ;  /* 0x0000000000027941 */ /* 0x000fea0003800000 */
.L_x_5475:
        /* <DEDUP_REMOVED lines=44> */
.L_x_5474:
[----:B------:R-:W-:Y:S05]  /*1a080*/  BSYNC B1 ;  /* 0x0000000000017941 */ /* 0x000fea0003800000 */
.L_x_5473:
        /* <DEDUP_REMOVED lines=10> */
.L_x_5469:
        /* <DEDUP_REMOVED lines=12> */
.L_x_5478:
[----:B------:R-:W-:-:S07]  /*1a1f0*/  IMAD.MOV.U32 R96, RZ, RZ, R184 ;  /* 0x000000ffff607224 */ /* 0x000fce00078e00b8 */
.L_x_5479:
[----:B------:R-:W-:Y:S05]  /*1a200*/  BSYNC B1 ;  /* 0x0000000000017941 */ /* 0x000fea0003800000 */
.L_x_5477:
        /* <DEDUP_REMOVED lines=16> */
.L_x_5483:
[----:B------:R-:W-:Y:S05]  /*1a310*/  BSYNC B2 ;  /* 0x0000000000027941 */ /* 0x000fea0003800000 */
.L_x_5482:
        /* <DEDUP_REMOVED lines=44> */
.L_x_5481:
[----:B------:R-:W-:Y:S05]  /*1a5e0*/  BSYNC B1 ;  /* 0x0000000000017941 */ /* 0x000fea0003800000 */
.L_x_5480:
        /* <DEDUP_REMOVED lines=15> */
.L_x_5484:
        /* <DEDUP_REMOVED lines=12> */
.L_x_5487:
[----:B------:R-:W-:-:S07]  /*1a7a0*/  MOV R179, R184 ;  /* 0x000000b800b37202 */ /* 0x000fce0000000f00 */
.L_x_5488:
[----:B------:R-:W-:Y:S05]  /*1a7b0*/  BSYNC B1 ;  /* 0x0000000000017941 */ /* 0x000fea0003800000 */
.L_x_5486:
        /* <DEDUP_REMOVED lines=16> */
.L_x_5492:
[----:B------:R-:W-:Y:S05]  /*1a8c0*/  BSYNC B2 ;  /* 0x0000000000027941 */ /* 0x000fea0003800000 */
.L_x_5491:
        /* <DEDUP_REMOVED lines=44> */
.L_x_5490:
[----:B------:R-:W-:Y:S05]  /*1ab90*/  BSYNC B1 ;  /* 0x0000000000017941 */ /* 0x000fea0003800000 */
.L_x_5489:
        /* <DEDUP_REMOVED lines=10> */
.L_x_5485:
        /* <DEDUP_REMOVED lines=12> */
.L_x_5494:
[----:B------:R-:W-:-:S07]  /*1ad00*/  IMAD.MOV.U32 R194, RZ, RZ, R184 ;  /* 0x000000ffffc27224 */ /* 0x000fce00078e00b8 */
.L_x_5495:
[----:B------:R-:W-:Y:S05]  /*1ad10*/  BSYNC B1 ;  /* 0x0000000000017941 */ /* 0x000fea0003800000 */
.L_x_5493:
        /* <DEDUP_REMOVED lines=16> */
.L_x_5499:
[----:B------:R-:W-:Y:S05]  /*1ae20*/  BSYNC B2 ;  /* 0x0000000000027941 */ /* 0x000fea0003800000 */
.L_x_5498:
        /* <DEDUP_REMOVED lines=44> */
.L_x_5497:
[----:B------:R-:W-:Y:S05]  /*1b0f0*/  BSYNC B1 ;  /* 0x0000000000017941 */ /* 0x000fea0003800000 */
.L_x_5496:
        /* <DEDUP_REMOVED lines=15> */
.L_x_5500:
[C---:B------:R-:W-:Y:S01]  /*1b1f0*/  ISETP.NE.AND P3, PT, R97.reuse, 0x1, PT ;  /* 0x000000016100780c */ /* 0x040fe20003f65270 */
[----:B------:R-:W-:Y:S01]  /*1b200*/  BSSY B1, `(.L_x_5502) ;  /* 0x000000c000017945 */ /* 0x000fe20003800000 */
[----:B------:R-:W-:-:S11]  /*1b210*/  IADD3 R96, R97, 0x1, RZ ;  /* 0x0000000161607810 */ /* 0x000fd60007ffe0ff */
        /* <DEDUP_REMOVED lines=9> */
.L_x_5503:
[----:B------:R-:W-:-:S07]  /*1b2b0*/  MOV R178, R184 ;  /* 0x000000b800b27202 */ /* 0x000fce0000000f00 */
.L_x_5504:
[----:B------:R-:W-:Y:S05]  /*1b2c0*/  BSYNC B1 ;  /* 0x0000000000017941 */ /* 0x000fea0003800000 */
.L_x_5502:
        /* <DEDUP_REMOVED lines=10> */
[----:B------:R-:W-:Y:S01]  /*1b370*/  @!P3 IADD3 R189, R189, 0x1, RZ ;  /* 0x00000001bdbdb810 */ /* 0x000fe20007ffe0ff */
[----:B------:R-:W-:Y:S01]  /*1b380*/  @!P3 VIADD R96, R183, 0x1 ;  /* 0x00000001b760b836 */ /* 0x000fe20000000000 */
[----:B------:R-:W-:Y:S02]  /*1b390*/  @!P3 MOV R187, RZ ;  /* 0x000000ff00bbb202 */ /* 0x000fe40000000f00 */
[----:B------:R-:W-:-:S13]  /*1b3a0*/  ISETP.NE.AND P4, PT, R189, RZ, !P3 ;  /* 0x000000ffbd00720c */ /* 0x000fda0005f85270 */
[----:B------:R-:W-:-:S05]  /*1b3b0*/  @P4 IADD3 R96, R183, RZ, RZ ;  /* 0x000000ffb7604210 */ /* 0x000fca0007ffe0ff */
[----:B------:R-:W-:-:S07]  /*1b3c0*/  @!P3 IMAD.MOV.U32 R183, RZ, RZ, R96 ;  /* 0x000000ffffb7b224 */ /* 0x000fce00078e0060 */
.L_x_5508:
[----:B------:R-:W-:Y:S05]  /*1b3d0*/  BSYNC B2 ;  /* 0x0000000000027941 */ /* 0x000fea0003800000 */
.L_x_5507:
        /* <DEDUP_REMOVED lines=40> */
[----:B------:R-:W-:Y:S02]  /*1b660*/  MOV R184, R208 ;  /* 0x000000d000b87202 */ /* 0x000fe40000000f00 */
[----:B------:R-:W-:Y:S01]  /*1b670*/  MOV R186, R96 ;  /* 0x0000006000ba7202 */ /* 0x000fe20000000f00 */
[----:B------:R-:W-:Y:S01]  /*1b680*/  IMAD.MOV.U32 R96, RZ, RZ, RZ ;  /* 0x000000ffff607224 */ /* 0x000fe200078e00ff */
[----:B------:R-:W-:-:S07]  /*1b690*/  LOP3.LUT R191, R97, R206, R172, 0x96, !PT ;  /* 0x000000ce61bf7212 */ /* 0x000fce00078e96ac */
.L_x_5506:
[----:B------:R-:W-:Y:S05]  /*1b6a0*/  BSYNC B1 ;  /* 0x0000000000017941 */ /* 0x000fea0003800000 */
.L_x_5505:
        /* <DEDUP_REMOVED lines=10> */
.L_x_5501:
        /* <DEDUP_REMOVED lines=12> */
.L_x_5510:
[----:B------:R-:W-:-:S07]  /*1b810*/  MOV R194, R184 ;  /* 0x000000b800c27202 */ /* 0x000fce0000000f00 */
.L_x_5511:
[----:B------:R-:W-:Y:S05]  /*1b820*/  BSYNC B1 ;  /* 0x0000000000017941 */ /* 0x000fea0003800000 */
.L_x_5509:
        /* <DEDUP_REMOVED lines=16> */
.L_x_5515:
[----:B------:R-:W-:Y:S05]  /*1b930*/  BSYNC B2 ;  /* 0x0000000000027941 */ /* 0x000fea0003800000 */
.L_x_5514:
        /* <DEDUP_REMOVED lines=41> */
[----:B------:R-:W-:Y:S01]  /*1bbd0*/  LOP3.LUT R191, R97, R206, R172, 0x96, !PT ;  /* 0x000000ce61bf7212 */ /* 0x000fe200078e96ac */
[----:B------:R-:W-:Y:S01]  /*1bbe0*/  IMAD.MOV.U32 R97, RZ, RZ, RZ ;  /* 0x000000ffff617224 */ /* 0x000fe200078e00ff */
[----:B------:R-:W-:-:S07]  /*1bbf0*/  MOV R186, R96 ;  /* 0x0000006000ba7202 */ /* 0x000fce0000000f00 */
.L_x_5513:
[----:B------:R-:W-:Y:S05]  /*1bc00*/  BSYNC B1 ;  /* 0x0000000000017941 */ /* 0x000fea0003800000 */
.L_x_5512:
        /* <DEDUP_REMOVED lines=9> */
[----:B------:R-:W-:Y:S01]  /*1bca0*/  HADD2.F32 R201, -RZ, R94.H1_H1 ;  /* 0x3000005effc97230 */ /* 0x000fe20000004100 */
[----:B------:R-:W-:-:S04]  /*1bcb0*/  MOV R96, R97 ;  /* 0x0000006100607202 */ /* 0x000fc80000000f00 */
[----:B------:R-:W-:Y:S01]  /*1bcc0*/  FADD.FTZ R224, R201, R224 ;  /* 0x000000e0c9e07221 */ /* 0x000fe20000010000 */
[----:B------:R-:W-:Y:S06]  /*1bcd0*/  BRA `(.L_x_5517) ;  /* 0x0000000400587947 */ /* 0x000fec0003800000 */
.L_x_5516:
[C---:B------:R-:W-:Y:S01]  /*1bce0*/  ISETP.NE.AND P4, PT, R97.reuse, 0x1, PT ;  /* 0x000000016100780c */ /* 0x040fe20003f85270 */
[----:B------:R-:W-:Y:S01]  /*1bcf0*/  BSSY B1, `(.L_x_5518) ;  /* 0x000000c000017945 */ /* 0x000fe20003800000 */
[----:B------:R-:W-:-:S11]  /*1bd00*/  VIADD R96, R97, 0x1 ;  /* 0x0000000161607836 */ /* 0x000fd60000000000 */
[----:B------:R-:W-:Y:S05]  /*1bd10*/  @!P4 BRA `(.L_x_5519) ;  /* 0x000000000020c947 */ /* 0x000fea0003800000 */
[----:B------:R-:W-:Y:S02]  /*1bd20*/  ISETP.NE.AND P4, PT, R97, 0x2, PT ;  /* 0x000000026100780c */ /* 0x000fe40003f85270 */
[----:B------:R-:W-:-:S11]  /*1bd30*/  MOV R98, R191 ;  /* 0x000000bf00627202 */ /* 0x000fd60000000f00 */
[----:B------:R-:W-:Y:S05]  /*1bd40*/  @!P4 BRA `(.L_x_5520) ;  /* 0x000000000018c947 */ /* 0x000fea0003800000 */
[----:B------:R-:W-:Y:S02]  /*1bd50*/  ISETP.NE.AND P4, PT, R97, 0x3, PT ;  /* 0x000000036100780c */ /* 0x000fe40003f85270 */
[----:B------:R-:W-:-:S11]  /*1bd60*/  MOV R98, R190 ;  /* 0x000000be00627202 */ /* 0x000fd60000000f00 */
[----:B------:R-:W-:Y:S05]  /*1bd70*/  @P4 BRA `(.L_x_5520) ;  /* 0x00000000000c4947 */ /* 0x000fea0003800000 */
[----:B------:R-:W-:Y:S01]  /*1bd80*/  IMAD.MOV.U32 R98, RZ, RZ, R186 ;  /* 0x000000ffff627224 */ /* 0x000fe200078e00ba */
[----:B------:R-:W-:Y:S06]  /*1bd90*/  BRA `(.L_x_5520) ;  /* 0x0000000000047947 */ /* 0x000fec0003800000 */
.L_x_5519:
[----:B------:R-:W-:-:S07]  /*1bda0*/  MOV R98, R184 ;  /* 0x000000b800627202 */ /* 0x000fce0000000f00 */
.L_x_5520:
[----:B------:R-:W-:Y:S05]  /*1bdb0*/  BSYNC B1 ;  /* 0x0000000000017941 */ /* 0x000fea0003800000 */
.L_x_5518:
        /* <DEDUP_REMOVED lines=10> */
[----:B------:R-:W-:Y:S02]  /*1be60*/  @!P4 IADD3 R189, R189, 0x1, RZ ;  /* 0x00000001bdbdc810 */ /* 0x000fe40007ffe0ff */
[----:B------:R-:W-:Y:S02]  /*1be70*/  @!P4 IADD3 R96, R183, 0x1, RZ ;  /* 0x00000001b760c810 */ /* 0x000fe40007ffe0ff */
[----:B------:R-:W-:Y:S02]  /*1be80*/  ISETP.NE.AND P5, PT, R189, RZ, !P4 ;  /* 0x000000ffbd00720c */ /* 0x000fe400067a5270 */
[----:B------:R-:W-:-:S11]  /*1be90*/  @!P4 MOV R187, RZ ;  /* 0x000000ff00bbc202 */ /* 0x000fd60000000f00 */
[----:B------:R-:W-:-:S05]  /*1bea0*/  @P5 IMAD.MOV R96, RZ, RZ, R183 ;  /* 0x000000ffff605224 */ /* 0x000fca00078e02b7 */
[----:B------:R-:W-:-:S07]  /*1beb0*/  @!P4 MOV R183, R96 ;  /* 0x0000006000b7c202 */ /* 0x000fce0000000f00 */
.L_x_5524:
[----:B------:R-:W-:Y:S05]  /*1bec0*/  BSYNC B2 ;  /* 0x0000000000027941 */ /* 0x000fea0003800000 */
.L_x_5523:
        /* <DEDUP_REMOVED lines=42> */
[----:B------:R-:W-:Y:S01]  /*1c170*/  HFMA2.MMA R96, -RZ, RZ, 0, 0 ;  /* 0x00000000ff607435 */ /* 0x000fe200000001ff */
[----:B------:R-:W-:-:S10]  /*1c180*/  LOP3.LUT R191, R97, R206, R172, 0x96, !PT ;  /* 0x000000ce61bf7212 */ /* 0x000fd400078e96ac */
.L_x_5522:
[----:B------:R-:W-:Y:S05]  /*1c190*/  BSYNC B1 ;  /* 0x0000000000017941 */ /* 0x000fea0003800000 */
.L_x_5521:
        /* <DEDUP_REMOVED lines=10> */
.L_x_5517:
        /* <DEDUP_REMOVED lines=12> */
.L_x_5526:
[----:B------:R-:W-:-:S07]  /*1c300*/  MOV R98, R184 ;  /* 0x000000b800627202 */ /* 0x000fce0000000f00 */
.L_x_5527:
[----:B------:R-:W-:Y:S05]  /*1c310*/  BSYNC B1 ;  /* 0x0000000000017941 */ /* 0x000fea0003800000 */
.L_x_5525:
        /* <DEDUP_REMOVED lines=16> */
.L_x_5531:
[----:B------:R-:W-:Y:S05]  /*1c420*/  BSYNC B2 ;  /* 0x0000000000027941 */ /* 0x000fea0003800000 */
.L_x_5530:
        /* <DEDUP_REMOVED lines=43> */
[----:B------:R-:W-:-:S10]  /*1c6e0*/  MOV R186, R96 ;  /* 0x0000006000ba7202 */ /* 0x000fd40000000f00 */
.L_x_5529:
[----:B------:R-:W-:Y:S05]  /*1c6f0*/  BSYNC B1 ;  /* 0x0000000000017941 */ /* 0x000fea0003800000 */
.L_x_5528:
[----:B------:R-:W-:Y:S01]  /*1c700*/  I2FP.F32.U32 R96, R98 ;  /* 0x0000006200607245 */ /* 0x000fe20000201000 */
[----:B------:R-:W-:-:S04]  /*1c710*/  HADD2.F32 R98, -RZ, R99.H0_H0 ;  /* 0x20000063ff627230 */ /* 0x000fc80000004100 */
[----:B------:R-:W-:Y:S01]  /*1c720*/  FFMA.FTZ R96, R96, R105, 1.1641532182693481445e-10 ;  /* 0x2f00000060607423 */ /* 0x000fe20000010069 */
[----:B------:R-:W-:-:S04]  /*1c730*/  FMUL.FTZ R98, R98, R107 ;  /* 0x0000006b62627220 */ /* 0x000fc80000410000 */
[----:B------:R-:W-:-:S04]  /*1c740*/  FSETP.GTU.FTZ.AND P4, PT, R96, R111, PT ;  /* 0x0000006f6000720b */ /* 0x000fc80003f9c000 */
[----:B------:R-:W-:Y:S01]  /*1c750*/  FSEL R206, R98, RZ, !P4 ;  /* 0x000000ff62ce7208 */ /* 0x000fe20006000000 */
[----:B------:R-:W-:Y:S08]  /*1c760*/  @P2 BRA `(.L_x_5532) ;  /* 0x0000000000182947 */ /* 0x000ff00003800000 */
[----:B------:R-:W-:Y:S01]  /*1c770*/  IMAD.MOV.U32 R96, RZ, RZ, R97 ;  /* 0x000000ffff607224 */ /* 0x000fe200078e0061 */
[----:B------:R-:W-:Y:S06]  /*1c780*/  @!P1 BRA `(.L_x_5533) ;  /* 0x0000000400689947 */ /* 0x000fec0003800000 */
[----:B------:R-:W-:Y:S01]  /*1c790*/  HADD2.F32 R201, -RZ, R95.H0_H0 ;  /* 0x2000005fffc97230 */ /* 0x000fe20000004100 */
[----:B------:R-:W-:-:S04]  /*1c7a0*/  MOV R96, R97 ;  /* 0x0000006100607202 */ /* 0x000fc80000000f00 */
[----:B------:R-:W-:Y:S01]  /*1c7b0*/  FADD.FTZ R206, R201, R206 ;  /* 0x000000cec9ce7221 */ /* 0x000fe20000010000 */
[----:B------:R-:W-:Y:S06]  /*1c7c0*/  BRA `(.L_x_5533) ;  /* 0x0000000400587947 */ /* 0x000fec0003800000 */
.L_x_5532:
        /* <DEDUP_REMOVED lines=10> */
[----:B------:R-:W-:Y:S01]  /*1c870*/  MOV R98, R186 ;  /* 0x000000ba00627202 */ /* 0x000fe20000000f00 */
[----:B------:R-:W-:Y:S06]  /*1c880*/  BRA `(.L_x_5536) ;  /* 0x0000000000047947 */ /* 0x000fec0003800000 */
.L_x_5535:
[----:B------:R-:W-:-:S07]  /*1c890*/  IMAD.MOV.U32 R98, RZ, RZ, R184 ;  /* 0x000000ffff627224 */ /* 0x000fce00078e00b8 */
.L_x_5536:
[----:B------:R-:W-:Y:S05]  /*1c8a0*/  BSYNC B1 ;  /* 0x0000000000017941 */ /* 0x000fea0003800000 */
.L_x_5534:
        /* <DEDUP_REMOVED lines=8> */
[----:B------:R-:W-:-:S04]  /*1c930*/  IADD3 R187, R187, 0x1, RZ ;  /* 0x00000001bbbb7810 */ /* 0x000fc80007ffe0ff */
[----:B------:R-:W-:-:S13]  /*1c940*/  ISETP.NE.AND P5, PT, R187, RZ, PT ;  /* 0x000000ffbb00720c */ /* 0x000fda0003fa5270 */
[----:B------:R-:W-:Y:S01]  /*1c950*/  @!P5 VIADD R189, R189, 0x1 ;  /* 0x00000001bdbdd836 */ /* 0x000fe20000000000 */
[----:B------:R-:W-:Y:S01]  /*1c960*/  @!P5 IADD3 R96, R183, 0x1, RZ ;  /* 0x00000001b760d810 */ /* 0x000fe20007ffe0ff */
[----:B------:R-:W-:-:S03]  /*1c970*/  @!P5 IMAD.MOV.U32 R187, RZ, RZ, RZ ;  /* 0x000000ffffbbd224 */ /* 0x000fc600078e00ff */
[----:B------:R-:W-:-:S13]  /*1c980*/  ISETP.NE.AND P6, PT, R189, RZ, !P5 ;  /* 0x000000ffbd00720c */ /* 0x000fda0006fc5270 */
[----:B------:R-:W-:-:S04]  /*1c990*/  @P6 IADD3 R96, R183, RZ, RZ ;  /* 0x000000ffb7606210 */ /* 0x000fc80007ffe0ff */
[----:B------:R-:W-:-:S07]  /*1c9a0*/  @!P5 MOV R183, R96 ;  /* 0x0000006000b7d202 */ /* 0x000fce0000000f00 */
.L_x_5540:
[----:B------:R-:W-:Y:S05]  /*1c9b0*/  BSYNC B2 ;  /* 0x0000000000027941 */ /* 0x000fea0003800000 */
.L_x_5539:
        /* <DEDUP_REMOVED lines=44> */
.L_x_5538:
[----:B------:R-:W-:Y:S05]  /*1cc80*/  BSYNC B1 ;  /* 0x0000000000017941 */ /* 0x000fea0003800000 */
.L_x_5537:
        /* <DEDUP_REMOVED lines=10> */
.L_x_5533:
        /* <DEDUP_REMOVED lines=12> */
.L_x_5542:
[----:B------:R-:W-:-:S07]  /*1cdf0*/  IMAD.MOV.U32 R98, RZ, RZ, R184 ;  /* 0x000000ffff627224 */ /* 0x000fce00078e00b8 */
.L_x_5543:
[----:B------:R-:W-:Y:S05]  /*1ce00*/  BSYNC B1 ;  /* 0x0000000000017941 */ /* 0x000fea0003800000 */
.L_x_5541:
        /* <DEDUP_REMOVED lines=16> */
.L_x_5547:
[----:B------:R-:W-:Y:S05]  /*1cf10*/  BSYNC B2 ;  /* 0x0000000000027941 */ /* 0x000fea0003800000 */
.L_x_5546:
        /* <DEDUP_REMOVED lines=43> */
[----:B------:R-:W-:-:S11]  /*1d1d0*/  HFMA2.MMA R97, -RZ, RZ, 0, 0 ;  /* 0x00000000ff617435 */ /* 0x000fd600000001ff */
.L_x_5545:
[----:B------:R-:W-:Y:S05]  /*1d1e0*/  BSYNC B1 ;  /* 0x0000000000017941 */ /* 0x000fea0003800000 */
.L_x_5544:
        /* <DEDUP_REMOVED lines=13> */
.L_x_5548:
        /* <DEDUP_REMOVED lines=12> */
.L_x_5551:
[----:B------:R-:W-:-:S07]  /*1d380*/  MOV R175, R184 ;  /* 0x000000b800af7202 */ /* 0x000fce0000000f00 */
.L_x_5552:
[----:B------:R-:W-:Y:S05]  /*1d390*/  BSYNC B1 ;  /* 0x0000000000017941 */ /* 0x000fea0003800000 */
.L_x_5550:
        /* <DEDUP_REMOVED lines=16> */
.L_x_5556:
[----:B------:R-:W-:Y:S05]  /*1d4a0*/  BSYNC B2 ;  /* 0x0000000000027941 */ /* 0x000fea0003800000 */
.L_x_5555:
        /* <DEDUP_REMOVED lines=42> */
[----:B------:R-:W-:Y:S02]  /*1d750*/  LOP3.LUT R191, R97, R98, R172, 0x96, !PT ;  /* 0x0000006261bf7212 */ /* 0x000fe400078e96ac */
[----:B------:R-:W-:-:S07]  /*1d760*/  MOV R186, R96 ;  /* 0x0000006000ba7202 */ /* 0x000fce0000000f00 */
.L_x_5554:
[----:B------:R-:W-:Y:S05]  /*1d770*/  BSYNC B1 ;  /* 0x0000000000017941 */ /* 0x000fea0003800000 */
.L_x_5553:
        /* <DEDUP_REMOVED lines=10> */
.L_x_5549:
[----:B------:R-:W-:Y:S01]  /*1d820*/  FADD.FTZ R97, RZ, R104 ;  /* 0x00000068ff617221 */ /* 0x000fe20000010000 */
[----:B------:R-:W-:Y:S01]  /*1d830*/  SEL R198, RZ, 0x10000, P4 ;  /* 0x00010000ffc67807 */ /* 0x000fe20002000000 */
[----:B------:R-:W-:Y:S01]  /*1d840*/  IMAD.WIDE.U32 R102, R195, 0x10, R102 ;  /* 0x00000010c3667825 */ /* 0x000fe200078e0066 */
[----:B------:R-:W-:-:S03]  /*1d850*/  SEL R99, RZ, 0x1000000, P5 ;  /* 0x01000000ff637807 */ /* 0x000fc60002800000 */
[----:B------:R-:W-:Y:S01]  /*1d860*/  FADD.FTZ R97, R97, R108 ;  /* 0x0000006c61617221 */ /* 0x000fe20000010000 */
[----:B------:R-:W-:Y:S01]  /*1d870*/  LOP3.LUT P4, RZ, R193, 0x2, RZ, 0xc0, !PT ;  /* 0x00000002c1ff7812 */ /* 0x000fe2000788c0ff */
[----:B------:R-:W-:Y:S01]  /*1d880*/  IMAD.WIDE.U32 R100, R195, 0x8, R100 ;  /* 0x00000008c3647825 */ /* 0x000fe200078e0064 */
[----:B------:R-:W-:-:S03]  /*1d890*/  LOP3.LUT P6, RZ, R193, 0x8, RZ, 0xc0, !PT ;  /* 0x00000008c1ff7812 */ /* 0x000fc600078cc0ff */
[----:B------:R-:W-:Y:S01]  /*1d8a0*/  FADD.FTZ R97, R97, R106 ;  /* 0x0000006a61617221 */ /* 0x000fe20000010000 */
[----:B------:R-:W-:Y:S02]  /*1d8b0*/  LOP3.LUT P5, RZ, R193, 0x4, RZ, 0xc0, !PT ;  /* 0x00000004c1ff7812 */ /* 0x000fe400078ac0ff */
[----:B------:R-:W-:Y:S01]  /*1d8c0*/  SEL R111, RZ, 0x100, P3 ;  /* 0x00000100ff6f7807 */ /* 0x000fe20001800000 */
[----:B------:R-:W-:Y:S01]  /*1d8d0*/  FADD.FTZ R97, R97, R116 ;  /* 0x0000007461617221 */ /* 0x000fe20000010000 */
[----:B------:R-:W-:Y:S02]  /*1d8e0*/  SEL R98, RZ, 0x1, P4 ;  /* 0x00000001ff627807 */ /* 0x000fe40002000000 */
[----:B------:R-:W-:Y:S01]  /*1d8f0*/  SEL R218, RZ, 0x1, P6 ;  /* 0x00000001ffda7807 */ /* 0x000fe20003000000 */
[----:B------:R-:W-:Y:S01]  /*1d900*/  FADD.FTZ R97, R97, R110 ;  /* 0x0000006e61617221 */ /* 0x000fe20000010000 */
[----:B------:R-:W-:Y:S02]  /*1d910*/  LOP3.LUT P2, RZ, R193, 0x1, RZ, 0xc0, !PT ;  /* 0x00000001c1ff7812 */ /* 0x000fe4000784c0ff */
[----:B------:R-:W-:Y:S01]  /*1d920*/  LOP3.LUT R111, R111, R99, R198, 0xfe, !PT ;  /* 0x000000636f6f7212 */ /* 0x000fe200078efec6 */
[----:B------:R-:W-:Y:S01]  /*1d930*/  FADD.FTZ R97, R97, R120 ;  /* 0x0000007861617221 */ /* 0x000fe20000010000 */
[----:B------:R-:W-:Y:S01]  /*1d940*/  IMAD.WIDE.U32 R98, R98, 0x1000000, RZ ;  /* 0x0100000062627825 */ /* 0x000fe200078e00ff */
[----:B------:R-:W-:-:S03]  /*1d950*/  SEL R107, RZ, 0x1, P2 ;  /* 0x00000001ff6b7807 */ /* 0x000fc60001000000 */
[----:B------:R-:W-:Y:S01]  /*1d960*/  FADD.FTZ R97, R97, R118 ;  /* 0x0000007661617221 */ /* 0x000fe20000010000 */
[----:B------:R-:W-:Y:S01]  /*1d970*/  IMAD.WIDE.U32 R218, R218, 0x100, RZ ;  /* 0x00000100dada7825 */ /* 0x000fe200078e00ff */
[----:B------:R-:W-:-:S03]  /*1d980*/  LOP3.LUT P1, RZ, R193, 0x10, RZ, 0xc0, !PT ;  /* 0x00000010c1ff7812 */ /* 0x000fc6000782c0ff */
[----:B------:R-:W-:Y:S01]  /*1d990*/  FADD.FTZ R97, R97, R122 ;  /* 0x0000007a61617221 */ /* 0x000fe20000010000 */
[----:B------:R-:W-:Y:S02]  /*1d9a0*/  LOP3.LUT R99, R99, R111, R107, 0xfe, !PT ;  /* 0x0000006f63637212 */ /* 0x000fe400078efe6b */
[----:B------:R-:W-:Y:S01]  /*1d9b0*/  ISETP.NE.AND P2, PT, R42, RZ, PT ;  /* 0x000000ff2a00720c */ /* 0x000fe20003f45270 */
        /* <DEDUP_REMOVED lines=20> */
[----:B------:R-:W-:-:S04]  /*1db00*/  FADD.FTZ R97, R97, R234 ;  /* 0x000000ea61617221 */ /* 0x000fc80000010000 */
[----:B------:R-:W-:-:S04]  /*1db10*/  FADD.FTZ R97, R97, R242 ;  /* 0x000000f261617221 */ /* 0x000fc80000010000 */
[----:B------:R-:W-:Y:S01]  /*1db20*/  FADD.FTZ R105, R97, R220 ;  /* 0x000000dc61697221 */ /* 0x000fe20000010000 */
[----:B------:R-:W-:-:S04]  /*1db30*/  IMAD.WIDE.U32 R96, R96, 0x10000, RZ ;  /* 0x0001000060607825 */ /* 0x000fc800078e00ff */
[----:B------:R-:W-:Y:S01]  /*1db40*/  FADD.FTZ R105, R105, R240 ;  /* 0x000000f069697221 */ /* 0x000fe20000010000 */
[----:B------:R-:W-:Y:S02]  /*1db50*/  LOP3.LUT R107, R218, R98, R96, 0xfe, !PT ;  /* 0x00000062da6b7212 */ /* 0x000fe400078efe60 */
[----:B------:R-:W-:Y:S01]  /*1db60*/  SEL R218, RZ, 0x1, P1 ;  /* 0x00000001ffda7807 */ /* 0x000fe20000800000 */
[----:B------:R-:W-:Y:S01]  /*1db70*/  FADD.FTZ R198, R105, R238 ;  /* 0x000000ee69c67221 */ /* 0x000fe20000010000 */
[----:B------:R-:W-:Y:S02]  /*1db80*/  LOP3.LUT R219, R219, R99, R97, 0xfe, !PT ;  /* 0x00000063dbdb7212 */ /* 0x000fe400078efe61 */
[----:B------:R-:W-:Y:S01]  /*1db90*/  F2FP.F16.F32.PACK_AB R99, R208, R206 ;  /* 0x000000ced063723e */ /* 0x000fe200000000ff */
[----:B------:R-:W-:Y:S01]  /*1dba0*/  FADD.FTZ R198, R198, R119 ;  /* 0x00000077c6c67221 */ /* 0x000fe20000010000 */
[----:B------:R-:W-:Y:S02]  /*1dbb0*/  F2FP.F16.F32.PACK_AB R98, R224, R236 ;  /* 0x000000ece062723e */ /* 0x000fe400000000ff */
[----:B------:R-:W-:Y:S01]  /*1dbc0*/  F2FP.F16.F32.PACK_AB R97, R117, R232 ;  /* 0x000000e87561723e */ /* 0x000fe200000000ff */
[----:B------:R-:W-:Y:S01]  /*1dbd0*/  FADD.FTZ R105, R198, R197 ;  /* 0x000000c5c6697221 */ /* 0x000fe20000010000 */
[----:B------:R-:W-:-:S02]  /*1dbe0*/  F2FP.F16.F32.PACK_AB R96, R197, R119 ;  /* 0x00000077c560723e */ /* 0x000fc400000000ff */
[----:B------:R-:W-:Y:S01]  /*1dbf0*/  LOP3.LUT R218, R107, R218, RZ, 0xfc, !PT ;  /* 0x000000da6bda7212 */ /* 0x000fe200078efcff */
[----:B------:R-:W-:Y:S02]  /*1dc00*/  FADD.FTZ R198, R105, R232 ;  /* 0x000000e869c67221 */ /* 0x000fe40000010000 */
[----:B------:R0:W-:Y:S02]  /*1dc10*/  STG.E.128 desc[UR4][R102.64], R96 ;  /* 0x0000006066007986 */ /* 0x0001e4000c101d04 */
[----:B------:R-:W-:Y:S02]  /*1dc20*/  FADD.FTZ R105, R198, R117 ;  /* 0x00000075c6697221 */ /* 0x000fe40000010000 */
[----:B------:R0:W-:Y:S02]  /*1dc30*/  STG.E.64 desc[UR4][R100.64], R218 ;  /* 0x000000da64007986 */ /* 0x0001e4000c101b04 */
[----:B------:R-:W-:-:S04]  /*1dc40*/  FADD.FTZ R105, R105, R236 ;  /* 0x000000ec69697221 */ /* 0x000fc80000010000 */
[----:B------:R-:W-:-:S04]  /*1dc50*/  FADD.FTZ R105, R105, R224 ;  /* 0x000000e069697221 */ /* 0x000fc80000010000 */
[----:B------:R-:W-:Y:S01]  /*1dc60*/  FADD.FTZ R105, R105, R206 ;  /* 0x000000ce69697221 */ /* 0x000fe20000010000 */
        /* <DEDUP_REMOVED lines=21> */
.L_x_5557:
        /* <DEDUP_REMOVED lines=104> */
.L_x_5571:
[C---:B------:R-:W-:Y:S01]  /*1e440*/  FMUL.FTZ R96, R103.reuse, R103 ;  /* 0x0000006767607220 */ /* 0x040fe20000410000 */
[----:B------:R-:W-:Y:S01]  /*1e450*/  ISETP.NE.AND P1, PT, RZ, UR7, PT ;  /* 0x00000007ff007c0c */ /* 0x000fe2000bf25270 */
[----:B01----:R-:W-:Y:S01]  /*1e460*/  FADD.FTZ R100, R100, R105 ;  /* 0x0000006964647221 */ /* 0x003fe20000010000 */
[----:B------:R-:W-:Y:S02]  /*1e470*/  HADD2.F32 R203, -RZ, R86.H0_H0 ;  /* 0x20000056ffcb7230 */ /* 0x000fe40000004100 */
[----:B------:R-:W-:Y:S01]  /*1e480*/  FSEL R96, R96, RZ, P1 ;  /* 0x000000ff60607208 */ /* 0x000fe20000800000 */
[----:B------:R-:W-:Y:S01]  /*1e490*/  FFMA.FTZ R97, R100, R97, UR10 ;  /* 0x0000000a64617e23 */ /* 0x000fe20008010061 */
[----:B------:R-:W-:Y:S01]  /*1e4a0*/  FSEL R99, R103, RZ, !P1 ;  /* 0x000000ff67637208 */ /* 0x000fe20004800000 */
[----:B------:R-:W-:Y:S02]  /*1e4b0*/  HADD2.F32 R217, -RZ, R65.H1_H1 ;  /* 0x30000041ffd97230 */ /* 0x000fe40000004100 */
[----:B------:R-:W-:Y:S01]  /*1e4c0*/  FADD.FTZ R239, R97, R96 ;  /* 0x0000006061ef7221 */ /* 0x000fe20000010000 */
[----:B------:R-:W-:-:S02]  /*1e4d0*/  HADD2.F32 R201, -RZ, R85.H0_H0 ;  /* 0x20000055ffc97230 */ /* 0x000fc40000004100 */
[C---:B------:R-:W-:Y:S01]  /*1e4e0*/  FADD.FTZ R97, -R99.reuse, R200 ;  /* 0x000000c863617221 */ /* 0x040fe20000010100 */
[C---:B------:R-:W-:Y:S01]  /*1e4f0*/  FADD.FTZ R200, -R99.reuse, R208 ;  /* 0x000000d063c87221 */ /* 0x040fe20000010100 */
[C---:B------:R-:W-:Y:S01]  /*1e500*/  FADD.FTZ R110, -R99.reuse, R110 ;  /* 0x0000006e636e7221 */ /* 0x040fe20000010100 */
[----:B------:R-:W0:Y:S01]  /*1e510*/  @!P2 LDC.64 R208, c[0x0][0x250] ;  /* 0x00009400ffd0ab82 */ /* 0x000e220000000a00 */
[----:B------:R-:W1:Y:S01]  /*1e520*/  MUFU.RSQ R239, R239 ;  /* 0x000000ef00ef7308 */ /* 0x000e620000001400 */
[C---:B------:R-:W-:Y:S01]  /*1e530*/  FADD.FTZ R107, -R99.reuse, R196 ;  /* 0x000000c4636b7221 */ /* 0x040fe20000010100 */
[C---:B------:R-:W-:Y:S01]  /*1e540*/  FADD.FTZ R105, -R99.reuse, R116 ;  /* 0x0000007463697221 */ /* 0x040fe20000010100 */
[C---:B------:R-:W-:Y:S01]  /*1e550*/  FADD.FTZ R196, -R99.reuse, R232 ;  /* 0x000000e863c47221 */ /* 0x040fe20000010100 */
[C---:B------:R-:W-:Y:S01]  /*1e560*/  FADD.FTZ R232, -R99.reuse, R117 ;  /* 0x0000007563e87221 */ /* 0x040fe20000010100 */
[C---:B------:R-:W-:Y:S01]  /*1e570*/  FADD.FTZ R98, -R99.reuse, R122 ;  /* 0x0000007a63627221 */ /* 0x040fe20000010100 */
[----:B------:R-:W-:Y:S01]  /*1e580*/  FADD.FTZ R102, -R99, R212 ;  /* 0x000000d463667221 */ /* 0x000fe20000010100 */
[----:B------:R-:W-:-:S02]  /*1e590*/  HADD2.F32 R117, -RZ, R66.H0_H0 ;  /* 0x20000042ff757230 */ /* 0x000fc40000004100 */
[C---:B------:R-:W-:Y:S01]  /*1e5a0*/  FADD.FTZ R218, -R99.reuse, R108 ;  /* 0x0000006c63da7221 */ /* 0x040fe20000010100 */
[----:B------:R-:W-:Y:S02]  /*1e5b0*/  HADD2.F32 R212, -RZ, R85.H1_H1 ;  /* 0x30000055ffd47230 */ /* 0x000fe40000004100 */
[C---:B------:R-:W-:Y:S01]  /*1e5c0*/  FADD.FTZ R120, -R99.reuse, R120 ;  /* 0x0000007863787221 */ /* 0x040fe20000010100 */
[C---:B------:R-:W-:Y:S01]  /*1e5d0*/  FADD.FTZ R96, -R99.reuse, R202 ;  /* 0x000000ca63607221 */ /* 0x040fe20000010100 */
[C---:B------:R-:W-:Y:S01]  /*1e5e0*/  FADD.FTZ R101, -R99.reuse, R106 ;  /* 0x0000006a63657221 */ /* 0x040fe20000010100 */
[C---:B------:R-:W-:Y:S01]  /*1e5f0*/  FADD.FTZ R198, -R99.reuse, R104 ;  /* 0x0000006863c67221 */ /* 0x040fe20000010100 */
[C---:B------:R-:W-:Y:S01]  /*1e600*/  FADD.FTZ R100, -R99.reuse, R118 ;  /* 0x0000007663647221 */ /* 0x040fe20000010100 */
[C---:B------:R-:W-:Y:S01]  /*1e610*/  FADD.FTZ R202, -R99.reuse, R199 ;  /* 0x000000c763ca7221 */ /* 0x040fe20000010100 */
[----:B------:R-:W-:Y:S01]  /*1e620*/  FADD.FTZ R118, -R99, R168 ;  /* 0x000000a863767221 */ /* 0x000fe20000010100 */
[C---:B-1----:R-:W-:Y:S01]  /*1e630*/  FMUL.FTZ R110, R239.reuse, R110 ;  /* 0x0000006eef6e7220 */ /* 0x042fe20000410000 */
[C---:B------:R-:W-:Y:S01]  /*1e640*/  FMUL.FTZ R105, R239.reuse, R105 ;  /* 0x00000069ef697220 */ /* 0x040fe20000410000 */
[C---:B------:R-:W-:Y:S01]  /*1e650*/  FMUL.FTZ R221, R239.reuse, R98 ;  /* 0x00000062efdd7220 */ /* 0x040fe20000410000 */
[----:B------:R-:W-:Y:S01]  /*1e660*/  FMUL.FTZ R199, R239, R218 ;  /* 0x000000daefc77220 */ /* 0x000fe20000410000 */
[C---:B------:R-:W-:Y:S01]  /*1e670*/  FFMA.FTZ R98, R110.reuse, R117, R21 ;  /* 0x000000756e627223 */ /* 0x040fe20000010015 */
[----:B------:R-:W-:Y:S01]  /*1e680*/  FFMA.FTZ R203, R110, R203, R136 ;  /* 0x000000cb6ecb7223 */ /* 0x000fe20000010088 */
[----:B------:R-:W-:Y:S01]  /*1e690*/  FADD.FTZ R168, -R99, R220 ;  /* 0x000000dc63a87221 */ /* 0x000fe20000010100 */
[----:B------:R-:W-:-:S02]  /*1e6a0*/  HADD2.F32 R110, -RZ, R65.H0_H0 ;  /* 0x20000041ff6e7230 */ /* 0x000fc40000004100 */
[----:B------:R-:W-:Y:S01]  /*1e6b0*/  FMUL.FTZ R117, R239, R120 ;  /* 0x00000078ef757220 */ /* 0x000fe20000410000 */
[C---:B------:R-:W-:Y:S01]  /*1e6c0*/  FFMA.FTZ R217, R105.reuse, R217, R22 ;  /* 0x000000d969d97223 */ /* 0x040fe20000010016 */
[----:B------:R-:W-:Y:S01]  /*1e6d0*/  FFMA.FTZ R212, R105, R212, R135 ;  /* 0x000000d469d47223 */ /* 0x000fe20000010087 */
[----:B------:R-:W-:Y:S02]  /*1e6e0*/  HADD2.F32 R237, -RZ, R64.H1_H1 ;  /* 0x30000040ffed7230 */ /* 0x000fe40000004100 */
[C---:B------:R-:W-:Y:S01]  /*1e6f0*/  FMUL.FTZ R225, R239.reuse, R97 ;  /* 0x00000061efe17220 */ /* 0x040fe20000410000 */
[C---:B------:R-:W-:Y:S01]  /*1e700*/  FMUL.FTZ R218, R239.reuse, R96 ;  /* 0x00000060efda7220 */ /* 0x040fe20000410000 */
[C---:B------:R-:W-:Y:S01]  /*1e710*/  FMUL.FTZ R120, R239.reuse, R101 ;  /* 0x00000065ef787220 */ /* 0x040fe20000410000 */
[--C-:B------:R-:W-:Y:S02]  /*1e720*/  HADD2.F32 R105, -RZ, R84.reuse.H0_H0 ;  /* 0x20000054ff697230 */ /* 0x100fe40000004100 */
[----:B------:R-:W-:Y:S01]  /*1e730*/  FMUL.FTZ R198, R239, R198 ;  /* 0x000000c6efc67220 */ /* 0x000fe20000410000 */
[----:B------:R-:W-:-:S02]  /*1e740*/  HADD2.F32 R220, -RZ, R84.H1_H1 ;  /* 0x30000054ffdc7230 */ /* 0x000fc40000004100 */
[----:B------:R-:W-:Y:S01]  /*1e750*/  FADD.FTZ R106, -R99, R210 ;  /* 0x000000d2636a7221 */ /* 0x000fe20000010100 */
[----:B0-----:R-:W-:-:S04]  /*1e760*/  @!P2 IMAD.WIDE R96, R185, 0x4, R208 ;  /* 0x00000004b960a825 */ /* 0x001fc800078e02d0 */
        /* <DEDUP_REMOVED lines=22> */
[C---:B------:R-:W-:Y:S01]  /*1e8d0*/  FFMA.FTZ R110, R120.reuse, R110, R23 ;  /* 0x0000006e786e7223 */ /* 0x040fe20000010017 */
[----:B------:R-:W-:Y:S02]  /*1e8e0*/  HADD2.F32 R119, -RZ, R87.H0_H0 ;  /* 0x20000057ff777230 */ /* 0x000fe40000004100 */
[----:B------:R-:W-:Y:S01]  /*1e8f0*/  FFMA.FTZ R201, R120, R201, R134 ;  /* 0x000000c978c97223 */ /* 0x000fe20000010086 */
[----:B------:R-:W-:Y:S01]  /*1e900*/  FFMA.FTZ R237, R199, R237, R24 ;  /* 0x000000edc7ed7223 */ /* 0x000fe20000010018 */
[----:B------:R-:W-:Y:S02]  /*1e910*/  HADD2.F32 R197, -RZ, R67.H1_H1 ;  /* 0x30000043ffc57230 */ /* 0x000fe40000004100 */
[----:B------:R-:W-:Y:S01]  /*1e920*/  FMUL.FTZ R100, R239, R100 ;  /* 0x00000064ef647220 */ /* 0x000fe20000410000 */
[----:B------:R-:W-:Y:S01]  /*1e930*/  FFMA.FTZ R120, R198, R105, R132 ;  /* 0x00000069c6787223 */ /* 0x000fe20000010084 */
[----:B------:R-:W-:Y:S01]  /*1e940*/  FFMA.FTZ R199, R199, R220, R133 ;  /* 0x000000dcc7c77223 */ /* 0x000fe20000010085 */
[----:B------:R-:W-:Y:S01]  /*1e950*/  HADD2.F32 R233, -RZ, R62.H0_H0 ;  /* 0x2000003effe97230 */ /* 0x000fe20000004100 */
[----:B------:R0:W-:Y:S01]  /*1e960*/  @!P2 STG.E desc[UR4][R96.64], R103 ;  /* 0x000000676000a986 */ /* 0x0001e2000c101904 */
[----:B------:R-:W-:-:S02]  /*1e970*/  HADD2.F32 R206, -RZ, R87.H1_H1 ;  /* 0x30000057ffce7230 */ /* 0x000fc40000004100 */
[----:B------:R-:W-:Y:S01]  /*1e980*/  FMUL.FTZ R220, R239, R118 ;  /* 0x00000076efdc7220 */ /* 0x000fe20000410000 */
[----:B------:R-:W-:Y:S02]  /*1e990*/  HADD2.F32 R105, -RZ, R82.H0_H0 ;  /* 0x20000052ff697230 */ /* 0x000fe40000004100 */
[C---:B------:R-:W-:Y:S01]  /*1e9a0*/  FFMA.FTZ R99, R100.reuse, R99, R19 ;  /* 0x0000006364637223 */ /* 0x040fe20000010013 */
[----:B------:R-:W-:Y:S01]  /*1e9b0*/  FFMA.FTZ R230, R100, R119, R138 ;  /* 0x0000007764e67223 */ /* 0x000fe2000001008a */
[C---:B------:R-:W-:Y:S01]  /*1e9c0*/  FFMA.FTZ R100, R221.reuse, R197, R18 ;  /* 0x000000c5dd647223 */ /* 0x040fe20000010012 */
[C---:B------:R-:W-:Y:S01]  /*1e9d0*/  FFMA.FTZ R233, R220.reuse, R233, R13 ;  /* 0x000000e9dce97223 */ /* 0x040fe2000001000d */
[----:B------:R-:W-:Y:S01]  /*1e9e0*/  FFMA.FTZ R221, R221, R206, R139 ;  /* 0x000000cedddd7223 */ /* 0x000fe2000001008b */
[----:B------:R-:W-:Y:S01]  /*1e9f0*/  FFMA.FTZ R220, R220, R105, R144 ;  /* 0x00000069dcdc7223 */ /* 0x000fe20000010090 */
[----:B------:R-:W-:Y:S02]  /*1ea00*/  HADD2.F32 R206, -RZ, R64.H0_H0 ;  /* 0x20000040ffce7230 */ /* 0x000fe40000004100 */
[----:B------:R-:W-:Y:S01]  /*1ea10*/  FMUL.FTZ R224, R239, R107 ;  /* 0x0000006befe07220 */ /* 0x000fe20000410000 */
[----:B0-----:R-:W0:Y:S01]  /*1ea20*/  @!P2 LDC.64 R96, c[0x0][0x258] ;  /* 0x00009600ff60ab82 */ /* 0x001e220000000a00 */
[----:B------:R-:W-:-:S02]  /*1ea30*/  HADD2.F32 R105, -RZ, R61.H0_H0 ;  /* 0x2000003dff697230 */ /* 0x000fc40000004100 */
[----:B------:R-:W-:Y:S01]  /*1ea40*/  FMUL.FTZ R111, R239, R111 ;  /* 0x0000006fef6f7220 */ /* 0x000fe20000410000 */
[----:B------:R-:W-:Y:S02]  /*1ea50*/  HADD2.F32 R205, -RZ, R63.H1_H1 ;  /* 0x3000003fffcd7230 */ /* 0x000fe40000004100 */
[----:B------:R-:W-:Y:S01]  /*1ea60*/  FFMA.FTZ R206, R198, R206, R25 ;  /* 0x000000cec6ce7223 */ /* 0x000fe20000010019 */
[----:B------:R-:W-:Y:S02]  /*1ea70*/  HADD2.F32 R229, -RZ, R83.H1_H1 ;  /* 0x30000053ffe57230 */ /* 0x000fe40000004100 */
[----:B------:R-:W-:Y:S01]  /*1ea80*/  FFMA.FTZ R208, R218, R105, R15 ;  /* 0x00000069dad07223 */ /* 0x000fe2000001000f */
[----:B------:R-:W-:Y:S02]  /*1ea90*/  HADD2.F32 R107, -RZ, R81.H0_H0 ;  /* 0x20000051ff6b7230 */ /* 0x000fe40000004100 */
[----:B------:R-:W-:Y:S01]  /*1eaa0*/  FFMA.FTZ R205, R111, R205, R10 ;  /* 0x000000cd6fcd7223 */ /* 0x000fe2000001000a */
[----:B------:R-:W-:-:S02]  /*1eab0*/  HADD2.F32 R198, -RZ, R62.H1_H1 ;  /* 0x3000003effc67230 */ /* 0x000fc40000004100 */
[----:B------:R-:W-:Y:S01]  /*1eac0*/  FFMA.FTZ R229, R111, R229, R148 ;  /* 0x000000e56fe57223 */ /* 0x000fe20000010094 */
[----:B------:R-:W-:Y:S02]  /*1ead0*/  HADD2.F32 R105, -RZ, R60.H0_H0 ;  /* 0x2000003cff697230 */ /* 0x000fe40000004100 */
[C---:B------:R-:W-:Y:S01]  /*1eae0*/  FMUL.FTZ R106, R239.reuse, R106 ;  /* 0x0000006aef6a7220 */ /* 0x040fe20000410000 */
[----:B------:R-:W-:Y:S02]  /*1eaf0*/  HADD2.F32 R219, -RZ, R80.H0_H0 ;  /* 0x20000050ffdb7230 */ /* 0x000fe40000004100 */
[----:B------:R-:W-:Y:S01]  /*1eb00*/  FFMA.FTZ R218, R218, R107, R142 ;  /* 0x0000006bdada7223 */ /* 0x000fe2000001008e */
[----:B------:R-:W-:Y:S02]  /*1eb10*/  HADD2.F32 R111, -RZ, R82.H1_H1 ;  /* 0x30000052ff6f7230 */ /* 0x000fe40000004100 */
[----:B------:R-:W-:Y:S01]  /*1eb20*/  FMUL.FTZ R107, R239, R214 ;  /* 0x000000d6ef6b7220 */ /* 0x000fe20000410000 */
[----:B------:R-:W-:-:S02]  /*1eb30*/  HADD2.F32 R243, -RZ, R60.H1_H1 ;  /* 0x3000003cfff37230 */ /* 0x000fc40000004100 */
[----:B------:R-:W-:Y:S01]  /*1eb40*/  FMUL.FTZ R223, R239, R228 ;  /* 0x000000e4efdf7220 */ /* 0x000fe20000410000 */
[----:B------:R-:W-:Y:S02]  /*1eb50*/  HADD2.F32 R214, -RZ, R80.H1_H1 ;  /* 0x30000050ffd67230 */ /* 0x000fe40000004100 */
[C---:B------:R-:W-:Y:S01]  /*1eb60*/  FFMA.FTZ R198, R225.reuse, R198, R12 ;  /* 0x000000c6e1c67223 */ /* 0x040fe2000001000c */
[C---:B------:R-:W-:Y:S01]  /*1eb70*/  FFMA.FTZ R228, R106.reuse, R105, R17 ;  /* 0x000000696ae47223 */ /* 0x040fe20000010011 */
[----:B------:R-:W-:Y:S01]  /*1eb80*/  FFMA.FTZ R219, R106, R219, R140 ;  /* 0x000000db6adb7223 */ /* 0x000fe2000001008c */
[----:B------:R-:W-:Y:S02]  /*1eb90*/  HADD2.F32 R119, -RZ, R66.H1_H1 ;  /* 0x30000042ff777230 */ /* 0x000fe40000004100 */
[----:B------:R-:W-:Y:S01]  /*1eba0*/  FFMA.FTZ R225, R225, R111, R145 ;  /* 0x0000006fe1e17223 */ /* 0x000fe20000010091 */
[----:B------:R-:W-:Y:S02]  /*1ebb0*/  HADD2.F32 R216, -RZ, R86.H1_H1 ;  /* 0x30000056ffd87230 */ /* 0x000fe40000004100 */
[----:B------:R-:W-:Y:S01]  /*1ebc0*/  FMUL.FTZ R102, R239, R102 ;  /* 0x00000066ef667220 */ /* 0x000fe20000410000 */
[----:B------:R-:W-:-:S02]  /*1ebd0*/  HADD2.F32 R235, -RZ, R61.H1_H1 ;  /* 0x3000003dffeb7230 */ /* 0x000fc40000004100 */
[C---:B------:R-:W-:Y:S01]  /*1ebe0*/  FFMA.FTZ R243, R107.reuse, R243, R16 ;  /* 0x000000f36bf37223 */ /* 0x040fe20000010010 */
[----:B------:R-:W-:Y:S02]  /*1ebf0*/  HADD2.F32 R106, -RZ, R59.H0_H0 ;  /* 0x2000003bff6a7230 */ /* 0x000fe40000004100 */
[----:B------:R-:W-:Y:S01]  /*1ec00*/  FFMA.FTZ R214, R107, R214, R141 ;  /* 0x000000d66bd67223 */ /* 0x000fe2000001008d */
[----:B------:R-:W-:Y:S02]  /*1ec10*/  HADD2.F32 R103, -RZ, R79.H0_H0 ;  /* 0x2000004fff677230 */ /* 0x000fe40000004100 */
[----:B------:R-:W-:Y:S01]  /*1ec20*/  FMUL.FTZ R107, R239, R104 ;  /* 0x00000068ef6b7220 */ /* 0x000fe20000410000 */
[----:B------:R-:W-:Y:S02]  /*1ec30*/  HADD2.F32 R111, -RZ, R81.H1_H1 ;  /* 0x30000051ff6f7230 */ /* 0x000fe40000004100 */
[C---:B------:R-:W-:Y:S01]  /*1ec40*/  FFMA.FTZ R101, R117.reuse, R119, R20 ;  /* 0x0000007775657223 */ /* 0x040fe20000010014 */
[----:B------:R-:W-:Y:S01]  /*1ec50*/  FFMA.FTZ R216, R117, R216, R137 ;  /* 0x000000d875d87223 */ /* 0x000fe20000010089 */
[----:B------:R-:W-:Y:S01]  /*1ec60*/  FFMA.FTZ R235, R223, R235, R14 ;  /* 0x000000ebdfeb7223 */ /* 0x000fe2000001000e */
[C---:B------:R-:W-:Y:S01]  /*1ec70*/  FFMA.FTZ R106, R102.reuse, R106, R3 ;  /* 0x0000006a666a7223 */ /* 0x040fe20000010003 */
[----:B------:R-:W-:Y:S01]  /*1ec80*/  FFMA.FTZ R104, R102, R103, R153 ;  /* 0x0000006766687223 */ /* 0x000fe20000010099 */
[----:B------:R-:W-:-:S02]  /*1ec90*/  HADD2.F32 R117, -RZ, R63.H0_H0 ;  /* 0x2000003fff757230 */ /* 0x000fc40000004100 */
[----:B------:R-:W-:Y:S01]  /*1eca0*/  FFMA.FTZ R223, R223, R111, R143 ;  /* 0x0000006fdfdf7223 */ /* 0x000fe2000001008f */
[----:B------:R-:W-:Y:S02]  /*1ecb0*/  HADD2.F32 R105, -RZ, R59.H1_H1 ;  /* 0x3000003bff697230 */ /* 0x000fe40000004100 */
[----:B------:R-:W-:Y:S01]  /*1ecc0*/  FMUL.FTZ R215, R239, R248 ;  /* 0x000000f8efd77220 */ /* 0x000fe20000410000 */
[----:B0-----:R-:W-:Y:S01]  /*1ecd0*/  @!P2 IMAD.WIDE R102, R185, 0x4, R96 ;  /* 0x00000004b966a825 */ /* 0x001fe200078e0260 */
[----:B------:R-:W-:-:S03]  /*1ece0*/  F2FP.F16.F32.PACK_AB R96, R237, R206 ;  /* 0x000000ceed60723e */ /* 0x000fc600000000ff */
[----:B------:R-:W-:Y:S01]  /*1ecf0*/  FFMA.FTZ R118, R224, R117, R11 ;  /* 0x00000075e0767223 */ /* 0x000fe2000001000b */
[----:B------:R-:W-:Y:S01]  /*1ed00*/  SHF.L.U32 R237, R109, 0x4, RZ ;  /* 0x000000046ded7819 */ /* 0x000fe200000006ff */
[----:B------:R-:W-:Y:S01]  /*1ed10*/  HADD2.F32 R119, -RZ, R83.H0_H0 ;  /* 0x20000053ff777230 */ /* 0x000fe20000004100 */
[----:B------:R-:W-:Y:S01]  /*1ed20*/  F2FP.F16.F32.PACK_AB R97, R217, R110 ;  /* 0x0000006ed961723e */ /* 0x000fe200000000ff */
[----:B------:R-:W-:Y:S02]  /*1ed30*/  HADD2.F32 R111, -RZ, R79.H1_H1 ;  /* 0x3000004fff6f7230 */ /* 0x000fe40000004100 */
[C---:B------:R-:W-:Y:S01]  /*1ed40*/  FFMA.FTZ R105, R107.reuse, R105, R2 ;  /* 0x000000696b697223 */ /* 0x040fe20000010002 */
[--C-:B------:R-:W-:Y:S01]  /*1ed50*/  HADD2.F32 R206, -RZ, R58.reuse.H1_H1 ;  /* 0x3000003affce7230 */ /* 0x100fe20000004100 */
[----:B------:R-:W-:Y:S01]  /*1ed60*/  F2FP.F16.F32.PACK_AB R99, R100, R99 ;  /* 0x000000636463723e */ /* 0x000fe200000000ff */
[----:B------:R-:W-:Y:S01]  /*1ed70*/  FFMA.FTZ R224, R224, R119, R146 ;  /* 0x00000077e0e07223 */ /* 0x000fe20000010092 */
[----:B------:R-:W-:Y:S01]  /*1ed80*/  SHF.R.U32.HI R217, RZ, 0x1c, R109 ;  /* 0x0000001cffd97819 */ /* 0x000fe2000001166d */
[----:B------:R-:W-:Y:S01]  /*1ed90*/  FFMA.FTZ R107, R107, R111, R156 ;  /* 0x0000006f6b6b7223 */ /* 0x000fe2000001009c */
[----:B------:R-:W-:Y:S01]  /*1eda0*/  HADD2.F32 R109, -RZ, R58.H0_H0 ;  /* 0x2000003aff6d7230 */ /* 0x000fe20000004100 */
[----:B------:R-:W-:Y:S01]  /*1edb0*/  IADD3 R100, P1, R237, UR12, RZ ;  /* 0x0000000ced647c10 */ /* 0x000fe2000ff3e0ff */
        /* <DEDUP_REMOVED lines=21> */
[----:B------:R0:W-:Y:S01]  /*1ef10*/  @!P2 STG.E desc[UR4][R102.64], R239 ;  /* 0x000000ef6600a986 */ /* 0x0001e2000c101904 */
[----:B------:R-:W-:Y:S01]  /*1ef20*/  HADD2.F32 R110, -RZ, R78.H0_H0 ;  /* 0x2000004eff6e7230 */ /* 0x000fe20000004100 */
[----:B------:R-:W-:Y:S01]  /*1ef30*/  F2FP.F16.F32.PACK_AB R98, R101, R98 ;  /* 0x000000626562723e */ /* 0x000fe200000000ff */
[----:B------:R-:W-:Y:S01]  /*1ef40*/  HADD2.F32 R232, -RZ, R57.H0_H0 ;  /* 0x20000039ffe87230 */ /* 0x000fe20000004100 */
[----:B------:R-:W-:Y:S01]  /*1ef50*/  IADD3.X R101, R217, UR13, RZ, P1, !PT ;  /* 0x0000000dd9657c10 */ /* 0x000fe20008ffe4ff */
[--C-:B------:R-:W-:Y:S01]  /*1ef60*/  HADD2.F32 R234, -RZ, R56.reuse.H0_H0 ;  /* 0x20000038ffea7230 */ /* 0x100fe20000004100 */
[----:B------:R-:W-:Y:S01]  /*1ef70*/  F2FP.F16.F32.PACK_AB R107, R107, R104 ;  /* 0x000000686b6b723e */ /* 0x000fe200000000ff */
[----:B------:R-:W-:-:S02]  /*1ef80*/  HADD2.F32 R241, -RZ, R56.H1_H1 ;  /* 0x30000038fff17230 */ /* 0x000fc40000004100 */
[----:B------:R-:W-:Y:S01]  /*1ef90*/  FFMA.FTZ R232, R226, R232, R7 ;  /* 0x000000e8e2e87223 */ /* 0x000fe20000010007 */
[----:B------:R1:W-:Y:S01]  /*1efa0*/  STG.E.128 desc[UR4][R100.64], R96 ;  /* 0x0000006064007986 */ /* 0x0003e2000c101d04 */
[----:B------:R-:W-:Y:S02]  /*1efb0*/  HADD2.F32 R210, -RZ, R55.H0_H0 ;  /* 0x20000037ffd27230 */ /* 0x000fe40000004100 */
[----:B------:R-:W-:Y:S01]  /*1efc0*/  FFMA.FTZ R234, R222, R234, R9 ;  /* 0x000000eadeea7223 */ /* 0x000fe20000010009 */
[----:B0-----:R-:W-:Y:S02]  /*1efd0*/  HADD2.F32 R239, -RZ, R78.H1_H1 ;  /* 0x3000004effef7230 */ /* 0x001fe40000004100 */
[C---:B------:R-:W-:Y:S01]  /*1efe0*/  FFMA.FTZ R102, R215.reuse, R206, R4 ;  /* 0x000000ced7667223 */ /* 0x040fe20000010004 */
[----:B------:R-:W-:Y:S02]  /*1eff0*/  HADD2.F32 R206, -RZ, R77.H0_H0 ;  /* 0x2000004dffce7230 */ /* 0x000fe40000004100 */
[C---:B------:R-:W-:Y:S01]  /*1f000*/  FFMA.FTZ R103, R108.reuse, R109, R5 ;  /* 0x0000006d6c677223 */ /* 0x040fe20000010005 */
[----:B------:R-:W-:Y:S01]  /*1f010*/  FFMA.FTZ R109, R108, R110, R151 ;  /* 0x0000006e6c6d7223 */ /* 0x000fe20000010097 */
[----:B------:R-:W-:Y:S01]  /*1f020*/  FFMA.FTZ R108, R215, R239, R154 ;  /* 0x000000efd76c7223 */ /* 0x000fe2000001009a */
[----:B------:R-:W-:-:S02]  /*1f030*/  HADD2.F32 R239, -RZ, R57.H1_H1 ;  /* 0x30000039ffef7230 */ /* 0x000fc40000004100 */
[----:B------:R-:W-:Y:S01]  /*1f040*/  FFMA.FTZ R226, R226, R206, R149 ;  /* 0x000000cee2e27223 */ /* 0x000fe20000010095 */
[----:B------:R-:W-:Y:S02]  /*1f050*/  HADD2.F32 R215, -RZ, R77.H1_H1 ;  /* 0x3000004dffd77230 */ /* 0x000fe40000004100 */
[----:B------:R-:W-:Y:S01]  /*1f060*/  FFMA.FTZ R241, R227, R241, R8 ;  /* 0x000000f1e3f17223 */ /* 0x000fe20000010008 */
[--C-:B------:R-:W-:Y:S02]  /*1f070*/  HADD2.F32 R110, -RZ, R76.reuse.H0_H0 ;  /* 0x2000004cff6e7230 */ /* 0x100fe40000004100 */
[C---:B------:R-:W-:Y:S01]  /*1f080*/  FFMA.FTZ R239, R231.reuse, R239, R6 ;  /* 0x000000efe7ef7223 */ /* 0x040fe20000010006 */
[----:B------:R-:W-:Y:S02]  /*1f090*/  HADD2.F32 R206, -RZ, R75.H0_H0 ;  /* 0x2000004bffce7230 */ /* 0x000fe40000004100 */
[----:B------:R-:W-:Y:S01]  /*1f0a0*/  FFMA.FTZ R231, R231, R215, R152 ;  /* 0x000000d7e7e77223 */ /* 0x000fe20000010098 */
[----:B------:R-:W-:Y:S01]  /*1f0b0*/  FFMA.FTZ R210, R111, R210, R46 ;  /* 0x000000d26fd27223 */ /* 0x000fe2000001002e */
[----:B-1----:R-:W-:-:S02]  /*1f0c0*/  HADD2.F32 R97, -RZ, R76.H1_H1 ;  /* 0x3000004cff617230 */ /* 0x002fc40000004100 */
[----:B------:R-:W-:Y:S01]  /*1f0d0*/  FFMA.FTZ R222, R222, R110, R147 ;  /* 0x0000006edede7223 */ /* 0x000fe20000010093 */
[----:B------:R-:W-:Y:S02]  /*1f0e0*/  HADD2.F32 R96, -RZ, R55.H1_H1 ;  /* 0x30000037ff607230 */ /* 0x000fe40000004100 */
[----:B------:R-:W-:Y:S01]  /*1f0f0*/  FFMA.FTZ R206, R111, R206, R161 ;  /* 0x000000ce6fce7223 */ /* 0x000fe200000100a1 */
[----:B------:R-:W-:Y:S02]  /*1f100*/  HADD2.F32 R99, -RZ, R75.H1_H1 ;  /* 0x3000004bff637230 */ /* 0x000fe40000004100 */
[----:B------:R-:W-:Y:S01]  /*1f110*/  FFMA.FTZ R227, R227, R97, R150 ;  /* 0x00000061e3e37223 */ /* 0x000fe20000010096 */
[--C-:B------:R-:W-:Y:S02]  /*1f120*/  HADD2.F32 R110, -RZ, R54.reuse.H0_H0 ;  /* 0x20000036ff6e7230 */ /* 0x100fe40000004100 */
[----:B------:R-:W-:Y:S01]  /*1f130*/  FFMA.FTZ R111, R213, R96, R124 ;  /* 0x00000060d56f7223 */ /* 0x000fe2000001007c */
[----:B------:R-:W-:Y:S01]  /*1f140*/  HADD2.F32 R215, -RZ, R54.H1_H1 ;  /* 0x30000036ffd77230 */ /* 0x000fe20000004100 */
[----:B------:R-:W-:Y:S01]  /*1f150*/  IADD3 R100, P1, R237, UR14, RZ ;  /* 0x0000000eed647c10 */ /* 0x000fe2000ff3e0ff */
[----:B------:R-:W-:-:S02]  /*1f160*/  HADD2.F32 R96, -RZ, R74.H0_H0 ;  /* 0x2000004aff607230 */ /* 0x000fc40000004100 */
[----:B------:R-:W-:Y:S01]  /*1f170*/  FFMA.FTZ R213, R213, R99, R164 ;  /* 0x00000063d5d57223 */ /* 0x000fe200000100a4 */
[----:B------:R-:W-:Y:S02]  /*1f180*/  HADD2.F32 R97, -RZ, R74.H1_H1 ;  /* 0x3000004aff617230 */ /* 0x000fe40000004100 */
[----:B------:R-:W-:Y:S01]  /*1f190*/  FFMA.FTZ R110, R207, R110, R112 ;  /* 0x0000006ecf6e7223 */ /* 0x000fe20000010070 */
[C---:B------:R-:W-:Y:S01]  /*1f1a0*/  FFMA.FTZ R215, R168.reuse, R215, R113 ;  /* 0x000000d7a8d77223 */ /* 0x040fe20000010071 */
[----:B------:R-:W-:Y:S01]  /*1f1b0*/  F2FP.F16.F32.PACK_AB R99, R221, R230 ;  /* 0x000000e6dd63723e */ /* 0x000fe200000000ff */
[----:B------:R-:W-:Y:S01]  /*1f1c0*/  FFMA.FTZ R207, R207, R96, R159 ;  /* 0x00000060cfcf7223 */ /* 0x000fe2000001009f */
[----:B------:R-:W-:Y:S01]  /*1f1d0*/  FFMA.FTZ R168, R168, R97, R162 ;  /* 0x00000061a8a87223 */ /* 0x000fe200000100a2 */
[----:B------:R-:W-:Y:S01]  /*1f1e0*/  HADD2.F32 R237, -RZ, R52.H1_H1 ;  /* 0x30000034ffed7230 */ /* 0x000fe20000004100 */
[----:B------:R-:W-:Y:S01]  /*1f1f0*/  F2FP.F16.F32.PACK_AB R98, R216, R203 ;  /* 0x000000cbd862723e */ /* 0x000fe200000000ff */
[----:B------:R-:W-:Y:S01]  /*1f200*/  HADD2.F32 R221, -RZ, R72.H1_H1 ;  /* 0x30000048ffdd7230 */ /* 0x000fe20000004100 */
[----:B------:R-:W-:Y:S01]  /*1f210*/  F2FP.F16.F32.PACK_AB R97, R212, R201 ;  /* 0x000000c9d461723e */ /* 0x000fe200000000ff */
[----:B------:R-:W-:Y:S01]  /*1f220*/  HADD2.F32 R212, -RZ, R73.H0_H0 ;  /* 0x20000049ffd47230 */ /* 0x000fe20000004100 */
[----:B------:R-:W-:Y:S01]  /*1f230*/  F2FP.F16.F32.PACK_AB R96, R199, R120 ;  /* 0x00000078c760723e */ /* 0x000fe200000000ff */
[C---:B------:R-:W-:Y:S01]  /*1f240*/  FFMA.FTZ R237, R202.reuse, R237, R43 ;  /* 0x000000edcaed7223 */ /* 0x040fe2000001002b */
[----:B------:R-:W-:Y:S01]  /*1f250*/  IADD3.X R101, R217, UR15, RZ, P1, !PT ;  /* 0x0000000fd9657c10 */ /* 0x000fe20008ffe4ff */
[----:B------:R-:W-:Y:S01]  /*1f260*/  FFMA.FTZ R221, R202, R221, R158 ;  /* 0x000000ddcadd7223 */ /* 0x000fe2000001009e */
[----:B------:R-:W-:Y:S01]  /*1f270*/  HADD2.F32 R120, -RZ, R53.H0_H0 ;  /* 0x20000035ff787230 */ /* 0x000fe20000004100 */
[----:B------:R-:W-:Y:S01]  /*1f280*/  F2FP.F16.F32.PACK_AB R102, R102, R103 ;  /* 0x000000676666723e */ /* 0x000fe200000000ff */
[----:B------:R-:W-:Y:S01]  /*1f290*/  HADD2.F32 R202, -RZ, R51.H1_H1 ;  /* 0x30000033ffca7230 */ /* 0x000fe20000004100 */
[----:B------:R0:W-:Y:S01]  /*1f2a0*/  STG.E.128 desc[UR4][R100.64], R96 ;  /* 0x0000006064007986 */ /* 0x0001e2000c101d04 */
[----:B------:R-:W-:-:S02]  /*1f2b0*/  HADD2.F32 R199, -RZ, R53.H1_H1 ;  /* 0x30000035ffc77230 */ /* 0x000fc40000004100 */
[C---:B------:R-:W-:Y:S01]  /*1f2c0*/  FFMA.FTZ R217, R117.reuse, R120, R44 ;  /* 0x0000007875d97223 */ /* 0x040fe2000001002c */
[----:B------:R-:W-:Y:S02]  /*1f2d0*/  HADD2.F32 R203, -RZ, R73.H1_H1 ;  /* 0x30000049ffcb7230 */ /* 0x000fe40000004100 */
[----:B------:R-:W-:Y:S01]  /*1f2e0*/  FFMA.FTZ R202, R200, R202, R131 ;  /* 0x000000cac8ca7223 */ /* 0x000fe20000010083 */
[----:B------:R-:W-:Y:S01]  /*1f2f0*/  FFMA.FTZ R120, R117, R212, R157 ;  /* 0x000000d475787223 */ /* 0x000fe2000001009d */
[C---:B------:R-:W-:Y:S01]  /*1f300*/  FFMA.FTZ R212, R116.reuse, R199, R45 ;  /* 0x000000c774d47223 */ /* 0x040fe2000001002d */
[----:B------:R-:W-:Y:S02]  /*1f310*/  HADD2.F32 R230, -RZ, R52.H0_H0 ;  /* 0x20000034ffe67230 */ /* 0x000fe40000004100 */
[----:B------:R-:W-:Y:S01]  /*1f320*/  FFMA.FTZ R203, R116, R203, R160 ;  /* 0x000000cb74cb7223 */ /* 0x000fe200000100a0 */
[----:B------:R-:W-:Y:S01]  /*1f330*/  HADD2.F32 R216, -RZ, R72.H0_H0 ;  /* 0x20000048ffd87230 */ /* 0x000fe20000004100 */
[----:B------:R-:W1:Y:S01]  /*1f340*/  LDC.64 R116, c[0x0][0x2b8] ;  /* 0x0000ae00ff747b82 */ /* 0x000e620000000a00 */
[----:B------:R-:W-:-:S02]  /*1f350*/  HADD2.F32 R201, -RZ, R51.H0_H0 ;  /* 0x20000033ffc97230 */ /* 0x000fc40000004100 */
[C---:B------:R-:W-:Y:S01]  /*1f360*/  FFMA.FTZ R230, R197.reuse, R230, R0 ;  /* 0x000000e6c5e67223 */ /* 0x040fe20000010000 */
[--C-:B------:R-:W-:Y:S02]  /*1f370*/  HADD2.F32 R238, -RZ, R71.reuse.H0_H0 ;  /* 0x20000047ffee7230 */ /* 0x100fe40000004100 */
[----:B------:R-:W-:Y:S01]  /*1f380*/  FFMA.FTZ R216, R197, R216, R155 ;  /* 0x000000d8c5d87223 */ /* 0x000fe2000001009b */
[----:B------:R-:W-:Y:S01]  /*1f390*/  F2FP.F16.F32.PACK_AB R103, R105, R106 ;  /* 0x0000006a6967723e */ /* 0x000fe200000000ff */
[----:B------:R-:W-:Y:S01]  /*1f3a0*/  FFMA.FTZ R201, R122, R201, R129 ;  /* 0x000000c97ac97223 */ /* 0x000fe20000010081 */
[----:B------:R-:W-:Y:S01]  /*1f3b0*/  F2FP.F16.F32.PACK_AB R104, R227, R222 ;  /* 0x000000dee368723e */ /* 0x000fe200000000ff */
[----:B0-----:R-:W-:Y:S01]  /*1f3c0*/  HADD2.F32 R97, -RZ, R71.H1_H1 ;  /* 0x30000047ff617230 */ /* 0x001fe20000004100 */
[----:B------:R-:W-:Y:S01]  /*1f3d0*/  F2FP.F16.F32.PACK_AB R98, R198, R233 ;  /* 0x000000e9c662723e */ /* 0x000fe200000000ff */
[----:B------:R-:W-:Y:S01]  /*1f3e0*/  HADD2.F32 R233, -RZ, R70.H1_H1 ;  /* 0x30000046ffe97230 */ /* 0x000fe20000004100 */
[----:B------:R-:W-:Y:S01]  /*1f3f0*/  F2FP.F16.F32.PACK_AB R99, R205, R118 ;  /* 0x00000076cd63723e */ /* 0x000fe200000000ff */
[----:B------:R-:W-:-:S02]  /*1f400*/  HADD2.F32 R205, -RZ, R50.H1_H1 ;  /* 0x30000032ffcd7230 */ /* 0x000fc40000004100 */
[----:B------:R-:W-:Y:S01]  /*1f410*/  FFMA.FTZ R200, R200, R97, R192 ;  /* 0x00000061c8c87223 */ /* 0x000fe200000100c0 */
[----:B------:R-:W-:Y:S01]  /*1f420*/  F2FP.F16.F32.PACK_AB R97, R235, R208 ;  /* 0x000000d0eb61723e */ /* 0x000fe200000000ff */
[----:B------:R-:W-:Y:S02]  /*1f430*/  HADD2.F32 R208, -RZ, R49.H0_H0 ;  /* 0x20000031ffd07230 */ /* 0x000fe40000004100 */
[C---:B------:R-:W-:Y:S01]  /*1f440*/  FFMA.FTZ R198, R119.reuse, R233, R174 ;  /* 0x000000e977c67223 */ /* 0x040fe200000100ae */
[----:B------:R-:W-:Y:S02]  /*1f450*/  HADD2.F32 R118, -RZ, R69.H0_H0 ;  /* 0x20000045ff767230 */ /* 0x000fe40000004100 */
[----:B------:R-:W-:Y:S01]  /*1f460*/  FFMA.FTZ R205, R119, R205, R130 ;  /* 0x000000cd77cd7223 */ /* 0x000fe20000010082 */
[----:B------:R-:W-:Y:S02]  /*1f470*/  HADD2.F32 R96, -RZ, R70.H0_H0 ;  /* 0x20000046ff607230 */ /* 0x000fe40000004100 */
[C---:B------:R-:W-:Y:S01]  /*1f480*/  FFMA.FTZ R208, R196.reuse, R208, R125 ;  /* 0x000000d0c4d07223 */ /* 0x040fe2000001007d */
[----:B------:R-:W-:Y:S01]  /*1f490*/  F2FP.F16.F32.PACK_AB R110, R215, R110 ;  /* 0x0000006ed76e723e */ /* 0x000fe200000000ff */
[----:B------:R-:W-:Y:S01]  /*1f4a0*/  FFMA.FTZ R196, R196, R118, R165 ;  /* 0x00000076c4c47223 */ /* 0x000fe200000100a5 */
[----:B------:R-:W-:Y:S01]  /*1f4b0*/  F2FP.F16.F32.PACK_AB R105, R231, R226 ;  /* 0x000000e2e769723e */ /* 0x000fe200000000ff */
[----:B------:R-:W0:Y:S01]  /*1f4c0*/  LDC.64 R118, c[0x0][0x2c0] ;  /* 0x0000b000ff767b82 */ /* 0x000e220000000a00 */
[----:B------:R-:W-:Y:S01]  /*1f4d0*/  FFMA.FTZ R197, R236, R96, R167 ;  /* 0x00000060ecc57223 */ /* 0x000fe200000100a7 */
[----:B------:R-:W-:Y:S01]  /*1f4e0*/  F2FP.F16.F32.PACK_AB R96, R243, R228 ;  /* 0x000000e4f360723e */ /* 0x000fe200000000ff */
[----:B-1----:R-:W-:-:S04]  /*1f4f0*/  IMAD.WIDE.U32 R100, R121, 0x10, R116 ;  /* 0x0000001079647825 */ /* 0x002fc800078e0074 */
[----:B------:R-:W-:Y:S01]  /*1f500*/  FFMA.FTZ R199, R122, R238, R171 ;  /* 0x000000ee7ac77223 */ /* 0x000fe200000100ab */
[----:B------:R-:W-:Y:S01]  /*1f510*/  F2FP.F16.F32.PACK_AB R106, R108, R109 ;  /* 0x0000006d6c6a723e */ /* 0x000fe200000000ff */
[----:B------:R-:W-:Y:S01]  /*1f520*/  IMAD.WIDE.U32 R226, R169, 0x10, R116 ;  /* 0x00000010a9e27825 */ /* 0x000fe200078e0074 */
[----:B------:R1:W-:Y:S01]  /*1f530*/  STG.E.128 desc[UR4][R100.64], R96 ;  /* 0x0000006064007986 */ /* 0x0003e2000c101d04 */
[----:B------:R-:W-:Y:S02]  /*1f540*/  F2FP.F16.F32.PACK_AB R108, R237, R230 ;  /* 0x000000e6ed6c723e */ /* 0x000fe400000000ff */
[----:B------:R-:W-:Y:S01]  /*1f550*/  HADD2.F32 R122, -RZ, R50.H0_H0 ;  /* 0x20000032ff7a7230 */ /* 0x000fe20000004100 */
[----:B------:R-:W-:Y:S01]  /*1f560*/  F2FP.F16.F32.PACK_AB R109, R212, R217 ;  /* 0x000000d9d46d723e */ /* 0x000fe200000000ff */
[----:B------:R-:W-:Y:S01]  /*1f570*/  HADD2.F32 R228, -RZ, R48.H0_H0 ;  /* 0x20000030ffe47230 */ /* 0x000fe20000004100 */
[----:B------:R-:W-:Y:S01]  /*1f580*/  F2FP.F16.F32.PACK_AB R111, R111, R210 ;  /* 0x000000d26f6f723e */ /* 0x000fe200000000ff */
[----:B------:R-:W-:-:S02]  /*1f590*/  HADD2.F32 R233, -RZ, R49.H1_H1 ;  /* 0x30000031ffe97230 */ /* 0x000fc40000004100 */
[----:B------:R-:W-:Y:S01]  /*1f5a0*/  FFMA.FTZ R122, R236, R122, R127 ;  /* 0x0000007aec7a7223 */ /* 0x000fe2000001007f */
[----:B------:R-:W-:Y:S02]  /*1f5b0*/  HADD2.F32 R235, -RZ, R48.H1_H1 ;  /* 0x30000030ffeb7230 */ /* 0x000fe40000004100 */
[----:B------:R-:W-:Y:S01]  /*1f5c0*/  FFMA.FTZ R228, R204, R228, R47 ;  /* 0x000000e4cce47223 */ /* 0x000fe2000001002f */
[----:B------:R-:W-:Y:S02]  /*1f5d0*/  HADD2.F32 R245, -RZ, R69.H1_H1 ;  /* 0x30000045fff57230 */ /* 0x000fe40000004100 */
[----:B------:R-:W-:Y:S01]  /*1f5e0*/  FFMA.FTZ R233, R211, R233, R128 ;  /* 0x000000e9d3e97223 */ /* 0x000fe20000010080 */
[--C-:B------:R-:W-:Y:S02]  /*1f5f0*/  HADD2.F32 R236, -RZ, R68.reuse.H0_H0 ;  /* 0x20000044ffec7230 */ /* 0x100fe40000004100 */
[----:B------:R-:W-:Y:S01]  /*1f600*/  FFMA.FTZ R235, R209, R235, R126 ;  /* 0x000000ebd1eb7223 */ /* 0x000fe2000001007e */
[----:B------:R-:W-:-:S02]  /*1f610*/  HADD2.F32 R243, -RZ, R68.H1_H1 ;  /* 0x30000044fff37230 */ /* 0x000fc40000004100 */
[----:B------:R-:W-:Y:S01]  /*1f620*/  FFMA.FTZ R211, R211, R245, R170 ;  /* 0x000000f5d3d37223 */ /* 0x000fe200000100aa */
[----:B------:R-:W-:Y:S01]  /*1f630*/  F2FP.F16.F32.PACK_AB R122, R205, R122 ;  /* 0x0000007acd7a723e */ /* 0x000fe200000000ff */
[----:B------:R-:W-:Y:S01]  /*1f640*/  FFMA.FTZ R204, R204, R236, R163 ;  /* 0x000000eccccc7223 */ /* 0x000fe200000100a3 */
[----:B-1----:R-:W-:Y:S01]  /*1f650*/  F2FP.F16.F32.PACK_AB R99, R229, R224 ;  /* 0x000000e0e563723e */ /* 0x002fe200000000ff */
[----:B------:R-:W-:Y:S01]  /*1f660*/  FFMA.FTZ R209, R209, R243, R166 ;  /* 0x000000f3d1d17223 */ /* 0x000fe200000100a6 */
[----:B------:R-:W-:Y:S01]  /*1f670*/  F2FP.F16.F32.PACK_AB R98, R225, R220 ;  /* 0x000000dce162723e */ /* 0x000fe200000000ff */
[--C-:B0-----:R-:W-:Y:S01]  /*1f680*/  IMAD.WIDE.U32 R224, R123, 0x10, R118.reuse ;  /* 0x000000107be07825 */ /* 0x101fe200078e0076 */
[----:B------:R-:W-:Y:S02]  /*1f690*/  F2FP.F16.F32.PACK_AB R97, R223, R218 ;  /* 0x000000dadf61723e */ /* 0x000fe400000000ff */
[----:B------:R-:W-:Y:S01]  /*1f6a0*/  F2FP.F16.F32.PACK_AB R96, R214, R219 ;  /* 0x000000dbd660723e */ /* 0x000fe200000000ff */
[----:B------:R-:W-:Y:S01]  /*1f6b0*/  IMAD.WIDE.U32 R222, R121, 0x10, R118 ;  /* 0x0000001079de7825 */ /* 0x000fe200078e0076 */
[----:B------:R-:W-:-:S02]  /*1f6c0*/  F2FP.F16.F32.PACK_AB R100, R241, R234 ;  /* 0x000000eaf164723e */ /* 0x000fc400000000ff */
[----:B------:R-:W-:Y:S01]  /*1f6d0*/  F2FP.F16.F32.PACK_AB R101, R239, R232 ;  /* 0x000000e8ef65723e */ /* 0x000fe200000000ff */
[----:B------:R-:W-:Y:S01]  /*1f6e0*/  IMAD.WIDE.U32 R214, R169, 0x10, R118 ;  /* 0x00000010a9d67825 */ /* 0x000fe200078e0076 */
[----:B------:R-:W-:Y:S01]  /*1f6f0*/  F2FP.F16.F32.PACK_AB R118, R168, R207 ;  /* 0x000000cfa876723e */ /* 0x000fe200000000ff */
[----:B------:R0:W-:Y:S01]  /*1f700*/  STG.E.128 desc[UR4][R222.64], R96 ;  /* 0x00000060de007986 */ /* 0x0001e2000c101d04 */
[----:B------:R-:W1:Y:S01]  /*1f710*/  LDC.64 R168, c[0x0][0x210] ;  /* 0x00008400ffa87b82 */ /* 0x000e620000000a00 */
[----:B------:R-:W-:Y:S01]  /*1f720*/  IMAD.WIDE.U32 R218, R123, 0x10, R116 ;  /* 0x000000107bda7825 */ /* 0x000fe200078e0074 */
[----:B------:R-:W-:Y:S02]  /*1f730*/  F2FP.F16.F32.PACK_AB R119, R213, R206 ;  /* 0x000000ced577723e */ /* 0x000fe400000000ff */
[----:B------:R-:W-:Y:S02]  /*1f740*/  F2FP.F16.F32.PACK_AB R117, R203, R120 ;  /* 0x00000078cb75723e */ /* 0x000fe400000000ff */
[----:B------:R2:W-:Y:S01]  /*1f750*/  STG.E.128 desc[UR4][R218.64], R100 ;  /* 0x00000064da007986 */ /* 0x0005e2000c101d04 */
[----:B------:R-:W-:-:S02]  /*1f760*/  F2FP.F16.F32.PACK_AB R116, R221, R216 ;  /* 0x000000d8dd74723e */ /* 0x000fc400000000ff */
[----:B------:R-:W-:Y:S01]  /*1f770*/  F2FP.F16.F32.PACK_AB R120, R235, R228 ;  /* 0x000000e4eb78723e */ /* 0x000fe200000000ff */
[----:B------:R3:W-:Y:S01]  /*1f780*/  STG.E.128 desc[UR4][R224.64], R104 ;  /* 0x00000068e0007986 */ /* 0x0007e2000c101d04 */
[----:B------:R-:W-:Y:S02]  /*1f790*/  F2FP.F16.F32.PACK_AB R121, R233, R208 ;  /* 0x000000d0e979723e */ /* 0x000fe400000000ff */
[----:B------:R-:W-:Y:S01]  /*1f7a0*/  F2FP.F16.F32.PACK_AB R123, R202, R201 ;  /* 0x000000c9ca7b723e */ /* 0x000fe200000000ff */
[----:B------:R3:W-:Y:S01]  /*1f7b0*/  STG.E.128 desc[UR4][R226.64], R108 ;  /* 0x0000006ce2007986 */ /* 0x0007e2000c101d04 */
[----:B0-----:R-:W-:Y:S01]  /*1f7c0*/  IMAD.SHL.U32 R96, R195, 0x10, RZ ;  /* 0x00000010c3607824 */ /* 0x001fe200078e00ff */
[----:B------:R-:W-:Y:S02]  /*1f7d0*/  SHF.R.U32.HI R195, RZ, 0x1c, R195 ;  /* 0x0000001cffc37819 */ /* 0x000fe400000116c3 */
[----:B------:R3:W-:Y:S01]  /*1f7e0*/  STG.E.128 desc[UR4][R214.64], R116 ;  /* 0x00000074d6007986 */ /* 0x0007e2000c101d04 */
[----:B------:R-:W-:-:S02]  /*1f7f0*/  F2FP.F16.F32.PACK_AB R99, R200, R199 ;  /* 0x000000c7c863723e */ /* 0x000fc400000000ff */
[----:B------:R-:W-:Y:S02]  /*1f800*/  F2FP.F16.F32.PACK_AB R98, R198, R197 ;  /* 0x000000c5c662723e */ /* 0x000fe400000000ff */
[C---:B--2---:R-:W-:Y:S02]  /*1f810*/  IADD3 R100, P1, R96.reuse, UR12, RZ ;  /* 0x0000000c60647c10 */ /* 0x044fe4000ff3e0ff */
[----:B------:R-:W-:Y:S02]  /*1f820*/  IADD3 R102, P2, R96, UR14, RZ ;  /* 0x0000000e60667c10 */ /* 0x000fe4000ff5e0ff */
[----:B------:R-:W-:Y:S02]  /*1f830*/  IADD3.X R101, R195, UR13, RZ, P1, !PT ;  /* 0x0000000dc3657c10 */ /* 0x000fe40008ffe4ff */
[----:B------:R-:W-:Y:S02]  /*1f840*/  F2FP.F16.F32.PACK_AB R97, R211, R196 ;  /* 0x000000c4d361723e */ /* 0x000fe400000000ff */
[----:B------:R-:W-:Y:S01]  /*1f850*/  IADD3.X R103, R195, UR15, RZ, P2, !PT ;  /* 0x0000000fc3677c10 */ /* 0x000fe200097fe4ff */
[----:B------:R3:W-:Y:S01]  /*1f860*/  STG.E.128 desc[UR4][R100.64], R120 ;  /* 0x0000007864007986 */ /* 0x0007e2000c101d04 */
[----:B------:R-:W-:-:S02]  /*1f870*/  F2FP.F16.F32.PACK_AB R96, R209, R204 ;  /* 0x000000ccd160723e */ /* 0x000fc400000000ff */
[----:B-1----:R-:W-:-:S03]  /*1f880*/  LEA R185, R168, R185, 0x2 ;  /* 0x000000b9a8b97211 */ /* 0x002fc600078e10ff */
[----:B------:R3:W-:Y:S01]  /*1f890*/  STG.E.128 desc[UR4][R102.64], R96 ;  /* 0x0000006066007986 */ /* 0x0007e2000c101d04 */
[----:B------:R-:W-:-:S13]  /*1f8a0*/  ISETP.GE.AND P1, PT, R185, R169, PT ;  /* 0x000000a9b900720c */ /* 0x000fda0003f26270 */
[----:B------:R-:W-:Y:S05]  /*1f8b0*/  @!P1 BRA `(.L_x_5559) ;  /* 0xfffffe14008c9947 */ /* 0x000fea000383ffff */
[----:B------:R-:W-:Y:S05]  /*1f8c0*/  BSYNC B0 ;  /* 0x0000000000007941 */ /* 0x000fea0003800000 */
.L_x_4912:
[----:B------:R-:W-:Y:S05]  /*1f8d0*/  EXIT ;  /* 0x000000000000794d */ /* 0x000fea0003800000 */
.L_x_5558:
[----:B------:R-:W-:Y:S01]  /*1f8e0*/  HFMA2.MMA R201, -RZ, RZ, 0, 1.847743988037109375e-06 ;  /* 0x0000001fffc97435 */ /* 0x000fe200000001ff */
[----:B------:R-:W-:Y:S01]  /*1f8f0*/  BSSY B1, `(.L_x_5560) ;  /* 0x0000007000017945 */ /* 0x000fe20003800000 */
[----:B------:R-:W-:Y:S01]  /*1f900*/  MOV R111, R105 ;  /* 0x00000069006f7202 */ /* 0x000fe20000000f00 */
[----:B------:R-:W-:Y:S01]  /*1f910*/  IMAD.MOV.U32 R198, RZ, RZ, 0x1 ;  /* 0x00000001ffc67424 */ /* 0x000fe200078e00ff */
[----:B0-----:R-:W-:-:S07]  /*1f920*/  MOV R102, 0xffffffff ;  /* 0xffffffff00667802 */ /* 0x001fce0000000f00 */
[----:B-1----:R-:W-:Y:S05]  /*1f930*/  WARPSYNC.COLLECTIVE R102, `(.L_x_5561) ;  /* 0x0000000066087348 */ /* 0x002fea0003c00000 */
[----:B------:R0:W2:Y:S02]  /*1f940*/  SHFL.BFLY P1, R107, R111, R198, R201 ;  /* 0x0c0000c66f6b7389 */ /* 0x0000a400000200c9 */
[----:B012---:R-:W-:Y:S01]  /*1f950*/  ENDCOLLECTIVE ;  /* 0x000000000000791b */ /* 0x007fe20003800000 */
.L_x_5561:
[----:B------:R-:W-:Y:S05]  /*1f960*/  BSYNC B1 ;  /* 0x0000000000017941 */ /* 0x000fea0003800000 */
.L_x_5560:
[----:B------:R-:W-:Y:S01]  /*1f970*/  IMAD.MOV.U32 R96, RZ, RZ, R107 ;  /* 0x000000ffff607224 */ /* 0x000fe200078e006b */
[----:B------:R-:W-:Y:S01]  /*1f980*/  HFMA2.MMA R198, -RZ, RZ, 0, 1.1920928955078125e-07 ;  /* 0x00000002ffc67435 */ /* 0x000fe200000001ff */
[----:B------:R-:W-:Y:S01]  /*1f990*/  IMAD.MOV.U32 R201, RZ, RZ, 0x1f ;  /* 0x0000001fffc97424 */ /* 0x000fe200078e00ff */
[----:B------:R-:W-:Y:S01]  /*1f9a0*/  MOV R102, 0xffffffff ;  /* 0xffffffff00667802 */ /* 0x000fe20000000f00 */
[----:B------:R-:W-:-:S05]  /*1f9b0*/  FADD.FTZ R98, R105, R96 ;  /* 0x0000006069627221 */ /* 0x000fca0000010000 */
[----:B------:R-:W-:-:S07]  /*1f9c0*/  MOV R111, R98 ;  /* 0x00000062006f7202 */ /* 0x000fce0000000f00 */
[----:B------:R-:W-:Y:S05]  /*1f9d0*/  WARPSYNC.COLLECTIVE R102, `(.L_x_5562) ;  /* 0x0000000066087348 */ /* 0x000fea0003c00000 */
[----:B------:R0:W1:Y:S02]  /*1f9e0*/  SHFL.BFLY P1, R107, R111, R198, R201 ;  /* 0x0c0000c66f6b7389 */ /* 0x00006400000200c9 */
[----:B01----:R-:W-:Y:S01]  /*1f9f0*/  ENDCOLLECTIVE ;  /* 0x000000000000791b */ /* 0x003fe20003800000 */
.L_x_5562:
[----:B------:R-:W-:Y:S01]  /*1fa00*/  HFMA2.MMA R198, -RZ, RZ, 0, 2.384185791015625e-07 ;  /* 0x00000004ffc67435 */ /* 0x000fe200000001ff */
[----:B------:R-:W-:-:S05]  /*1fa10*/  MOV R97, R107 ;  /* 0x0000006b00617202 */ /* 0x000fca0000000f00 */
[----:B------:R-:W-:-:S04]  /*1fa20*/  FADD.FTZ R99, R98, R97 ;  /* 0x0000006162637221 */ /* 0x000fc80000010000 */
[----:B------:R-:W-:-:S07]  /*1fa30*/  IMAD.MOV.U32 R111, RZ, RZ, R99 ;  /* 0x000000ffff6f7224 */ /* 0x000fce00078e0063 */
[----:B------:R-:W-:Y:S05]  /*1fa40*/  WARPSYNC.COLLECTIVE R102, `(.L_x_5563) ;  /* 0x0000000066087348 */ /* 0x000fea0003c00000 */
[----:B------:R0:W1:Y:S02]  /*1fa50*/  SHFL.BFLY P1, R107, R111, R198, R201 ;  /* 0x0c0000c66f6b7389 */ /* 0x00006400000200c9 */
[----:B01----:R-:W-:Y:S01]  /*1fa60*/  ENDCOLLECTIVE ;  /* 0x000000000000791b */ /* 0x003fe20003800000 */
.L_x_5563:
[----:B------:R-:W-:Y:S01]  /*1fa70*/  HFMA2.MMA R198, -RZ, RZ, 0, 4.76837158203125e-07 ;  /* 0x00000008ffc67435 */ /* 0x000fe200000001ff */
[----:B------:R-:W-:-:S05]  /*1fa80*/  MOV R96, R107 ;  /* 0x0000006b00607202 */ /* 0x000fca0000000f00 */
[----:B------:R-:W-:-:S04]  /*1fa90*/  FADD.FTZ R100, R99, R96 ;  /* 0x0000006063647221 */ /* 0x000fc80000010000 */
[----:B------:R-:W-:-:S07]  /*1faa0*/  IMAD.MOV.U32 R111, RZ, RZ, R100 ;  /* 0x000000ffff6f7224 */ /* 0x000fce00078e0064 */
[----:B------:R-:W-:Y:S05]  /*1fab0*/  WARPSYNC.COLLECTIVE R102, `(.L_x_5564) ;  /* 0x0000000066087348 */ /* 0x000fea0003c00000 */
[----:B------:R0:W1:Y:S02]  /*1fac0*/  SHFL.BFLY P1, R107, R111, R198, R201 ;  /* 0x0c0000c66f6b7389 */ /* 0x00006400000200c9 */
[----:B01----:R-:W-:Y:S01]  /*1fad0*/  ENDCOLLECTIVE ;  /* 0x000000000000791b */ /* 0x003fe20003800000 */
.L_x_5564:
[----:B------:R-:W-:Y:S01]  /*1fae0*/  HFMA2.MMA R198, -RZ, RZ, 0, 9.5367431640625e-07 ;  /* 0x00000010ffc67435 */ /* 0x000fe200000001ff */
[----:B------:R-:W-:-:S05]  /*1faf0*/  MOV R97, R107 ;  /* 0x0000006b00617202 */ /* 0x000fca0000000f00 */
[----:B------:R-:W-:Y:S02]  /*1fb00*/  FADD.FTZ R101, R100, R97 ;  /* 0x0000006164657221 */ /* 0x000fe40000010000 */
[----:B------:R-:W0:Y:S02]  /*1fb10*/  LDC R97, c[0x0][0x290] ;  /* 0x0000a400ff617b82 */ /* 0x000e240000000800 */
[----:B------:R-:W-:-:S07]  /*1fb20*/  IMAD.MOV.U32 R111, RZ, RZ, R101 ;  /* 0x000000ffff6f7224 */ /* 0x000fce00078e0065 */
[----:B0-----:R-:W-:Y:S05]  /*1fb30*/  WARPSYNC.COLLECTIVE R102, `(.L_x_5565) ;  /* 0x0000000066087348 */ /* 0x001fea0003c00000 */
[----:B------:R1:W2:Y:S02]  /*1fb40*/  SHFL.BFLY P1, R107, R111, R198, R201 ;  /* 0x0c0000c66f6b7389 */ /* 0x0002a400000200c9 */
[----:B012---:R-:W-:Y:S01]  /*1fb50*/  ENDCOLLECTIVE ;  /* 0x000000000000791b */ /* 0x007fe20003800000 */
.L_x_5565:
        /* <DEDUP_REMOVED lines=88> */
.L_x_5566:
[----:B------:R-:W-:Y:S01]  /*200e0*/  HFMA2.MMA R198, -RZ, RZ, 0, 1.1920928955078125e-07 ;  /* 0x00000002ffc67435 */ /* 0x000fe200000001ff */
[----:B------:R-:W-:-:S05]  /*200f0*/  MOV R99, R107 ;  /* 0x0000006b00637202 */ /* 0x000fca0000000f00 */
[----:B------:R-:W-:-:S04]  /*20100*/  FADD.FTZ R99, R96, R99 ;  /* 0x0000006360637221 */ /* 0x000fc80000010000 */
[----:B------:R-:W-:-:S07]  /*20110*/  IMAD.MOV.U32 R111, RZ, RZ, R99 ;  /* 0x000000ffff6f7224 */ /* 0x000fce00078e0063 */
[----:B------:R-:W-:Y:S05]  /*20120*/  WARPSYNC.COLLECTIVE R102, `(.L_x_5567) ;  /* 0x0000000066087348 */ /* 0x000fea0003c00000 */
[----:B------:R0:W1:Y:S02]  /*20130*/  SHFL.BFLY P1, R107, R111, R198, R201 ;  /* 0x0c0000c66f6b7389 */ /* 0x00006400000200c9 */
[----:B01----:R-:W-:Y:S01]  /*20140*/  ENDCOLLECTIVE ;  /* 0x000000000000791b */ /* 0x003fe20003800000 */
.L_x_5567:
[----:B------:R-:W-:Y:S01]  /*20150*/  HFMA2.MMA R198, -RZ, RZ, 0, 2.384185791015625e-07 ;  /* 0x00000004ffc67435 */ /* 0x000fe200000001ff */
[----:B------:R-:W-:-:S05]  /*20160*/  MOV R98, R107 ;  /* 0x0000006b00627202 */ /* 0x000fca0000000f00 */
[----:B------:R-:W-:-:S04]  /*20170*/  FADD.FTZ R98, R99, R98 ;  /* 0x0000006263627221 */ /* 0x000fc80000010000 */
[----:B------:R-:W-:-:S07]  /*20180*/  IMAD.MOV.U32 R111, RZ, RZ, R98 ;  /* 0x000000ffff6f7224 */ /* 0x000fce00078e0062 */
[----:B------:R-:W-:Y:S05]  /*20190*/  WARPSYNC.COLLECTIVE R102, `(.L_x_5568) ;  /* 0x0000000066087348 */ /* 0x000fea0003c00000 */
[----:B------:R0:W1:Y:S02]  /*201a0*/  SHFL.BFLY P1, R107, R111, R198, R201 ;  /* 0x0c0000c66f6b7389 */ /* 0x00006400000200c9 */
[----:B01----:R-:W-:Y:S01]  /*201b0*/  ENDCOLLECTIVE ;  /* 0x000000000000791b */ /* 0x003fe20003800000 */
.L_x_5568:
[----:B------:R-:W-:Y:S01]  /*201c0*/  HFMA2.MMA R198, -RZ, RZ, 0, 4.76837158203125e-07 ;  /* 0x00000008ffc67435 */ /* 0x000fe200000001ff */
[----:B------:R-:W-:-:S05]  /*201d0*/  MOV R101, R107 ;  /* 0x0000006b00657202 */ /* 0x000fca0000000f00 */
[----:B------:R-:W-:-:S04]  /*201e0*/  FADD.FTZ R101, R98, R101 ;  /* 0x0000006562657221 */ /* 0x000fc80000010000 */
[----:B------:R-:W-:-:S07]  /*201f0*/  IMAD.MOV.U32 R111, RZ, RZ, R101 ;  /* 0x000000ffff6f7224 */ /* 0x000fce00078e0065 */
[----:B------:R-:W-:Y:S05]  /*20200*/  WARPSYNC.COLLECTIVE R102, `(.L_x_5569) ;  /* 0x0000000066087348 */ /* 0x000fea0003c00000 */
[----:B------:R0:W1:Y:S02]  /*20210*/  SHFL.BFLY P1, R107, R111, R198, R201 ;  /* 0x0c0000c66f6b7389 */ /* 0x00006400000200c9 */
[----:B01----:R-:W-:Y:S01]  /*20220*/  ENDCOLLECTIVE ;  /* 0x000000000000791b */ /* 0x003fe20003800000 */
.L_x_5569:
[----:B------:R-:W-:Y:S01]  /*20230*/  HFMA2.MMA R198, -RZ, RZ, 0, 9.5367431640625e-07 ;  /* 0x00000010ffc67435 */ /* 0x000fe200000001ff */
[----:B------:R-:W-:-:S05]  /*20240*/  MOV R100, R107 ;  /* 0x0000006b00647202 */ /* 0x000fca0000000f00 */
[----:B------:R-:W-:-:S04]  /*20250*/  FADD.FTZ R100, R101, R100 ;  /* 0x0000006465647221 */ /* 0x000fc80000010000 */
[----:B------:R-:W-:-:S07]  /*20260*/  IMAD.MOV.U32 R111, RZ, RZ, R100 ;  /* 0x000000ffff6f7224 */ /* 0x000fce00078e0064 */
[----:B------:R-:W-:Y:S05]  /*20270*/  WARPSYNC.COLLECTIVE R102, `(.L_x_5570) ;  /* 0x0000000066087348 */ /* 0x000fea0003c00000 */
[----:B------:R0:W1:Y:S02]  /*20280*/  SHFL.BFLY P1, R107, R111, R198, R201 ;  /* 0x0c0000c66f6b7389 */ /* 0x00006400000200c9 */
[----:B01----:R-:W-:Y:S01]  /*20290*/  ENDCOLLECTIVE ;  /* 0x000000000000791b */ /* 0x003fe20003800000 */
.L_x_5570:
[----:B------:R-:W-:Y:S01]  /*202a0*/  MOV R105, R107 ;  /* 0x0000006b00697202 */ /* 0x000fe20000000f00 */
[----:B------:R-:W-:Y:S06]  /*202b0*/  BRA `(.L_x_5571) ;  /* 0xffffffe000607947 */ /* 0x000fec000383ffff */
.L_x_5572:
        /* <DEDUP_REMOVED lines=12> */
.L_x_33641:


//--------------------- .text._ZN10layer_norm31ln_parallel_residual_fwd_kernelINS_13Kernel_traitsI6__halfS2_S2_S2_fjLj1280ELj1ELj4ELj1ELj16ENS_18Kernel_traits_baseILj1280ES2_S2_S2_S2_fjLj128EEEEELb1ELb1ELb0EEEvNS_9FwdParamsE --------------------------
	.section	.text._ZN10layer_norm31ln_parallel_residual_fwd_kernelINS_13Kernel_traitsI6__halfS2_S2_S2_fjLj1280ELj1ELj4ELj1ELj16ENS_18Kernel_traits_baseILj1280ES2_S2_S2_S2_fjLj128EEEEELb1ELb1ELb0EEEvNS_9FwdParamsE,"ax",@progbits
	.align	128
        .global         _ZN10layer_norm31ln_parallel_residual_fwd_kernelINS_13Kernel_traitsI6__halfS2_S2_S2_fjLj1280ELj1ELj4ELj1ELj16ENS_18Kernel_traits_baseILj1280ES2_S2_S2_S2_fjLj128EEEEELb1ELb1ELb0EEEvNS_9FwdParamsE
        .type           _ZN10layer_norm31ln_parallel_residual_fwd_kernelINS_13Kernel_traitsI6__halfS2_S2_S2_fjLj1280ELj1ELj4ELj1ELj16ENS_18Kernel_traits_baseILj1280ES2_S2_S2_S2_fjLj128EEEEELb1ELb1ELb0EEEvNS_9FwdParamsE,@function
        .size           _ZN10layer_norm31ln_parallel_residual_fwd_kernelINS_13Kernel_traitsI6__halfS2_S2_S2_fjLj1280ELj1ELj4ELj1ELj16ENS_18Kernel_traits_baseILj1280ES2_S2_S2_S2_fjLj128EEEEELb1ELb1ELb0EEEvNS_9FwdParamsE,(.L_x_33642 - _ZN10layer_norm31ln_parallel_residual_fwd_kernelINS_13Kernel_traitsI6__halfS2_S2_S2_fjLj1280ELj1ELj4ELj1ELj16ENS_18Kernel_traits_baseILj1280ES2_S2_S2_S2_fjLj128EEEEELb1ELb1ELb0EEEvNS_9FwdParamsE)
        .other          _ZN10layer_norm31ln_parallel_residual_fwd_kernelINS_13Kernel_traitsI6__halfS2_S2_S2_fjLj1280ELj1ELj4ELj1ELj16ENS_18Kernel_traits_baseILj1280ES2_S2_S2_S2_fjLj128EEEEELb1ELb1ELb0EEEvNS_9FwdParamsE,@"STO_CUDA_ENTRY STV_DEFAULT"
_ZN10layer_norm31ln_parallel_residual_fwd_kernelINS_13Kernel_traitsI6__halfS2_S2_S2_fjLj1280ELj1ELj4ELj1ELj16ENS_18Kernel_traits_baseILj1280ES2_S2_S2_S2_fjLj128EEEEELb1ELb1ELb0EEEvNS_9FwdParamsE:
.text._ZN10layer_norm31ln_parallel_residual_fwd_kernelINS_13Kernel_traitsI6__halfS2_S2_S2_fjLj1280ELj1ELj4ELj1ELj16ENS_18Kernel_traits_baseILj1280ES2_S2_S2_S2_fjLj128EEEEELb1ELb1ELb0EEEvNS_9FwdParamsE:
        /* <DEDUP_REMOVED lines=34> */
[----:B------:R-:W-:Y:S02]  /*0220*/  @P4 LOP3.LUT R32, R32, 0x100, RZ, 0xfc, !PT ;  /* 0x0000010020204812 */ /* 0x000fe400078efcff */
[----:B------:R-:W-:Y:S02]  /*0230*/  ISETP.GE.U32.AND P2, PT, R27, 0xa0, PT ;  /* 0x000000a01b00780c */ /* 0x000fe40003f46070 */
[----:B------:R-:W-:-:S04]  /*0240*/  LOP3.LUT R32, R32, 0xffffff7f, RZ, 0xc0, !PT ;  /* 0xffffff7f20207812 */ /* 0x000fc800078ec0ff */
[----:B------:R-:W-:Y:S02]  /*0250*/  @P3 LOP3.LUT R32, R32, 0x80, RZ, 0xfc, !PT ;  /* 0x0000008020203812 */ /* 0x000fe400078efcff */
[----:B------:R-:W-:Y:S01]  /*0260*/  SHF.R.U32.HI R26, RZ, 0x5, R26 ;  /* 0x00000005ff1a7819 */ /* 0x000fe2000001161a */
[----:B------:R-:W-:Y:S01]  /*0270*/  BSSY B0, `(.L_x_5573) ;  /* 0x000004c000007945 */ /* 0x000fe20003800000 */
[----:B------:R-:W-:-:S03]  /*0280*/  LOP3.LUT R32, R32, 0xffffffbf, RZ, 0xc0, !PT ;  /* 0xffffffbf20207812 */ /* 0x000fc600078ec0ff */
[----:B------:R-:W-:Y:S01]  /*0290*/  IMAD R26, R11, 0x4, R26 ;  /* 0x000000040b1a7824 */ /* 0x000fe200078e021a */
[----:B------:R-:W-:Y:S02]  /*02a0*/  @P2 LOP3.LUT R32, R32, 0x40, RZ, 0xfc, !PT ;  /* 0x0000004020202812 */ /* 0x000fe400078efcff */
        /* <DEDUP_REMOVED lines=51> */
[----:B------:R-:W-:-:S03]  /*05e0*/  UIADD3 UR32, UR6, -0xe443238, URZ ;  /* 0xf1bbcdc806207890 */ /* 0x000fc6000fffe03f */
[----:B------:R-:W-:Y:S01]  /*05f0*/  LOP3.LUT R96, R5, UR30, R96, 0x96, !PT ;  /* 0x0000001e05607c12 */ /* 0x000fe2000f8e9660 */
[----:B------:R-:W-:Y:S01]  /*0600*/  IMAD.HI.U32 R3, R89, -0x326172a9, RZ ;  /* 0xcd9e8d5759037827 */ /* 0x000fe200078e00ff */
[----:B------:R-:W-:Y:S02]  /*0610*/  UIADD3 UR33, UR7, -0x24c28bd8, URZ ;  /* 0xdb3d742807217890 */ /* 0x000fe4000fffe03f */
[----:B------:R-:W-:Y:S02]  /*0620*/  UIADD3 UR34, UR6, -0x700cb87f, URZ ;  /* 0x8ff3478106227890 */ /* 0x000fe4000fffe03f */
[----:B------:R-:W-:Y:S01]  /*0630*/  UIADD3 UR35, UR7, -0x695add53, URZ ;  /* 0x96a522ad07237890 */ /* 0x000fe2000fffe03f */
[----:B------:R-:W-:Y:S01]  /*0640*/  LOP3.LUT R114, R3, UR32, R4, 0x96, !PT ;  /* 0x0000002003727c12 */ /* 0x000fe2000f8e9604 */
[----:B------:R-:W-:Y:S01]  /*0650*/  IMAD.HI.U32 R15, R96, -0x2daee0ad, RZ ;  /* 0xd2511f53600f7827 */ /* 0x000fe200078e00ff */
[----:B------:R-:W-:Y:S09]  /*0660*/  @!P6 BRA `(.L_x_5574) ;  /* 0x000000000030e947 */ /* 0x000ff20003800000 */
        /* <DEDUP_REMOVED lines=9> */
[----:B------:R-:W-:Y:S02]  /*0700*/  LOP3.LUT R13, R13, 0x20, RZ, 0xfc, !PT ;  /* 0x000000200d0d7812 */ /* 0x000fe400078efcff */
[----:B------:R-:W-:Y:S02]  /*0710*/  @!P0 CS2R R4, SRZ ;  /* 0x0000000000048805 */ /* 0x000fe4000001ff00 */
[----:B0-----:R-:W-:-:S07]  /*0720*/  @!P0 CS2R R6, SRZ ;  /* 0x0000000000068805 */ /* 0x001fce000001ff00 */
.L_x_5574:
[----:B------:R-:W-:Y:S05]  /*0730*/  BSYNC B0 ;  /* 0x0000000000007941 */ /* 0x000fea0003800000 */
.L_x_5573:
        /* <DEDUP_REMOVED lines=11> */
[----:B------:R-:W-:Y:S01]  /*07f0*/  VIADD R13, R13, 0x20 ;  /* 0x000000200d0d7836 */ /* 0x000fe20000000000 */
[----:B------:R-:W-:Y:S02]  /*0800*/  @!P0 CS2R R60, SRZ ;  /* 0x00000000003c8805 */ /* 0x000fe4000001ff00 */
[----:B0-----:R-:W-:-:S07]  /*0810*/  @!P0 CS2R R62, SRZ ;  /* 0x00000000003e8805 */ /* 0x001fce000001ff00 */
.L_x_5576:
[----:B------:R-:W-:Y:S05]  /*0820*/  BSYNC B0 ;  /* 0x0000000000007941 */ /* 0x000fea0003800000 */
.L_x_5575:
        /* <DEDUP_REMOVED lines=14> */
.L_x_5578:
[----:B------:R-:W-:Y:S05]  /*0910*/  BSYNC B0 ;  /* 0x0000000000007941 */ /* 0x000fea0003800000 */
.L_x_5577:
        /* <DEDUP_REMOVED lines=14> */
.L_x_5580:
[----:B------:R-:W-:Y:S05]  /*0a00*/  BSYNC B0 ;  /* 0x0000000000007941 */ /* 0x000fea0003800000 */
.L_x_5579:
        /* <DEDUP_REMOVED lines=13> */
.L_x_5582:
[----:B------:R-:W-:Y:S05]  /*0ae0*/  BSYNC B0 ;  /* 0x0000000000007941 */ /* 0x000fea0003800000 */
.L_x_5581:
        /* <DEDUP_REMOVED lines=36> */
[----:B------:R-:W-:-:S02]  /*0d30*/  IMAD R111, R96, -0x2daee0ad, RZ ;  /* 0xd2511f53606f7824 */ /* 0x000fc400078e02ff */
        /* <DEDUP_REMOVED lines=23> */
[----:B------:R-:W-:Y:S02]  /*0eb0*/  HADD2.F32 R18, -RZ, R19.H0_H0 ;  /* 0x20000013ff127230 */ /* 0x000fe40000004100 */
[----:B------:R-:W-:Y:S02]  /*0ec0*/  HADD2.F32 R34, -RZ, R61.H0_H0 ;  /* 0x2000003dff227230 */ /* 0x000fe40000004100 */
[----:B------:R-:W-:Y:S02]  /*0ed0*/  HADD2.F32 R54, -RZ, R55.H0_H0 ;  /* 0x20000037ff367230 */ /* 0x000fe40000004100 */
[----:B------:R-:W-:Y:S02]  /*0ee0*/  HADD2.F32 R69, -RZ, R57.H0_H0 ;  /* 0x20000039ff457230 */ /* 0x000fe40000004100 */
[----:B------:R-:W-:Y:S02]  /*0ef0*/  HADD2.F32 R56, -RZ, R58.H0_H0 ;  /* 0x2000003aff387230 */ /* 0x000fe40000004100 */
[----:B------:R-:W-:-:S02]  /*0f00*/  HADD2.F32 R73, -RZ, R59.H0_H0 ;  /* 0x2000003bff497230 */ /* 0x000fc40000004100 */
[----:B------:R-:W-:Y:S02]  /*0f10*/  HADD2.F32 R70, -RZ, R59.H1_H1 ;  /* 0x3000003bff467230 */ /* 0x000fe40000004100 */
[----:B------:R-:W-:Y:S02]  /*0f20*/  HADD2.F32 R81, -RZ, R49.H0_H0 ;  /* 0x20000031ff517230 */ /* 0x000fe40000004100 */
[--C-:B------:R-:W-:Y:S02]  /*0f30*/  HADD2.F32 R50, -RZ, R51.reuse.H0_H0 ;  /* 0x20000033ff327230 */ /* 0x100fe40000004100 */
[----:B------:R-:W-:Y:S02]  /*0f40*/  HADD2.F32 R82, -RZ, R51.H1_H1 ;  /* 0x30000033ff527230 */ /* 0x000fe40000004100 */
[----:B------:R-:W-:Y:S02]  /*0f50*/  HADD2.F32 R19, -RZ, R19.H1_H1 ;  /* 0x30000013ff137230 */ /* 0x000fe40000004100 */
[----:B------:R-:W-:-:S02]  /*0f60*/  HADD2.F32 R61, -RZ, R61.H1_H1 ;  /* 0x3000003dff3d7230 */ /* 0x000fc40000004100 */
[----:B------:R-:W-:Y:S02]  /*0f70*/  HADD2.F32 R55, -RZ, R55.H1_H1 ;  /* 0x30000037ff377230 */ /* 0x000fe40000004100 */
[----:B------:R-:W-:Y:S02]  /*0f80*/  HADD2.F32 R57, -RZ, R57.H1_H1 ;  /* 0x30000039ff397230 */ /* 0x000fe40000004100 */
        /* <DEDUP_REMOVED lines=26> */
[----:B------:R-:W-:Y:S02]  /*1130*/  IMAD R116, R116, -0x326172a9, RZ ;  /* 0xcd9e8d5774747824 */ /* 0x000fe400078e02ff */
[----:B------:R-:W-:-:S07]  /*1140*/  IMAD.MOV.U32 R112, RZ, RZ, RZ ;  /* 0x000000ffff707224 */ /* 0x000fce00078e00ff */
.L_x_6249:
[----:B------:R-:W-:Y:S01]  /*1150*/  IMAD R44, R26, UR36, RZ ;  /* 0x000000241a2c7c24 */ /* 0x000fe2000f8e02ff */
[----:B------:R-:W-:Y:S01]  /*1160*/  LOP3.LUT P0, RZ, R32, 0x20, RZ, 0xc0, !PT ;  /* 0x0000002020ff7812 */ /* 0x000fe2000780c0ff */
[----:B------:R-:W-:Y:S03]  /*1170*/  BSSY B1, `(.L_x_5584) ;  /* 0x00005d1000017945 */ /* 0x000fe60003800000 */
[----:B------:R-:W-:-:S04]  /*1180*/  SHF.R.S32.HI R45, RZ, 0x1f, R44 ;  /* 0x0000001fff2d7819 */ /* 0x000fc8000001142c */
[----:B------:R-:W-:-:S04]  /*1190*/  LEA.HI R45, R45, R44, RZ, 0x3 ;  /* 0x0000002c2d2d7211 */ /* 0x000fc800078f18ff */
[----:B------:R-:W-:-:S04]  /*11a0*/  LEA.HI.SX32 R121, R45, R28, 0x1d ;  /* 0x0000001c2d797211 */ /* 0x000fc800078feaff */
[----:B------:R-:W-:Y:S01]  /*11b0*/  MOV R157, R121 ;  /* 0x00000079009d7202 */ /* 0x000fe20000000f00 */
        /* <DEDUP_REMOVED lines=27> */
.L_x_5587:
[----:B------:R-:W-:-:S07]  /*1370*/  IMAD.MOV.U32 R142, RZ, RZ, R116 ;  /* 0x000000ffff8e7224 */ /* 0x000fce00078e0074 */
.L_x_5588:
[----:B------:R-:W-:Y:S05]  /*1380*/  BSYNC B2 ;  /* 0x0000000000027941 */ /* 0x000fea0003800000 */
.L_x_5586:
        /* <DEDUP_REMOVED lines=16> */
.L_x_5592:
[----:B------:R-:W-:Y:S05]  /*1490*/  BSYNC B3 ;  /* 0x0000000000037941 */ /* 0x000fea0003800000 */
.L_x_5591:
        /* <DEDUP_REMOVED lines=43> */
.L_x_5590:
[----:B------:R-:W-:Y:S05]  /*1750*/  BSYNC B2 ;  /* 0x0000000000027941 */ /* 0x000fea0003800000 */
.L_x_5589:
[----:B------:R-:W0:Y:S01]  /*1760*/  LDC R158, c[0x0][0x294] ;  /* 0x0000a500ff9e7b82 */ /* 0x000e220000000800 */
[----:B------:R-:W-:Y:S01]  /*1770*/  HFMA2.MMA R159, -RZ, RZ, 0.1171875, 0 ;  /* 0x2f800000ff9f7435 */ /* 0x000fe200000001ff */
[----:B------:R-:W-:Y:S02]  /*1780*/  I2FP.F32.U32 R122, R142 ;  /* 0x0000008e007a7245 */ /* 0x000fe40000201000 */
[----:B------:R-:W-:Y:S02]  /*1790*/  ISETP.NE.U32.AND P2, PT, R88, RZ, PT ;  /* 0x000000ff5800720c */ /* 0x000fe40003f45070 */
[----:B------:R-:W-:Y:S02]  /*17a0*/  LOP3.LUT R32, R32, 0xffffffef, RZ, 0xc0, !PT ;  /* 0xffffffef20207812 */ /* 0x000fe400078ec0ff */
[----:B------:R-:W1:Y:S01]  /*17b0*/  LDC R157, c[0x0][0x298] ;  /* 0x0000a600ff9d7b82 */ /* 0x000e620000000800 */
[----:B------:R-:W-:Y:S02]  /*17c0*/  ISETP.NE.AND.EX P2, PT, R89, RZ, PT, P2 ;  /* 0x000000ff5900720c */ /* 0x000fe40003f45320 */
[----:B------:R-:W-:Y:S01]  /*17d0*/  FFMA.FTZ R113, R122, R159, 1.1641532182693481445e-10 ;  /* 0x2f0000007a717423 */ /* 0x000fe2000001009f */
[----:B-----5:R-:W-:-:S04]  /*17e0*/  HADD2.F32 R122, -RZ, R44.H0_H0 ;  /* 0x2000002cff7a7230 */ /* 0x020fc80000004100 */
[----:B0-----:R-:W-:Y:S01]  /*17f0*/  FSETP.GTU.FTZ.AND P3, PT, R113, R158, PT ;  /* 0x0000009e7100720b */ /* 0x001fe20003f7c000 */
[----:B-1----:R-:W-:-:S12]  /*1800*/  FMUL.FTZ R122, R122, R157 ;  /* 0x0000009d7a7a7220 */ /* 0x002fd80000410000 */
[----:B------:R-:W-:Y:S02]  /*1810*/  @P3 LOP3.LUT R32, R32, 0x10, RZ, 0xfc, !PT ;  /* 0x0000001020203812 */ /* 0x000fe400078efcff */
[----:B------:R-:W-:Y:S01]  /*1820*/  FSEL R115, R122, RZ, !P3 ;  /* 0x000000ff7a737208 */ /* 0x000fe20005800000 */
[----:B------:R-:W-:Y:S06]  /*1830*/  @P2 BRA `(.L_x_5593) ;  /* 0x0000000000182947 */ /* 0x000fec0003800000 */
[----:B------:R-:W-:Y:S01]  /*1840*/  IMAD.MOV.U32 R88, RZ, RZ, R143 ;  /* 0x000000ffff587224 */ /* 0x000fe200078e008f */
[----:B------:R-:W-:Y:S06]  /*1850*/  @!P0 BRA `(.L_x_5594) ;  /* 0x0000000400688947 */ /* 0x000fec0003800000 */
[----:B------:R-:W-:-:S05]  /*1860*/  HADD2.F32 R88, -RZ, R40.H0_H0 ;  /* 0x20000028ff587230 */ /* 0x000fca0000004100 */
[----:B------:R-:W-:Y:S01]  /*1870*/  FADD.FTZ R115, R88, R115 ;  /* 0x0000007358737221 */ /* 0x000fe20000010000 */
[----:B------:R-:W-:Y:S01]  /*1880*/  IMAD.MOV.U32 R88, RZ, RZ, R143 ;  /* 0x000000ffff587224 */ /* 0x000fe200078e008f */
[----:B------:R-:W-:Y:S06]  /*1890*/  BRA `(.L_x_5594) ;  /* 0x0000000400587947 */ /* 0x000fec0003800000 */
.L_x_5593:
        /* <DEDUP_REMOVED lines=12> */
.L_x_5596:
[----:B------:R-:W-:-:S07]  /*1960*/  IMAD.MOV.U32 R109, RZ, RZ, R116 ;  /* 0x000000ffff6d7224 */ /* 0x000fce00078e0074 */
.L_x_5597:
[----:B------:R-:W-:Y:S05]  /*1970*/  BSYNC B2 ;  /* 0x0000000000027941 */ /* 0x000fea0003800000 */
.L_x_5595:
        /* <DEDUP_REMOVED lines=16> */
.L_x_5601:
[----:B------:R-:W-:Y:S05]  /*1a80*/  BSYNC B3 ;  /* 0x0000000000037941 */ /* 0x000fea0003800000 */
.L_x_5600:
        /* <DEDUP_REMOVED lines=44> */
.L_x_5599:
[----:B------:R-:W-:Y:S05]  /*1d50*/  BSYNC B2 ;  /* 0x0000000000027941 */ /* 0x000fea0003800000 */
.L_x_5598:
[----:B------:R-:W-:Y:S01]  /*1d60*/  I2FP.F32.U32 R122, R109 ;  /* 0x0000006d007a7245 */ /* 0x000fe20000201000 */
[----:B------:R-:W-:-:S04]  /*1d70*/  HADD2.F32 R132, -RZ, R36.H0_H0 ;  /* 0x20000024ff847230 */ /* 0x000fc80000004100 */
[----:B------:R-:W-:Y:S01]  /*1d80*/  FFMA.FTZ R89, R122, R159, 1.1641532182693481445e-10 ;  /* 0x2f0000007a597423 */ /* 0x000fe2000001009f */
[----:B------:R-:W-:Y:S01]  /*1d90*/  FMUL.FTZ R132, R132, R157 ;  /* 0x0000009d84847220 */ /* 0x000fe20000410000 */
[----:B------:R-:W-:-:S03]  /*1da0*/  @P0 HADD2.F32 R122, -RZ, R40.H0_H0 ;  /* 0x20000028ff7a0230 */ /* 0x000fc60000004100 */
[----:B------:R-:W-:-:S04]  /*1db0*/  FSETP.GTU.FTZ.AND P3, PT, R89, R158, PT ;  /* 0x0000009e5900720b */ /* 0x000fc80003f7c000 */
[----:B------:R-:W-:Y:S02]  /*1dc0*/  FSEL R132, R132, RZ, !P3 ;  /* 0x000000ff84847208 */ /* 0x000fe40005800000 */
[----:B------:R-:W-:-:S03]  /*1dd0*/  SEL R109, RZ, 0x1, P3 ;  /* 0x00000001ff6d7807 */ /* 0x000fc60001800000 */
[----:B------:R-:W-:-:S04]  /*1de0*/  FADD.FTZ R115, R132, R115 ;  /* 0x0000007384737221 */ /* 0x000fc80000010000 */
[----:B------:R-:W-:-:S07]  /*1df0*/  @P0 FADD.FTZ R115, R122, R115 ;  /* 0x000000737a730221 */ /* 0x000fce0000010000 */
.L_x_5594:
        /* <DEDUP_REMOVED lines=12> */
.L_x_5603:
[----:B------:R-:W-:-:S07]  /*1ec0*/  IMAD.MOV.U32 R113, RZ, RZ, R116 ;  /* 0x000000ffff717224 */ /* 0x000fce00078e0074 */
.L_x_5604:
[----:B------:R-:W-:Y:S05]  /*1ed0*/  BSYNC B2 ;  /* 0x0000000000027941 */ /* 0x000fea0003800000 */
.L_x_5602:
        /* <DEDUP_REMOVED lines=16> */
.L_x_5608:
[----:B------:R-:W-:Y:S05]  /*1fe0*/  BSYNC B3 ;  /* 0x0000000000037941 */ /* 0x000fea0003800000 */
.L_x_5607:
        /* <DEDUP_REMOVED lines=44> */
.L_x_5606:
[----:B------:R-:W-:Y:S05]  /*22b0*/  BSYNC B2 ;  /* 0x0000000000027941 */ /* 0x000fea0003800000 */
.L_x_5605:
        /* <DEDUP_REMOVED lines=15> */
.L_x_5609:
        /* <DEDUP_REMOVED lines=12> */
.L_x_5612:
[----:B------:R-:W-:-:S07]  /*2470*/  MOV R44, R116 ;  /* 0x00000074002c7202 */ /* 0x000fce0000000f00 */
.L_x_5613:
[----:B------:R-:W-:Y:S05]  /*2480*/  BSYNC B2 ;  /* 0x0000000000027941 */ /* 0x000fea0003800000 */
.L_x_5611:
        /* <DEDUP_REMOVED lines=16> */
.L_x_5617:
[----:B------:R-:W-:Y:S05]  /*2590*/  BSYNC B3 ;  /* 0x0000000000037941 */ /* 0x000fea0003800000 */
.L_x_5616:
        /* <DEDUP_REMOVED lines=40> */
[----:B------:R-:W-:-:S03]  /*2820*/  IMAD.WIDE.U32 R88, R88, -0x2daee0ad, RZ ;  /* 0xd2511f5358587825 */ /* 0x000fc600078e00ff */
[----:B------:R-:W-:Y:S01]  /*2830*/  MOV R114, R88 ;  /* 0x0000005800727202 */ /* 0x000fe20000000f00 */
[----:B------:R-:W-:Y:S01]  /*2840*/  IMAD.MOV.U32 R88, RZ, RZ, RZ ;  /* 0x000000ffff587224 */ /* 0x000fe200078e00ff */
[----:B------:R-:W-:-:S07]  /*2850*/  LOP3.LUT R111, R89, UR35, R132, 0x96, !PT ;  /* 0x00000023596f7c12 */ /* 0x000fce000f8e9684 */
.L_x_5615:
[----:B------:R-:W-:Y:S05]  /*2860*/  BSYNC B2 ;  /* 0x0000000000027941 */ /* 0x000fea0003800000 */
.L_x_5614:
        /* <DEDUP_REMOVED lines=10> */
.L_x_5610:
        /* <DEDUP_REMOVED lines=12> */
.L_x_5619:
[----:B------:R-:W-:-:S07]  /*29d0*/  MOV R44, R116 ;  /* 0x00000074002c7202 */ /* 0x000fce0000000f00 */
.L_x_5620:
[----:B------:R-:W-:Y:S05]  /*29e0*/  BSYNC B2 ;  /* 0x0000000000027941 */ /* 0x000fea0003800000 */
.L_x_5618:
        /* <DEDUP_REMOVED lines=16> */
.L_x_5624:
[----:B------:R-:W-:Y:S05]  /*2af0*/  BSYNC B3 ;  /* 0x0000000000037941 */ /* 0x000fea0003800000 */
.L_x_5623:
        /* <DEDUP_REMOVED lines=44> */
.L_x_5622:
[----:B------:R-:W-:Y:S05]  /*2dc0*/  BSYNC B2 ;  /* 0x0000000000027941 */ /* 0x000fea0003800000 */
.L_x_5621:
[----:B------:R-:W-:Y:S02]  /*2dd0*/  I2FP.F32.U32 R44, R44 ;  /* 0x0000002c002c7245 */ /* 0x000fe40000201000 */
[----:B------:R-:W-:-:S03]  /*2de0*/  LOP3.LUT R32, R32, 0xfffffffb, RZ, 0xc0, !PT ;  /* 0xfffffffb20207812 */ /* 0x000fc600078ec0ff */
[----:B------:R-:W-:Y:S01]  /*2df0*/  FFMA.FTZ R113, R44, R159, 1.1641532182693481445e-10 ;  /* 0x2f0000002c717423 */ /* 0x000fe2000001009f */
[----:B------:R-:W-:-:S04]  /*2e00*/  HADD2.F32 R44, -RZ, R45.H0_H0 ;  /* 0x2000002dff2c7230 */ /* 0x000fc80000004100 */
[----:B------:R-:W-:Y:S01]  /*2e10*/  FSETP.GTU.FTZ.AND P3, PT, R113, R158, PT ;  /* 0x0000009e7100720b */ /* 0x000fe20003f7c000 */
[----:B------:R-:W-:-:S05]  /*2e20*/  FMUL.FTZ R44, R44, R157 ;  /* 0x0000009d2c2c7220 */ /* 0x000fca0000410000 */
[----:B------:R-:W-:-:S07]  /*2e30*/  FSEL R123, R44, RZ, !P3 ;  /* 0x000000ff2c7b7208 */ /* 0x000fce0005800000 */
        /* <DEDUP_REMOVED lines=8> */
.L_x_5625:
        /* <DEDUP_REMOVED lines=12> */
.L_x_5628:
[----:B------:R-:W-:-:S07]  /*2f80*/  IMAD.MOV.U32 R44, RZ, RZ, R116 ;  /* 0x000000ffff2c7224 */ /* 0x000fce00078e0074 */
.L_x_5629:
[----:B------:R-:W-:Y:S05]  /*2f90*/  BSYNC B2 ;  /* 0x0000000000027941 */ /* 0x000fea0003800000 */
.L_x_5627:
        /* <DEDUP_REMOVED lines=16> */
.L_x_5633:
[----:B------:R-:W-:Y:S05]  /*30a0*/  BSYNC B3 ;  /* 0x0000000000037941 */ /* 0x000fea0003800000 */
.L_x_5632:
        /* <DEDUP_REMOVED lines=44> */
.L_x_5631:
[----:B------:R-:W-:Y:S05]  /*3370*/  BSYNC B2 ;  /* 0x0000000000027941 */ /* 0x000fea0003800000 */
.L_x_5630:
[----:B------:R-:W-:-:S05]  /*3380*/  I2FP.F32.U32 R44, R44 ;  /* 0x0000002c002c7245 */ /* 0x000fca0000201000 */
[----:B------:R-:W-:Y:S01]  /*3390*/  FFMA.FTZ R89, R44, R159, 1.1641532182693481445e-10 ;  /* 0x2f0000002c597423 */ /* 0x000fe2000001009f */
[----:B------:R-:W-:-:S04]  /*33a0*/  HADD2.F32 R44, -RZ, R37.H0_H0 ;  /* 0x20000025ff2c7230 */ /* 0x000fc80000004100 */
[----:B------:R-:W-:Y:S01]  /*33b0*/  FSETP.GTU.FTZ.AND P3, PT, R89, R158, PT ;  /* 0x0000009e5900720b */ /* 0x000fe20003f7c000 */
[----:B------:R-:W-:-:S03]  /*33c0*/  FMUL.FTZ R44, R44, R157 ;  /* 0x0000009d2c2c7220 */ /* 0x000fc60000410000 */
[----:B------:R-:W-:Y:S02]  /*33d0*/  SEL R107, RZ, 0x1, P3 ;  /* 0x00000001ff6b7807 */ /* 0x000fe40001800000 */
[----:B------:R-:W-:-:S05]  /*33e0*/  FSEL R44, R44, RZ, !P3 ;  /* 0x000000ff2c2c7208 */ /* 0x000fca0005800000 */
[----:B------:R-:W-:Y:S01]  /*33f0*/  FADD.FTZ R123, R44, R123 ;  /* 0x0000007b2c7b7221 */ /* 0x000fe20000010000 */
[----:B------:R-:W-:-:S05]  /*3400*/  @P0 HADD2.F32 R44, -RZ, R41.H0_H0 ;  /* 0x20000029ff2c0230 */ /* 0x000fca0000004100 */
[----:B------:R-:W-:-:S07]  /*3410*/  @P0 FADD.FTZ R123, R44, R123 ;  /* 0x0000007b2c7b0221 */ /* 0x000fce0000010000 */
.L_x_5626:
        /* <DEDUP_REMOVED lines=12> */
.L_x_5635:
[----:B------:R-:W-:-:S07]  /*34e0*/  IMAD.MOV.U32 R44, RZ, RZ, R116 ;  /* 0x000000ffff2c7224 */ /* 0x000fce00078e0074 */
.L_x_5636:
[----:B------:R-:W-:Y:S05]  /*34f0*/  BSYNC B2 ;  /* 0x0000000000027941 */ /* 0x000fea0003800000 */
.L_x_5634:
        /* <DEDUP_REMOVED lines=16> */
.L_x_5640:
[----:B------:R-:W-:Y:S05]  /*3600*/  BSYNC B3 ;  /* 0x0000000000037941 */ /* 0x000fea0003800000 */
.L_x_5639:
        /* <DEDUP_REMOVED lines=44> */
.L_x_5638:
[----:B------:R-:W-:Y:S05]  /*38d0*/  BSYNC B2 ;  /* 0x0000000000027941 */ /* 0x000fea0003800000 */
.L_x_5637:
        /* <DEDUP_REMOVED lines=11> */
[----:B------:R-:W-:Y:S02]  /*3990*/  HADD2.F32 R45, -RZ, R41.H1_H1 ;  /* 0x30000029ff2d7230 */ /* 0x000fe40000004100 */
[----:B------:R-:W-:-:S03]  /*39a0*/  IMAD.MOV.U32 R44, RZ, RZ, R89 ;  /* 0x000000ffff2c7224 */ /* 0x000fc600078e0059 */
[----:B------:R-:W-:Y:S01]  /*39b0*/  FADD.FTZ R132, R45, R132 ;  /* 0x000000842d847221 */ /* 0x000fe20000010000 */
[----:B------:R-:W-:Y:S06]  /*39c0*/  BRA `(.L_x_5642) ;  /* 0x0000000400587947 */ /* 0x000fec0003800000 */
.L_x_5641:
        /* <DEDUP_REMOVED lines=12> */
.L_x_5644:
[----:B------:R-:W-:-:S07]  /*3a90*/  IMAD.MOV.U32 R106, RZ, RZ, R116 ;  /* 0x000000ffff6a7224 */ /* 0x000fce00078e0074 */
.L_x_5645:
[----:B------:R-:W-:Y:S05]  /*3aa0*/  BSYNC B2 ;  /* 0x0000000000027941 */ /* 0x000fea0003800000 */
.L_x_5643:
        /* <DEDUP_REMOVED lines=16> */
.L_x_5649:
[----:B------:R-:W-:Y:S05]  /*3bb0*/  BSYNC B3 ;  /* 0x0000000000037941 */ /* 0x000fea0003800000 */
.L_x_5648:
        /* <DEDUP_REMOVED lines=44> */
.L_x_5647:
[----:B------:R-:W-:Y:S05]  /*3e80*/  BSYNC B2 ;  /* 0x0000000000027941 */ /* 0x000fea0003800000 */
.L_x_5646:
[----:B------:R-:W-:-:S05]  /*3e90*/  I2FP.F32.U32 R88, R106 ;  /* 0x0000006a00587245 */ /* 0x000fca0000201000 */
[----:B------:R-:W-:Y:S01]  /*3ea0*/  FFMA.FTZ R45, R88, R159, 1.1641532182693481445e-10 ;  /* 0x2f000000582d7423 */ /* 0x000fe2000001009f */
[----:B------:R-:W-:-:S04]  /*3eb0*/  HADD2.F32 R88, -RZ, R37.H1_H1 ;  /* 0x30000025ff587230 */ /* 0x000fc80000004100 */
[----:B------:R-:W-:Y:S01]  /*3ec0*/  FSETP.GTU.FTZ.AND P3, PT, R45, R158, PT ;  /* 0x0000009e2d00720b */ /* 0x000fe20003f7c000 */
[----:B------:R-:W-:-:S03]  /*3ed0*/  FMUL.FTZ R88, R88, R157 ;  /* 0x0000009d58587220 */ /* 0x000fc60000410000 */
[----:B------:R-:W-:Y:S02]  /*3ee0*/  SEL R106, RZ, 0x1, P3 ;  /* 0x00000001ff6a7807 */ /* 0x000fe40001800000 */
[----:B------:R-:W-:-:S05]  /*3ef0*/  FSEL R45, R88, RZ, !P3 ;  /* 0x000000ff582d7208 */ /* 0x000fca0005800000 */
[----:B------:R-:W-:Y:S01]  /*3f00*/  FADD.FTZ R132, R45, R132 ;  /* 0x000000842d847221 */ /* 0x000fe20000010000 */
[----:B------:R-:W-:-:S05]  /*3f10*/  @P0 HADD2.F32 R45, -RZ, R41.H1_H1 ;  /* 0x30000029ff2d0230 */ /* 0x000fca0000004100 */
[----:B------:R-:W-:-:S07]  /*3f20*/  @P0 FADD.FTZ R132, R45, R132 ;  /* 0x000000842d840221 */ /* 0x000fce0000010000 */
.L_x_5642:
        /* <DEDUP_REMOVED lines=12> */
.L_x_5651:
[----:B------:R-:W-:-:S07]  /*3ff0*/  IMAD.MOV.U32 R113, RZ, RZ, R116 ;  /* 0x000000ffff717224 */ /* 0x000fce00078e0074 */
.L_x_5652:
[----:B------:R-:W-:Y:S05]  /*4000*/  BSYNC B2 ;  /* 0x0000000000027941 */ /* 0x000fea0003800000 */
.L_x_5650:
        /* <DEDUP_REMOVED lines=16> */
.L_x_5656:
[----:B------:R-:W-:Y:S05]  /*4110*/  BSYNC B3 ;  /* 0x0000000000037941 */ /* 0x000fea0003800000 */
.L_x_5655:
        /* <DEDUP_REMOVED lines=44> */
.L_x_5654:
[----:B------:R-:W-:Y:S05]  /*43e0*/  BSYNC B2 ;  /* 0x0000000000027941 */ /* 0x000fea0003800000 */
.L_x_5653:
        /* <DEDUP_REMOVED lines=9> */
[----:B------:R-:W-:Y:S01]  /*4480*/  MOV R44, R45 ;  /* 0x0000002d002c7202 */ /* 0x000fe20000000f00 */
[----:B------:R-:W-:Y:S06]  /*4490*/  @!P0 BRA `(.L_x_5658) ;  /* 0x0000000400688947 */ /* 0x000fec0003800000 */
[----:B------:R-:W-:-:S05]  /*44a0*/  HADD2.F32 R44, -RZ, R42.H0_H0 ;  /* 0x2000002aff2c7230 */ /* 0x000fca0000004100 */
[----:B------:R-:W-:Y:S01]  /*44b0*/  FADD.FTZ R133, R44, R133 ;  /* 0x000000852c857221 */ /* 0x000fe20000010000 */
[----:B------:R-:W-:Y:S01]  /*44c0*/  IMAD.MOV.U32 R44, RZ, RZ, R45 ;  /* 0x000000ffff2c7224 */ /* 0x000fe200078e002d */
[----:B------:R-:W-:Y:S06]  /*44d0*/  BRA `(.L_x_5658) ;  /* 0x0000000400587947 */ /* 0x000fec0003800000 */
.L_x_5657:
        /* <DEDUP_REMOVED lines=12> */
.L_x_5660:
[----:B------:R-:W-:-:S07]  /*45a0*/  MOV R105, R116 ;  /* 0x0000007400697202 */ /* 0x000fce0000000f00 */
.L_x_5661:
[----:B------:R-:W-:Y:S05]  /*45b0*/  BSYNC B2 ;  /* 0x0000000000027941 */ /* 0x000fea0003800000 */
.L_x_5659:
        /* <DEDUP_REMOVED lines=16> */
.L_x_5665:
[----:B------:R-:W-:Y:S05]  /*46c0*/  BSYNC B3 ;  /* 0x0000000000037941 */ /* 0x000fea0003800000 */
.L_x_5664:
        /* <DEDUP_REMOVED lines=44> */
.L_x_5663:
[----:B------:R-:W-:Y:S05]  /*4990*/  BSYNC B2 ;  /* 0x0000000000027941 */ /* 0x000fea0003800000 */
.L_x_5662:
        /* <DEDUP_REMOVED lines=10> */
.L_x_5658:
        /* <DEDUP_REMOVED lines=12> */
.L_x_5667:
[----:B------:R-:W-:-:S07]  /*4b00*/  MOV R113, R116 ;  /* 0x0000007400717202 */ /* 0x000fce0000000f00 */
.L_x_5668:
[----:B------:R-:W-:Y:S05]  /*4b10*/  BSYNC B2 ;  /* 0x0000000000027941 */ /* 0x000fea0003800000 */
.L_x_5666:
        /* <DEDUP_REMOVED lines=16> */
.L_x_5672:
[----:B------:R-:W-:Y:S05]  /*4c20*/  BSYNC B3 ;  /* 0x0000000000037941 */ /* 0x000fea0003800000 */
.L_x_5671:
        /* <DEDUP_REMOVED lines=44> */
.L_x_5670:
[----:B------:R-:W-:Y:S05]  /*4ef0*/  BSYNC B2 ;  /* 0x0000000000027941 */ /* 0x000fea0003800000 */
.L_x_5669:
        /* <DEDUP_REMOVED lines=13> */
.L_x_5673:
        /* <DEDUP_REMOVED lines=12> */
.L_x_5676:
[----:B------:R-:W-:-:S07]  /*5090*/  IMAD.MOV.U32 R46, RZ, RZ, R116 ;  /* 0x000000ffff2e7224 */ /* 0x000fce00078e0074 */
.L_x_5677:
[----:B------:R-:W-:Y:S05]  /*50a0*/  BSYNC B2 ;  /* 0x0000000000027941 */ /* 0x000fea0003800000 */
.L_x_5675:
        /* <DEDUP_REMOVED lines=16> */
.L_x_5681:
[----:B------:R-:W-:Y:S05]  /*51b0*/  BSYNC B3 ;  /* 0x0000000000037941 */ /* 0x000fea0003800000 */
.L_x_5680:
        /* <DEDUP_REMOVED lines=44> */
.L_x_5679:
[----:B------:R-:W-:Y:S05]  /*5480*/  BSYNC B2 ;  /* 0x0000000000027941 */ /* 0x000fea0003800000 */
.L_x_5678:
        /* <DEDUP_REMOVED lines=10> */
.L_x_5674:
        /* <DEDUP_REMOVED lines=12> */
.L_x_5683:
[----:B------:R-:W-:-:S07]  /*55f0*/  IMAD.MOV.U32 R46, RZ, RZ, R116 ;  /* 0x000000ffff2e7224 */ /* 0x000fce00078e0074 */
.L_x_5684:
[----:B------:R-:W-:Y:S05]  /*5600*/  BSYNC B2 ;  /* 0x0000000000027941 */ /* 0x000fea0003800000 */
.L_x_5682:
        /* <DEDUP_REMOVED lines=16> */
.L_x_5688:
[----:B------:R-:W-:Y:S05]  /*5710*/  BSYNC B3 ;  /* 0x0000000000037941 */ /* 0x000fea0003800000 */
.L_x_5687:
        /* <DEDUP_REMOVED lines=44> */
.L_x_5686:
[----:B------:R-:W-:Y:S05]  /*59e0*/  BSYNC B2 ;  /* 0x0000000000027941 */ /* 0x000fea0003800000 */
.L_x_5685:
[----:B------:R-:W-:-:S05]  /*59f0*/  I2FP.F32.U32 R44, R46 ;  /* 0x0000002e002c7245 */ /* 0x000fca0000201000 */
[----:B------:R-:W-:Y:S01]  /*5a00*/  FFMA.FTZ R89, R44, R159, 1.1641532182693481445e-10 ;  /* 0x2f0000002c597423 */ /* 0x000fe2000001009f */
[----:B------:R-:W-:-:S04]  /*5a10*/  HADD2.F32 R44, -RZ, R47.H0_H0 ;  /* 0x2000002fff2c7230 */ /* 0x000fc80000004100 */
[----:B------:R-:W-:Y:S01]  /*5a20*/  FSETP.GTU.FTZ.AND P4, PT, R89, R158, PT ;  /* 0x0000009e5900720b */ /* 0x000fe20003f9c000 */
[----:B------:R-:W-:-:S05]  /*5a30*/  FMUL.FTZ R44, R44, R157 ;  /* 0x0000009d2c2c7220 */ /* 0x000fca0000410000 */
        /* <DEDUP_REMOVED lines=8> */
.L_x_5689:
        /* <DEDUP_REMOVED lines=12> */
.L_x_5692:
[----:B------:R-:W-:-:S07]  /*5b80*/  IMAD.MOV.U32 R46, RZ, RZ, R116 ;  /* 0x000000ffff2e7224 */ /* 0x000fce00078e0074 */
.L_x_5693:
[----:B------:R-:W-:Y:S05]  /*5b90*/  BSYNC B2 ;  /* 0x0000000000027941 */ /* 0x000fea0003800000 */
.L_x_5691:
        /* <DEDUP_REMOVED lines=16> */
.L_x_5697:
[----:B------:R-:W-:Y:S05]  /*5ca0*/  BSYNC B3 ;  /* 0x0000000000037941 */ /* 0x000fea0003800000 */
.L_x_5696:
        /* <DEDUP_REMOVED lines=44> */
.L_x_5695:
[----:B------:R-:W-:Y:S05]  /*5f70*/  BSYNC B2 ;  /* 0x0000000000027941 */ /* 0x000fea0003800000 */
.L_x_5694:
        /* <DEDUP_REMOVED lines=10> */
.L_x_5690:
        /* <DEDUP_REMOVED lines=12> */
.L_x_5699:
[----:B------:R-:W-:-:S07]  /*60e0*/  IMAD.MOV.U32 R46, RZ, RZ, R116 ;  /* 0x000000ffff2e7224 */ /* 0x000fce00078e0074 */
.L_x_5700:
[----:B------:R-:W-:Y:S05]  /*60f0*/  BSYNC B2 ;  /* 0x0000000000027941 */ /* 0x000fea0003800000 */
.L_x_5698:
        /* <DEDUP_REMOVED lines=16> */
.L_x_5704:
[----:B------:R-:W-:Y:S05]  /*6200*/  BSYNC B3 ;  /* 0x0000000000037941 */ /* 0x000fea0003800000 */
.L_x_5703:
        /* <DEDUP_REMOVED lines=44> */
.L_x_5702:
[----:B------:R-:W-:Y:S05]  /*64d0*/  BSYNC B2 ;  /* 0x0000000000027941 */ /* 0x000fea0003800000 */
.L_x_5701:
        /* <DEDUP_REMOVED lines=13> */
.L_x_5705:
        /* <DEDUP_REMOVED lines=12> */
.L_x_5708:
[----:B------:R-:W-:-:S07]  /*6670*/  MOV R102, R116 ;  /* 0x0000007400667202 */ /* 0x000fce0000000f00 */
.L_x_5709:
[----:B------:R-:W-:Y:S05]  /*6680*/  BSYNC B2 ;  /* 0x0000000000027941 */ /* 0x000fea0003800000 */
.L_x_5707:
        /* <DEDUP_REMOVED lines=16> */
.L_x_5713:
[----:B------:R-:W-:Y:S05]  /*6790*/  BSYNC B3 ;  /* 0x0000000000037941 */ /* 0x000fea0003800000 */
.L_x_5712:
        /* <DEDUP_REMOVED lines=42> */
[----:B------:R-:W-:Y:S02]  /*6a40*/  LOP3.LUT R111, R45, UR35, R46, 0x96, !PT ;  /* 0x000000232d6f7c12 */ /* 0x000fe4000f8e962e */
[----:B------:R-:W-:-:S07]  /*6a50*/  MOV R114, R44 ;  /* 0x0000002c00727202 */ /* 0x000fce0000000f00 */
.L_x_5711:
[----:B------:R-:W-:Y:S05]  /*6a60*/  BSYNC B2 ;  /* 0x0000000000027941 */ /* 0x000fea0003800000 */
.L_x_5710:
        /* <DEDUP_REMOVED lines=10> */
.L_x_5706:
[C---:B------:R-:W-:Y:S02]  /*6b10*/  LOP3.LUT P0, RZ, R32.reuse, 0x2, RZ, 0xc0, !PT ;  /* 0x0000000220ff7812 */ /* 0x040fe4000780c0ff */
[----:B------:R-:W-:Y:S02]  /*6b20*/  SEL R161, RZ, 0x1000000, P5 ;  /* 0x01000000ffa17807 */ /* 0x000fe40002800000 */
[----:B------:R-:W-:Y:S02]  /*6b30*/  SEL R162, RZ, 0x1, P0 ;  /* 0x00000001ffa27807 */ /* 0x000fe40000000000 */
[----:B------:R-:W-:Y:S02]  /*6b40*/  SEL R164, RZ, 0x10000, P4 ;  /* 0x00010000ffa47807 */ /* 0x000fe40002000000 */
[----:B------:R-:W-:Y:S01]  /*6b50*/  LOP3.LUT P6, RZ, R32, 0x8, RZ, 0xc0, !PT ;  /* 0x0000000820ff7812 */ /* 0x000fe200078cc0ff */
        /* <DEDUP_REMOVED lines=14> */
[----:B------:R-:W-:Y:S02]  /*6c40*/  F2FP.F16.F32.PACK_AB R47, R152, R143 ;  /* 0x0000008f982f723e */ /* 0x000fe400000000ff */
[----:B------:R-:W-:Y:S02]  /*6c50*/  F2FP.F16.F32.PACK_AB R46, R142, R133 ;  /* 0x000000858e2e723e */ /* 0x000fe400000000ff */
[----:B------:R-:W-:-:S02]  /*6c60*/  F2FP.F16.F32.PACK_AB R45, R132, R123 ;  /* 0x0000007b842d723e */ /* 0x000fc400000000ff */
        /* <DEDUP_REMOVED lines=32> */
.L_x_5714:
[----:B------:R-:W-:-:S07]  /*6e70*/  VIADD R157, R121, 0x20 ;  /* 0x00000020799d7836 */ /* 0x000fce0000000000 */
.L_x_5585:
[----:B------:R-:W-:Y:S05]  /*6e80*/  BSYNC B1 ;  /* 0x0000000000017941 */ /* 0x000fea0003800000 */
.L_x_5584:
        /* <DEDUP_REMOVED lines=29> */
.L_x_5718:
[----:B------:R-:W-:-:S07]  /*7060*/  MOV R144, R116 ;  /* 0x0000007400907202 */ /* 0x000fce0000000f00 */
.L_x_5719:
[----:B------:R-:W-:Y:S05]  /*7070*/  BSYNC B2 ;  /* 0x0000000000027941 */ /* 0x000fea0003800000 */
.L_x_5717:
        /* <DEDUP_REMOVED lines=16> */
.L_x_5723:
[----:B------:R-:W-:Y:S05]  /*7180*/  BSYNC B3 ;  /* 0x0000000000037941 */ /* 0x000fea0003800000 */
.L_x_5722:
        /* <DEDUP_REMOVED lines=40> */
[----:B------:R-:W-:-:S03]  /*7410*/  LOP3.LUT R110, R117, UR34, R110, 0x96, !PT ;  /* 0x00000022756e7c12 */ /* 0x000fc6000f8e966e */
[----:B------:R-:W-:Y:S01]  /*7420*/  IMAD.MOV.U32 R114, RZ, RZ, R124 ;  /* 0x000000ffff727224 */ /* 0x000fe200078e007c */
[----:B------:R-:W-:-:S07]  /*7430*/  LOP3.LUT R111, R125, UR35, R134, 0x96, !PT ;  /* 0x000000237d6f7c12 */ /* 0x000fce000f8e9686 */
.L_x_5721:
[----:B------:R-:W-:Y:S05]  /*7440*/  BSYNC B2 ;  /* 0x0000000000027941 */ /* 0x000fea0003800000 */
.L_x_5720:
        /* <DEDUP_REMOVED lines=8> */
[----:B-----5:R-:W-:Y:S02]  /*74d0*/  HADD2.F32 R89, -RZ, R44.H0_H0 ;  /* 0x2000002cff597230 */ /* 0x020fe40000004100 */
[----:B0-----:R-:W-:-:S03]  /*74e0*/  FSETP.GTU.FTZ.AND P3, PT, R88, R159, PT ;  /* 0x0000009f5800720b */ /* 0x001fc60003f7c000 */
[----:B-1----:R-:W-:-:S10]  /*74f0*/  FMUL.FTZ R89, R89, R158 ;  /* 0x0000009e59597220 */ /* 0x002fd40000410000 */
[----:B------:R-:W-:Y:S02]  /*7500*/  @P3 LOP3.LUT R32, R32, 0x10, RZ, 0xfc, !PT ;  /* 0x0000001020203812 */ /* 0x000fe400078efcff */
[----:B------:R-:W-:Y:S01]  /*7510*/  FSEL R117, R89, RZ, !P3 ;  /* 0x000000ff59757208 */ /* 0x000fe20005800000 */
[----:B------:R-:W-:Y:S06]  /*7520*/  @P2 BRA `(.L_x_5724) ;  /* 0x0000000000182947 */ /* 0x000fec0003800000 */
[----:B------:R-:W-:Y:S01]  /*7530*/  IMAD.MOV.U32 R88, RZ, RZ, R145 ;  /* 0x000000ffff587224 */ /* 0x000fe200078e0091 */
[----:B------:R-:W-:Y:S06]  /*7540*/  @!P0 BRA `(.L_x_5725) ;  /* 0x0000000400688947 */ /* 0x000fec0003800000 */
[----:B------:R-:W-:-:S05]  /*7550*/  HADD2.F32 R88, -RZ, R40.H0_H0 ;  /* 0x20000028ff587230 */ /* 0x000fca0000004100 */
[----:B------:R-:W-:Y:S01]  /*7560*/  FADD.FTZ R117, R88, R117 ;  /* 0x0000007558757221 */ /* 0x000fe20000010000 */
[----:B------:R-:W-:Y:S01]  /*7570*/  MOV R88, R145 ;  /* 0x0000009100587202 */ /* 0x000fe20000000f00 */
[----:B------:R-:W-:Y:S06]  /*7580*/  BRA `(.L_x_5725) ;  /* 0x0000000400587947 */ /* 0x000fec0003800000 */
.L_x_5724:
        /* <DEDUP_REMOVED lines=12> */
.L_x_5727:
[----:B------:R-:W-:-:S07]  /*7650*/  IMAD.MOV.U32 R109, RZ, RZ, R116 ;  /* 0x000000ffff6d7224 */ /* 0x000fce00078e0074 */
.L_x_5728:
[----:B------:R-:W-:Y:S05]  /*7660*/  BSYNC B2 ;  /* 0x0000000000027941 */ /* 0x000fea0003800000 */
.L_x_5726:
        /* <DEDUP_REMOVED lines=16> */
.L_x_5732:
[----:B------:R-:W-:Y:S05]  /*7770*/  BSYNC B3 ;  /* 0x0000000000037941 */ /* 0x000fea0003800000 */
.L_x_5731:
        /* <DEDUP_REMOVED lines=44> */
.L_x_5730:
[----:B------:R-:W-:Y:S05]  /*7a40*/  BSYNC B2 ;  /* 0x0000000000027941 */ /* 0x000fea0003800000 */
.L_x_5729:
        /* <DEDUP_REMOVED lines=10> */
.L_x_5725:
        /* <DEDUP_REMOVED lines=12> */
.L_x_5734:
[----:B------:R-:W-:-:S07]  /*7bb0*/  IMAD.MOV.U32 R113, RZ, RZ, R116 ;  /* 0x000000ffff717224 */ /* 0x000fce00078e0074 */
.L_x_5735:
[----:B------:R-:W-:Y:S05]  /*7bc0*/  BSYNC B2 ;  /* 0x0000000000027941 */ /* 0x000fea0003800000 */
.L_x_5733:
        /* <DEDUP_REMOVED lines=16> */
.L_x_5739:
[----:B------:R-:W-:Y:S05]  /*7cd0*/  BSYNC B3 ;  /* 0x0000000000037941 */ /* 0x000fea0003800000 */
.L_x_5738:
        /* <DEDUP_REMOVED lines=44> */
.L_x_5737:
[----:B------:R-:W-:Y:S05]  /*7fa0*/  BSYNC B2 ;  /* 0x0000000000027941 */ /* 0x000fea0003800000 */
.L_x_5736:
        /* <DEDUP_REMOVED lines=15> */
.L_x_5740:
        /* <DEDUP_REMOVED lines=12> */
.L_x_5743:
[----:B------:R-:W-:-:S07]  /*8160*/  IMAD.MOV.U32 R44, RZ, RZ, R116 ;  /* 0x000000ffff2c7224 */ /* 0x000fce00078e0074 */
.L_x_5744:
[----:B------:R-:W-:Y:S05]  /*8170*/  BSYNC B2 ;  /* 0x0000000000027941 */ /* 0x000fea0003800000 */
.L_x_5742:
        /* <DEDUP_REMOVED lines=16> */
.L_x_5748:
[----:B------:R-:W-:Y:S05]  /*8280*/  BSYNC B3 ;  /* 0x0000000000037941 */ /* 0x000fea0003800000 */
.L_x_5747:
        /* <DEDUP_REMOVED lines=44> */
.L_x_5746:
[----:B------:R-:W-:Y:S05]  /*8550*/  BSYNC B2 ;  /* 0x0000000000027941 */ /* 0x000fea0003800000 */
.L_x_5745:
        /* <DEDUP_REMOVED lines=10> */
.L_x_5741:
        /* <DEDUP_REMOVED lines=12> */
.L_x_5750:
[----:B------:R-:W-:-:S07]  /*86c0*/  IMAD.MOV.U32 R44, RZ, RZ, R116 ;  /* 0x000000ffff2c7224 */ /* 0x000fce00078e0074 */
.L_x_5751:
[----:B------:R-:W-:Y:S05]  /*86d0*/  BSYNC B2 ;  /* 0x0000000000027941 */ /* 0x000fea0003800000 */
.L_x_5749:
        /* <DEDUP_REMOVED lines=16> */
.L_x_5755:
[----:B------:R-:W-:Y:S05]  /*87e0*/  BSYNC B3 ;  /* 0x0000000000037941 */ /* 0x000fea0003800000 */
.L_x_5754:
        /* <DEDUP_REMOVED lines=44> */
.L_x_5753:
[----:B------:R-:W-:Y:S05]  /*8ab0*/  BSYNC B2 ;  /* 0x0000000000027941 */ /* 0x000fea0003800000 */
.L_x_5752:
        /* <DEDUP_REMOVED lines=15> */
.L_x_5756:
        /* <DEDUP_REMOVED lines=12> */
.L_x_5759:
[----:B------:R-:W-:-:S07]  /*8c70*/  MOV R44, R116 ;  /* 0x00000074002c7202 */ /* 0x000fce0000000f00 */
.L_x_5760:
[----:B------:R-:W-:Y:S05]  /*8c80*/  BSYNC B2 ;  /* 0x0000000000027941 */ /* 0x000fea0003800000 */
.L_x_5758:
        /* <DEDUP_REMOVED lines=16> */
.L_x_5764:
[----:B------:R-:W-:Y:S05]  /*8d90*/  BSYNC B3 ;  /* 0x0000000000037941 */ /* 0x000fea0003800000 */
.L_x_5763:
        /* <DEDUP_REMOVED lines=44> */
.L_x_5762:
[----:B------:R-:W-:Y:S05]  /*9060*/  BSYNC B2 ;  /* 0x0000000000027941 */ /* 0x000fea0003800000 */
.L_x_5761:
        /* <DEDUP_REMOVED lines=10> */
.L_x_5757:
        /* <DEDUP_REMOVED lines=12> */
.L_x_5766:
[----:B------:R-:W-:-:S07]  /*91d0*/  MOV R44, R116 ;  /* 0x00000074002c7202 */ /* 0x000fce0000000f00 */
.L_x_5767:
[----:B------:R-:W-:Y:S05]  /*91e0*/  BSYNC B2 ;  /* 0x0000000000027941 */ /* 0x000fea0003800000 */
.L_x_5765:
        /* <DEDUP_REMOVED lines=16> */
.L_x_5771:
[----:B------:R-:W-:Y:S05]  /*92f0*/  BSYNC B3 ;  /* 0x0000000000037941 */ /* 0x000fea0003800000 */
.L_x_5770:
        /* <DEDUP_REMOVED lines=44> */
.L_x_5769:
[----:B------:R-:W-:Y:S05]  /*95c0*/  BSYNC B2 ;  /* 0x0000000000027941 */ /* 0x000fea0003800000 */
.L_x_5768:
        /* <DEDUP_REMOVED lines=15> */
.L_x_5772:
        /* <DEDUP_REMOVED lines=12> */
.L_x_5775:
[----:B------:R-:W-:-:S07]  /*9780*/  IMAD.MOV.U32 R106, RZ, RZ, R116 ;  /* 0x000000ffff6a7224 */ /* 0x000fce00078e0074 */
.L_x_5776:
[----:B------:R-:W-:Y:S05]  /*9790*/  BSYNC B2 ;  /* 0x0000000000027941 */ /* 0x000fea0003800000 */
.L_x_5774:
        /* <DEDUP_REMOVED lines=16> */
.L_x_5780:
[----:B------:R-:W-:Y:S05]  /*98a0*/  BSYNC B3 ;  /* 0x0000000000037941 */ /* 0x000fea0003800000 */
.L_x_5779:
        /* <DEDUP_REMOVED lines=44> */
.L_x_5778:
[----:B------:R-:W-:Y:S05]  /*9b70*/  BSYNC B2 ;  /* 0x0000000000027941 */ /* 0x000fea0003800000 */
.L_x_5777:
        /* <DEDUP_REMOVED lines=10> */
.L_x_5773:
        /* <DEDUP_REMOVED lines=12> */
.L_x_5782:
[----:B------:R-:W-:-:S07]  /*9ce0*/  IMAD.MOV.U32 R113, RZ, RZ, R116 ;  /* 0x000000ffff717224 */ /* 0x000fce00078e0074 */
.L_x_5783:
[----:B------:R-:W-:Y:S05]  /*9cf0*/  BSYNC B2 ;  /* 0x0000000000027941 */ /* 0x000fea0003800000 */
.L_x_5781:
        /* <DEDUP_REMOVED lines=16> */
.L_x_5787:
[----:B------:R-:W-:Y:S05]  /*9e00*/  BSYNC B3 ;  /* 0x0000000000037941 */ /* 0x000fea0003800000 */
.L_x_5786:
        /* <DEDUP_REMOVED lines=44> */
.L_x_5785:
[----:B------:R-:W-:Y:S05]  /*a0d0*/  BSYNC B2 ;  /* 0x0000000000027941 */ /* 0x000fea0003800000 */
.L_x_5784:
        /* <DEDUP_REMOVED lines=11> */
[----:B------:R-:W-:-:S05]  /*a190*/  HADD2.F32 R44, -RZ, R42.H0_H0 ;  /* 0x2000002aff2c7230 */ /* 0x000fca0000004100 */
[----:B------:R-:W-:Y:S01]  /*a1a0*/  FADD.FTZ R135, R44, R135 ;  /* 0x000000872c877221 */ /* 0x000fe20000010000 */
[----:B------:R-:W-:Y:S01]  /*a1b0*/  IMAD.MOV.U32 R44, RZ, RZ, R45 ;  /* 0x000000ffff2c7224 */ /* 0x000fe200078e002d */
[----:B------:R-:W-:Y:S06]  /*a1c0*/  BRA `(.L_x_5789) ;  /* 0x0000000400587947 */ /* 0x000fec0003800000 */
.L_x_5788:
        /* <DEDUP_REMOVED lines=12> */
.L_x_5791:
[----:B------:R-:W-:-:S07]  /*a290*/  IMAD.MOV.U32 R105, RZ, RZ, R116 ;  /* 0x000000ffff697224 */ /* 0x000fce00078e0074 */
.L_x_5792:
[----:B------:R-:W-:Y:S05]  /*a2a0*/  BSYNC B2 ;  /* 0x0000000000027941 */ /* 0x000fea0003800000 */
.L_x_5790:
        /* <DEDUP_REMOVED lines=16> */
.L_x_5796:
[----:B------:R-:W-:Y:S05]  /*a3b0*/  BSYNC B3 ;  /* 0x0000000000037941 */ /* 0x000fea0003800000 */
.L_x_5795:
        /* <DEDUP_REMOVED lines=44> */
.L_x_5794:
[----:B------:R-:W-:Y:S05]  /*a680*/  BSYNC B2 ;  /* 0x0000000000027941 */ /* 0x000fea0003800000 */
.L_x_5793:
        /* <DEDUP_REMOVED lines=10> */
.L_x_5789:
        /* <DEDUP_REMOVED lines=12> */
.L_x_5798:
[----:B------:R-:W-:-:S07]  /*a7f0*/  IMAD.MOV.U32 R113, RZ, RZ, R116 ;  /* 0x000000ffff717224 */ /* 0x000fce00078e0074 */
.L_x_5799:
[----:B------:R-:W-:Y:S05]  /*a800*/  BSYNC B2 ;  /* 0x0000000000027941 */ /* 0x000fea0003800000 */
.L_x_5797:
        /* <DEDUP_REMOVED lines=16> */
.L_x_5803:
[----:B------:R-:W-:Y:S05]  /*a910*/  BSYNC B3 ;  /* 0x0000000000037941 */ /* 0x000fea0003800000 */
.L_x_5802:
        /* <DEDUP_REMOVED lines=44> */
.L_x_5801:
[----:B------:R-:W-:Y:S05]  /*abe0*/  BSYNC B2 ;  /* 0x0000000000027941 */ /* 0x000fea0003800000 */
.L_x_5800:
        /* <DEDUP_REMOVED lines=13> */
.L_x_5804:
        /* <DEDUP_REMOVED lines=12> */
.L_x_5807:
[----:B------:R-:W-:-:S07]  /*ad80*/  MOV R46, R116 ;  /* 0x00000074002e7202 */ /* 0x000fce0000000f00 */
.L_x_5808:
[----:B------:R-:W-:Y:S05]  /*ad90*/  BSYNC B2 ;  /* 0x0000000000027941 */ /* 0x000fea0003800000 */
.L_x_5806:
        /* <DEDUP_REMOVED lines=16> */
.L_x_5812:
[----:B------:R-:W-:Y:S05]  /*aea0*/  BSYNC B3 ;  /* 0x0000000000037941 */ /* 0x000fea0003800000 */
.L_x_5811:
        /* <DEDUP_REMOVED lines=44> */
.L_x_5810:
[----:B------:R-:W-:Y:S05]  /*b170*/  BSYNC B2 ;  /* 0x0000000000027941 */ /* 0x000fea0003800000 */
.L_x_5809:
        /* <DEDUP_REMOVED lines=10> */
.L_x_5805:
        /* <DEDUP_REMOVED lines=12> */
.L_x_5814:
[----:B------:R-:W-:-:S07]  /*b2e0*/  MOV R46, R116 ;  /* 0x00000074002e7202 */ /* 0x000fce0000000f00 */
.L_x_5815:
[----:B------:R-:W-:Y:S05]  /*b2f0*/  BSYNC B2 ;  /* 0x0000000000027941 */ /* 0x000fea0003800000 */
.L_x_5813:
        /* <DEDUP_REMOVED lines=16> */
.L_x_5819:
[----:B------:R-:W-:Y:S05]  /*b400*/  BSYNC B3 ;  /* 0x0000000000037941 */ /* 0x000fea0003800000 */
.L_x_5818:
        /* <DEDUP_REMOVED lines=44> */
.L_x_5817:
[----:B------:R-:W-:Y:S05]  /*b6d0*/  BSYNC B2 ;  /* 0x0000000000027941 */ /* 0x000fea0003800000 */
.L_x_5816:
        /* <DEDUP_REMOVED lines=13> */
.L_x_5820:
        /* <DEDUP_REMOVED lines=12> */
.L_x_5823:
[----:B------:R-:W-:-:S07]  /*b870*/  IMAD.MOV.U32 R46, RZ, RZ, R116 ;  /* 0x000000ffff2e7224 */ /* 0x000fce00078e0074 */
.L_x_5824:
[----:B------:R-:W-:Y:S05]  /*b880*/  BSYNC B2 ;  /* 0x0000000000027941 */ /* 0x000fea0003800000 */
.L_x_5822:
        /* <DEDUP_REMOVED lines=16> */
.L_x_5828:
[----:B------:R-:W-:Y:S05]  /*b990*/  BSYNC B3 ;  /* 0x0000000000037941 */ /* 0x000fea0003800000 */
.L_x_5827:
        /* <DEDUP_REMOVED lines=44> */
.L_x_5826:
[----:B------:R-:W-:Y:S05]  /*bc60*/  BSYNC B2 ;  /* 0x0000000000027941 */ /* 0x000fea0003800000 */
.L_x_5825:
        /* <DEDUP_REMOVED lines=10> */
.L_x_5821:
        /* <DEDUP_REMOVED lines=12> */
.L_x_5830:
[----:B------:R-:W-:-:S07]  /*bdd0*/  IMAD.MOV.U32 R46, RZ, RZ, R116 ;  /* 0x000000ffff2e7224 */ /* 0x000fce00078e0074 */
.L_x_5831:
[----:B------:R-:W-:Y:S05]  /*bde0*/  BSYNC B2 ;  /* 0x0000000000027941 */ /* 0x000fea0003800000 */
.L_x_5829:
        /* <DEDUP_REMOVED lines=16> */
.L_x_5835:
[----:B------:R-:W-:Y:S05]  /*bef0*/  BSYNC B3 ;  /* 0x0000000000037941 */ /* 0x000fea0003800000 */
.L_x_5834:
        /* <DEDUP_REMOVED lines=44> */
.L_x_5833:
[----:B------:R-:W-:Y:S05]  /*c1c0*/  BSYNC B2 ;  /* 0x0000000000027941 */ /* 0x000fea0003800000 */
.L_x_5832:
        /* <DEDUP_REMOVED lines=13> */
.L_x_5836:
        /* <DEDUP_REMOVED lines=12> */
.L_x_5839:
[----:B------:R-:W-:-:S07]  /*c360*/  IMAD.MOV.U32 R88, RZ, RZ, R116 ;  /* 0x000000ffff587224 */ /* 0x000fce00078e0074 */
.L_x_5840:
[----:B------:R-:W-:Y:S05]  /*c370*/  BSYNC B2 ;  /* 0x0000000000027941 */ /* 0x000fea0003800000 */
.L_x_5838:
        /* <DEDUP_REMOVED lines=16> */
.L_x_5844:
[----:B------:R-:W-:Y:S05]  /*c480*/  BSYNC B3 ;  /* 0x0000000000037941 */ /* 0x000fea0003800000 */
.L_x_5843:
        /* <DEDUP_REMOVED lines=44> */
.L_x_5842:
[----:B------:R-:W-:Y:S05]  /*c750*/  BSYNC B2 ;  /* 0x0000000000027941 */ /* 0x000fea0003800000 */
.L_x_5841:
        /* <DEDUP_REMOVED lines=10> */
.L_x_5837:
        /* <DEDUP_REMOVED lines=15> */
[----:B------:R-:W-:Y:S02]  /*c8f0*/  F2FP.F16.F32.PACK_AB R47, R154, R145 ;  /* 0x000000919a2f723e */ /* 0x000fe400000000ff */
[----:B------:R-:W-:Y:S02]  /*c900*/  F2FP.F16.F32.PACK_AB R46, R144, R135 ;  /* 0x00000087902e723e */ /* 0x000fe400000000ff */
[----:B------:R-:W-:Y:S02]  /*c910*/  F2FP.F16.F32.PACK_AB R45, R134, R125 ;  /* 0x0000007d862d723e */ /* 0x000fe400000000ff */
[----:B------:R-:W-:-:S02]  /*c920*/  F2FP.F16.F32.PACK_AB R44, R124, R117 ;  /* 0x000000757c2c723e */ /* 0x000fc400000000ff */
        /* <DEDUP_REMOVED lines=35> */
.L_x_5845:
[----:B------:R-:W-:-:S07]  /*cb60*/  VIADD R157, R157, 0x20 ;  /* 0x000000209d9d7836 */ /* 0x000fce0000000000 */
.L_x_5716:
[----:B------:R-:W-:Y:S05]  /*cb70*/  BSYNC B1 ;  /* 0x0000000000017941 */ /* 0x000fea0003800000 */
.L_x_5715:
        /* <DEDUP_REMOVED lines=29> */
.L_x_5849:
[----:B------:R-:W-:-:S07]  /*cd50*/  IMAD.MOV.U32 R118, RZ, RZ, R116 ;  /* 0x000000ffff767224 */ /* 0x000fce00078e0074 */
.L_x_5850:
[----:B------:R-:W-:Y:S05]  /*cd60*/  BSYNC B2 ;  /* 0x0000000000027941 */ /* 0x000fea0003800000 */
.L_x_5848:
        /* <DEDUP_REMOVED lines=16> */
.L_x_5854:
[----:B------:R-:W-:Y:S05]  /*ce70*/  BSYNC B3 ;  /* 0x0000000000037941 */ /* 0x000fea0003800000 */
.L_x_5853:
        /* <DEDUP_REMOVED lines=41> */
[----:B------:R-:W-:Y:S01]  /*d110*/  IMAD.MOV.U32 R146, RZ, RZ, RZ ;  /* 0x000000ffff927224 */ /* 0x000fe200078e00ff */
[----:B------:R-:W-:Y:S02]  /*d120*/  LOP3.LUT R111, R127, UR35, R136, 0x96, !PT ;  /* 0x000000237f6f7c12 */ /* 0x000fe4000f8e9688 */
[----:B------:R-:W-:-:S07]  /*d130*/  MOV R114, R126 ;  /* 0x0000007e00727202 */ /* 0x000fce0000000f00 */
.L_x_5852:
[----:B------:R-:W-:Y:S05]  /*d140*/  BSYNC B2 ;  /* 0x0000000000027941 */ /* 0x000fea0003800000 */
.L_x_5851:
[----:B------:R-:W0:Y:S01]  /*d150*/  LDC R159, c[0x0][0x294] ;  /* 0x0000a500ff9f7b82 */ /* 0x000e220000000800 */
[----:B------:R-:W-:Y:S01]  /*d160*/  HFMA2.MMA R160, -RZ, RZ, 0.1171875, 0 ;  /* 0x2f800000ffa07435 */ /* 0x000fe200000001ff */
[----:B------:R-:W-:Y:S02]  /*d170*/  I2FP.F32.U32 R113, R118 ;  /* 0x0000007600717245 */ /* 0x000fe40000201000 */
[----:B------:R-:W-:Y:S02]  /*d180*/  ISETP.NE.U32.AND P2, PT, R88, RZ, PT ;  /* 0x000000ff5800720c */ /* 0x000fe40003f45070 */
[----:B------:R-:W-:Y:S02]  /*d190*/  LOP3.LUT R32, R32, 0xffffffef, RZ, 0xc0, !PT ;  /* 0xffffffef20207812 */ /* 0x000fe400078ec0ff */
[----:B------:R-:W1:Y:S01]  /*d1a0*/  LDC R158, c[0x0][0x298] ;  /* 0x0000a600ff9e7b82 */ /* 0x000e620000000800 */
[----:B------:R-:W-:Y:S01]  /*d1b0*/  ISETP.NE.AND.EX P2, PT, R89, RZ, PT, P2 ;  /* 0x000000ff5900720c */ /* 0x000fe20003f45320 */
[----:B-----5:R-:W-:-:S02]  /*d1c0*/  HADD2.F32 R89, -RZ, R44.H0_H0 ;  /* 0x2000002cff597230 */ /* 0x020fc40000004100 */
        /* <DEDUP_REMOVED lines=8> */
[----:B------:R-:W-:Y:S01]  /*d250*/  HADD2.F32 R89, -RZ, R40.H0_H0 ;  /* 0x20000028ff597230 */ /* 0x000fe20000004100 */
[----:B------:R-:W-:-:S04]  /*d260*/  MOV R88, R146 ;  /* 0x0000009200587202 */ /* 0x000fc80000000f00 */
[----:B------:R-:W-:Y:S01]  /*d270*/  FADD.FTZ R118, R89, R118 ;  /* 0x0000007659767221 */ /* 0x000fe20000010000 */
[----:B------:R-:W-:Y:S06]  /*d280*/  BRA `(.L_x_5856) ;  /* 0x0000000400587947 */ /* 0x000fec0003800000 */
.L_x_5855:
        /* <DEDUP_REMOVED lines=12> */
.L_x_5858:
[----:B------:R-:W-:-:S07]  /*d350*/  IMAD.MOV.U32 R109, RZ, RZ, R116 ;  /* 0x000000ffff6d7224 */ /* 0x000fce00078e0074 */
.L_x_5859:
[----:B------:R-:W-:Y:S05]  /*d360*/  BSYNC B2 ;  /* 0x0000000000027941 */ /* 0x000fea0003800000 */
.L_x_5857:
        /* <DEDUP_REMOVED lines=16> */
.L_x_5863:
[----:B------:R-:W-:Y:S05]  /*d470*/  BSYNC B3 ;  /* 0x0000000000037941 */ /* 0x000fea0003800000 */
.L_x_5862:
        /* <DEDUP_REMOVED lines=44> */
.L_x_5861:
[----:B------:R-:W-:Y:S05]  /*d740*/  BSYNC B2 ;  /* 0x0000000000027941 */ /* 0x000fea0003800000 */
.L_x_5860:
        /* <DEDUP_REMOVED lines=10> */
.L_x_5856:
        /* <DEDUP_REMOVED lines=12> */
.L_x_5865:
[----:B------:R-:W-:-:S07]  /*d8b0*/  MOV R113, R116 ;  /* 0x0000007400717202 */ /* 0x000fce0000000f00 */
.L_x_5866:
[----:B------:R-:W-:Y:S05]  /*d8c0*/  BSYNC B2 ;  /* 0x0000000000027941 */ /* 0x000fea0003800000 */
.L_x_5864:
        /* <DEDUP_REMOVED lines=16> */
.L_x_5870:
[----:B------:R-:W-:Y:S05]  /*d9d0*/  BSYNC B3 ;  /* 0x0000000000037941 */ /* 0x000fea0003800000 */
.L_x_5869:
        /* <DEDUP_REMOVED lines=43> */
[----:B------:R-:W-:-:S11]  /*dc90*/  HFMA2.MMA R89, -RZ, RZ, 0, 0 ;  /* 0x00000000ff597435 */ /* 0x000fd600000001ff */
.L_x_5868:
[----:B------:R-:W-:Y:S05]  /*dca0*/  BSYNC B2 ;  /* 0x0000000000027941 */ /* 0x000fea0003800000 */
.L_x_5867:
        /* <DEDUP_REMOVED lines=15> */
.L_x_5871:
        /* <DEDUP_REMOVED lines=12> */
.L_x_5874:
[----:B------:R-:W-:-:S07]  /*de60*/  IMAD.MOV.U32 R44, RZ, RZ, R116 ;  /* 0x000000ffff2c7224 */ /* 0x000fce00078e0074 */
.L_x_5875:
[----:B------:R-:W-:Y:S05]  /*de70*/  BSYNC B2 ;  /* 0x0000000000027941 */ /* 0x000fea0003800000 */
.L_x_5873:
        /* <DEDUP_REMOVED lines=16> */
.L_x_5879:
[----:B------:R-:W-:Y:S05]  /*df80*/  BSYNC B3 ;  /* 0x0000000000037941 */ /* 0x000fea0003800000 */
.L_x_5878:
        /* <DEDUP_REMOVED lines=44> */
.L_x_5877:
[----:B------:R-:W-:Y:S05]  /*e250*/  BSYNC B2 ;  /* 0x0000000000027941 */ /* 0x000fea0003800000 */
.L_x_5876:
        /* <DEDUP_REMOVED lines=10> */
.L_x_5872:
        /* <DEDUP_REMOVED lines=12> */
.L_x_5881:
[----:B------:R-:W-:-:S07]  /*e3c0*/  MOV R44, R116 ;  /* 0x00000074002c7202 */ /* 0x000fce0000000f00 */
.L_x_5882:
[----:B------:R-:W-:Y:S05]  /*e3d0*/  BSYNC B2 ;  /* 0x0000000000027941 */ /* 0x000fea0003800000 */
.L_x_5880:
        /* <DEDUP_REMOVED lines=16> */
.L_x_5886:
[----:B------:R-:W-:Y:S05]  /*e4e0*/  BSYNC B3 ;  /* 0x0000000000037941 */ /* 0x000fea0003800000 */
.L_x_5885:
        /* <DEDUP_REMOVED lines=44> */
.L_x_5884:
[----:B------:R-:W-:Y:S05]  /*e7b0*/  BSYNC B2 ;  /* 0x0000000000027941 */ /* 0x000fea0003800000 */
.L_x_5883:
        /* <DEDUP_REMOVED lines=15> */
.L_x_5887:
        /* <DEDUP_REMOVED lines=12> */
.L_x_5890:
[----:B------:R-:W-:-:S07]  /*e970*/  IMAD.MOV.U32 R44, RZ, RZ, R116 ;  /* 0x000000ffff2c7224 */ /* 0x000fce00078e0074 */
.L_x_5891:
[----:B------:R-:W-:Y:S05]  /*e980*/  BSYNC B2 ;  /* 0x0000000000027941 */ /* 0x000fea0003800000 */
.L_x_5889:
        /* <DEDUP_REMOVED lines=16> */
.L_x_5895:
[----:B------:R-:W-:Y:S05]  /*ea90*/  BSYNC B3 ;  /* 0x0000000000037941 */ /* 0x000fea0003800000 */
.L_x_5894:
        /* <DEDUP_REMOVED lines=44> */
.L_x_5893:
[----:B------:R-:W-:Y:S05]  /*ed60*/  BSYNC B2 ;  /* 0x0000000000027941 */ /* 0x000fea0003800000 */
.L_x_5892:
        /* <DEDUP_REMOVED lines=10> */
.L_x_5888:
        /* <DEDUP_REMOVED lines=12> */
.L_x_5897:
[----:B------:R-:W-:-:S07]  /*eed0*/  MOV R44, R116 ;  /* 0x00000074002c7202 */ /* 0x000fce0000000f00 */
.L_x_5898:
[----:B------:R-:W-:Y:S05]  /*eee0*/  BSYNC B2 ;  /* 0x0000000000027941 */ /* 0x000fea0003800000 */
.L_x_5896:
        /* <DEDUP_REMOVED lines=16> */
.L_x_5902:
[----:B------:R-:W-:Y:S05]  /*eff0*/  BSYNC B3 ;  /* 0x0000000000037941 */ /* 0x000fea0003800000 */
.L_x_5901:
        /* <DEDUP_REMOVED lines=44> */
.L_x_5900:
[----:B------:R-:W-:Y:S05]  /*f2c0*/  BSYNC B2 ;  /* 0x0000000000027941 */ /* 0x000fea0003800000 */
.L_x_5899:
        /* <DEDUP_REMOVED lines=11> */
[----:B------:R-:W-:-:S05]  /*f380*/  HADD2.F32 R44, -RZ, R41.H1_H1 ;  /* 0x30000029ff2c7230 */ /* 0x000fca0000004100 */
[----:B------:R-:W-:Y:S01]  /*f390*/  FADD.FTZ R137, R44, R137 ;  /* 0x000000892c897221 */ /* 0x000fe20000010000 */
[----:B------:R-:W-:Y:S01]  /*f3a0*/  MOV R44, R89 ;  /* 0x00000059002c7202 */ /* 0x000fe20000000f00 */
[----:B------:R-:W-:Y:S06]  /*f3b0*/  BRA `(.L_x_5904) ;  /* 0x0000000400587947 */ /* 0x000fec0003800000 */
.L_x_5903:
        /* <DEDUP_REMOVED lines=12> */
.L_x_5906:
[----:B------:R-:W-:-:S07]  /*f480*/  IMAD.MOV.U32 R106, RZ, RZ, R116 ;  /* 0x000000ffff6a7224 */ /* 0x000fce00078e0074 */
.L_x_5907:
[----:B------:R-:W-:Y:S05]  /*f490*/  BSYNC B2 ;  /* 0x0000000000027941 */ /* 0x000fea0003800000 */
.L_x_5905:
        /* <DEDUP_REMOVED lines=16> */
.L_x_5911:
[----:B------:R-:W-:Y:S05]  /*f5a0*/  BSYNC B3 ;  /* 0x0000000000037941 */ /* 0x000fea0003800000 */
.L_x_5910:
        /* <DEDUP_REMOVED lines=44> */
.L_x_5909:
[----:B------:R-:W-:Y:S05]  /*f870*/  BSYNC B2 ;  /* 0x0000000000027941 */ /* 0x000fea0003800000 */
.L_x_5908:
        /* <DEDUP_REMOVED lines=10> */
.L_x_5904:
        /* <DEDUP_REMOVED lines=12> */
.L_x_5913:
[----:B------:R-:W-:-:S07]  /*f9e0*/  MOV R113, R116 ;  /* 0x0000007400717202 */ /* 0x000fce0000000f00 */
.L_x_5914:
[----:B------:R-:W-:Y:S05]  /*f9f0*/  BSYNC B2 ;  /* 0x0000000000027941 */ /* 0x000fea0003800000 */
.L_x_5912:
        /* <DEDUP_REMOVED lines=16> */
.L_x_5918:
[----:B------:R-:W-:Y:S05]  /*fb00*/  BSYNC B3 ;  /* 0x0000000000037941 */ /* 0x000fea0003800000 */
.L_x_5917:
        /* <DEDUP_REMOVED lines=44> */
.L_x_5916:
[----:B------:R-:W-:Y:S05]  /*fdd0*/  BSYNC B2 ;  /* 0x0000000000027941 */ /* 0x000fea0003800000 */
.L_x_5915:
        /* <DEDUP_REMOVED lines=15> */
.L_x_5919:
        /* <DEDUP_REMOVED lines=12> */
.L_x_5922:
[----:B------:R-:W-:-:S07]  /*ff90*/  IMAD.MOV.U32 R105, RZ, RZ, R116 ;  /* 0x000000ffff697224 */ /* 0x000fce00078e0074 */
.L_x_5923:
[----:B------:R-:W-:Y:S05]  /*ffa0*/  BSYNC B2 ;  /* 0x0000000000027941 */ /* 0x000fea0003800000 */
.L_x_5921:
        /* <DEDUP_REMOVED lines=16> */
.L_x_5927:
[----:B------:R-:W-:Y:S05]  /*100b0*/  BSYNC B3 ;  /* 0x0000000000037941 */ /* 0x000fea0003800000 */
.L_x_5926:
        /* <DEDUP_REMOVED lines=44> */
.L_x_5925:
[----:B------:R-:W-:Y:S05]  /*10380*/  BSYNC B2 ;  /* 0x0000000000027941 */ /* 0x000fea0003800000 */
.L_x_5924:
        /* <DEDUP_REMOVED lines=10> */
.L_x_5920:
        /* <DEDUP_REMOVED lines=12> */
.L_x_5929:
[----:B------:R-:W-:-:S07]  /*104f0*/  MOV R113, R116 ;  /* 0x0000007400717202 */ /* 0x000fce0000000f00 */
.L_x_5930:
[----:B------:R-:W-:Y:S05]  /*10500*/  BSYNC B2 ;  /* 0x0000000000027941 */ /* 0x000fea0003800000 */
.L_x_5928:
        /* <DEDUP_REMOVED lines=16> */
.L_x_5934:
[----:B------:R-:W-:Y:S05]  /*10610*/  BSYNC B3 ;  /* 0x0000000000037941 */ /* 0x000fea0003800000 */
.L_x_5933:
        /* <DEDUP_REMOVED lines=44> */
.L_x_5932:
[----:B------:R-:W-:Y:S05]  /*108e0*/  BSYNC B2 ;  /* 0x0000000000027941 */ /* 0x000fea0003800000 */
.L_x_5931:
        /* <DEDUP_REMOVED lines=9> */
[----:B------:R-:W-:-:S05]  /*10980*/  HADD2.F32 R44, -RZ, R42.H1_H1 ;  /* 0x3000002aff2c7230 */ /* 0x000fca0000004100 */
[----:B------:R-:W-:Y:S01]  /*10990*/  FADD.FTZ R147, R44, R147 ;  /* 0x000000932c937221 */ /* 0x000fe20000010000 */
[----:B------:R-:W-:Y:S01]  /*109a0*/  MOV R44, R45 ;  /* 0x0000002d002c7202 */ /* 0x000fe20000000f00 */
[----:B------:R-:W-:Y:S06]  /*109b0*/  BRA `(.L_x_5936) ;  /* 0x0000000400587947 */ /* 0x000fec0003800000 */
.L_x_5935:
        /* <DEDUP_REMOVED lines=12> */
.L_x_5938:
[----:B------:R-:W-:-:S07]  /*10a80*/  IMAD.MOV.U32 R46, RZ, RZ, R116 ;  /* 0x000000ffff2e7224 */ /* 0x000fce00078e0074 */
.L_x_5939:
[----:B------:R-:W-:Y:S05]  /*10a90*/  BSYNC B2 ;  /* 0x0000000000027941 */ /* 0x000fea0003800000 */
.L_x_5937:
        /* <DEDUP_REMOVED lines=16> */
.L_x_5943:
[----:B------:R-:W-:Y:S05]  /*10ba0*/  BSYNC B3 ;  /* 0x0000000000037941 */ /* 0x000fea0003800000 */
.L_x_5942:
        /* <DEDUP_REMOVED lines=44> */
.L_x_5941:
[----:B------:R-:W-:Y:S05]  /*10e70*/  BSYNC B2 ;  /* 0x0000000000027941 */ /* 0x000fea0003800000 */
.L_x_5940:
        /* <DEDUP_REMOVED lines=10> */
.L_x_5936:
        /* <DEDUP_REMOVED lines=12> */
.L_x_5945:
[----:B------:R-:W-:-:S07]  /*10fe0*/  MOV R46, R116 ;  /* 0x00000074002e7202 */ /* 0x000fce0000000f00 */
.L_x_5946:
[----:B------:R-:W-:Y:S05]  /*10ff0*/  BSYNC B2 ;  /* 0x0000000000027941 */ /* 0x000fea0003800000 */
.L_x_5944:
        /* <DEDUP_REMOVED lines=16> */
.L_x_5950:
[----:B------:R-:W-:Y:S05]  /*11100*/  BSYNC B3 ;  /* 0x0000000000037941 */ /* 0x000fea0003800000 */
.L_x_5949:
        /* <DEDUP_REMOVED lines=44> */
.L_x_5948:
[----:B------:R-:W-:Y:S05]  /*113d0*/  BSYNC B2 ;  /* 0x0000000000027941 */ /* 0x000fea0003800000 */
.L_x_5947:
        /* <DEDUP_REMOVED lines=13> */
.L_x_5951:
        /* <DEDUP_REMOVED lines=12> */
.L_x_5954:
[----:B------:R-:W-:-:S07]  /*11570*/  IMAD.MOV.U32 R46, RZ, RZ, R116 ;  /* 0x000000ffff2e7224 */ /* 0x000fce00078e0074 */
.L_x_5955:
[----:B------:R-:W-:Y:S05]  /*11580*/  BSYNC B2 ;  /* 0x0000000000027941 */ /* 0x000fea0003800000 */
.L_x_5953:
        /* <DEDUP_REMOVED lines=16> */
.L_x_5959:
[----:B------:R-:W-:Y:S05]  /*11690*/  BSYNC B3 ;  /* 0x0000000000037941 */ /* 0x000fea0003800000 */
.L_x_5958:
        /* <DEDUP_REMOVED lines=44> */
.L_x_5957:
[----:B------:R-:W-:Y:S05]  /*11960*/  BSYNC B2 ;  /* 0x0000000000027941 */ /* 0x000fea0003800000 */
.L_x_5956:
        /* <DEDUP_REMOVED lines=10> */
.L_x_5952:
        /* <DEDUP_REMOVED lines=12> */
.L_x_5961:
[----:B------:R-:W-:-:S07]  /*11ad0*/  MOV R46, R116 ;  /* 0x00000074002e7202 */ /* 0x000fce0000000f00 */
.L_x_5962:
[----:B------:R-:W-:Y:S05]  /*11ae0*/  BSYNC B2 ;  /* 0x0000000000027941 */ /* 0x000fea0003800000 */
.L_x_5960:
        /* <DEDUP_REMOVED lines=16> */
.L_x_5966:
[----:B------:R-:W-:Y:S05]  /*11bf0*/  BSYNC B3 ;  /* 0x0000000000037941 */ /* 0x000fea0003800000 */
.L_x_5965:
        /* <DEDUP_REMOVED lines=44> */
.L_x_5964:
[----:B------:R-:W-:Y:S05]  /*11ec0*/  BSYNC B2 ;  /* 0x0000000000027941 */ /* 0x000fea0003800000 */
.L_x_5963:
        /* <DEDUP_REMOVED lines=13> */
.L_x_5967:
        /* <DEDUP_REMOVED lines=12> */
.L_x_5970:
[----:B------:R-:W-:-:S07]  /*12060*/  IMAD.MOV.U32 R88, RZ, RZ, R116 ;  /* 0x000000ffff587224 */ /* 0x000fce00078e0074 */
.L_x_5971:
[----:B------:R-:W-:Y:S05]  /*12070*/  BSYNC B2 ;  /* 0x0000000000027941 */ /* 0x000fea0003800000 */
.L_x_5969:
        /* <DEDUP_REMOVED lines=16> */
.L_x_5975:
[----:B------:R-:W-:Y:S05]  /*12180*/  BSYNC B3 ;  /* 0x0000000000037941 */ /* 0x000fea0003800000 */
.L_x_5974:
        /* <DEDUP_REMOVED lines=44> */
.L_x_5973:
[----:B------:R-:W-:Y:S05]  /*12450*/  BSYNC B2 ;  /* 0x0000000000027941 */ /* 0x000fea0003800000 */
.L_x_5972:
        /* <DEDUP_REMOVED lines=10> */
.L_x_5968:
        /* <DEDUP_REMOVED lines=54> */
.L_x_5976:
[----:B------:R-:W-:-:S07]  /*12860*/  IADD3 R157, R157, 0x20, RZ ;  /* 0x000000209d9d7810 */ /* 0x000fce0007ffe0ff */
.L_x_5847:
[----:B------:R-:W-:Y:S05]  /*12870*/  BSYNC B1 ;  /* 0x0000000000017941 */ /* 0x000fea0003800000 */
.L_x_5846:
        /* <DEDUP_REMOVED lines=29> */
.L_x_5980:
[----:B------:R-:W-:-:S07]  /*12a50*/  IMAD.MOV.U32 R119, RZ, RZ, R116 ;  /* 0x000000ffff777224 */ /* 0x000fce00078e0074 */
.L_x_5981:
[----:B------:R-:W-:Y:S05]  /*12a60*/  BSYNC B2 ;  /* 0x0000000000027941 */ /* 0x000fea0003800000 */
.L_x_5979:
        /* <DEDUP_REMOVED lines=16> */
.L_x_5985:
[----:B------:R-:W-:Y:S05]  /*12b70*/  BSYNC B3 ;  /* 0x0000000000037941 */ /* 0x000fea0003800000 */
.L_x_5984:
        /* <DEDUP_REMOVED lines=44> */
.L_x_5983:
[----:B------:R-:W-:Y:S05]  /*12e40*/  BSYNC B2 ;  /* 0x0000000000027941 */ /* 0x000fea0003800000 */
.L_x_5982:
        /* <DEDUP_REMOVED lines=20> */
.L_x_5986:
        /* <DEDUP_REMOVED lines=12> */
.L_x_5989:
[----:B------:R-:W-:-:S07]  /*13050*/  IMAD.MOV.U32 R109, RZ, RZ, R116 ;  /* 0x000000ffff6d7224 */ /* 0x000fce00078e0074 */
.L_x_5990:
[----:B------:R-:W-:Y:S05]  /*13060*/  BSYNC B2 ;  /* 0x0000000000027941 */ /* 0x000fea0003800000 */
.L_x_5988:
        /* <DEDUP_REMOVED lines=16> */
.L_x_5994:
[----:B------:R-:W-:Y:S05]  /*13170*/  BSYNC B3 ;  /* 0x0000000000037941 */ /* 0x000fea0003800000 */
.L_x_5993:
        /* <DEDUP_REMOVED lines=44> */
.L_x_5992:
[----:B------:R-:W-:Y:S05]  /*13440*/  BSYNC B2 ;  /* 0x0000000000027941 */ /* 0x000fea0003800000 */
.L_x_5991:
        /* <DEDUP_REMOVED lines=10> */
.L_x_5987:
        /* <DEDUP_REMOVED lines=12> */
.L_x_5996:
[----:B------:R-:W-:-:S07]  /*135b0*/  MOV R113, R116 ;  /* 0x0000007400717202 */ /* 0x000fce0000000f00 */
.L_x_5997:
[----:B------:R-:W-:Y:S05]  /*135c0*/  BSYNC B2 ;  /* 0x0000000000027941 */ /* 0x000fea0003800000 */
.L_x_5995:
        /* <DEDUP_REMOVED lines=16> */
.L_x_6001:
[----:B------:R-:W-:Y:S05]  /*136d0*/  BSYNC B3 ;  /* 0x0000000000037941 */ /* 0x000fea0003800000 */
.L_x_6000:
        /* <DEDUP_REMOVED lines=44> */
.L_x_5999:
[----:B------:R-:W-:Y:S05]  /*139a0*/  BSYNC B2 ;  /* 0x0000000000027941 */ /* 0x000fea0003800000 */
.L_x_5998:
        /* <DEDUP_REMOVED lines=15> */
.L_x_6002:
        /* <DEDUP_REMOVED lines=12> */
.L_x_6005:
[----:B------:R-:W-:-:S07]  /*13b60*/  IMAD.MOV.U32 R44, RZ, RZ, R116 ;  /* 0x000000ffff2c7224 */ /* 0x000fce00078e0074 */
.L_x_6006:
[----:B------:R-:W-:Y:S05]  /*13b70*/  BSYNC B2 ;  /* 0x0000000000027941 */ /* 0x000fea0003800000 */
.L_x_6004:
        /* <DEDUP_REMOVED lines=16> */
.L_x_6010:
[----:B------:R-:W-:Y:S05]  /*13c80*/  BSYNC B3 ;  /* 0x0000000000037941 */ /* 0x000fea0003800000 */
.L_x_6009:
        /* <DEDUP_REMOVED lines=44> */
.L_x_6008:
[----:B------:R-:W-:Y:S05]  /*13f50*/  BSYNC B2 ;  /* 0x0000000000027941 */ /* 0x000fea0003800000 */
.L_x_6007:
        /* <DEDUP_REMOVED lines=10> */
.L_x_6003:
        /* <DEDUP_REMOVED lines=12> */
.L_x_6012:
[----:B------:R-:W-:-:S07]  /*140c0*/  MOV R44, R116 ;  /* 0x00000074002c7202 */ /* 0x000fce0000000f00 */
.L_x_6013:
[----:B------:R-:W-:Y:S05]  /*140d0*/  BSYNC B2 ;  /* 0x0000000000027941 */ /* 0x000fea0003800000 */
.L_x_6011:
        /* <DEDUP_REMOVED lines=16> */
.L_x_6017:
[----:B------:R-:W-:Y:S05]  /*141e0*/  BSYNC B3 ;  /* 0x0000000000037941 */ /* 0x000fea0003800000 */
.L_x_6016:
        /* <DEDUP_REMOVED lines=44> */
.L_x_6015:
[----:B------:R-:W-:Y:S05]  /*144b0*/  BSYNC B2 ;  /* 0x0000000000027941 */ /* 0x000fea0003800000 */
.L_x_6014:
        /* <DEDUP_REMOVED lines=15> */
.L_x_6018:
        /* <DEDUP_REMOVED lines=12> */
.L_x_6021:
[----:B------:R-:W-:-:S07]  /*14670*/  IMAD.MOV.U32 R44, RZ, RZ, R116 ;  /* 0x000000ffff2c7224 */ /* 0x000fce00078e0074 */
.L_x_6022:
[----:B------:R-:W-:Y:S05]  /*14680*/  BSYNC B2 ;  /* 0x0000000000027941 */ /* 0x000fea0003800000 */
.L_x_6020:
        /* <DEDUP_REMOVED lines=16> */
.L_x_6026:
[----:B------:R-:W-:Y:S05]  /*14790*/  BSYNC B3 ;  /* 0x0000000000037941 */ /* 0x000fea0003800000 */
.L_x_6025:
        /* <DEDUP_REMOVED lines=44> */
.L_x_6024:
[----:B------:R-:W-:Y:S05]  /*14a60*/  BSYNC B2 ;  /* 0x0000000000027941 */ /* 0x000fea0003800000 */
.L_x_6023:
        /* <DEDUP_REMOVED lines=10> */
.L_x_6019:
        /* <DEDUP_REMOVED lines=12> */
.L_x_6028:
[----:B------:R-:W-:-:S07]  /*14bd0*/  MOV R44, R116 ;  /* 0x00000074002c7202 */ /* 0x000fce0000000f00 */
.L_x_6029:
[----:B------:R-:W-:Y:S05]  /*14be0*/  BSYNC B2 ;  /* 0x0000000000027941 */ /* 0x000fea0003800000 */
.L_x_6027:
        /* <DEDUP_REMOVED lines=16> */
.L_x_6033:
[----:B------:R-:W-:Y:S05]  /*14cf0*/  BSYNC B3 ;  /* 0x0000000000037941 */ /* 0x000fea0003800000 */
.L_x_6032:
        /* <DEDUP_REMOVED lines=44> */
.L_x_6031:
[----:B------:R-:W-:Y:S05]  /*14fc0*/  BSYNC B2 ;  /* 0x0000000000027941 */ /* 0x000fea0003800000 */
.L_x_6030:
        /* <DEDUP_REMOVED lines=15> */
.L_x_6034:
        /* <DEDUP_REMOVED lines=12> */
.L_x_6037:
[----:B------:R-:W-:-:S07]  /*15180*/  IMAD.MOV.U32 R106, RZ, RZ, R116 ;  /* 0x000000ffff6a7224 */ /* 0x000fce00078e0074 */
.L_x_6038:
[----:B------:R-:W-:Y:S05]  /*15190*/  BSYNC B2 ;  /* 0x0000000000027941 */ /* 0x000fea0003800000 */
.L_x_6036:
        /* <DEDUP_REMOVED lines=16> */
.L_x_6042:
[----:B------:R-:W-:Y:S05]  /*152a0*/  BSYNC B3 ;  /* 0x0000000000037941 */ /* 0x000fea0003800000 */
.L_x_6041:
        /* <DEDUP_REMOVED lines=44> */
.L_x_6040:
[----:B------:R-:W-:Y:S05]  /*15570*/  BSYNC B2 ;  /* 0x0000000000027941 */ /* 0x000fea0003800000 */
.L_x_6039:
        /* <DEDUP_REMOVED lines=10> */
.L_x_6035:
        /* <DEDUP_REMOVED lines=12> */
.L_x_6044:
[----:B------:R-:W-:-:S07]  /*156e0*/  MOV R113, R116 ;  /* 0x0000007400717202 */ /* 0x000fce0000000f00 */
.L_x_6045:
[----:B------:R-:W-:Y:S05]  /*156f0*/  BSYNC B2 ;  /* 0x0000000000027941 */ /* 0x000fea0003800000 */
.L_x_6043:
        /* <DEDUP_REMOVED lines=16> */
.L_x_6049:
[----:B------:R-:W-:Y:S05]  /*15800*/  BSYNC B3 ;  /* 0x0000000000037941 */ /* 0x000fea0003800000 */
.L_x_6048:
        /* <DEDUP_REMOVED lines=44> */
.L_x_6047:
[----:B------:R-:W-:Y:S05]  /*15ad0*/  BSYNC B2 ;  /* 0x0000000000027941 */ /* 0x000fea0003800000 */
.L_x_6046:
        /* <DEDUP_REMOVED lines=13> */
[----:B------:R-:W-:Y:S01]  /*15bb0*/  MOV R44, R45 ;  /* 0x0000002d002c7202 */ /* 0x000fe20000000f00 */
[----:B------:R-:W-:Y:S06]  /*15bc0*/  BRA `(.L_x_6051) ;  /* 0x0000000400587947 */ /* 0x000fec0003800000 */
.L_x_6050:
        /* <DEDUP_REMOVED lines=12> */
.L_x_6053:
[----:B------:R-:W-:-:S07]  /*15c90*/  IMAD.MOV.U32 R105, RZ, RZ, R116 ;  /* 0x000000ffff697224 */ /* 0x000fce00078e0074 */
.L_x_6054:
[----:B------:R-:W-:Y:S05]  /*15ca0*/  BSYNC B2 ;  /* 0x0000000000027941 */ /* 0x000fea0003800000 */
.L_x_6052:
        /* <DEDUP_REMOVED lines=16> */
.L_x_6058:
[----:B------:R-:W-:Y:S05]  /*15db0*/  BSYNC B3 ;  /* 0x0000000000037941 */ /* 0x000fea0003800000 */
.L_x_6057:
        /* <DEDUP_REMOVED lines=44> */
.L_x_6056:
[----:B------:R-:W-:Y:S05]  /*16080*/  BSYNC B2 ;  /* 0x0000000000027941 */ /* 0x000fea0003800000 */
.L_x_6055:
        /* <DEDUP_REMOVED lines=10> */
.L_x_6051:
        /* <DEDUP_REMOVED lines=12> */
.L_x_6060:
[----:B------:R-:W-:-:S07]  /*161f0*/  MOV R113, R116 ;  /* 0x0000007400717202 */ /* 0x000fce0000000f00 */
.L_x_6061:
[----:B------:R-:W-:Y:S05]  /*16200*/  BSYNC B2 ;  /* 0x0000000000027941 */ /* 0x000fea0003800000 */
.L_x_6059:
        /* <DEDUP_REMOVED lines=16> */
.L_x_6065:
[----:B------:R-:W-:Y:S05]  /*16310*/  BSYNC B3 ;  /* 0x0000000000037941 */ /* 0x000fea0003800000 */
.L_x_6064:
        /* <DEDUP_REMOVED lines=44> */
.L_x_6063:
[----:B------:R-:W-:Y:S05]  /*165e0*/  BSYNC B2 ;  /* 0x0000000000027941 */ /* 0x000fea0003800000 */
.L_x_6062:
        /* <DEDUP_REMOVED lines=13> */
.L_x_6066:
        /* <DEDUP_REMOVED lines=12> */
.L_x_6069:
[----:B------:R-:W-:-:S07]  /*16780*/  IMAD.MOV.U32 R46, RZ, RZ, R116 ;  /* 0x000000ffff2e7224 */ /* 0x000fce00078e0074 */
.L_x_6070:
[----:B------:R-:W-:Y:S05]  /*16790*/  BSYNC B2 ;  /* 0x0000000000027941 */ /* 0x000fea0003800000 */
.L_x_6068:
        /* <DEDUP_REMOVED lines=16> */
.L_x_6074:
[----:B------:R-:W-:Y:S05]  /*168a0*/  BSYNC B3 ;  /* 0x0000000000037941 */ /* 0x000fea0003800000 */
.L_x_6073:
        /* <DEDUP_REMOVED lines=44> */
.L_x_6072:
[----:B------:R-:W-:Y:S05]  /*16b70*/  BSYNC B2 ;  /* 0x0000000000027941 */ /* 0x000fea0003800000 */
.L_x_6071:
        /* <DEDUP_REMOVED lines=10> */
.L_x_6067:
        /* <DEDUP_REMOVED lines=12> */
.L_x_6076:
[----:B------:R-:W-:-:S07]  /*16ce0*/  MOV R46, R116 ;  /* 0x00000074002e7202 */ /* 0x000fce0000000f00 */
.L_x_6077:
[----:B------:R-:W-:Y:S05]  /*16cf0*/  BSYNC B2 ;  /* 0x0000000000027941 */ /* 0x000fea0003800000 */
.L_x_6075:
        /* <DEDUP_REMOVED lines=16> */
.L_x_6081:
[----:B------:R-:W-:Y:S05]  /*16e00*/  BSYNC B3 ;  /* 0x0000000000037941 */ /* 0x000fea0003800000 */
.L_x_6080:
        /* <DEDUP_REMOVED lines=44> */
.L_x_6079:
[----:B------:R-:W-:Y:S05]  /*170d0*/  BSYNC B2 ;  /* 0x0000000000027941 */ /* 0x000fea0003800000 */
.L_x_6078:
        /* <DEDUP_REMOVED lines=13> */
.L_x_6082:
        /* <DEDUP_REMOVED lines=12> */
.L_x_6085:
[----:B------:R-:W-:-:S07]  /*17270*/  IMAD.MOV.U32 R46, RZ, RZ, R116 ;  /* 0x000000ffff2e7224 */ /* 0x000fce00078e0074 */
.L_x_6086:
[----:B------:R-:W-:Y:S05]  /*17280*/  BSYNC B2 ;  /* 0x0000000000027941 */ /* 0x000fea0003800000 */
.L_x_6084:
        /* <DEDUP_REMOVED lines=16> */
.L_x_6090:
[----:B------:R-:W-:Y:S05]  /*17390*/  BSYNC B3 ;  /* 0x0000000000037941 */ /* 0x000fea0003800000 */
.L_x_6089:
        /* <DEDUP_REMOVED lines=44> */
.L_x_6088:
[----:B------:R-:W-:Y:S05]  /*17660*/  BSYNC B2 ;  /* 0x0000000000027941 */ /* 0x000fea0003800000 */
.L_x_6087:
        /* <DEDUP_REMOVED lines=10> */
.L_x_6083:
        /* <DEDUP_REMOVED lines=12> */
.L_x_6092:
[----:B------:R-:W-:-:S07]  /*177d0*/  MOV R46, R116 ;  /* 0x00000074002e7202 */ /* 0x000fce0000000f00 */
.L_x_6093:
[----:B------:R-:W-:Y:S05]  /*177e0*/  BSYNC B2 ;  /* 0x0000000000027941 */ /* 0x000fea0003800000 */
.L_x_6091:
        /* <DEDUP_REMOVED lines=16> */
.L_x_6097:
[----:B------:R-:W-:Y:S05]  /*178f0*/  BSYNC B3 ;  /* 0x0000000000037941 */ /* 0x000fea0003800000 */
.L_x_6096:
        /* <DEDUP_REMOVED lines=44> */
.L_x_6095:
[----:B------:R-:W-:Y:S05]  /*17bc0*/  BSYNC B2 ;  /* 0x0000000000027941 */ /* 0x000fea0003800000 */
.L_x_6094:
        /* <DEDUP_REMOVED lines=13> */
.L_x_6098:
        /* <DEDUP_REMOVED lines=12> */
.L_x_6101:
[----:B------:R-:W-:-:S07]  /*17d60*/  IMAD.MOV.U32 R88, RZ, RZ, R116 ;  /* 0x000000ffff587224 */ /* 0x000fce00078e0074 */
.L_x_6102:
[----:B------:R-:W-:Y:S05]  /*17d70*/  BSYNC B2 ;  /* 0x0000000000027941 */ /* 0x000fea0003800000 */
.L_x_6100:
        /* <DEDUP_REMOVED lines=16> */
.L_x_6106:
[----:B------:R-:W-:Y:S05]  /*17e80*/  BSYNC B3 ;  /* 0x0000000000037941 */ /* 0x000fea0003800000 */
.L_x_6105:
        /* <DEDUP_REMOVED lines=44> */
.L_x_6104:
[----:B------:R-:W-:Y:S05]  /*18150*/  BSYNC B2 ;  /* 0x0000000000027941 */ /* 0x000fea0003800000 */
.L_x_6103:
        /* <DEDUP_REMOVED lines=10> */
.L_x_6099:
        /* <DEDUP_REMOVED lines=54> */
.L_x_6107:
[----:B------:R-:W-:-:S07]  /*18560*/  IADD3 R157, R157, 0x20, RZ ;  /* 0x000000209d9d7810 */ /* 0x000fce0007ffe0ff */
.L_x_5978:
[----:B------:R-:W-:Y:S05]  /*18570*/  BSYNC B1 ;  /* 0x0000000000017941 */ /* 0x000fea0003800000 */
.L_x_5977:
        /* <DEDUP_REMOVED lines=29> */
.L_x_6111:
[----:B------:R-:W-:-:S07]  /*18750*/  IMAD.MOV.U32 R120, RZ, RZ, R116 ;  /* 0x000000ffff787224 */ /* 0x000fce00078e0074 */
.L_x_6112:
[----:B------:R-:W-:Y:S05]  /*18760*/  BSYNC B2 ;  /* 0x0000000000027941 */ /* 0x000fea0003800000 */
.L_x_6110:
        /* <DEDUP_REMOVED lines=16> */
.L_x_6116:
[----:B------:R-:W-:Y:S05]  /*18870*/  BSYNC B3 ;  /* 0x0000000000037941 */ /* 0x000fea0003800000 */
.L_x_6115:
        /* <DEDUP_REMOVED lines=44> */
.L_x_6114:
[----:B------:R-:W-:Y:S05]  /*18b40*/  BSYNC B2 ;  /* 0x0000000000027941 */ /* 0x000fea0003800000 */
.L_x_6113:
        /* <DEDUP_REMOVED lines=20> */
.L_x_6117:
        /* <DEDUP_REMOVED lines=12> */
.L_x_6120:
[----:B------:R-:W-:-:S07]  /*18d50*/  IMAD.MOV.U32 R109, RZ, RZ, R116 ;  /* 0x000000ffff6d7224 */ /* 0x000fce00078e0074 */
.L_x_6121:
[----:B------:R-:W-:Y:S05]  /*18d60*/  BSYNC B2 ;  /* 0x0000000000027941 */ /* 0x000fea0003800000 */
.L_x_6119:
        /* <DEDUP_REMOVED lines=16> */
.L_x_6125:
[----:B------:R-:W-:Y:S05]  /*18e70*/  BSYNC B3 ;  /* 0x0000000000037941 */ /* 0x000fea0003800000 */
.L_x_6124:
        /* <DEDUP_REMOVED lines=44> */
.L_x_6123:
[----:B------:R-:W-:Y:S05]  /*19140*/  BSYNC B2 ;  /* 0x0000000000027941 */ /* 0x000fea0003800000 */
.L_x_6122:
        /* <DEDUP_REMOVED lines=10> */
.L_x_6118:
        /* <DEDUP_REMOVED lines=12> */
.L_x_6127:
[----:B------:R-:W-:-:S07]  /*192b0*/  MOV R113, R116 ;  /* 0x0000007400717202 */ /* 0x000fce0000000f00 */
.L_x_6128:
[----:B------:R-:W-:Y:S05]  /*192c0*/  BSYNC B2 ;  /* 0x0000000000027941 */ /* 0x000fea0003800000 */
.L_x_6126:
        /* <DEDUP_REMOVED lines=16> */
.L_x_6132:
[----:B------:R-:W-:Y:S05]  /*193d0*/  BSYNC B3 ;  /* 0x0000000000037941 */ /* 0x000fea0003800000 */
.L_x_6131:
        /* <DEDUP_REMOVED lines=44> */
.L_x_6130:
[----:B------:R-:W-:Y:S05]  /*196a0*/  BSYNC B2 ;  /* 0x0000000000027941 */ /* 0x000fea0003800000 */
.L_x_6129:
        /* <DEDUP_REMOVED lines=15> */
.L_x_6133:
        /* <DEDUP_REMOVED lines=12> */
.L_x_6136:
[----:B------:R-:W-:-:S07]  /*19860*/  IMAD.MOV.U32 R44, RZ, RZ, R116 ;  /* 0x000000ffff2c7224 */ /* 0x000fce00078e0074 */
.L_x_6137:
[----:B------:R-:W-:Y:S05]  /*19870*/  BSYNC B2 ;  /* 0x0000000000027941 */ /* 0x000fea0003800000 */
.L_x_6135:
        /* <DEDUP_REMOVED lines=16> */
.L_x_6141:
[----:B------:R-:W-:Y:S05]  /*19980*/  BSYNC B3 ;  /* 0x0000000000037941 */ /* 0x000fea0003800000 */
.L_x_6140:
        /* <DEDUP_REMOVED lines=44> */
.L_x_6139:
[----:B------:R-:W-:Y:S05]  /*19c50*/  BSYNC B2 ;  /* 0x0000000000027941 */ /* 0x000fea0003800000 */
.L_x_6138:
        /* <DEDUP_REMOVED lines=10> */
.L_x_6134:
        /* <DEDUP_REMOVED lines=12> */
.L_x_6143:
[----:B------:R-:W-:-:S07]  /*19dc0*/  MOV R44, R116 ;  /* 0x00000074002c7202 */ /* 0x000fce0000000f00 */
.L_x_6144:
[----:B------:R-:W-:Y:S05]  /*19dd0*/  BSYNC B2 ;  /* 0x0000000000027941 */ /* 0x000fea0003800000 */
.L_x_6142:
        /* <DEDUP_REMOVED lines=16> */
.L_x_6148:
[----:B------:R-:W-:Y:S05]  /*19ee0*/  BSYNC B3 ;  /* 0x0000000000037941 */ /* 0x000fea0003800000 */
.L_x_6147:
        /* <DEDUP_REMOVED lines=44> */
.L_x_6146:
[----:B------:R-:W-:Y:S05]  /*1a1b0*/  BSYNC B2 ;  /* 0x0000000000027941 */ /* 0x000fea0003800000 */
.L_x_6145:
        /* <DEDUP_REMOVED lines=15> */
.L_x_6149:
        /* <DEDUP_REMOVED lines=12> */
.L_x_6152:
[----:B------:R-:W-:-:S07]  /*1a370*/  IMAD.MOV.U32 R44, RZ, RZ, R116 ;  /* 0x000000ffff2c7224 */ /* 0x000fce00078e0074 */
.L_x_6153:
[----:B------:R-:W-:Y:S05]  /*1a380*/  BSYNC B2 ;  /* 0x0000000000027941 */ /* 0x000fea0003800000 */
.L_x_6151:
        /* <DEDUP_REMOVED lines=16> */
.L_x_6157:
[----:B------:R-:W-:Y:S05]  /*1a490*/  BSYNC B3 ;  /* 0x0000000000037941 */ /* 0x000fea0003800000 */
.L_x_6156:
        /* <DEDUP_REMOVED lines=44> */
.L_x_6155:
[----:B------:R-:W-:Y:S05]  /*1a760*/  BSYNC B2 ;  /* 0x0000000000027941 */ /* 0x000fea0003800000 */
.L_x_6154:
        /* <DEDUP_REMOVED lines=10> */
.L_x_6150:
        /* <DEDUP_REMOVED lines=12> */
.L_x_6159:
[----:B------:R-:W-:-:S07]  /*1a8d0*/  MOV R44, R116 ;  /* 0x00000074002c7202 */ /* 0x000fce0000000f00 */
.L_x_6160:
[----:B------:R-:W-:Y:S05]  /*1a8e0*/  BSYNC B2 ;  /* 0x0000000000027941 */ /* 0x000fea0003800000 */
.L_x_6158:
        /* <DEDUP_REMOVED lines=16> */
.L_x_6164:
[----:B------:R-:W-:Y:S05]  /*1a9f0*/  BSYNC B3 ;  /* 0x0000000000037941 */ /* 0x000fea0003800000 */
.L_x_6163:
        /* <DEDUP_REMOVED lines=44> */
.L_x_6162:
[----:B------:R-:W-:Y:S05]  /*1acc0*/  BSYNC B2 ;  /* 0x0000000000027941 */ /* 0x000fea0003800000 */
.L_x_6161:
        /* <DEDUP_REMOVED lines=15> */
.L_x_6165:
        /* <DEDUP_REMOVED lines=12> */
.L_x_6168:
[----:B------:R-:W-:-:S07]  /*1ae80*/  IMAD.MOV.U32 R106, RZ, RZ, R116 ;  /* 0x000000ffff6a7224 */ /* 0x000fce00078e0074 */
.L_x_6169:
[----:B------:R-:W-:Y:S05]  /*1ae90*/  BSYNC B2 ;  /* 0x0000000000027941 */ /* 0x000fea0003800000 */
.L_x_6167:
        /* <DEDUP_REMOVED lines=16> */
.L_x_6173:
[----:B------:R-:W-:Y:S05]  /*1afa0*/  BSYNC B3 ;  /* 0x0000000000037941 */ /* 0x000fea0003800000 */
.L_x_6172:
        /* <DEDUP_REMOVED lines=44> */
.L_x_6171:
[----:B------:R-:W-:Y:S05]  /*1b270*/  BSYNC B2 ;  /* 0x0000000000027941 */ /* 0x000fea0003800000 */
.L_x_6170:
        /* <DEDUP_REMOVED lines=10> */
.L_x_6166:
        /* <DEDUP_REMOVED lines=12> */
.L_x_6175:
[----:B------:R-:W-:-:S07]  /*1b3e0*/  MOV R113, R116 ;  /* 0x0000007400717202 */ /* 0x000fce0000000f00 */
.L_x_6176:
[----:B------:R-:W-:Y:S05]  /*1b3f0*/  BSYNC B2 ;  /* 0x0000000000027941 */ /* 0x000fea0003800000 */
.L_x_6174:
        /* <DEDUP_REMOVED lines=16> */
.L_x_6180:
[----:B------:R-:W-:Y:S05]  /*1b500*/  BSYNC B3 ;  /* 0x0000000000037941 */ /* 0x000fea0003800000 */
.L_x_6179:
        /* <DEDUP_REMOVED lines=44> */
.L_x_6178:
[----:B------:R-:W-:Y:S05]  /*1b7d0*/  BSYNC B2 ;  /* 0x0000000000027941 */ /* 0x000fea0003800000 */
.L_x_6177:
        /* <DEDUP_REMOVED lines=15> */
.L_x_6181:
        /* <DEDUP_REMOVED lines=12> */
.L_x_6184:
[----:B------:R-:W-:-:S07]  /*1b990*/  IMAD.MOV.U32 R105, RZ, RZ, R116 ;  /* 0x000000ffff697224 */ /* 0x000fce00078e0074 */
.L_x_6185:
[----:B------:R-:W-:Y:S05]  /*1b9a0*/  BSYNC B2 ;  /* 0x0000000000027941 */ /* 0x000fea0003800000 */
.L_x_6183:
        /* <DEDUP_REMOVED lines=16> */
.L_x_6189:
[----:B------:R-:W-:Y:S05]  /*1bab0*/  BSYNC B3 ;  /* 0x0000000000037941 */ /* 0x000fea0003800000 */
.L_x_6188:
        /* <DEDUP_REMOVED lines=44> */
.L_x_6187:
[----:B------:R-:W-:Y:S05]  /*1bd80*/  BSYNC B2 ;  /* 0x0000000000027941 */ /* 0x000fea0003800000 */
.L_x_6186:
        /* <DEDUP_REMOVED lines=10> */
.L_x_6182:
        /* <DEDUP_REMOVED lines=12> */
.L_x_6191:
[----:B------:R-:W-:-:S07]  /*1bef0*/  MOV R113, R116 ;  /* 0x0000007400717202 */ /* 0x000fce0000000f00 */
.L_x_6192:
[----:B------:R-:W-:Y:S05]  /*1bf00*/  BSYNC B2 ;  /* 0x0000000000027941 */ /* 0x000fea0003800000 */
.L_x_6190:
        /* <DEDUP_REMOVED lines=16> */
.L_x_6196:
[----:B------:R-:W-:Y:S05]  /*1c010*/  BSYNC B3 ;  /* 0x0000000000037941 */ /* 0x000fea0003800000 */
.L_x_6195:
        /* <DEDUP_REMOVED lines=44> */
.L_x_6194:
[----:B------:R-:W-:Y:S05]  /*1c2e0*/  BSYNC B2 ;  /* 0x0000000000027941 */ /* 0x000fea0003800000 */
.L_x_6193:
        /* <DEDUP_REMOVED lines=13> */
.L_x_6197:
        /* <DEDUP_REMOVED lines=12> */
.L_x_6200:
[----:B------:R-:W-:-:S07]  /*1c480*/  IMAD.MOV.U32 R46, RZ, RZ, R116 ;  /* 0x000000ffff2e7224 */ /* 0x000fce00078e0074 */
.L_x_6201:
[----:B------:R-:W-:Y:S05]  /*1c490*/  BSYNC B2 ;  /* 0x0000000000027941 */ /* 0x000fea0003800000 */
.L_x_6199:
        /* <DEDUP_REMOVED lines=16> */
.L_x_6205:
[----:B------:R-:W-:Y:S05]  /*1c5a0*/  BSYNC B3 ;  /* 0x0000000000037941 */ /* 0x000fea0003800000 */
.L_x_6204:
        /* <DEDUP_REMOVED lines=44> */
.L_x_6203:
[----:B------:R-:W-:Y:S05]  /*1c870*/  BSYNC B2 ;  /* 0x0000000000027941 */ /* 0x000fea0003800000 */
.L_x_6202:
        /* <DEDUP_REMOVED lines=10> */
.L_x_6198:
        /* <DEDUP_REMOVED lines=12> */
.L_x_6207:
[----:B------:R-:W-:-:S07]  /*1c9e0*/  MOV R46, R116 ;  /* 0x00000074002e7202 */ /* 0x000fce0000000f00 */
.L_x_6208:
[----:B------:R-:W-:Y:S05]  /*1c9f0*/  BSYNC B2 ;  /* 0x0000000000027941 */ /* 0x000fea0003800000 */
.L_x_6206:
        /* <DEDUP_REMOVED lines=16> */
.L_x_6212:
[----:B------:R-:W-:Y:S05]  /*1cb00*/  BSYNC B3 ;  /* 0x0000000000037941 */ /* 0x000fea0003800000 */
.L_x_6211:
        /* <DEDUP_REMOVED lines=44> */
.L_x_6210:
[----:B------:R-:W-:Y:S05]  /*1cdd0*/  BSYNC B2 ;  /* 0x0000000000027941 */ /* 0x000fea0003800000 */
.L_x_6209:
        /* <DEDUP_REMOVED lines=13> */
.L_x_6213:
        /* <DEDUP_REMOVED lines=12> */
.L_x_6216:
[----:B------:R-:W-:-:S07]  /*1cf70*/  IMAD.MOV.U32 R46, RZ, RZ, R116 ;  /* 0x000000ffff2e7224 */ /* 0x000fce00078e0074 */
.L_x_6217:
[----:B------:R-:W-:Y:S05]  /*1cf80*/  BSYNC B2 ;  /* 0x0000000000027941 */ /* 0x000fea0003800000 */
.L_x_6215:
        /* <DEDUP_REMOVED lines=16> */
.L_x_6221:
[----:B------:R-:W-:Y:S05]  /*1d090*/  BSYNC B3 ;  /* 0x0000000000037941 */ /* 0x000fea0003800000 */
.L_x_6220:
        /* <DEDUP_REMOVED lines=44> */
.L_x_6219:
[----:B------:R-:W-:Y:S05]  /*1d360*/  BSYNC B2 ;  /* 0x0000000000027941 */ /* 0x000fea0003800000 */
.L_x_6218:
        /* <DEDUP_REMOVED lines=10> */
.L_x_6214:
        /* <DEDUP_REMOVED lines=12> */
.L_x_6223:
[----:B------:R-:W-:-:S07]  /*1d4d0*/  MOV R46, R116 ;  /* 0x00000074002e7202 */ /* 0x000fce0000000f00 */
.L_x_6224:
[----:B------:R-:W-:Y:S05]  /*1d4e0*/  BSYNC B2 ;  /* 0x0000000000027941 */ /* 0x000fea0003800000 */
.L_x_6222:
        /* <DEDUP_REMOVED lines=16> */
.L_x_6228:
[----:B------:R-:W-:Y:S05]  /*1d5f0*/  BSYNC B3 ;  /* 0x0000000000037941 */ /* 0x000fea0003800000 */
.L_x_6227:
        /* <DEDUP_REMOVED lines=44> */
.L_x_6226:
[----:B------:R-:W-:Y:S05]  /*1d8c0*/  BSYNC B2 ;  /* 0x0000000000027941 */ /* 0x000fea0003800000 */
.L_x_6225:
        /* <DEDUP_REMOVED lines=13> */
.L_x_6229:
        /* <DEDUP_REMOVED lines=12> */
.L_x_6232:
[----:B------:R-:W-:-:S07]  /*1da60*/  IMAD.MOV.U32 R88, RZ, RZ, R116 ;  /* 0x000000ffff587224 */ /* 0x000fce00078e0074 */
.L_x_6233:
[----:B------:R-:W-:Y:S05]  /*1da70*/  BSYNC B2 ;  /* 0x0000000000027941 */ /* 0x000fea0003800000 */
.L_x_6231:
        /* <DEDUP_REMOVED lines=16> */
.L_x_6237:
[----:B------:R-:W-:Y:S05]  /*1db80*/  BSYNC B3 ;  /* 0x0000000000037941 */ /* 0x000fea0003800000 */
.L_x_6236:
        /* <DEDUP_REMOVED lines=44> */
.L_x_6235:
[----:B------:R-:W-:Y:S05]  /*1de50*/  BSYNC B2 ;  /* 0x0000000000027941 */ /* 0x000fea0003800000 */
.L_x_6234:
        /* <DEDUP_REMOVED lines=10> */
.L_x_6230:
        /* <DEDUP_REMOVED lines=17> */
[----:B------:R-:W-:Y:S01]  /*1e010*/  F2FP.F16.F32.PACK_AB R47, R155, R150 ;  /* 0x000000969b2f723e */ /* 0x000fe200000000ff */
[----:B------:R-:W-:Y:S01]  /*1e020*/  IMAD.WIDE.U32 R158, R158, 0x100, RZ ;  /* 0x000001009e9e7825 */ /* 0x000fe200078e00ff */
[----:B------:R-:W-:Y:S02]  /*1e030*/  F2FP.F16.F32.PACK_AB R46, R151, R140 ;  /* 0x0000008c972e723e */ /* 0x000fe400000000ff */
[----:B------:R-:W-:-:S02]  /*1e040*/  F2FP.F16.F32.PACK_AB R45, R141, R130 ;  /* 0x000000828d2d723e */ /* 0x000fc400000000ff */
[----:B------:R-:W-:Y:S02]  /*1e050*/  F2FP.F16.F32.PACK_AB R44, R131, R120 ;  /* 0x00000078832c723e */ /* 0x000fe400000000ff */
        /* <DEDUP_REMOVED lines=32> */
.L_x_6109:
[----:B------:R-:W-:Y:S05]  /*1e260*/  BSYNC B1 ;  /* 0x0000000000017941 */ /* 0x000fea0003800000 */
.L_x_6108:
        /* <DEDUP_REMOVED lines=151> */
.L_x_6261:
        /* <DEDUP_REMOVED lines=31> */
[----:B------:R-:W-:Y:S01]  /*1edd0*/  F2FP.F16.F32.PACK_AB R44, R45, R44 ;  /* 0x0000002c2d2c723e */ /* 0x000fe200000000ff */
        /* <DEDUP_REMOVED lines=13> */
[----:B------:R-:W-:-:S03]  /*1eeb0*/  F2FP.F16.F32.PACK_AB R45, R162, R47 ;  /* 0x0000002fa22d723e */ /* 0x000fc600000000ff */
[----:B------:R-:W-:Y:S02]  /*1eec0*/  F2FP.F16.F32.PACK_AB R46, R157, R46 ;  /* 0x0000002e9d2e723e */ /* 0x000fe400000000ff */
[----:B------:R-:W-:-:S05]  /*1eed0*/  F2FP.F16.F32.PACK_AB R47, R160, R161 ;  /* 0x000000a1a02f723e */ /* 0x000fca00000000ff */
[----:B------:R2:W-:Y:S02]  /*1eee0*/  STG.E.128 desc[UR4][R158.64], R44 ;  /* 0x0000002c9e007986 */ /* 0x0005e4000c101d04 */
.L_x_6240:
[----:B------:R-:W-:Y:S05]  /*1eef0*/  BSYNC B1 ;  /* 0x0000000000017941 */ /* 0x000fea0003800000 */
.L_x_6239:
        /* <DEDUP_REMOVED lines=17> */
[----:B------:R-:W-:Y:S01]  /*1f010*/  F2FP.F16.F32.PACK_AB R44, R45, R44 ;  /* 0x0000002c2d2c723e */ /* 0x000fe200000000ff */
        /* <DEDUP_REMOVED lines=12> */
[----:B------:R-:W-:Y:S01]  /*1f0e0*/  F2FP.F16.F32.PACK_AB R45, R162, R47 ;  /* 0x0000002fa22d723e */ /* 0x000fe200000000ff */
[----:B------:R-:W-:Y:S02]  /*1f0f0*/  VIADD R121, R121, 0x20 ;  /* 0x0000002079797836 */ /* 0x000fe40000000000 */
[----:B------:R-:W-:Y:S02]  /*1f100*/  F2FP.F16.F32.PACK_AB R46, R157, R46 ;  /* 0x0000002e9d2e723e */ /* 0x000fe400000000ff */
[----:B------:R-:W-:-:S05]  /*1f110*/  F2FP.F16.F32.PACK_AB R47, R160, R161 ;  /* 0x000000a1a02f723e */ /* 0x000fca00000000ff */
[----:B------:R3:W-:Y:S02]  /*1f120*/  STG.E.128 desc[UR4][R158.64], R44 ;  /* 0x0000002c9e007986 */ /* 0x0007e4000c101d04 */
.L_x_6242:
[----:B------:R-:W-:Y:S05]  /*1f130*/  BSYNC B1 ;  /* 0x0000000000017941 */ /* 0x000fea0003800000 */
.L_x_6241:
[----:B------:R-:W-:Y:S01]  /*1f140*/  LOP3.LUT P0, RZ, R32, 0x100, RZ, 0xc0, !PT ;  /* 0x0000010020ff7812 */ /* 0x000fe2000780c0ff */
[----:B------:R-:W-:-:S12]  /*1f150*/  BSSY B1, `(.L_x_6243) ;  /* 0x0000022000017945 */ /* 0x000fd80003800000 */
[----:B------:R-:W-:Y:S05]  /*1f160*/  @!P0 BRA `(.L_x_6244) ;  /* 0x0000000000808947 */ /* 0x000fea0003800000 */
[--C-:B-123--:R-:W-:Y:S01]  /*1f170*/  FADD.FTZ R46, R127, -R88.reuse ;  /* 0x800000587f2e7221 */ /* 0x10efe20000010000 */
[----:B------:R-:W1:Y:S01]  /*1f180*/  LDC.64 R158, c[0x0][0x2b8] ;  /* 0x0000ae00ff9e7b82 */ /* 0x000e620000000a00 */
[--C-:B------:R-:W-:Y:S01]  /*1f190*/  FADD.FTZ R44, R118, -R88.reuse ;  /* 0x80000058762c7221 */ /* 0x100fe20000010000 */
[--C-:B0-----:R-:W-:Y:S01]  /*1f1a0*/  FADD.FTZ R160, R136, -R88.reuse ;  /* 0x8000005888a07221 */ /* 0x101fe20000010000 */
[C---:B------:R-:W-:Y:S01]  /*1f1b0*/  FMUL.FTZ R46, R89.reuse, R46 ;  /* 0x0000002e592e7220 */ /* 0x040fe20000410000 */
        /* <DEDUP_REMOVED lines=27> */
.L_x_6244:
[----:B------:R-:W-:Y:S05]  /*1f370*/  BSYNC B1 ;  /* 0x0000000000017941 */ /* 0x000fea0003800000 */
.L_x_6243:
        /* <DEDUP_REMOVED lines=35> */
.L_x_6246:
[----:B------:R-:W-:Y:S05]  /*1f5b0*/  BSYNC B1 ;  /* 0x0000000000017941 */ /* 0x000fea0003800000 */
.L_x_6245:
        /* <DEDUP_REMOVED lines=25> */
[----:B------:R-:W-:Y:S01]  /*1f750*/  FFMA.FTZ R157, R92, R89, R101 ;  /* 0x000000595c9d7223 */ /* 0x000fe20000010065 */
[----:B------:R-:W-:Y:S01]  /*1f760*/  FFMA.FTZ R46, R87, R160, R96 ;  /* 0x000000a0572e7223 */ /* 0x000fe20000010060 */
[----:B------:R-:W-:Y:S01]  /*1f770*/  FFMA.FTZ R45, R90, R45, R99 ;  /* 0x0000002d5a2d7223 */ /* 0x000fe20000010063 */
[----:B------:R-:W-:-:S03]  /*1f780*/  FFMA.FTZ R89, R86, R44, R97 ;  /* 0x0000002c56597223 */ /* 0x000fc60000010061 */
[----:B------:R-:W-:Y:S02]  /*1f790*/  F2FP.F16.F32.PACK_AB R46, R157, R46 ;  /* 0x0000002e9d2e723e */ /* 0x000fe400000000ff */
[----:B------:R-:W-:Y:S01]  /*1f7a0*/  F2FP.F16.F32.PACK_AB R45, R45, R164 ;  /* 0x000000a42d2d723e */ /* 0x000fe200000000ff */
[----:B0-----:R-:W-:Y:S01]  /*1f7b0*/  IMAD.WIDE.U32 R158, R121, 0x10, R158 ;  /* 0x00000010799e7825 */ /* 0x001fe200078e009e */
[----:B------:R-:W-:-:S05]  /*1f7c0*/  F2FP.F16.F32.PACK_AB R44, R89, R88 ;  /* 0x00000058592c723e */ /* 0x000fca00000000ff */
[----:B------:R0:W-:Y:S02]  /*1f7d0*/  STG.E.128 desc[UR4][R158.64], R44 ;  /* 0x0000002c9e007986 */ /* 0x0001e4000c101d04 */
.L_x_6248:
[----:B------:R-:W-:Y:S05]  /*1f7e0*/  BSYNC B1 ;  /* 0x0000000000017941 */ /* 0x000fea0003800000 */
.L_x_6247:
[----:B01234-:R-:W0:Y:S02]  /*1f7f0*/  LDC.64 R44, c[0x0][0x210] ;  /* 0x00008400ff2c7b82 */ /* 0x01fe240000000a00 */
[----:B0-----:R-:W-:-:S04]  /*1f800*/  LEA R26, R44, R26, 0x2 ;  /* 0x0000001a2c1a7211 */ /* 0x001fc800078e10ff */
[----:B------:R-:W-:-:S13]  /*1f810*/  ISETP.GE.AND P0, PT, R26, R45, PT ;  /* 0x0000002d1a00720c */ /* 0x000fda0003f06270 */
[----:B------:R-:W-:Y:S05]  /*1f820*/  @!P0 BRA `(.L_x_6249) ;  /* 0xfffffe1800488947 */ /* 0x000fea000383ffff */
[----:B------:R-:W-:Y:S05]  /*1f830*/  BSYNC B0 ;  /* 0x0000000000007941 */ /* 0x000fea0003800000 */
.L_x_5583:
[----:B------:R-:W-:Y:S05]  /*1f840*/  EXIT ;  /* 0x000000000000794d */ /* 0x000fea0003800000 */
.L_x_6238:
[----:B------:R-:W-:Y:S01]  /*1f850*/  HFMA2.MMA R46, -RZ, RZ, 0, 5.9604644775390625e-08 ;  /* 0x00000001ff2e7435 */ /* 0x000fe200000001ff */
[----:B------:R-:W-:Y:S01]  /*1f860*/  BSSY B1, `(.L_x_6250) ;  /* 0x0000007000017945 */ /* 0x000fe20003800000 */
[----:B------:R-:W-:Y:S01]  /*1f870*/  IMAD.MOV.U32 R163, RZ, RZ, R44 ;  /* 0x000000ffffa37224 */ /* 0x000fe200078e002c */
[----:B------:R-:W-:Y:S01]  /*1f880*/  MOV R88, 0xffffffff ;  /* 0xffffffff00587802 */ /* 0x000fe20000000f00 */
[----:B------:R-:W-:-:S07]  /*1f890*/  IMAD.MOV.U32 R47, RZ, RZ, 0x1f ;  /* 0x0000001fff2f7424 */ /* 0x000fce00078e00ff */
[----:B------:R-:W-:Y:S05]  /*1f8a0*/  WARPSYNC.COLLECTIVE R88, `(.L_x_6251) ;  /* 0x0000000058087348 */ /* 0x000fea0003c00000 */
[----:B------:R0:W1:Y:S02]  /*1f8b0*/  SHFL.BFLY P5, R161, R163, R46, R47 ;  /* 0x0c00002ea3a17389 */ /* 0x00006400000a002f */
[----:B01----:R-:W-:Y:S01]  /*1f8c0*/  ENDCOLLECTIVE ;  /* 0x000000000000791b */ /* 0x003fe20003800000 */
.L_x_6251:
[----:B------:R-:W-:Y:S05]  /*1f8d0*/  BSYNC B1 ;  /* 0x0000000000017941 */ /* 0x000fea0003800000 */
.L_x_6250:
[----:B------:R-:W-:Y:S01]  /*1f8e0*/  IMAD.MOV.U32 R45, RZ, RZ, R161 ;  /* 0x000000ffff2d7224 */ /* 0x000fe200078e00a1 */
[----:B------:R-:W-:Y:S01]  /*1f8f0*/  HFMA2.MMA R47, -RZ, RZ, 0, 1.847743988037109375e-06 ;  /* 0x0000001fff2f7435 */ /* 0x000fe200000001ff */
[----:B------:R-:W-:Y:S02]  /*1f900*/  IMAD.MOV.U32 R46, RZ, RZ, 0x2 ;  /* 0x00000002ff2e7424 */ /* 0x000fe400078e00ff */
[----:B------:R-:W-:Y:S01]  /*1f910*/  FADD.FTZ R89, R44, R45 ;  /* 0x0000002d2c597221 */ /* 0x000fe20000010000 */
[----:B------:R-:W-:-:S04]  /*1f920*/  IMAD.MOV.U32 R88, RZ, RZ, -0x1 ;  /* 0xffffffffff587424 */ /* 0x000fc800078e00ff */
[----:B------:R-:W-:-:S07]  /*1f930*/  MOV R163, R89 ;  /* 0x0000005900a37202 */ /* 0x000fce0000000f00 */
[----:B------:R-:W-:Y:S05]  /*1f940*/  WARPSYNC.COLLECTIVE R88, `(.L_x_6252) ;  /* 0x0000000058087348 */ /* 0x000fea0003c00000 */
[----:B------:R0:W1:Y:S02]  /*1f950*/  SHFL.BFLY P5, R161, R163, R46, R47 ;  /* 0x0c00002ea3a17389 */ /* 0x00006400000a002f */
[----:B01----:R-:W-:Y:S01]  /*1f960*/  ENDCOLLECTIVE ;  /* 0x000000000000791b */ /* 0x003fe20003800000 */
.L_x_6252:
[----:B------:R-:W-:Y:S01]  /*1f970*/  HFMA2.MMA R46, -RZ, RZ, 0, 2.384185791015625e-07 ;  /* 0x00000004ff2e7435 */ /* 0x000fe200000001ff */
[----:B------:R-:W-:-:S05]  /*1f980*/  MOV R158, R161 ;  /* 0x000000a1009e7202 */ /* 0x000fca0000000f00 */
[----:B------:R-:W-:-:S04]  /*1f990*/  FADD.FTZ R158, R89, R158 ;  /* 0x0000009e599e7221 */ /* 0x000fc80000010000 */
[----:B------:R-:W-:-:S07]  /*1f9a0*/  IMAD.MOV.U32 R163, RZ, RZ, R158 ;  /* 0x000000ffffa37224 */ /* 0x000fce00078e009e */
[----:B------:R-:W-:Y:S05]  /*1f9b0*/  WARPSYNC.COLLECTIVE R88, `(.L_x_6253) ;  /* 0x0000000058087348 */ /* 0x000fea0003c00000 */
[----:B------:R0:W1:Y:S02]  /*1f9c0*/  SHFL.BFLY P5, R161, R163, R46, R47 ;  /* 0x0c00002ea3a17389 */ /* 0x00006400000a002f */
[----:B01----:R-:W-:Y:S01]  /*1f9d0*/  ENDCOLLECTIVE ;  /* 0x000000000000791b */ /* 0x003fe20003800000 */
.L_x_6253:
        /* <DEDUP_REMOVED lines=8> */
.L_x_6254:
[----:B------:R-:W-:Y:S01]  /*1fa60*/  HFMA2.MMA R46, -RZ, RZ, 0, 9.5367431640625e-07 ;  /* 0x00000010ff2e7435 */ /* 0x000fe200000001ff */
[----:B------:R-:W-:-:S05]  /*1fa70*/  MOV R160, R161 ;  /* 0x000000a100a07202 */ /* 0x000fca0000000f00 */
[----:B------:R-:W-:-:S04]  /*1fa80*/  FADD.FTZ R160, R159, R160 ;  /* 0x000000a09fa07221 */ /* 0x000fc80000010000 */
[----:B------:R-:W-:-:S07]  /*1fa90*/  IMAD.MOV.U32 R163, RZ, RZ, R160 ;  /* 0x000000ffffa37224 */ /* 0x000fce00078e00a0 */
[----:B------:R-:W-:Y:S05]  /*1faa0*/  WARPSYNC.COLLECTIVE R88, `(.L_x_6255) ;  /* 0x0000000058087348 */ /* 0x000fea0003c00000 */
[----:B------:R0:W1:Y:S02]  /*1fab0*/  SHFL.BFLY P5, R161, R163, R46, R47 ;  /* 0x0c00002ea3a17389 */ /* 0x00006400000a002f */
[----:B01----:R-:W-:Y:S01]  /*1fac0*/  ENDCOLLECTIVE ;  /* 0x000000000000791b */ /* 0x003fe20003800000 */
.L_x_6255:
        /* <DEDUP_REMOVED lines=84> */
[----:B------:R-:W-:Y:S01]  /*20010*/  HFMA2.MMA R47, -RZ, RZ, 0, 1.847743988037109375e-06 ;  /* 0x0000001fff2f7435 */ /* 0x000fe200000001ff */
[----:B------:R-:W-:-:S03]  /*20020*/  IMAD.MOV.U32 R46, RZ, RZ, 0x1 ;  /* 0x00000001ff2e7424 */ /* 0x000fc600078e00ff */
[----:B------:R-:W-:-:S07]  /*20030*/  MOV R163, R44 ;  /* 0x0000002c00a37202 */ /* 0x000fce0000000f00 */
[----:B------:R-:W-:Y:S05]  /*20040*/  WARPSYNC.COLLECTIVE R88, `(.L_x_6256) ;  /* 0x0000000058087348 */ /* 0x000fea0003c00000 */
[----:B------:R0:W1:Y:S02]  /*20050*/  SHFL.BFLY P5, R161, R163, R46, R47 ;  /* 0x0c00002ea3a17389 */ /* 0x00006400000a002f */
[----:B01----:R-:W-:Y:S01]  /*20060*/  ENDCOLLECTIVE ;  /* 0x000000000000791b */ /* 0x003fe20003800000 */
.L_x_6256:
[----:B------:R-:W-:Y:S02]  /*20070*/  IMAD.MOV.U32 R46, RZ, RZ, 0x2 ;  /* 0x00000002ff2e7424 */ /* 0x000fe400078e00ff */
[----:B------:R-:W-:-:S04]  /*20080*/  IMAD.MOV.U32 R89, RZ, RZ, R161 ;  /* 0x000000ffff597224 */ /* 0x000fc800078e00a1 */
[----:B------:R-:W-:-:S05]  /*20090*/  FADD.FTZ R89, R44, R89 ;  /* 0x000000592c597221 */ /* 0x000fca0000010000 */
[----:B------:R-:W-:-:S07]  /*200a0*/  MOV R163, R89 ;  /* 0x0000005900a37202 */ /* 0x000fce0000000f00 */
[----:B------:R-:W-:Y:S05]  /*200b0*/  WARPSYNC.COLLECTIVE R88, `(.L_x_6257) ;  /* 0x0000000058087348 */ /* 0x000fea0003c00000 */
[----:B------:R0:W1:Y:S02]  /*200c0*/  SHFL.BFLY P5, R161, R163, R46, R47 ;  /* 0x0c00002ea3a17389 */ /* 0x00006400000a002f */
[----:B01----:R-:W-:Y:S01]  /*200d0*/  ENDCOLLECTIVE ;  /* 0x000000000000791b */ /* 0x003fe20003800000 */
.L_x_6257:
[----:B------:R-:W-:Y:S01]  /*200e0*/  HFMA2.MMA R46, -RZ, RZ, 0, 2.384185791015625e-07 ;  /* 0x00000004ff2e7435 */ /* 0x000fe200000001ff */
[----:B------:R-:W-:-:S05]  /*200f0*/  MOV R158, R161 ;  /* 0x000000a1009e7202 */ /* 0x000fca0000000f00 */
[----:B------:R-:W-:-:S04]  /*20100*/  FADD.FTZ R158, R89, R158 ;  /* 0x0000009e599e7221 */ /* 0x000fc80000010000 */
[----:B------:R-:W-:-:S07]  /*20110*/  IMAD.MOV.U32 R163, RZ, RZ, R158 ;  /* 0x000000ffffa37224 */ /* 0x000fce00078e009e */
[----:B------:R-:W-:Y:S05]  /*20120*/  WARPSYNC.COLLECTIVE R88, `(.L_x_6258) ;  /* 0x0000000058087348 */ /* 0x000fea0003c00000 */
[----:B------:R0:W1:Y:S02]  /*20130*/  SHFL.BFLY P5, R161, R163, R46, R47 ;  /* 0x0c00002ea3a17389 */ /* 0x00006400000a002f */
[----:B01----:R-:W-:Y:S01]  /*20140*/  ENDCOLLECTIVE ;  /* 0x000000000000791b */ /* 0x003fe20003800000 */
.L_x_6258:
[----:B------:R-:W-:Y:S02]  /*20150*/  IMAD.MOV.U32 R46, RZ, RZ, 0x8 ;  /* 0x00000008ff2e7424 */ /* 0x000fe400078e00ff */
[----:B------:R-:W-:-:S04]  /*20160*/  IMAD.MOV.U32 R159, RZ, RZ, R161 ;  /* 0x000000ffff9f7224 */ /* 0x000fc800078e00a1 */
[----:B------:R-:W-:-:S05]  /*20170*/  FADD.FTZ R159, R158, R159 ;  /* 0x0000009f9e9f7221 */ /* 0x000fca0000010000 */
[----:B------:R-:W-:-:S07]  /*20180*/  MOV R163, R159 ;  /* 0x0000009f00a37202 */ /* 0x000fce0000000f00 */
[----:B------:R-:W-:Y:S05]  /*20190*/  WARPSYNC.COLLECTIVE R88, `(.L_x_6259) ;  /* 0x0000000058087348 */ /* 0x000fea0003c00000 */
[----:B------:R0:W1:Y:S02]  /*201a0*/  SHFL.BFLY P5, R161, R163, R46, R47 ;  /* 0x0c00002ea3a17389 */ /* 0x00006400000a002f */
[----:B01----:R-:W-:Y:S01]  /*201b0*/  ENDCOLLECTIVE ;  /* 0x000000000000791b */ /* 0x003fe20003800000 */
.L_x_6259:
[----:B------:R-:W-:Y:S01]  /*201c0*/  HFMA2.MMA R46, -RZ, RZ, 0, 9.5367431640625e-07 ;  /* 0x00000010ff2e7435 */ /* 0x000fe200000001ff */
[----:B------:R-:W-:-:S05]  /*201d0*/  MOV R160, R161 ;  /* 0x000000a100a07202 */ /* 0x000fca0000000f00 */
[----:B------:R-:W-:-:S04]  /*201e0*/  FADD.FTZ R160, R159, R160 ;  /* 0x000000a09fa07221 */ /* 0x000fc80000010000 */
[----:B------:R-:W-:-:S07]  /*201f0*/  IMAD.MOV.U32 R163, RZ, RZ, R160 ;  /* 0x000000ffffa37224 */ /* 0x000fce00078e00a0 */
[----:B------:R-:W-:Y:S05]  /*20200*/  WARPSYNC.COLLECTIVE R88, `(.L_x_6260) ;  /* 0x0000000058087348 */ /* 0x000fea0003c00000 */
[----:B------:R0:W1:Y:S02]  /*20210*/  SHFL.BFLY P5, R161, R163, R46, R47 ;  /* 0x0c00002ea3a17389 */ /* 0x00006400000a002f */
[----:B01----:R-:W-:Y:S01]  /*20220*/  ENDCOLLECTIVE ;  /* 0x000000000000791b */ /* 0x003fe20003800000 */
.L_x_6260:
[----:B------:R-:W-:Y:S05]  /*20230*/  BRA `(.L_x_6261) ;  /* 0xffffffe800687947 */ /* 0x000fea000383ffff */
.L_x_6262:
        /* <DEDUP_REMOVED lines=12> */
.L_x_33642:


//--------------------- .text._ZN10layer_norm31ln_parallel_residual_fwd_kernelINS_13Kernel_traitsI6__halfS2_S2_S2_fjLj1280ELj1ELj4ELj1ELj16ENS_18Kernel_traits_baseILj1280ES2_S2_S2_S2_fjLj128EEEEELb1ELb1ELb1EEEvNS_9FwdParamsE --------------------------
	.section	.text._ZN10layer_norm31ln_parallel_residual_fwd_kernelINS_13Kernel_traitsI6__halfS2_S2_S2_fjLj1280ELj1ELj4ELj1ELj16ENS_18Kernel_traits_baseILj1280ES2_S2_S2_S2_fjLj128EEEEELb1ELb1ELb1EEEvNS_9FwdParamsE,"ax",@progbits
	.align	128
        .global         _ZN10layer_norm31ln_parallel_residual_fwd_kernelINS_13Kernel_traitsI6__halfS2_S2_S2_fjLj1280ELj1ELj4ELj1ELj16ENS_18Kernel_traits_baseILj1280ES2_S2_S2_S2_fjLj128EEEEELb1ELb1ELb1EEEvNS_9FwdParamsE
        .type           _ZN10layer_norm31ln_parallel_residual_fwd_kernelINS_13Kernel_traitsI6__halfS2_S2_S2_fjLj1280ELj1ELj4ELj1ELj16ENS_18Kernel_traits_baseILj1280ES2_S2_S2_S2_fjLj128EEEEELb1ELb1ELb1EEEvNS_9FwdParamsE,@function
        .size           _ZN10layer_norm31ln_parallel_residual_fwd_kernelINS_13Kernel_traitsI6__halfS2_S2_S2_fjLj1280ELj1ELj4ELj1ELj16ENS_18Kernel_traits_baseILj1280ES2_S2_S2_S2_fjLj128EEEEELb1ELb1ELb1EEEvNS_9FwdParamsE,(.L_x_33643 - _ZN10layer_norm31ln_parallel_residual_fwd_kernelINS_13Kernel_traitsI6__halfS2_S2_S2_fjLj1280ELj1ELj4ELj1ELj16ENS_18Kernel_traits_baseILj1280ES2_S2_S2_S2_fjLj128EEEEELb1ELb1ELb1EEEvNS_9FwdParamsE)
        .other          _ZN10layer_norm31ln_parallel_residual_fwd_kernelINS_13Kernel_traitsI6__halfS2_S2_S2_fjLj1280ELj1ELj4ELj1ELj16ENS_18Kernel_traits_baseILj1280ES2_S2_S2_S2_fjLj128EEEEELb1ELb1ELb1EEEvNS_9FwdParamsE,@"STO_CUDA_ENTRY STV_DEFAULT"
_ZN10layer_norm31ln_parallel_residual_fwd_kernelINS_13Kernel_traitsI6__halfS2_S2_S2_fjLj1280ELj1ELj4ELj1ELj16ENS_18Kernel_traits_baseILj1280ES2_S2_S2_S2_fjLj128EEEEELb1ELb1ELb1EEEvNS_9FwdParamsE:
.text._ZN10layer_norm31ln_parallel_residual_fwd_kernelINS_13Kernel_traitsI6__halfS2_S2_S2_fjLj1280ELj1ELj4ELj1ELj16ENS_18Kernel_traits_baseILj1280ES2_S2_S2_S2_fjLj128EEEEELb1ELb1ELb1EEEvNS_9FwdParamsE:
        /* <DEDUP_REMOVED lines=10> */
[----:B------:R-:W-:-:S06]  /*00a0*/  ULDC.64 UR10, c[0x0][0x2c8] ;  /* 0x0000b200000a7ab9 */ /* 0x000fcc0000000a00 */
[----:B------:R-:W3:Y:S01]  /*00b0*/  @P1 LDG.E.64 R2, desc[UR4][R2.64] ;  /* 0x0000000402021981 */ /* 0x000ee2000c1e1b00 */
[----:B------:R-:W4:Y:S01]  /*00c0*/  @P1 LDC R7, c[0x0][0x2f0] ;  /* 0x0000bc00ff071b82 */ /* 0x000f220000000800 */
[----:B0-----:R-:W-:Y:S01]  /*00d0*/  @P1 MOV R4, R60 ;  /* 0x0000003c00041202 */ /* 0x001fe20000000f00 */
[----:B-1----:R-:W-:-:S06]  /*00e0*/  @P1 IMAD.MOV.U32 R5, RZ, RZ, R61 ;  /* 0x000000ffff051224 */ /* 0x002fcc00078e003d */
[----:B------:R-:W4:Y:S01]  /*00f0*/  @P1 LDG.E.64 R4, desc[UR4][R4.64] ;  /* 0x0000000404041981 */ /* 0x000f22000c1e1b00 */
[----:B------:R-:W2:Y:S01]  /*0100*/  S2R R20, SR_CTAID.X ;  /* 0x0000000000147919 */ /* 0x000ea20000002500 */
[----:B------:R-:W-:Y:S02]  /*0110*/  ULDC UR8, c[0x0][0x0] ;  /* 0x0000000000087ab9 */ /* 0x000fe40000000800 */
[----:B--2---:R-:W-:Y:S02]  /*0120*/  IMAD R86, R20, UR8, R89 ;  /* 0x0000000814567c24 */ /* 0x004fe4000f8e0259 */
[----:B------:R-:W-:Y:S01]  /*0130*/  IMAD.SHL.U32 R0, R89, 0x10, RZ ;  /* 0x0000001059007824 */ /* 0x000fe200078e00ff */
[----:B------:R-:W-:Y:S01]  /*0140*/  ISETP.NE.U32.AND P0, PT, RZ, UR10, PT ;  /* 0x0000000aff007c0c */ /* 0x000fe2000bf05070 */
[----:B------:R-:W-:-:S03]  /*0150*/  ULDC.64 UR8, c[0x0][0x260] ;  /* 0x0000980000087ab9 */ /* 0x000fc60000000a00 */
[----:B------:R-:W-:Y:S02]  /*0160*/  LOP3.LUT R21, R0, 0x1f0, RZ, 0xc0, !PT ;  /* 0x000001f000157812 */ /* 0x000fe400078ec0ff */
[----:B------:R-:W-:Y:S02]  /*0170*/  ISETP.NE.AND.EX P0, PT, RZ, UR11, PT, P0 ;  /* 0x0000000bff007c0c */ /* 0x000fe4000bf05300 */
[----:B------:R-:W-:-:S05]  /*0180*/  SHF.R.U32.HI R0, RZ, 0x5, R89 ;  /* 0x00000005ff007819 */ /* 0x000fca0000011659 */
[----:B------:R-:W-:Y:S01]  /*0190*/  IMAD R0, R20, 0x4, R0 ;  /* 0x0000000414007824 */ /* 0x000fe200078e0200 */
[----:B---3--:R-:W-:Y:S02]  /*01a0*/  @P1 R2UR UR6, R2 ;  /* 0x00000000020612ca */ /* 0x008fe400000e0000 */
[----:B------:R-:W-:Y:S02]  /*01b0*/  @P1 R2UR UR7, R3 ;  /* 0x00000000030712ca */ /* 0x000fe400000e0000 */
[----:B----4-:R-:W-:-:S04]  /*01c0*/  @P1 IADD3 R60, P2, R4, R7, RZ ;  /* 0x00000007043c1210 */ /* 0x010fc80007f5e0ff */
[----:B------:R-:W-:-:S04]  /*01d0*/  @P1 IADD3.X R61, RZ, R5, RZ, P2, !PT ;  /* 0x00000005ff3d1210 */ /* 0x000fc800017fe4ff */
        /* <DEDUP_REMOVED lines=29> */
[----:B------:R-:W-:-:S03]  /*03b0*/  UIADD3 UR23, UR7, -0x56f99767, URZ ;  /* 0xa906689907177890 */ /* 0x000fc6000fffe03f */
[----:B------:R-:W-:Y:S01]  /*03c0*/  LOP3.LUT R14, R5, UR21, R12, 0x96, !PT ;  /* 0x00000015050e7c12 */ /* 0x000fe2000f8e960c */
[----:B------:R-:W-:Y:S01]  /*03d0*/  UIADD3 UR22, UR6, 0x1715609d, URZ ;  /* 0x1715609d06167890 */ /* 0x000fe2000fffe03f */
[----:B------:R-:W-:-:S04]  /*03e0*/  IMAD.WIDE.U32 R12, R13, -0x2daee0ad, RZ ;  /* 0xd2511f530d0c7825 */ /* 0x000fc800078e00ff */
[----:B------:R-:W-:Y:S01]  /*03f0*/  IMAD.WIDE.U32 R14, R14, -0x326172a9, RZ ;  /* 0xcd9e8d570e0e7825 */ /* 0x000fe200078e00ff */
[----:B------:R-:W-:Y:S01]  /*0400*/  LOP3.LUT R7, R13, UR23, R4, 0x96, !PT ;  /* 0x000000170d077c12 */ /* 0x000fe2000f8e9604 */
[----:B------:R-:W-:-:S03]  /*0410*/  UIADD3 UR24, UR6, -0x4ab325aa, URZ ;  /* 0xb54cda5606187890 */ /* 0x000fc6000fffe03f */
[----:B------:R-:W-:Y:S01]  /*0420*/  LOP3.LUT R4, R15, UR22, R6, 0x96, !PT ;  /* 0x000000160f047c12 */ /* 0x000fe2000f8e9606 */
[----:B------:R-:W-:Y:S01]  /*0430*/  UIADD3 UR25, UR7, 0x646e171e, URZ ;  /* 0x646e171e07197890 */ /* 0x000fe2000fffe03f */
[----:B------:R-:W-:Y:S01]  /*0440*/  IADD3 R2, P1, R21, UR10, RZ ;  /* 0x0000000a15027c10 */ /* 0x000fe2000ff3e0ff */
[----:B------:R-:W-:Y:S01]  /*0450*/  IMAD.WIDE.U32 R6, R7, -0x326172a9, RZ ;  /* 0xcd9e8d5707067825 */ /* 0x000fe200078e00ff */
[----:B------:R-:W-:-:S03]  /*0460*/  ULDC UR10, c[0x0][0x214] ;  /* 0x00008500000a7ab9 */ /* 0x000fc60000000800 */
[----:B------:R-:W-:Y:S01]  /*0470*/  IMAD.WIDE.U32 R4, R4, -0x2daee0ad, RZ ;  /* 0xd2511f5304047825 */ /* 0x000fe200078e00ff */
[----:B------:R-:W-:-:S03]  /*0480*/  LOP3.LUT R14, R7, UR24, R14, 0x96, !PT ;  /* 0x00000018070e7c12 */ /* 0x000fc6000f8e960e */
[----:B------:R-:W-:Y:S01]  /*0490*/  IMAD.X R3, RZ, RZ, UR11, P1 ;  /* 0x0000000bff037e24 */ /* 0x000fe200088e06ff */
[----:B------:R-:W-:Y:S01]  /*04a0*/  LOP3.LUT R15, R5, UR25, R12, 0x96, !PT ;  /* 0x00000019050f7c12 */ /* 0x000fe2000f8e960c */
[----:B------:R-:W-:Y:S01]  /*04b0*/  UIADD3 UR26, UR6, 0x5384540f, URZ ;  /* 0x5384540f061a7890 */ /* 0x000fe2000fffe03f */
[----:B------:R-:W-:Y:S01]  /*04c0*/  ISETP.GE.AND P1, PT, R0, UR10, PT ;  /* 0x0000000a00007c0c */ /* 0x000fe2000bf26270 */
[----:B------:R-:W-:Y:S01]  /*04d0*/  UIADD3 UR27, UR7, 0x1fd5c5a3, URZ ;  /* 0x1fd5c5a3071b7890 */ /* 0x000fe2000fffe03f */
[----:B------:R-:W5:Y:S04]  /*04e0*/  @P0 LDG.E.128 R8, desc[UR4][R2.64] ;  /* 0x0000000402080981 */ /* 0x000f68000c1e1d00 */
[----:B------:R-:W5:Y:S04]  /*04f0*/  @P0 LDG.E.128 R16, desc[UR4][R2.64+0x200] ;  /* 0x0002000402100981 */ /* 0x000f68000c1e1d00 */
[----:B------:R-:W5:Y:S04]  /*0500*/  @P0 LDG.E.128 R24, desc[UR4][R2.64+0x400] ;  /* 0x0004000402180981 */ /* 0x000f68000c1e1d00 */
[----:B------:R-:W5:Y:S04]  /*0510*/  @P0 LDG.E.128 R56, desc[UR4][R2.64+0x600] ;  /* 0x0006000402380981 */ /* 0x000f68000c1e1d00 */
[----:B------:R0:W5:Y:S01]  /*0520*/  @P0 LDG.E.128 R52, desc[UR4][R2.64+0x800] ;  /* 0x0008000402340981 */ /* 0x000162000c1e1d00 */
[----:B------:R-:W-:Y:S01]  /*0530*/  IADD3 R12, P2, R21, UR8, RZ ;  /* 0x00000008150c7c10 */ /* 0x000fe2000ff5e0ff */
[----:B0-----:R-:W-:-:S04]  /*0540*/  IMAD.WIDE.U32 R2, R14, -0x2daee0ad, RZ ;  /* 0xd2511f530e027825 */ /* 0x001fc800078e00ff */
[----:B------:R-:W-:Y:S01]  /*0550*/  IMAD.WIDE.U32 R14, R15, -0x326172a9, RZ ;  /* 0xcd9e8d570f0e7825 */ /* 0x000fe200078e00ff */
[----:B------:R-:W-:-:S04]  /*0560*/  LOP3.LUT R61, R3, UR27, R4, 0x96, !PT ;  /* 0x0000001b033d7c12 */ /* 0x000fc8000f8e9604 */
[----:B------:R-:W-:Y:S01]  /*0570*/  LOP3.LUT R101, R15, UR26, R6, 0x96, !PT ;  /* 0x0000001a0f657c12 */ /* 0x000fe2000f8e9606 */
[----:B------:R-:W-:Y:S01]  /*0580*/  UIADD3 UR28, UR6, -0xe443238, URZ ;  /* 0xf1bbcdc8061c7890 */ /* 0x000fe2000fffe03f */
[----:B------:R-:W-:Y:S01]  /*0590*/  IMAD.HI.U32 R5, R61, -0x326172a9, RZ ;  /* 0xcd9e8d573d057827 */ /* 0x000fe200078e00ff */
[----:B------:R-:W-:Y:S01]  /*05a0*/  UIADD3 UR29, UR7, -0x24c28bd8, URZ ;  /* 0xdb3d7428071d7890 */ /* 0x000fe2000fffe03f */
[----:B------:R-:W-:Y:S02]  /*05b0*/  IADD3.X R13, RZ, UR9, RZ, P2, !PT ;  /* 0x00000009ff0d7c10 */ /* 0x000fe400097fe4ff */
[----:B------:R-:W-:Y:S01]  /*05c0*/  IMAD.HI.U32 R3, R101, -0x2daee0ad, RZ ;  /* 0xd2511f5365037827 */ /* 0x000fe200078e00ff */
[----:B------:R-:W-:-:S04]  /*05d0*/  LOP3.LUT R104, R5, UR28, R14, 0x96, !PT ;  /* 0x0000001c05687c12 */ /* 0x000fc8000f8e960e */
[----:B------:R-:W-:Y:S01]  /*05e0*/  LOP3.LUT R102, R3, UR29, R2, 0x96, !PT ;  /* 0x0000001d03667c12 */ /* 0x000fe2000f8e9602 */
[----:B------:R-:W-:Y:S06]  /*05f0*/  @P1 EXIT ;  /* 0x000000000000194d */ /* 0x000fec0003800000 */
[----:B-----5:R-:W-:Y:S02]  /*0600*/  @!P0 CS2R R8, SRZ ;  /* 0x0000000000088805 */ /* 0x020fe4000001ff00 */
[----:B------:R-:W-:Y:S02]  /*0610*/  @!P0 CS2R R52, SRZ ;  /* 0x0000000000348805 */ /* 0x000fe4000001ff00 */
[----:B------:R-:W-:Y:S02]  /*0620*/  @!P0 CS2R R10, SRZ ;  /* 0x00000000000a8805 */ /* 0x000fe4000001ff00 */
[----:B------:R-:W-:Y:S02]  /*0630*/  @!P0 CS2R R16, SRZ ;  /* 0x0000000000108805 */ /* 0x000fe4000001ff00 */
[----:B------:R-:W-:Y:S02]  /*0640*/  @!P0 CS2R R18, SRZ ;  /* 0x0000000000128805 */ /* 0x000fe4000001ff00 */
[----:B------:R-:W-:-:S02]  /*0650*/  @!P0 CS2R R24, SRZ ;  /* 0x0000000000188805 */ /* 0x000fc4000001ff00 */
[----:B------:R-:W-:Y:S01]  /*0660*/  @!P0 CS2R R26, SRZ ;  /* 0x00000000001a8805 */ /* 0x000fe2000001ff00 */
[----:B------:R-:W-:Y:S01]  /*0670*/  UIADD3 UR31, UR7, -0x695add53, URZ ;  /* 0x96a522ad071f7890 */ /* 0x000fe2000fffe03f */
[--C-:B------:R-:W-:Y:S01]  /*0680*/  HADD2.F32 R2, -RZ, R8.reuse.H0_H0 ;  /* 0x20000008ff027230 */ /* 0x100fe20000004100 */
[----:B------:R-:W-:Y:S01]  /*0690*/  @!P0 CS2R R56, SRZ ;  /* 0x0000000000388805 */ /* 0x000fe2000001ff00 */
[----:B------:R-:W-:Y:S01]  /*06a0*/  HADD2.F32 R3, -RZ, R8.H1_H1 ;  /* 0x30000008ff037230 */ /* 0x000fe20000004100 */
[----:B------:R-:W-:Y:S01]  /*06b0*/  @!P0 CS2R R58, SRZ ;  /* 0x00000000003a8805 */ /* 0x000fe2000001ff00 */
[--C-:B------:R-:W-:Y:S01]  /*06c0*/  HADD2.F32 R4, -RZ, R9.reuse.H0_H0 ;  /* 0x20000009ff047230 */ /* 0x100fe20000004100 */
[----:B------:R-:W-:Y:S01]  /*06d0*/  @!P0 CS2R R54, SRZ ;  /* 0x0000000000368805 */ /* 0x000fe2000001ff00 */
[----:B------:R-:W-:Y:S01]  /*06e0*/  HADD2.F32 R5, -RZ, R9.H1_H1 ;  /* 0x30000009ff057230 */ /* 0x000fe20000004100 */
[----:B------:R-:W-:Y:S01]  /*06f0*/  UIADD3 UR30, UR6, -0x700cb87f, URZ ;  /* 0x8ff34781061e7890 */ /* 0x000fe2000fffe03f */
[--C-:B------:R-:W-:Y:S01]  /*0700*/  HADD2.F32 R80, -RZ, R53.reuse.H0_H0 ;  /* 0x20000035ff507230 */ /* 0x100fe20000004100 */
[----:B------:R-:W5:Y:S01]  /*0710*/  LDG.E.128 R48, desc[UR4][R12.64] ;  /* 0x000000040c307981 */ /* 0x000f62000c1e1d00 */
[----:B------:R-:W-:Y:S01]  /*0720*/  HADD2.F32 R81, -RZ, R53.H1_H1 ;  /* 0x30000035ff517230 */ /* 0x000fe20000004100 */
[----:B------:R-:W-:Y:S01]  /*0730*/  ULDC.64 UR8, c[0x0][0x228] ;  /* 0x00008a0000087ab9 */ /* 0x000fe20000000a00 */
[----:B------:R-:W-:Y:S01]  /*0740*/  IMAD R101, R101, -0x2daee0ad, RZ ;  /* 0xd2511f5365657824 */ /* 0x000fe200078e02ff */
[----:B------:R-:W5:Y:S01]  /*0750*/  LDG.E.128 R44, desc[UR4][R12.64+0x200] ;  /* 0x000200040c2c7981 */ /* 0x000f62000c1e1d00 */
[----:B------:R-:W-:-:S03]  /*0760*/  IMAD.WIDE.U32 R104, R104, -0x2daee0ad, RZ ;  /* 0xd2511f5368687825 */ /* 0x000fc600078e00ff */
[----:B------:R-:W5:Y:S01]  /*0770*/  LDG.E.128 R40, desc[UR4][R12.64+0x400] ;  /* 0x000400040c287981 */ /* 0x000f62000c1e1d00 */
[--C-:B------:R-:W-:Y:S02]  /*0780*/  HADD2.F32 R6, -RZ, R10.reuse.H0_H0 ;  /* 0x2000000aff067230 */ /* 0x100fe40000004100 */
[----:B------:R-:W-:Y:S01]  /*0790*/  IMAD.HI.U32 R100, R102, -0x326172a9, RZ ;  /* 0xcd9e8d5766647827 */ /* 0x000fe200078e00ff */
[----:B------:R-:W5:Y:S04]  /*07a0*/  LDG.E.128 R36, desc[UR4][R12.64+0x600] ;  /* 0x000600040c247981 */ /* 0x000f68000c1e1d00 */
[----:B------:R0:W5:Y:S01]  /*07b0*/  LDG.E.128 R32, desc[UR4][R12.64+0x800] ;  /* 0x000800040c207981 */ /* 0x000162000c1e1d00 */
[----:B------:R-:W-:Y:S01]  /*07c0*/  HADD2.F32 R7, -RZ, R10.H1_H1 ;  /* 0x3000000aff077230 */ /* 0x000fe20000004100 */
[----:B------:R-:W-:Y:S01]  /*07d0*/  ISETP.NE.U32.AND P0, PT, RZ, UR8, PT ;  /* 0x00000008ff007c0c */ /* 0x000fe2000bf05070 */
[--C-:B------:R-:W-:Y:S01]  /*07e0*/  HADD2.F32 R8, -RZ, R11.reuse.H0_H0 ;  /* 0x2000000bff087230 */ /* 0x100fe20000004100 */
[----:B------:R-:W-:Y:S01]  /*07f0*/  BSSY B0, `(.L_x_6263) ;  /* 0x0001e0e000007945 */ /* 0x000fe20003800000 */
[----:B------:R-:W-:Y:S01]  /*0800*/  HADD2.F32 R9, -RZ, R11.H1_H1 ;  /* 0x3000000bff097230 */ /* 0x000fe20000004100 */
[----:B------:R-:W-:Y:S01]  /*0810*/  LOP3.LUT R101, R105, UR31, R101, 0x96, !PT ;  /* 0x0000001f69657c12 */ /* 0x000fe2000f8e9665 */
[----:B------:R-:W-:Y:S01]  /*0820*/  IMAD R53, R61, -0x326172a9, RZ ;  /* 0xcd9e8d573d357824 */ /* 0x000fe200078e02ff */
[----:B------:R-:W-:Y:S01]  /*0830*/  LOP3.LUT R105, R60, 0x3, RZ, 0xc0, !PT ;  /* 0x000000033c697812 */ /* 0x000fe200078ec0ff */
[--C-:B------:R-:W-:Y:S01]  /*0840*/  HADD2.F32 R10, -RZ, R16.reuse.H0_H0 ;  /* 0x20000010ff0a7230 */ /* 0x100fe20000004100 */
[----:B------:R-:W-:Y:S01]  /*0850*/  ULDC.U8 UR8, c[0x0][0x2a0] ;  /* 0x0000a80000087ab9 */ /* 0x000fe20000000000 */
[----:B------:R-:W-:Y:S01]  /*0860*/  HADD2.F32 R11, -RZ, R16.H1_H1 ;  /* 0x30000010ff0b7230 */ /* 0x000fe20000004100 */
[----:B------:R-:W-:Y:S01]  /*0870*/  LOP3.LUT R100, R100, UR30, R53, 0x96, !PT ;  /* 0x0000001e64647c12 */ /* 0x000fe2000f8e9635 */
[--C-:B0-----:R-:W-:Y:S01]  /*0880*/  HADD2.F32 R12, -RZ, R17.reuse.H0_H0 ;  /* 0x20000011ff0c7230 */ /* 0x101fe20000004100 */
[----:B------:R-:W-:Y:S01]  /*0890*/  LOP3.LUT R89, R89, 0x1f, RZ, 0xc0, !PT ;  /* 0x0000001f59597812 */ /* 0x000fe200078ec0ff */
[----:B------:R-:W-:Y:S01]  /*08a0*/  HADD2.F32 R13, -RZ, R17.H1_H1 ;  /* 0x30000011ff0d7230 */ /* 0x000fe20000004100 */
[----:B------:R-:W-:Y:S01]  /*08b0*/  ISETP.NE.AND.EX P0, PT, RZ, UR9, PT, P0 ;  /* 0x00000009ff007c0c */ /* 0x000fe2000bf05300 */
[--C-:B------:R-:W-:Y:S01]  /*08c0*/  HADD2.F32 R14, -RZ, R18.reuse.H0_H0 ;  /* 0x20000012ff0e7230 */ /* 0x100fe20000004100 */
[----:B------:R-:W-:Y:S01]  /*08d0*/  UISETP.NE.AND UP0, UPT, UR8, URZ, UPT ;  /* 0x0000003f0800728c */ /* 0x000fe2000bf05270 */
        /* <DEDUP_REMOVED lines=31> */
[----:B------:R-:W-:-:S07]  /*0ad0*/  IMAD.MOV.U32 R90, RZ, RZ, RZ ;  /* 0x000000ffff5a7224 */ /* 0x000fce00078e00ff */
.L_x_6910:
        /* <DEDUP_REMOVED lines=27> */
.L_x_6265:
[----:B------:R-:W-:-:S07]  /*0c90*/  MOV R72, R102 ;  /* 0x0000006600487202 */ /* 0x000fce0000000f00 */
.L_x_6266:
[----:B------:R-:W-:Y:S05]  /*0ca0*/  BSYNC B1 ;  /* 0x0000000000017941 */ /* 0x000fea0003800000 */
.L_x_6264:
        /* <DEDUP_REMOVED lines=16> */
.L_x_6270:
[----:B------:R-:W-:Y:S05]  /*0db0*/  BSYNC B2 ;  /* 0x0000000000027941 */ /* 0x000fea0003800000 */
.L_x_6269:
        /* <DEDUP_REMOVED lines=36> */
[----:B------:R-:W-:Y:S01]  /*1000*/  IMAD.MOV.U32 R71, RZ, RZ, RZ ;  /* 0x000000ffff477224 */ /* 0x000fe200078e00ff */
[----:B------:R-:W-:Y:S01]  /*1010*/  LOP3.LUT R104, R101, UR28, R64, 0x96, !PT ;  /* 0x0000001c65687c12 */ /* 0x000fe2000f8e9640 */
[----:B------:R-:W-:-:S04]  /*1020*/  IMAD.WIDE.U32 R102, R102, -0x326172a9, RZ ;  /* 0xcd9e8d5766667825 */ /* 0x000fc800078e00ff */
[----:B------:R-:W-:Y:S01]  /*1030*/  IMAD.WIDE.U32 R104, R104, -0x2daee0ad, RZ ;  /* 0xd2511f5368687825 */ /* 0x000fe200078e00ff */
[----:B------:R-:W-:-:S04]  /*1040*/  LOP3.LUT R100, R103, UR30, R100, 0x96, !PT ;  /* 0x0000001e67647c12 */ /* 0x000fc8000f8e9664 */
[----:B------:R-:W-:-:S07]  /*1050*/  LOP3.LUT R101, R105, UR31, R68, 0x96, !PT ;  /* 0x0000001f69657c12 */ /* 0x000fce000f8e9644 */
.L_x_6268:
[----:B------:R-:W-:Y:S05]  /*1060*/  BSYNC B1 ;  /* 0x0000000000017941 */ /* 0x000fea0003800000 */
.L_x_6267:
[----:B------:R-:W0:Y:S01]  /*1070*/  LDC R111, c[0x0][0x294] ;  /* 0x0000a500ff6f7b82 */ /* 0x000e220000000800 */
[----:B------:R-:W-:Y:S01]  /*1080*/  HFMA2.MMA R108, -RZ, RZ, 0.1171875, 0 ;  /* 0x2f800000ff6c7435 */ /* 0x000fe200000001ff */
[----:B------:R-:W-:Y:S02]  /*1090*/  I2FP.F32.U32 R65, R72 ;  /* 0x0000004800417245 */ /* 0x000fe40000201000 */
[----:B------:R-:W-:Y:S02]  /*10a0*/  ISETP.NE.U32.AND P2, PT, RZ, UR32, PT ;  /* 0x00000020ff007c0c */ /* 0x000fe4000bf45070 */
[----:B------:R-:W-:Y:S02]  /*10b0*/  LOP3.LUT R92, R92, 0xffffffdf, RZ, 0xc0, !PT ;  /* 0xffffffdf5c5c7812 */ /* 0x000fe400078ec0ff */
[----:B------:R-:W1:Y:S01]  /*10c0*/  LDC R110, c[0x0][0x298] ;  /* 0x0000a600ff6e7b82 */ /* 0x000e620000000800 */
[----:B------:R-:W-:Y:S02]  /*10d0*/  ISETP.NE.AND.EX P2, PT, RZ, UR33, PT, P2 ;  /* 0x00000021ff007c0c */ /* 0x000fe4000bf45320 */
        /* <DEDUP_REMOVED lines=13> */
.L_x_6271:
        /* <DEDUP_REMOVED lines=12> */
.L_x_6274:
[----:B------:R-:W-:-:S07]  /*1270*/  IMAD.MOV.U32 R72, RZ, RZ, R102 ;  /* 0x000000ffff487224 */ /* 0x000fce00078e0066 */
.L_x_6275:
[----:B------:R-:W-:Y:S05]  /*1280*/  BSYNC B1 ;  /* 0x0000000000017941 */ /* 0x000fea0003800000 */
.L_x_6273:
        /* <DEDUP_REMOVED lines=16> */
.L_x_6279:
[----:B------:R-:W-:Y:S05]  /*1390*/  BSYNC B2 ;  /* 0x0000000000027941 */ /* 0x000fea0003800000 */
.L_x_6278:
        /* <DEDUP_REMOVED lines=41> */
[----:B------:R-:W-:-:S11]  /*1630*/  HFMA2.MMA R64, -RZ, RZ, 0, 0 ;  /* 0x00000000ff407435 */ /* 0x000fd600000001ff */
.L_x_6277:
[----:B------:R-:W-:Y:S05]  /*1640*/  BSYNC B1 ;  /* 0x0000000000017941 */ /* 0x000fea0003800000 */
.L_x_6276:
        /* <DEDUP_REMOVED lines=10> */
.L_x_6272:
        /* <DEDUP_REMOVED lines=12> */
.L_x_6281:
[----:B------:R-:W-:-:S07]  /*17b0*/  IMAD.MOV.U32 R71, RZ, RZ, R102 ;  /* 0x000000ffff477224 */ /* 0x000fce00078e0066 */
.L_x_6282:
[----:B------:R-:W-:Y:S05]  /*17c0*/  BSYNC B1 ;  /* 0x0000000000017941 */ /* 0x000fea0003800000 */
.L_x_6280:
        /* <DEDUP_REMOVED lines=16> */
.L_x_6286:
[----:B------:R-:W-:Y:S05]  /*18d0*/  BSYNC B2 ;  /* 0x0000000000027941 */ /* 0x000fea0003800000 */
.L_x_6285:
        /* <DEDUP_REMOVED lines=42> */
.L_x_6284:
[----:B------:R-:W-:Y:S05]  /*1b80*/  BSYNC B1 ;  /* 0x0000000000017941 */ /* 0x000fea0003800000 */
.L_x_6283:
[----:B------:R-:W-:Y:S02]  /*1b90*/  I2FP.F32.U32 R69, R71 ;  /* 0x0000004700457245 */ /* 0x000fe40000201000 */
[----:B------:R-:W-:-:S03]  /*1ba0*/  LOP3.LUT R92, R92, 0xffffffef, RZ, 0xc0, !PT ;  /* 0xffffffef5c5c7812 */ /* 0x000fc600078ec0ff */
[----:B------:R-:W-:Y:S01]  /*1bb0*/  FFMA.FTZ R64, R69, R108, 1.1641532182693481445e-10 ;  /* 0x2f00000045407423 */ /* 0x000fe2000001006c */
[----:B------:R-:W-:-:S04]  /*1bc0*/  HADD2.F32 R69, -RZ, R60.H1_H1 ;  /* 0x3000003cff457230 */ /* 0x000fc80000004100 */
[----:B------:R-:W-:Y:S01]  /*1bd0*/  FSETP.GTU.FTZ.AND P3, PT, R64, R111, PT ;  /* 0x0000006f4000720b */ /* 0x000fe20003f7c000 */
[----:B------:R-:W-:-:S05]  /*1be0*/  FMUL.FTZ R69, R69, R110 ;  /* 0x0000006e45457220 */ /* 0x000fca0000410000 */
[----:B------:R-:W-:-:S07]  /*1bf0*/  FSEL R103, R69, RZ, !P3 ;  /* 0x000000ff45677208 */ /* 0x000fce0005800000 */
        /* <DEDUP_REMOVED lines=8> */
.L_x_6287:
        /* <DEDUP_REMOVED lines=12> */
.L_x_6290:
[----:B------:R-:W-:-:S07]  /*1d40*/  IMAD.MOV.U32 R71, RZ, RZ, R102 ;  /* 0x000000ffff477224 */ /* 0x000fce00078e0066 */
.L_x_6291:
[----:B------:R-:W-:Y:S05]  /*1d50*/  BSYNC B1 ;  /* 0x0000000000017941 */ /* 0x000fea0003800000 */
.L_x_6289:
        /* <DEDUP_REMOVED lines=16> */
.L_x_6295:
[----:B------:R-:W-:Y:S05]  /*1e60*/  BSYNC B2 ;  /* 0x0000000000027941 */ /* 0x000fea0003800000 */
.L_x_6294:
        /* <DEDUP_REMOVED lines=43> */
.L_x_6293:
[----:B------:R-:W-:Y:S05]  /*2120*/  BSYNC B1 ;  /* 0x0000000000017941 */ /* 0x000fea0003800000 */
.L_x_6292:
        /* <DEDUP_REMOVED lines=10> */
.L_x_6288:
        /* <DEDUP_REMOVED lines=12> */
.L_x_6297:
[----:B------:R-:W-:-:S07]  /*2290*/  IMAD.MOV.U32 R71, RZ, RZ, R102 ;  /* 0x000000ffff477224 */ /* 0x000fce00078e0066 */
.L_x_6298:
[----:B------:R-:W-:Y:S05]  /*22a0*/  BSYNC B1 ;  /* 0x0000000000017941 */ /* 0x000fea0003800000 */
.L_x_6296:
        /* <DEDUP_REMOVED lines=16> */
.L_x_6302:
[----:B------:R-:W-:Y:S05]  /*23b0*/  BSYNC B2 ;  /* 0x0000000000027941 */ /* 0x000fea0003800000 */
.L_x_6301:
        /* <DEDUP_REMOVED lines=42> */
[----:B------:R-:W-:-:S07]  /*2660*/  IMAD.MOV.U32 R64, RZ, RZ, RZ ;  /* 0x000000ffff407224 */ /* 0x000fce00078e00ff */
.L_x_6300:
[----:B------:R-:W-:Y:S05]  /*2670*/  BSYNC B1 ;  /* 0x0000000000017941 */ /* 0x000fea0003800000 */
.L_x_6299:
        /* <DEDUP_REMOVED lines=15> */
.L_x_6303:
        /* <DEDUP_REMOVED lines=12> */
.L_x_6306:
[----:B------:R-:W-:-:S07]  /*2830*/  IMAD.MOV.U32 R72, RZ, RZ, R102 ;  /* 0x000000ffff487224 */ /* 0x000fce00078e0066 */
.L_x_6307:
[----:B------:R-:W-:Y:S05]  /*2840*/  BSYNC B1 ;  /* 0x0000000000017941 */ /* 0x000fea0003800000 */
.L_x_6305:
        /* <DEDUP_REMOVED lines=16> */
.L_x_6311:
[----:B------:R-:W-:Y:S05]  /*2950*/  BSYNC B2 ;  /* 0x0000000000027941 */ /* 0x000fea0003800000 */
.L_x_6310:
        /* <DEDUP_REMOVED lines=43> */
.L_x_6309:
[----:B------:R-:W-:Y:S05]  /*2c10*/  BSYNC B1 ;  /* 0x0000000000017941 */ /* 0x000fea0003800000 */
.L_x_6308:
        /* <DEDUP_REMOVED lines=10> */
.L_x_6304:
        /* <DEDUP_REMOVED lines=12> */
.L_x_6313:
[----:B------:R-:W-:-:S07]  /*2d80*/  IMAD.MOV.U32 R72, RZ, RZ, R102 ;  /* 0x000000ffff487224 */ /* 0x000fce00078e0066 */
.L_x_6314:
[----:B------:R-:W-:Y:S05]  /*2d90*/  BSYNC B1 ;  /* 0x0000000000017941 */ /* 0x000fea0003800000 */
.L_x_6312:
        /* <DEDUP_REMOVED lines=16> */
.L_x_6318:
[----:B------:R-:W-:Y:S05]  /*2ea0*/  BSYNC B2 ;  /* 0x0000000000027941 */ /* 0x000fea0003800000 */
.L_x_6317:
        /* <DEDUP_REMOVED lines=43> */
.L_x_6316:
[----:B------:R-:W-:Y:S05]  /*3160*/  BSYNC B1 ;  /* 0x0000000000017941 */ /* 0x000fea0003800000 */
.L_x_6315:
        /* <DEDUP_REMOVED lines=15> */
.L_x_6319:
        /* <DEDUP_REMOVED lines=12> */
.L_x_6322:
[----:B------:R-:W-:-:S07]  /*3320*/  IMAD.MOV.U32 R72, RZ, RZ, R102 ;  /* 0x000000ffff487224 */ /* 0x000fce00078e0066 */
.L_x_6323:
[----:B------:R-:W-:Y:S05]  /*3330*/  BSYNC B1 ;  /* 0x0000000000017941 */ /* 0x000fea0003800000 */
.L_x_6321:
        /* <DEDUP_REMOVED lines=16> */
.L_x_6327:
[----:B------:R-:W-:Y:S05]  /*3440*/  BSYNC B2 ;  /* 0x0000000000027941 */ /* 0x000fea0003800000 */
.L_x_6326:
        /* <DEDUP_REMOVED lines=42> */
[----:B------:R-:W-:-:S07]  /*36f0*/  IMAD.MOV.U32 R60, RZ, RZ, RZ ;  /* 0x000000ffff3c7224 */ /* 0x000fce00078e00ff */
.L_x_6325:
[----:B------:R-:W-:Y:S05]  /*3700*/  BSYNC B1 ;  /* 0x0000000000017941 */ /* 0x000fea0003800000 */
.L_x_6324:
[----:B------:R-:W-:Y:S01]  /*3710*/  I2FP.F32.U32 R61, R72 ;  /* 0x00000048003d7245 */ /* 0x000fe20000201000 */
[----:B------:R-:W-:-:S04]  /*3720*/  HADD2.F32 R65, -RZ, R53.H1_H1 ;  /* 0x30000035ff417230 */ /* 0x000fc80000004100 */
[----:B------:R-:W-:Y:S01]  /*3730*/  FFMA.FTZ R64, R61, R108, 1.1641532182693481445e-10 ;  /* 0x2f0000003d407423 */ /* 0x000fe2000001006c */
[----:B------:R-:W-:Y:S01]  /*3740*/  FMUL.FTZ R65, R65, R110 ;  /* 0x0000006e41417220 */ /* 0x000fe20000410000 */
[----:B------:R-:W-:-:S03]  /*3750*/  @P1 HADD2.F32 R61, -RZ, R57.H1_H1 ;  /* 0x30000039ff3d1230 */ /* 0x000fc60000004100 */
[----:B------:R-:W-:-:S04]  /*3760*/  FSETP.GTU.FTZ.AND P3, PT, R64, R111, PT ;  /* 0x0000006f4000720b */ /* 0x000fc80003f7c000 */
[----:B------:R-:W-:Y:S02]  /*3770*/  FSEL R65, R65, RZ, !P3 ;  /* 0x000000ff41417208 */ /* 0x000fe40005800000 */
[----:B------:R-:W-:-:S03]  /*3780*/  SEL R95, RZ, 0x1, P3 ;  /* 0x00000001ff5f7807 */ /* 0x000fc60001800000 */
[----:B------:R-:W-:-:S04]  /*3790*/  FADD.FTZ R74, R74, R65 ;  /* 0x000000414a4a7221 */ /* 0x000fc80000010000 */
[----:B------:R-:W-:-:S07]  /*37a0*/  @P1 FADD.FTZ R74, R74, R61 ;  /* 0x0000003d4a4a1221 */ /* 0x000fce0000010000 */
.L_x_6320:
        /* <DEDUP_REMOVED lines=12> */
.L_x_6329:
[----:B------:R-:W-:-:S07]  /*3870*/  IMAD.MOV.U32 R72, RZ, RZ, R102 ;  /* 0x000000ffff487224 */ /* 0x000fce00078e0066 */
.L_x_6330:
[----:B------:R-:W-:Y:S05]  /*3880*/  BSYNC B1 ;  /* 0x0000000000017941 */ /* 0x000fea0003800000 */
.L_x_6328:
        /* <DEDUP_REMOVED lines=16> */
.L_x_6334:
[----:B------:R-:W-:Y:S05]  /*3990*/  BSYNC B2 ;  /* 0x0000000000027941 */ /* 0x000fea0003800000 */
.L_x_6333:
        /* <DEDUP_REMOVED lines=40> */
[----:B------:R-:W-:Y:S02]  /*3c20*/  LOP3.LUT R100, R65, UR30, R100, 0x96, !PT ;  /* 0x0000001e41647c12 */ /* 0x000fe4000f8e9664 */
[----:B------:R-:W-:Y:S02]  /*3c30*/  MOV R102, R64 ;  /* 0x0000004000667202 */ /* 0x000fe40000000f00 */
[----:B------:R-:W-:-:S07]  /*3c40*/  LOP3.LUT R101, R105, UR31, R60, 0x96, !PT ;  /* 0x0000001f69657c12 */ /* 0x000fce000f8e963c */
.L_x_6332:
[----:B------:R-:W-:Y:S05]  /*3c50*/  BSYNC B1 ;  /* 0x0000000000017941 */ /* 0x000fea0003800000 */
.L_x_6331:
        /* <DEDUP_REMOVED lines=15> */
.L_x_6335:
        /* <DEDUP_REMOVED lines=12> */
.L_x_6338:
[----:B------:R-:W-:-:S07]  /*3e10*/  MOV R75, R102 ;  /* 0x00000066004b7202 */ /* 0x000fce0000000f00 */
.L_x_6339:
[----:B------:R-:W-:Y:S05]  /*3e20*/  BSYNC B1 ;  /* 0x0000000000017941 */ /* 0x000fea0003800000 */
.L_x_6337:
        /* <DEDUP_REMOVED lines=16> */
.L_x_6343:
[----:B------:R-:W-:Y:S05]  /*3f30*/  BSYNC B2 ;  /* 0x0000000000027941 */ /* 0x000fea0003800000 */
.L_x_6342:
        /* <DEDUP_REMOVED lines=43> */
.L_x_6341:
[----:B------:R-:W-:Y:S05]  /*41f0*/  BSYNC B1 ;  /* 0x0000000000017941 */ /* 0x000fea0003800000 */
.L_x_6340:
        /* <DEDUP_REMOVED lines=10> */
.L_x_6336:
        /* <DEDUP_REMOVED lines=12> */
.L_x_6345:
[----:B------:R-:W-:-:S07]  /*4360*/  MOV R75, R102 ;  /* 0x00000066004b7202 */ /* 0x000fce0000000f00 */
.L_x_6346:
[----:B------:R-:W-:Y:S05]  /*4370*/  BSYNC B1 ;  /* 0x0000000000017941 */ /* 0x000fea0003800000 */
.L_x_6344:
        /* <DEDUP_REMOVED lines=16> */
.L_x_6350:
[----:B------:R-:W-:Y:S05]  /*4480*/  BSYNC B2 ;  /* 0x0000000000027941 */ /* 0x000fea0003800000 */
.L_x_6349:
        /* <DEDUP_REMOVED lines=43> */
.L_x_6348:
[----:B------:R-:W-:Y:S05]  /*4740*/  BSYNC B1 ;  /* 0x0000000000017941 */ /* 0x000fea0003800000 */
.L_x_6347:
        /* <DEDUP_REMOVED lines=13> */
.L_x_6351:
        /* <DEDUP_REMOVED lines=12> */
.L_x_6354:
[----:B------:R-:W-:-:S07]  /*48e0*/  MOV R62, R102 ;  /* 0x00000066003e7202 */ /* 0x000fce0000000f00 */
.L_x_6355:
[----:B------:R-:W-:Y:S05]  /*48f0*/  BSYNC B1 ;  /* 0x0000000000017941 */ /* 0x000fea0003800000 */
.L_x_6353:
        /* <DEDUP_REMOVED lines=16> */
.L_x_6359:
[----:B------:R-:W-:Y:S05]  /*4a00*/  BSYNC B2 ;  /* 0x0000000000027941 */ /* 0x000fea0003800000 */
.L_x_6358:
        /* <DEDUP_REMOVED lines=43> */
.L_x_6357:
[----:B------:R-:W-:Y:S05]  /*4cc0*/  BSYNC B1 ;  /* 0x0000000000017941 */ /* 0x000fea0003800000 */
.L_x_6356:
        /* <DEDUP_REMOVED lines=10> */
.L_x_6352:
        /* <DEDUP_REMOVED lines=12> */
.L_x_6361:
[----:B------:R-:W-:-:S07]  /*4e30*/  MOV R62, R102 ;  /* 0x00000066003e7202 */ /* 0x000fce0000000f00 */
.L_x_6362:
[----:B------:R-:W-:Y:S05]  /*4e40*/  BSYNC B1 ;  /* 0x0000000000017941 */ /* 0x000fea0003800000 */
.L_x_6360:
        /* <DEDUP_REMOVED lines=16> */
.L_x_6366:
[----:B------:R-:W-:Y:S05]  /*4f50*/  BSYNC B2 ;  /* 0x0000000000027941 */ /* 0x000fea0003800000 */
.L_x_6365:
        /* <DEDUP_REMOVED lines=43> */
.L_x_6364:
[----:B------:R-:W-:Y:S05]  /*5210*/  BSYNC B1 ;  /* 0x0000000000017941 */ /* 0x000fea0003800000 */
.L_x_6363:
        /* <DEDUP_REMOVED lines=13> */
.L_x_6367:
        /* <DEDUP_REMOVED lines=12> */
.L_x_6370:
[----:B------:R-:W-:-:S07]  /*53b0*/  MOV R62, R102 ;  /* 0x00000066003e7202 */ /* 0x000fce0000000f00 */
.L_x_6371:
[----:B------:R-:W-:Y:S05]  /*53c0*/  BSYNC B1 ;  /* 0x0000000000017941 */ /* 0x000fea0003800000 */
.L_x_6369:
        /* <DEDUP_REMOVED lines=16> */
.L_x_6375:
[----:B------:R-:W-:Y:S05]  /*54d0*/  BSYNC B2 ;  /* 0x0000000000027941 */ /* 0x000fea0003800000 */
.L_x_6374:
        /* <DEDUP_REMOVED lines=43> */
.L_x_6373:
[----:B------:R-:W-:Y:S05]  /*5790*/  BSYNC B1 ;  /* 0x0000000000017941 */ /* 0x000fea0003800000 */
.L_x_6372:
        /* <DEDUP_REMOVED lines=10> */
.L_x_6368:
        /* <DEDUP_REMOVED lines=12> */
.L_x_6377:
[----:B------:R-:W-:-:S07]  /*5900*/  MOV R62, R102 ;  /* 0x00000066003e7202 */ /* 0x000fce0000000f00 */
.L_x_6378:
[----:B------:R-:W-:Y:S05]  /*5910*/  BSYNC B1 ;  /* 0x0000000000017941 */ /* 0x000fea0003800000 */
.L_x_6376:
        /* <DEDUP_REMOVED lines=16> */
.L_x_6382:
[----:B------:R-:W-:Y:S05]  /*5a20*/  BSYNC B2 ;  /* 0x0000000000027941 */ /* 0x000fea0003800000 */
.L_x_6381:
        /* <DEDUP_REMOVED lines=43> */
.L_x_6380:
[----:B------:R-:W-:Y:S05]  /*5ce0*/  BSYNC B1 ;  /* 0x0000000000017941 */ /* 0x000fea0003800000 */
.L_x_6379:
        /* <DEDUP_REMOVED lines=13> */
.L_x_6383:
        /* <DEDUP_REMOVED lines=12> */
.L_x_6386:
[----:B------:R-:W-:-:S07]  /*5e80*/  MOV R75, R102 ;  /* 0x00000066004b7202 */ /* 0x000fce0000000f00 */
.L_x_6387:
[----:B------:R-:W-:Y:S05]  /*5e90*/  BSYNC B1 ;  /* 0x0000000000017941 */ /* 0x000fea0003800000 */
.L_x_6385:
        /* <DEDUP_REMOVED lines=18> */
.L_x_6391:
[----:B------:R-:W-:Y:S05]  /*5fc0*/  BSYNC B2 ;  /* 0x0000000000027941 */ /* 0x000fea0003800000 */
.L_x_6390:
        /* <DEDUP_REMOVED lines=43> */
.L_x_6389:
[----:B------:R-:W-:Y:S05]  /*6280*/  BSYNC B1 ;  /* 0x0000000000017941 */ /* 0x000fea0003800000 */
.L_x_6388:
        /* <DEDUP_REMOVED lines=10> */
.L_x_6384:
[----:B------:R-:W-:Y:S01]  /*6330*/  P2R R64, PR, RZ, 0x4 ;  /* 0x00000004ff407803 */ /* 0x000fe20000000000 */
[----:B------:R-:W0:Y:S01]  /*6340*/  LDC.64 R68, c[0x0][0x238] ;  /* 0x00008e00ff447b82 */ /* 0x000e220000000a00 */
[----:B------:R-:W-:Y:S02]  /*6350*/  LOP3.LUT P2, RZ, R92, 0x4, RZ, 0xc0, !PT ;  /* 0x000000045cff7812 */ /* 0x000fe4000784c0ff */
[----:B------:R-:W-:Y:S02]  /*6360*/  SEL R61, RZ, 0x10000, P4 ;  /* 0x00010000ff3d7807 */ /* 0x000fe40002000000 */
[----:B------:R-:W-:Y:S02]  /*6370*/  SEL R60, RZ, 0x1, P2 ;  /* 0x00000001ff3c7807 */ /* 0x000fe40001000000 */
[----:B------:R-:W-:Y:S01]  /*6380*/  ISETP.NE.AND P2, PT, R64, RZ, PT ;  /* 0x000000ff4000720c */ /* 0x000fe20003f45270 */
[----:B------:R-:W1:Y:S01]  /*6390*/  @P0 LDC.64 R114, c[0x0][0x228] ;  /* 0x00008a00ff720b82 */ /* 0x000e620000000a00 */
[----:B------:R-:W-:-:S02]  /*63a0*/  SEL R62, RZ, 0x100, P3 ;  /* 0x00000100ff3e7807 */ /* 0x000fc40001800000 */
[C---:B------:R-:W-:Y:S02]  /*63b0*/  LOP3.LUT P4, RZ, R92.reuse, 0x10, RZ, 0xc0, !PT ;  /* 0x000000105cff7812 */ /* 0x040fe4000788c0ff */
[C---:B------:R-:W-:Y:S02]  /*63c0*/  LOP3.LUT P3, RZ, R92.reuse, 0x8, RZ, 0xc0, !PT ;  /* 0x000000085cff7812 */ /* 0x040fe4000786c0ff */
[----:B------:R-:W-:Y:S01]  /*63d0*/  SEL R63, RZ, 0x1000000, P5 ;  /* 0x01000000ff3f7807 */ /* 0x000fe20002800000 */
[----:B------:R-:W2:Y:S01]  /*63e0*/  LDC.64 R64, c[0x0][0x240] ;  /* 0x00009000ff407b82 */ /* 0x000ea20000000a00 */
[----:B------:R-:W-:Y:S02]  /*63f0*/  SEL R116, RZ, 0x1, P3 ;  /* 0x00000001ff747807 */ /* 0x000fe40001800000 */
[----:B------:R-:W-:Y:S02]  /*6400*/  SEL R118, RZ, 0x1, P4 ;  /* 0x00000001ff767807 */ /* 0x000fe40002000000 */
[----:B------:R-:W-:Y:S01]  /*6410*/  LOP3.LUT P5, RZ, R92, 0x2, RZ, 0xc0, !PT ;  /* 0x000000025cff7812 */ /* 0x000fe200078ac0ff */
[----:B------:R-:W-:Y:S01]  /*6420*/  IMAD.WIDE.U32 R116, R116, 0x10000, RZ ;  /* 0x0001000074747825 */ /* 0x000fe200078e00ff */
[----:B------:R-:W-:Y:S01]  /*6430*/  LOP3.LUT R62, R62, R63, R61, 0xfe, !PT ;  /* 0x0000003f3e3e7212 */ /* 0x000fe200078efe3d */
[----:B------:R-:W3:Y:S01]  /*6440*/  @P1 LDC.64 R112, c[0x0][0x230] ;  /* 0x00008c00ff701b82 */ /* 0x000ee20000000a00 */
[----:B------:R-:W-:Y:S01]  /*6450*/  LOP3.LUT P6, RZ, R92, 0x20, RZ, 0xc0, !PT ;  /* 0x000000205cff7812 */ /* 0x000fe200078cc0ff */
[----:B------:R-:W-:Y:S01]  /*6460*/  IMAD.WIDE.U32 R60, R60, 0x1000000, RZ ;  /* 0x010000003c3c7825 */ /* 0x000fe200078e00ff */
[----:B------:R-:W-:-:S02]  /*6470*/  SEL R125, RZ, 0x1, P5 ;  /* 0x00000001ff7d7807 */ /* 0x000fc40002800000 */
[----:B------:R-:W-:Y:S01]  /*6480*/  SEL R121, RZ, 0x1, P6 ;  /* 0x00000001ff797807 */ /* 0x000fe20003000000 */
[----:B------:R-:W-:Y:S01]  /*6490*/  IMAD.WIDE.U32 R118, R118, 0x100, RZ ;  /* 0x0000010076767825 */ /* 0x000fe200078e00ff */
[----:B------:R-:W-:Y:S02]  /*64a0*/  LOP3.LUT R125, R61, R62, R125, 0xfe, !PT ;  /* 0x0000003e3d7d7212 */ /* 0x000fe400078efe7d */
[----:B------:R-:W-:Y:S01]  /*64b0*/  F2FP.F16.F32.PACK_AB R63, R109, R106 ;  /* 0x0000006a6d3f723e */ /* 0x000fe200000000ff */
[----:B0-----:R-:W-:Y:S01]  /*64c0*/  IMAD.WIDE.U32 R122, R73, 0x10, R68 ;  /* 0x00000010497a7825 */ /* 0x001fe200078e0044 */
[----:B------:R-:W-:Y:S02]  /*64d0*/  LOP3.LUT R116, R118, R60, R116, 0xfe, !PT ;  /* 0x0000003c76747212 */ /* 0x000fe400078efe74 */
[----:B------:R-:W-:Y:S02]  /*64e0*/  F2FP.F16.F32.PACK_AB R62, R107, R72 ;  /* 0x000000486b3e723e */ /* 0x000fe400000000ff */
[----:B------:R-:W-:-:S02]  /*64f0*/  F2FP.F16.F32.PACK_AB R61, R74, R71 ;  /* 0x000000474a3d723e */ /* 0x000fc400000000ff */
[----:B------:R-:W-:Y:S02]  /*6500*/  F2FP.F16.F32.PACK_AB R60, R103, R70 ;  /* 0x00000046673c723e */ /* 0x000fe400000000ff */
[----:B------:R-:W-:Y:S01]  /*6510*/  LOP3.LUT R118, R116, R121, RZ, 0xfc, !PT ;  /* 0x0000007974767212 */ /* 0x000fe200078efcff */
[----:B--2---:R-:W-:Y:S01]  /*6520*/  IMAD.WIDE.U32 R120, R73, 0x8, R64 ;  /* 0x0000000849787825 */ /* 0x004fe200078e0040 */
[----:B------:R-:W-:Y:S01]  /*6530*/  LOP3.LUT R119, R119, R125, R117, 0xfe, !PT ;  /* 0x0000007d77777212 */ /* 0x000fe200078efe75 */
[----:B------:R0:W-:Y:S01]  /*6540*/  STG.E.128 desc[UR4][R122.64], R60 ;  /* 0x0000003c7a007986 */ /* 0x0001e2000c101d04 */
[----:B------:R-:W-:-:S03]  /*6550*/  IADD3 R75, R73, 0x20, RZ ;  /* 0x00000020494b7810 */ /* 0x000fc60007ffe0ff */
[----:B------:R0:W-:Y:S02]  /*6560*/  STG.E.64 desc[UR4][R120.64], R118 ;  /* 0x0000007678007986 */ /* 0x0001e4000c101b04 */
[----:B------:R-:W-:-:S04]  /*6570*/  IMAD.WIDE.U32 R116, R75, 0x10, R66 ;  /* 0x000000104b747825 */ /* 0x000fc800078e0042 */
[----:B-1----:R-:W-:-:S04]  /*6580*/  @P0 IMAD.WIDE.U32 R114, R75, 0x10, R114 ;  /* 0x000000104b720825 */ /* 0x002fc800078e0072 */
        /* <DEDUP_REMOVED lines=22> */
.L_x_6392:
        /* <DEDUP_REMOVED lines=15> */
.L_x_6394:
[----:B------:R-:W-:-:S07]  /*67e0*/  MOV R116, R102 ;  /* 0x0000006600747202 */ /* 0x000fce0000000f00 */
.L_x_6395:
[----:B------:R-:W-:Y:S05]  /*67f0*/  BSYNC B1 ;  /* 0x0000000000017941 */ /* 0x000fea0003800000 */
.L_x_6393:
        /* <DEDUP_REMOVED lines=16> */
.L_x_6399:
[----:B------:R-:W-:Y:S05]  /*6900*/  BSYNC B2 ;  /* 0x0000000000027941 */ /* 0x000fea0003800000 */
.L_x_6398:
        /* <DEDUP_REMOVED lines=43> */
.L_x_6397:
[----:B------:R-:W-:Y:S05]  /*6bc0*/  BSYNC B1 ;  /* 0x0000000000017941 */ /* 0x000fea0003800000 */
.L_x_6396:
[----:B------:R-:W-:Y:S02]  /*6bd0*/  I2FP.F32.U32 R105, R116 ;  /* 0x0000007400697245 */ /* 0x000fe40000201000 */
[----:B------:R-:W-:-:S03]  /*6be0*/  LOP3.LUT R92, R92, 0xffffffdf, RZ, 0xc0, !PT ;  /* 0xffffffdf5c5c7812 */ /* 0x000fc600078ec0ff */
[----:B------:R-:W-:Y:S01]  /*6bf0*/  FFMA.FTZ R112, R105, R108, 1.1641532182693481445e-10 ;  /* 0x2f00000069707423 */ /* 0x000fe2000001006c */
[----:B-----5:R-:W-:-:S04]  /*6c00*/  HADD2.F32 R105, -RZ, R60.H0_H0 ;  /* 0x2000003cff697230 */ /* 0x020fc80000004100 */
        /* <DEDUP_REMOVED lines=11> */
.L_x_6400:
        /* <DEDUP_REMOVED lines=12> */
.L_x_6403:
[----:B------:R-:W-:-:S07]  /*6d80*/  MOV R91, R102 ;  /* 0x00000066005b7202 */ /* 0x000fce0000000f00 */
.L_x_6404:
[----:B------:R-:W-:Y:S05]  /*6d90*/  BSYNC B1 ;  /* 0x0000000000017941 */ /* 0x000fea0003800000 */
.L_x_6402:
        /* <DEDUP_REMOVED lines=16> */
.L_x_6408:
[----:B------:R-:W-:Y:S05]  /*6ea0*/  BSYNC B2 ;  /* 0x0000000000027941 */ /* 0x000fea0003800000 */
.L_x_6407:
        /* <DEDUP_REMOVED lines=43> */
.L_x_6406:
[----:B------:R-:W-:Y:S05]  /*7160*/  BSYNC B1 ;  /* 0x0000000000017941 */ /* 0x000fea0003800000 */
.L_x_6405:
        /* <DEDUP_REMOVED lines=10> */
.L_x_6401:
        /* <DEDUP_REMOVED lines=12> */
.L_x_6410:
[----:B------:R-:W-:-:S07]  /*72d0*/  MOV R113, R102 ;  /* 0x0000006600717202 */ /* 0x000fce0000000f00 */
.L_x_6411:
[----:B------:R-:W-:Y:S05]  /*72e0*/  BSYNC B1 ;  /* 0x0000000000017941 */ /* 0x000fea0003800000 */
.L_x_6409:
        /* <DEDUP_REMOVED lines=16> */
.L_x_6415:
[----:B------:R-:W-:Y:S05]  /*73f0*/  BSYNC B2 ;  /* 0x0000000000027941 */ /* 0x000fea0003800000 */
.L_x_6414:
        /* <DEDUP_REMOVED lines=43> */
.L_x_6413:
[----:B------:R-:W-:Y:S05]  /*76b0*/  BSYNC B1 ;  /* 0x0000000000017941 */ /* 0x000fea0003800000 */
.L_x_6412:
        /* <DEDUP_REMOVED lines=15> */
.L_x_6416:
        /* <DEDUP_REMOVED lines=12> */
.L_x_6419:
[----:B------:R-:W-:-:S07]  /*7870*/  MOV R60, R102 ;  /* 0x00000066003c7202 */ /* 0x000fce0000000f00 */
.L_x_6420:
[----:B------:R-:W-:Y:S05]  /*7880*/  BSYNC B1 ;  /* 0x0000000000017941 */ /* 0x000fea0003800000 */
.L_x_6418:
        /* <DEDUP_REMOVED lines=16> */
.L_x_6424:
[----:B------:R-:W-:Y:S05]  /*7990*/  BSYNC B2 ;  /* 0x0000000000027941 */ /* 0x000fea0003800000 */
.L_x_6423:
        /* <DEDUP_REMOVED lines=43> */
.L_x_6422:
[----:B------:R-:W-:Y:S05]  /*7c50*/  BSYNC B1 ;  /* 0x0000000000017941 */ /* 0x000fea0003800000 */
.L_x_6421:
        /* <DEDUP_REMOVED lines=10> */
.L_x_6417:
        /* <DEDUP_REMOVED lines=12> */
.L_x_6426:
[----:B------:R-:W-:-:S07]  /*7dc0*/  MOV R60, R102 ;  /* 0x00000066003c7202 */ /* 0x000fce0000000f00 */
.L_x_6427:
[----:B------:R-:W-:Y:S05]  /*7dd0*/  BSYNC B1 ;  /* 0x0000000000017941 */ /* 0x000fea0003800000 */
.L_x_6425:
        /* <DEDUP_REMOVED lines=16> */
.L_x_6431:
[----:B------:R-:W-:Y:S05]  /*7ee0*/  BSYNC B2 ;  /* 0x0000000000027941 */ /* 0x000fea0003800000 */
.L_x_6430:
        /* <DEDUP_REMOVED lines=43> */
.L_x_6429:
[----:B------:R-:W-:Y:S05]  /*81a0*/  BSYNC B1 ;  /* 0x0000000000017941 */ /* 0x000fea0003800000 */
.L_x_6428:
        /* <DEDUP_REMOVED lines=15> */
.L_x_6432:
        /* <DEDUP_REMOVED lines=12> */
.L_x_6435:
[----:B------:R-:W-:-:S07]  /*8360*/  MOV R60, R102 ;  /* 0x00000066003c7202 */ /* 0x000fce0000000f00 */
.L_x_6436:
[----:B------:R-:W-:Y:S05]  /*8370*/  BSYNC B1 ;  /* 0x0000000000017941 */ /* 0x000fea0003800000 */
.L_x_6434:
        /* <DEDUP_REMOVED lines=16> */
.L_x_6440:
[----:B------:R-:W-:Y:S05]  /*8480*/  BSYNC B2 ;  /* 0x0000000000027941 */ /* 0x000fea0003800000 */
.L_x_6439:
        /* <DEDUP_REMOVED lines=43> */
.L_x_6438:
[----:B------:R-:W-:Y:S05]  /*8740*/  BSYNC B1 ;  /* 0x0000000000017941 */ /* 0x000fea0003800000 */
.L_x_6437:
        /* <DEDUP_REMOVED lines=10> */
.L_x_6433:
        /* <DEDUP_REMOVED lines=12> */
.L_x_6442:
[----:B------:R-:W-:-:S07]  /*88b0*/  MOV R60, R102 ;  /* 0x00000066003c7202 */ /* 0x000fce0000000f00 */
.L_x_6443:
[----:B------:R-:W-:Y:S05]  /*88c0*/  BSYNC B1 ;  /* 0x0000000000017941 */ /* 0x000fea0003800000 */
.L_x_6441:
        /* <DEDUP_REMOVED lines=16> */
.L_x_6447:
[----:B------:R-:W-:Y:S05]  /*89d0*/  BSYNC B2 ;  /* 0x0000000000027941 */ /* 0x000fea0003800000 */
.L_x_6446:
        /* <DEDUP_REMOVED lines=43> */
.L_x_6445:
[----:B------:R-:W-:Y:S05]  /*8c90*/  BSYNC B1 ;  /* 0x0000000000017941 */ /* 0x000fea0003800000 */
.L_x_6444:
        /* <DEDUP_REMOVED lines=15> */
.L_x_6448:
        /* <DEDUP_REMOVED lines=12> */
.L_x_6451:
[----:B------:R-:W-:-:S07]  /*8e50*/  MOV R95, R102 ;  /* 0x00000066005f7202 */ /* 0x000fce0000000f00 */
.L_x_6452:
[----:B------:R-:W-:Y:S05]  /*8e60*/  BSYNC B1 ;  /* 0x0000000000017941 */ /* 0x000fea0003800000 */
.L_x_6450:
        /* <DEDUP_REMOVED lines=16> */
.L_x_6456:
[----:B------:R-:W-:Y:S05]  /*8f70*/  BSYNC B2 ;  /* 0x0000000000027941 */ /* 0x000fea0003800000 */
.L_x_6455:
        /* <DEDUP_REMOVED lines=43> */
.L_x_6454:
[----:B------:R-:W-:Y:S05]  /*9230*/  BSYNC B1 ;  /* 0x0000000000017941 */ /* 0x000fea0003800000 */
.L_x_6453:
        /* <DEDUP_REMOVED lines=10> */
.L_x_6449:
        /* <DEDUP_REMOVED lines=12> */
.L_x_6458:
[----:B------:R-:W-:-:S07]  /*93a0*/  MOV R113, R102 ;  /* 0x0000006600717202 */ /* 0x000fce0000000f00 */
.L_x_6459:
[----:B------:R-:W-:Y:S05]  /*93b0*/  BSYNC B1 ;  /* 0x0000000000017941 */ /* 0x000fea0003800000 */
.L_x_6457:
        /* <DEDUP_REMOVED lines=16> */
.L_x_6463:
[----:B------:R-:W-:Y:S05]  /*94c0*/  BSYNC B2 ;  /* 0x0000000000027941 */ /* 0x000fea0003800000 */
.L_x_6462:
        /* <DEDUP_REMOVED lines=43> */
.L_x_6461:
[----:B------:R-:W-:Y:S05]  /*9780*/  BSYNC B1 ;  /* 0x0000000000017941 */ /* 0x000fea0003800000 */
.L_x_6460:
        /* <DEDUP_REMOVED lines=15> */
.L_x_6464:
        /* <DEDUP_REMOVED lines=12> */
.L_x_6467:
[----:B------:R-:W-:-:S07]  /*9940*/  MOV R96, R102 ;  /* 0x0000006600607202 */ /* 0x000fce0000000f00 */
.L_x_6468:
[----:B------:R-:W-:Y:S05]  /*9950*/  BSYNC B1 ;  /* 0x0000000000017941 */ /* 0x000fea0003800000 */
.L_x_6466:
        /* <DEDUP_REMOVED lines=16> */
.L_x_6472:
[----:B------:R-:W-:Y:S05]  /*9a60*/  BSYNC B2 ;  /* 0x0000000000027941 */ /* 0x000fea0003800000 */
.L_x_6471:
        /* <DEDUP_REMOVED lines=43> */
.L_x_6470:
[----:B------:R-:W-:Y:S05]  /*9d20*/  BSYNC B1 ;  /* 0x0000000000017941 */ /* 0x000fea0003800000 */
.L_x_6469:
        /* <DEDUP_REMOVED lines=10> */
.L_x_6465:
        /* <DEDUP_REMOVED lines=12> */
.L_x_6474:
[----:B------:R-:W-:-:S07]  /*9e90*/  MOV R113, R102 ;  /* 0x0000006600717202 */ /* 0x000fce0000000f00 */
.L_x_6475:
[----:B------:R-:W-:Y:S05]  /*9ea0*/  BSYNC B1 ;  /* 0x0000000000017941 */ /* 0x000fea0003800000 */
.L_x_6473:
        /* <DEDUP_REMOVED lines=16> */
.L_x_6479:
[----:B------:R-:W-:Y:S05]  /*9fb0*/  BSYNC B2 ;  /* 0x0000000000027941 */ /* 0x000fea0003800000 */
.L_x_6478:
        /* <DEDUP_REMOVED lines=43> */
.L_x_6477:
[----:B------:R-:W-:Y:S05]  /*a270*/  BSYNC B1 ;  /* 0x0000000000017941 */ /* 0x000fea0003800000 */
.L_x_6476:
        /* <DEDUP_REMOVED lines=13> */
.L_x_6480:
        /* <DEDUP_REMOVED lines=12> */
.L_x_6483:
[----:B------:R-:W-:-:S07]  /*a410*/  MOV R62, R102 ;  /* 0x00000066003e7202 */ /* 0x000fce0000000f00 */
.L_x_6484:
[----:B------:R-:W-:Y:S05]  /*a420*/  BSYNC B1 ;  /* 0x0000000000017941 */ /* 0x000fea0003800000 */
.L_x_6482:
        /* <DEDUP_REMOVED lines=16> */
.L_x_6488:
[----:B------:R-:W-:Y:S05]  /*a530*/  BSYNC B2 ;  /* 0x0000000000027941 */ /* 0x000fea0003800000 */
.L_x_6487:
        /* <DEDUP_REMOVED lines=43> */
.L_x_6486:
[----:B------:R-:W-:Y:S05]  /*a7f0*/  BSYNC B1 ;  /* 0x0000000000017941 */ /* 0x000fea0003800000 */
.L_x_6485:
        /* <DEDUP_REMOVED lines=10> */
.L_x_6481:
        /* <DEDUP_REMOVED lines=12> */
.L_x_6490:
[----:B------:R-:W-:-:S07]  /*a960*/  MOV R62, R102 ;  /* 0x00000066003e7202 */ /* 0x000fce0000000f00 */
.L_x_6491:
[----:B------:R-:W-:Y:S05]  /*a970*/  BSYNC B1 ;  /* 0x0000000000017941 */ /* 0x000fea0003800000 */
.L_x_6489:
        /* <DEDUP_REMOVED lines=16> */
.L_x_6495:
[----:B------:R-:W-:Y:S05]  /*aa80*/  BSYNC B2 ;  /* 0x0000000000027941 */ /* 0x000fea0003800000 */
.L_x_6494:
        /* <DEDUP_REMOVED lines=43> */
.L_x_6493:
[----:B------:R-:W-:Y:S05]  /*ad40*/  BSYNC B1 ;  /* 0x0000000000017941 */ /* 0x000fea0003800000 */
.L_x_6492:
        /* <DEDUP_REMOVED lines=13> */
.L_x_6496:
        /* <DEDUP_REMOVED lines=12> */
.L_x_6499:
[----:B------:R-:W-:-:S07]  /*aee0*/  MOV R62, R102 ;  /* 0x00000066003e7202 */ /* 0x000fce0000000f00 */
.L_x_6500:
[----:B------:R-:W-:Y:S05]  /*aef0*/  BSYNC B1 ;  /* 0x0000000000017941 */ /* 0x000fea0003800000 */
.L_x_6498:
        /* <DEDUP_REMOVED lines=16> */
.L_x_6504:
[----:B------:R-:W-:Y:S05]  /*b000*/  BSYNC B2 ;  /* 0x0000000000027941 */ /* 0x000fea0003800000 */
.L_x_6503:
        /* <DEDUP_REMOVED lines=43> */
.L_x_6502:
[----:B------:R-:W-:Y:S05]  /*b2c0*/  BSYNC B1 ;  /* 0x0000000000017941 */ /* 0x000fea0003800000 */
.L_x_6501:
        /* <DEDUP_REMOVED lines=10> */
.L_x_6497:
        /* <DEDUP_REMOVED lines=12> */
.L_x_6506:
[----:B------:R-:W-:-:S07]  /*b430*/  MOV R62, R102 ;  /* 0x00000066003e7202 */ /* 0x000fce0000000f00 */
.L_x_6507:
[----:B------:R-:W-:Y:S05]  /*b440*/  BSYNC B1 ;  /* 0x0000000000017941 */ /* 0x000fea0003800000 */
.L_x_6505:
        /* <DEDUP_REMOVED lines=16> */
.L_x_6511:
[----:B------:R-:W-:Y:S05]  /*b550*/  BSYNC B2 ;  /* 0x0000000000027941 */ /* 0x000fea0003800000 */
.L_x_6510:
        /* <DEDUP_REMOVED lines=43> */
.L_x_6509:
[----:B------:R-:W-:Y:S05]  /*b810*/  BSYNC B1 ;  /* 0x0000000000017941 */ /* 0x000fea0003800000 */
.L_x_6508:
        /* <DEDUP_REMOVED lines=13> */
.L_x_6512:
        /* <DEDUP_REMOVED lines=12> */
.L_x_6515:
[----:B------:R-:W-:-:S07]  /*b9b0*/  MOV R99, R102 ;  /* 0x0000006600637202 */ /* 0x000fce0000000f00 */
.L_x_6516:
[----:B------:R-:W-:Y:S05]  /*b9c0*/  BSYNC B1 ;  /* 0x0000000000017941 */ /* 0x000fea0003800000 */
.L_x_6514:
        /* <DEDUP_REMOVED lines=18> */
.L_x_6520:
[----:B------:R-:W-:Y:S05]  /*baf0*/  BSYNC B2 ;  /* 0x0000000000027941 */ /* 0x000fea0003800000 */
.L_x_6519:
        /* <DEDUP_REMOVED lines=43> */
.L_x_6518:
[----:B------:R-:W-:Y:S05]  /*bdb0*/  BSYNC B1 ;  /* 0x0000000000017941 */ /* 0x000fea0003800000 */
.L_x_6517:
        /* <DEDUP_REMOVED lines=10> */
.L_x_6513:
        /* <DEDUP_REMOVED lines=20> */
[----:B------:R-:W-:Y:S02]  /*bfa0*/  LOP3.LUT R133, R133, R115, R113, 0xfe, !PT ;  /* 0x0000007385857212 */ /* 0x000fe400078efe71 */
[----:B------:R-:W-:Y:S02]  /*bfb0*/  LOP3.LUT R132, R124, R132, R126, 0xfe, !PT ;  /* 0x000000847c847212 */ /* 0x000fe400078efe7e */
[----:B------:R-:W-:Y:S02]  /*bfc0*/  SEL R113, RZ, 0x1, P6 ;  /* 0x00000001ff717807 */ /* 0x000fe40003000000 */
[----:B------:R-:W-:Y:S02]  /*bfd0*/  ISETP.NE.AND P2, PT, R62, RZ, PT ;  /* 0x000000ff3e00720c */ /* 0x000fe40003f45270 */
[----:B------:R-:W-:Y:S02]  /*bfe0*/  F2FP.F16.F32.PACK_AB R63, R123, R118 ;  /* 0x000000767b3f723e */ /* 0x000fe400000000ff */
[----:B------:R-:W-:-:S02]  /*bff0*/  F2FP.F16.F32.PACK_AB R62, R121, R116 ;  /* 0x00000074793e723e */ /* 0x000fc400000000ff */
[----:B------:R-:W-:Y:S02]  /*c000*/  F2FP.F16.F32.PACK_AB R61, R119, R114 ;  /* 0x00000072773d723e */ /* 0x000fe400000000ff */
[----:B------:R-:W-:Y:S02]  /*c010*/  F2FP.F16.F32.PACK_AB R60, R117, R112 ;  /* 0x00000070753c723e */ /* 0x000fe400000000ff */
[----:B------:R-:W-:Y:S01]  /*c020*/  LOP3.LUT R125, R125, R133, R127, 0xfe, !PT ;  /* 0x000000857d7d7212 */ /* 0x000fe200078efe7f */
[----:B------:R-:W-:Y:S01]  /*c030*/  IMAD.WIDE.U32 R126, R75, 0x8, R64 ;  /* 0x000000084b7e7825 */ /* 0x000fe200078e0040 */
[----:B------:R-:W-:Y:S01]  /*c040*/  LOP3.LUT R124, R132, R113, RZ, 0xfc, !PT ;  /* 0x00000071847c7212 */ /* 0x000fe200078efcff */
[----:B------:R2:W-:Y:S01]  /*c050*/  STG.E.128 desc[UR4][R134.64], R60 ;  /* 0x0000003c86007986 */ /* 0x0005e2000c101d04 */
[----:B------:R-:W-:-:S03]  /*c060*/  IADD3 R115, R73, 0x40, RZ ;  /* 0x0000004049737810 */ /* 0x000fc60007ffe0ff */
[----:B------:R2:W-:Y:S02]  /*c070*/  STG.E.64 desc[UR4][R126.64], R124 ;  /* 0x0000007c7e007986 */ /* 0x0005e4000c101b04 */
[----:B------:R-:W-:-:S04]  /*c080*/  IMAD.WIDE.U32 R132, R115, 0x10, R66 ;  /* 0x0000001073847825 */ /* 0x000fc800078e0042 */
[----:B0-----:R-:W-:-:S04]  /*c090*/  @P0 IMAD.WIDE.U32 R130, R115, 0x10, R130 ;  /* 0x0000001073820825 */ /* 0x001fc800078e0082 */
[----:B-1----:R-:W-:Y:S01]  /*c0a0*/  @P1 IMAD.WIDE.U32 R128, R115, 0x10, R128 ;  /* 0x0000001073801825 */ /* 0x002fe200078e0080 */
[----:B------:R-:W-:Y:S06]  /*c0b0*/  @!P0 BRA `(.L_x_6521) ;  /* 0x0000000000508947 */ /* 0x000fec0003800000 */
[----:B--2---:R-:W-:Y:S01]  /*c0c0*/  IMAD.U32 R63, R98, 0x10000, RZ ;  /* 0x00010000623f7824 */ /* 0x004fe200078e00ff */
        /* <DEDUP_REMOVED lines=19> */
.L_x_6521:
[----:B------:R1:W5:Y:S04]  /*c200*/  @P0 LDG.E.128 R52, desc[UR4][R130.64] ;  /* 0x0000000482340981 */ /* 0x000368000c1e1d00 */
[----:B------:R1:W5:Y:S04]  /*c210*/  @P1 LDG.E.128 R56, desc[UR4][R128.64] ;  /* 0x0000000480381981 */ /* 0x000368000c1e1d00 */
[----:B0-2---:R1:W5:Y:S01]  /*c220*/  LDG.E.128 R60, desc[UR4][R132.64] ;  /* 0x00000004843c7981 */ /* 0x005362000c1e1d00 */
        /* <DEDUP_REMOVED lines=12> */
.L_x_6523:
[----:B------:R-:W-:-:S07]  /*c2f0*/  MOV R113, R102 ;  /* 0x0000006600717202 */ /* 0x000fce0000000f00 */
.L_x_6524:
[----:B------:R-:W-:Y:S05]  /*c300*/  BSYNC B1 ;  /* 0x0000000000017941 */ /* 0x000fea0003800000 */
.L_x_6522:
        /* <DEDUP_REMOVED lines=16> */
.L_x_6528:
[----:B------:R-:W-:Y:S05]  /*c410*/  BSYNC B2 ;  /* 0x0000000000027941 */ /* 0x000fea0003800000 */
.L_x_6527:
        /* <DEDUP_REMOVED lines=43> */
.L_x_6526:
[----:B------:R-:W-:Y:S05]  /*c6d0*/  BSYNC B1 ;  /* 0x0000000000017941 */ /* 0x000fea0003800000 */
.L_x_6525:
        /* <DEDUP_REMOVED lines=15> */
.L_x_6529:
        /* <DEDUP_REMOVED lines=12> */
.L_x_6532:
[----:B------:R-:W-:-:S07]  /*c890*/  MOV R91, R102 ;  /* 0x00000066005b7202 */ /* 0x000fce0000000f00 */
.L_x_6533:
[----:B------:R-:W-:Y:S05]  /*c8a0*/  BSYNC B1 ;  /* 0x0000000000017941 */ /* 0x000fea0003800000 */
.L_x_6531:
        /* <DEDUP_REMOVED lines=16> */
.L_x_6537:
[----:B------:R-:W-:Y:S05]  /*c9b0*/  BSYNC B2 ;  /* 0x0000000000027941 */ /* 0x000fea0003800000 */
.L_x_6536:
        /* <DEDUP_REMOVED lines=43> */
.L_x_6535:
[----:B------:R-:W-:Y:S05]  /*cc70*/  BSYNC B1 ;  /* 0x0000000000017941 */ /* 0x000fea0003800000 */
.L_x_6534:
        /* <DEDUP_REMOVED lines=10> */
.L_x_6530:
        /* <DEDUP_REMOVED lines=12> */
.L_x_6539:
[----:B------:R-:W-:-:S07]  /*cde0*/  MOV R113, R102 ;  /* 0x0000006600717202 */ /* 0x000fce0000000f00 */
.L_x_6540:
[----:B------:R-:W-:Y:S05]  /*cdf0*/  BSYNC B1 ;  /* 0x0000000000017941 */ /* 0x000fea0003800000 */
.L_x_6538:
        /* <DEDUP_REMOVED lines=16> */
.L_x_6544:
[----:B------:R-:W-:Y:S05]  /*cf00*/  BSYNC B2 ;  /* 0x0000000000027941 */ /* 0x000fea0003800000 */
.L_x_6543:
        /* <DEDUP_REMOVED lines=43> */
.L_x_6542:
[----:B------:R-:W-:Y:S05]  /*d1c0*/  BSYNC B1 ;  /* 0x0000000000017941 */ /* 0x000fea0003800000 */
.L_x_6541:
        /* <DEDUP_REMOVED lines=15> */
.L_x_6545:
        /* <DEDUP_REMOVED lines=12> */
.L_x_6548:
[----:B------:R-:W-:-:S07]  /*d380*/  MOV R60, R102 ;  /* 0x00000066003c7202 */ /* 0x000fce0000000f00 */
.L_x_6549:
[----:B------:R-:W-:Y:S05]  /*d390*/  BSYNC B1 ;  /* 0x0000000000017941 */ /* 0x000fea0003800000 */
.L_x_6547:
        /* <DEDUP_REMOVED lines=16> */
.L_x_6553:
[----:B------:R-:W-:Y:S05]  /*d4a0*/  BSYNC B2 ;  /* 0x0000000000027941 */ /* 0x000fea0003800000 */
.L_x_6552:
        /* <DEDUP_REMOVED lines=43> */
.L_x_6551:
[----:B------:R-:W-:Y:S05]  /*d760*/  BSYNC B1 ;  /* 0x0000000000017941 */ /* 0x000fea0003800000 */
.L_x_6550:
        /* <DEDUP_REMOVED lines=10> */
.L_x_6546:
        /* <DEDUP_REMOVED lines=12> */
.L_x_6555:
[----:B------:R-:W-:-:S07]  /*d8d0*/  MOV R60, R102 ;  /* 0x00000066003c7202 */ /* 0x000fce0000000f00 */
.L_x_6556:
[----:B------:R-:W-:Y:S05]  /*d8e0*/  BSYNC B1 ;  /* 0x0000000000017941 */ /* 0x000fea0003800000 */
.L_x_6554:
        /* <DEDUP_REMOVED lines=16> */
.L_x_6560:
[----:B------:R-:W-:Y:S05]  /*d9f0*/  BSYNC B2 ;  /* 0x0000000000027941 */ /* 0x000fea0003800000 */
.L_x_6559:
        /* <DEDUP_REMOVED lines=43> */
.L_x_6558:
[----:B------:R-:W-:Y:S05]  /*dcb0*/  BSYNC B1 ;  /* 0x0000000000017941 */ /* 0x000fea0003800000 */
.L_x_6557:
        /* <DEDUP_REMOVED lines=15> */
.L_x_6561:
        /* <DEDUP_REMOVED lines=12> */
.L_x_6564:
[----:B------:R-:W-:-:S07]  /*de70*/  MOV R60, R102 ;  /* 0x00000066003c7202 */ /* 0x000fce0000000f00 */
.L_x_6565:
[----:B------:R-:W-:Y:S05]  /*de80*/  BSYNC B1 ;  /* 0x0000000000017941 */ /* 0x000fea0003800000 */
.L_x_6563:
        /* <DEDUP_REMOVED lines=16> */
.L_x_6569:
[----:B------:R-:W-:Y:S05]  /*df90*/  BSYNC B2 ;  /* 0x0000000000027941 */ /* 0x000fea0003800000 */
.L_x_6568:
        /* <DEDUP_REMOVED lines=43> */
.L_x_6567:
[----:B------:R-:W-:Y:S05]  /*e250*/  BSYNC B1 ;  /* 0x0000000000017941 */ /* 0x000fea0003800000 */
.L_x_6566:
        /* <DEDUP_REMOVED lines=10> */
.L_x_6562:
        /* <DEDUP_REMOVED lines=12> */
.L_x_6571:
[----:B------:R-:W-:-:S07]  /*e3c0*/  MOV R60, R102 ;  /* 0x00000066003c7202 */ /* 0x000fce0000000f00 */
.L_x_6572:
[----:B------:R-:W-:Y:S05]  /*e3d0*/  BSYNC B1 ;  /* 0x0000000000017941 */ /* 0x000fea0003800000 */
.L_x_6570:
        /* <DEDUP_REMOVED lines=16> */
.L_x_6576:
[----:B------:R-:W-:Y:S05]  /*e4e0*/  BSYNC B2 ;  /* 0x0000000000027941 */ /* 0x000fea0003800000 */
.L_x_6575:
        /* <DEDUP_REMOVED lines=43> */
.L_x_6574:
[----:B------:R-:W-:Y:S05]  /*e7a0*/  BSYNC B1 ;  /* 0x0000000000017941 */ /* 0x000fea0003800000 */
.L_x_6573:
        /* <DEDUP_REMOVED lines=15> */
.L_x_6577:
        /* <DEDUP_REMOVED lines=12> */
.L_x_6580:
[----:B------:R-:W-:-:S07]  /*e960*/  MOV R95, R102 ;  /* 0x00000066005f7202 */ /* 0x000fce0000000f00 */
.L_x_6581:
[----:B------:R-:W-:Y:S05]  /*e970*/  BSYNC B1 ;  /* 0x0000000000017941 */ /* 0x000fea0003800000 */
.L_x_6579:
        /* <DEDUP_REMOVED lines=16> */
.L_x_6585:
[----:B------:R-:W-:Y:S05]  /*ea80*/  BSYNC B2 ;  /* 0x0000000000027941 */ /* 0x000fea0003800000 */
.L_x_6584:
        /* <DEDUP_REMOVED lines=43> */
.L_x_6583:
[----:B------:R-:W-:Y:S05]  /*ed40*/  BSYNC B1 ;  /* 0x0000000000017941 */ /* 0x000fea0003800000 */
.L_x_6582:
        /* <DEDUP_REMOVED lines=10> */
.L_x_6578:
        /* <DEDUP_REMOVED lines=12> */
.L_x_6587:
[----:B------:R-:W-:-:S07]  /*eeb0*/  MOV R113, R102 ;  /* 0x0000006600717202 */ /* 0x000fce0000000f00 */
.L_x_6588:
[----:B------:R-:W-:Y:S05]  /*eec0*/  BSYNC B1 ;  /* 0x0000000000017941 */ /* 0x000fea0003800000 */
.L_x_6586:
        /* <DEDUP_REMOVED lines=16> */
.L_x_6592:
[----:B------:R-:W-:Y:S05]  /*efd0*/  BSYNC B2 ;  /* 0x0000000000027941 */ /* 0x000fea0003800000 */
.L_x_6591:
        /* <DEDUP_REMOVED lines=43> */
.L_x_6590:
[----:B------:R-:W-:Y:S05]  /*f290*/  BSYNC B1 ;  /* 0x0000000000017941 */ /* 0x000fea0003800000 */
.L_x_6589:
        /* <DEDUP_REMOVED lines=15> */
.L_x_6593:
        /* <DEDUP_REMOVED lines=12> */
.L_x_6596:
[----:B------:R-:W-:-:S07]  /*f450*/  MOV R96, R102 ;  /* 0x0000006600607202 */ /* 0x000fce0000000f00 */
.L_x_6597:
[----:B------:R-:W-:Y:S05]  /*f460*/  BSYNC B1 ;  /* 0x0000000000017941 */ /* 0x000fea0003800000 */
.L_x_6595:
        /* <DEDUP_REMOVED lines=16> */
.L_x_6601:
[----:B------:R-:W-:Y:S05]  /*f570*/  BSYNC B2 ;  /* 0x0000000000027941 */ /* 0x000fea0003800000 */
.L_x_6600:
        /* <DEDUP_REMOVED lines=43> */
.L_x_6599:
[----:B------:R-:W-:Y:S05]  /*f830*/  BSYNC B1 ;  /* 0x0000000000017941 */ /* 0x000fea0003800000 */
.L_x_6598:
        /* <DEDUP_REMOVED lines=10> */
.L_x_6594:
        /* <DEDUP_REMOVED lines=12> */
.L_x_6603:
[----:B------:R-:W-:-:S07]  /*f9a0*/  MOV R113, R102 ;  /* 0x0000006600717202 */ /* 0x000fce0000000f00 */
.L_x_6604:
[----:B------:R-:W-:Y:S05]  /*f9b0*/  BSYNC B1 ;  /* 0x0000000000017941 */ /* 0x000fea0003800000 */
.L_x_6602:
        /* <DEDUP_REMOVED lines=16> */
.L_x_6608:
[----:B------:R-:W-:Y:S05]  /*fac0*/  BSYNC B2 ;  /* 0x0000000000027941 */ /* 0x000fea0003800000 */
.L_x_6607:
        /* <DEDUP_REMOVED lines=43> */
.L_x_6606:
[----:B------:R-:W-:Y:S05]  /*fd80*/  BSYNC B1 ;  /* 0x0000000000017941 */ /* 0x000fea0003800000 */
.L_x_6605:
        /* <DEDUP_REMOVED lines=13> */
.L_x_6609:
        /* <DEDUP_REMOVED lines=12> */
.L_x_6612:
[----:B------:R-:W-:-:S07]  /*ff20*/  MOV R62, R102 ;  /* 0x00000066003e7202 */ /* 0x000fce0000000f00 */
.L_x_6613:
[----:B------:R-:W-:Y:S05]  /*ff30*/  BSYNC B1 ;  /* 0x0000000000017941 */ /* 0x000fea0003800000 */
.L_x_6611:
        /* <DEDUP_REMOVED lines=16> */
.L_x_6617:
[----:B------:R-:W-:Y:S05]  /*10040*/  BSYNC B2 ;  /* 0x0000000000027941 */ /* 0x000fea0003800000 */
.L_x_6616:
        /* <DEDUP_REMOVED lines=43> */
.L_x_6615:
[----:B------:R-:W-:Y:S05]  /*10300*/  BSYNC B1 ;  /* 0x0000000000017941 */ /* 0x000fea0003800000 */
.L_x_6614:
        /* <DEDUP_REMOVED lines=10> */
.L_x_6610:
        /* <DEDUP_REMOVED lines=12> */
.L_x_6619:
[----:B------:R-:W-:-:S07]  /*10470*/  MOV R62, R102 ;  /* 0x00000066003e7202 */ /* 0x000fce0000000f00 */
.L_x_6620:
[----:B------:R-:W-:Y:S05]  /*10480*/  BSYNC B1 ;  /* 0x0000000000017941 */ /* 0x000fea0003800000 */
.L_x_6618:
        /* <DEDUP_REMOVED lines=16> */
.L_x_6624:
[----:B------:R-:W-:Y:S05]  /*10590*/  BSYNC B2 ;  /* 0x0000000000027941 */ /* 0x000fea0003800000 */
.L_x_6623:
        /* <DEDUP_REMOVED lines=43> */
.L_x_6622:
[----:B------:R-:W-:Y:S05]  /*10850*/  BSYNC B1 ;  /* 0x0000000000017941 */ /* 0x000fea0003800000 */
.L_x_6621:
        /* <DEDUP_REMOVED lines=13> */
.L_x_6625:
        /* <DEDUP_REMOVED lines=12> */
.L_x_6628:
[----:B------:R-:W-:-:S07]  /*109f0*/  MOV R62, R102 ;  /* 0x00000066003e7202 */ /* 0x000fce0000000f00 */
.L_x_6629:
[----:B------:R-:W-:Y:S05]  /*10a00*/  BSYNC B1 ;  /* 0x0000000000017941 */ /* 0x000fea0003800000 */
.L_x_6627:
        /* <DEDUP_REMOVED lines=16> */
.L_x_6633:
[----:B------:R-:W-:Y:S05]  /*10b10*/  BSYNC B2 ;  /* 0x0000000000027941 */ /* 0x000fea0003800000 */
.L_x_6632:
        /* <DEDUP_REMOVED lines=43> */
.L_x_6631:
[----:B------:R-:W-:Y:S05]  /*10dd0*/  BSYNC B1 ;  /* 0x0000000000017941 */ /* 0x000fea0003800000 */
.L_x_6630:
        /* <DEDUP_REMOVED lines=10> */
.L_x_6626:
        /* <DEDUP_REMOVED lines=12> */
.L_x_6635:
[----:B------:R-:W-:-:S07]  /*10f40*/  MOV R62, R102 ;  /* 0x00000066003e7202 */ /* 0x000fce0000000f00 */
.L_x_6636:
[----:B------:R-:W-:Y:S05]  /*10f50*/  BSYNC B1 ;  /* 0x0000000000017941 */ /* 0x000fea0003800000 */
.L_x_6634:
        /* <DEDUP_REMOVED lines=16> */
.L_x_6640:
[----:B------:R-:W-:Y:S05]  /*11060*/  BSYNC B2 ;  /* 0x0000000000027941 */ /* 0x000fea0003800000 */
.L_x_6639:
        /* <DEDUP_REMOVED lines=43> */
.L_x_6638:
[----:B------:R-:W-:Y:S05]  /*11320*/  BSYNC B1 ;  /* 0x0000000000017941 */ /* 0x000fea0003800000 */
.L_x_6637:
        /* <DEDUP_REMOVED lines=13> */
.L_x_6641:
        /* <DEDUP_REMOVED lines=12> */
.L_x_6644:
[----:B------:R-:W-:-:S07]  /*114c0*/  MOV R99, R102 ;  /* 0x0000006600637202 */ /* 0x000fce0000000f00 */
.L_x_6645:
[----:B------:R-:W-:Y:S05]  /*114d0*/  BSYNC B1 ;  /* 0x0000000000017941 */ /* 0x000fea0003800000 */
.L_x_6643:
        /* <DEDUP_REMOVED lines=18> */
.L_x_6649:
[----:B------:R-:W-:Y:S05]  /*11600*/  BSYNC B2 ;  /* 0x0000000000027941 */ /* 0x000fea0003800000 */
.L_x_6648:
        /* <DEDUP_REMOVED lines=43> */
.L_x_6647:
[----:B------:R-:W-:Y:S05]  /*118c0*/  BSYNC B1 ;  /* 0x0000000000017941 */ /* 0x000fea0003800000 */
.L_x_6646:
        /* <DEDUP_REMOVED lines=10> */
.L_x_6642:
        /* <DEDUP_REMOVED lines=58> */
.L_x_6650:
        /* <DEDUP_REMOVED lines=15> */
.L_x_6652:
[----:B------:R-:W-:-:S07]  /*11e00*/  MOV R113, R102 ;  /* 0x0000006600717202 */ /* 0x000fce0000000f00 */
.L_x_6653:
[----:B------:R-:W-:Y:S05]  /*11e10*/  BSYNC B1 ;  /* 0x0000000000017941 */ /* 0x000fea0003800000 */
.L_x_6651:
        /* <DEDUP_REMOVED lines=16> */
.L_x_6657:
[----:B------:R-:W-:Y:S05]  /*11f20*/  BSYNC B2 ;  /* 0x0000000000027941 */ /* 0x000fea0003800000 */
.L_x_6656:
        /* <DEDUP_REMOVED lines=43> */
.L_x_6655:
[----:B------:R-:W-:Y:S05]  /*121e0*/  BSYNC B1 ;  /* 0x0000000000017941 */ /* 0x000fea0003800000 */
.L_x_6654:
        /* <DEDUP_REMOVED lines=15> */
.L_x_6658:
        /* <DEDUP_REMOVED lines=12> */
.L_x_6661:
[----:B------:R-:W-:-:S07]  /*123a0*/  MOV R91, R102 ;  /* 0x00000066005b7202 */ /* 0x000fce0000000f00 */
.L_x_6662:
[----:B------:R-:W-:Y:S05]  /*123b0*/  BSYNC B1 ;  /* 0x0000000000017941 */ /* 0x000fea0003800000 */
.L_x_6660:
        /* <DEDUP_REMOVED lines=16> */
.L_x_6666:
[----:B------:R-:W-:Y:S05]  /*124c0*/  BSYNC B2 ;  /* 0x0000000000027941 */ /* 0x000fea0003800000 */
.L_x_6665:
        /* <DEDUP_REMOVED lines=43> */
.L_x_6664:
[----:B------:R-:W-:Y:S05]  /*12780*/  BSYNC B1 ;  /* 0x0000000000017941 */ /* 0x000fea0003800000 */
.L_x_6663:
        /* <DEDUP_REMOVED lines=10> */
.L_x_6659:
        /* <DEDUP_REMOVED lines=12> */
.L_x_6668:
[----:B------:R-:W-:-:S07]  /*128f0*/  MOV R113, R102 ;  /* 0x0000006600717202 */ /* 0x000fce0000000f00 */
.L_x_6669:
[----:B------:R-:W-:Y:S05]  /*12900*/  BSYNC B1 ;  /* 0x0000000000017941 */ /* 0x000fea0003800000 */
.L_x_6667:
        /* <DEDUP_REMOVED lines=16> */
.L_x_6673:
[----:B------:R-:W-:Y:S05]  /*12a10*/  BSYNC B2 ;  /* 0x0000000000027941 */ /* 0x000fea0003800000 */
.L_x_6672:
        /* <DEDUP_REMOVED lines=43> */
.L_x_6671:
[----:B------:R-:W-:Y:S05]  /*12cd0*/  BSYNC B1 ;  /* 0x0000000000017941 */ /* 0x000fea0003800000 */
.L_x_6670:
        /* <DEDUP_REMOVED lines=15> */
.L_x_6674:
        /* <DEDUP_REMOVED lines=12> */
.L_x_6677:
[----:B------:R-:W-:-:S07]  /*12e90*/  MOV R60, R102 ;  /* 0x00000066003c7202 */ /* 0x000fce0000000f00 */
.L_x_6678:
[----:B------:R-:W-:Y:S05]  /*12ea0*/  BSYNC B1 ;  /* 0x0000000000017941 */ /* 0x000fea0003800000 */
.L_x_6676:
        /* <DEDUP_REMOVED lines=16> */
.L_x_6682:
[----:B------:R-:W-:Y:S05]  /*12fb0*/  BSYNC B2 ;  /* 0x0000000000027941 */ /* 0x000fea0003800000 */
.L_x_6681:
        /* <DEDUP_REMOVED lines=43> */
.L_x_6680:
[----:B------:R-:W-:Y:S05]  /*13270*/  BSYNC B1 ;  /* 0x0000000000017941 */ /* 0x000fea0003800000 */
.L_x_6679:
        /* <DEDUP_REMOVED lines=10> */
.L_x_6675:
        /* <DEDUP_REMOVED lines=12> */
.L_x_6684:
[----:B------:R-:W-:-:S07]  /*133e0*/  MOV R60, R102 ;  /* 0x00000066003c7202 */ /* 0x000fce0000000f00 */
.L_x_6685:
[----:B------:R-:W-:Y:S05]  /*133f0*/  BSYNC B1 ;  /* 0x0000000000017941 */ /* 0x000fea0003800000 */
.L_x_6683:
        /* <DEDUP_REMOVED lines=16> */
.L_x_6689:
[----:B------:R-:W-:Y:S05]  /*13500*/  BSYNC B2 ;  /* 0x0000000000027941 */ /* 0x000fea0003800000 */
.L_x_6688:
        /* <DEDUP_REMOVED lines=43> */
.L_x_6687:
[----:B------:R-:W-:Y:S05]  /*137c0*/  BSYNC B1 ;  /* 0x0000000000017941 */ /* 0x000fea0003800000 */
.L_x_6686:
        /* <DEDUP_REMOVED lines=15> */
.L_x_6690:
        /* <DEDUP_REMOVED lines=12> */
.L_x_6693:
[----:B------:R-:W-:-:S07]  /*13980*/  MOV R60, R102 ;  /* 0x00000066003c7202 */ /* 0x000fce0000000f00 */
.L_x_6694:
[----:B------:R-:W-:Y:S05]  /*13990*/  BSYNC B1 ;  /* 0x0000000000017941 */ /* 0x000fea0003800000 */
.L_x_6692:
        /* <DEDUP_REMOVED lines=16> */
.L_x_6698:
[----:B------:R-:W-:Y:S05]  /*13aa0*/  BSYNC B2 ;  /* 0x0000000000027941 */ /* 0x000fea0003800000 */
.L_x_6697:
        /* <DEDUP_REMOVED lines=43> */
.L_x_6696:
[----:B------:R-:W-:Y:S05]  /*13d60*/  BSYNC B1 ;  /* 0x0000000000017941 */ /* 0x000fea0003800000 */
.L_x_6695:
        /* <DEDUP_REMOVED lines=10> */
.L_x_6691:
        /* <DEDUP_REMOVED lines=12> */
.L_x_6700:
[----:B------:R-:W-:-:S07]  /*13ed0*/  MOV R60, R102 ;  /* 0x00000066003c7202 */ /* 0x000fce0000000f00 */
.L_x_6701:
[----:B------:R-:W-:Y:S05]  /*13ee0*/  BSYNC B1 ;  /* 0x0000000000017941 */ /* 0x000fea0003800000 */
.L_x_6699:
        /* <DEDUP_REMOVED lines=16> */
.L_x_6705:
[----:B------:R-:W-:Y:S05]  /*13ff0*/  BSYNC B2 ;  /* 0x0000000000027941 */ /* 0x000fea0003800000 */
.L_x_6704:
        /* <DEDUP_REMOVED lines=43> */
.L_x_6703:
[----:B------:R-:W-:Y:S05]  /*142b0*/  BSYNC B1 ;  /* 0x0000000000017941 */ /* 0x000fea0003800000 */
.L_x_6702:
        /* <DEDUP_REMOVED lines=15> */
.L_x_6706:
        /* <DEDUP_REMOVED lines=12> */
.L_x_6709:
[----:B------:R-:W-:-:S07]  /*14470*/  MOV R95, R102 ;  /* 0x00000066005f7202 */ /* 0x000fce0000000f00 */
.L_x_6710:
[----:B------:R-:W-:Y:S05]  /*14480*/  BSYNC B1 ;  /* 0x0000000000017941 */ /* 0x000fea0003800000 */
.L_x_6708:
        /* <DEDUP_REMOVED lines=16> */
.L_x_6714:
[----:B------:R-:W-:Y:S05]  /*14590*/  BSYNC B2 ;  /* 0x0000000000027941 */ /* 0x000fea0003800000 */
.L_x_6713:
        /* <DEDUP_REMOVED lines=43> */
.L_x_6712:
[----:B------:R-:W-:Y:S05]  /*14850*/  BSYNC B1 ;  /* 0x0000000000017941 */ /* 0x000fea0003800000 */
.L_x_6711:
        /* <DEDUP_REMOVED lines=10> */
.L_x_6707:
        /* <DEDUP_REMOVED lines=12> */
.L_x_6716:
[----:B------:R-:W-:-:S07]  /*149c0*/  MOV R113, R102 ;  /* 0x0000006600717202 */ /* 0x000fce0000000f00 */
.L_x_6717:
[----:B------:R-:W-:Y:S05]  /*149d0*/  BSYNC B1 ;  /* 0x0000000000017941 */ /* 0x000fea0003800000 */
.L_x_6715:
        /* <DEDUP_REMOVED lines=16> */
.L_x_6721:
[----:B------:R-:W-:Y:S05]  /*14ae0*/  BSYNC B2 ;  /* 0x0000000000027941 */ /* 0x000fea0003800000 */
.L_x_6720:
        /* <DEDUP_REMOVED lines=43> */
.L_x_6719:
[----:B------:R-:W-:Y:S05]  /*14da0*/  BSYNC B1 ;  /* 0x0000000000017941 */ /* 0x000fea0003800000 */
.L_x_6718:
        /* <DEDUP_REMOVED lines=15> */
.L_x_6722:
        /* <DEDUP_REMOVED lines=12> */
.L_x_6725:
[----:B------:R-:W-:-:S07]  /*14f60*/  MOV R96, R102 ;  /* 0x0000006600607202 */ /* 0x000fce0000000f00 */
.L_x_6726:
[----:B------:R-:W-:Y:S05]  /*14f70*/  BSYNC B1 ;  /* 0x0000000000017941 */ /* 0x000fea0003800000 */
.L_x_6724:
        /* <DEDUP_REMOVED lines=16> */
.L_x_6730:
[----:B------:R-:W-:Y:S05]  /*15080*/  BSYNC B2 ;  /* 0x0000000000027941 */ /* 0x000fea0003800000 */
.L_x_6729:
        /* <DEDUP_REMOVED lines=43> */
.L_x_6728:
[----:B------:R-:W-:Y:S05]  /*15340*/  BSYNC B1 ;  /* 0x0000000000017941 */ /* 0x000fea0003800000 */
.L_x_6727:
        /* <DEDUP_REMOVED lines=10> */
.L_x_6723:
        /* <DEDUP_REMOVED lines=12> */
.L_x_6732:
[----:B------:R-:W-:-:S07]  /*154b0*/  MOV R113, R102 ;  /* 0x0000006600717202 */ /* 0x000fce0000000f00 */
.L_x_6733:
[----:B------:R-:W-:Y:S05]  /*154c0*/  BSYNC B1 ;  /* 0x0000000000017941 */ /* 0x000fea0003800000 */
.L_x_6731:
        /* <DEDUP_REMOVED lines=16> */
.L_x_6737:
[----:B------:R-:W-:Y:S05]  /*155d0*/  BSYNC B2 ;  /* 0x0000000000027941 */ /* 0x000fea0003800000 */
.L_x_6736:
        /* <DEDUP_REMOVED lines=43> */
.L_x_6735:
[----:B------:R-:W-:Y:S05]  /*15890*/  BSYNC B1 ;  /* 0x0000000000017941 */ /* 0x000fea0003800000 */
.L_x_6734:
        /* <DEDUP_REMOVED lines=13> */
.L_x_6738:
        /* <DEDUP_REMOVED lines=12> */
.L_x_6741:
[----:B------:R-:W-:-:S07]  /*15a30*/  MOV R62, R102 ;  /* 0x00000066003e7202 */ /* 0x000fce0000000f00 */
.L_x_6742:
[----:B------:R-:W-:Y:S05]  /*15a40*/  BSYNC B1 ;  /* 0x0000000000017941 */ /* 0x000fea0003800000 */
.L_x_6740:
        /* <DEDUP_REMOVED lines=16> */
.L_x_6746:
[----:B------:R-:W-:Y:S05]  /*15b50*/  BSYNC B2 ;  /* 0x0000000000027941 */ /* 0x000fea0003800000 */
.L_x_6745:
        /* <DEDUP_REMOVED lines=43> */
.L_x_6744:
[----:B------:R-:W-:Y:S05]  /*15e10*/  BSYNC B1 ;  /* 0x0000000000017941 */ /* 0x000fea0003800000 */
.L_x_6743:
        /* <DEDUP_REMOVED lines=10> */
.L_x_6739:
        /* <DEDUP_REMOVED lines=12> */
.L_x_6748:
[----:B------:R-:W-:-:S07]  /*15f80*/  MOV R62, R102 ;  /* 0x00000066003e7202 */ /* 0x000fce0000000f00 */
.L_x_6749:
[----:B------:R-:W-:Y:S05]  /*15f90*/  BSYNC B1 ;  /* 0x0000000000017941 */ /* 0x000fea0003800000 */
.L_x_6747:
        /* <DEDUP_REMOVED lines=16> */
.L_x_6753:
[----:B------:R-:W-:Y:S05]  /*160a0*/  BSYNC B2 ;  /* 0x0000000000027941 */ /* 0x000fea0003800000 */
.L_x_6752:
        /* <DEDUP_REMOVED lines=43> */
.L_x_6751:
[----:B------:R-:W-:Y:S05]  /*16360*/  BSYNC B1 ;  /* 0x0000000000017941 */ /* 0x000fea0003800000 */
.L_x_6750:
        /* <DEDUP_REMOVED lines=13> */
.L_x_6754:
        /* <DEDUP_REMOVED lines=12> */
.L_x_6757:
[----:B------:R-:W-:-:S07]  /*16500*/  MOV R62, R102 ;  /* 0x00000066003e7202 */ /* 0x000fce0000000f00 */
.L_x_6758:
[----:B------:R-:W-:Y:S05]  /*16510*/  BSYNC B1 ;  /* 0x0000000000017941 */ /* 0x000fea0003800000 */
.L_x_6756:
        /* <DEDUP_REMOVED lines=16> */
.L_x_6762:
[----:B------:R-:W-:Y:S05]  /*16620*/  BSYNC B2 ;  /* 0x0000000000027941 */ /* 0x000fea0003800000 */
.L_x_6761:
        /* <DEDUP_REMOVED lines=43> */
.L_x_6760:
[----:B------:R-:W-:Y:S05]  /*168e0*/  BSYNC B1 ;  /* 0x0000000000017941 */ /* 0x000fea0003800000 */
.L_x_6759:
        /* <DEDUP_REMOVED lines=10> */
.L_x_6755:
        /* <DEDUP_REMOVED lines=12> */
.L_x_6764:
[----:B------:R-:W-:-:S07]  /*16a50*/  MOV R62, R102 ;  /* 0x00000066003e7202 */ /* 0x000fce0000000f00 */
.L_x_6765:
[----:B------:R-:W-:Y:S05]  /*16a60*/  BSYNC B1 ;  /* 0x0000000000017941 */ /* 0x000fea0003800000 */
.L_x_6763:
        /* <DEDUP_REMOVED lines=16> */
.L_x_6769:
[----:B------:R-:W-:Y:S05]  /*16b70*/  BSYNC B2 ;  /* 0x0000000000027941 */ /* 0x000fea0003800000 */
.L_x_6768:
        /* <DEDUP_REMOVED lines=43> */
.L_x_6767:
[----:B------:R-:W-:Y:S05]  /*16e30*/  BSYNC B1 ;  /* 0x0000000000017941 */ /* 0x000fea0003800000 */
.L_x_6766:
        /* <DEDUP_REMOVED lines=13> */
.L_x_6770:
        /* <DEDUP_REMOVED lines=12> */
.L_x_6773:
[----:B------:R-:W-:-:S07]  /*16fd0*/  MOV R99, R102 ;  /* 0x0000006600637202 */ /* 0x000fce0000000f00 */
.L_x_6774:
[----:B------:R-:W-:Y:S05]  /*16fe0*/  BSYNC B1 ;  /* 0x0000000000017941 */ /* 0x000fea0003800000 */
.L_x_6772:
        /* <DEDUP_REMOVED lines=18> */
.L_x_6778:
[----:B------:R-:W-:Y:S05]  /*17110*/  BSYNC B2 ;  /* 0x0000000000027941 */ /* 0x000fea0003800000 */
.L_x_6777:
        /* <DEDUP_REMOVED lines=43> */
.L_x_6776:
[----:B------:R-:W-:Y:S05]  /*173d0*/  BSYNC B1 ;  /* 0x0000000000017941 */ /* 0x000fea0003800000 */
.L_x_6775:
        /* <DEDUP_REMOVED lines=10> */
.L_x_6771:
        /* <DEDUP_REMOVED lines=58> */
.L_x_6779:
        /* <DEDUP_REMOVED lines=15> */
.L_x_6781:
[----:B------:R-:W-:-:S07]  /*17910*/  MOV R136, R102 ;  /* 0x0000006600887202 */ /* 0x000fce0000000f00 */
.L_x_6782:
[----:B------:R-:W-:Y:S05]  /*17920*/  BSYNC B1 ;  /* 0x0000000000017941 */ /* 0x000fea0003800000 */
.L_x_6780:
        /* <DEDUP_REMOVED lines=16> */
.L_x_6786:
[----:B------:R-:W-:Y:S05]  /*17a30*/  BSYNC B2 ;  /* 0x0000000000027941 */ /* 0x000fea0003800000 */
.L_x_6785:
        /* <DEDUP_REMOVED lines=43> */
.L_x_6784:
[----:B------:R-:W-:Y:S05]  /*17cf0*/  BSYNC B1 ;  /* 0x0000000000017941 */ /* 0x000fea0003800000 */
.L_x_6783:
        /* <DEDUP_REMOVED lines=15> */
.L_x_6787:
        /* <DEDUP_REMOVED lines=12> */
.L_x_6790:
[----:B------:R-:W-:-:S07]  /*17eb0*/  MOV R91, R102 ;  /* 0x00000066005b7202 */ /* 0x000fce0000000f00 */
.L_x_6791:
[----:B------:R-:W-:Y:S05]  /*17ec0*/  BSYNC B1 ;  /* 0x0000000000017941 */ /* 0x000fea0003800000 */
.L_x_6789:
        /* <DEDUP_REMOVED lines=16> */
.L_x_6795:
[----:B------:R-:W-:Y:S05]  /*17fd0*/  BSYNC B2 ;  /* 0x0000000000027941 */ /* 0x000fea0003800000 */
.L_x_6794:
        /* <DEDUP_REMOVED lines=43> */
.L_x_6793:
[----:B------:R-:W-:Y:S05]  /*18290*/  BSYNC B1 ;  /* 0x0000000000017941 */ /* 0x000fea0003800000 */
.L_x_6792:
        /* <DEDUP_REMOVED lines=10> */
.L_x_6788:
        /* <DEDUP_REMOVED lines=12> */
.L_x_6797:
[----:B------:R-:W-:-:S07]  /*18400*/  MOV R138, R102 ;  /* 0x00000066008a7202 */ /* 0x000fce0000000f00 */
.L_x_6798:
[----:B------:R-:W-:Y:S05]  /*18410*/  BSYNC B1 ;  /* 0x0000000000017941 */ /* 0x000fea0003800000 */
.L_x_6796:
        /* <DEDUP_REMOVED lines=16> */
.L_x_6802:
[----:B------:R-:W-:Y:S05]  /*18520*/  BSYNC B2 ;  /* 0x0000000000027941 */ /* 0x000fea0003800000 */
.L_x_6801:
        /* <DEDUP_REMOVED lines=43> */
.L_x_6800:
[----:B------:R-:W-:Y:S05]  /*187e0*/  BSYNC B1 ;  /* 0x0000000000017941 */ /* 0x000fea0003800000 */
.L_x_6799:
        /* <DEDUP_REMOVED lines=15> */
.L_x_6803:
        /* <DEDUP_REMOVED lines=12> */
.L_x_6806:
[----:B------:R-:W-:-:S07]  /*189a0*/  MOV R60, R102 ;  /* 0x00000066003c7202 */ /* 0x000fce0000000f00 */
.L_x_6807:
[----:B------:R-:W-:Y:S05]  /*189b0*/  BSYNC B1 ;  /* 0x0000000000017941 */ /* 0x000fea0003800000 */
.L_x_6805:
        /* <DEDUP_REMOVED lines=16> */
.L_x_6811:
[----:B------:R-:W-:Y:S05]  /*18ac0*/  BSYNC B2 ;  /* 0x0000000000027941 */ /* 0x000fea0003800000 */
.L_x_6810:
        /* <DEDUP_REMOVED lines=43> */
.L_x_6809:
[----:B------:R-:W-:Y:S05]  /*18d80*/  BSYNC B1 ;  /* 0x0000000000017941 */ /* 0x000fea0003800000 */
.L_x_6808:
        /* <DEDUP_REMOVED lines=10> */
.L_x_6804:
        /* <DEDUP_REMOVED lines=12> */
.L_x_6813:
[----:B------:R-:W-:-:S07]  /*18ef0*/  MOV R60, R102 ;  /* 0x00000066003c7202 */ /* 0x000fce0000000f00 */
.L_x_6814:
[----:B------:R-:W-:Y:S05]  /*18f00*/  BSYNC B1 ;  /* 0x0000000000017941 */ /* 0x000fea0003800000 */
.L_x_6812:
        /* <DEDUP_REMOVED lines=16> */
.L_x_6818:
[----:B------:R-:W-:Y:S05]  /*19010*/  BSYNC B2 ;  /* 0x0000000000027941 */ /* 0x000fea0003800000 */
.L_x_6817:
        /* <DEDUP_REMOVED lines=43> */
.L_x_6816:
[----:B------:R-:W-:Y:S05]  /*192d0*/  BSYNC B1 ;  /* 0x0000000000017941 */ /* 0x000fea0003800000 */
.L_x_6815:
        /* <DEDUP_REMOVED lines=15> */
.L_x_6819:
        /* <DEDUP_REMOVED lines=12> */
.L_x_6822:
[----:B------:R-:W-:-:S07]  /*19490*/  MOV R60, R102 ;  /* 0x00000066003c7202 */ /* 0x000fce0000000f00 */
.L_x_6823:
[----:B------:R-:W-:Y:S05]  /*194a0*/  BSYNC B1 ;  /* 0x0000000000017941 */ /* 0x000fea0003800000 */
.L_x_6821:
        /* <DEDUP_REMOVED lines=16> */
.L_x_6827:
[----:B------:R-:W-:Y:S05]  /*195b0*/  BSYNC B2 ;  /* 0x0000000000027941 */ /* 0x000fea0003800000 */
.L_x_6826:
        /* <DEDUP_REMOVED lines=43> */
.L_x_6825:
[----:B------:R-:W-:Y:S05]  /*19870*/  BSYNC B1 ;  /* 0x0000000000017941 */ /* 0x000fea0003800000 */
.L_x_6824:
        /* <DEDUP_REMOVED lines=10> */
.L_x_6820:
        /* <DEDUP_REMOVED lines=12> */
.L_x_6829:
[----:B------:R-:W-:-:S07]  /*199e0*/  MOV R60, R102 ;  /* 0x00000066003c7202 */ /* 0x000fce0000000f00 */
.L_x_6830:
[----:B------:R-:W-:Y:S05]  /*199f0*/  BSYNC B1 ;  /* 0x0000000000017941 */ /* 0x000fea0003800000 */
.L_x_6828:
        /* <DEDUP_REMOVED lines=16> */
.L_x_6834:
[----:B------:R-:W-:Y:S05]  /*19b00*/  BSYNC B2 ;  /* 0x0000000000027941 */ /* 0x000fea0003800000 */
.L_x_6833:
        /* <DEDUP_REMOVED lines=43> */
.L_x_6832:
[----:B------:R-:W-:Y:S05]  /*19dc0*/  BSYNC B1 ;  /* 0x0000000000017941 */ /* 0x000fea0003800000 */
.L_x_6831:
        /* <DEDUP_REMOVED lines=15> */
.L_x_6835:
        /* <DEDUP_REMOVED lines=12> */
.L_x_6838:
[----:B------:R-:W-:-:S07]  /*19f80*/  MOV R95, R102 ;  /* 0x00000066005f7202 */ /* 0x000fce0000000f00 */
.L_x_6839:
[----:B------:R-:W-:Y:S05]  /*19f90*/  BSYNC B1 ;  /* 0x0000000000017941 */ /* 0x000fea0003800000 */
.L_x_6837:
        /* <DEDUP_REMOVED lines=16> */
.L_x_6843:
[----:B------:R-:W-:Y:S05]  /*1a0a0*/  BSYNC B2 ;  /* 0x0000000000027941 */ /* 0x000fea0003800000 */
.L_x_6842:
        /* <DEDUP_REMOVED lines=43> */
.L_x_6841:
[----:B------:R-:W-:Y:S05]  /*1a360*/  BSYNC B1 ;  /* 0x0000000000017941 */ /* 0x000fea0003800000 */
.L_x_6840:
        /* <DEDUP_REMOVED lines=10> */
.L_x_6836:
        /* <DEDUP_REMOVED lines=12> */
.L_x_6845:
[----:B------:R-:W-:-:S07]  /*1a4d0*/  MOV R140, R102 ;  /* 0x00000066008c7202 */ /* 0x000fce0000000f00 */
.L_x_6846:
[----:B------:R-:W-:Y:S05]  /*1a4e0*/  BSYNC B1 ;  /* 0x0000000000017941 */ /* 0x000fea0003800000 */
.L_x_6844:
        /* <DEDUP_REMOVED lines=16> */
.L_x_6850:
[----:B------:R-:W-:Y:S05]  /*1a5f0*/  BSYNC B2 ;  /* 0x0000000000027941 */ /* 0x000fea0003800000 */
.L_x_6849:
        /* <DEDUP_REMOVED lines=43> */
.L_x_6848:
[----:B------:R-:W-:Y:S05]  /*1a8b0*/  BSYNC B1 ;  /* 0x0000000000017941 */ /* 0x000fea0003800000 */
.L_x_6847:
        /* <DEDUP_REMOVED lines=15> */
.L_x_6851:
        /* <DEDUP_REMOVED lines=12> */
.L_x_6854:
[----:B------:R-:W-:-:S07]  /*1aa70*/  MOV R96, R102 ;  /* 0x0000006600607202 */ /* 0x000fce0000000f00 */
.L_x_6855:
[----:B------:R-:W-:Y:S05]  /*1aa80*/  BSYNC B1 ;  /* 0x0000000000017941 */ /* 0x000fea0003800000 */
.L_x_6853:
        /* <DEDUP_REMOVED lines=16> */
.L_x_6859:
[----:B------:R-:W-:Y:S05]  /*1ab90*/  BSYNC B2 ;  /* 0x0000000000027941 */ /* 0x000fea0003800000 */
.L_x_6858:
        /* <DEDUP_REMOVED lines=43> */
.L_x_6857:
[----:B------:R-:W-:Y:S05]  /*1ae50*/  BSYNC B1 ;  /* 0x0000000000017941 */ /* 0x000fea0003800000 */
.L_x_6856:
        /* <DEDUP_REMOVED lines=10> */
.L_x_6852:
        /* <DEDUP_REMOVED lines=12> */
.L_x_6861:
[----:B------:R-:W-:-:S07]  /*1afc0*/  MOV R142, R102 ;  /* 0x00000066008e7202 */ /* 0x000fce0000000f00 */
.L_x_6862:
[----:B------:R-:W-:Y:S05]  /*1afd0*/  BSYNC B1 ;  /* 0x0000000000017941 */ /* 0x000fea0003800000 */
.L_x_6860:
        /* <DEDUP_REMOVED lines=16> */
.L_x_6866:
[----:B------:R-:W-:Y:S05]  /*1b0e0*/  BSYNC B2 ;  /* 0x0000000000027941 */ /* 0x000fea0003800000 */
.L_x_6865:
        /* <DEDUP_REMOVED lines=43> */
.L_x_6864:
[----:B------:R-:W-:Y:S05]  /*1b3a0*/  BSYNC B1 ;  /* 0x0000000000017941 */ /* 0x000fea0003800000 */
.L_x_6863:
        /* <DEDUP_REMOVED lines=13> */
.L_x_6867:
        /* <DEDUP_REMOVED lines=12> */
.L_x_6870:
[----:B------:R-:W-:-:S07]  /*1b540*/  MOV R62, R102 ;  /* 0x00000066003e7202 */ /* 0x000fce0000000f00 */
.L_x_6871:
[----:B------:R-:W-:Y:S05]  /*1b550*/  BSYNC B1 ;  /* 0x0000000000017941 */ /* 0x000fea0003800000 */
.L_x_6869:
        /* <DEDUP_REMOVED lines=16> */
.L_x_6875:
[----:B------:R-:W-:Y:S05]  /*1b660*/  BSYNC B2 ;  /* 0x0000000000027941 */ /* 0x000fea0003800000 */
.L_x_6874:
        /* <DEDUP_REMOVED lines=43> */
.L_x_6873:
[----:B------:R-:W-:Y:S05]  /*1b920*/  BSYNC B1 ;  /* 0x0000000000017941 */ /* 0x000fea0003800000 */
.L_x_6872:
        /* <DEDUP_REMOVED lines=10> */
.L_x_6868:
        /* <DEDUP_REMOVED lines=12> */
.L_x_6877:
[----:B------:R-:W-:-:S07]  /*1ba90*/  MOV R62, R102 ;  /* 0x00000066003e7202 */ /* 0x000fce0000000f00 */
.L_x_6878:
[----:B------:R-:W-:Y:S05]  /*1baa0*/  BSYNC B1 ;  /* 0x0000000000017941 */ /* 0x000fea0003800000 */
.L_x_6876:
        /* <DEDUP_REMOVED lines=16> */
.L_x_6882:
[----:B------:R-:W-:Y:S05]  /*1bbb0*/  BSYNC B2 ;  /* 0x0000000000027941 */ /* 0x000fea0003800000 */
.L_x_6881:
        /* <DEDUP_REMOVED lines=43> */
.L_x_6880:
[----:B------:R-:W-:Y:S05]  /*1be70*/  BSYNC B1 ;  /* 0x0000000000017941 */ /* 0x000fea0003800000 */
.L_x_6879:
        /* <DEDUP_REMOVED lines=13> */
.L_x_6883:
        /* <DEDUP_REMOVED lines=12> */
.L_x_6886:
[----:B------:R-:W-:-:S07]  /*1c010*/  MOV R62, R102 ;  /* 0x00000066003e7202 */ /* 0x000fce0000000f00 */
.L_x_6887:
[----:B------:R-:W-:Y:S05]  /*1c020*/  BSYNC B1 ;  /* 0x0000000000017941 */ /* 0x000fea0003800000 */
.L_x_6885:
        /* <DEDUP_REMOVED lines=16> */
.L_x_6891:
[----:B------:R-:W-:Y:S05]  /*1c130*/  BSYNC B2 ;  /* 0x0000000000027941 */ /* 0x000fea0003800000 */
.L_x_6890:
        /* <DEDUP_REMOVED lines=43> */
.L_x_6889:
[----:B------:R-:W-:Y:S05]  /*1c3f0*/  BSYNC B1 ;  /* 0x0000000000017941 */ /* 0x000fea0003800000 */
.L_x_6888:
        /* <DEDUP_REMOVED lines=10> */
.L_x_6884:
        /* <DEDUP_REMOVED lines=12> */
.L_x_6893:
[----:B------:R-:W-:-:S07]  /*1c560*/  MOV R62, R102 ;  /* 0x00000066003e7202 */ /* 0x000fce0000000f00 */
.L_x_6894:
[----:B------:R-:W-:Y:S05]  /*1c570*/  BSYNC B1 ;  /* 0x0000000000017941 */ /* 0x000fea0003800000 */
.L_x_6892:
        /* <DEDUP_REMOVED lines=16> */
.L_x_6898:
[----:B------:R-:W-:Y:S05]  /*1c680*/  BSYNC B2 ;  /* 0x0000000000027941 */ /* 0x000fea0003800000 */
.L_x_6897:
        /* <DEDUP_REMOVED lines=43> */
.L_x_6896:
[----:B------:R-:W-:Y:S05]  /*1c940*/  BSYNC B1 ;  /* 0x0000000000017941 */ /* 0x000fea0003800000 */
.L_x_6895:
        /* <DEDUP_REMOVED lines=13> */
.L_x_6899:
        /* <DEDUP_REMOVED lines=12> */
.L_x_6902:
[----:B------:R-:W-:-:S07]  /*1cae0*/  MOV R99, R102 ;  /* 0x0000006600637202 */ /* 0x000fce0000000f00 */
.L_x_6903:
[----:B------:R-:W-:Y:S05]  /*1caf0*/  BSYNC B1 ;  /* 0x0000000000017941 */ /* 0x000fea0003800000 */
.L_x_6901:
        /* <DEDUP_REMOVED lines=16> */
.L_x_6907:
[----:B------:R-:W-:Y:S05]  /*1cc00*/  BSYNC B2 ;  /* 0x0000000000027941 */ /* 0x000fea0003800000 */
.L_x_6906:
        /* <DEDUP_REMOVED lines=43> */
.L_x_6905:
[----:B------:R-:W-:Y:S05]  /*1cec0*/  BSYNC B1 ;  /* 0x0000000000017941 */ /* 0x000fea0003800000 */
.L_x_6904:
        /* <DEDUP_REMOVED lines=10> */
.L_x_6900:
[----:B------:R-:W-:Y:S01]  /*1cf70*/  FADD.FTZ R62, RZ, R70 ;  /* 0x00000046ff3e7221 */ /* 0x000fe20000010000 */
[----:B------:R-:W-:Y:S01]  /*1cf80*/  SEL R61, RZ, 0x10000, P4 ;  /* 0x00010000ff3d7807 */ /* 0x000fe20002000000 */
[----:B------:R-:W-:Y:S01]  /*1cf90*/  IMAD.WIDE.U32 R68, R113, 0x10, R68 ;  /* 0x0000001071447825 */ /* 0x000fe200078e0044 */
[----:B------:R-:W-:-:S03]  /*1cfa0*/  LOP3.LUT P4, RZ, R92, 0x2, RZ, 0xc0, !PT ;  /* 0x000000025cff7812 */ /* 0x000fc6000788c0ff */
[----:B------:R-:W-:Y:S01]  /*1cfb0*/  FADD.FTZ R62, R62, R103 ;  /* 0x000000673e3e7221 */ /* 0x000fe20000010000 */
[----:B------:R-:W-:Y:S01]  /*1cfc0*/  SEL R60, RZ, 0x1000000, P5 ;  /* 0x01000000ff3c7807 */ /* 0x000fe20002800000 */
[----:B------:R-:W-:Y:S01]  /*1cfd0*/  IMAD.WIDE.U32 R64, R113, 0x8, R64 ;  /* 0x0000000871407825 */ /* 0x000fe200078e0040 */
[----:B------:R-:W-:-:S03]  /*1cfe0*/  SEL R110, RZ, 0x100, P3 ;  /* 0x00000100ff6e7807 */ /* 0x000fc60001800000 */
[----:B------:R-:W-:Y:S01]  /*1cff0*/  FADD.FTZ R63, R62, R71 ;  /* 0x000000473e3f7221 */ /* 0x000fe20000010000 */
[C---:B------:R-:W-:Y:S02]  /*1d000*/  LOP3.LUT P6, RZ, R92.reuse, 0x8, RZ, 0xc0, !PT ;  /* 0x000000085cff7812 */ /* 0x040fe400078cc0ff */
[C---:B------:R-:W-:Y:S01]  /*1d010*/  LOP3.LUT P5, RZ, R92.reuse, 0x4, RZ, 0xc0, !PT ;  /* 0x000000045cff7812 */ /* 0x040fe200078ac0ff */
[----:B------:R-:W-:Y:S01]  /*1d020*/  FADD.FTZ R63, R63, R74 ;  /* 0x0000004a3f3f7221 */ /* 0x000fe20000010000 */
[----:B------:R-:W-:Y:S02]  /*1d030*/  LOP3.LUT P2, RZ, R92, 0x1, RZ, 0xc0, !PT ;  /* 0x000000015cff7812 */ /* 0x000fe4000784c0ff */
[----:B------:R-:W-:Y:S01]  /*1d040*/  LOP3.LUT R110, R110, R60, R61, 0xfe, !PT ;  /* 0x0000003c6e6e7212 */ /* 0x000fe200078efe3d */
[----:B------:R-:W-:Y:S01]  /*1d050*/  FADD.FTZ R62, R63, R72 ;  /* 0x000000483f3e7221 */ /* 0x000fe20000010000 */
[----:B------:R-:W-:Y:S02]  /*1d060*/  SEL R60, RZ, 0x1, P5 ;  /* 0x00000001ff3c7807 */ /* 0x000fe40002800000 */
[----:B------:R-:W-:Y:S01]  /*1d070*/  SEL R66, RZ, 0x1, P6 ;  /* 0x00000001ff427807 */ /* 0x000fe20003000000 */
[----:B------:R-:W-:Y:S01]  /*1d080*/  FADD.FTZ R63, R62, R107 ;  /* 0x0000006b3e3f7221 */ /* 0x000fe20000010000 */
[----:B------:R-:W-:Y:S01]  /*1d090*/  SEL R111, RZ, 0x1, P2 ;  /* 0x00000001ff6f7807 */ /* 0x000fe20001000000 */
[----:B------:R-:W-:Y:S01]  /*1d0a0*/  IMAD.WIDE.U32 R60, R60, 0x10000, RZ ;  /* 0x000100003c3c7825 */ /* 0x000fe200078e00ff */
[----:B------:R-:W-:-:S03]  /*1d0b0*/  LOP3.LUT P1, RZ, R92, 0x10, RZ, 0xc0, !PT ;  /* 0x000000105cff7812 */ /* 0x000fc6000782c0ff */
[----:B------:R-:W-:Y:S01]  /*1d0c0*/  FADD.FTZ R62, R63, R106 ;  /* 0x0000006a3f3e7221 */ /* 0x000fe20000010000 */
[----:B------:R-:W-:-:S03]  /*1d0d0*/  SEL R151, RZ, 0x1, P1 ;  /* 0x00000001ff977807 */ /* 0x000fc60000800000 */
[----:B------:R-:W-:Y:S01]  /*1d0e0*/  FADD.FTZ R63, R62, R109 ;  /* 0x0000006d3e3f7221 */ /* 0x000fe20000010000 */
[----:B------:R-:W-:-:S03]  /*1d0f0*/  ISETP.NE.AND P1, PT, R89, RZ, PT ;  /* 0x000000ff5900720c */ /* 0x000fc60003f25270 */
        /* <DEDUP_REMOVED lines=21> */
[----:B------:R-:W-:Y:S02]  /*1d250*/  FADD.FTZ R108, R63, R132 ;  /* 0x000000843f6c7221 */ /* 0x000fe40000010000 */
[----:B------:R-:W-:-:S04]  /*1d260*/  IMAD.WIDE.U32 R62, R62, 0x1000000, RZ ;  /* 0x010000003e3e7825 */ /* 0x000fc800078e00ff */
[----:B------:R-:W-:Y:S01]  /*1d270*/  FADD.FTZ R67, R108, R139 ;  /* 0x0000008b6c437221 */ /* 0x000fe20000010000 */
[----:B------:R-:W-:-:S03]  /*1d280*/  LOP3.LUT R111, R63, R110, R111, 0xfe, !PT ;  /* 0x0000006e3f6f7212 */ /* 0x000fc600078efe6f */
[----:B------:R-:W-:Y:S01]  /*1d290*/  FADD.FTZ R108, R67, R134 ;  /* 0x00000086436c7221 */ /* 0x000fe20000010000 */
[----:B------:R-:W-:-:S04]  /*1d2a0*/  IMAD.WIDE.U32 R66, R66, 0x100, RZ ;  /* 0x0000010042427825 */ /* 0x000fc800078e00ff */
[----:B------:R-:W-:Y:S01]  /*1d2b0*/  FADD.FTZ R63, R108, R141 ;  /* 0x0000008d6c3f7221 */ /* 0x000fe20000010000 */
[----:B------:R-:W-:-:S03]  /*1d2c0*/  LOP3.LUT R66, R66, R62, R60, 0xfe, !PT ;  /* 0x0000003e42427212 */ /* 0x000fc600078efe3c */
[----:B------:R-:W-:Y:S01]  /*1d2d0*/  FADD.FTZ R60, R63, R136 ;  /* 0x000000883f3c7221 */ /* 0x000fe20000010000 */
[----:B------:R-:W-:Y:S02]  /*1d2e0*/  LOP3.LUT R67, R67, R111, R61, 0xfe, !PT ;  /* 0x0000006f43437212 */ /* 0x000fe400078efe3d */
[----:B------:R-:W-:Y:S01]  /*1d2f0*/  F2FP.F16.F32.PACK_AB R63, R149, R142 ;  /* 0x0000008e953f723e */ /* 0x000fe200000000ff */
[----:B------:R-:W-:Y:S01]  /*1d300*/  FADD.FTZ R111, R60, R143 ;  /* 0x0000008f3c6f7221 */ /* 0x000fe20000010000 */
[----:B------:R-:W-:Y:S02]  /*1d310*/  F2FP.F16.F32.PACK_AB R62, R147, R140 ;  /* 0x0000008c933e723e */ /* 0x000fe400000000ff */
[----:B------:R-:W-:Y:S01]  /*1d320*/  F2FP.F16.F32.PACK_AB R61, R145, R138 ;  /* 0x0000008a913d723e */ /* 0x000fe200000000ff */
[----:B------:R-:W-:Y:S01]  /*1d330*/  FADD.FTZ R108, R111, R138 ;  /* 0x0000008a6f6c7221 */ /* 0x000fe20000010000 */
[----:B------:R-:W-:Y:S02]  /*1d340*/  F2FP.F16.F32.PACK_AB R60, R143, R136 ;  /* 0x000000888f3c723e */ /* 0x000fe400000000ff */
[----:B------:R-:W-:Y:S01]  /*1d350*/  LOP3.LUT R66, R66, R151, RZ, 0xfc, !PT ;  /* 0x0000009742427212 */ /* 0x000fe200078efcff */
[----:B------:R-:W-:-:S02]  /*1d360*/  FADD.FTZ R111, R108, R145 ;  /* 0x000000916c6f7221 */ /* 0x000fc40000010000 */
[----:B------:R0:W-:Y:S02]  /*1d370*/  STG.E.128 desc[UR4][R68.64], R60 ;  /* 0x0000003c44007986 */ /* 0x0001e4000c101d04 */
[----:B------:R-:W-:Y:S02]  /*1d380*/  FADD.FTZ R108, R111, R140 ;  /* 0x0000008c6f6c7221 */ /* 0x000fe40000010000 */
[----:B------:R0:W-:Y:S02]  /*1d390*/  STG.E.64 desc[UR4][R64.64], R66 ;  /* 0x0000004240007986 */ /* 0x0001e4000c101b04 */
        /* <DEDUP_REMOVED lines=23> */
.L_x_6908:
        /* <DEDUP_REMOVED lines=104> */
.L_x_6922:
[C---:B------:R-:W-:Y:S01]  /*1db90*/  FMUL.FTZ R60, R111.reuse, R111 ;  /* 0x0000006f6f3c7220 */ /* 0x040fe20000410000 */
[----:B------:R-:W-:Y:S01]  /*1dba0*/  PLOP3.LUT P2, PT, PT, PT, UP0, 0x40, 0x0 ;  /* 0x000000000000781c */ /* 0x000fe20003f4e808 */
[----:B01----:R-:W-:Y:S01]  /*1dbb0*/  FADD.FTZ R64, R64, R67 ;  /* 0x0000004340407221 */ /* 0x003fe20000010000 */
[----:B------:R-:W-:Y:S01]  /*1dbc0*/  PLOP3.LUT P3, PT, PT, PT, UP0, 0x40, 0x0 ;  /* 0x000000000000781c */ /* 0x000fe20003f6e808 */
[--C-:B------:R-:W-:Y:S01]  /*1dbd0*/  HADD2.F32 R158, -RZ, R51.reuse.H0_H0 ;  /* 0x20000033ff9e7230 */ /* 0x100fe20000004100 */
[----:B------:R-:W-:Y:S01]  /*1dbe0*/  FSEL R62, R60, RZ, !P2 ;  /* 0x000000ff3c3e7208 */ /* 0x000fe20005000000 */
[----:B------:R-:W-:Y:S01]  /*1dbf0*/  FFMA.FTZ R61, R64, R61, UR8 ;  /* 0x00000008403d7e23 */ /* 0x000fe2000801003d */
[----:B------:R-:W-:Y:S01]  /*1dc00*/  FSEL R60, R111, RZ, P3 ;  /* 0x000000ff6f3c7208 */ /* 0x000fe20001800000 */
[----:B------:R-:W-:Y:S02]  /*1dc10*/  HADD2.F32 R67, -RZ, R51.H1_H1 ;  /* 0x30000033ff437230 */ /* 0x000fe40000004100 */
[----:B------:R-:W-:Y:S01]  /*1dc20*/  FADD.FTZ R61, R61, R62 ;  /* 0x0000003e3d3d7221 */ /* 0x000fe20000010000 */
[----:B------:R-:W-:-:S02]  /*1dc30*/  HADD2.F32 R63, -RZ, R50.H0_H0 ;  /* 0x20000032ff3f7230 */ /* 0x000fc40000004100 */
        /* <DEDUP_REMOVED lines=20> */
[C---:B------:R-:W-:Y:S01]  /*1dd80*/  FMUL.FTZ R160, R121.reuse, R109 ;  /* 0x0000006d79a07220 */ /* 0x040fe20000410000 */
[C---:B------:R-:W-:Y:S01]  /*1dd90*/  FMUL.FTZ R61, R121.reuse, R72 ;  /* 0x00000048793d7220 */ /* 0x040fe20000410000 */
[----:B------:R-:W-:Y:S01]  /*1dda0*/  FMUL.FTZ R106, R121, R107 ;  /* 0x0000006b796a7220 */ /* 0x000fe20000410000 */
[----:B------:R-:W-:Y:S01]  /*1ddb0*/  FFMA.FTZ R158, R65, R158, R8 ;  /* 0x0000009e419e7223 */ /* 0x000fe20000010008 */
[----:B------:R-:W-:Y:S01]  /*1ddc0*/  FFMA.FTZ R109, R160, R67, R9 ;  /* 0x00000043a06d7223 */ /* 0x000fe20000010009 */
[----:B------:R-:W-:Y:S01]  /*1ddd0*/  FFMA.FTZ R72, R61, R63, R6 ;  /* 0x0000003f3d487223 */ /* 0x000fe20000010006 */
[----:B------:R-:W-:-:S02]  /*1dde0*/  HADD2.F32 R65, -RZ, R49.H1_H1 ;  /* 0x30000031ff417230 */ /* 0x000fc40000004100 */
[C---:B------:R-:W-:Y:S01]  /*1ddf0*/  FMUL.FTZ R160, R121.reuse, R74 ;  /* 0x0000004a79a07220 */ /* 0x040fe20000410000 */
[--C-:B------:R-:W-:Y:S02]  /*1de00*/  HADD2.F32 R61, -RZ, R48.reuse.H0_H0 ;  /* 0x20000030ff3d7230 */ /* 0x100fe40000004100 */
[C---:B------:R-:W-:Y:S01]  /*1de10*/  FMUL.FTZ R67, R121.reuse, R70 ;  /* 0x0000004679437220 */ /* 0x040fe20000410000 */
[----:B------:R-:W-:Y:S02]  /*1de20*/  HADD2.F32 R63, -RZ, R48.H1_H1 ;  /* 0x30000030ff3f7230 */ /* 0x000fe40000004100 */
[----:B------:R-:W-:Y:S01]  /*1de30*/  FMUL.FTZ R74, R121, R103 ;  /* 0x00000067794a7220 */ /* 0x000fe20000410000 */
[----:B------:R-:W-:Y:S01]  /*1de40*/  FFMA.FTZ R69, R106, R69, R7 ;  /* 0x000000456a457223 */ /* 0x000fe20000010007 */
[----:B------:R-:W-:Y:S01]  /*1de50*/  FFMA.FTZ R160, R160, R65, R5 ;  /* 0x00000041a0a07223 */ /* 0x000fe20000010005 */
[----:B------:R-:W-:Y:S02]  /*1de60*/  HADD2.F32 R103, -RZ, R46.H1_H1 ;  /* 0x3000002eff677230 */ /* 0x000fe40000004100 */
[----:B------:R-:W-:Y:S01]  /*1de70*/  FFMA.FTZ R67, R67, R61, R2 ;  /* 0x0000003d43437223 */ /* 0x000fe20000010002 */
[----:B------:R-:W-:Y:S01]  /*1de80*/  FFMA.FTZ R74, R74, R63, R3 ;  /* 0x0000003f4a4a7223 */ /* 0x000fe20000010003 */
[----:B------:R-:W-:-:S02]  /*1de90*/  HADD2.F32 R65, -RZ, R47.H0_H0 ;  /* 0x2000002fff417230 */ /* 0x000fc40000004100 */
[C---:B------:R-:W-:Y:S01]  /*1dea0*/  FMUL.FTZ R62, R121.reuse, R62 ;  /* 0x0000003e793e7220 */ /* 0x040fe20000410000 */
[----:B------:R-:W-:Y:S02]  /*1deb0*/  HADD2.F32 R106, -RZ, R46.H0_H0 ;  /* 0x2000002eff6a7230 */ /* 0x000fe40000004100 */
[C---:B------:R-:W-:Y:S01]  /*1dec0*/  FMUL.FTZ R63, R121.reuse, R118 ;  /* 0x00000076793f7220 */ /* 0x040fe20000410000 */
[----:B------:R-:W-:Y:S01]  /*1ded0*/  FMUL.FTZ R61, R121, R116 ;  /* 0x00000074793d7220 */ /* 0x000fe20000410000 */
[----:B------:R-:W-:Y:S01]  /*1dee0*/  FFMA.FTZ R103, R62, R103, R15 ;  /* 0x000000673e677223 */ /* 0x000fe2000001000f */
[--C-:B------:R-:W-:Y:S02]  /*1def0*/  HADD2.F32 R62, -RZ, R44.reuse.H0_H0 ;  /* 0x2000002cff3e7230 */ /* 0x100fe40000004100 */
[----:B------:R-:W-:Y:S01]  /*1df00*/  FFMA.FTZ R116, R63, R65, R16 ;  /* 0x000000413f747223 */ /* 0x000fe20000010010 */
[----:B------:R-:W-:Y:S01]  /*1df10*/  FFMA.FTZ R106, R61, R106, R14 ;  /* 0x0000006a3d6a7223 */ /* 0x000fe2000001000e */
[----:B------:R-:W-:-:S02]  /*1df20*/  HADD2.F32 R63, -RZ, R44.H1_H1 ;  /* 0x3000002cff3f7230 */ /* 0x000fc40000004100 */
[C---:B------:R-:W-:Y:S01]  /*1df30*/  FMUL.FTZ R61, R121.reuse, R112 ;  /* 0x00000070793d7220 */ /* 0x040fe20000410000 */
[C---:B------:R-:W-:Y:S01]  /*1df40*/  FMUL.FTZ R112, R121.reuse, R117 ;  /* 0x0000007579707220 */ /* 0x040fe20000410000 */
[C---:B------:R-:W-:Y:S01]  /*1df50*/  FMUL.FTZ R133, R121.reuse, R126 ;  /* 0x0000007e79857220 */ /* 0x040fe20000410000 */
[----:B------:R-:W-:Y:S01]  /*1df60*/  FMUL.FTZ R144, R121, R144 ;  /* 0x0000009079907220 */ /* 0x000fe20000410000 */
[----:B------:R-:W-:Y:S01]  /*1df70*/  FFMA.FTZ R117, R61, R62, R10 ;  /* 0x0000003e3d757223 */ /* 0x000fe2000001000a */
[----:B------:R-:W-:Y:S01]  /*1df80*/  FFMA.FTZ R112, R112, R63, R11 ;  /* 0x0000003f70707223 */ /* 0x000fe2000001000b */
[--C-:B------:R-:W-:Y:S02]  /*1df90*/  HADD2.F32 R62, -RZ, R43.reuse.H0_H0 ;  /* 0x2000002bff3e7230 */ /* 0x100fe40000004100 */
[----:B------:R-:W-:Y:S01]  /*1dfa0*/  FMUL.FTZ R129, R121, R124 ;  /* 0x0000007c79817220 */ /* 0x000fe20000410000 */
[----:B------:R-:W-:Y:S02]  /*1dfb0*/  HADD2.F32 R63, -RZ, R43.H1_H1 ;  /* 0x3000002bff3f7230 */ /* 0x000fe40000004100 */
[C---:B------:R-:W-:Y:S01]  /*1dfc0*/  FADD.FTZ R120, -R60.reuse, R120 ;  /* 0x000000783c787221 */ /* 0x040fe20000010100 */
[----:B------:R-:W-:Y:S01]  /*1dfd0*/  FADD.FTZ R64, -R60, R123 ;  /* 0x0000007b3c407221 */ /* 0x000fe20000010100 */
[----:B------:R-:W-:Y:S01]  /*1dfe0*/  FFMA.FTZ R133, R133, R62, R24 ;  /* 0x0000003e85857223 */ /* 0x000fe20000010018 */
[----:B------:R-:W-:-:S02]  /*1dff0*/  HADD2.F32 R62, -RZ, R41.H0_H0 ;  /* 0x20000029ff3e7230 */ /* 0x000fc40000004100 */
[----:B------:R-:W-:Y:S01]  /*1e000*/  FFMA.FTZ R124, R144, R63, R25 ;  /* 0x0000003f907c7223 */ /* 0x000fe20000010019 */
[C---:B------:R-:W-:Y:S01]  /*1e010*/  FMUL.FTZ R63, R121.reuse, R122 ;  /* 0x0000007a793f7220 */ /* 0x040fe20000410000 */
[C---:B------:R-:W-:Y:S01]  /*1e020*/  FADD.FTZ R66, -R60.reuse, R127 ;  /* 0x0000007f3c427221 */ /* 0x040fe20000010100 */
[C---:B------:R-:W-:Y:S01]  /*1e030*/  FADD.FTZ R150, -R60.reuse, R139 ;  /* 0x0000008b3c967221 */ /* 0x040fe20000010100 */
[C---:B------:R-:W-:Y:S01]  /*1e040*/  FADD.FTZ R152, -R60.reuse, R134 ;  /* 0x000000863c987221 */ /* 0x040fe20000010100 */
[----:B------:R-:W-:Y:S02]  /*1e050*/  HADD2.F32 R107, -RZ, R47.H1_H1 ;  /* 0x3000002fff6b7230 */ /* 0x000fe40000004100 */
[C---:B------:R-:W-:Y:S01]  /*1e060*/  FMUL.FTZ R127, R121.reuse, R120 ;  /* 0x00000078797f7220 */ /* 0x040fe20000410000 */
[----:B------:R-:W-:Y:S01]  /*1e070*/  FMUL.FTZ R64, R121, R64 ;  /* 0x0000004079407220 */ /* 0x000fe20000410000 */
[----:B------:R-:W-:Y:S02]  /*1e080*/  HADD2.F32 R61, -RZ, R42.H0_H0 ;  /* 0x2000002aff3d7230 */ /* 0x000fe40000004100 */
[----:B------:R-:W-:Y:S01]  /*1e090*/  FFMA.FTZ R120, R63, R62, R20 ;  /* 0x0000003e3f787223 */ /* 0x000fe20000010014 */
[----:B------:R-:W-:Y:S01]  /*1e0a0*/  FADD.FTZ R148, -R60, R137 ;  /* 0x000000893c947221 */ /* 0x000fe20000010100 */
[----:B------:R-:W-:-:S02]  /*1e0b0*/  HADD2.F32 R63, -RZ, R39.H0_H0 ;  /* 0x20000027ff3f7230 */ /* 0x000fc40000004100 */
[C---:B------:R-:W-:Y:S01]  /*1e0c0*/  FADD.FTZ R114, -R60.reuse, R114 ;  /* 0x000000723c727221 */ /* 0x040fe20000010100 */
[----:B------:R-:W-:Y:S02]  /*1e0d0*/  HADD2.F32 R62, -RZ, R38.H1_H1 ;  /* 0x30000026ff3e7230 */ /* 0x000fe40000004100 */
[C---:B------:R-:W-:Y:S01]  /*1e0e0*/  FMUL.FTZ R137, R121.reuse, R152 ;  /* 0x0000009879897220 */ /* 0x040fe20000410000 */
[----:B------:R-:W-:Y:S01]  /*1e0f0*/  FMUL.FTZ R122, R121, R150 ;  /* 0x00000096797a7220 */ /* 0x000fe20000410000 */
[C---:B------:R-:W-:Y:S01]  /*1e100*/  FADD.FTZ R128, -R60.reuse, R128 ;  /* 0x000000803c807221 */ /* 0x040fe20000010100 */
[C---:B------:R-:W-:Y:S01]  /*1e110*/  FADD.FTZ R146, -R60.reuse, R135 ;  /* 0x000000873c927221 */ /* 0x040fe20000010100 */
[----:B------:R-:W-:Y:S01]  /*1e120*/  FADD.FTZ R130, -R60, R130 ;  /* 0x000000823c827221 */ /* 0x000fe20000010100 */
[----:B------:R-:W-:Y:S01]  /*1e130*/  FFMA.FTZ R107, R64, R107, R17 ;  /* 0x0000006b406b7223 */ /* 0x000fe20000010011 */
[----:B------:R-:W-:Y:S01]  /*1e140*/  FADD.FTZ R119, -R60, R119 ;  /* 0x000000773c777221 */ /* 0x000fe20000010100 */
[----:B------:R-:W-:-:S02]  /*1e150*/  HADD2.F32 R64, -RZ, R45.H0_H0 ;  /* 0x2000002dff407230 */ /* 0x000fc40000004100 */
[----:B------:R-:W-:Y:S01]  /*1e160*/  FFMA.FTZ R129, R129, R61, R22 ;  /* 0x0000003d81817223 */ /* 0x000fe20000010016 */
[----:B------:R-:W-:Y:S01]  /*1e170*/  FMUL.FTZ R65, R121, R114 ;  /* 0x0000007279417220 */ /* 0x000fe20000410000 */
[----:B------:R-:W-:Y:S02]  /*1e180*/  HADD2.F32 R61, -RZ, R40.H0_H0 ;  /* 0x20000028ff3d7230 */ /* 0x000fe40000004100 */
[----:B------:R-:W-:Y:S01]  /*1e190*/  FFMA.FTZ R137, R137, R63, R76 ;  /* 0x0000003f89897223 */ /* 0x000fe2000001004c */
[----:B------:R-:W-:Y:S01]  /*1e1a0*/  FFMA.FTZ R122, R122, R62, R31 ;  /* 0x0000003e7a7a7223 */ /* 0x000fe2000001001f */
[----:B------:R-:W-:Y:S01]  /*1e1b0*/  FADD.FTZ R154, -R60, R141 ;  /* 0x0000008d3c9a7221 */ /* 0x000fe20000010100 */
[----:B------:R-:W-:Y:S02]  /*1e1c0*/  HADD2.F32 R63, -RZ, R37.H0_H0 ;  /* 0x20000025ff3f7230 */ /* 0x000fe40000004100 */
[----:B------:R-:W-:Y:S01]  /*1e1d0*/  FMUL.FTZ R139, R121, R128 ;  /* 0x00000080798b7220 */ /* 0x000fe20000410000 */
[----:B------:R-:W-:-:S02]  /*1e1e0*/  HADD2.F32 R62, -RZ, R36.H1_H1 ;  /* 0x30000024ff3e7230 */ /* 0x000fc40000004100 */
[C---:B------:R-:W-:Y:S01]  /*1e1f0*/  FMUL.FTZ R141, R121.reuse, R130 ;  /* 0x00000082798d7220 */ /* 0x040fe20000410000 */
[C---:B------:R-:W-:Y:S01]  /*1e200*/  FMUL.FTZ R128, R121.reuse, R146 ;  /* 0x0000009279807220 */ /* 0x040fe20000410000 */
[C---:B------:R-:W-:Y:S01]  /*1e210*/  FADD.FTZ R110, -R60.reuse, R131 ;  /* 0x000000833c6e7221 */ /* 0x040fe20000010100 */
[----:B------:R-:W-:Y:S01]  /*1e220*/  FADD.FTZ R132, -R60, R132 ;  /* 0x000000843c847221 */ /* 0x000fe20000010100 */
[----:B------:R-:W-:Y:S01]  /*1e230*/  FMUL.FTZ R114, R121, R119 ;  /* 0x0000007779727220 */ /* 0x000fe20000410000 */
[----:B------:R-:W-:Y:S01]  /*1e240*/  FFMA.FTZ R119, R65, R64, R12 ;  /* 0x0000004041777223 */ /* 0x000fe2000001000c */
[----:B------:R-:W-:Y:S01]  /*1e250*/  FFMA.FTZ R127, R127, R61, R18 ;  /* 0x0000003d7f7f7223 */ /* 0x000fe20000010012 */
[----:B------:R-:W-:Y:S02]  /*1e260*/  HADD2.F32 R64, -RZ, R39.H1_H1 ;  /* 0x30000027ff407230 */ /* 0x000fe40000004100 */
[----:B------:R-:W-:Y:S01]  /*1e270*/  FMUL.FTZ R126, R121, R154 ;  /* 0x0000009a797e7220 */ /* 0x000fe20000410000 */
[----:B------:R-:W-:-:S02]  /*1e280*/  HADD2.F32 R118, -RZ, R42.H1_H1 ;  /* 0x3000002aff767230 */ /* 0x000fc40000004100 */
[----:B------:R-:W-:Y:S01]  /*1e290*/  FFMA.FTZ R141, R141, R63, R28 ;  /* 0x0000003f8d8d7223 */ /* 0x000fe2000001001c */
[----:B------:R-:W-:Y:S02]  /*1e2a0*/  HADD2.F32 R61, -RZ, R38.H0_H0 ;  /* 0x20000026ff3d7230 */ /* 0x000fe40000004100 */
[----:B------:R-:W-:Y:S01]  /*1e2b0*/  FFMA.FTZ R128, R128, R62, R27 ;  /* 0x0000003e80807223 */ /* 0x000fe2000001001b */
[C---:B------:R-:W-:Y:S01]  /*1e2c0*/  FMUL.FTZ R110, R121.reuse, R110 ;  /* 0x0000006e796e7220 */ /* 0x040fe20000410000 */
[----:B------:R-:W-:Y:S01]  /*1e2d0*/  FMUL.FTZ R135, R121, R132 ;  /* 0x0000008479877220 */ /* 0x000fe20000410000 */
[----:B------:R-:W0:Y:S01]  /*1e2e0*/  @!P1 LDC.64 R62, c[0x0][0x258] ;  /* 0x00009600ff3e9b82 */ /* 0x000e220000000a00 */
[----:B------:R-:W-:Y:S01]  /*1e2f0*/  FFMA.FTZ R126, R126, R64, R77 ;  /* 0x000000407e7e7223 */ /* 0x000fe2000001004d */
[----:B------:R-:W-:Y:S01]  /*1e300*/  FFMA.FTZ R118, R110, R118, R23 ;  /* 0x000000766e767223 */ /* 0x000fe20000010017 */
[----:B------:R-:W-:Y:S01]  /*1e310*/  FFMA.FTZ R135, R135, R61, R30 ;  /* 0x0000003d87877223 */ /* 0x000fe2000001001e */
[----:B------:R-:W-:-:S02]  /*1e320*/  HADD2.F32 R64, -RZ, R37.H1_H1 ;  /* 0x30000025ff407230 */ /* 0x000fc40000004100 */
[C---:B------:R-:W-:Y:S01]  /*1e330*/  FADD.FTZ R156, -R60.reuse, R140 ;  /* 0x0000008c3c9c7221 */ /* 0x040fe20000010100 */
[----:B------:R-:W-:Y:S02]  /*1e340*/  HADD2.F32 R131, -RZ, R41.H1_H1 ;  /* 0x30000029ff837230 */ /* 0x000fe40000004100 */
[C---:B------:R-:W-:Y:S01]  /*1e350*/  FMUL.FTZ R130, R121.reuse, R148 ;  /* 0x0000009479827220 */ /* 0x040fe20000410000 */
[----:B------:R-:W-:Y:S02]  /*1e360*/  HADD2.F32 R110, -RZ, R40.H1_H1 ;  /* 0x30000028ff6e7230 */ /* 0x000fe40000004100 */
[C---:B------:R-:W-:Y:S01]  /*1e370*/  FADD.FTZ R71, -R60.reuse, R71 ;  /* 0x000000473c477221 */ /* 0x040fe20000010100 */
[----:B------:R-:W-:Y:S02]  /*1e380*/  HADD2.F32 R61, -RZ, R36.H0_H0 ;  /* 0x20000024ff3d7230 */ /* 0x000fe40000004100 */
[C---:B------:R-:W-:Y:S01]  /*1e390*/  FADD.FTZ R136, -R60.reuse, R136 ;  /* 0x000000883c887221 */ /* 0x040fe20000010100 */
[C---:B------:R-:W-:Y:S01]  /*1e3a0*/  FADD.FTZ R108, -R60.reuse, R143 ;  /* 0x0000008f3c6c7221 */ /* 0x040fe20000010100 */
[C---:B------:R-:W-:Y:S01]  /*1e3b0*/  FADD.FTZ R138, -R60.reuse, R138 ;  /* 0x0000008a3c8a7221 */ /* 0x040fe20000010100 */
[C---:B------:R-:W-:Y:S01]  /*1e3c0*/  FADD.FTZ R134, -R60.reuse, R145 ;  /* 0x000000913c867221 */ /* 0x040fe20000010100 */
[C---:B------:R-:W-:Y:S01]  /*1e3d0*/  FADD.FTZ R140, -R60.reuse, R147 ;  /* 0x000000933c8c7221 */ /* 0x040fe20000010100 */
[C---:B------:R-:W-:Y:S01]  /*1e3e0*/  FADD.FTZ R142, -R60.reuse, R142 ;  /* 0x0000008e3c8e7221 */ /* 0x040fe20000010100 */
[C---:B------:R-:W-:Y:S01]  /*1e3f0*/  FMUL.FTZ R68, R121.reuse, R68 ;  /* 0x0000004479447220 */ /* 0x040fe20000410000 */
[----:B------:R-:W-:Y:S01]  /*1e400*/  FMUL.FTZ R66, R121, R66 ;  /* 0x0000004279427220 */ /* 0x000fe20000410000 */
[----:B------:R-:W-:Y:S01]  /*1e410*/  FADD.FTZ R60, -R60, R149 ;  /* 0x000000953c3c7221 */ /* 0x000fe20000010100 */
[----:B------:R-:W-:Y:S01]  /*1e420*/  FFMA.FTZ R130, R130, R64, R29 ;  /* 0x0000004082827223 */ /* 0x000fe2000001001d */
[----:B------:R-:W-:-:S02]  /*1e430*/  HADD2.F32 R70, -RZ, R45.H1_H1 ;  /* 0x3000002dff467230 */ /* 0x000fc40000004100 */
[----:B------:R-:W-:Y:S01]  /*1e440*/  FFMA.FTZ R131, R68, R131, R21 ;  /* 0x0000008344837223 */ /* 0x000fe20000010015 */
[----:B------:R-:W-:Y:S01]  /*1e450*/  FFMA.FTZ R110, R66, R110, R19 ;  /* 0x0000006e426e7223 */ /* 0x000fe20000010013 */
[----:B------:R-:W-:Y:S01]  /*1e460*/  FFMA.FTZ R139, R139, R61, R26 ;  /* 0x0000003d8b8b7223 */ /* 0x000fe2000001001a */
[----:B------:R-:W1:Y:S01]  /*1e470*/  @!P1 LDC.64 R64, c[0x0][0x250] ;  /* 0x00009400ff409b82 */ /* 0x000e620000000a00 */
[--C-:B------:R-:W-:Y:S02]  /*1e480*/  HADD2.F32 R66, -RZ, R35.reuse.H0_H0 ;  /* 0x20000023ff427230 */ /* 0x100fe40000004100 */
[C---:B------:R-:W-:Y:S01]  /*1e490*/  FMUL.FTZ R60, R121.reuse, R60 ;  /* 0x0000003c793c7220 */ /* 0x040fe20000410000 */
[----:B------:R-:W-:Y:S02]  /*1e4a0*/  HADD2.F32 R68, -RZ, R35.H1_H1 ;  /* 0x30000023ff447230 */ /* 0x000fe40000004100 */
[----:B------:R-:W-:Y:S01]  /*1e4b0*/  FMUL.FTZ R61, R121, R156 ;  /* 0x0000009c793d7220 */ /* 0x000fe20000410000 */
[----:B------:R-:W-:-:S02]  /*1e4c0*/  HADD2.F32 R132, -RZ, R34.H0_H0 ;  /* 0x20000022ff847230 */ /* 0x000fc40000004100 */
[C---:B------:R-:W-:Y:S01]  /*1e4d0*/  FMUL.FTZ R143, R121.reuse, R142 ;  /* 0x0000008e798f7220 */ /* 0x040fe20000410000 */
[----:B------:R-:W-:Y:S02]  /*1e4e0*/  HADD2.F32 R123, -RZ, R49.H0_H0 ;  /* 0x20000031ff7b7230 */ /* 0x000fe40000004100 */
[----:B------:R-:W-:Y:S01]  /*1e4f0*/  FMUL.FTZ R71, R121, R71 ;  /* 0x0000004779477220 */ /* 0x000fe20000410000 */
[----:B------:R-:W-:Y:S01]  /*1e500*/  FFMA.FTZ R114, R114, R70, R13 ;  /* 0x0000004672727223 */ /* 0x000fe2000001000d */
[----:B------:R-:W-:Y:S01]  /*1e510*/  FFMA.FTZ R143, R143, R66, R84 ;  /* 0x000000428f8f7223 */ /* 0x000fe20000010054 */
[----:B------:R-:W-:Y:S01]  /*1e520*/  FFMA.FTZ R142, R60, R68, R85 ;  /* 0x000000443c8e7223 */ /* 0x000fe20000010055 */
[----:B------:R-:W-:Y:S01]  /*1e530*/  FFMA.FTZ R132, R61, R132, R82 ;  /* 0x000000843d847223 */ /* 0x000fe20000010052 */
[--C-:B------:R-:W-:Y:S02]  /*1e540*/  HADD2.F32 R70, -RZ, R33.reuse.H1_H1 ;  /* 0x30000021ff467230 */ /* 0x100fe40000004100 */
[----:B------:R-:W-:Y:S01]  /*1e550*/  FFMA.FTZ R123, R71, R123, R4 ;  /* 0x0000007b477b7223 */ /* 0x000fe20000010004 */
[----:B------:R-:W-:Y:S01]  /*1e560*/  HADD2.F32 R66, -RZ, R32.H0_H0 ;  /* 0x20000020ff427230 */ /* 0x000fe20000004100 */
[----:B------:R-:W2:Y:S01]  /*1e570*/  LDC.64 R60, c[0x0][0x2b8] ;  /* 0x0000ae00ff3c7b82 */ /* 0x000ea20000000a00 */
[C---:B------:R-:W-:Y:S01]  /*1e580*/  FMUL.FTZ R134, R121.reuse, R134 ;  /* 0x0000008679867220 */ /* 0x040fe20000410000 */
[----:B------:R-:W-:Y:S01]  /*1e590*/  FMUL.FTZ R71, R121, R136 ;  /* 0x0000008879477220 */ /* 0x000fe20000410000 */
[----:B------:R-:W-:-:S02]  /*1e5a0*/  HADD2.F32 R68, -RZ, R33.H0_H0 ;  /* 0x20000021ff447230 */ /* 0x000fc40000004100 */
[----:B------:R-:W-:Y:S01]  /*1e5b0*/  FMUL.FTZ R145, R121, R138 ;  /* 0x0000008a79917220 */ /* 0x000fe20000410000 */
[----:B------:R-:W-:Y:S01]  /*1e5c0*/  FFMA.FTZ R136, R134, R70, R81 ;  /* 0x0000004686887223 */ /* 0x000fe20000010051 */
[----:B------:R-:W-:Y:S01]  /*1e5d0*/  FFMA.FTZ R134, R71, R66, R78 ;  /* 0x0000004247867223 */ /* 0x000fe2000001004e */
[----:B------:R-:W-:Y:S01]  /*1e5e0*/  F2FP.F16.F32.PACK_AB R71, R109, R158 ;  /* 0x0000009e6d47723e */ /* 0x000fe200000000ff */
[----:B------:R-:W-:Y:S01]  /*1e5f0*/  FMUL.FTZ R66, R121, R108 ;  /* 0x0000006c79427220 */ /* 0x000fe20000410000 */
[----:B0-----:R-:W-:Y:S01]  /*1e600*/  @!P1 IMAD.WIDE R108, R0, 0x4, R62 ;  /* 0x00000004006c9825 */ /* 0x001fe200078e023e */
[----:B------:R-:W-:-:S03]  /*1e610*/  F2FP.F16.F32.PACK_AB R63, R107, R116 ;  /* 0x000000746b3f723e */ /* 0x000fc600000000ff */
[----:B------:R-:W-:Y:S01]  /*1e620*/  FMUL.FTZ R140, R121, R140 ;  /* 0x0000008c798c7220 */ /* 0x000fe20000410000 */
[----:B------:R-:W-:Y:S01]  /*1e630*/  F2FP.F16.F32.PACK_AB R62, R103, R106 ;  /* 0x0000006a673e723e */ /* 0x000fe200000000ff */
[----:B-1----:R-:W-:Y:S01]  /*1e640*/  @!P1 IMAD.WIDE R64, R0, 0x4, R64 ;  /* 0x0000000400409825 */ /* 0x002fe200078e0240 */
[----:B------:R-:W0:Y:S01]  /*1e650*/  LDC.64 R106, c[0x0][0x210] ;  /* 0x00008400ff6a7b82 */ /* 0x000e220000000a00 */
[----:B------:R-:W-:Y:S02]  /*1e660*/  F2FP.F16.F32.PACK_AB R70, R69, R72 ;  /* 0x000000484546723e */ /* 0x000fe400000000ff */
[----:B------:R-:W-:Y:S01]  /*1e670*/  FFMA.FTZ R145, R145, R68, R80 ;  /* 0x0000004491917223 */ /* 0x000fe20000010050 */
[----:B------:R-:W-:Y:S01]  /*1e680*/  F2FP.F16.F32.PACK_AB R69, R160, R123 ;  /* 0x0000007ba045723e */ /* 0x000fe200000000ff */
[----:B------:R-:W-:Y:S01]  /*1e690*/  HADD2.F32 R147, -RZ, R34.H1_H1 ;  /* 0x30000022ff937230 */ /* 0x000fe20000004100 */
[C---:B------:R-:W-:Y:S01]  /*1e6a0*/  LEA R72, P2, R73.reuse, UR12, 0x4 ;  /* 0x0000000c49487c11 */ /* 0x040fe2000f8420ff */
[----:B------:R-:W-:Y:S01]  /*1e6b0*/  HADD2.F32 R123, -RZ, R32.H1_H1 ;  /* 0x30000020ff7b7230 */ /* 0x000fe20000004100 */
[----:B------:R-:W-:Y:S01]  /*1e6c0*/  F2FP.F16.F32.PACK_AB R68, R74, R67 ;  /* 0x000000434a44723e */ /* 0x000fe200000000ff */
[----:B------:R1:W-:Y:S01]  /*1e6d0*/  @!P1 STG.E desc[UR4][R64.64], R111 ;  /* 0x0000006f40009986 */ /* 0x0003e2000c101904 */
[----:B------:R-:W-:Y:S01]  /*1e6e0*/  LEA.HI.X R73, R73, UR13, RZ, 0x4, P2 ;  /* 0x0000000d49497c11 */ /* 0x000fe200090f24ff */
[----:B------:R-:W-:Y:S01]  /*1e6f0*/  FFMA.FTZ R147, R140, R147, R83 ;  /* 0x000000938c937223 */ /* 0x000fe20000010053 */
[----:B------:R-:W-:Y:S01]  /*1e700*/  FFMA.FTZ R123, R66, R123, R79 ;  /* 0x0000007b427b7223 */ /* 0x000fe2000001004f */
[----:B------:R3:W-:Y:S01]  /*1e710*/  @!P1 STG.E desc[UR4][R108.64], R121 ;  /* 0x000000796c009986 */ /* 0x0007e2000c101904 */
[----:B--2---:R-:W-:Y:S01]  /*1e720*/  IMAD.WIDE.U32 R148, R75, 0x10, R60 ;  /* 0x000000104b947825 */ /* 0x004fe200078e003c */
[----:B------:R-:W-:-:S02]  /*1e730*/  F2FP.F16.F32.PACK_AB R67, R124, R133 ;  /* 0x000000857c43723e */ /* 0x000fc400000000ff */
[----:B------:R2:W-:Y:S01]  /*1e740*/  STG.E.128 desc[UR4][R72.64], R68 ;  /* 0x0000004448007986 */ /* 0x0005e2000c101d04 */
[--C-:B------:R-:W-:Y:S01]  /*1e750*/  IMAD.WIDE.U32 R150, R115, 0x10, R60.reuse ;  /* 0x0000001073967825 */ /* 0x100fe200078e003c */
[----:B------:R-:W-:Y:S02]  /*1e760*/  F2FP.F16.F32.PACK_AB R66, R118, R129 ;  /* 0x000000817642723e */ /* 0x000fe400000000ff */
[----:B-1----:R-:W-:Y:S01]  /*1e770*/  F2FP.F16.F32.PACK_AB R65, R131, R120 ;  /* 0x000000788341723e */ /* 0x002fe200000000ff */
[----:B------:R-:W-:Y:S01]  /*1e780*/  IMAD.WIDE.U32 R152, R125, 0x10, R60 ;  /* 0x000000107d987825 */ /* 0x000fe200078e003c */
[----:B------:R-:W-:Y:S02]  /*1e790*/  F2FP.F16.F32.PACK_AB R61, R114, R119 ;  /* 0x00000077723d723e */ /* 0x000fe400000000ff */
[----:B---3--:R-:W-:Y:S01]  /*1e7a0*/  LEA R108, P1, R113, UR12, 0x4 ;  /* 0x0000000c716c7c11 */ /* 0x008fe2000f8220ff */
[----:B0-----:R-:W-:Y:S01]  /*1e7b0*/  IMAD R0, R106, 0x4, R0 ;  /* 0x000000046a007824 */ /* 0x001fe200078e0200 */
[----:B------:R-:W-:-:S02]  /*1e7c0*/  F2FP.F16.F32.PACK_AB R60, R112, R117 ;  /* 0x00000075703c723e */ /* 0x000fc400000000ff */
[----:B------:R-:W-:Y:S02]  /*1e7d0*/  F2FP.F16.F32.PACK_AB R64, R110, R127 ;  /* 0x0000007f6e40723e */ /* 0x000fe400000000ff */
[----:B------:R-:W-:Y:S01]  /*1e7e0*/  F2FP.F16.F32.PACK_AB R75, R142, R143 ;  /* 0x0000008f8e4b723e */ /* 0x000fe200000000ff */
[----:B------:R0:W-:Y:S01]  /*1e7f0*/  STG.E.128 desc[UR4][R148.64], R60 ;  /* 0x0000003c94007986 */ /* 0x0001e2000c101d04 */
[----:B------:R-:W-:Y:S02]  /*1e800*/  F2FP.F16.F32.PACK_AB R74, R147, R132 ;  /* 0x00000084934a723e */ /* 0x000fe400000000ff */
[----:B--2---:R-:W-:Y:S01]  /*1e810*/  F2FP.F16.F32.PACK_AB R71, R126, R137 ;  /* 0x000000897e47723e */ /* 0x004fe200000000ff */
[----:B------:R0:W-:Y:S01]  /*1e820*/  STG.E.128 desc[UR4][R150.64], R64 ;  /* 0x0000004096007986 */ /* 0x0001e2000c101d04 */
[----:B------:R-:W-:Y:S02]  /*1e830*/  F2FP.F16.F32.PACK_AB R70, R122, R135 ;  /* 0x000000877a46723e */ /* 0x000fe400000000ff */
[----:B------:R-:W-:-:S02]  /*1e840*/  F2FP.F16.F32.PACK_AB R69, R130, R141 ;  /* 0x0000008d8245723e */ /* 0x000fc400000000ff */
[----:B------:R-:W-:Y:S02]  /*1e850*/  F2FP.F16.F32.PACK_AB R68, R128, R139 ;  /* 0x0000008b8044723e */ /* 0x000fe400000000ff */
[----:B------:R-:W-:Y:S02]  /*1e860*/  F2FP.F16.F32.PACK_AB R73, R136, R145 ;  /* 0x000000918849723e */ /* 0x000fe400000000ff */
[----:B------:R-:W-:Y:S01]  /*1e870*/  LEA.HI.X R109, R113, UR13, RZ, 0x4, P1 ;  /* 0x0000000d716d7c11 */ /* 0x000fe200088f24ff */
[----:B------:R0:W-:Y:S01]  /*1e880*/  STG.E.128 desc[UR4][R152.64], R68 ;  /* 0x0000004498007986 */ /* 0x0001e2000c101d04 */
[----:B------:R-:W-:Y:S02]  /*1e890*/  F2FP.F16.F32.PACK_AB R72, R123, R134 ;  /* 0x000000867b48723e */ /* 0x000fe400000000ff */
[----:B------:R-:W-:-:S03]  /*1e8a0*/  ISETP.GE.AND P1, PT, R0, R107, PT ;  /* 0x0000006b0000720c */ /* 0x000fc60003f26270 */
[----:B------:R0:W-:Y:S10]  /*1e8b0*/  STG.E.128 desc[UR4][R108.64], R72 ;  /* 0x000000486c007986 */ /* 0x0001f4000c101d04 */
[----:B------:R-:W-:Y:S05]  /*1e8c0*/  @!P1 BRA `(.L_x_6910) ;  /* 0xfffffe2000849947 */ /* 0x000fea000383ffff */
[----:B------:R-:W-:Y:S05]  /*1e8d0*/  BSYNC B0 ;  /* 0x0000000000007941 */ /* 0x000fea0003800000 */
.L_x_6263:
[----:B------:R-:W-:Y:S05]  /*1e8e0*/  EXIT ;  /* 0x000000000000794d */ /* 0x000fea0003800000 */
.L_x_6909:
[----:B------:R-:W-:Y:S01]  /*1e8f0*/  HFMA2.MMA R151, -RZ, RZ, 0, 1.847743988037109375e-06 ;  /* 0x0000001fff977435 */ /* 0x000fe200000001ff */
[----:B------:R-:W-:Y:S01]  /*1e900*/  BSSY B1, `(.L_x_6911) ;  /* 0x0000007000017945 */ /* 0x000fe20003800000 */
[----:B0-----:R-:W-:Y:S01]  /*1e910*/  MOV R69, R108 ;  /* 0x0000006c00457202 */ /* 0x001fe20000000f00 */
[----:B------:R-:W-:Y:S02]  /*1e920*/  IMAD.MOV.U32 R68, RZ, RZ, 0x1 ;  /* 0x00000001ff447424 */ /* 0x000fe400078e00ff */
[----:B------:R-:W-:-:S07]  /*1e930*/  IMAD.MOV.U32 R66, RZ, RZ, -0x1 ;  /* 0xffffffffff427424 */ /* 0x000fce00078e00ff */
[----:B-1----:R-:W-:Y:S05]  /*1e940*/  WARPSYNC.COLLECTIVE R66, `(.L_x_6912) ;  /* 0x0000000042087348 */ /* 0x002fea0003c00000 */
[----:B------:R0:W2:Y:S02]  /*1e950*/  SHFL.BFLY P2, R67, R69, R68, R151 ;  /* 0x0c00004445437389 */ /* 0x0000a40000040097 */
[----:B012---:R-:W-:Y:S01]  /*1e960*/  ENDCOLLECTIVE ;  /* 0x000000000000791b */ /* 0x007fe20003800000 */
.L_x_6912:
[----:B------:R-:W-:Y:S05]  /*1e970*/  BSYNC B1 ;  /* 0x0000000000017941 */ /* 0x000fea0003800000 */
.L_x_6911:
        /* <DEDUP_REMOVED lines=9> */
.L_x_6913:
[----:B------:R-:W-:Y:S02]  /*1ea10*/  IMAD.MOV.U32 R68, RZ, RZ, 0x4 ;  /* 0x00000004ff447424 */ /* 0x000fe400078e00ff */
[----:B------:R-:W-:-:S04]  /*1ea20*/  IMAD.MOV.U32 R61, RZ, RZ, R67 ;  /* 0x000000ffff3d7224 */ /* 0x000fc800078e0043 */
[----:B------:R-:W-:-:S05]  /*1ea30*/  FADD.FTZ R63, R62, R61 ;  /* 0x0000003d3e3f7221 */ /* 0x000fca0000010000 */
[----:B------:R-:W-:-:S07]  /*1ea40*/  MOV R69, R63 ;  /* 0x0000003f00457202 */ /* 0x000fce0000000f00 */
[----:B------:R-:W-:Y:S05]  /*1ea50*/  WARPSYNC.COLLECTIVE R66, `(.L_x_6914) ;  /* 0x0000000042087348 */ /* 0x000fea0003c00000 */
[----:B------:R0:W1:Y:S02]  /*1ea60*/  SHFL.BFLY P2, R67, R69, R68, R151 ;  /* 0x0c00004445437389 */ /* 0x0000640000040097 */
[----:B01----:R-:W-:Y:S01]  /*1ea70*/  ENDCOLLECTIVE ;  /* 0x000000000000791b */ /* 0x003fe20003800000 */
.L_x_6914:
[----:B------:R-:W-:Y:S01]  /*1ea80*/  HFMA2.MMA R68, -RZ, RZ, 0, 4.76837158203125e-07 ;  /* 0x00000008ff447435 */ /* 0x000fe200000001ff */
[----:B------:R-:W-:-:S05]  /*1ea90*/  MOV R60, R67 ;  /* 0x00000043003c7202 */ /* 0x000fca0000000f00 */
[----:B------:R-:W-:-:S04]  /*1eaa0*/  FADD.FTZ R64, R63, R60 ;  /* 0x0000003c3f407221 */ /* 0x000fc80000010000 */
[----:B------:R-:W-:-:S07]  /*1eab0*/  IMAD.MOV.U32 R69, RZ, RZ, R64 ;  /* 0x000000ffff457224 */ /* 0x000fce00078e0040 */
[----:B------:R-:W-:Y:S05]  /*1eac0*/  WARPSYNC.COLLECTIVE R66, `(.L_x_6915) ;  /* 0x0000000042087348 */ /* 0x000fea0003c00000 */
[----:B------:R0:W1:Y:S02]  /*1ead0*/  SHFL.BFLY P2, R67, R69, R68, R151 ;  /* 0x0c00004445437389 */ /* 0x0000640000040097 */
[----:B01----:R-:W-:Y:S01]  /*1eae0*/  ENDCOLLECTIVE ;  /* 0x000000000000791b */ /* 0x003fe20003800000 */
.L_x_6915:
        /* <DEDUP_REMOVED lines=8> */
.L_x_6916:
        /* <DEDUP_REMOVED lines=88> */
.L_x_6917:
[----:B------:R-:W-:Y:S02]  /*1f0f0*/  IMAD.MOV.U32 R68, RZ, RZ, 0x2 ;  /* 0x00000002ff447424 */ /* 0x000fe400078e00ff */
[----:B------:R-:W-:-:S04]  /*1f100*/  IMAD.MOV.U32 R63, RZ, RZ, R67 ;  /* 0x000000ffff3f7224 */ /* 0x000fc800078e0043 */
[----:B------:R-:W-:-:S05]  /*1f110*/  FADD.FTZ R63, R60, R63 ;  /* 0x0000003f3c3f7221 */ /* 0x000fca0000010000 */
[----:B------:R-:W-:-:S07]  /*1f120*/  MOV R69, R63 ;  /* 0x0000003f00457202 */ /* 0x000fce0000000f00 */
[----:B------:R-:W-:Y:S05]  /*1f130*/  WARPSYNC.COLLECTIVE R66, `(.L_x_6918) ;  /* 0x0000000042087348 */ /* 0x000fea0003c00000 */
[----:B------:R0:W1:Y:S02]  /*1f140*/  SHFL.BFLY P2, R67, R69, R68, R151 ;  /* 0x0c00004445437389 */ /* 0x0000640000040097 */
[----:B01----:R-:W-:Y:S01]  /*1f150*/  ENDCOLLECTIVE ;  /* 0x000000000000791b */ /* 0x003fe20003800000 */
.L_x_6918:
[----:B------:R-:W-:Y:S01]  /*1f160*/  HFMA2.MMA R68, -RZ, RZ, 0, 2.384185791015625e-07 ;  /* 0x00000004ff447435 */ /* 0x000fe200000001ff */
[----:B------:R-:W-:-:S05]  /*1f170*/  MOV R62, R67 ;  /* 0x00000043003e7202 */ /* 0x000fca0000000f00 */
[----:B------:R-:W-:-:S04]  /*1f180*/  FADD.FTZ R62, R63, R62 ;  /* 0x0000003e3f3e7221 */ /* 0x000fc80000010000 */
[----:B------:R-:W-:-:S07]  /*1f190*/  IMAD.MOV.U32 R69, RZ, RZ, R62 ;  /* 0x000000ffff457224 */ /* 0x000fce00078e003e */
[----:B------:R-:W-:Y:S05]  /*1f1a0*/  WARPSYNC.COLLECTIVE R66, `(.L_x_6919) ;  /* 0x0000000042087348 */ /* 0x000fea0003c00000 */
[----:B------:R0:W1:Y:S02]  /*1f1b0*/  SHFL.BFLY P2, R67, R69, R68, R151 ;  /* 0x0c00004445437389 */ /* 0x0000640000040097 */
[----:B01----:R-:W-:Y:S01]  /*1f1c0*/  ENDCOLLECTIVE ;  /* 0x000000000000791b */ /* 0x003fe20003800000 */
.L_x_6919:
[----:B------:R-:W-:Y:S02]  /*1f1d0*/  IMAD.MOV.U32 R68, RZ, RZ, 0x8 ;  /* 0x00000008ff447424 */ /* 0x000fe400078e00ff */
[----:B------:R-:W-:-:S04]  /*1f1e0*/  IMAD.MOV.U32 R65, RZ, RZ, R67 ;  /* 0x000000ffff417224 */ /* 0x000fc800078e0043 */
[----:B------:R-:W-:-:S05]  /*1f1f0*/  FADD.FTZ R65, R62, R65 ;  /* 0x000000413e417221 */ /* 0x000fca0000010000 */
[----:B------:R-:W-:-:S07]  /*1f200*/  MOV R69, R65 ;  /* 0x0000004100457202 */ /* 0x000fce0000000f00 */
[----:B------:R-:W-:Y:S05]  /*1f210*/  WARPSYNC.COLLECTIVE R66, `(.L_x_6920) ;  /* 0x0000000042087348 */ /* 0x000fea0003c00000 */
[----:B------:R0:W1:Y:S02]  /*1f220*/  SHFL.BFLY P2, R67, R69, R68, R151 ;  /* 0x0c00004445437389 */ /* 0x0000640000040097 */
[----:B01----:R-:W-:Y:S01]  /*1f230*/  ENDCOLLECTIVE ;  /* 0x000000000000791b */ /* 0x003fe20003800000 */
.L_x_6920:
[----:B------:R-:W-:Y:S01]  /*1f240*/  HFMA2.MMA R68, -RZ, RZ, 0, 9.5367431640625e-07 ;  /* 0x00000010ff447435 */ /* 0x000fe200000001ff */
[----:B------:R-:W-:-:S05]  /*1f250*/  MOV R64, R67 ;  /* 0x0000004300407202 */ /* 0x000fca0000000f00 */
[----:B------:R-:W-:-:S04]  /*1f260*/  FADD.FTZ R64, R65, R64 ;  /* 0x0000004041407221 */ /* 0x000fc80000010000 */
[----:B------:R-:W-:-:S07]  /*1f270*/  IMAD.MOV.U32 R69, RZ, RZ, R64 ;  /* 0x000000ffff457224 */ /* 0x000fce00078e0040 */
[----:B------:R-:W-:Y:S05]  /*1f280*/  WARPSYNC.COLLECTIVE R66, `(.L_x_6921) ;  /* 0x0000000042087348 */ /* 0x000fea0003c00000 */
[----:B------:R0:W1:Y:S02]  /*1f290*/  SHFL.BFLY P2, R67, R69, R68, R151 ;  /* 0x0c00004445437389 */ /* 0x0000640000040097 */
[----:B01----:R-:W-:Y:S01]  /*1f2a0*/  ENDCOLLECTIVE ;  /* 0x000000000000791b */ /* 0x003fe20003800000 */
.L_x_6921:
[----:B------:R-:W-:Y:S05]  /*1f2b0*/  BRA `(.L_x_6922) ;  /* 0xffffffe800347947 */ /* 0x000fea000383ffff */
.L_x_6923:
        /* <DEDUP_REMOVED lines=12> */
.L_x_33643:


//--------------------- .text._ZN10layer_norm31ln_parallel_residual_fwd_kernelINS_13Kernel_traitsIf13__nv_bfloat16S2_S2_fjLj1280ELj1ELj4ELj1ELj16ENS_18Kernel_traits_baseILj1280EfS2_S2_S2_fjLj128EEEEELb0ELb0ELb0EEEvNS_9FwdParamsE --------------------------
	.section	.text._ZN10layer_norm31ln_parallel_residual_fwd_kernelINS_13Kernel_traitsIf13__nv_bfloat16S2_S2_fjLj1280ELj1ELj4ELj1ELj16ENS_18Kernel_traits_baseILj1280EfS2_S2_S2_fjLj128EEEEELb0ELb0ELb0EEEvNS_9FwdParamsE,"ax",@progbits
	.align	128
        .global         _ZN10layer_norm31ln_parallel_residual_fwd_kernelINS_13Kernel_traitsIf13__nv_bfloat16S2_S2_fjLj1280ELj1ELj4ELj1ELj16ENS_18Kernel_traits_baseILj1280EfS2_S2_S2_fjLj128EEEEELb0ELb0ELb0EEEvNS_9FwdParamsE
        .type           _ZN10layer_norm31ln_parallel_residual_fwd_kernelINS_13Kernel_traitsIf13__nv_bfloat16S2_S2_fjLj1280ELj1ELj4ELj1ELj16ENS_18Kernel_traits_baseILj1280EfS2_S2_S2_fjLj128EEEEELb0ELb0ELb0EEEvNS_9FwdParamsE,@function
        .size           _ZN10layer_norm31ln_parallel_residual_fwd_kernelINS_13Kernel_traitsIf13__nv_bfloat16S2_S2_fjLj1280ELj1ELj4ELj1ELj16ENS_18Kernel_traits_baseILj1280EfS2_S2_S2_fjLj128EEEEELb0ELb0ELb0EEEvNS_9FwdParamsE,(.L_x_33644 - _ZN10layer_norm31ln_parallel_residual_fwd_kernelINS_13Kernel_traitsIf13__nv_bfloat16S2_S2_fjLj1280ELj1ELj4ELj1ELj16ENS_18Kernel_traits_baseILj1280EfS2_S2_S2_fjLj128EEEEELb0ELb0ELb0EEEvNS_9FwdParamsE)
        .other          _ZN10layer_norm31ln_parallel_residual_fwd_kernelINS_13Kernel_traitsIf13__nv_bfloat16S2_S2_fjLj1280ELj1ELj4ELj1ELj16ENS_18Kernel_traits_baseILj1280EfS2_S2_S2_fjLj128EEEEELb0ELb0ELb0EEEvNS_9FwdParamsE,@"STO_CUDA_ENTRY STV_DEFAULT"
_ZN10layer_norm31ln_parallel_residual_fwd_kernelINS_13Kernel_traitsIf13__nv_bfloat16S2_S2_fjLj1280ELj1ELj4ELj1ELj16ENS_18Kernel_traits_baseILj1280EfS2_S2_S2_fjLj128EEEEELb0ELb0ELb0EEEvNS_9FwdParamsE:
.text._ZN10layer_norm31ln_parallel_residual_fwd_kernelINS_13Kernel_traitsIf13__nv_bfloat16S2_S2_fjLj1280ELj1ELj4ELj1ELj16ENS_18Kernel_traits_baseILj1280EfS2_S2_S2_fjLj128EEEEELb0ELb0ELb0EEEvNS_9FwdParamsE:
        /* <DEDUP_REMOVED lines=28> */
[----:B------:R-:W-:Y:S01]  /*01c0*/  IMAD.SHL.U32 R12, R15, 0x20, RZ ;  /* 0x000000200f0c7824 */ /* 0x000fe200078e00ff */
[----:B------:R-:W-:Y:S02]  /*01d0*/  ISETP.NE.U32.AND P2, PT, RZ, UR8, PT ;  /* 0x00000008ff007c0c */ /* 0x000fe4000bf45070 */
[----:B------:R-:W-:Y:S02]  /*01e0*/  CS2R R22, SRZ ;  /* 0x0000000000167805 */ /* 0x000fe4000001ff00 */
[----:B------:R-:W-:Y:S02]  /*01f0*/  ISETP.NE.AND.EX P0, PT, RZ, UR7, PT, P0 ;  /* 0x00000007ff007c0c */ /* 0x000fe4000bf05300 */
[----:B------:R-:W-:-:S02]  /*0200*/  CS2R R20, SRZ ;  /* 0x0000000000147805 */ /* 0x000fc4000001ff00 */
[----:B------:R-:W-:Y:S02]  /*0210*/  ISETP.NE.AND.EX P2, PT, RZ, UR9, PT, P2 ;  /* 0x00000009ff007c0c */ /* 0x000fe4000bf45320 */
[----:B------:R-:W-:Y:S02]  /*0220*/  CS2R R26, SRZ ;  /* 0x00000000001a7805 */ /* 0x000fe4000001ff00 */
[----:B------:R-:W-:Y:S02]  /*0230*/  SHF.L.U64.HI R0, R15, 0x5, RZ ;  /* 0x000000050f007819 */ /* 0x000fe400000102ff */
[----:B------:R-:W-:Y:S02]  /*0240*/  CS2R R24, SRZ ;  /* 0x0000000000187805 */ /* 0x000fe4000001ff00 */
[----:B------:R-:W-:Y:S02]  /*0250*/  CS2R R30, SRZ ;  /* 0x00000000001e7805 */ /* 0x000fe4000001ff00 */
[----:B------:R-:W-:-:S02]  /*0260*/  CS2R R28, SRZ ;  /* 0x00000000001c7805 */ /* 0x000fc4000001ff00 */
[----:B------:R-:W-:Y:S02]  /*0270*/  CS2R R34, SRZ ;  /* 0x0000000000227805 */ /* 0x000fe4000001ff00 */
[----:B------:R-:W-:Y:S02]  /*0280*/  CS2R R32, SRZ ;  /* 0x0000000000207805 */ /* 0x000fe4000001ff00 */
[----:B------:R-:W-:-:S04]  /*0290*/  @P0 LEA R8, P3, R15, UR6, 0x5 ;  /* 0x000000060f080c11 */ /* 0x000fc8000f8628ff */
[C---:B------:R-:W-:Y:S01]  /*02a0*/  @P0 LEA.HI.X R9, R15.reuse, UR7, RZ, 0x5, P3 ;  /* 0x000000070f090c11 */ /* 0x040fe200098f2cff */
[----:B------:R-:W-:Y:S01]  /*02b0*/  ULDC.64 UR6, c[0x0][0x268] ;  /* 0x00009a0000067ab9 */ /* 0x000fe20000000a00 */
[C---:B0-----:R-:W-:Y:S01]  /*02c0*/  IMAD.WIDE.U32 R6, R15.reuse, 0x20, R6 ;  /* 0x000000200f067825 */ /* 0x041fe200078e0006 */
[----:B------:R-:W-:Y:S02]  /*02d0*/  IADD3 R10, P3, R12, UR6, RZ ;  /* 0x000000060c0a7c10 */ /* 0x000fe4000ff7e0ff */
[----:B------:R0:W5:Y:S02]  /*02e0*/  @P0 LDG.E.128 R20, desc[UR4][R8.64] ;  /* 0x0000000408140981 */ /* 0x000164000c1e1d00 */
[----:B------:R-:W-:Y:S02]  /*02f0*/  IADD3.X R11, R0, UR7, RZ, P3, !PT ;  /* 0x00000007000b7c10 */ /* 0x000fe40009ffe4ff */
[----:B------:R-:W-:Y:S01]  /*0300*/  @P2 IADD3 R12, P3, R12, UR8, RZ ;  /* 0x000000080c0c2c10 */ /* 0x000fe2000ff7e0ff */
[----:B------:R0:W5:Y:S03]  /*0310*/  @P0 LDG.E.128 R24, desc[UR4][R8.64+0x10] ;  /* 0x0000100408180981 */ /* 0x000166000c1e1d00 */
[----:B------:R-:W-:Y:S01]  /*0320*/  @P2 IADD3.X R13, R0, UR9, RZ, P3, !PT ;  /* 0x00000009000d2c10 */ /* 0x000fe20009ffe4ff */
[----:B------:R0:W5:Y:S04]  /*0330*/  LDG.E.128 R36, desc[UR4][R6.64] ;  /* 0x0000000406247981 */ /* 0x000168000c1e1d00 */
[----:B------:R0:W5:Y:S04]  /*0340*/  @P2 LDG.E.128 R28, desc[UR4][R12.64] ;  /* 0x000000040c1c2981 */ /* 0x000168000c1e1d00 */
[----:B------:R0:W5:Y:S04]  /*0350*/  @P2 LDG.E.128 R32, desc[UR4][R12.64+0x10] ;  /* 0x000010040c202981 */ /* 0x000168000c1e1d00 */
[----:B------:R0:W5:Y:S04]  /*0360*/  LDG.E.128 R40, desc[UR4][R6.64+0x10] ;  /* 0x0000100406287981 */ /* 0x000168000c1e1d00 */
[----:B------:R0:W5:Y:S04]  /*0370*/  LDG.E.128 R44, desc[UR4][R10.64] ;  /* 0x000000040a2c7981 */ /* 0x000168000c1e1d00 */
[----:B------:R0:W5:Y:S01]  /*0380*/  LDG.E.128 R48, desc[UR4][R10.64+0x10] ;  /* 0x000010040a307981 */ /* 0x000162000c1e1d00 */
[----:B------:R-:W-:-:S07]  /*0390*/  LOP3.LUT R15, R15, 0x20, RZ, 0xfc, !PT ;  /* 0x000000200f0f7812 */ /* 0x000fce00078efcff */
.L_x_6925:
[----:B------:R-:W-:Y:S05]  /*03a0*/  BSYNC B0 ;  /* 0x0000000000007941 */ /* 0x000fea0003800000 */
.L_x_6924:
[----:B------:R-:W-:Y:S04]  /*03b0*/  BSSY B0, `(.L_x_6926) ;  /* 0x0000024000007945 */ /* 0x000fe80003800000 */
[----:B------:R-:W-:Y:S05]  /*03c0*/  @!P6 BRA `(.L_x_6927) ;  /* 0x000000000088e947 */ /* 0x000fea0003800000 */
[----:B------:R-:W-:Y:S01]  /*03d0*/  ULDC.64 UR6, c[0x0][0x2c8] ;  /* 0x0000b20000067ab9 */ /* 0x000fe20000000a00 */
[----:B0-----:R-:W0:Y:S01]  /*03e0*/  LDC.64 R12, c[0x0][0x260] ;  /* 0x00009800ff0c7b82 */ /* 0x001e220000000a00 */
[----:B------:R-:W-:Y:S01]  /*03f0*/  ISETP.NE.U32.AND P0, PT, RZ, UR6, PT ;  /* 0x00000006ff007c0c */ /* 0x000fe2000bf05070 */
[----:B------:R-:W-:Y:S01]  /*0400*/  ULDC.64 UR8, c[0x0][0x2d0] ;  /* 0x0000b40000087ab9 */ /* 0x000fe20000000a00 */
[----:B------:R-:W-:Y:S02]  /*0410*/  SHF.L.U32 R10, R15, 0x5, RZ ;  /* 0x000000050f0a7819 */ /* 0x000fe400000006ff */
[----:B------:R-:W-:Y:S02]  /*0420*/  CS2R R54, SRZ ;  /* 0x0000000000367805 */ /* 0x000fe4000001ff00 */
[----:B------:R-:W-:Y:S02]  /*0430*/  ISETP.NE.AND.EX P0, PT, RZ, UR7, PT, P0 ;  /* 0x00000007ff007c0c */ /* 0x000fe4000bf05300 */
[----:B------:R-:W-:-:S02]  /*0440*/  CS2R R52, SRZ ;  /* 0x0000000000347805 */ /* 0x000fc4000001ff00 */
[----:B------:R-:W-:Y:S02]  /*0450*/  ISETP.NE.U32.AND P2, PT, RZ, UR8, PT ;  /* 0x00000008ff007c0c */ /* 0x000fe4000bf45070 */
[----:B------:R-:W-:Y:S02]  /*0460*/  CS2R R58, SRZ ;  /* 0x00000000003a7805 */ /* 0x000fe4000001ff00 */
[----:B------:R-:W-:Y:S02]  /*0470*/  SHF.L.U64.HI R0, R15, 0x5, RZ ;  /* 0x000000050f007819 */ /* 0x000fe400000102ff */
[----:B------:R-:W-:Y:S02]  /*0480*/  CS2R R56, SRZ ;  /* 0x0000000000387805 */ /* 0x000fe4000001ff00 */
[----:B------:R-:W-:Y:S02]  /*0490*/  ISETP.NE.AND.EX P2, PT, RZ, UR9, PT, P2 ;  /* 0x00000009ff007c0c */ /* 0x000fe4000bf45320 */
[----:B------:R-:W-:-:S02]  /*04a0*/  CS2R R62, SRZ ;  /* 0x00000000003e7805 */ /* 0x000fc4000001ff00 */
[----:B------:R-:W-:Y:S02]  /*04b0*/  CS2R R60, SRZ ;  /* 0x00000000003c7805 */ /* 0x000fe4000001ff00 */
        /* <DEDUP_REMOVED lines=18> */
[----:B------:R-:W-:-:S07]  /*05e0*/  VIADD R15, R15, 0x20 ;  /* 0x000000200f0f7836 */ /* 0x000fce0000000000 */
.L_x_6927:
[----:B------:R-:W-:Y:S05]  /*05f0*/  BSYNC B0 ;  /* 0x0000000000007941 */ /* 0x000fea0003800000 */
.L_x_6926:
[----:B------:R-:W-:Y:S04]  /*0600*/  BSSY B0, `(.L_x_6928) ;  /* 0x0000024000007945 */ /* 0x000fe80003800000 */
[----:B------:R-:W-:Y:S05]  /*0610*/  @!P5 BRA `(.L_x_6929) ;  /* 0x000000000088d947 */ /* 0x000fea0003800000 */
[----:B------:R-:W-:Y:S01]  /*0620*/  ULDC.64 UR6, c[0x0][0x2c8] ;  /* 0x0000b20000067ab9 */ /* 0x000fe20000000a00 */
[----:B01----:R-:W0:Y:S01]  /*0630*/  LDC.64 R12, c[0x0][0x260] ;  /* 0x00009800ff0c7b82 */ /* 0x003e220000000a00 */
        /* <DEDUP_REMOVED lines=32> */
.L_x_6929:
[----:B------:R-:W-:Y:S05]  /*0840*/  BSYNC B0 ;  /* 0x0000000000007941 */ /* 0x000fea0003800000 */
.L_x_6928:
[----:B------:R-:W-:Y:S04]  /*0850*/  BSSY B0, `(.L_x_6930) ;  /* 0x0000024000007945 */ /* 0x000fe80003800000 */
[----:B------:R-:W-:Y:S05]  /*0860*/  @!P4 BRA `(.L_x_6931) ;  /* 0x000000000088c947 */ /* 0x000fea0003800000 */
[----:B------:R-:W-:Y:S01]  /*0870*/  ULDC.64 UR6, c[0x0][0x2c8] ;  /* 0x0000b20000067ab9 */ /* 0x000fe20000000a00 */
[----:B012---:R-:W0:Y:S01]  /*0880*/  LDC.64 R12, c[0x0][0x260] ;  /* 0x00009800ff0c7b82 */ /* 0x007e220000000a00 */
        /* <DEDUP_REMOVED lines=32> */
.L_x_6931:
[----:B------:R-:W-:Y:S05]  /*0a90*/  BSYNC B0 ;  /* 0x0000000000007941 */ /* 0x000fea0003800000 */
.L_x_6930:
        /* <DEDUP_REMOVED lines=8> */
[----:B0123--:R-:W0:Y:S01]  /*0b20*/  LDC.64 R12, c[0x0][0x260] ;  /* 0x00009800ff0c7b82 */ /* 0x00fe220000000a00 */
[----:B------:R-:W-:Y:S01]  /*0b30*/  ISETP.NE.U32.AND P0, PT, RZ, UR6, PT ;  /* 0x00000006ff007c0c */ /* 0x000fe2000bf05070 */
[----:B------:R-:W-:Y:S01]  /*0b40*/  ULDC.64 UR8, c[0x0][0x2d0] ;  /* 0x0000b40000087ab9 */ /* 0x000fe20000000a00 */
[----:B------:R-:W-:Y:S02]  /*0b50*/  CS2R R150, SRZ ;  /* 0x0000000000967805 */ /* 0x000fe4000001ff00 */
[----:B------:R-:W-:Y:S02]  /*0b60*/  CS2R R148, SRZ ;  /* 0x0000000000947805 */ /* 0x000fe4000001ff00 */
[----:B------:R-:W-:Y:S02]  /*0b70*/  ISETP.NE.AND.EX P0, PT, RZ, UR7, PT, P0 ;  /* 0x00000007ff007c0c */ /* 0x000fe4000bf05300 */
[----:B------:R-:W-:-:S02]  /*0b80*/  CS2R R154, SRZ ;  /* 0x00000000009a7805 */ /* 0x000fc4000001ff00 */
[----:B------:R-:W-:Y:S01]  /*0b90*/  CS2R R152, SRZ ;  /* 0x0000000000987805 */ /* 0x000fe2000001ff00 */
[----:B------:R-:W-:-:S08]  /*0ba0*/  IMAD.SHL.U32 R10, R15, 0x20, RZ ;  /* 0x000000200f0a7824 */ /* 0x000fd000078e00ff */
[----:B------:R-:W-:-:S04]  /*0bb0*/  @P0 LEA R6, P2, R15, UR6, 0x5 ;  /* 0x000000060f060c11 */ /* 0x000fc8000f8428ff */
[----:B------:R-:W-:Y:S01]  /*0bc0*/  @P0 LEA.HI.X R7, R15, UR7, RZ, 0x5, P2 ;  /* 0x000000070f070c11 */ /* 0x000fe200090f2cff */
[----:B------:R-:W-:Y:S01]  /*0bd0*/  ULDC.64 UR6, c[0x0][0x268] ;  /* 0x00009a0000067ab9 */ /* 0x000fe20000000a00 */
[----:B------:R-:W-:Y:S02]  /*0be0*/  ISETP.NE.U32.AND P2, PT, RZ, UR8, PT ;  /* 0x00000008ff007c0c */ /* 0x000fe4000bf45070 */
[----:B------:R-:W-:Y:S01]  /*0bf0*/  SHF.R.U32.HI R0, RZ, 0x1b, R15 ;  /* 0x0000001bff007819 */ /* 0x000fe2000001160f */
[----:B------:R-:W5:Y:S01]  /*0c00*/  @P0 LDG.E.128 R148, desc[UR4][R6.64] ;  /* 0x0000000406940981 */ /* 0x000f62000c1e1d00 */
[----:B------:R-:W-:-:S03]  /*0c10*/  ISETP.NE.AND.EX P2, PT, RZ, UR9, PT, P2 ;  /* 0x00000009ff007c0c */ /* 0x000fc6000bf45320 */
[----:B------:R0:W5:Y:S01]  /*0c20*/  @P0 LDG.E.128 R152, desc[UR4][R6.64+0x10] ;  /* 0x0000100406980981 */ /* 0x000162000c1e1d00 */
[----:B------:R-:W-:-:S04]  /*0c30*/  IADD3 R8, P0, R10, UR6, RZ ;  /* 0x000000060a087c10 */ /* 0x000fc8000ff1e0ff */
[----:B------:R-:W-:Y:S02]  /*0c40*/  IADD3.X R9, R0, UR7, RZ, P0, !PT ;  /* 0x0000000700097c10 */ /* 0x000fe400087fe4ff */
[----:B------:R-:W-:Y:S02]  /*0c50*/  CS2R R158, SRZ ;  /* 0x00000000009e7805 */ /* 0x000fe4000001ff00 */
[----:B------:R-:W-:Y:S02]  /*0c60*/  CS2R R156, SRZ ;  /* 0x00000000009c7805 */ /* 0x000fe4000001ff00 */
[----:B------:R-:W-:Y:S02]  /*0c70*/  @P2 IADD3 R10, P0, R10, UR8, RZ ;  /* 0x000000080a0a2c10 */ /* 0x000fe4000ff1e0ff */
[----:B------:R-:W-:Y:S02]  /*0c80*/  CS2R R162, SRZ ;  /* 0x0000000000a27805 */ /* 0x000fe4000001ff00 */
[----:B------:R-:W-:Y:S01]  /*0c90*/  CS2R R160, SRZ ;  /* 0x0000000000a07805 */ /* 0x000fe2000001ff00 */
[----:B0-----:R-:W-:Y:S01]  /*0ca0*/  IMAD.WIDE.U32 R6, R15, 0x20, R12 ;  /* 0x000000200f067825 */ /* 0x001fe200078e000c */
[----:B------:R-:W-:Y:S01]  /*0cb0*/  @P2 IADD3.X R11, R0, UR9, RZ, P0, !PT ;  /* 0x00000009000b2c10 */ /* 0x000fe200087fe4ff */
[----:B------:R4:W5:Y:S04]  /*0cc0*/  LDG.E.128 R172, desc[UR4][R8.64] ;  /* 0x0000000408ac7981 */ /* 0x000968000c1e1d00 */
[----:B------:R4:W5:Y:S04]  /*0cd0*/  @P2 LDG.E.128 R156, desc[UR4][R10.64] ;  /* 0x000000040a9c2981 */ /* 0x000968000c1e1d00 */
[----:B------:R4:W5:Y:S04]  /*0ce0*/  @P2 LDG.E.128 R160, desc[UR4][R10.64+0x10] ;  /* 0x000010040aa02981 */ /* 0x000968000c1e1d00 */
[----:B------:R4:W5:Y:S04]  /*0cf0*/  LDG.E.128 R164, desc[UR4][R6.64] ;  /* 0x0000000406a47981 */ /* 0x000968000c1e1d00 */
[----:B------:R4:W5:Y:S04]  /*0d00*/  LDG.E.128 R168, desc[UR4][R6.64+0x10] ;  /* 0x0000100406a87981 */ /* 0x000968000c1e1d00 */
[----:B------:R4:W5:Y:S02]  /*0d10*/  LDG.E.128 R176, desc[UR4][R8.64+0x10] ;  /* 0x0000100408b07981 */ /* 0x000964000c1e1d00 */
.L_x_6933:
[----:B------:R-:W-:Y:S05]  /*0d20*/  BSYNC B0 ;  /* 0x0000000000007941 */ /* 0x000fea0003800000 */
.L_x_6932:
[----:B------:R-:W-:Y:S02]  /*0d30*/  ULDC UR6, c[0x0][0x214] ;  /* 0x0000850000067ab9 */ /* 0x000fe40000000800 */
[----:B------:R-:W-:Y:S01]  /*0d40*/  ISETP.GE.AND P2, PT, R2, UR6, PT ;  /* 0x0000000602007c0c */ /* 0x000fe2000bf46270 */
[----:B------:R-:W-:Y:S02]  /*0d50*/  ULDC.64 UR6, c[0x0][0x230] ;  /* 0x00008c0000067ab9 */ /* 0x000fe40000000a00 */
[----:B------:R-:W-:-:S04]  /*0d60*/  LOP3.LUT P0, RZ, R18, UR6, RZ, 0xfc, !PT ;  /* 0x0000000612ff7c12 */ /* 0x000fc8000f80fcff */
[----:B------:R-:W-:-:S06]  /*0d70*/  LOP3.LUT P0, RZ, R19, UR7, RZ, 0xfc, P0 ;  /* 0x0000000713ff7c12 */ /* 0x000fcc000800fcff */
[----:B------:R-:W-:Y:S07]  /*0d80*/  @P2 EXIT ;  /* 0x000000000000294d */ /* 0x000fee0003800000 */
[----:B------:R-:W-:Y:S01]  /*0d90*/  ULDC.U8 UR6, c[0x0][0x2a0] ;  /* 0x0000a80000067ab9 */ /* 0x000fe20000000000 */
[----:B------:R-:W-:Y:S01]  /*0da0*/  ULDC UR7, c[0x0][0x218] ;  /* 0x0000860000077ab9 */ /* 0x000fe20000000800 */
[----:B------:R-:W-:Y:S01]  /*0db0*/  UISETP.NE.AND UP0, UPT, UR6, URZ, UPT ;  /* 0x0000003f0600728c */ /* 0x000fe2000bf05270 */
[----:B------:R-:W-:Y:S02]  /*0dc0*/  ULDC.64 UR8, c[0x0][0x228] ;  /* 0x00008a0000087ab9 */ /* 0x000fe40000000a00 */
[----:B------:R-:W-:Y:S01]  /*0dd0*/  ULDC UR6, c[0x0][0x2d8] ;  /* 0x0000b60000067ab9 */ /* 0x000fe20000000800 */
[----:B------:R-:W-:-:S07]  /*0de0*/  ULDC.64 UR10, c[0x0][0x230] ;  /* 0x00008c00000a7ab9 */ /* 0x000fce0000000a00 */
.L_x_7115:
        /* <DEDUP_REMOVED lines=17> */
[----:B-1234-:R-:W-:-:S04]  /*0f00*/  @P2 LEA R10, P4, R225, UR10, 0x4 ;  /* 0x0000000ae10a2c11 */ /* 0x01efc8000f8820ff */
[----:B------:R-:W-:-:S05]  /*0f10*/  @P2 LEA.HI.X R11, R225, UR11, RZ, 0x4, P4 ;  /* 0x0000000be10b2c11 */ /* 0x000fca000a0f24ff */
[----:B------:R0:W5:Y:S01]  /*0f20*/  @P2 LDG.E.128 R184, desc[UR4][R10.64] ;  /* 0x000000040ab82981 */ /* 0x000162000c1e1d00 */
[----:B------:R-:W-:-:S04]  /*0f30*/  ISETP.NE.U32.AND P3, PT, RZ, UR8, PT ;  /* 0x00000008ff007c0c */ /* 0x000fc8000bf65070 */
[----:B------:R-:W-:Y:S01]  /*0f40*/  ISETP.NE.AND.EX P3, PT, RZ, UR9, PT, P3 ;  /* 0x00000009ff007c0c */ /* 0x000fe2000bf65330 */
[C---:B------:R-:W-:Y:S01]  /*0f50*/  IMAD.U32 R0, R192.reuse, 0x10000, RZ ;  /* 0x00010000c0007824 */ /* 0x040fe200078e00ff */
[----:B------:R-:W-:-:S11]  /*0f60*/  PRMT R198, R192, 0x7632, R198 ;  /* 0x00007632c0c67816 */ /* 0x000fd600000000c6 */
[----:B0-----:R-:W-:Y:S05]  /*0f70*/  @P3 BRA `(.L_x_6936) ;  /* 0x0000000000203947 */ /* 0x001fea0003800000 */
[----:B------:R-:W-:-:S04]  /*0f80*/  ISETP.NE.U32.AND P4, PT, RZ, UR10, PT ;  /* 0x0000000aff007c0c */ /* 0x000fc8000bf85070 */
[----:B------:R-:W-:-:S13]  /*0f90*/  ISETP.NE.AND.EX P4, PT, RZ, UR11, PT, P4 ;  /* 0x0000000bff007c0c */ /* 0x000fda000bf85340 */
[----:B------:R-:W-:Y:S05]  /*0fa0*/  @P4 BRA `(.L_x_6937) ;  /* 0x0000000000084947 */ /* 0x000fea0003800000 */
[----:B------:R-:W-:Y:S05]  /*0fb0*/  @P0 BRA `(.L_x_6938) ;  /* 0x0000000000200947 */ /* 0x000fea0003800000 */
[----:B------:R-:W-:Y:S05]  /*0fc0*/  BRA `(.L_x_6939) ;  /* 0x0000000000247947 */ /* 0x000fea0003800000 */
.L_x_6937:
[----:B-----5:R-:W-:-:S05]  /*0fd0*/  SHF.L.U32 R11, R184, 0x10, RZ ;  /* 0x00000010b80b7819 */ /* 0x020fca00000006ff */
[----:B------:R-:W-:Y:S01]  /*0fe0*/  FADD.FTZ R0, R11, R0 ;  /* 0x000000000b007221 */ /* 0x000fe20000010000 */
[----:B------:R-:W-:Y:S06]  /*0ff0*/  BRA `(.L_x_6938) ;  /* 0x0000000000107947 */ /* 0x000fec0003800000 */
.L_x_6936:
[----:B-----5:R-:W-:Y:S01]  /*1000*/  IMAD.U32 R11, R180, 0x10000, RZ ;  /* 0x00010000b40b7824 */ /* 0x020fe200078e00ff */
[----:B------:R-:W-:-:S03]  /*1010*/  @P2 SHF.L.U32 R197, R184, 0x10, RZ ;  /* 0x00000010b8c52819 */ /* 0x000fc600000006ff */
[----:B------:R-:W-:-:S04]  /*1020*/  FADD.FTZ R0, R11, R0 ;  /* 0x000000000b007221 */ /* 0x000fc80000010000 */
[----:B------:R-:W-:-:S07]  /*1030*/  @P2 FADD.FTZ R0, R197, R0 ;  /* 0x00000000c5002221 */ /* 0x000fce0000010000 */
.L_x_6938:
[----:B------:R-:W-:-:S04]  /*1040*/  F2FP.BF16.F32.PACK_AB R10, RZ, R0 ;  /* 0x00000000ff0a723e */ /* 0x000fc800000010ff */
[----:B------:R-:W-:-:S07]  /*1050*/  PRMT R188, R10, 0x7610, R188 ;  /* 0x000076100abc7816 */ /* 0x000fce00000000bc */
.L_x_6939:
[----:B------:R-:W-:Y:S01]  /*1060*/  IMAD.U32 R11, R198, 0x10000, RZ ;  /* 0x00010000c60b7824 */ /* 0x000fe200078e00ff */
[----:B------:R-:W-:Y:S06]  /*1070*/  @P3 BRA `(.L_x_6940) ;  /* 0x0000000000243947 */ /* 0x000fec0003800000 */
[----:B------:R-:W-:-:S04]  /*1080*/  ISETP.NE.U32.AND P4, PT, RZ, UR10, PT ;  /* 0x0000000aff007c0c */ /* 0x000fc8000bf85070 */
[----:B------:R-:W-:-:S13]  /*1090*/  ISETP.NE.AND.EX P4, PT, RZ, UR11, PT, P4 ;  /* 0x0000000bff007c0c */ /* 0x000fda000bf85340 */
[----:B------:R-:W-:Y:S05]  /*10a0*/  @P4 BRA `(.L_x_6941) ;  /* 0x0000000000084947 */ /* 0x000fea0003800000 */
[----:B------:R-:W-:Y:S05]  /*10b0*/  @P0 BRA `(.L_x_6942) ;  /* 0x00000000002c0947 */ /* 0x000fea0003800000 */
[----:B------:R-:W-:Y:S05]  /*10c0*/  BRA `(.L_x_6943) ;  /* 0x0000000000307947 */ /* 0x000fea0003800000 */
.L_x_6941:
[----:B-----5:R-:W-:-:S04]  /*10d0*/  PRMT R10, R184, 0x7632, R10 ;  /* 0x00007632b80a7816 */ /* 0x020fc8000000000a */
[----:B------:R-:W-:-:S05]  /*10e0*/  SHF.L.U32 R10, R10, 0x10, RZ ;  /* 0x000000100a0a7819 */ /* 0x000fca00000006ff */
[----:B------:R-:W-:Y:S01]  /*10f0*/  FADD.FTZ R11, R10, R11 ;  /* 0x0000000b0a0b7221 */ /* 0x000fe20000010000 */
[----:B------:R-:W-:Y:S06]  /*1100*/  BRA `(.L_x_6942) ;  /* 0x0000000000187947 */ /* 0x000fec0003800000 */
.L_x_6940:
[----:B-----5:R-:W-:Y:S02]  /*1110*/  PRMT R10, R180, 0x7632, R10 ;  /* 0x00007632b40a7816 */ /* 0x020fe4000000000a */
[----:B------:R-:W-:-:S03]  /*1120*/  @P2 PRMT R192, R184, 0x7632, R192 ;  /* 0x00007632b8c02816 */ /* 0x000fc600000000c0 */
[----:B------:R-:W-:Y:S01]  /*1130*/  IMAD.U32 R10, R10, 0x10000, RZ ;  /* 0x000100000a0a7824 */ /* 0x000fe200078e00ff */
[----:B------:R-:W-:-:S03]  /*1140*/  @P2 SHF.L.U32 R192, R192, 0x10, RZ ;  /* 0x00000010c0c02819 */ /* 0x000fc600000006ff */
[----:B------:R-:W-:-:S04]  /*1150*/  FADD.FTZ R11, R10, R11 ;  /* 0x0000000b0a0b7221 */ /* 0x000fc80000010000 */
[----:B------:R-:W-:-:S07]  /*1160*/  @P2 FADD.FTZ R11, R192, R11 ;  /* 0x0000000bc00b2221 */ /* 0x000fce0000010000 */
.L_x_6942:
[----:B------:R-:W-:-:S04]  /*1170*/  F2FP.BF16.F32.PACK_AB R10, RZ, R11 ;  /* 0x0000000bff0a723e */ /* 0x000fc800000010ff */
[----:B------:R-:W-:-:S07]  /*1180*/  PRMT R188, R188, 0x5410, R10 ;  /* 0x00005410bcbc7816 */ /* 0x000fce000000000a */
.L_x_6943:
        /* <DEDUP_REMOVED lines=8> */
.L_x_6945:
[----:B-----5:R-:W-:-:S05]  /*1210*/  SHF.L.U32 R197, R185, 0x10, RZ ;  /* 0x00000010b9c57819 */ /* 0x020fca00000006ff */
[----:B------:R-:W-:Y:S01]  /*1220*/  FADD.FTZ R10, R197, R10 ;  /* 0x0000000ac50a7221 */ /* 0x000fe20000010000 */
[----:B------:R-:W-:Y:S06]  /*1230*/  BRA `(.L_x_6946) ;  /* 0x0000000000107947 */ /* 0x000fec0003800000 */
.L_x_6944:
[----:B-----5:R-:W-:Y:S01]  /*1240*/  IMAD.U32 R197, R181, 0x10000, RZ ;  /* 0x00010000b5c57824 */ /* 0x020fe200078e00ff */
[----:B------:R-:W-:-:S03]  /*1250*/  @P2 SHF.L.U32 R199, R185, 0x10, RZ ;  /* 0x00000010b9c72819 */ /* 0x000fc600000006ff */
[----:B------:R-:W-:-:S04]  /*1260*/  FADD.FTZ R10, R197, R10 ;  /* 0x0000000ac50a7221 */ /* 0x000fc80000010000 */
[----:B------:R-:W-:-:S07]  /*1270*/  @P2 FADD.FTZ R10, R199, R10 ;  /* 0x0000000ac70a2221 */ /* 0x000fce0000010000 */
.L_x_6946:
[----:B------:R-:W-:-:S04]  /*1280*/  F2FP.BF16.F32.PACK_AB R192, RZ, R10 ;  /* 0x0000000affc0723e */ /* 0x000fc800000010ff */
[----:B------:R-:W-:-:S07]  /*1290*/  PRMT R189, R192, 0x7610, R189 ;  /* 0x00007610c0bd7816 */ /* 0x000fce00000000bd */
.L_x_6947:
[----:B------:R-:W-:Y:S01]  /*12a0*/  IMAD.U32 R202, R193, 0x10000, RZ ;  /* 0x00010000c1ca7824 */ /* 0x000fe200078e00ff */
[----:B------:R-:W-:Y:S06]  /*12b0*/  @P3 BRA `(.L_x_6948) ;  /* 0x0000000000243947 */ /* 0x000fec0003800000 */
[----:B------:R-:W-:-:S04]  /*12c0*/  ISETP.NE.U32.AND P4, PT, RZ, UR10, PT ;  /* 0x0000000aff007c0c */ /* 0x000fc8000bf85070 */
[----:B------:R-:W-:-:S13]  /*12d0*/  ISETP.NE.AND.EX P4, PT, RZ, UR11, PT, P4 ;  /* 0x0000000bff007c0c */ /* 0x000fda000bf85340 */
[----:B------:R-:W-:Y:S05]  /*12e0*/  @P4 BRA `(.L_x_6949) ;  /* 0x0000000000084947 */ /* 0x000fea0003800000 */
[----:B------:R-:W-:Y:S05]  /*12f0*/  @P0 BRA `(.L_x_6950) ;  /* 0x00000000002c0947 */ /* 0x000fea0003800000 */
[----:B------:R-:W-:Y:S05]  /*1300*/  BRA `(.L_x_6951) ;  /* 0x0000000000307947 */ /* 0x000fea0003800000 */
.L_x_6949:
[----:B-----5:R-:W-:-:S04]  /*1310*/  PRMT R192, R185, 0x7632, R192 ;  /* 0x00007632b9c07816 */ /* 0x020fc800000000c0 */
[----:B------:R-:W-:-:S05]  /*1320*/  SHF.L.U32 R193, R192, 0x10, RZ ;  /* 0x00000010c0c17819 */ /* 0x000fca00000006ff */
[----:B------:R-:W-:Y:S01]  /*1330*/  FADD.FTZ R202, R193, R202 ;  /* 0x000000cac1ca7221 */ /* 0x000fe20000010000 */
[----:B------:R-:W-:Y:S06]  /*1340*/  BRA `(.L_x_6950) ;  /* 0x0000000000187947 */ /* 0x000fec0003800000 */
.L_x_6948:
[----:B-----5:R-:W-:Y:S02]  /*1350*/  PRMT R192, R181, 0x7632, R192 ;  /* 0x00007632b5c07816 */ /* 0x020fe400000000c0 */
[----:B------:R-:W-:-:S03]  /*1360*/  @P2 PRMT R196, R185, 0x7632, R196 ;  /* 0x00007632b9c42816 */ /* 0x000fc600000000c4 */
[----:B------:R-:W-:Y:S01]  /*1370*/  IMAD.U32 R193, R192, 0x10000, RZ ;  /* 0x00010000c0c17824 */ /* 0x000fe200078e00ff */
[----:B------:R-:W-:-:S03]  /*1380*/  @P2 SHF.L.U32 R197, R196, 0x10, RZ ;  /* 0x00000010c4c52819 */ /* 0x000fc600000006ff */
[----:B------:R-:W-:-:S04]  /*1390*/  FADD.FTZ R202, R193, R202 ;  /* 0x000000cac1ca7221 */ /* 0x000fc80000010000 */
[----:B------:R-:W-:-:S07]  /*13a0*/  @P2 FADD.FTZ R202, R197, R202 ;  /* 0x000000cac5ca2221 */ /* 0x000fce0000010000 */
.L_x_6950:
[----:B------:R-:W-:-:S04]  /*13b0*/  F2FP.BF16.F32.PACK_AB R192, RZ, R202 ;  /* 0x000000caffc0723e */ /* 0x000fc800000010ff */
[----:B------:R-:W-:-:S07]  /*13c0*/  PRMT R189, R189, 0x5410, R192 ;  /* 0x00005410bdbd7816 */ /* 0x000fce00000000c0 */
.L_x_6951:
        /* <DEDUP_REMOVED lines=8> */
.L_x_6953:
[----:B-----5:R-:W-:-:S05]  /*1450*/  SHF.L.U32 R192, R186, 0x10, RZ ;  /* 0x00000010bac07819 */ /* 0x020fca00000006ff */
[----:B------:R-:W-:Y:S01]  /*1460*/  FADD.FTZ R201, R192, R201 ;  /* 0x000000c9c0c97221 */ /* 0x000fe20000010000 */
[----:B------:R-:W-:Y:S06]  /*1470*/  BRA `(.L_x_6954) ;  /* 0x0000000000107947 */ /* 0x000fec0003800000 */
.L_x_6952:
[----:B-----5:R-:W-:Y:S01]  /*1480*/  IMAD.U32 R192, R182, 0x10000, RZ ;  /* 0x00010000b6c07824 */ /* 0x020fe200078e00ff */
[----:B------:R-:W-:-:S03]  /*1490*/  @P2 SHF.L.U32 R196, R186, 0x10, RZ ;  /* 0x00000010bac42819 */ /* 0x000fc600000006ff */
[----:B------:R-:W-:-:S04]  /*14a0*/  FADD.FTZ R201, R192, R201 ;  /* 0x000000c9c0c97221 */ /* 0x000fc80000010000 */
[----:B------:R-:W-:-:S07]  /*14b0*/  @P2 FADD.FTZ R201, R196, R201 ;  /* 0x000000c9c4c92221 */ /* 0x000fce0000010000 */
.L_x_6954:
[----:B------:R-:W-:-:S04]  /*14c0*/  F2FP.BF16.F32.PACK_AB R192, RZ, R201 ;  /* 0x000000c9ffc0723e */ /* 0x000fc800000010ff */
[----:B------:R-:W-:-:S07]  /*14d0*/  PRMT R190, R192, 0x7610, R190 ;  /* 0x00007610c0be7816 */ /* 0x000fce00000000be */
.L_x_6955:
[----:B------:R-:W-:Y:S01]  /*14e0*/  IMAD.U32 R210, R194, 0x10000, RZ ;  /* 0x00010000c2d27824 */ /* 0x000fe200078e00ff */
[----:B------:R-:W-:Y:S06]  /*14f0*/  @P3 BRA `(.L_x_6956) ;  /* 0x0000000000243947 */ /* 0x000fec0003800000 */
[----:B------:R-:W-:-:S04]  /*1500*/  ISETP.NE.U32.AND P4, PT, RZ, UR10, PT ;  /* 0x0000000aff007c0c */ /* 0x000fc8000bf85070 */
[----:B------:R-:W-:-:S13]  /*1510*/  ISETP.NE.AND.EX P4, PT, RZ, UR11, PT, P4 ;  /* 0x0000000bff007c0c */ /* 0x000fda000bf85340 */
[----:B------:R-:W-:Y:S05]  /*1520*/  @P4 BRA `(.L_x_6957) ;  /* 0x0000000000084947 */ /* 0x000fea0003800000 */
[----:B------:R-:W-:Y:S05]  /*1530*/  @P0 BRA `(.L_x_6958) ;  /* 0x00000000002c0947 */ /* 0x000fea0003800000 */
[----:B------:R-:W-:Y:S05]  /*1540*/  BRA `(.L_x_6959) ;  /* 0x0000000000307947 */ /* 0x000fea0003800000 */
.L_x_6957:
[----:B-----5:R-:W-:-:S04]  /*1550*/  PRMT R192, R186, 0x7632, R192 ;  /* 0x00007632bac07816 */ /* 0x020fc800000000c0 */
[----:B------:R-:W-:-:S05]  /*1560*/  SHF.L.U32 R193, R192, 0x10, RZ ;  /* 0x00000010c0c17819 */ /* 0x000fca00000006ff */
[----:B------:R-:W-:Y:S01]  /*1570*/  FADD.FTZ R210, R193, R210 ;  /* 0x000000d2c1d27221 */ /* 0x000fe20000010000 */
[----:B------:R-:W-:Y:S06]  /*1580*/  BRA `(.L_x_6958) ;  /* 0x0000000000187947 */ /* 0x000fec0003800000 */
.L_x_6956:
[----:B-----5:R-:W-:Y:S02]  /*1590*/  PRMT R192, R182, 0x7632, R192 ;  /* 0x00007632b6c07816 */ /* 0x020fe400000000c0 */
[----:B------:R-:W-:-:S03]  /*15a0*/  @P2 PRMT R194, R186, 0x7632, R194 ;  /* 0x00007632bac22816 */ /* 0x000fc600000000c2 */
[----:B------:R-:W-:Y:S01]  /*15b0*/  IMAD.U32 R193, R192, 0x10000, RZ ;  /* 0x00010000c0c17824 */ /* 0x000fe200078e00ff */
[----:B------:R-:W-:-:S03]  /*15c0*/  @P2 SHF.L.U32 R197, R194, 0x10, RZ ;  /* 0x00000010c2c52819 */ /* 0x000fc600000006ff */
[----:B------:R-:W-:-:S04]  /*15d0*/  FADD.FTZ R210, R193, R210 ;  /* 0x000000d2c1d27221 */ /* 0x000fc80000010000 */
[----:B------:R-:W-:-:S07]  /*15e0*/  @P2 FADD.FTZ R210, R197, R210 ;  /* 0x000000d2c5d22221 */ /* 0x000fce0000010000 */
.L_x_6958:
[----:B------:R-:W-:-:S04]  /*15f0*/  F2FP.BF16.F32.PACK_AB R192, RZ, R210 ;  /* 0x000000d2ffc0723e */ /* 0x000fc800000010ff */
[----:B------:R-:W-:-:S07]  /*1600*/  PRMT R190, R190, 0x5410, R192 ;  /* 0x00005410bebe7816 */ /* 0x000fce00000000c0 */
.L_x_6959:
        /* <DEDUP_REMOVED lines=8> */
.L_x_6961:
[----:B-----5:R-:W-:-:S05]  /*1690*/  SHF.L.U32 R192, R187, 0x10, RZ ;  /* 0x00000010bbc07819 */ /* 0x020fca00000006ff */
[----:B------:R-:W-:Y:S01]  /*16a0*/  FADD.FTZ R211, R192, R211 ;  /* 0x000000d3c0d37221 */ /* 0x000fe20000010000 */
[----:B------:R-:W-:Y:S06]  /*16b0*/  BRA `(.L_x_6962) ;  /* 0x0000000000107947 */ /* 0x000fec0003800000 */
.L_x_6960:
[----:B-----5:R-:W-:Y:S01]  /*16c0*/  IMAD.U32 R192, R183, 0x10000, RZ ;  /* 0x00010000b7c07824 */ /* 0x020fe200078e00ff */
[----:B------:R-:W-:-:S03]  /*16d0*/  @P2 SHF.L.U32 R194, R187, 0x10, RZ ;  /* 0x00000010bbc22819 */ /* 0x000fc600000006ff */
[----:B------:R-:W-:-:S04]  /*16e0*/  FADD.FTZ R211, R192, R211 ;  /* 0x000000d3c0d37221 */ /* 0x000fc80000010000 */
[----:B------:R-:W-:-:S07]  /*16f0*/  @P2 FADD.FTZ R211, R194, R211 ;  /* 0x000000d3c2d32221 */ /* 0x000fce0000010000 */
.L_x_6962:
[----:B------:R-:W-:-:S04]  /*1700*/  F2FP.BF16.F32.PACK_AB R192, RZ, R211 ;  /* 0x000000d3ffc0723e */ /* 0x000fc800000010ff */
[----:B------:R-:W-:-:S07]  /*1710*/  PRMT R191, R192, 0x7610, R191 ;  /* 0x00007610c0bf7816 */ /* 0x000fce00000000bf */
.L_x_6963:
[----:B------:R-:W-:Y:S01]  /*1720*/  IMAD.U32 R220, R195, 0x10000, RZ ;  /* 0x00010000c3dc7824 */ /* 0x000fe200078e00ff */
[----:B------:R-:W-:Y:S06]  /*1730*/  @P3 BRA `(.L_x_6964) ;  /* 0x0000000000243947 */ /* 0x000fec0003800000 */
[----:B------:R-:W-:-:S04]  /*1740*/  ISETP.NE.U32.AND P2, PT, RZ, UR10, PT ;  /* 0x0000000aff007c0c */ /* 0x000fc8000bf45070 */
[----:B------:R-:W-:-:S13]  /*1750*/  ISETP.NE.AND.EX P2, PT, RZ, UR11, PT, P2 ;  /* 0x0000000bff007c0c */ /* 0x000fda000bf45320 */
[----:B------:R-:W-:Y:S05]  /*1760*/  @P2 BRA `(.L_x_6965) ;  /* 0x0000000000082947 */ /* 0x000fea0003800000 */
[----:B------:R-:W-:Y:S05]  /*1770*/  @P0 BRA `(.L_x_6966) ;  /* 0x00000000002c0947 */ /* 0x000fea0003800000 */
[----:B------:R-:W-:Y:S05]  /*1780*/  BRA `(.L_x_6967) ;  /* 0x0000000000307947 */ /* 0x000fea0003800000 */
.L_x_6965:
[----:B-----5:R-:W-:-:S04]  /*1790*/  PRMT R192, R187, 0x7632, R192 ;  /* 0x00007632bbc07816 */ /* 0x020fc800000000c0 */
[----:B------:R-:W-:-:S05]  /*17a0*/  SHF.L.U32 R193, R192, 0x10, RZ ;  /* 0x00000010c0c17819 */ /* 0x000fca00000006ff */
[----:B------:R-:W-:Y:S01]  /*17b0*/  FADD.FTZ R220, R193, R220 ;  /* 0x000000dcc1dc7221 */ /* 0x000fe20000010000 */
[----:B------:R-:W-:Y:S06]  /*17c0*/  BRA `(.L_x_6966) ;  /* 0x0000000000187947 */ /* 0x000fec0003800000 */
.L_x_6964:
[----:B-----5:R-:W-:Y:S02]  /*17d0*/  PRMT R192, R183, 0x7632, R192 ;  /* 0x00007632b7c07816 */ /* 0x020fe400000000c0 */
[----:B------:R-:W-:-:S03]  /*17e0*/  @P2 PRMT R194, R187, 0x7632, R194 ;  /* 0x00007632bbc22816 */ /* 0x000fc600000000c2 */
[----:B------:R-:W-:Y:S01]  /*17f0*/  IMAD.U32 R193, R192, 0x10000, RZ ;  /* 0x00010000c0c17824 */ /* 0x000fe200078e00ff */
[----:B------:R-:W-:-:S03]  /*1800*/  @P2 SHF.L.U32 R195, R194, 0x10, RZ ;  /* 0x00000010c2c32819 */ /* 0x000fc600000006ff */
[----:B------:R-:W-:-:S04]  /*1810*/  FADD.FTZ R220, R193, R220 ;  /* 0x000000dcc1dc7221 */ /* 0x000fc80000010000 */
[----:B------:R-:W-:-:S07]  /*1820*/  @P2 FADD.FTZ R220, R195, R220 ;  /* 0x000000dcc3dc2221 */ /* 0x000fce0000010000 */
.L_x_6966:
[----:B------:R-:W-:-:S04]  /*1830*/  F2FP.BF16.F32.PACK_AB R192, RZ, R220 ;  /* 0x000000dcffc0723e */ /* 0x000fc800000010ff */
[----:B------:R-:W-:-:S07]  /*1840*/  PRMT R191, R191, 0x5410, R192 ;  /* 0x00005410bfbf7816 */ /* 0x000fce00000000c0 */
.L_x_6967:
[----:B------:R-:W0:Y:S01]  /*1850*/  @P0 LDC.64 R192, c[0x0][0x238] ;  /* 0x00008e00ffc00b82 */ /* 0x000e220000000a00 */
[C---:B------:R-:W-:Y:S01]  /*1860*/  VIADD R196, R225.reuse, 0x20 ;  /* 0x00000020e1c47836 */ /* 0x040fe20000000000 */
[----:B0-----:R-:W-:-:S04]  /*1870*/  @P0 LEA R192, P2, R225, R192, 0x4 ;  /* 0x000000c0e1c00211 */ /* 0x001fc800078420ff */
[----:B------:R-:W-:-:S05]  /*1880*/  @P0 LEA.HI.X R193, R225, R193, RZ, 0x4, P2 ;  /* 0x000000c1e1c10211 */ /* 0x000fca00010f24ff */
[----:B------:R0:W-:Y:S04]  /*1890*/  @P0 STG.E.128 desc[UR4][R192.64], R188 ;  /* 0x000000bcc0000986 */ /* 0x0001e8000c101d04 */
.L_x_6935:
[----:B------:R-:W-:Y:S05]  /*18a0*/  BSYNC B0 ;  /* 0x0000000000007941 */ /* 0x000fea0003800000 */
.L_x_6934:
        /* <DEDUP_REMOVED lines=12> */
[----:B------:R-:W4:Y:S10]  /*1970*/  LDG.E.128 R192, desc[UR4][R192.64] ;  /* 0x00000004c0c07981 */ /* 0x000f34000c1e1d00 */
[----:B-123--:R-:W-:-:S04]  /*1980*/  @P2 LEA R12, P4, R196, UR10, 0x4 ;  /* 0x0000000ac40c2c11 */ /* 0x00efc8000f8820ff */
[----:B------:R-:W-:-:S05]  /*1990*/  @P2 LEA.HI.X R13, R196, UR11, RZ, 0x4, P4 ;  /* 0x0000000bc40d2c11 */ /* 0x000fca000a0f24ff */
[----:B------:R0:W5:Y:S01]  /*19a0*/  @P2 LDG.E.128 R184, desc[UR4][R12.64] ;  /* 0x000000040cb82981 */ /* 0x000162000c1e1d00 */
[----:B------:R-:W-:-:S04]  /*19b0*/  ISETP.NE.U32.AND P3, PT, RZ, UR8, PT ;  /* 0x00000008ff007c0c */ /* 0x000fc8000bf65070 */
[----:B------:R-:W-:Y:S02]  /*19c0*/  ISETP.NE.AND.EX P3, PT, RZ, UR9, PT, P3 ;  /* 0x00000009ff007c0c */ /* 0x000fe4000bf65330 */
[C---:B----4-:R-:W-:Y:S02]  /*19d0*/  SHF.L.U32 R6, R192.reuse, 0x10, RZ ;  /* 0x00000010c0067819 */ /* 0x050fe400000006ff */
[----:B------:R-:W-:-:S09]  /*19e0*/  PRMT R197, R192, 0x7632, R197 ;  /* 0x00007632c0c57816 */ /* 0x000fd200000000c5 */
[----:B0-----:R-:W-:Y:S05]  /*19f0*/  @P3 BRA `(.L_x_6970) ;  /* 0x0000000000203947 */ /* 0x001fea0003800000 */
[----:B------:R-:W-:-:S04]  /*1a00*/  ISETP.NE.U32.AND P4, PT, RZ, UR10, PT ;  /* 0x0000000aff007c0c */ /* 0x000fc8000bf85070 */
[----:B------:R-:W-:-:S13]  /*1a10*/  ISETP.NE.AND.EX P4, PT, RZ, UR11, PT, P4 ;  /* 0x0000000bff007c0c */ /* 0x000fda000bf85340 */
[----:B------:R-:W-:Y:S05]  /*1a20*/  @P4 BRA `(.L_x_6971) ;  /* 0x0000000000084947 */ /* 0x000fea0003800000 */
[----:B------:R-:W-:Y:S05]  /*1a30*/  @P0 BRA `(.L_x_6972) ;  /* 0x0000000000200947 */ /* 0x000fea0003800000 */
[----:B------:R-:W-:Y:S05]  /*1a40*/  BRA `(.L_x_6973) ;  /* 0x0000000000247947 */ /* 0x000fea0003800000 */
.L_x_6971:
[----:B-----5:R-:W-:-:S04]  /*1a50*/  IMAD.U32 R13, R184, 0x10000, RZ ;  /* 0x00010000b80d7824 */ /* 0x020fc800078e00ff */
[----:B------:R-:W-:Y:S01]  /*1a60*/  FADD.FTZ R6, R13, R6 ;  /* 0x000000060d067221 */ /* 0x000fe20000010000 */
[----:B------:R-:W-:Y:S06]  /*1a70*/  BRA `(.L_x_6972) ;  /* 0x0000000000107947 */ /* 0x000fec0003800000 */
.L_x_6970:
[----:B-----5:R-:W-:Y:S01]  /*1a80*/  SHF.L.U32 R13, R180, 0x10, RZ ;  /* 0x00000010b40d7819 */ /* 0x020fe200000006ff */
[----:B------:R-:W-:-:S04]  /*1a90*/  @P2 IMAD.U32 R199, R184, 0x10000, RZ ;  /* 0x00010000b8c72824 */ /* 0x000fc800078e00ff */
[----:B------:R-:W-:-:S04]  /*1aa0*/  FADD.FTZ R6, R13, R6 ;  /* 0x000000060d067221 */ /* 0x000fc80000010000 */
[----:B------:R-:W-:-:S07]  /*1ab0*/  @P2 FADD.FTZ R6, R199, R6 ;  /* 0x00000006c7062221 */ /* 0x000fce0000010000 */
.L_x_6972:
[----:B------:R-:W-:-:S04]  /*1ac0*/  F2FP.BF16.F32.PACK_AB R12, RZ, R6 ;  /* 0x00000006ff0c723e */ /* 0x000fc800000010ff */
[----:B------:R-:W-:-:S07]  /*1ad0*/  PRMT R188, R12, 0x7610, R188 ;  /* 0x000076100cbc7816 */ /* 0x000fce00000000bc */
.L_x_6973:
[----:B------:R-:W-:Y:S01]  /*1ae0*/  SHF.L.U32 R12, R197, 0x10, RZ ;  /* 0x00000010c50c7819 */ /* 0x000fe200000006ff */
[----:B------:R-:W-:Y:S06]  /*1af0*/  @P3 BRA `(.L_x_6974) ;  /* 0x0000000000243947 */ /* 0x000fec0003800000 */
[----:B------:R-:W-:-:S04]  /*1b00*/  ISETP.NE.U32.AND P4, PT, RZ, UR10, PT ;  /* 0x0000000aff007c0c */ /* 0x000fc8000bf85070 */
[----:B------:R-:W-:-:S13]  /*1b10*/  ISETP.NE.AND.EX P4, PT, RZ, UR11, PT, P4 ;  /* 0x0000000bff007c0c */ /* 0x000fda000bf85340 */
[----:B------:R-:W-:Y:S05]  /*1b20*/  @P4 BRA `(.L_x_6975) ;  /* 0x0000000000084947 */ /* 0x000fea0003800000 */
[----:B------:R-:W-:Y:S05]  /*1b30*/  @P0 BRA `(.L_x_6976) ;  /* 0x00000000002c0947 */ /* 0x000fea0003800000 */
[----:B------:R-:W-:Y:S05]  /*1b40*/  BRA `(.L_x_6977) ;  /* 0x0000000000307947 */ /* 0x000fea0003800000 */
.L_x_6975:
[----:B-----5:R-:W-:-:S05]  /*1b50*/  PRMT R13, R184, 0x7632, R13 ;  /* 0x00007632b80d7816 */ /* 0x020fca000000000d */
[----:B------:R-:W-:-:S04]  /*1b60*/  IMAD.U32 R13, R13, 0x10000, RZ ;  /* 0x000100000d0d7824 */ /* 0x000fc800078e00ff */
[----:B------:R-:W-:Y:S01]  /*1b70*/  FADD.FTZ R12, R13, R12 ;  /* 0x0000000c0d0c7221 */ /* 0x000fe20000010000 */
[----:B------:R-:W-:Y:S06]  /*1b80*/  BRA `(.L_x_6976) ;  /* 0x0000000000187947 */ /* 0x000fec0003800000 */
.L_x_6974:
[----:B-----5:R-:W-:Y:S02]  /*1b90*/  PRMT R13, R180, 0x7632, R13 ;  /* 0x00007632b40d7816 */ /* 0x020fe4000000000d */
[----:B------:R-:W-:Y:S02]  /*1ba0*/  @P2 PRMT R192, R184, 0x7632, R192 ;  /* 0x00007632b8c02816 */ /* 0x000fe400000000c0 */
[----:B------:R-:W-:-:S03]  /*1bb0*/  SHF.L.U32 R13, R13, 0x10, RZ ;  /* 0x000000100d0d7819 */ /* 0x000fc600000006ff */
[----:B------:R-:W-:Y:S02]  /*1bc0*/  @P2 IMAD.U32 R197, R192, 0x10000, RZ ;  /* 0x00010000c0c52824 */ /* 0x000fe400078e00ff */
[----:B------:R-:W-:-:S04]  /*1bd0*/  FADD.FTZ R12, R13, R12 ;  /* 0x0000000c0d0c7221 */ /* 0x000fc80000010000 */
[----:B------:R-:W-:-:S07]  /*1be0*/  @P2 FADD.FTZ R12, R197, R12 ;  /* 0x0000000cc50c2221 */ /* 0x000fce0000010000 */
.L_x_6976:
[----:B------:R-:W-:-:S04]  /*1bf0*/  F2FP.BF16.F32.PACK_AB R13, RZ, R12 ;  /* 0x0000000cff0d723e */ /* 0x000fc800000010ff */
[----:B------:R-:W-:-:S07]  /*1c00*/  PRMT R188, R188, 0x5410, R13 ;  /* 0x00005410bcbc7816 */ /* 0x000fce000000000d */
.L_x_6977:
        /* <DEDUP_REMOVED lines=8> */
.L_x_6979:
[----:B-----5:R-:W-:-:S04]  /*1c90*/  IMAD.U32 R192, R185, 0x10000, RZ ;  /* 0x00010000b9c07824 */ /* 0x020fc800078e00ff */
[----:B------:R-:W-:Y:S01]  /*1ca0*/  FADD.FTZ R13, R192, R13 ;  /* 0x0000000dc00d7221 */ /* 0x000fe20000010000 */
[----:B------:R-:W-:Y:S06]  /*1cb0*/  BRA `(.L_x_6980) ;  /* 0x0000000000107947 */ /* 0x000fec0003800000 */
.L_x_6978:
[----:B-----5:R-:W-:Y:S01]  /*1cc0*/  SHF.L.U32 R192, R181, 0x10, RZ ;  /* 0x00000010b5c07819 */ /* 0x020fe200000006ff */
[----:B------:R-:W-:-:S04]  /*1cd0*/  @P2 IMAD.U32 R198, R185, 0x10000, RZ ;  /* 0x00010000b9c62824 */ /* 0x000fc800078e00ff */
[----:B------:R-:W-:-:S04]  /*1ce0*/  FADD.FTZ R13, R192, R13 ;  /* 0x0000000dc00d7221 */ /* 0x000fc80000010000 */
[----:B------:R-:W-:-:S07]  /*1cf0*/  @P2 FADD.FTZ R13, R198, R13 ;  /* 0x0000000dc60d2221 */ /* 0x000fce0000010000 */
.L_x_6980:
[----:B------:R-:W-:-:S04]  /*1d00*/  F2FP.BF16.F32.PACK_AB R192, RZ, R13 ;  /* 0x0000000dffc0723e */ /* 0x000fc800000010ff */
[----:B------:R-:W-:-:S07]  /*1d10*/  PRMT R189, R192, 0x7610, R189 ;  /* 0x00007610c0bd7816 */ /* 0x000fce00000000bd */
.L_x_6981:
[----:B------:R-:W-:Y:S01]  /*1d20*/  SHF.L.U32 R200, R193, 0x10, RZ ;  /* 0x00000010c1c87819 */ /* 0x000fe200000006ff */
[----:B------:R-:W-:Y:S06]  /*1d30*/  @P3 BRA `(.L_x_6982) ;  /* 0x0000000000243947 */ /* 0x000fec0003800000 */
[----:B------:R-:W-:-:S04]  /*1d40*/  ISETP.NE.U32.AND P4, PT, RZ, UR10, PT ;  /* 0x0000000aff007c0c */ /* 0x000fc8000bf85070 */
[----:B------:R-:W-:-:S13]  /*1d50*/  ISETP.NE.AND.EX P4, PT, RZ, UR11, PT, P4 ;  /* 0x0000000bff007c0c */ /* 0x000fda000bf85340 */
[----:B------:R-:W-:Y:S05]  /*1d60*/  @P4 BRA `(.L_x_6983) ;  /* 0x0000000000084947 */ /* 0x000fea0003800000 */
[----:B------:R-:W-:Y:S05]  /*1d70*/  @P0 BRA `(.L_x_6984) ;  /* 0x00000000002c0947 */ /* 0x000fea0003800000 */
[----:B------:R-:W-:Y:S05]  /*1d80*/  BRA `(.L_x_6985) ;  /* 0x0000000000307947 */ /* 0x000fea0003800000 */
.L_x_6983:
[----:B-----5:R-:W-:-:S05]  /*1d90*/  PRMT R192, R185, 0x7632, R192 ;  /* 0x00007632b9c07816 */ /* 0x020fca00000000c0 */
[----:B------:R-:W-:-:S04]  /*1da0*/  IMAD.U32 R193, R192, 0x10000, RZ ;  /* 0x00010000c0c17824 */ /* 0x000fc800078e00ff */
[----:B------:R-:W-:Y:S01]  /*1db0*/  FADD.FTZ R200, R193, R200 ;  /* 0x000000c8c1c87221 */ /* 0x000fe20000010000 */
[----:B------:R-:W-:Y:S06]  /*1dc0*/  BRA `(.L_x_6984) ;  /* 0x0000000000187947 */ /* 0x000fec0003800000 */
.L_x_6982:
[----:B-----5:R-:W-:Y:S02]  /*1dd0*/  PRMT R192, R181, 0x7632, R192 ;  /* 0x00007632b5c07816 */ /* 0x020fe400000000c0 */
[----:B------:R-:W-:Y:S02]  /*1de0*/  @P2 PRMT R197, R185, 0x7632, R197 ;  /* 0x00007632b9c52816 */ /* 0x000fe400000000c5 */
[----:B------:R-:W-:-:S03]  /*1df0*/  SHF.L.U32 R193, R192, 0x10, RZ ;  /* 0x00000010c0c17819 */ /* 0x000fc600000006ff */
[----:B------:R-:W-:Y:S02]  /*1e00*/  @P2 IMAD.U32 R197, R197, 0x10000, RZ ;  /* 0x00010000c5c52824 */ /* 0x000fe400078e00ff */
[----:B------:R-:W-:-:S04]  /*1e10*/  FADD.FTZ R200, R193, R200 ;  /* 0x000000c8c1c87221 */ /* 0x000fc80000010000 */
[----:B------:R-:W-:-:S07]  /*1e20*/  @P2 FADD.FTZ R200, R197, R200 ;  /* 0x000000c8c5c82221 */ /* 0x000fce0000010000 */
.L_x_6984:
[----:B------:R-:W-:-:S04]  /*1e30*/  F2FP.BF16.F32.PACK_AB R192, RZ, R200 ;  /* 0x000000c8ffc0723e */ /* 0x000fc800000010ff */
[----:B------:R-:W-:-:S07]  /*1e40*/  PRMT R189, R189, 0x5410, R192 ;  /* 0x00005410bdbd7816 */ /* 0x000fce00000000c0 */
.L_x_6985:
        /* <DEDUP_REMOVED lines=8> */
.L_x_6987:
[----:B-----5:R-:W-:-:S04]  /*1ed0*/  IMAD.U32 R192, R186, 0x10000, RZ ;  /* 0x00010000bac07824 */ /* 0x020fc800078e00ff */
[----:B------:R-:W-:Y:S01]  /*1ee0*/  FADD.FTZ R203, R192, R203 ;  /* 0x000000cbc0cb7221 */ /* 0x000fe20000010000 */
[----:B------:R-:W-:Y:S06]  /*1ef0*/  BRA `(.L_x_6988) ;  /* 0x0000000000107947 */ /* 0x000fec0003800000 */
.L_x_6986:
[----:B-----5:R-:W-:Y:S01]  /*1f00*/  SHF.L.U32 R192, R182, 0x10, RZ ;  /* 0x00000010b6c07819 */ /* 0x020fe200000006ff */
[----:B------:R-:W-:-:S04]  /*1f10*/  @P2 IMAD.U32 R198, R186, 0x10000, RZ ;  /* 0x00010000bac62824 */ /* 0x000fc800078e00ff */
[----:B------:R-:W-:-:S04]  /*1f20*/  FADD.FTZ R203, R192, R203 ;  /* 0x000000cbc0cb7221 */ /* 0x000fc80000010000 */
[----:B------:R-:W-:-:S07]  /*1f30*/  @P2 FADD.FTZ R203, R198, R203 ;  /* 0x000000cbc6cb2221 */ /* 0x000fce0000010000 */
.L_x_6988:
[----:B------:R-:W-:-:S04]  /*1f40*/  F2FP.BF16.F32.PACK_AB R192, RZ, R203 ;  /* 0x000000cbffc0723e */ /* 0x000fc800000010ff */
[----:B------:R-:W-:-:S07]  /*1f50*/  PRMT R190, R192, 0x7610, R190 ;  /* 0x00007610c0be7816 */ /* 0x000fce00000000be */
.L_x_6989:
[----:B------:R-:W-:Y:S01]  /*1f60*/  SHF.L.U32 R212, R194, 0x10, RZ ;  /* 0x00000010c2d47819 */ /* 0x000fe200000006ff */
[----:B------:R-:W-:Y:S06]  /*1f70*/  @P3 BRA `(.L_x_6990) ;  /* 0x0000000000243947 */ /* 0x000fec0003800000 */
[----:B------:R-:W-:-:S04]  /*1f80*/  ISETP.NE.U32.AND P4, PT, RZ, UR10, PT ;  /* 0x0000000aff007c0c */ /* 0x000fc8000bf85070 */
[----:B------:R-:W-:-:S13]  /*1f90*/  ISETP.NE.AND.EX P4, PT, RZ, UR11, PT, P4 ;  /* 0x0000000bff007c0c */ /* 0x000fda000bf85340 */
[----:B------:R-:W-:Y:S05]  /*1fa0*/  @P4 BRA `(.L_x_6991) ;  /* 0x0000000000084947 */ /* 0x000fea0003800000 */
[----:B------:R-:W-:Y:S05]  /*1fb0*/  @P0 BRA `(.L_x_6992) ;  /* 0x00000000002c0947 */ /* 0x000fea0003800000 */
[----:B------:R-:W-:Y:S05]  /*1fc0*/  BRA `(.L_x_6993) ;  /* 0x0000000000307947 */ /* 0x000fea0003800000 */
.L_x_6991:
[----:B-----5:R-:W-:-:S05]  /*1fd0*/  PRMT R192, R186, 0x7632, R192 ;  /* 0x00007632bac07816 */ /* 0x020fca00000000c0 */
[----:B------:R-:W-:-:S04]  /*1fe0*/  IMAD.U32 R193, R192, 0x10000, RZ ;  /* 0x00010000c0c17824 */ /* 0x000fc800078e00ff */
[----:B------:R-:W-:Y:S01]  /*1ff0*/  FADD.FTZ R212, R193, R212 ;  /* 0x000000d4c1d47221 */ /* 0x000fe20000010000 */
[----:B------:R-:W-:Y:S06]  /*2000*/  BRA `(.L_x_6992) ;  /* 0x0000000000187947 */ /* 0x000fec0003800000 */
.L_x_6990:
[----:B-----5:R-:W-:Y:S02]  /*2010*/  PRMT R192, R182, 0x7632, R192 ;  /* 0x00007632b6c07816 */ /* 0x020fe400000000c0 */
[----:B------:R-:W-:Y:S02]  /*2020*/  @P2 PRMT R194, R186, 0x7632, R194 ;  /* 0x00007632bac22816 */ /* 0x000fe400000000c2 */
[----:B------:R-:W-:-:S03]  /*2030*/  SHF.L.U32 R193, R192, 0x10, RZ ;  /* 0x00000010c0c17819 */ /* 0x000fc600000006ff */
[----:B------:R-:W-:Y:S02]  /*2040*/  @P2 IMAD.U32 R197, R194, 0x10000, RZ ;  /* 0x00010000c2c52824 */ /* 0x000fe400078e00ff */
[----:B------:R-:W-:-:S04]  /*2050*/  FADD.FTZ R212, R193, R212 ;  /* 0x000000d4c1d47221 */ /* 0x000fc80000010000 */
[----:B------:R-:W-:-:S07]  /*2060*/  @P2 FADD.FTZ R212, R197, R212 ;  /* 0x000000d4c5d42221 */ /* 0x000fce0000010000 */
.L_x_6992:
[----:B------:R-:W-:-:S04]  /*2070*/  F2FP.BF16.F32.PACK_AB R192, RZ, R212 ;  /* 0x000000d4ffc0723e */ /* 0x000fc800000010ff */
[----:B------:R-:W-:-:S07]  /*2080*/  PRMT R190, R190, 0x5410, R192 ;  /* 0x00005410bebe7816 */ /* 0x000fce00000000c0 */
.L_x_6993:
        /* <DEDUP_REMOVED lines=8> */
.L_x_6995:
[----:B-----5:R-:W-:-:S04]  /*2110*/  IMAD.U32 R192, R187, 0x10000, RZ ;  /* 0x00010000bbc07824 */ /* 0x020fc800078e00ff */
[----:B------:R-:W-:Y:S01]  /*2120*/  FADD.FTZ R213, R192, R213 ;  /* 0x000000d5c0d57221 */ /* 0x000fe20000010000 */
[----:B------:R-:W-:Y:S06]  /*2130*/  BRA `(.L_x_6996) ;  /* 0x0000000000107947 */ /* 0x000fec0003800000 */
.L_x_6994:
[----:B-----5:R-:W-:Y:S01]  /*2140*/  SHF.L.U32 R192, R183, 0x10, RZ ;  /* 0x00000010b7c07819 */ /* 0x020fe200000006ff */
[----:B------:R-:W-:-:S04]  /*2150*/  @P2 IMAD.U32 R194, R187, 0x10000, RZ ;  /* 0x00010000bbc22824 */ /* 0x000fc800078e00ff */
[----:B------:R-:W-:-:S04]  /*2160*/  FADD.FTZ R213, R192, R213 ;  /* 0x000000d5c0d57221 */ /* 0x000fc80000010000 */
[----:B------:R-:W-:-:S07]  /*2170*/  @P2 FADD.FTZ R213, R194, R213 ;  /* 0x000000d5c2d52221 */ /* 0x000fce0000010000 */
.L_x_6996:
[----:B------:R-:W-:-:S04]  /*2180*/  F2FP.BF16.F32.PACK_AB R192, RZ, R213 ;  /* 0x000000d5ffc0723e */ /* 0x000fc800000010ff */
[----:B------:R-:W-:-:S07]  /*2190*/  PRMT R191, R192, 0x7610, R191 ;  /* 0x00007610c0bf7816 */ /* 0x000fce00000000bf */
.L_x_6997:
[----:B------:R-:W-:Y:S01]  /*21a0*/  SHF.L.U32 R221, R195, 0x10, RZ ;  /* 0x00000010c3dd7819 */ /* 0x000fe200000006ff */
[----:B------:R-:W-:Y:S06]  /*21b0*/  @P3 BRA `(.L_x_6998) ;  /* 0x0000000000243947 */ /* 0x000fec0003800000 */
[----:B------:R-:W-:-:S04]  /*21c0*/  ISETP.NE.U32.AND P2, PT, RZ, UR10, PT ;  /* 0x0000000aff007c0c */ /* 0x000fc8000bf45070 */
[----:B------:R-:W-:-:S13]  /*21d0*/  ISETP.NE.AND.EX P2, PT, RZ, UR11, PT, P2 ;  /* 0x0000000bff007c0c */ /* 0x000fda000bf45320 */
[----:B------:R-:W-:Y:S05]  /*21e0*/  @P2 BRA `(.L_x_6999) ;  /* 0x0000000000082947 */ /* 0x000fea0003800000 */
[----:B------:R-:W-:Y:S05]  /*21f0*/  @P0 BRA `(.L_x_7000) ;  /* 0x00000000002c0947 */ /* 0x000fea0003800000 */
[----:B------:R-:W-:Y:S05]  /*2200*/  BRA `(.L_x_7001) ;  /* 0x0000000000307947 */ /* 0x000fea0003800000 */
.L_x_6999:
[----:B-----5:R-:W-:-:S05]  /*2210*/  PRMT R192, R187, 0x7632, R192 ;  /* 0x00007632bbc07816 */ /* 0x020fca00000000c0 */
[----:B------:R-:W-:-:S04]  /*2220*/  IMAD.U32 R192, R192, 0x10000, RZ ;  /* 0x00010000c0c07824 */ /* 0x000fc800078e00ff */
[----:B------:R-:W-:Y:S01]  /*2230*/  FADD.FTZ R221, R192, R221 ;  /* 0x000000ddc0dd7221 */ /* 0x000fe20000010000 */
[----:B------:R-:W-:Y:S06]  /*2240*/  BRA `(.L_x_7000) ;  /* 0x0000000000187947 */ /* 0x000fec0003800000 */
.L_x_6998:
[----:B-----5:R-:W-:Y:S02]  /*2250*/  PRMT R192, R183, 0x7632, R192 ;  /* 0x00007632b7c07816 */ /* 0x020fe400000000c0 */
[----:B------:R-:W-:Y:S02]  /*2260*/  @P2 PRMT R193, R187, 0x7632, R193 ;  /* 0x00007632bbc12816 */ /* 0x000fe400000000c1 */
[----:B------:R-:W-:-:S03]  /*2270*/  SHF.L.U32 R192, R192, 0x10, RZ ;  /* 0x00000010c0c07819 */ /* 0x000fc600000006ff */
[----:B------:R-:W-:Y:S02]  /*2280*/  @P2 IMAD.U32 R194, R193, 0x10000, RZ ;  /* 0x00010000c1c22824 */ /* 0x000fe400078e00ff */
[----:B------:R-:W-:-:S04]  /*2290*/  FADD.FTZ R221, R192, R221 ;  /* 0x000000ddc0dd7221 */ /* 0x000fc80000010000 */
[----:B------:R-:W-:-:S07]  /*22a0*/  @P2 FADD.FTZ R221, R194, R221 ;  /* 0x000000ddc2dd2221 */ /* 0x000fce0000010000 */
.L_x_7000:
[----:B------:R-:W-:-:S04]  /*22b0*/  F2FP.BF16.F32.PACK_AB R192, RZ, R221 ;  /* 0x000000ddffc0723e */ /* 0x000fc800000010ff */
[----:B------:R-:W-:-:S07]  /*22c0*/  PRMT R191, R191, 0x5410, R192 ;  /* 0x00005410bfbf7816 */ /* 0x000fce00000000c0 */
.L_x_7001:
[----:B------:R-:W0:Y:S02]  /*22d0*/  @P0 LDC.64 R192, c[0x0][0x238] ;  /* 0x00008e00ffc00b82 */ /* 0x000e240000000a00 */
[----:B0-----:R-:W-:-:S04]  /*22e0*/  @P0 LEA R192, P2, R196, R192, 0x4 ;  /* 0x000000c0c4c00211 */ /* 0x001fc800078420ff */
[C---:B------:R-:W-:Y:S02]  /*22f0*/  @P0 LEA.HI.X R193, R196.reuse, R193, RZ, 0x4, P2 ;  /* 0x000000c1c4c10211 */ /* 0x040fe400010f24ff */
[----:B------:R-:W-:-:S03]  /*2300*/  IADD3 R196, R196, 0x20, RZ ;  /* 0x00000020c4c47810 */ /* 0x000fc60007ffe0ff */
[----:B------:R0:W-:Y:S04]  /*2310*/  @P0 STG.E.128 desc[UR4][R192.64], R188 ;  /* 0x000000bcc0000986 */ /* 0x0001e8000c101d04 */
.L_x_6969:
[----:B------:R-:W-:Y:S05]  /*2320*/  BSYNC B0 ;  /* 0x0000000000007941 */ /* 0x000fea0003800000 */
.L_x_6968:
        /* <DEDUP_REMOVED lines=12> */
[----:B------:R-:W1:Y:S10]  /*23f0*/  LDG.E.128 R192, desc[UR4][R192.64] ;  /* 0x00000004c0c07981 */ /* 0x000e74000c1e1d00 */
[----:B------:R-:W-:-:S04]  /*2400*/  @P2 LEA R14, P4, R196, UR10, 0x4 ;  /* 0x0000000ac40e2c11 */ /* 0x000fc8000f8820ff */
[----:B------:R-:W-:-:S05]  /*2410*/  @P2 LEA.HI.X R15, R196, UR11, RZ, 0x4, P4 ;  /* 0x0000000bc40f2c11 */ /* 0x000fca000a0f24ff */
[----:B------:R0:W5:Y:S01]  /*2420*/  @P2 LDG.E.128 R184, desc[UR4][R14.64] ;  /* 0x000000040eb82981 */ /* 0x000162000c1e1d00 */
[----:B------:R-:W-:-:S04]  /*2430*/  ISETP.NE.U32.AND P3, PT, RZ, UR8, PT ;  /* 0x00000008ff007c0c */ /* 0x000fc8000bf65070 */
[----:B------:R-:W-:Y:S01]  /*2440*/  ISETP.NE.AND.EX P3, PT, RZ, UR9, PT, P3 ;  /* 0x00000009ff007c0c */ /* 0x000fe2000bf65330 */
[C---:B-1234-:R-:W-:Y:S01]  /*2450*/  IMAD.U32 R7, R192.reuse, 0x10000, RZ ;  /* 0x00010000c0077824 */ /* 0x05efe200078e00ff */
[----:B------:R-:W-:-:S11]  /*2460*/  PRMT R197, R192, 0x7632, R197 ;  /* 0x00007632c0c57816 */ /* 0x000fd600000000c5 */
[----:B0-----:R-:W-:Y:S05]  /*2470*/  @P3 BRA `(.L_x_7004) ;  /* 0x0000000000203947 */ /* 0x001fea0003800000 */
[----:B------:R-:W-:-:S04]  /*2480*/  ISETP.NE.U32.AND P4, PT, RZ, UR10, PT ;  /* 0x0000000aff007c0c */ /* 0x000fc8000bf85070 */
[----:B------:R-:W-:-:S13]  /*2490*/  ISETP.NE.AND.EX P4, PT, RZ, UR11, PT, P4 ;  /* 0x0000000bff007c0c */ /* 0x000fda000bf85340 */
[----:B------:R-:W-:Y:S05]  /*24a0*/  @P4 BRA `(.L_x_7005) ;  /* 0x0000000000084947 */ /* 0x000fea0003800000 */
[----:B------:R-:W-:Y:S05]  /*24b0*/  @P0 BRA `(.L_x_7006) ;  /* 0x0000000000200947 */ /* 0x000fea0003800000 */
[----:B------:R-:W-:Y:S05]  /*24c0*/  BRA `(.L_x_7007) ;  /* 0x0000000000247947 */ /* 0x000fea0003800000 */
.L_x_7005:
[----:B-----5:R-:W-:-:S05]  /*24d0*/  SHF.L.U32 R14, R184, 0x10, RZ ;  /* 0x00000010b80e7819 */ /* 0x020fca00000006ff */
[----:B------:R-:W-:Y:S01]  /*24e0*/  FADD.FTZ R7, R14, R7 ;  /* 0x000000070e077221 */ /* 0x000fe20000010000 */
[----:B------:R-:W-:Y:S06]  /*24f0*/  BRA `(.L_x_7006) ;  /* 0x0000000000107947 */ /* 0x000fec0003800000 */
.L_x_7004:
[----:B-----5:R-:W-:Y:S01]  /*2500*/  IMAD.U32 R14, R180, 0x10000, RZ ;  /* 0x00010000b40e7824 */ /* 0x020fe200078e00ff */
[----:B------:R-:W-:-:S03]  /*2510*/  @P2 SHF.L.U32 R192, R184, 0x10, RZ ;  /* 0x00000010b8c02819 */ /* 0x000fc600000006ff */
[----:B------:R-:W-:-:S04]  /*2520*/  FADD.FTZ R7, R14, R7 ;  /* 0x000000070e077221 */ /* 0x000fc80000010000 */
[----:B------:R-:W-:-:S07]  /*2530*/  @P2 FADD.FTZ R7, R192, R7 ;  /* 0x00000007c0072221 */ /* 0x000fce0000010000 */
.L_x_7006:
[----:B------:R-:W-:-:S04]  /*2540*/  F2FP.BF16.F32.PACK_AB R14, RZ, R7 ;  /* 0x00000007ff0e723e */ /* 0x000fc800000010ff */
[----:B------:R-:W-:-:S07]  /*2550*/  PRMT R188, R14, 0x7610, R188 ;  /* 0x000076100ebc7816 */ /* 0x000fce00000000bc */
.L_x_7007:
[----:B------:R-:W-:Y:S01]  /*2560*/  IMAD.U32 R14, R197, 0x10000, RZ ;  /* 0x00010000c50e7824 */ /* 0x000fe200078e00ff */
[----:B------:R-:W-:Y:S06]  /*2570*/  @P3 BRA `(.L_x_7008) ;  /* 0x0000000000243947 */ /* 0x000fec0003800000 */
[----:B------:R-:W-:-:S04]  /*2580*/  ISETP.NE.U32.AND P4, PT, RZ, UR10, PT ;  /* 0x0000000aff007c0c */ /* 0x000fc8000bf85070 */
[----:B------:R-:W-:-:S13]  /*2590*/  ISETP.NE.AND.EX P4, PT, RZ, UR11, PT, P4 ;  /* 0x0000000bff007c0c */ /* 0x000fda000bf85340 */
[----:B------:R-:W-:Y:S05]  /*25a0*/  @P4 BRA `(.L_x_7009) ;  /* 0x0000000000084947 */ /* 0x000fea0003800000 */
[----:B------:R-:W-:Y:S05]  /*25b0*/  @P0 BRA `(.L_x_7010) ;  /* 0x00000000002c0947 */ /* 0x000fea0003800000 */
[----:B------:R-:W-:Y:S05]  /*25c0*/  BRA `(.L_x_7011) ;  /* 0x0000000000307947 */ /* 0x000fea0003800000 */
.L_x_7009:
[----:B-----5:R-:W-:-:S04]  /*25d0*/  PRMT R15, R184, 0x7632, R15 ;  /* 0x00007632b80f7816 */ /* 0x020fc8000000000f */
[----:B------:R-:W-:-:S05]  /*25e0*/  SHF.L.U32 R15, R15, 0x10, RZ ;  /* 0x000000100f0f7819 */ /* 0x000fca00000006ff */
[----:B------:R-:W-:Y:S01]  /*25f0*/  FADD.FTZ R14, R15, R14 ;  /* 0x0000000e0f0e7221 */ /* 0x000fe20000010000 */
[----:B------:R-:W-:Y:S06]  /*2600*/  BRA `(.L_x_7010) ;  /* 0x0000000000187947 */ /* 0x000fec0003800000 */
.L_x_7008:
[----:B-----5:R-:W-:Y:S02]  /*2610*/  PRMT R15, R180, 0x7632, R15 ;  /* 0x00007632b40f7816 */ /* 0x020fe4000000000f */
[----:B------:R-:W-:-:S03]  /*2620*/  @P2 PRMT R192, R184, 0x7632, R192 ;  /* 0x00007632b8c02816 */ /* 0x000fc600000000c0 */
[----:B------:R-:W-:Y:S01]  /*2630*/  IMAD.U32 R15, R15, 0x10000, RZ ;  /* 0x000100000f0f7824 */ /* 0x000fe200078e00ff */
[----:B------:R-:W-:-:S03]  /*2640*/  @P2 SHF.L.U32 R197, R192, 0x10, RZ ;  /* 0x00000010c0c52819 */ /* 0x000fc600000006ff */
[----:B------:R-:W-:-:S04]  /*2650*/  FADD.FTZ R14, R15, R14 ;  /* 0x0000000e0f0e7221 */ /* 0x000fc80000010000 */
[----:B------:R-:W-:-:S07]  /*2660*/  @P2 FADD.FTZ R14, R197, R14 ;  /* 0x0000000ec50e2221 */ /* 0x000fce0000010000 */
.L_x_7010:
[----:B------:R-:W-:-:S04]  /*2670*/  F2FP.BF16.F32.PACK_AB R15, RZ, R14 ;  /* 0x0000000eff0f723e */ /* 0x000fc800000010ff */
[----:B------:R-:W-:-:S07]  /*2680*/  PRMT R188, R188, 0x5410, R15 ;  /* 0x00005410bcbc7816 */ /* 0x000fce000000000f */
.L_x_7011:
        /* <DEDUP_REMOVED lines=8> */
.L_x_7013:
[----:B-----5:R-:W-:-:S05]  /*2710*/  SHF.L.U32 R192, R185, 0x10, RZ ;  /* 0x00000010b9c07819 */ /* 0x020fca00000006ff */
[----:B------:R-:W-:Y:S01]  /*2720*/  FADD.FTZ R15, R192, R15 ;  /* 0x0000000fc00f7221 */ /* 0x000fe20000010000 */
[----:B------:R-:W-:Y:S06]  /*2730*/  BRA `(.L_x_7014) ;  /* 0x0000000000107947 */ /* 0x000fec0003800000 */
.L_x_7012:
[----:B-----5:R-:W-:Y:S01]  /*2740*/  IMAD.U32 R192, R181, 0x10000, RZ ;  /* 0x00010000b5c07824 */ /* 0x020fe200078e00ff */
[----:B------:R-:W-:-:S03]  /*2750*/  @P2 SHF.L.U32 R198, R185, 0x10, RZ ;  /* 0x00000010b9c62819 */ /* 0x000fc600000006ff */
[----:B------:R-:W-:-:S04]  /*2760*/  FADD.FTZ R15, R192, R15 ;  /* 0x0000000fc00f7221 */ /* 0x000fc80000010000 */
[----:B------:R-:W-:-:S07]  /*2770*/  @P2 FADD.FTZ R15, R198, R15 ;  /* 0x0000000fc60f2221 */ /* 0x000fce0000010000 */
.L_x_7014:
[----:B------:R-:W-:-:S04]  /*2780*/  F2FP.BF16.F32.PACK_AB R192, RZ, R15 ;  /* 0x0000000fffc0723e */ /* 0x000fc800000010ff */
[----:B------:R-:W-:-:S07]  /*2790*/  PRMT R189, R192, 0x7610, R189 ;  /* 0x00007610c0bd7816 */ /* 0x000fce00000000bd */
.L_x_7015:
[----:B------:R-:W-:Y:S01]  /*27a0*/  IMAD.U32 R204, R193, 0x10000, RZ ;  /* 0x00010000c1cc7824 */ /* 0x000fe200078e00ff */
[----:B------:R-:W-:Y:S06]  /*27b0*/  @P3 BRA `(.L_x_7016) ;  /* 0x0000000000243947 */ /* 0x000fec0003800000 */
[----:B------:R-:W-:-:S04]  /*27c0*/  ISETP.NE.U32.AND P4, PT, RZ, UR10, PT ;  /* 0x0000000aff007c0c */ /* 0x000fc8000bf85070 */
[----:B------:R-:W-:-:S13]  /*27d0*/  ISETP.NE.AND.EX P4, PT, RZ, UR11, PT, P4 ;  /* 0x0000000bff007c0c */ /* 0x000fda000bf85340 */
[----:B------:R-:W-:Y:S05]  /*27e0*/  @P4 BRA `(.L_x_7017) ;  /* 0x0000000000084947 */ /* 0x000fea0003800000 */
[----:B------:R-:W-:Y:S05]  /*27f0*/  @P0 BRA `(.L_x_7018) ;  /* 0x00000000002c0947 */ /* 0x000fea0003800000 */
[----:B------:R-:W-:Y:S05]  /*2800*/  BRA `(.L_x_7019) ;  /* 0x0000000000307947 */ /* 0x000fea0003800000 */
.L_x_7017:
[----:B-----5:R-:W-:-:S04]  /*2810*/  PRMT R192, R185, 0x7632, R192 ;  /* 0x00007632b9c07816 */ /* 0x020fc800000000c0 */
[----:B------:R-:W-:-:S05]  /*2820*/  SHF.L.U32 R193, R192, 0x10, RZ ;  /* 0x00000010c0c17819 */ /* 0x000fca00000006ff */
[----:B------:R-:W-:Y:S01]  /*2830*/  FADD.FTZ R204, R193, R204 ;  /* 0x000000ccc1cc7221 */ /* 0x000fe20000010000 */
[----:B------:R-:W-:Y:S06]  /*2840*/  BRA `(.L_x_7018) ;  /* 0x0000000000187947 */ /* 0x000fec0003800000 */
.L_x_7016:
[----:B-----5:R-:W-:Y:S02]  /*2850*/  PRMT R192, R181, 0x7632, R192 ;  /* 0x00007632b5c07816 */ /* 0x020fe400000000c0 */
[----:B------:R-:W-:-:S03]  /*2860*/  @P2 PRMT R197, R185, 0x7632, R197 ;  /* 0x00007632b9c52816 */ /* 0x000fc600000000c5 */
[----:B------:R-:W-:Y:S01]  /*2870*/  IMAD.U32 R193, R192, 0x10000, RZ ;  /* 0x00010000c0c17824 */ /* 0x000fe200078e00ff */
[----:B------:R-:W-:-:S03]  /*2880*/  @P2 SHF.L.U32 R197, R197, 0x10, RZ ;  /* 0x00000010c5c52819 */ /* 0x000fc600000006ff */
[----:B------:R-:W-:-:S04]  /*2890*/  FADD.FTZ R204, R193, R204 ;  /* 0x000000ccc1cc7221 */ /* 0x000fc80000010000 */
[----:B------:R-:W-:-:S07]  /*28a0*/  @P2 FADD.FTZ R204, R197, R204 ;  /* 0x000000ccc5cc2221 */ /* 0x000fce0000010000 */
.L_x_7018:
[----:B------:R-:W-:-:S04]  /*28b0*/  F2FP.BF16.F32.PACK_AB R192, RZ, R204 ;  /* 0x000000ccffc0723e */ /* 0x000fc800000010ff */
[----:B------:R-:W-:-:S07]  /*28c0*/  PRMT R189, R189, 0x5410, R192 ;  /* 0x00005410bdbd7816 */ /* 0x000fce00000000c0 */
.L_x_7019:
        /* <DEDUP_REMOVED lines=8> */
.L_x_7021:
[----:B-----5:R-:W-:-:S04]  /*2950*/  IMAD.U32 R192, R186, 0x10000, RZ ;  /* 0x00010000bac07824 */ /* 0x020fc800078e00ff */
[----:B------:R-:W-:Y:S01]  /*2960*/  FADD.FTZ R205, R192, R205 ;  /* 0x000000cdc0cd7221 */ /* 0x000fe20000010000 */
[----:B------:R-:W-:Y:S06]  /*2970*/  BRA `(.L_x_7022) ;  /* 0x0000000000107947 */ /* 0x000fec0003800000 */
.L_x_7020:
[----:B-----5:R-:W-:Y:S02]  /*2980*/  SHF.L.U32 R192, R182, 0x10, RZ ;  /* 0x00000010b6c07819 */ /* 0x020fe400000006ff */
[----:B------:R-:W-:-:S03]  /*2990*/  @P2 SHF.L.U32 R198, R186, 0x10, RZ ;  /* 0x00000010bac62819 */ /* 0x000fc600000006ff */
[----:B------:R-:W-:-:S04]  /*29a0*/  FADD.FTZ R205, R192, R205 ;  /* 0x000000cdc0cd7221 */ /* 0x000fc80000010000 */
[----:B------:R-:W-:-:S07]  /*29b0*/  @P2 FADD.FTZ R205, R198, R205 ;  /* 0x000000cdc6cd2221 */ /* 0x000fce0000010000 */
.L_x_7022:
[----:B------:R-:W-:-:S04]  /*29c0*/  F2FP.BF16.F32.PACK_AB R192, RZ, R205 ;  /* 0x000000cdffc0723e */ /* 0x000fc800000010ff */
[----:B------:R-:W-:-:S07]  /*29d0*/  PRMT R190, R192, 0x7610, R190 ;  /* 0x00007610c0be7816 */ /* 0x000fce00000000be */
.L_x_7023:
[----:B------:R-:W-:Y:S01]  /*29e0*/  IMAD.U32 R214, R194, 0x10000, RZ ;  /* 0x00010000c2d67824 */ /* 0x000fe200078e00ff */
[----:B------:R-:W-:Y:S06]  /*29f0*/  @P3 BRA `(.L_x_7024) ;  /* 0x0000000000243947 */ /* 0x000fec0003800000 */
[----:B------:R-:W-:-:S04]  /*2a00*/  ISETP.NE.U32.AND P4, PT, RZ, UR10, PT ;  /* 0x0000000aff007c0c */ /* 0x000fc8000bf85070 */
[----:B------:R-:W-:-:S13]  /*2a10*/  ISETP.NE.AND.EX P4, PT, RZ, UR11, PT, P4 ;  /* 0x0000000bff007c0c */ /* 0x000fda000bf85340 */
[----:B------:R-:W-:Y:S05]  /*2a20*/  @P4 BRA `(.L_x_7025) ;  /* 0x0000000000084947 */ /* 0x000fea0003800000 */
[----:B------:R-:W-:Y:S05]  /*2a30*/  @P0 BRA `(.L_x_7026) ;  /* 0x00000000002c0947 */ /* 0x000fea0003800000 */
[----:B------:R-:W-:Y:S05]  /*2a40*/  BRA `(.L_x_7027) ;  /* 0x0000000000307947 */ /* 0x000fea0003800000 */
.L_x_7025:
[----:B-----5:R-:W-:-:S04]  /*2a50*/  PRMT R192, R186, 0x7632, R192 ;  /* 0x00007632bac07816 */ /* 0x020fc800000000c0 */
[----:B------:R-:W-:-:S05]  /*2a60*/  SHF.L.U32 R193, R192, 0x10, RZ ;  /* 0x00000010c0c17819 */ /* 0x000fca00000006ff */
[----:B------:R-:W-:Y:S01]  /*2a70*/  FADD.FTZ R214, R193, R214 ;  /* 0x000000d6c1d67221 */ /* 0x000fe20000010000 */
[----:B------:R-:W-:Y:S06]  /*2a80*/  BRA `(.L_x_7026) ;  /* 0x0000000000187947 */ /* 0x000fec0003800000 */
.L_x_7024:
[----:B-----5:R-:W-:Y:S02]  /*2a90*/  PRMT R192, R182, 0x7632, R192 ;  /* 0x00007632b6c07816 */ /* 0x020fe400000000c0 */
[----:B------:R-:W-:Y:S02]  /*2aa0*/  @P2 PRMT R194, R186, 0x7632, R194 ;  /* 0x00007632bac22816 */ /* 0x000fe400000000c2 */
[----:B------:R-:W-:-:S03]  /*2ab0*/  SHF.L.U32 R193, R192, 0x10, RZ ;  /* 0x00000010c0c17819 */ /* 0x000fc600000006ff */
[----:B------:R-:W-:Y:S02]  /*2ac0*/  @P2 IMAD.U32 R197, R194, 0x10000, RZ ;  /* 0x00010000c2c52824 */ /* 0x000fe400078e00ff */
[----:B------:R-:W-:-:S04]  /*2ad0*/  FADD.FTZ R214, R193, R214 ;  /* 0x000000d6c1d67221 */ /* 0x000fc80000010000 */
[----:B------:R-:W-:-:S07]  /*2ae0*/  @P2 FADD.FTZ R214, R197, R214 ;  /* 0x000000d6c5d62221 */ /* 0x000fce0000010000 */
.L_x_7026:
[----:B------:R-:W-:-:S04]  /*2af0*/  F2FP.BF16.F32.PACK_AB R192, RZ, R214 ;  /* 0x000000d6ffc0723e */ /* 0x000fc800000010ff */
[----:B------:R-:W-:-:S07]  /*2b00*/  PRMT R190, R190, 0x5410, R192 ;  /* 0x00005410bebe7816 */ /* 0x000fce00000000c0 */
.L_x_7027:
        /* <DEDUP_REMOVED lines=8> */
.L_x_7029:
[----:B-----5:R-:W-:-:S05]  /*2b90*/  SHF.L.U32 R192, R187, 0x10, RZ ;  /* 0x00000010bbc07819 */ /* 0x020fca00000006ff */
[----:B------:R-:W-:Y:S01]  /*2ba0*/  FADD.FTZ R215, R192, R215 ;  /* 0x000000d7c0d77221 */ /* 0x000fe20000010000 */
[----:B------:R-:W-:Y:S06]  /*2bb0*/  BRA `(.L_x_7030) ;  /* 0x0000000000107947 */ /* 0x000fec0003800000 */
.L_x_7028:
[----:B-----5:R-:W-:Y:S01]  /*2bc0*/  IMAD.U32 R192, R183, 0x10000, RZ ;  /* 0x00010000b7c07824 */ /* 0x020fe200078e00ff */
[----:B------:R-:W-:-:S03]  /*2bd0*/  @P2 SHF.L.U32 R194, R187, 0x10, RZ ;  /* 0x00000010bbc22819 */ /* 0x000fc600000006ff */
[----:B------:R-:W-:-:S04]  /*2be0*/  FADD.FTZ R215, R192, R215 ;  /* 0x000000d7c0d77221 */ /* 0x000fc80000010000 */
[----:B------:R-:W-:-:S07]  /*2bf0*/  @P2 FADD.FTZ R215, R194, R215 ;  /* 0x000000d7c2d72221 */ /* 0x000fce0000010000 */
.L_x_7030:
[----:B------:R-:W-:-:S04]  /*2c00*/  F2FP.BF16.F32.PACK_AB R192, RZ, R215 ;  /* 0x000000d7ffc0723e */ /* 0x000fc800000010ff */
[----:B------:R-:W-:-:S07]  /*2c10*/  PRMT R191, R192, 0x7610, R191 ;  /* 0x00007610c0bf7816 */ /* 0x000fce00000000bf */
.L_x_7031:
[----:B------:R-:W-:Y:S01]  /*2c20*/  SHF.L.U32 R222, R195, 0x10, RZ ;  /* 0x00000010c3de7819 */ /* 0x000fe200000006ff */
[----:B------:R-:W-:Y:S06]  /*2c30*/  @P3 BRA `(.L_x_7032) ;  /* 0x0000000000243947 */ /* 0x000fec0003800000 */
[----:B------:R-:W-:-:S04]  /*2c40*/  ISETP.NE.U32.AND P2, PT, RZ, UR10, PT ;  /* 0x0000000aff007c0c */ /* 0x000fc8000bf45070 */
[----:B------:R-:W-:-:S13]  /*2c50*/  ISETP.NE.AND.EX P2, PT, RZ, UR11, PT, P2 ;  /* 0x0000000bff007c0c */ /* 0x000fda000bf45320 */
[----:B------:R-:W-:Y:S05]  /*2c60*/  @P2 BRA `(.L_x_7033) ;  /* 0x0000000000082947 */ /* 0x000fea0003800000 */
[----:B------:R-:W-:Y:S05]  /*2c70*/  @P0 BRA `(.L_x_7034) ;  /* 0x00000000002c0947 */ /* 0x000fea0003800000 */
[----:B------:R-:W-:Y:S05]  /*2c80*/  BRA `(.L_x_7035) ;  /* 0x0000000000307947 */ /* 0x000fea0003800000 */
.L_x_7033:
[----:B-----5:R-:W-:-:S05]  /*2c90*/  PRMT R192, R187, 0x7632, R192 ;  /* 0x00007632bbc07816 */ /* 0x020fca00000000c0 */
[----:B------:R-:W-:-:S04]  /*2ca0*/  IMAD.U32 R193, R192, 0x10000, RZ ;  /* 0x00010000c0c17824 */ /* 0x000fc800078e00ff */
[----:B------:R-:W-:Y:S01]  /*2cb0*/  FADD.FTZ R222, R193, R222 ;  /* 0x000000dec1de7221 */ /* 0x000fe20000010000 */
[----:B------:R-:W-:Y:S06]  /*2cc0*/  BRA `(.L_x_7034) ;  /* 0x0000000000187947 */ /* 0x000fec0003800000 */
.L_x_7032:
[----:B-----5:R-:W-:Y:S02]  /*2cd0*/  PRMT R192, R183, 0x7632, R192 ;  /* 0x00007632b7c07816 */ /* 0x020fe400000000c0 */
[----:B------:R-:W-:Y:S02]  /*2ce0*/  @P2 PRMT R194, R187, 0x7632, R194 ;  /* 0x00007632bbc22816 */ /* 0x000fe400000000c2 */
[----:B------:R-:W-:Y:S02]  /*2cf0*/  SHF.L.U32 R193, R192, 0x10, RZ ;  /* 0x00000010c0c17819 */ /* 0x000fe400000006ff */
[----:B------:R-:W-:-:S03]  /*2d00*/  @P2 SHF.L.U32 R195, R194, 0x10, RZ ;  /* 0x00000010c2c32819 */ /* 0x000fc600000006ff */
[----:B------:R-:W-:-:S04]  /*2d10*/  FADD.FTZ R222, R193, R222 ;  /* 0x000000dec1de7221 */ /* 0x000fc80000010000 */
[----:B------:R-:W-:-:S07]  /*2d20*/  @P2 FADD.FTZ R222, R195, R222 ;  /* 0x000000dec3de2221 */ /* 0x000fce0000010000 */
.L_x_7034:
[----:B------:R-:W-:-:S04]  /*2d30*/  F2FP.BF16.F32.PACK_AB R192, RZ, R222 ;  /* 0x000000deffc0723e */ /* 0x000fc800000010ff */
[----:B------:R-:W-:-:S07]  /*2d40*/  PRMT R191, R191, 0x5410, R192 ;  /* 0x00005410bfbf7816 */ /* 0x000fce00000000c0 */
.L_x_7035:
[----:B------:R-:W0:Y:S02]  /*2d50*/  @P0 LDC.64 R192, c[0x0][0x238] ;  /* 0x00008e00ffc00b82 */ /* 0x000e240000000a00 */
[----:B0-----:R-:W-:-:S04]  /*2d60*/  @P0 LEA R192, P2, R196, R192, 0x4 ;  /* 0x000000c0c4c00211 */ /* 0x001fc800078420ff */
[C---:B------:R-:W-:Y:S01]  /*2d70*/  @P0 LEA.HI.X R193, R196.reuse, R193, RZ, 0x4, P2 ;  /* 0x000000c1c4c10211 */ /* 0x040fe200010f24ff */
[----:B------:R-:W-:-:S04]  /*2d80*/  VIADD R196, R196, 0x20 ;  /* 0x00000020c4c47836 */ /* 0x000fc80000000000 */
[----:B------:R0:W-:Y:S04]  /*2d90*/  @P0 STG.E.128 desc[UR4][R192.64], R188 ;  /* 0x000000bcc0000986 */ /* 0x0001e8000c101d04 */
.L_x_7003:
[----:B------:R-:W-:Y:S05]  /*2da0*/  BSYNC B0 ;  /* 0x0000000000007941 */ /* 0x000fea0003800000 */
.L_x_7002:
        /* <DEDUP_REMOVED lines=17> */
[----:B------:R-:W-:Y:S02]  /*2ec0*/  ISETP.NE.AND.EX P3, PT, RZ, UR9, PT, P3 ;  /* 0x00000009ff007c0c */ /* 0x000fe4000bf65330 */
[C---:B-1234-:R-:W-:Y:S02]  /*2ed0*/  SHF.L.U32 R8, R192.reuse, 0x10, RZ ;  /* 0x00000010c0087819 */ /* 0x05efe400000006ff */
[----:B------:R-:W-:-:S09]  /*2ee0*/  PRMT R197, R192, 0x7632, R197 ;  /* 0x00007632c0c57816 */ /* 0x000fd200000000c5 */
[----:B0-----:R-:W-:Y:S05]  /*2ef0*/  @P3 BRA `(.L_x_7038) ;  /* 0x0000000000203947 */ /* 0x001fea0003800000 */
[----:B------:R-:W-:-:S04]  /*2f00*/  ISETP.NE.U32.AND P4, PT, RZ, UR10, PT ;  /* 0x0000000aff007c0c */ /* 0x000fc8000bf85070 */
[----:B------:R-:W-:-:S13]  /*2f10*/  ISETP.NE.AND.EX P4, PT, RZ, UR11, PT, P4 ;  /* 0x0000000bff007c0c */ /* 0x000fda000bf85340 */
[----:B------:R-:W-:Y:S05]  /*2f20*/  @P4 BRA `(.L_x_7039) ;  /* 0x0000000000084947 */ /* 0x000fea0003800000 */
[----:B------:R-:W-:Y:S05]  /*2f30*/  @P0 BRA `(.L_x_7040) ;  /* 0x0000000000200947 */ /* 0x000fea0003800000 */
[----:B------:R-:W-:Y:S05]  /*2f40*/  BRA `(.L_x_7041) ;  /* 0x0000000000247947 */ /* 0x000fea0003800000 */
.L_x_7039:
[----:B-----5:R-:W-:-:S05]  /*2f50*/  SHF.L.U32 R17, R184, 0x10, RZ ;  /* 0x00000010b8117819 */ /* 0x020fca00000006ff */
[----:B------:R-:W-:Y:S01]  /*2f60*/  FADD.FTZ R8, R17, R8 ;  /* 0x0000000811087221 */ /* 0x000fe20000010000 */
[----:B------:R-:W-:Y:S06]  /*2f70*/  BRA `(.L_x_7040) ;  /* 0x0000000000107947 */ /* 0x000fec0003800000 */
.L_x_7038:
[----:B-----5:R-:W-:Y:S01]  /*2f80*/  IMAD.U32 R17, R180, 0x10000, RZ ;  /* 0x00010000b4117824 */ /* 0x020fe200078e00ff */
[----:B------:R-:W-:-:S03]  /*2f90*/  @P2 SHF.L.U32 R199, R184, 0x10, RZ ;  /* 0x00000010b8c72819 */ /* 0x000fc600000006ff */
[----:B------:R-:W-:-:S04]  /*2fa0*/  FADD.FTZ R8, R17, R8 ;  /* 0x0000000811087221 */ /* 0x000fc80000010000 */
[----:B------:R-:W-:-:S07]  /*2fb0*/  @P2 FADD.FTZ R8, R199, R8 ;  /* 0x00000008c7082221 */ /* 0x000fce0000010000 */
.L_x_7040:
[----:B------:R-:W-:-:S04]  /*2fc0*/  F2FP.BF16.F32.PACK_AB R16, RZ, R8 ;  /* 0x00000008ff10723e */ /* 0x000fc800000010ff */
[----:B------:R-:W-:-:S07]  /*2fd0*/  PRMT R188, R16, 0x7610, R188 ;  /* 0x0000761010bc7816 */ /* 0x000fce00000000bc */
.L_x_7041:
[----:B------:R-:W-:Y:S01]  /*2fe0*/  SHF.L.U32 R16, R197, 0x10, RZ ;  /* 0x00000010c5107819 */ /* 0x000fe200000006ff */
[----:B------:R-:W-:Y:S06]  /*2ff0*/  @P3 BRA `(.L_x_7042) ;  /* 0x0000000000243947 */ /* 0x000fec0003800000 */
[----:B------:R-:W-:-:S04]  /*3000*/  ISETP.NE.U32.AND P4, PT, RZ, UR10, PT ;  /* 0x0000000aff007c0c */ /* 0x000fc8000bf85070 */
[----:B------:R-:W-:-:S13]  /*3010*/  ISETP.NE.AND.EX P4, PT, RZ, UR11, PT, P4 ;  /* 0x0000000bff007c0c */ /* 0x000fda000bf85340 */
[----:B------:R-:W-:Y:S05]  /*3020*/  @P4 BRA `(.L_x_7043) ;  /* 0x0000000000084947 */ /* 0x000fea0003800000 */
[----:B------:R-:W-:Y:S05]  /*3030*/  @P0 BRA `(.L_x_7044) ;  /* 0x00000000002c0947 */ /* 0x000fea0003800000 */
[----:B------:R-:W-:Y:S05]  /*3040*/  BRA `(.L_x_7045) ;  /* 0x0000000000307947 */ /* 0x000fea0003800000 */
.L_x_7043:
[----:B-----5:R-:W-:-:S05]  /*3050*/  PRMT R17, R184, 0x7632, R17 ;  /* 0x00007632b8117816 */ /* 0x020fca0000000011 */
[----:B------:R-:W-:-:S04]  /*3060*/  IMAD.U32 R17, R17, 0x10000, RZ ;  /* 0x0001000011117824 */ /* 0x000fc800078e00ff */
[----:B------:R-:W-:Y:S01]  /*3070*/  FADD.FTZ R16, R17, R16 ;  /* 0x0000001011107221 */ /* 0x000fe20000010000 */
[----:B------:R-:W-:Y:S06]  /*3080*/  BRA `(.L_x_7044) ;  /* 0x0000000000187947 */ /* 0x000fec0003800000 */
.L_x_7042:
[----:B-----5:R-:W-:Y:S02]  /*3090*/  PRMT R17, R180, 0x7632, R17 ;  /* 0x00007632b4117816 */ /* 0x020fe40000000011 */
[----:B------:R-:W-:Y:S02]  /*30a0*/  @P2 PRMT R192, R184, 0x7632, R192 ;  /* 0x00007632b8c02816 */ /* 0x000fe400000000c0 */
[----:B------:R-:W-:Y:S02]  /*30b0*/  SHF.L.U32 R17, R17, 0x10, RZ ;  /* 0x0000001011117819 */ /* 0x000fe400000006ff */
[----:B------:R-:W-:-:S03]  /*30c0*/  @P2 SHF.L.U32 R197, R192, 0x10, RZ ;  /* 0x00000010c0c52819 */ /* 0x000fc600000006ff */
[----:B------:R-:W-:-:S04]  /*30d0*/  FADD.FTZ R16, R17, R16 ;  /* 0x0000001011107221 */ /* 0x000fc80000010000 */
[----:B------:R-:W-:-:S07]  /*30e0*/  @P2 FADD.FTZ R16, R197, R16 ;  /* 0x00000010c5102221 */ /* 0x000fce0000010000 */
.L_x_7044:
[----:B------:R-:W-:-:S04]  /*30f0*/  F2FP.BF16.F32.PACK_AB R17, RZ, R16 ;  /* 0x00000010ff11723e */ /* 0x000fc800000010ff */
[----:B------:R-:W-:-:S07]  /*3100*/  PRMT R188, R188, 0x5410, R17 ;  /* 0x00005410bcbc7816 */ /* 0x000fce0000000011 */
.L_x_7045:
        /* <DEDUP_REMOVED lines=8> */
.L_x_7047:
[----:B-----5:R-:W-:-:S05]  /*3190*/  SHF.L.U32 R192, R185, 0x10, RZ ;  /* 0x00000010b9c07819 */ /* 0x020fca00000006ff */
[----:B------:R-:W-:Y:S01]  /*31a0*/  FADD.FTZ R17, R192, R17 ;  /* 0x00000011c0117221 */ /* 0x000fe20000010000 */
[----:B------:R-:W-:Y:S06]  /*31b0*/  BRA `(.L_x_7048) ;  /* 0x0000000000107947 */ /* 0x000fec0003800000 */
.L_x_7046:
[----:B-----5:R-:W-:Y:S01]  /*31c0*/  SHF.L.U32 R192, R181, 0x10, RZ ;  /* 0x00000010b5c07819 */ /* 0x020fe200000006ff */
[----:B------:R-:W-:-:S04]  /*31d0*/  @P2 IMAD.U32 R198, R185, 0x10000, RZ ;  /* 0x00010000b9c62824 */ /* 0x000fc800078e00ff */
[----:B------:R-:W-:-:S04]  /*31e0*/  FADD.FTZ R17, R192, R17 ;  /* 0x00000011c0117221 */ /* 0x000fc80000010000 */
[----:B------:R-:W-:-:S07]  /*31f0*/  @P2 FADD.FTZ R17, R198, R17 ;  /* 0x00000011c6112221 */ /* 0x000fce0000010000 */
.L_x_7048:
[----:B------:R-:W-:-:S04]  /*3200*/  F2FP.BF16.F32.PACK_AB R192, RZ, R17 ;  /* 0x00000011ffc0723e */ /* 0x000fc800000010ff */
[----:B------:R-:W-:-:S07]  /*3210*/  PRMT R189, R192, 0x7610, R189 ;  /* 0x00007610c0bd7816 */ /* 0x000fce00000000bd */
.L_x_7049:
[----:B------:R-:W-:Y:S01]  /*3220*/  SHF.L.U32 R206, R193, 0x10, RZ ;  /* 0x00000010c1ce7819 */ /* 0x000fe200000006ff */
[----:B------:R-:W-:Y:S06]  /*3230*/  @P3 BRA `(.L_x_7050) ;  /* 0x0000000000243947 */ /* 0x000fec0003800000 */
[----:B------:R-:W-:-:S04]  /*3240*/  ISETP.NE.U32.AND P4, PT, RZ, UR10, PT ;  /* 0x0000000aff007c0c */ /* 0x000fc8000bf85070 */
[----:B------:R-:W-:-:S13]  /*3250*/  ISETP.NE.AND.EX P4, PT, RZ, UR11, PT, P4 ;  /* 0x0000000bff007c0c */ /* 0x000fda000bf85340 */
[----:B------:R-:W-:Y:S05]  /*3260*/  @P4 BRA `(.L_x_7051) ;  /* 0x0000000000084947 */ /* 0x000fea0003800000 */
[----:B------:R-:W-:Y:S05]  /*3270*/  @P0 BRA `(.L_x_7052) ;  /* 0x00000000002c0947 */ /* 0x000fea0003800000 */
[----:B------:R-:W-:Y:S05]  /*3280*/  BRA `(.L_x_7053) ;  /* 0x0000000000307947 */ /* 0x000fea0003800000 */
.L_x_7051:
[----:B-----5:R-:W-:-:S04]  /*3290*/  PRMT R192, R185, 0x7632, R192 ;  /* 0x00007632b9c07816 */ /* 0x020fc800000000c0 */
[----:B------:R-:W-:-:S05]  /*32a0*/  SHF.L.U32 R193, R192, 0x10, RZ ;  /* 0x00000010c0c17819 */ /* 0x000fca00000006ff */
[----:B------:R-:W-:Y:S01]  /*32b0*/  FADD.FTZ R206, R193, R206 ;  /* 0x000000cec1ce7221 */ /* 0x000fe20000010000 */
[----:B------:R-:W-:Y:S06]  /*32c0*/  BRA `(.L_x_7052) ;  /* 0x0000000000187947 */ /* 0x000fec0003800000 */
.L_x_7050:
[----:B-----5:R-:W-:Y:S02]  /*32d0*/  PRMT R192, R181, 0x7632, R192 ;  /* 0x00007632b5c07816 */ /* 0x020fe400000000c0 */
[----:B------:R-:W-:-:S03]  /*32e0*/  @P2 PRMT R197, R185, 0x7632, R197 ;  /* 0x00007632b9c52816 */ /* 0x000fc600000000c5 */
[----:B------:R-:W-:Y:S01]  /*32f0*/  IMAD.U32 R193, R192, 0x10000, RZ ;  /* 0x00010000c0c17824 */ /* 0x000fe200078e00ff */
[----:B------:R-:W-:-:S03]  /*3300*/  @P2 SHF.L.U32 R197, R197, 0x10, RZ ;  /* 0x00000010c5c52819 */ /* 0x000fc600000006ff */
[----:B------:R-:W-:-:S04]  /*3310*/  FADD.FTZ R206, R193, R206 ;  /* 0x000000cec1ce7221 */ /* 0x000fc80000010000 */
[----:B------:R-:W-:-:S07]  /*3320*/  @P2 FADD.FTZ R206, R197, R206 ;  /* 0x000000cec5ce2221 */ /* 0x000fce0000010000 */
.L_x_7052:
[----:B------:R-:W-:-:S04]  /*3330*/  F2FP.BF16.F32.PACK_AB R192, RZ, R206 ;  /* 0x000000ceffc0723e */ /* 0x000fc800000010ff */
[----:B------:R-:W-:-:S07]  /*3340*/  PRMT R189, R189, 0x5410, R192 ;  /* 0x00005410bdbd7816 */ /* 0x000fce00000000c0 */
.L_x_7053:
        /* <DEDUP_REMOVED lines=8> */
.L_x_7055:
[----:B-----5:R-:W-:-:S04]  /*33d0*/  IMAD.U32 R192, R186, 0x10000, RZ ;  /* 0x00010000bac07824 */ /* 0x020fc800078e00ff */
[----:B------:R-:W-:Y:S01]  /*33e0*/  FADD.FTZ R207, R192, R207 ;  /* 0x000000cfc0cf7221 */ /* 0x000fe20000010000 */
[----:B------:R-:W-:Y:S06]  /*33f0*/  BRA `(.L_x_7056) ;  /* 0x0000000000107947 */ /* 0x000fec0003800000 */
.L_x_7054:
[----:B-----5:R-:W-:Y:S02]  /*3400*/  SHF.L.U32 R192, R182, 0x10, RZ ;  /* 0x00000010b6c07819 */ /* 0x020fe400000006ff */
[----:B------:R-:W-:-:S03]  /*3410*/  @P2 SHF.L.U32 R198, R186, 0x10, RZ ;  /* 0x00000010bac62819 */ /* 0x000fc600000006ff */
[----:B------:R-:W-:-:S04]  /*3420*/  FADD.FTZ R207, R192, R207 ;  /* 0x000000cfc0cf7221 */ /* 0x000fc80000010000 */
[----:B------:R-:W-:-:S07]  /*3430*/  @P2 FADD.FTZ R207, R198, R207 ;  /* 0x000000cfc6cf2221 */ /* 0x000fce0000010000 */
.L_x_7056:
[----:B------:R-:W-:-:S04]  /*3440*/  F2FP.BF16.F32.PACK_AB R192, RZ, R207 ;  /* 0x000000cfffc0723e */ /* 0x000fc800000010ff */
[----:B------:R-:W-:-:S07]  /*3450*/  PRMT R190, R192, 0x7610, R190 ;  /* 0x00007610c0be7816 */ /* 0x000fce00000000be */
.L_x_7057:
[----:B------:R-:W-:Y:S01]  /*3460*/  IMAD.U32 R216, R194, 0x10000, RZ ;  /* 0x00010000c2d87824 */ /* 0x000fe200078e00ff */
[----:B------:R-:W-:Y:S06]  /*3470*/  @P3 BRA `(.L_x_7058) ;  /* 0x0000000000243947 */ /* 0x000fec0003800000 */
[----:B------:R-:W-:-:S04]  /*3480*/  ISETP.NE.U32.AND P4, PT, RZ, UR10, PT ;  /* 0x0000000aff007c0c */ /* 0x000fc8000bf85070 */
[----:B------:R-:W-:-:S13]  /*3490*/  ISETP.NE.AND.EX P4, PT, RZ, UR11, PT, P4 ;  /* 0x0000000bff007c0c */ /* 0x000fda000bf85340 */
[----:B------:R-:W-:Y:S05]  /*34a0*/  @P4 BRA `(.L_x_7059) ;  /* 0x0000000000084947 */ /* 0x000fea0003800000 */
[----:B------:R-:W-:Y:S05]  /*34b0*/  @P0 BRA `(.L_x_7060) ;  /* 0x00000000002c0947 */ /* 0x000fea0003800000 */
[----:B------:R-:W-:Y:S05]  /*34c0*/  BRA `(.L_x_7061) ;  /* 0x0000000000307947 */ /* 0x000fea0003800000 */
.L_x_7059:
[----:B-----5:R-:W-:-:S04]  /*34d0*/  PRMT R192, R186, 0x7632, R192 ;  /* 0x00007632bac07816 */ /* 0x020fc800000000c0 */
[----:B------:R-:W-:-:S05]  /*34e0*/  SHF.L.U32 R193, R192, 0x10, RZ ;  /* 0x00000010c0c17819 */ /* 0x000fca00000006ff */
[----:B------:R-:W-:Y:S01]  /*34f0*/  FADD.FTZ R216, R193, R216 ;  /* 0x000000d8c1d87221 */ /* 0x000fe20000010000 */
[----:B------:R-:W-:Y:S06]  /*3500*/  BRA `(.L_x_7060) ;  /* 0x0000000000187947 */ /* 0x000fec0003800000 */
.L_x_7058:
[----:B-----5:R-:W-:Y:S02]  /*3510*/  PRMT R192, R182, 0x7632, R192 ;  /* 0x00007632b6c07816 */ /* 0x020fe400000000c0 */
[----:B------:R-:W-:Y:S02]  /*3520*/  @P2 PRMT R194, R186, 0x7632, R194 ;  /* 0x00007632bac22816 */ /* 0x000fe400000000c2 */
[----:B------:R-:W-:-:S03]  /*3530*/  SHF.L.U32 R193, R192, 0x10, RZ ;  /* 0x00000010c0c17819 */ /* 0x000fc600000006ff */
[----:B------:R-:W-:Y:S02]  /*3540*/  @P2 IMAD.U32 R197, R194, 0x10000, RZ ;  /* 0x00010000c2c52824 */ /* 0x000fe400078e00ff */
[----:B------:R-:W-:-:S04]  /*3550*/  FADD.FTZ R216, R193, R216 ;  /* 0x000000d8c1d87221 */ /* 0x000fc80000010000 */
[----:B------:R-:W-:-:S07]  /*3560*/  @P2 FADD.FTZ R216, R197, R216 ;  /* 0x000000d8c5d82221 */ /* 0x000fce0000010000 */
.L_x_7060:
[----:B------:R-:W-:-:S04]  /*3570*/  F2FP.BF16.F32.PACK_AB R192, RZ, R216 ;  /* 0x000000d8ffc0723e */ /* 0x000fc800000010ff */
[----:B------:R-:W-:-:S07]  /*3580*/  PRMT R190, R190, 0x5410, R192 ;  /* 0x00005410bebe7816 */ /* 0x000fce00000000c0 */
.L_x_7061:
        /* <DEDUP_REMOVED lines=8> */
.L_x_7063:
[----:B-----5:R-:W-:-:S05]  /*3610*/  SHF.L.U32 R192, R187, 0x10, RZ ;  /* 0x00000010bbc07819 */ /* 0x020fca00000006ff */
[----:B------:R-:W-:Y:S01]  /*3620*/  FADD.FTZ R217, R192, R217 ;  /* 0x000000d9c0d97221 */ /* 0x000fe20000010000 */
[----:B------:R-:W-:Y:S06]  /*3630*/  BRA `(.L_x_7064) ;  /* 0x0000000000107947 */ /* 0x000fec0003800000 */
.L_x_7062:
[----:B-----5:R-:W-:Y:S01]  /*3640*/  IMAD.U32 R192, R183, 0x10000, RZ ;  /* 0x00010000b7c07824 */ /* 0x020fe200078e00ff */
[----:B------:R-:W-:-:S03]  /*3650*/  @P2 SHF.L.U32 R194, R187, 0x10, RZ ;  /* 0x00000010bbc22819 */ /* 0x000fc600000006ff */
[----:B------:R-:W-:-:S04]  /*3660*/  FADD.FTZ R217, R192, R217 ;  /* 0x000000d9c0d97221 */ /* 0x000fc80000010000 */
[----:B------:R-:W-:-:S07]  /*3670*/  @P2 FADD.FTZ R217, R194, R217 ;  /* 0x000000d9c2d92221 */ /* 0x000fce0000010000 */
.L_x_7064:
[----:B------:R-:W-:-:S04]  /*3680*/  F2FP.BF16.F32.PACK_AB R192, RZ, R217 ;  /* 0x000000d9ffc0723e */ /* 0x000fc800000010ff */
[----:B------:R-:W-:-:S07]  /*3690*/  PRMT R191, R192, 0x7610, R191 ;  /* 0x00007610c0bf7816 */ /* 0x000fce00000000bf */
.L_x_7065:
[----:B------:R-:W-:Y:S01]  /*36a0*/  SHF.L.U32 R223, R195, 0x10, RZ ;  /* 0x00000010c3df7819 */ /* 0x000fe200000006ff */
[----:B------:R-:W-:Y:S06]  /*36b0*/  @P3 BRA `(.L_x_7066) ;  /* 0x0000000000243947 */ /* 0x000fec0003800000 */
[----:B------:R-:W-:-:S04]  /*36c0*/  ISETP.NE.U32.AND P2, PT, RZ, UR10, PT ;  /* 0x0000000aff007c0c */ /* 0x000fc8000bf45070 */
[----:B------:R-:W-:-:S13]  /*36d0*/  ISETP.NE.AND.EX P2, PT, RZ, UR11, PT, P2 ;  /* 0x0000000bff007c0c */ /* 0x000fda000bf45320 */
[----:B------:R-:W-:Y:S05]  /*36e0*/  @P2 BRA `(.L_x_7067) ;  /* 0x0000000000082947 */ /* 0x000fea0003800000 */
[----:B------:R-:W-:Y:S05]  /*36f0*/  @P0 BRA `(.L_x_7068) ;  /* 0x00000000002c0947 */ /* 0x000fea0003800000 */
[----:B------:R-:W-:Y:S05]  /*3700*/  BRA `(.L_x_7069) ;  /* 0x0000000000307947 */ /* 0x000fea0003800000 */
.L_x_7067:
[----:B-----5:R-:W-:-:S05]  /*3710*/  PRMT R192, R187, 0x7632, R192 ;  /* 0x00007632bbc07816 */ /* 0x020fca00000000c0 */
[----:B------:R-:W-:-:S04]  /*3720*/  IMAD.U32 R192, R192, 0x10000, RZ ;  /* 0x00010000c0c07824 */ /* 0x000fc800078e00ff */
[----:B------:R-:W-:Y:S01]  /*3730*/  FADD.FTZ R223, R192, R223 ;  /* 0x000000dfc0df7221 */ /* 0x000fe20000010000 */
[----:B------:R-:W-:Y:S06]  /*3740*/  BRA `(.L_x_7068) ;  /* 0x0000000000187947 */ /* 0x000fec0003800000 */
.L_x_7066:
[----:B-----5:R-:W-:Y:S02]  /*3750*/  PRMT R192, R183, 0x7632, R192 ;  /* 0x00007632b7c07816 */ /* 0x020fe400000000c0 */
[----:B------:R-:W-:Y:S02]  /*3760*/  @P2 PRMT R193, R187, 0x7632, R193 ;  /* 0x00007632bbc12816 */ /* 0x000fe400000000c1 */
[----:B------:R-:W-:Y:S02]  /*3770*/  SHF.L.U32 R192, R192, 0x10, RZ ;  /* 0x00000010c0c07819 */ /* 0x000fe400000006ff */
[----:B------:R-:W-:-:S03]  /*3780*/  @P2 SHF.L.U32 R194, R193, 0x10, RZ ;  /* 0x00000010c1c22819 */ /* 0x000fc600000006ff */
[----:B------:R-:W-:-:S04]  /*3790*/  FADD.FTZ R223, R192, R223 ;  /* 0x000000dfc0df7221 */ /* 0x000fc80000010000 */
[----:B------:R-:W-:-:S07]  /*37a0*/  @P2 FADD.FTZ R223, R194, R223 ;  /* 0x000000dfc2df2221 */ /* 0x000fce0000010000 */
.L_x_7068:
[----:B------:R-:W-:-:S04]  /*37b0*/  F2FP.BF16.F32.PACK_AB R192, RZ, R223 ;  /* 0x000000dfffc0723e */ /* 0x000fc800000010ff */
[----:B------:R-:W-:-:S07]  /*37c0*/  PRMT R191, R191, 0x5410, R192 ;  /* 0x00005410bfbf7816 */ /* 0x000fce00000000c0 */
.L_x_7069:
[----:B------:R-:W0:Y:S02]  /*37d0*/  @P0 LDC.64 R192, c[0x0][0x238] ;  /* 0x00008e00ffc00b82 */ /* 0x000e240000000a00 */
[----:B0-----:R-:W-:-:S04]  /*37e0*/  @P0 LEA R192, P2, R196, R192, 0x4 ;  /* 0x000000c0c4c00211 */ /* 0x001fc800078420ff */
[C---:B------:R-:W-:Y:S01]  /*37f0*/  @P0 LEA.HI.X R193, R196.reuse, R193, RZ, 0x4, P2 ;  /* 0x000000c1c4c10211 */ /* 0x040fe200010f24ff */
[----:B------:R-:W-:-:S04]  /*3800*/  VIADD R196, R196, 0x20 ;  /* 0x00000020c4c47836 */ /* 0x000fc80000000000 */
[----:B------:R0:W-:Y:S04]  /*3810*/  @P0 STG.E.128 desc[UR4][R192.64], R188 ;  /* 0x000000bcc0000986 */ /* 0x0001e8000c101d04 */
.L_x_7037:
[----:B------:R-:W-:Y:S05]  /*3820*/  BSYNC B0 ;  /* 0x0000000000007941 */ /* 0x000fea0003800000 */
.L_x_7036:
        /* <DEDUP_REMOVED lines=26> */
.L_x_7073:
[----:B-----5:R-:W-:-:S05]  /*39d0*/  SHF.L.U32 R18, R184, 0x10, RZ ;  /* 0x00000010b8127819 */ /* 0x020fca00000006ff */
[----:B------:R-:W-:Y:S01]  /*39e0*/  FADD.FTZ R9, R18, R9 ;  /* 0x0000000912097221 */ /* 0x000fe20000010000 */
[----:B------:R-:W-:Y:S06]  /*39f0*/  BRA `(.L_x_7074) ;  /* 0x0000000000107947 */ /* 0x000fec0003800000 */
.L_x_7072:
[----:B-----5:R-:W-:Y:S01]  /*3a00*/  IMAD.U32 R18, R180, 0x10000, RZ ;  /* 0x00010000b4127824 */ /* 0x020fe200078e00ff */
[----:B------:R-:W-:-:S03]  /*3a10*/  @P2 SHF.L.U32 R192, R184, 0x10, RZ ;  /* 0x00000010b8c02819 */ /* 0x000fc600000006ff */
[----:B------:R-:W-:-:S04]  /*3a20*/  FADD.FTZ R9, R18, R9 ;  /* 0x0000000912097221 */ /* 0x000fc80000010000 */
[----:B------:R-:W-:-:S07]  /*3a30*/  @P2 FADD.FTZ R9, R192, R9 ;  /* 0x00000009c0092221 */ /* 0x000fce0000010000 */
.L_x_7074:
[----:B------:R-:W-:-:S04]  /*3a40*/  F2FP.BF16.F32.PACK_AB R18, RZ, R9 ;  /* 0x00000009ff12723e */ /* 0x000fc800000010ff */
[----:B------:R-:W-:-:S07]  /*3a50*/  PRMT R188, R18, 0x7610, R188 ;  /* 0x0000761012bc7816 */ /* 0x000fce00000000bc */
.L_x_7075:
[----:B------:R-:W-:Y:S01]  /*3a60*/  SHF.L.U32 R18, R197, 0x10, RZ ;  /* 0x00000010c5127819 */ /* 0x000fe200000006ff */
[----:B------:R-:W-:Y:S06]  /*3a70*/  @P3 BRA `(.L_x_7076) ;  /* 0x0000000000243947 */ /* 0x000fec0003800000 */
[----:B------:R-:W-:-:S04]  /*3a80*/  ISETP.NE.U32.AND P4, PT, RZ, UR10, PT ;  /* 0x0000000aff007c0c */ /* 0x000fc8000bf85070 */
[----:B------:R-:W-:-:S13]  /*3a90*/  ISETP.NE.AND.EX P4, PT, RZ, UR11, PT, P4 ;  /* 0x0000000bff007c0c */ /* 0x000fda000bf85340 */
[----:B------:R-:W-:Y:S05]  /*3aa0*/  @P4 BRA `(.L_x_7077) ;  /* 0x0000000000084947 */ /* 0x000fea0003800000 */
[----:B------:R-:W-:Y:S05]  /*3ab0*/  @P0 BRA `(.L_x_7078) ;  /* 0x00000000002c0947 */ /* 0x000fea0003800000 */
[----:B------:R-:W-:Y:S05]  /*3ac0*/  BRA `(.L_x_7079) ;  /* 0x0000000000307947 */ /* 0x000fea0003800000 */
.L_x_7077:
[----:B-----5:R-:W-:-:S05]  /*3ad0*/  PRMT R19, R184, 0x7632, R19 ;  /* 0x00007632b8137816 */ /* 0x020fca0000000013 */
[----:B------:R-:W-:-:S04]  /*3ae0*/  IMAD.U32 R19, R19, 0x10000, RZ ;  /* 0x0001000013137824 */ /* 0x000fc800078e00ff */
[----:B------:R-:W-:Y:S01]  /*3af0*/  FADD.FTZ R18, R19, R18 ;  /* 0x0000001213127221 */ /* 0x000fe20000010000 */
[----:B------:R-:W-:Y:S06]  /*3b00*/  BRA `(.L_x_7078) ;  /* 0x0000000000187947 */ /* 0x000fec0003800000 */
.L_x_7076:
[----:B-----5:R-:W-:Y:S02]  /*3b10*/  PRMT R19, R180, 0x7632, R19 ;  /* 0x00007632b4137816 */ /* 0x020fe40000000013 */
[----:B------:R-:W-:Y:S02]  /*3b20*/  @P2 PRMT R192, R184, 0x7632, R192 ;  /* 0x00007632b8c02816 */ /* 0x000fe400000000c0 */
[----:B------:R-:W-:Y:S02]  /*3b30*/  SHF.L.U32 R19, R19, 0x10, RZ ;  /* 0x0000001013137819 */ /* 0x000fe400000006ff */
[----:B------:R-:W-:-:S03]  /*3b40*/  @P2 SHF.L.U32 R197, R192, 0x10, RZ ;  /* 0x00000010c0c52819 */ /* 0x000fc600000006ff */
[----:B------:R-:W-:-:S04]  /*3b50*/  FADD.FTZ R18, R19, R18 ;  /* 0x0000001213127221 */ /* 0x000fc80000010000 */
[----:B------:R-:W-:-:S07]  /*3b60*/  @P2 FADD.FTZ R18, R197, R18 ;  /* 0x00000012c5122221 */ /* 0x000fce0000010000 */
.L_x_7078:
[----:B------:R-:W-:-:S04]  /*3b70*/  F2FP.BF16.F32.PACK_AB R19, RZ, R18 ;  /* 0x00000012ff13723e */ /* 0x000fc800000010ff */
[----:B------:R-:W-:-:S07]  /*3b80*/  PRMT R188, R188, 0x5410, R19 ;  /* 0x00005410bcbc7816 */ /* 0x000fce0000000013 */
.L_x_7079:
        /* <DEDUP_REMOVED lines=8> */
.L_x_7081:
[----:B-----5:R-:W-:-:S05]  /*3c10*/  SHF.L.U32 R192, R185, 0x10, RZ ;  /* 0x00000010b9c07819 */ /* 0x020fca00000006ff */
[----:B------:R-:W-:Y:S01]  /*3c20*/  FADD.FTZ R19, R192, R19 ;  /* 0x00000013c0137221 */ /* 0x000fe20000010000 */
[----:B------:R-:W-:Y:S06]  /*3c30*/  BRA `(.L_x_7082) ;  /* 0x0000000000107947 */ /* 0x000fec0003800000 */
.L_x_7080:
[----:B-----5:R-:W-:Y:S01]  /*3c40*/  SHF.L.U32 R192, R181, 0x10, RZ ;  /* 0x00000010b5c07819 */ /* 0x020fe200000006ff */
[----:B------:R-:W-:-:S04]  /*3c50*/  @P2 IMAD.U32 R198, R185, 0x10000, RZ ;  /* 0x00010000b9c62824 */ /* 0x000fc800078e00ff */
[----:B------:R-:W-:-:S04]  /*3c60*/  FADD.FTZ R19, R192, R19 ;  /* 0x00000013c0137221 */ /* 0x000fc80000010000 */
[----:B------:R-:W-:-:S07]  /*3c70*/  @P2 FADD.FTZ R19, R198, R19 ;  /* 0x00000013c6132221 */ /* 0x000fce0000010000 */
.L_x_7082:
[----:B------:R-:W-:-:S04]  /*3c80*/  F2FP.BF16.F32.PACK_AB R192, RZ, R19 ;  /* 0x00000013ffc0723e */ /* 0x000fc800000010ff */
[----:B------:R-:W-:-:S07]  /*3c90*/  PRMT R189, R192, 0x7610, R189 ;  /* 0x00007610c0bd7816 */ /* 0x000fce00000000bd */
.L_x_7083:
[----:B------:R-:W-:Y:S01]  /*3ca0*/  SHF.L.U32 R208, R193, 0x10, RZ ;  /* 0x00000010c1d07819 */ /* 0x000fe200000006ff */
[----:B------:R-:W-:Y:S06]  /*3cb0*/  @P3 BRA `(.L_x_7084) ;  /* 0x0000000000243947 */ /* 0x000fec0003800000 */
[----:B------:R-:W-:-:S04]  /*3cc0*/  ISETP.NE.U32.AND P4, PT, RZ, UR10, PT ;  /* 0x0000000aff007c0c */ /* 0x000fc8000bf85070 */
[----:B------:R-:W-:-:S13]  /*3cd0*/  ISETP.NE.AND.EX P4, PT, RZ, UR11, PT, P4 ;  /* 0x0000000bff007c0c */ /* 0x000fda000bf85340 */
[----:B------:R-:W-:Y:S05]  /*3ce0*/  @P4 BRA `(.L_x_7085) ;  /* 0x0000000000084947 */ /* 0x000fea0003800000 */
[----:B------:R-:W-:Y:S05]  /*3cf0*/  @P0 BRA `(.L_x_7086) ;  /* 0x00000000002c0947 */ /* 0x000fea0003800000 */
[----:B------:R-:W-:Y:S05]  /*3d00*/  BRA `(.L_x_7087) ;  /* 0x0000000000307947 */ /* 0x000fea0003800000 */
.L_x_7085:
[----:B-----5:R-:W-:-:S04]  /*3d10*/  PRMT R192, R185, 0x7632, R192 ;  /* 0x00007632b9c07816 */ /* 0x020fc800000000c0 */
[----:B------:R-:W-:-:S05]  /*3d20*/  SHF.L.U32 R193, R192, 0x10, RZ ;  /* 0x00000010c0c17819 */ /* 0x000fca00000006ff */
[----:B------:R-:W-:Y:S01]  /*3d30*/  FADD.FTZ R208, R193, R208 ;  /* 0x000000d0c1d07221 */ /* 0x000fe20000010000 */
[----:B------:R-:W-:Y:S06]  /*3d40*/  BRA `(.L_x_7086) ;  /* 0x0000000000187947 */ /* 0x000fec0003800000 */
.L_x_7084:
[----:B-----5:R-:W-:Y:S02]  /*3d50*/  PRMT R192, R181, 0x7632, R192 ;  /* 0x00007632b5c07816 */ /* 0x020fe400000000c0 */
[----:B------:R-:W-:-:S03]  /*3d60*/  @P2 PRMT R197, R185, 0x7632, R197 ;  /* 0x00007632b9c52816 */ /* 0x000fc600000000c5 */
[----:B------:R-:W-:Y:S01]  /*3d70*/  IMAD.U32 R193, R192, 0x10000, RZ ;  /* 0x00010000c0c17824 */ /* 0x000fe200078e00ff */
[----:B------:R-:W-:-:S03]  /*3d80*/  @P2 SHF.L.U32 R197, R197, 0x10, RZ ;  /* 0x00000010c5c52819 */ /* 0x000fc600000006ff */
[----:B------:R-:W-:-:S04]  /*3d90*/  FADD.FTZ R208, R193, R208 ;  /* 0x000000d0c1d07221 */ /* 0x000fc80000010000 */
[----:B------:R-:W-:-:S07]  /*3da0*/  @P2 FADD.FTZ R208, R197, R208 ;  /* 0x000000d0c5d02221 */ /* 0x000fce0000010000 */
.L_x_7086:
[----:B------:R-:W-:-:S04]  /*3db0*/  F2FP.BF16.F32.PACK_AB R192, RZ, R208 ;  /* 0x000000d0ffc0723e */ /* 0x000fc800000010ff */
[----:B------:R-:W-:-:S07]  /*3dc0*/  PRMT R189, R189, 0x5410, R192 ;  /* 0x00005410bdbd7816 */ /* 0x000fce00000000c0 */
.L_x_7087:
        /* <DEDUP_REMOVED lines=8> */
.L_x_7089:
[----:B-----5:R-:W-:-:S04]  /*3e50*/  IMAD.U32 R192, R186, 0x10000, RZ ;  /* 0x00010000bac07824 */ /* 0x020fc800078e00ff */
[----:B------:R-:W-:Y:S01]  /*3e60*/  FADD.FTZ R209, R192, R209 ;  /* 0x000000d1c0d17221 */ /* 0x000fe20000010000 */
[----:B------:R-:W-:Y:S06]  /*3e70*/  BRA `(.L_x_7090) ;  /* 0x0000000000107947 */ /* 0x000fec0003800000 */
.L_x_7088:
[----:B-----5:R-:W-:Y:S02]  /*3e80*/  SHF.L.U32 R192, R182, 0x10, RZ ;  /* 0x00000010b6c07819 */ /* 0x020fe400000006ff */
[----:B------:R-:W-:-:S03]  /*3e90*/  @P2 SHF.L.U32 R198, R186, 0x10, RZ ;  /* 0x00000010bac62819 */ /* 0x000fc600000006ff */
[----:B------:R-:W-:-:S04]  /*3ea0*/  FADD.FTZ R209, R192, R209 ;  /* 0x000000d1c0d17221 */ /* 0x000fc80000010000 */
[----:B------:R-:W-:-:S07]  /*3eb0*/  @P2 FADD.FTZ R209, R198, R209 ;  /* 0x000000d1c6d12221 */ /* 0x000fce0000010000 */
.L_x_7090:
[----:B------:R-:W-:-:S04]  /*3ec0*/  F2FP.BF16.F32.PACK_AB R192, RZ, R209 ;  /* 0x000000d1ffc0723e */ /* 0x000fc800000010ff */
[----:B------:R-:W-:-:S07]  /*3ed0*/  PRMT R190, R192, 0x7610, R190 ;  /* 0x00007610c0be7816 */ /* 0x000fce00000000be */
.L_x_7091:
[----:B------:R-:W-:Y:S01]  /*3ee0*/  IMAD.U32 R218, R194, 0x10000, RZ ;  /* 0x00010000c2da7824 */ /* 0x000fe200078e00ff */
[----:B------:R-:W-:Y:S06]  /*3ef0*/  @P3 BRA `(.L_x_7092) ;  /* 0x0000000000243947 */ /* 0x000fec0003800000 */
[----:B------:R-:W-:-:S04]  /*3f00*/  ISETP.NE.U32.AND P4, PT, RZ, UR10, PT ;  /* 0x0000000aff007c0c */ /* 0x000fc8000bf85070 */
[----:B------:R-:W-:-:S13]  /*3f10*/  ISETP.NE.AND.EX P4, PT, RZ, UR11, PT, P4 ;  /* 0x0000000bff007c0c */ /* 0x000fda000bf85340 */
[----:B------:R-:W-:Y:S05]  /*3f20*/  @P4 BRA `(.L_x_7093) ;  /* 0x0000000000084947 */ /* 0x000fea0003800000 */
[----:B------:R-:W-:Y:S05]  /*3f30*/  @P0 BRA `(.L_x_7094) ;  /* 0x00000000002c0947 */ /* 0x000fea0003800000 */
[----:B------:R-:W-:Y:S05]  /*3f40*/  BRA `(.L_x_7095) ;  /* 0x0000000000307947 */ /* 0x000fea0003800000 */
.L_x_7093:
[----:B-----5:R-:W-:-:S04]  /*3f50*/  PRMT R192, R186, 0x7632, R192 ;  /* 0x00007632bac07816 */ /* 0x020fc800000000c0 */
[----:B------:R-:W-:-:S05]  /*3f60*/  SHF.L.U32 R193, R192, 0x10, RZ ;  /* 0x00000010c0c17819 */ /* 0x000fca00000006ff */
[----:B------:R-:W-:Y:S01]  /*3f70*/  FADD.FTZ R218, R193, R218 ;  /* 0x000000dac1da7221 */ /* 0x000fe20000010000 */
[----:B------:R-:W-:Y:S06]  /*3f80*/  BRA `(.L_x_7094) ;  /* 0x0000000000187947 */ /* 0x000fec0003800000 */
.L_x_7092:
[----:B-----5:R-:W-:Y:S02]  /*3f90*/  PRMT R192, R182, 0x7632, R192 ;  /* 0x00007632b6c07816 */ /* 0x020fe400000000c0 */
[----:B------:R-:W-:Y:S02]  /*3fa0*/  @P2 PRMT R194, R186, 0x7632, R194 ;  /* 0x00007632bac22816 */ /* 0x000fe400000000c2 */
[----:B------:R-:W-:-:S03]  /*3fb0*/  SHF.L.U32 R193, R192, 0x10, RZ ;  /* 0x00000010c0c17819 */ /* 0x000fc600000006ff */
[----:B------:R-:W-:Y:S02]  /*3fc0*/  @P2 IMAD.U32 R197, R194, 0x10000, RZ ;  /* 0x00010000c2c52824 */ /* 0x000fe400078e00ff */
[----:B------:R-:W-:-:S04]  /*3fd0*/  FADD.FTZ R218, R193, R218 ;  /* 0x000000dac1da7221 */ /* 0x000fc80000010000 */
[----:B------:R-:W-:-:S07]  /*3fe0*/  @P2 FADD.FTZ R218, R197, R218 ;  /* 0x000000dac5da2221 */ /* 0x000fce0000010000 */
.L_x_7094:
[----:B------:R-:W-:-:S04]  /*3ff0*/  F2FP.BF16.F32.PACK_AB R192, RZ, R218 ;  /* 0x000000daffc0723e */ /* 0x000fc800000010ff */
[----:B------:R-:W-:-:S07]  /*4000*/  PRMT R190, R190, 0x5410, R192 ;  /* 0x00005410bebe7816 */ /* 0x000fce00000000c0 */
.L_x_7095:
        /* <DEDUP_REMOVED lines=8> */
.L_x_7097:
[----:B-----5:R-:W-:-:S05]  /*4090*/  SHF.L.U32 R192, R187, 0x10, RZ ;  /* 0x00000010bbc07819 */ /* 0x020fca00000006ff */
[----:B------:R-:W-:Y:S01]  /*40a0*/  FADD.FTZ R219, R192, R219 ;  /* 0x000000dbc0db7221 */ /* 0x000fe20000010000 */
[----:B------:R-:W-:Y:S06]  /*40b0*/  BRA `(.L_x_7098) ;  /* 0x0000000000107947 */ /* 0x000fec0003800000 */
.L_x_7096:
[----:B-----5:R-:W-:Y:S01]  /*40c0*/  IMAD.U32 R192, R183, 0x10000, RZ ;  /* 0x00010000b7c07824 */ /* 0x020fe200078e00ff */
[----:B------:R-:W-:-:S03]  /*40d0*/  @P2 SHF.L.U32 R194, R187, 0x10, RZ ;  /* 0x00000010bbc22819 */ /* 0x000fc600000006ff */
[----:B------:R-:W-:-:S04]  /*40e0*/  FADD.FTZ R219, R192, R219 ;  /* 0x000000dbc0db7221 */ /* 0x000fc80000010000 */
[----:B------:R-:W-:-:S07]  /*40f0*/  @P2 FADD.FTZ R219, R194, R219 ;  /* 0x000000dbc2db2221 */ /* 0x000fce0000010000 */
.L_x_7098:
[----:B------:R-:W-:-:S04]  /*4100*/  F2FP.BF16.F32.PACK_AB R192, RZ, R219 ;  /* 0x000000dbffc0723e */ /* 0x000fc800000010ff */
[----:B------:R-:W-:-:S07]  /*4110*/  PRMT R191, R192, 0x7610, R191 ;  /* 0x00007610c0bf7816 */ /* 0x000fce00000000bf */
.L_x_7099:
[----:B------:R-:W-:Y:S01]  /*4120*/  SHF.L.U32 R224, R195, 0x10, RZ ;  /* 0x00000010c3e07819 */ /* 0x000fe200000006ff */
[----:B------:R-:W-:Y:S06]  /*4130*/  @P3 BRA `(.L_x_7100) ;  /* 0x0000000000243947 */ /* 0x000fec0003800000 */
[----:B------:R-:W-:-:S04]  /*4140*/  ISETP.NE.U32.AND P2, PT, RZ, UR10, PT ;  /* 0x0000000aff007c0c */ /* 0x000fc8000bf45070 */
[----:B------:R-:W-:-:S13]  /*4150*/  ISETP.NE.AND.EX P2, PT, RZ, UR11, PT, P2 ;  /* 0x0000000bff007c0c */ /* 0x000fda000bf45320 */
[----:B------:R-:W-:Y:S05]  /*4160*/  @P2 BRA `(.L_x_7101) ;  /* 0x0000000000082947 */ /* 0x000fea0003800000 */
[----:B------:R-:W-:Y:S05]  /*4170*/  @P0 BRA `(.L_x_7102) ;  /* 0x00000000002c0947 */ /* 0x000fea0003800000 */
[----:B------:R-:W-:Y:S05]  /*4180*/  BRA `(.L_x_7103) ;  /* 0x0000000000307947 */ /* 0x000fea0003800000 */
.L_x_7101:
[----:B-----5:R-:W-:-:S05]  /*4190*/  PRMT R192, R187, 0x7632, R192 ;  /* 0x00007632bbc07816 */ /* 0x020fca00000000c0 */
[----:B------:R-:W-:-:S04]  /*41a0*/  IMAD.U32 R193, R192, 0x10000, RZ ;  /* 0x00010000c0c17824 */ /* 0x000fc800078e00ff */
[----:B------:R-:W-:Y:S01]  /*41b0*/  FADD.FTZ R224, R193, R224 ;  /* 0x000000e0c1e07221 */ /* 0x000fe20000010000 */
[----:B------:R-:W-:Y:S06]  /*41c0*/  BRA `(.L_x_7102) ;  /* 0x0000000000187947 */ /* 0x000fec0003800000 */
.L_x_7100:
[----:B-----5:R-:W-:Y:S02]  /*41d0*/  PRMT R192, R183, 0x7632, R192 ;  /* 0x00007632b7c07816 */ /* 0x020fe400000000c0 */
[----:B------:R-:W-:Y:S02]  /*41e0*/  @P2 PRMT R194, R187, 0x7632, R194 ;  /* 0x00007632bbc22816 */ /* 0x000fe400000000c2 */
[----:B------:R-:W-:Y:S02]  /*41f0*/  SHF.L.U32 R193, R192, 0x10, RZ ;  /* 0x00000010c0c17819 */ /* 0x000fe400000006ff */
[----:B------:R-:W-:-:S03]  /*4200*/  @P2 SHF.L.U32 R195, R194, 0x10, RZ ;  /* 0x00000010c2c32819 */ /* 0x000fc600000006ff */
[----:B------:R-:W-:-:S04]  /*4210*/  FADD.FTZ R224, R193, R224 ;  /* 0x000000e0c1e07221 */ /* 0x000fc80000010000 */
[----:B------:R-:W-:-:S07]  /*4220*/  @P2 FADD.FTZ R224, R195, R224 ;  /* 0x000000e0c3e02221 */ /* 0x000fce0000010000 */
.L_x_7102:
[----:B------:R-:W-:-:S04]  /*4230*/  F2FP.BF16.F32.PACK_AB R192, RZ, R224 ;  /* 0x000000e0ffc0723e */ /* 0x000fc800000010ff */
[----:B------:R-:W-:-:S07]  /*4240*/  PRMT R191, R191, 0x5410, R192 ;  /* 0x00005410bfbf7816 */ /* 0x000fce00000000c0 */
.L_x_7103:
[----:B------:R-:W0:Y:S02]  /*4250*/  @P0 LDC.64 R192, c[0x0][0x238] ;  /* 0x00008e00ffc00b82 */ /* 0x000e240000000a00 */
[----:B0-----:R-:W-:-:S04]  /*4260*/  @P0 LEA R192, P2, R196, R192, 0x4 ;  /* 0x000000c0c4c00211 */ /* 0x001fc800078420ff */
[----:B------:R-:W-:-:S05]  /*4270*/  @P0 LEA.HI.X R193, R196, R193, RZ, 0x4, P2 ;  /* 0x000000c1c4c10211 */ /* 0x000fca00010f24ff */
[----:B------:R0:W-:Y:S04]  /*4280*/  @P0 STG.E.128 desc[UR4][R192.64], R188 ;  /* 0x000000bcc0000986 */ /* 0x0001e8000c101d04 */
.L_x_7071:
[----:B------:R-:W-:Y:S05]  /*4290*/  BSYNC B0 ;  /* 0x0000000000007941 */ /* 0x000fea0003800000 */
.L_x_7070:
[----:B0-----:R-:W-:Y:S01]  /*42a0*/  FADD.FTZ R192, RZ, R0 ;  /* 0x00000000ffc07221 */ /* 0x001fe20000010000 */
        /* <DEDUP_REMOVED lines=152> */
.L_x_7127:
        /* <DEDUP_REMOVED lines=21> */
[C---:B------:R-:W-:Y:S01]  /*4d80*/  FMUL.FTZ R197, R226.reuse, R193 ;  /* 0x000000c1e2c57220 */ /* 0x040fe20000410000 */
[C---:B------:R-:W-:Y:S01]  /*4d90*/  FMUL.FTZ R196, R226.reuse, R195 ;  /* 0x000000c3e2c47220 */ /* 0x040fe20000410000 */
[C---:B------:R-:W-:Y:S01]  /*4da0*/  FMUL.FTZ R199, R226.reuse, R199 ;  /* 0x000000c7e2c77220 */ /* 0x040fe20000410000 */
[----:B0-----:R-:W-:Y:S01]  /*4db0*/  FMUL.FTZ R198, R226, R229 ;  /* 0x000000e5e2c67220 */ /* 0x001fe20000410000 */
[----:B-----5:R-:W-:Y:S01]  /*4dc0*/  FFMA.FTZ R192, R36, R197, R20 ;  /* 0x000000c524c07223 */ /* 0x020fe20000010014 */
        /* <DEDUP_REMOVED lines=18> */
[-C--:B------:R-:W-:Y:S01]  /*4ef0*/  FFMA.FTZ R235, R43, R236.reuse, R27 ;  /* 0x000000ec2beb7223 */ /* 0x080fe2000001001b */
        /* <DEDUP_REMOVED lines=19> */
.L_x_7106:
[----:B------:R-:W-:Y:S05]  /*5030*/  BSYNC B0 ;  /* 0x0000000000007941 */ /* 0x000fea0003800000 */
.L_x_7105:
[----:B------:R-:W-:Y:S01]  /*5040*/  ISETP.GE.U32.AND P2, PT, R5, 0x40, PT ;  /* 0x000000400500780c */ /* 0x000fe20003f46070 */
[----:B------:R-:W-:-:S12]  /*5050*/  BSSY B0, `(.L_x_7107) ;  /* 0x0000031000007945 */ /* 0x000fd80003800000 */
[----:B------:R-:W-:Y:S05]  /*5060*/  @!P2 BRA `(.L_x_7108) ;  /* 0x0000000000bca947 */ /* 0x000fea0003800000 */
[--C-:B-12---:R-:W-:Y:S01]  /*5070*/  FADD.FTZ R193, R6, -R227.reuse ;  /* 0x800000e306c17221 */ /* 0x106fe20000010000 */
        /* <DEDUP_REMOVED lines=46> */
.L_x_7108:
[----:B------:R-:W-:Y:S05]  /*5360*/  BSYNC B0 ;  /* 0x0000000000007941 */ /* 0x000fea0003800000 */
.L_x_7107:
[----:B------:R-:W-:Y:S01]  /*5370*/  ISETP.GE.U32.AND P2, PT, R5, 0x60, PT ;  /* 0x000000600500780c */ /* 0x000fe20003f46070 */
[----:B------:R-:W-:-:S12]  /*5380*/  BSSY B0, `(.L_x_7109) ;  /* 0x0000031000007945 */ /* 0x000fd80003800000 */
[----:B------:R-:W-:Y:S05]  /*5390*/  @!P2 BRA `(.L_x_7110) ;  /* 0x0000000000bca947 */ /* 0x000fea0003800000 */
[--C-:B-123--:R-:W-:Y:S01]  /*53a0*/  FADD.FTZ R193, R7, -R227.reuse ;  /* 0x800000e307c17221 */ /* 0x10efe20000010000 */
        /* <DEDUP_REMOVED lines=46> */
.L_x_7110:
[----:B------:R-:W-:Y:S05]  /*5690*/  BSYNC B0 ;  /* 0x0000000000007941 */ /* 0x000fea0003800000 */
.L_x_7109:
[----:B------:R-:W-:Y:S01]  /*56a0*/  ISETP.GE.U32.AND P2, PT, R5, 0x80, PT ;  /* 0x000000800500780c */ /* 0x000fe20003f46070 */
[----:B------:R-:W-:-:S12]  /*56b0*/  BSSY B0, `(.L_x_7111) ;  /* 0x0000031000007945 */ /* 0x000fd80003800000 */
[----:B------:R-:W-:Y:S05]  /*56c0*/  @!P2 BRA `(.L_x_7112) ;  /* 0x0000000000bca947 */ /* 0x000fea0003800000 */
[--C-:B0123--:R-:W-:Y:S01]  /*56d0*/  FADD.FTZ R193, R8, -R227.reuse ;  /* 0x800000e308c17221 */ /* 0x10ffe20000010000 */
[--C-:B------:R-:W-:Y:S01]  /*56e0*/  FADD.FTZ R195, R16, -R227.reuse ;  /* 0x800000e310c37221 */ /* 0x100fe20000010000 */
[--C-:B------:R-:W-:Y:S01]  /*56f0*/  FADD.FTZ R199, R17, -R227.reuse ;  /* 0x800000e311c77221 */ /* 0x100fe20000010000 */
[----:B------:R-:W-:Y:S01]  /*5700*/  FADD.FTZ R229, R206, -R227 ;  /* 0x800000e3cee57221 */ /* 0x000fe20000010000 */
[C---:B------:R-:W-:Y:S01]  /*5710*/  FMUL.FTZ R197, R226.reuse, R193 ;  /* 0x000000c1e2c57220 */ /* 0x040fe20000410000 */
[C---:B------:R-:W-:Y:S01]  /*5720*/  FMUL.FTZ R196, R226.reuse, R195 ;  /* 0x000000c3e2c47220 */ /* 0x040fe20000410000 */
[C---:B------:R-:W-:Y:S01]  /*5730*/  FMUL.FTZ R199, R226.reuse, R199 ;  /* 0x000000c7e2c77220 */ /* 0x040fe20000410000 */
[----:B------:R-:W-:Y:S01]  /*5740*/  FMUL.FTZ R198, R226, R229 ;  /* 0x000000e5e2c67220 */ /* 0x000fe20000410000 */
        /* <DEDUP_REMOVED lines=39> */
.L_x_7112:
[----:B------:R-:W-:Y:S05]  /*59c0*/  BSYNC B0 ;  /* 0x0000000000007941 */ /* 0x000fea0003800000 */
.L_x_7111:
        /* <DEDUP_REMOVED lines=12> */
[C---:B------:R-:W-:Y:S01]  /*5a90*/  FMUL.FTZ R196, R226.reuse, R197 ;  /* 0x000000c5e2c47220 */ /* 0x040fe20000410000 */
[C---:B------:R-:W-:Y:S01]  /*5aa0*/  FMUL.FTZ R233, R226.reuse, R233 ;  /* 0x000000e9e2e97220 */ /* 0x040fe20000410000 */
[C---:B------:R-:W-:Y:S01]  /*5ab0*/  FMUL.FTZ R234, R226.reuse, R235 ;  /* 0x000000ebe2ea7220 */ /* 0x040fe20000410000 */
[--C-:B------:R-:W-:Y:S01]  /*5ac0*/  FADD.FTZ R237, R219, -R227.reuse ;  /* 0x800000e3dbed7221 */ /* 0x100fe20000010000 */
[C---:B------:R-:W-:Y:S01]  /*5ad0*/  FMUL.FTZ R199, R226.reuse, R199 ;  /* 0x000000c7e2c77220 */ /* 0x040fe20000410000 */
[----:B------:R-:W-:Y:S01]  /*5ae0*/  FMUL.FTZ R198, R226, R231 ;  /* 0x000000e7e2c67220 */ /* 0x000fe20000410000 */
[----:B------:R-:W-:Y:S01]  /*5af0*/  FADD.FTZ R227, R224, -R227 ;  /* 0x800000e3e0e37221 */ /* 0x000fe20000010000 */
[----:B-----5:R-:W-:Y:S01]  /*5b00*/  FFMA.FTZ R194, R164, R195, R148 ;  /* 0x000000c3a4c27223 */ /* 0x020fe20000010094 */
[----:B------:R-:W-:Y:S01]  /*5b10*/  FFMA.FTZ R197, R165, R196, R149 ;  /* 0x000000c4a5c57223 */ /* 0x000fe20000010095 */
[----:B------:R-:W-:Y:S01]  /*5b20*/  FFMA.FTZ R232, R168, R233, R152 ;  /* 0x000000e9a8e87223 */ /* 0x000fe20000010098 */
[----:B------:R-:W-:Y:S01]  /*5b30*/  FFMA.FTZ R235, R169, R234, R153 ;  /* 0x000000eaa9eb7223 */ /* 0x000fe20000010099 */
[----:B------:R-:W-:Y:S01]  /*5b40*/  FFMA.FTZ R230, R166, R199, R150 ;  /* 0x000000c7a6e67223 */ /* 0x000fe20000010096 */
[----:B------:R-:W-:Y:S01]  /*5b50*/  FFMA.FTZ R231, R167, R198, R151 ;  /* 0x000000c6a7e77223 */ /* 0x000fe20000010097 */
[C---:B------:R-:W-:Y:S01]  /*5b60*/  FMUL.FTZ R237, R226.reuse, R237 ;  /* 0x000000ede2ed7220 */ /* 0x040fe20000410000 */
        /* <DEDUP_REMOVED lines=23> */
.L_x_7114:
[----:B------:R-:W-:Y:S05]  /*5ce0*/  BSYNC B0 ;  /* 0x0000000000007941 */ /* 0x000fea0003800000 */
.L_x_7113:
[----:B0123--:R-:W0:Y:S02]  /*5cf0*/  LDC.64 R192, c[0x0][0x210] ;  /* 0x00008400ffc07b82 */ /* 0x00fe240000000a00 */
[----:B0-----:R-:W-:-:S04]  /*5d00*/  LEA R2, R192, R2, 0x2 ;  /* 0x00000002c0027211 */ /* 0x001fc800078e10ff */
[----:B------:R-:W-:-:S13]  /*5d10*/  ISETP.GE.AND P2, PT, R2, R193, PT ;  /* 0x000000c10200720c */ /* 0x000fda0003f46270 */
[----:B------:R-:W-:Y:S05]  /*5d20*/  @!P2 BRA `(.L_x_7115) ;  /* 0xffffffb00030a947 */ /* 0x000fea000383ffff */
[----:B------:R-:W-:Y:S05]  /*5d30*/  EXIT ;  /* 0x000000000000794d */ /* 0x000fea0003800000 */
.L_x_7104:
[----:B------:R-:W-:Y:S01]  /*5d40*/  HFMA2.MMA R231, -RZ, RZ, 0, 1.847743988037109375e-06 ;  /* 0x0000001fffe77435 */ /* 0x000fe200000001ff */
[----:B------:R-:W-:Y:S01]  /*5d50*/  BSSY B0, `(.L_x_7116) ;  /* 0x0000007000007945 */ /* 0x000fe20003800000 */
[----:B------:R-:W-:Y:S01]  /*5d60*/  MOV R229, R193 ;  /* 0x000000c100e57202 */ /* 0x000fe20000000f00 */
[----:B------:R-:W-:Y:S01]  /*5d70*/  IMAD.MOV.U32 R228, RZ, RZ, 0x1 ;  /* 0x00000001ffe47424 */ /* 0x000fe200078e00ff */
[----:B------:R-:W-:-:S07]  /*5d80*/  MOV R226, 0xffffffff ;  /* 0xffffffff00e27802 */ /* 0x000fce0000000f00 */
[----:B-12345:R-:W-:Y:S05]  /*5d90*/  WARPSYNC.COLLECTIVE R226, `(.L_x_7117) ;  /* 0x00000000e2087348 */ /* 0x03efea0003c00000 */
[----:B------:R0:W0:Y:S02]  /*5da0*/  SHFL.BFLY P6, R227, R229, R228, R231 ;  /* 0x0c0000e4e5e37389 */ /* 0x00002400000c00e7 */
[----:B012345:R-:W-:Y:S01]  /*5db0*/  ENDCOLLECTIVE ;  /* 0x000000000000791b */ /* 0x03ffe20003800000 */
.L_x_7117:
[----:B------:R-:W-:Y:S05]  /*5dc0*/  BSYNC B0 ;  /* 0x0000000000007941 */ /* 0x000fea0003800000 */
.L_x_7116:
        /* <DEDUP_REMOVED lines=10> */
.L_x_7118:
[----:B------:R-:W-:Y:S01]  /*5e70*/  HFMA2.MMA R228, -RZ, RZ, 0, 2.384185791015625e-07 ;  /* 0x00000004ffe47435 */ /* 0x000fe200000001ff */
[----:B------:R-:W-:-:S05]  /*5e80*/  MOV R195, R227 ;  /* 0x000000e300c37202 */ /* 0x000fca0000000f00 */
[----:B------:R-:W-:-:S04]  /*5e90*/  FADD.FTZ R195, R194, R195 ;  /* 0x000000c3c2c37221 */ /* 0x000fc80000010000 */
[----:B------:R-:W-:-:S07]  /*5ea0*/  IMAD.MOV.U32 R229, RZ, RZ, R195 ;  /* 0x000000ffffe57224 */ /* 0x000fce00078e00c3 */
[----:B------:R-:W-:Y:S05]  /*5eb0*/  WARPSYNC.COLLECTIVE R226, `(.L_x_7119) ;  /* 0x00000000e2087348 */ /* 0x000fea0003c00000 */
[----:B------:R0:W1:Y:S02]  /*5ec0*/  SHFL.BFLY P6, R227, R229, R228, R231 ;  /* 0x0c0000e4e5e37389 */ /* 0x00006400000c00e7 */
[----:B01----:R-:W-:Y:S01]  /*5ed0*/  ENDCOLLECTIVE ;  /* 0x000000000000791b */ /* 0x003fe20003800000 */
.L_x_7119:
[----:B------:R-:W-:Y:S01]  /*5ee0*/  HFMA2.MMA R228, -RZ, RZ, 0, 4.76837158203125e-07 ;  /* 0x00000008ffe47435 */ /* 0x000fe200000001ff */
[----:B------:R-:W-:-:S05]  /*5ef0*/  MOV R192, R227 ;  /* 0x000000e300c07202 */ /* 0x000fca0000000f00 */
[----:B------:R-:W-:-:S04]  /*5f00*/  FADD.FTZ R198, R195, R192 ;  /* 0x000000c0c3c67221 */ /* 0x000fc80000010000 */
[----:B------:R-:W-:-:S07]  /*5f10*/  IMAD.MOV.U32 R229, RZ, RZ, R198 ;  /* 0x000000ffffe57224 */ /* 0x000fce00078e00c6 */
[----:B------:R-:W-:Y:S05]  /*5f20*/  WARPSYNC.COLLECTIVE R226, `(.L_x_7120) ;  /* 0x00000000e2087348 */ /* 0x000fea0003c00000 */
[----:B------:R0:W1:Y:S02]  /*5f30*/  SHFL.BFLY P6, R227, R229, R228, R231 ;  /* 0x0c0000e4e5e37389 */ /* 0x00006400000c00e7 */
[----:B01----:R-:W-:Y:S01]  /*5f40*/  ENDCOLLECTIVE ;  /* 0x000000000000791b */ /* 0x003fe20003800000 */
.L_x_7120:
[----:B------:R-:W-:Y:S01]  /*5f50*/  HFMA2.MMA R228, -RZ, RZ, 0, 9.5367431640625e-07 ;  /* 0x00000010ffe47435 */ /* 0x000fe200000001ff */
[----:B------:R-:W-:-:S05]  /*5f60*/  MOV R197, R227 ;  /* 0x000000e300c57202 */ /* 0x000fca0000000f00 */
[----:B------:R-:W-:-:S04]  /*5f70*/  FADD.FTZ R199, R198, R197 ;  /* 0x000000c5c6c77221 */ /* 0x000fc80000010000 */
[----:B------:R-:W-:-:S07]  /*5f80*/  IMAD.MOV.U32 R229, RZ, RZ, R199 ;  /* 0x000000ffffe57224 */ /* 0x000fce00078e00c7 */
[----:B------:R-:W-:Y:S05]  /*5f90*/  WARPSYNC.COLLECTIVE R226, `(.L_x_7121) ;  /* 0x00000000e2087348 */ /* 0x000fea0003c00000 */
[----:B------:R0:W1:Y:S02]  /*5fa0*/  SHFL.BFLY P6, R227, R229, R228, R231 ;  /* 0x0c0000e4e5e37389 */ /* 0x00006400000c00e7 */
[----:B01----:R-:W-:Y:S01]  /*5fb0*/  ENDCOLLECTIVE ;  /* 0x000000000000791b */ /* 0x003fe20003800000 */
.L_x_7121:
        /* <DEDUP_REMOVED lines=90> */
.L_x_7122:
[----:B------:R-:W-:Y:S01]  /*6560*/  HFMA2.MMA R228, -RZ, RZ, 0, 1.1920928955078125e-07 ;  /* 0x00000002ffe47435 */ /* 0x000fe200000001ff */
[----:B------:R-:W-:-:S05]  /*6570*/  MOV R193, R227 ;  /* 0x000000e300c17202 */ /* 0x000fca0000000f00 */
[----:B------:R-:W-:-:S04]  /*6580*/  FADD.FTZ R193, R192, R193 ;  /* 0x000000c1c0c17221 */ /* 0x000fc80000010000 */
[----:B------:R-:W-:-:S07]  /*6590*/  IMAD.MOV.U32 R229, RZ, RZ, R193 ;  /* 0x000000ffffe57224 */ /* 0x000fce00078e00c1 */
[----:B------:R-:W-:Y:S05]  /*65a0*/  WARPSYNC.COLLECTIVE R226, `(.L_x_7123) ;  /* 0x00000000e2087348 */ /* 0x000fea0003c00000 */
[----:B------:R0:W1:Y:S02]  /*65b0*/  SHFL.BFLY P6, R227, R229, R228, R231 ;  /* 0x0c0000e4e5e37389 */ /* 0x00006400000c00e7 */
[----:B01----:R-:W-:Y:S01]  /*65c0*/  ENDCOLLECTIVE ;  /* 0x000000000000791b */ /* 0x003fe20003800000 */
.L_x_7123:
[----:B------:R-:W-:Y:S01]  /*65d0*/  HFMA2.MMA R228, -RZ, RZ, 0, 2.384185791015625e-07 ;  /* 0x00000004ffe47435 */ /* 0x000fe200000001ff */
[----:B------:R-:W-:-:S05]  /*65e0*/  MOV R194, R227 ;  /* 0x000000e300c27202 */ /* 0x000fca0000000f00 */
[----:B------:R-:W-:-:S04]  /*65f0*/  FADD.FTZ R194, R193, R194 ;  /* 0x000000c2c1c27221 */ /* 0x000fc80000010000 */
[----:B------:R-:W-:-:S07]  /*6600*/  IMAD.MOV.U32 R229, RZ, RZ, R194 ;  /* 0x000000ffffe57224 */ /* 0x000fce00078e00c2 */
[----:B------:R-:W-:Y:S05]  /*6610*/  WARPSYNC.COLLECTIVE R226, `(.L_x_7124) ;  /* 0x00000000e2087348 */ /* 0x000fea0003c00000 */
[----:B------:R0:W1:Y:S02]  /*6620*/  SHFL.BFLY P6, R227, R229, R228, R231 ;  /* 0x0c0000e4e5e37389 */ /* 0x00006400000c00e7 */
[----:B01----:R-:W-:Y:S01]  /*6630*/  ENDCOLLECTIVE ;  /* 0x000000000000791b */ /* 0x003fe20003800000 */
.L_x_7124:
[----:B------:R-:W-:Y:S01]  /*6640*/  HFMA2.MMA R228, -RZ, RZ, 0, 4.76837158203125e-07 ;  /* 0x00000008ffe47435 */ /* 0x000fe200000001ff */
[----:B------:R-:W-:-:S05]  /*6650*/  MOV R195, R227 ;  /* 0x000000e300c37202 */ /* 0x000fca0000000f00 */
[----:B------:R-:W-:-:S04]  /*6660*/  FADD.FTZ R195, R194, R195 ;  /* 0x000000c3c2c37221 */ /* 0x000fc80000010000 */
[----:B------:R-:W-:-:S07]  /*6670*/  IMAD.MOV.U32 R229, RZ, RZ, R195 ;  /* 0x000000ffffe57224 */ /* 0x000fce00078e00c3 */
[----:B------:R-:W-:Y:S05]  /*6680*/  WARPSYNC.COLLECTIVE R226, `(.L_x_7125) ;  /* 0x00000000e2087348 */ /* 0x000fea0003c00000 */
[----:B------:R0:W1:Y:S02]  /*6690*/  SHFL.BFLY P6, R227, R229, R228, R231 ;  /* 0x0c0000e4e5e37389 */ /* 0x00006400000c00e7 */
[----:B01----:R-:W-:Y:S01]  /*66a0*/  ENDCOLLECTIVE ;  /* 0x000000000000791b */ /* 0x003fe20003800000 */
.L_x_7125:
[----:B------:R-:W-:Y:S01]  /*66b0*/  HFMA2.MMA R228, -RZ, RZ, 0, 9.5367431640625e-07 ;  /* 0x00000010ffe47435 */ /* 0x000fe200000001ff */
[----:B------:R-:W-:-:S05]  /*66c0*/  MOV R198, R227 ;  /* 0x000000e300c67202 */ /* 0x000fca0000000f00 */
[----:B------:R-:W-:-:S04]  /*66d0*/  FADD.FTZ R198, R195, R198 ;  /* 0x000000c6c3c67221 */ /* 0x000fc80000010000 */
[----:B------:R-:W-:-:S07]  /*66e0*/  IMAD.MOV.U32 R229, RZ, RZ, R198 ;  /* 0x000000ffffe57224 */ /* 0x000fce00078e00c6 */
[----:B------:R-:W-:Y:S05]  /*66f0*/  WARPSYNC.COLLECTIVE R226, `(.L_x_7126) ;  /* 0x00000000e2087348 */ /* 0x000fea0003c00000 */
[----:B------:R0:W1:Y:S02]  /*6700*/  SHFL.BFLY P6, R227, R229, R228, R231 ;  /* 0x0c0000e4e5e37389 */ /* 0x00006400000c00e7 */
[----:B01----:R-:W-:Y:S01]  /*6710*/  ENDCOLLECTIVE ;  /* 0x000000000000791b */ /* 0x003fe20003800000 */
.L_x_7126:
[----:B------:R-:W-:Y:S01]  /*6720*/  MOV R199, R227 ;  /* 0x000000e300c77202 */ /* 0x000fe20000000f00 */
[----:B------:R-:W-:Y:S06]  /*6730*/  BRA `(.L_x_7127) ;  /* 0xffffffe4003c7947 */ /* 0x000fec000383ffff */
.L_x_7128:
        /* <DEDUP_REMOVED lines=12> */
.L_x_33644:


//--------------------- .text._ZN10layer_norm31ln_parallel_residual_fwd_kernelINS_13Kernel_traitsIf13__nv_bfloat16S2_S2_fjLj1280ELj1ELj4ELj1ELj16ENS_18Kernel_traits_baseILj1280EfS2_S2_S2_fjLj128EEEEELb0ELb0ELb1EEEvNS_9FwdParamsE --------------------------
	.section	.text._ZN10layer_norm31ln_parallel_residual_fwd_kernelINS_13Kernel_traitsIf13__nv_bfloat16S2_S2_fjLj1280ELj1ELj4ELj1ELj16ENS_18Kernel_traits_baseILj1280EfS2_S2_S2_fjLj128EEEEELb0ELb0ELb1EEEvNS_9FwdParamsE,"ax",@progbits
	.align	128
        .global         _ZN10layer_norm31ln_parallel_residual_fwd_kernelINS_13Kernel_traitsIf13__nv_bfloat16S2_S2_fjLj1280ELj1ELj4ELj1ELj16ENS_18Kernel_traits_baseILj1280EfS2_S2_S2_fjLj128EEEEELb0ELb0ELb1EEEvNS_9FwdParamsE
        .type           _ZN10layer_norm31ln_parallel_residual_fwd_kernelINS_13Kernel_traitsIf13__nv_bfloat16S2_S2_fjLj1280ELj1ELj4ELj1ELj16ENS_18Kernel_traits_baseILj1280EfS2_S2_S2_fjLj128EEEEELb0ELb0ELb1EEEvNS_9FwdParamsE,@function
        .size           _ZN10layer_norm31ln_parallel_residual_fwd_kernelINS_13Kernel_traitsIf13__nv_bfloat16S2_S2_fjLj1280ELj1ELj4ELj1ELj16ENS_18Kernel_traits_baseILj1280EfS2_S2_S2_fjLj128EEEEELb0ELb0ELb1EEEvNS_9FwdParamsE,(.L_x_33645 - _ZN10layer_norm31ln_parallel_residual_fwd_kernelINS_13Kernel_traitsIf13__nv_bfloat16S2_S2_fjLj1280ELj1ELj4ELj1ELj16ENS_18Kernel_traits_baseILj1280EfS2_S2_S2_fjLj128EEEEELb0ELb0ELb1EEEvNS_9FwdParamsE)
        .other          _ZN10layer_norm31ln_parallel_residual_fwd_kernelINS_13Kernel_traitsIf13__nv_bfloat16S2_S2_fjLj1280ELj1ELj4ELj1ELj16ENS_18Kernel_traits_baseILj1280EfS2_S2_S2_fjLj128EEEEELb0ELb0ELb1EEEvNS_9FwdParamsE,@"STO_CUDA_ENTRY STV_DEFAULT"
_ZN10layer_norm31ln_parallel_residual_fwd_kernelINS_13Kernel_traitsIf13__nv_bfloat16S2_S2_fjLj1280ELj1ELj4ELj1ELj16ENS_18Kernel_traits_baseILj1280EfS2_S2_S2_fjLj128EEEEELb0ELb0ELb1EEEvNS_9FwdParamsE:
.text._ZN10layer_norm31ln_parallel_residual_fwd_kernelINS_13Kernel_traitsIf13__nv_bfloat16S2_S2_fjLj1280ELj1ELj4ELj1ELj16ENS_18Kernel_traits_baseILj1280EfS2_S2_S2_fjLj128EEEEELb0ELb0ELb1EEEvNS_9FwdParamsE:
[----:B------:R-:W-:Y:S01]  /*0000*/  LDC R1, c[0x0][0x28] ;  /* 0x00000a00ff017b82 */ /* 0x000fe20000000800 */
[----:B------:R-:W0:Y:S01]  /*0010*/  S2R R3, SR_TID.X ;  /* 0x0000000000037919 */ /* 0x000e220000002100 */
[----:B------:R-:W-:Y:S01]  /*0020*/  ULDC.64 UR6, c[0x0][0x260] ;  /* 0x0000980000067ab9 */ /* 0x000fe20000000a00 */
[----:B------:R-:W-:-:S05]  /*0030*/  ULDC.64 UR4, c[0x0][0x2c8] ;  /* 0x0000b20000047ab9 */ /* 0x000fca0000000a00 */
[----:B------:R-:W1:Y:S01]  /*0040*/  LDC.64 R12, c[0x0][0x228] ;  /* 0x00008a00ff0c7b82 */ /* 0x000e620000000a00 */
[----:B------:R-:W2:Y:S01]  /*0050*/  S2R R5, SR_CTAID.X ;  /* 0x0000000000057919 */ /* 0x000ea20000002500 */
[----:B------:R-:W-:Y:S02]  /*0060*/  ISETP.NE.U32.AND P1, PT, RZ, UR4, PT ;  /* 0x00000004ff007c0c */ /* 0x000fe4000bf25070 */
[----:B------:R-:W-:Y:S02]  /*0070*/  CS2R R16, SRZ ;  /* 0x0000000000107805 */ /* 0x000fe4000001ff00 */
[----:B------:R-:W-:Y:S02]  /*0080*/  CS2R R18, SRZ ;  /* 0x0000000000127805 */ /* 0x000fe4000001ff00 */
[----:B------:R-:W-:Y:S02]  /*0090*/  CS2R R20, SRZ ;  /* 0x0000000000147805 */ /* 0x000fe4000001ff00 */
[----:B------:R-:W-:-:S02]  /*00a0*/  ISETP.NE.AND.EX P1, PT, RZ, UR5, PT, P1 ;  /* 0x00000005ff007c0c */ /* 0x000fc4000bf25310 */
[----:B------:R-:W-:Y:S02]  /*00b0*/  CS2R R22, SRZ ;  /* 0x0000000000167805 */ /* 0x000fe4000001ff00 */
[----:B------:R-:W-:Y:S02]  /*00c0*/  CS2R R24, SRZ ;  /* 0x0000000000187805 */ /* 0x000fe4000001ff00 */
[----:B------:R-:W-:Y:S02]  /*00d0*/  CS2R R26, SRZ ;  /* 0x00000000001a7805 */ /* 0x000fe4000001ff00 */
[----:B------:R-:W-:Y:S02]  /*00e0*/  CS2R R28, SRZ ;  /* 0x00000000001c7805 */ /* 0x000fe4000001ff00 */
[----:B------:R-:W-:Y:S02]  /*00f0*/  CS2R R30, SRZ ;  /* 0x00000000001e7805 */ /* 0x000fe4000001ff00 */
[----:B------:R-:W-:-:S02]  /*0100*/  CS2R R32, SRZ ;  /* 0x0000000000207805 */ /* 0x000fc4000001ff00 */
        /* <DEDUP_REMOVED lines=10> */
[----:B------:R-:W-:Y:S01]  /*01b0*/  CS2R R54, SRZ ;  /* 0x0000000000367805 */ /* 0x000fe2000001ff00 */
[----:B------:R-:W-:Y:S01]  /*01c0*/  ULDC.64 UR8, c[0x0][0x230] ;  /* 0x00008c0000087ab9 */ /* 0x000fe20000000a00 */
[----:B0-----:R-:W-:-:S02]  /*01d0*/  SHF.L.U32 R0, R3, 0x5, RZ ;  /* 0x0000000503007819 */ /* 0x001fc400000006ff */
[----:B------:R-:W-:Y:S02]  /*01e0*/  SHF.R.U32.HI R2, RZ, 0x5, R3 ;  /* 0x00000005ff027819 */ /* 0x000fe40000011603 */
[----:B------:R-:W-:Y:S02]  /*01f0*/  LOP3.LUT R6, R0, 0x3e0, RZ, 0xc0, !PT ;  /* 0x000003e000067812 */ /* 0x000fe400078ec0ff */
[----:B--2---:R-:W-:Y:S02]  /*0200*/  LEA R0, R5, R2, 0x2 ;  /* 0x0000000205007211 */ /* 0x004fe400078e10ff */
[C---:B------:R-:W-:Y:S02]  /*0210*/  IADD3 R4, P0, R6.reuse, UR6, RZ ;  /* 0x0000000606047c10 */ /* 0x040fe4000ff1e0ff */
[----:B------:R-:W-:Y:S02]  /*0220*/  IADD3 R6, P2, R6, UR4, RZ ;  /* 0x0000000406067c10 */ /* 0x000fe4000ff5e0ff */
[----:B------:R-:W-:Y:S01]  /*0230*/  IADD3.X R5, RZ, UR7, RZ, P0, !PT ;  /* 0x00000007ff057c10 */ /* 0x000fe200087fe4ff */
[----:B------:R-:W-:Y:S01]  /*0240*/  ULDC.64 UR6, c[0x0][0x2d0] ;  /* 0x0000b40000067ab9 */ /* 0x000fe20000000a00 */
[----:B------:R-:W-:-:S02]  /*0250*/  LOP3.LUT R2, R3, 0x1f, RZ, 0xc0, !PT ;  /* 0x0000001f03027812 */ /* 0x000fc400078ec0ff */
[----:B------:R-:W-:Y:S01]  /*0260*/  IADD3.X R7, RZ, UR5, RZ, P2, !PT ;  /* 0x00000005ff077c10 */ /* 0x000fe200097fe4ff */
[----:B------:R-:W-:Y:S01]  /*0270*/  ULDC.64 UR4, c[0x0][0x268] ;  /* 0x00009a0000047ab9 */ /* 0x000fe20000000a00 */
[----:B------:R-:W-:Y:S02]  /*0280*/  ISETP.NE.U32.AND P2, PT, RZ, UR6, PT ;  /* 0x00000006ff007c0c */ /* 0x000fe4000bf45070 */
[----:B------:R-:W-:Y:S02]  /*0290*/  SHF.L.U32 R10, R2, 0x5, RZ ;  /* 0x00000005020a7819 */ /* 0x000fe400000006ff */
[----:B------:R-:W-:Y:S02]  /*02a0*/  ISETP.NE.AND.EX P2, PT, RZ, UR7, PT, P2 ;  /* 0x00000007ff007c0c */ /* 0x000fe4000bf45320 */
[C---:B------:R-:W-:Y:S02]  /*02b0*/  IADD3 R8, P3, R10.reuse, UR4, RZ ;  /* 0x000000040a087c10 */ /* 0x040fe4000ff7e0ff */
[----:B------:R-:W-:-:S02]  /*02c0*/  IADD3 R10, P4, R10, UR6, RZ ;  /* 0x000000060a0a7c10 */ /* 0x000fc4000ff9e0ff */
        /* <DEDUP_REMOVED lines=20> */
[----:B------:R-:W-:Y:S01]  /*0410*/  IADD3.X R11, RZ, UR7, RZ, P4, !PT ;  /* 0x00000007ff0b7c10 */ /* 0x000fe2000a7fe4ff */
[----:B------:R-:W-:Y:S01]  /*0420*/  ULDC UR6, c[0x0][0x214] ;  /* 0x0000850000067ab9 */ /* 0x000fe20000000800 */
[----:B------:R-:W-:Y:S01]  /*0430*/  IADD3.X R9, RZ, UR5, RZ, P3, !PT ;  /* 0x00000005ff097c10 */ /* 0x000fe20009ffe4ff */
[----:B------:R-:W-:Y:S01]  /*0440*/  ULDC.64 UR4, c[0x0][0x208] ;  /* 0x0000820000047ab9 */ /* 0x000fe20000000a00 */
[----:B-1----:R-:W-:Y:S01]  /*0450*/  LOP3.LUT P0, RZ, R12, UR8, RZ, 0xfc, !PT ;  /* 0x000000080cff7c12 */ /* 0x002fe2000f80fcff */
[----:B------:R0:W5:Y:S03]  /*0460*/  @P2 LDG.E.128 R56, desc[UR4][R10.64] ;  /* 0x000000040a382981 */ /* 0x000166000c1e1d00 */
[----:B------:R-:W-:Y:S01]  /*0470*/  LOP3.LUT P0, RZ, R13, UR9, RZ, 0xfc, P0 ;  /* 0x000000090dff7c12 */ /* 0x000fe2000800fcff */
        /* <DEDUP_REMOVED lines=19> */
[----:B------:R-:W-:-:S13]  /*05b0*/  ISETP.GE.AND P1, PT, R0, UR6, PT ;  /* 0x0000000600007c0c */ /* 0x000fda000bf26270 */
[----:B0-----:R-:W-:Y:S05]  /*05c0*/  @P1 EXIT ;  /* 0x000000000000194d */ /* 0x001fea0003800000 */
        /* <DEDUP_REMOVED lines=19> */
[----:B------:R0:W5:Y:S01]  /*0700*/  LDG.E.128 R172, desc[UR4][R8.64+0x1010] ;  /* 0x0010100408ac7981 */ /* 0x000162000c1e1d00 */
[----:B------:R-:W-:Y:S01]  /*0710*/  ISETP.NE.U32.AND P1, PT, R12, RZ, PT ;  /* 0x000000ff0c00720c */ /* 0x000fe20003f25070 */
[----:B------:R-:W-:Y:S01]  /*0720*/  ULDC.U8 UR6, c[0x0][0x2a0] ;  /* 0x0000a80000067ab9 */ /* 0x000fe20000000000 */
[----:B------:R-:W-:Y:S01]  /*0730*/  ULDC UR7, c[0x0][0x2d8] ;  /* 0x0000b60000077ab9 */ /* 0x000fe20000000800 */
[----:B------:R-:W-:Y:S01]  /*0740*/  ISETP.NE.AND P5, PT, RZ, UR6, PT ;  /* 0x00000006ff007c0c */ /* 0x000fe2000bfa5270 */
[----:B------:R-:W-:Y:S01]  /*0750*/  ULDC UR6, c[0x0][0x218] ;  /* 0x0000860000067ab9 */ /* 0x000fe20000000800 */
[----:B------:R-:W-:Y:S01]  /*0760*/  ISETP.NE.AND.EX P1, PT, R13, RZ, PT, P1 ;  /* 0x000000ff0d00720c */ /* 0x000fe20003f25310 */
[----:B------:R-:W-:Y:S01]  /*0770*/  ULDC.64 UR8, c[0x0][0x230] ;  /* 0x00008c0000087ab9 */ /* 0x000fe20000000a00 */
[----:B------:R-:W-:-:S11]  /*0780*/  ULDC.64 UR10, c[0x0][0x228] ;  /* 0x00008a00000a7ab9 */ /* 0x000fd60000000a00 */
.L_x_7290:
[----:B------:R-:W-:Y:S01]  /*0790*/  ISETP.NE.U32.AND P2, PT, RZ, UR8, PT ;  /* 0x00000008ff007c0c */ /* 0x000fe2000bf45070 */
[----:B01----:R-:W0:Y:S01]  /*07a0*/  LDC.64 R8, c[0x0][0x220] ;  /* 0x00008800ff087b82 */ /* 0x003e220000000a00 */
        /* <DEDUP_REMOVED lines=23> */
.L_x_7130:
[----:B-----5:R-:W-:-:S05]  /*0920*/  SHF.L.U32 R4, R180, 0x10, RZ ;  /* 0x00000010b4047819 */ /* 0x020fca00000006ff */
[----:B------:R-:W-:Y:S01]  /*0930*/  FADD.FTZ R219, R219, R4 ;  /* 0x00000004dbdb7221 */ /* 0x000fe20000010000 */
[----:B------:R-:W-:Y:S06]  /*0940*/  BRA `(.L_x_7131) ;  /* 0x0000000000107947 */ /* 0x000fec0003800000 */
.L_x_7129:
[----:B-----5:R-:W-:Y:S02]  /*0950*/  SHF.L.U32 R4, R176, 0x10, RZ ;  /* 0x00000010b0047819 */ /* 0x020fe400000006ff */
[----:B------:R-:W-:-:S03]  /*0960*/  @P2 SHF.L.U32 R10, R180, 0x10, RZ ;  /* 0x00000010b40a2819 */ /* 0x000fc600000006ff */
[----:B------:R-:W-:-:S04]  /*0970*/  FADD.FTZ R219, R219, R4 ;  /* 0x00000004dbdb7221 */ /* 0x000fc80000010000 */
[----:B------:R-:W-:-:S07]  /*0980*/  @P2 FADD.FTZ R219, R219, R10 ;  /* 0x0000000adbdb2221 */ /* 0x000fce0000010000 */
.L_x_7131:
[----:B------:R-:W-:-:S04]  /*0990*/  F2FP.BF16.F32.PACK_AB R3, RZ, R219 ;  /* 0x000000dbff03723e */ /* 0x000fc800000010ff */
[----:B------:R-:W-:-:S07]  /*09a0*/  PRMT R184, R3, 0x7610, R184 ;  /* 0x0000761003b87816 */ /* 0x000fce00000000b8 */
.L_x_7132:
[----:B------:R-:W-:Y:S01]  /*09b0*/  SHF.L.U32 R214, R214, 0x10, RZ ;  /* 0x00000010d6d67819 */ /* 0x000fe200000006ff */
[----:B------:R-:W-:Y:S06]  /*09c0*/  @P3 BRA `(.L_x_7133) ;  /* 0x0000000000243947 */ /* 0x000fec0003800000 */
[----:B------:R-:W-:-:S04]  /*09d0*/  ISETP.NE.U32.AND P4, PT, RZ, UR8, PT ;  /* 0x00000008ff007c0c */ /* 0x000fc8000bf85070 */
[----:B------:R-:W-:-:S13]  /*09e0*/  ISETP.NE.AND.EX P4, PT, RZ, UR9, PT, P4 ;  /* 0x00000009ff007c0c */ /* 0x000fda000bf85340 */
[----:B------:R-:W-:Y:S05]  /*09f0*/  @P4 BRA `(.L_x_7134) ;  /* 0x0000000000084947 */ /* 0x000fea0003800000 */
[----:B------:R-:W-:Y:S05]  /*0a00*/  @P0 BRA `(.L_x_7135) ;  /* 0x00000000002c0947 */ /* 0x000fea0003800000 */
[----:B------:R-:W-:Y:S05]  /*0a10*/  BRA `(.L_x_7136) ;  /* 0x0000000000307947 */ /* 0x000fea0003800000 */
.L_x_7134:
[----:B-----5:R-:W-:-:S04]  /*0a20*/  PRMT R3, R180, 0x7632, R3 ;  /* 0x00007632b4037816 */ /* 0x020fc80000000003 */
[----:B------:R-:W-:-:S05]  /*0a30*/  SHF.L.U32 R3, R3, 0x10, RZ ;  /* 0x0000001003037819 */ /* 0x000fca00000006ff */
[----:B------:R-:W-:Y:S01]  /*0a40*/  FADD.FTZ R214, R214, R3 ;  /* 0x00000003d6d67221 */ /* 0x000fe20000010000 */
[----:B------:R-:W-:Y:S06]  /*0a50*/  BRA `(.L_x_7135) ;  /* 0x0000000000187947 */ /* 0x000fec0003800000 */
.L_x_7133:
[----:B-----5:R-:W-:Y:S02]  /*0a60*/  PRMT R3, R176, 0x7632, R3 ;  /* 0x00007632b0037816 */ /* 0x020fe40000000003 */
[----:B------:R-:W-:Y:S02]  /*0a70*/  @P2 PRMT R4, R180, 0x7632, R4 ;  /* 0x00007632b4042816 */ /* 0x000fe40000000004 */
[----:B------:R-:W-:Y:S02]  /*0a80*/  SHF.L.U32 R3, R3, 0x10, RZ ;  /* 0x0000001003037819 */ /* 0x000fe400000006ff */
[----:B------:R-:W-:-:S03]  /*0a90*/  @P2 SHF.L.U32 R11, R4, 0x10, RZ ;  /* 0x00000010040b2819 */ /* 0x000fc600000006ff */
[----:B------:R-:W-:-:S04]  /*0aa0*/  FADD.FTZ R214, R214, R3 ;  /* 0x00000003d6d67221 */ /* 0x000fc80000010000 */
[----:B------:R-:W-:-:S07]  /*0ab0*/  @P2 FADD.FTZ R214, R214, R11 ;  /* 0x0000000bd6d62221 */ /* 0x000fce0000010000 */
.L_x_7135:
[----:B------:R-:W-:-:S04]  /*0ac0*/  F2FP.BF16.F32.PACK_AB R3, RZ, R214 ;  /* 0x000000d6ff03723e */ /* 0x000fc800000010ff */
[----:B------:R-:W-:-:S07]  /*0ad0*/  PRMT R184, R184, 0x5410, R3 ;  /* 0x00005410b8b87816 */ /* 0x000fce0000000003 */
.L_x_7136:
        /* <DEDUP_REMOVED lines=8> */
.L_x_7138:
[----:B-----5:R-:W-:-:S05]  /*0b60*/  SHF.L.U32 R3, R181, 0x10, RZ ;  /* 0x00000010b5037819 */ /* 0x020fca00000006ff */
[----:B------:R-:W-:Y:S01]  /*0b70*/  FADD.FTZ R200, R200, R3 ;  /* 0x00000003c8c87221 */ /* 0x000fe20000010000 */
[----:B------:R-:W-:Y:S06]  /*0b80*/  BRA `(.L_x_7139) ;  /* 0x0000000000107947 */ /* 0x000fec0003800000 */
.L_x_7137:
[----:B-----5:R-:W-:Y:S02]  /*0b90*/  SHF.L.U32 R3, R177, 0x10, RZ ;  /* 0x00000010b1037819 */ /* 0x020fe400000006ff */
[----:B------:R-:W-:-:S03]  /*0ba0*/  @P2 SHF.L.U32 R11, R181, 0x10, RZ ;  /* 0x00000010b50b2819 */ /* 0x000fc600000006ff */
[----:B------:R-:W-:-:S04]  /*0bb0*/  FADD.FTZ R200, R200, R3 ;  /* 0x00000003c8c87221 */ /* 0x000fc80000010000 */
[----:B------:R-:W-:-:S07]  /*0bc0*/  @P2 FADD.FTZ R200, R200, R11 ;  /* 0x0000000bc8c82221 */ /* 0x000fce0000010000 */
.L_x_7139:
[----:B------:R-:W-:-:S04]  /*0bd0*/  F2FP.BF16.F32.PACK_AB R3, RZ, R200 ;  /* 0x000000c8ff03723e */ /* 0x000fc800000010ff */
[----:B------:R-:W-:-:S07]  /*0be0*/  PRMT R185, R3, 0x7610, R185 ;  /* 0x0000761003b97816 */ /* 0x000fce00000000b9 */
.L_x_7140:
[----:B------:R-:W-:Y:S01]  /*0bf0*/  SHF.L.U32 R216, R5, 0x10, RZ ;  /* 0x0000001005d87819 */ /* 0x000fe200000006ff */
[----:B------:R-:W-:Y:S06]  /*0c00*/  @P3 BRA `(.L_x_7141) ;  /* 0x0000000000243947 */ /* 0x000fec0003800000 */
[----:B------:R-:W-:-:S04]  /*0c10*/  ISETP.NE.U32.AND P4, PT, RZ, UR8, PT ;  /* 0x00000008ff007c0c */ /* 0x000fc8000bf85070 */
[----:B------:R-:W-:-:S13]  /*0c20*/  ISETP.NE.AND.EX P4, PT, RZ, UR9, PT, P4 ;  /* 0x00000009ff007c0c */ /* 0x000fda000bf85340 */
[----:B------:R-:W-:Y:S05]  /*0c30*/  @P4 BRA `(.L_x_7142) ;  /* 0x0000000000084947 */ /* 0x000fea0003800000 */
[----:B------:R-:W-:Y:S05]  /*0c40*/  @P0 BRA `(.L_x_7143) ;  /* 0x00000000002c0947 */ /* 0x000fea0003800000 */
[----:B------:R-:W-:Y:S05]  /*0c50*/  BRA `(.L_x_7144) ;  /* 0x0000000000307947 */ /* 0x000fea0003800000 */
.L_x_7142:
[----:B-----5:R-:W-:-:S04]  /*0c60*/  PRMT R3, R181, 0x7632, R3 ;  /* 0x00007632b5037816 */ /* 0x020fc80000000003 */
[----:B------:R-:W-:-:S05]  /*0c70*/  SHF.L.U32 R3, R3, 0x10, RZ ;  /* 0x0000001003037819 */ /* 0x000fca00000006ff */
[----:B------:R-:W-:Y:S01]  /*0c80*/  FADD.FTZ R216, R216, R3 ;  /* 0x00000003d8d87221 */ /* 0x000fe20000010000 */
[----:B------:R-:W-:Y:S06]  /*0c90*/  BRA `(.L_x_7143) ;  /* 0x0000000000187947 */ /* 0x000fec0003800000 */
.L_x_7141:
[----:B-----5:R-:W-:Y:S02]  /*0ca0*/  PRMT R3, R177, 0x7632, R3 ;  /* 0x00007632b1037816 */ /* 0x020fe40000000003 */
[----:B------:R-:W-:Y:S02]  /*0cb0*/  @P2 PRMT R4, R181, 0x7632, R4 ;  /* 0x00007632b5042816 */ /* 0x000fe40000000004 */
[----:B------:R-:W-:Y:S02]  /*0cc0*/  SHF.L.U32 R3, R3, 0x10, RZ ;  /* 0x0000001003037819 */ /* 0x000fe400000006ff */
[----:B------:R-:W-:-:S03]  /*0cd0*/  @P2 SHF.L.U32 R5, R4, 0x10, RZ ;  /* 0x0000001004052819 */ /* 0x000fc600000006ff */
[----:B------:R-:W-:-:S04]  /*0ce0*/  FADD.FTZ R216, R216, R3 ;  /* 0x00000003d8d87221 */ /* 0x000fc80000010000 */
[----:B------:R-:W-:-:S07]  /*0cf0*/  @P2 FADD.FTZ R216, R216, R5 ;  /* 0x00000005d8d82221 */ /* 0x000fce0000010000 */
.L_x_7143:
[----:B------:R-:W-:-:S04]  /*0d00*/  F2FP.BF16.F32.PACK_AB R3, RZ, R216 ;  /* 0x000000d8ff03723e */ /* 0x000fc800000010ff */
[----:B------:R-:W-:-:S07]  /*0d10*/  PRMT R185, R185, 0x5410, R3 ;  /* 0x00005410b9b97816 */ /* 0x000fce0000000003 */
.L_x_7144:
        /* <DEDUP_REMOVED lines=8> */
.L_x_7146:
[----:B-----5:R-:W-:-:S04]  /*0da0*/  IMAD.U32 R3, R182, 0x10000, RZ ;  /* 0x00010000b6037824 */ /* 0x020fc800078e00ff */
[----:B------:R-:W-:Y:S01]  /*0db0*/  FADD.FTZ R194, R194, R3 ;  /* 0x00000003c2c27221 */ /* 0x000fe20000010000 */
[----:B------:R-:W-:Y:S06]  /*0dc0*/  BRA `(.L_x_7147) ;  /* 0x0000000000107947 */ /* 0x000fec0003800000 */
.L_x_7145:
[----:B-----5:R-:W-:Y:S02]  /*0dd0*/  SHF.L.U32 R3, R178, 0x10, RZ ;  /* 0x00000010b2037819 */ /* 0x020fe400000006ff */
[----:B------:R-:W-:-:S03]  /*0de0*/  @P2 SHF.L.U32 R5, R182, 0x10, RZ ;  /* 0x00000010b6052819 */ /* 0x000fc600000006ff */
[----:B------:R-:W-:-:S04]  /*0df0*/  FADD.FTZ R194, R194, R3 ;  /* 0x00000003c2c27221 */ /* 0x000fc80000010000 */
[----:B------:R-:W-:-:S07]  /*0e00*/  @P2 FADD.FTZ R194, R194, R5 ;  /* 0x00000005c2c22221 */ /* 0x000fce0000010000 */
.L_x_7147:
[----:B------:R-:W-:-:S04]  /*0e10*/  F2FP.BF16.F32.PACK_AB R3, RZ, R194 ;  /* 0x000000c2ff03723e */ /* 0x000fc800000010ff */
[----:B------:R-:W-:-:S07]  /*0e20*/  PRMT R186, R3, 0x7610, R186 ;  /* 0x0000761003ba7816 */ /* 0x000fce00000000ba */
.L_x_7148:
[----:B------:R-:W-:Y:S01]  /*0e30*/  SHF.L.U32 R13, R6, 0x10, RZ ;  /* 0x00000010060d7819 */ /* 0x000fe200000006ff */
[----:B------:R-:W-:Y:S06]  /*0e40*/  @P3 BRA `(.L_x_7149) ;  /* 0x0000000000243947 */ /* 0x000fec0003800000 */
[----:B------:R-:W-:-:S04]  /*0e50*/  ISETP.NE.U32.AND P4, PT, RZ, UR8, PT ;  /* 0x00000008ff007c0c */ /* 0x000fc8000bf85070 */
[----:B------:R-:W-:-:S13]  /*0e60*/  ISETP.NE.AND.EX P4, PT, RZ, UR9, PT, P4 ;  /* 0x00000009ff007c0c */ /* 0x000fda000bf85340 */
[----:B------:R-:W-:Y:S05]  /*0e70*/  @P4 BRA `(.L_x_7150) ;  /* 0x0000000000084947 */ /* 0x000fea0003800000 */
[----:B------:R-:W-:Y:S05]  /*0e80*/  @P0 BRA `(.L_x_7151) ;  /* 0x00000000002c0947 */ /* 0x000fea0003800000 */
[----:B------:R-:W-:Y:S05]  /*0e90*/  BRA `(.L_x_7152) ;  /* 0x0000000000307947 */ /* 0x000fea0003800000 */
.L_x_7150:
[----:B-----5:R-:W-:-:S04]  /*0ea0*/  PRMT R3, R182, 0x7632, R3 ;  /* 0x00007632b6037816 */ /* 0x020fc80000000003 */
[----:B------:R-:W-:-:S05]  /*0eb0*/  SHF.L.U32 R4, R3, 0x10, RZ ;  /* 0x0000001003047819 */ /* 0x000fca00000006ff */
[----:B------:R-:W-:Y:S01]  /*0ec0*/  FADD.FTZ R13, R13, R4 ;  /* 0x000000040d0d7221 */ /* 0x000fe20000010000 */
[----:B------:R-:W-:Y:S06]  /*0ed0*/  BRA `(.L_x_7151) ;  /* 0x0000000000187947 */ /* 0x000fec0003800000 */
.L_x_7149:
[----:B-----5:R-:W-:Y:S02]  /*0ee0*/  PRMT R3, R178, 0x7632, R3 ;  /* 0x00007632b2037816 */ /* 0x020fe40000000003 */
[----:B------:R-:W-:Y:S02]  /*0ef0*/  @P2 PRMT R5, R182, 0x7632, R5 ;  /* 0x00007632b6052816 */ /* 0x000fe40000000005 */
[----:B------:R-:W-:Y:S02]  /*0f00*/  SHF.L.U32 R4, R3, 0x10, RZ ;  /* 0x0000001003047819 */ /* 0x000fe400000006ff */
[----:B------:R-:W-:-:S03]  /*0f10*/  @P2 SHF.L.U32 R6, R5, 0x10, RZ ;  /* 0x0000001005062819 */ /* 0x000fc600000006ff */
[----:B------:R-:W-:-:S04]  /*0f20*/  FADD.FTZ R13, R13, R4 ;  /* 0x000000040d0d7221 */ /* 0x000fc80000010000 */
[----:B------:R-:W-:-:S07]  /*0f30*/  @P2 FADD.FTZ R13, R13, R6 ;  /* 0x000000060d0d2221 */ /* 0x000fce0000010000 */
.L_x_7151:
[----:B------:R-:W-:-:S04]  /*0f40*/  F2FP.BF16.F32.PACK_AB R3, RZ, R13 ;  /* 0x0000000dff03723e */ /* 0x000fc800000010ff */
[----:B------:R-:W-:-:S07]  /*0f50*/  PRMT R186, R186, 0x5410, R3 ;  /* 0x00005410baba7816 */ /* 0x000fce0000000003 */
.L_x_7152:
        /* <DEDUP_REMOVED lines=8> */
.L_x_7154:
[----:B-----5:R-:W-:-:S05]  /*0fe0*/  SHF.L.U32 R3, R183, 0x10, RZ ;  /* 0x00000010b7037819 */ /* 0x020fca00000006ff */
[----:B------:R-:W-:Y:S01]  /*0ff0*/  FADD.FTZ R192, R192, R3 ;  /* 0x00000003c0c07221 */ /* 0x000fe20000010000 */
[----:B------:R-:W-:Y:S06]  /*1000*/  BRA `(.L_x_7155) ;  /* 0x0000000000107947 */ /* 0x000fec0003800000 */
.L_x_7153:
[----:B-----5:R-:W-:Y:S02]  /*1010*/  SHF.L.U32 R3, R179, 0x10, RZ ;  /* 0x00000010b3037819 */ /* 0x020fe400000006ff */
[----:B------:R-:W-:-:S03]  /*1020*/  @P2 SHF.L.U32 R5, R183, 0x10, RZ ;  /* 0x00000010b7052819 */ /* 0x000fc600000006ff */
[----:B------:R-:W-:-:S04]  /*1030*/  FADD.FTZ R192, R192, R3 ;  /* 0x00000003c0c07221 */ /* 0x000fc80000010000 */
[----:B------:R-:W-:-:S07]  /*1040*/  @P2 FADD.FTZ R192, R192, R5 ;  /* 0x00000005c0c02221 */ /* 0x000fce0000010000 */
.L_x_7155:
[----:B------:R-:W-:-:S04]  /*1050*/  F2FP.BF16.F32.PACK_AB R3, RZ, R192 ;  /* 0x000000c0ff03723e */ /* 0x000fc800000010ff */
[----:B------:R-:W-:-:S07]  /*1060*/  PRMT R187, R3, 0x7610, R187 ;  /* 0x0000761003bb7816 */ /* 0x000fce00000000bb */
.L_x_7156:
[----:B------:R-:W-:Y:S01]  /*1070*/  SHF.L.U32 R190, R7, 0x10, RZ ;  /* 0x0000001007be7819 */ /* 0x000fe200000006ff */
[----:B------:R-:W-:Y:S06]  /*1080*/  @P3 BRA `(.L_x_7157) ;  /* 0x0000000000243947 */ /* 0x000fec0003800000 */
[----:B------:R-:W-:-:S04]  /*1090*/  ISETP.NE.U32.AND P4, PT, RZ, UR8, PT ;  /* 0x00000008ff007c0c */ /* 0x000fc8000bf85070 */
[----:B------:R-:W-:-:S13]  /*10a0*/  ISETP.NE.AND.EX P4, PT, RZ, UR9, PT, P4 ;  /* 0x00000009ff007c0c */ /* 0x000fda000bf85340 */
[----:B------:R-:W-:Y:S05]  /*10b0*/  @P4 BRA `(.L_x_7158) ;  /* 0x0000000000084947 */ /* 0x000fea0003800000 */
[----:B------:R-:W-:Y:S05]  /*10c0*/  @P0 BRA `(.L_x_7159) ;  /* 0x00000000002c0947 */ /* 0x000fea0003800000 */
[----:B------:R-:W-:Y:S05]  /*10d0*/  BRA `(.L_x_7160) ;  /* 0x0000000000307947 */ /* 0x000fea0003800000 */
.L_x_7158:
[----:B-----5:R-:W-:-:S04]  /*10e0*/  PRMT R3, R183, 0x7632, R3 ;  /* 0x00007632b7037816 */ /* 0x020fc80000000003 */
[----:B------:R-:W-:-:S05]  /*10f0*/  SHF.L.U32 R3, R3, 0x10, RZ ;  /* 0x0000001003037819 */ /* 0x000fca00000006ff */
[----:B------:R-:W-:Y:S01]  /*1100*/  FADD.FTZ R190, R190, R3 ;  /* 0x00000003bebe7221 */ /* 0x000fe20000010000 */
[----:B------:R-:W-:Y:S06]  /*1110*/  BRA `(.L_x_7159) ;  /* 0x0000000000187947 */ /* 0x000fec0003800000 */
.L_x_7157:
[----:B-----5:R-:W-:Y:S02]  /*1120*/  PRMT R3, R179, 0x7632, R3 ;  /* 0x00007632b3037816 */ /* 0x020fe40000000003 */
[----:B------:R-:W-:Y:S02]  /*1130*/  @P2 PRMT R4, R183, 0x7632, R4 ;  /* 0x00007632b7042816 */ /* 0x000fe40000000004 */
[----:B------:R-:W-:Y:S02]  /*1140*/  SHF.L.U32 R3, R3, 0x10, RZ ;  /* 0x0000001003037819 */ /* 0x000fe400000006ff */
[----:B------:R-:W-:-:S03]  /*1150*/  @P2 SHF.L.U32 R5, R4, 0x10, RZ ;  /* 0x0000001004052819 */ /* 0x000fc600000006ff */
[----:B------:R-:W-:-:S04]  /*1160*/  FADD.FTZ R190, R190, R3 ;  /* 0x00000003bebe7221 */ /* 0x000fc80000010000 */
[----:B------:R-:W-:-:S07]  /*1170*/  @P2 FADD.FTZ R190, R190, R5 ;  /* 0x00000005bebe2221 */ /* 0x000fce0000010000 */
.L_x_7159:
[----:B------:R-:W-:-:S04]  /*1180*/  F2FP.BF16.F32.PACK_AB R3, RZ, R190 ;  /* 0x000000beff03723e */ /* 0x000fc800000010ff */
[----:B------:R-:W-:-:S07]  /*1190*/  PRMT R187, R187, 0x5410, R3 ;  /* 0x00005410bbbb7816 */ /* 0x000fce0000000003 */
.L_x_7160:
        /* <DEDUP_REMOVED lines=20> */
.L_x_7162:
[----:B-----5:R-:W-:-:S05]  /*12e0*/  SHF.L.U32 R4, R180, 0x10, RZ ;  /* 0x00000010b4047819 */ /* 0x020fca00000006ff */
[----:B------:R-:W-:Y:S01]  /*12f0*/  FADD.FTZ R197, R4, R197 ;  /* 0x000000c504c57221 */ /* 0x000fe20000010000 */
[----:B------:R-:W-:Y:S06]  /*1300*/  BRA `(.L_x_7163) ;  /* 0x0000000000107947 */ /* 0x000fec0003800000 */
.L_x_7161:
[----:B-----5:R-:W-:Y:S02]  /*1310*/  SHF.L.U32 R4, R176, 0x10, RZ ;  /* 0x00000010b0047819 */ /* 0x020fe400000006ff */
[----:B------:R-:W-:-:S03]  /*1320*/  @P2 SHF.L.U32 R10, R180, 0x10, RZ ;  /* 0x00000010b40a2819 */ /* 0x000fc600000006ff */
[----:B------:R-:W-:-:S04]  /*1330*/  FADD.FTZ R197, R4, R197 ;  /* 0x000000c504c57221 */ /* 0x000fc80000010000 */
[----:B------:R-:W-:-:S07]  /*1340*/  @P2 FADD.FTZ R197, R10, R197 ;  /* 0x000000c50ac52221 */ /* 0x000fce0000010000 */
.L_x_7163:
[----:B------:R-:W-:-:S04]  /*1350*/  F2FP.BF16.F32.PACK_AB R4, RZ, R197 ;  /* 0x000000c5ff04723e */ /* 0x000fc800000010ff */
[----:B------:R-:W-:-:S07]  /*1360*/  PRMT R184, R4, 0x7610, R184 ;  /* 0x0000761004b87816 */ /* 0x000fce00000000b8 */
.L_x_7164:
[----:B------:R-:W-:Y:S01]  /*1370*/  SHF.L.U32 R196, R196, 0x10, RZ ;  /* 0x00000010c4c47819 */ /* 0x000fe200000006ff */
[----:B------:R-:W-:Y:S06]  /*1380*/  @P3 BRA `(.L_x_7165) ;  /* 0x0000000000243947 */ /* 0x000fec0003800000 */
[----:B------:R-:W-:-:S04]  /*1390*/  ISETP.NE.U32.AND P4, PT, RZ, UR8, PT ;  /* 0x00000008ff007c0c */ /* 0x000fc8000bf85070 */
[----:B------:R-:W-:-:S13]  /*13a0*/  ISETP.NE.AND.EX P4, PT, RZ, UR9, PT, P4 ;  /* 0x00000009ff007c0c */ /* 0x000fda000bf85340 */
[----:B------:R-:W-:Y:S05]  /*13b0*/  @P4 BRA `(.L_x_7166) ;  /* 0x0000000000084947 */ /* 0x000fea0003800000 */
[----:B------:R-:W-:Y:S05]  /*13c0*/  @P0 BRA `(.L_x_7167) ;  /* 0x00000000002c0947 */ /* 0x000fea0003800000 */
[----:B------:R-:W-:Y:S05]  /*13d0*/  BRA `(.L_x_7168) ;  /* 0x0000000000307947 */ /* 0x000fea0003800000 */
.L_x_7166:
[----:B-----5:R-:W-:-:S04]  /*13e0*/  PRMT R4, R180, 0x7632, R4 ;  /* 0x00007632b4047816 */ /* 0x020fc80000000004 */
[----:B------:R-:W-:-:S05]  /*13f0*/  SHF.L.U32 R11, R4, 0x10, RZ ;  /* 0x00000010040b7819 */ /* 0x000fca00000006ff */
[----:B------:R-:W-:Y:S01]  /*1400*/  FADD.FTZ R196, R196, R11 ;  /* 0x0000000bc4c47221 */ /* 0x000fe20000010000 */
[----:B------:R-:W-:Y:S06]  /*1410*/  BRA `(.L_x_7167) ;  /* 0x0000000000187947 */ /* 0x000fec0003800000 */
.L_x_7165:
[----:B-----5:R-:W-:Y:S02]  /*1420*/  PRMT R4, R176, 0x7632, R4 ;  /* 0x00007632b0047816 */ /* 0x020fe40000000004 */
[----:B------:R-:W-:-:S03]  /*1430*/  @P2 PRMT R10, R180, 0x7632, R10 ;  /* 0x00007632b40a2816 */ /* 0x000fc6000000000a */
[----:B------:R-:W-:Y:S01]  /*1440*/  IMAD.U32 R11, R4, 0x10000, RZ ;  /* 0x00010000040b7824 */ /* 0x000fe200078e00ff */
[----:B------:R-:W-:-:S03]  /*1450*/  @P2 SHF.L.U32 R15, R10, 0x10, RZ ;  /* 0x000000100a0f2819 */ /* 0x000fc600000006ff */
[----:B------:R-:W-:-:S04]  /*1460*/  FADD.FTZ R196, R196, R11 ;  /* 0x0000000bc4c47221 */ /* 0x000fc80000010000 */
[----:B------:R-:W-:-:S07]  /*1470*/  @P2 FADD.FTZ R196, R196, R15 ;  /* 0x0000000fc4c42221 */ /* 0x000fce0000010000 */
.L_x_7167:
[----:B------:R-:W-:-:S04]  /*1480*/  F2FP.BF16.F32.PACK_AB R4, RZ, R196 ;  /* 0x000000c4ff04723e */ /* 0x000fc800000010ff */
[----:B------:R-:W-:-:S07]  /*1490*/  PRMT R184, R184, 0x5410, R4 ;  /* 0x00005410b8b87816 */ /* 0x000fce0000000004 */
.L_x_7168:
        /* <DEDUP_REMOVED lines=8> */
.L_x_7170:
[----:B-----5:R-:W-:-:S05]  /*1520*/  SHF.L.U32 R4, R181, 0x10, RZ ;  /* 0x00000010b5047819 */ /* 0x020fca00000006ff */
[----:B------:R-:W-:Y:S01]  /*1530*/  FADD.FTZ R199, R4, R199 ;  /* 0x000000c704c77221 */ /* 0x000fe20000010000 */
[----:B------:R-:W-:Y:S06]  /*1540*/  BRA `(.L_x_7171) ;  /* 0x0000000000107947 */ /* 0x000fec0003800000 */
.L_x_7169:
[----:B-----5:R-:W-:Y:S02]  /*1550*/  SHF.L.U32 R4, R177, 0x10, RZ ;  /* 0x00000010b1047819 */ /* 0x020fe400000006ff */
[----:B------:R-:W-:-:S03]  /*1560*/  @P2 SHF.L.U32 R10, R181, 0x10, RZ ;  /* 0x00000010b50a2819 */ /* 0x000fc600000006ff */
[----:B------:R-:W-:-:S04]  /*1570*/  FADD.FTZ R199, R4, R199 ;  /* 0x000000c704c77221 */ /* 0x000fc80000010000 */
[----:B------:R-:W-:-:S07]  /*1580*/  @P2 FADD.FTZ R199, R10, R199 ;  /* 0x000000c70ac72221 */ /* 0x000fce0000010000 */
.L_x_7171:
[----:B------:R-:W-:-:S04]  /*1590*/  F2FP.BF16.F32.PACK_AB R4, RZ, R199 ;  /* 0x000000c7ff04723e */ /* 0x000fc800000010ff */
[----:B------:R-:W-:-:S07]  /*15a0*/  PRMT R185, R4, 0x7610, R185 ;  /* 0x0000761004b97816 */ /* 0x000fce00000000b9 */
.L_x_7172:
[----:B------:R-:W-:Y:S01]  /*15b0*/  SHF.L.U32 R198, R5, 0x10, RZ ;  /* 0x0000001005c67819 */ /* 0x000fe200000006ff */
[----:B------:R-:W-:Y:S06]  /*15c0*/  @P3 BRA `(.L_x_7173) ;  /* 0x0000000000243947 */ /* 0x000fec0003800000 */
[----:B------:R-:W-:-:S04]  /*15d0*/  ISETP.NE.U32.AND P4, PT, RZ, UR8, PT ;  /* 0x00000008ff007c0c */ /* 0x000fc8000bf85070 */
[----:B------:R-:W-:-:S13]  /*15e0*/  ISETP.NE.AND.EX P4, PT, RZ, UR9, PT, P4 ;  /* 0x00000009ff007c0c */ /* 0x000fda000bf85340 */
[----:B------:R-:W-:Y:S05]  /*15f0*/  @P4 BRA `(.L_x_7174) ;  /* 0x0000000000084947 */ /* 0x000fea0003800000 */
[----:B------:R-:W-:Y:S05]  /*1600*/  @P0 BRA `(.L_x_7175) ;  /* 0x00000000002c0947 */ /* 0x000fea0003800000 */
[----:B------:R-:W-:Y:S05]  /*1610*/  BRA `(.L_x_7176) ;  /* 0x0000000000307947 */ /* 0x000fea0003800000 */
.L_x_7174:
[----:B-----5:R-:W-:-:S04]  /*1620*/  PRMT R4, R181, 0x7632, R4 ;  /* 0x00007632b5047816 */ /* 0x020fc80000000004 */
[----:B------:R-:W-:-:S05]  /*1630*/  SHF.L.U32 R5, R4, 0x10, RZ ;  /* 0x0000001004057819 */ /* 0x000fca00000006ff */
[----:B------:R-:W-:Y:S01]  /*1640*/  FADD.FTZ R198, R198, R5 ;  /* 0x00000005c6c67221 */ /* 0x000fe20000010000 */
[----:B------:R-:W-:Y:S06]  /*1650*/  BRA `(.L_x_7175) ;  /* 0x0000000000187947 */ /* 0x000fec0003800000 */
.L_x_7173:
[----:B-----5:R-:W-:Y:S02]  /*1660*/  PRMT R4, R177, 0x7632, R4 ;  /* 0x00007632b1047816 */ /* 0x020fe40000000004 */
[----:B------:R-:W-:Y:S02]  /*1670*/  @P2 PRMT R10, R181, 0x7632, R10 ;  /* 0x00007632b50a2816 */ /* 0x000fe4000000000a */
[----:B------:R-:W-:Y:S02]  /*1680*/  SHF.L.U32 R5, R4, 0x10, RZ ;  /* 0x0000001004057819 */ /* 0x000fe400000006ff */
[----:B------:R-:W-:-:S03]  /*1690*/  @P2 SHF.L.U32 R11, R10, 0x10, RZ ;  /* 0x000000100a0b2819 */ /* 0x000fc600000006ff */
[----:B------:R-:W-:-:S04]  /*16a0*/  FADD.FTZ R198, R198, R5 ;  /* 0x00000005c6c67221 */ /* 0x000fc80000010000 */
[----:B------:R-:W-:-:S07]  /*16b0*/  @P2 FADD.FTZ R198, R198, R11 ;  /* 0x0000000bc6c62221 */ /* 0x000fce0000010000 */
.L_x_7175:
[----:B------:R-:W-:-:S04]  /*16c0*/  F2FP.BF16.F32.PACK_AB R4, RZ, R198 ;  /* 0x000000c6ff04723e */ /* 0x000fc800000010ff */
[----:B------:R-:W-:-:S07]  /*16d0*/  PRMT R185, R185, 0x5410, R4 ;  /* 0x00005410b9b97816 */ /* 0x000fce0000000004 */
.L_x_7176:
        /* <DEDUP_REMOVED lines=8> */
.L_x_7178:
[----:B-----5:R-:W-:-:S05]  /*1760*/  SHF.L.U32 R5, R182, 0x10, RZ ;  /* 0x00000010b6057819 */ /* 0x020fca00000006ff */
[----:B------:R-:W-:Y:S01]  /*1770*/  FADD.FTZ R252, R5, R252 ;  /* 0x000000fc05fc7221 */ /* 0x000fe20000010000 */
[----:B------:R-:W-:Y:S06]  /*1780*/  BRA `(.L_x_7179) ;  /* 0x0000000000107947 */ /* 0x000fec0003800000 */
.L_x_7177:
[----:B-----5:R-:W-:Y:S02]  /*1790*/  SHF.L.U32 R5, R178, 0x10, RZ ;  /* 0x00000010b2057819 */ /* 0x020fe400000006ff */
[----:B------:R-:W-:-:S03]  /*17a0*/  @P2 SHF.L.U32 R11, R182, 0x10, RZ ;  /* 0x00000010b60b2819 */ /* 0x000fc600000006ff */
[----:B------:R-:W-:-:S04]  /*17b0*/  FADD.FTZ R252, R5, R252 ;  /* 0x000000fc05fc7221 */ /* 0x000fc80000010000 */
[----:B------:R-:W-:-:S07]  /*17c0*/  @P2 FADD.FTZ R252, R11, R252 ;  /* 0x000000fc0bfc2221 */ /* 0x000fce0000010000 */
.L_x_7179:
[----:B------:R-:W-:-:S04]  /*17d0*/  F2FP.BF16.F32.PACK_AB R4, RZ, R252 ;  /* 0x000000fcff04723e */ /* 0x000fc800000010ff */
[----:B------:R-:W-:-:S07]  /*17e0*/  PRMT R186, R4, 0x7610, R186 ;  /* 0x0000761004ba7816 */ /* 0x000fce00000000ba */
.L_x_7180:
[----:B------:R-:W-:Y:S01]  /*17f0*/  SHF.L.U32 R202, R6, 0x10, RZ ;  /* 0x0000001006ca7819 */ /* 0x000fe200000006ff */
[----:B------:R-:W-:Y:S06]  /*1800*/  @P3 BRA `(.L_x_7181) ;  /* 0x0000000000243947 */ /* 0x000fec0003800000 */
[----:B------:R-:W-:-:S04]  /*1810*/  ISETP.NE.U32.AND P4, PT, RZ, UR8, PT ;  /* 0x00000008ff007c0c */ /* 0x000fc8000bf85070 */
[----:B------:R-:W-:-:S13]  /*1820*/  ISETP.NE.AND.EX P4, PT, RZ, UR9, PT, P4 ;  /* 0x00000009ff007c0c */ /* 0x000fda000bf85340 */
[----:B------:R-:W-:Y:S05]  /*1830*/  @P4 BRA `(.L_x_7182) ;  /* 0x0000000000084947 */ /* 0x000fea0003800000 */
[----:B------:R-:W-:Y:S05]  /*1840*/  @P0 BRA `(.L_x_7183) ;  /* 0x00000000002c0947 */ /* 0x000fea0003800000 */
[----:B------:R-:W-:Y:S05]  /*1850*/  BRA `(.L_x_7184) ;  /* 0x0000000000307947 */ /* 0x000fea0003800000 */
.L_x_7182:
[----:B-----5:R-:W-:-:S04]  /*1860*/  PRMT R4, R182, 0x7632, R4 ;  /* 0x00007632b6047816 */ /* 0x020fc80000000004 */
[----:B------:R-:W-:-:S05]  /*1870*/  SHF.L.U32 R5, R4, 0x10, RZ ;  /* 0x0000001004057819 */ /* 0x000fca00000006ff */
[----:B------:R-:W-:Y:S01]  /*1880*/  FADD.FTZ R202, R202, R5 ;  /* 0x00000005caca7221 */ /* 0x000fe20000010000 */
[----:B------:R-:W-:Y:S06]  /*1890*/  BRA `(.L_x_7183) ;  /* 0x0000000000187947 */ /* 0x000fec0003800000 */
.L_x_7181:
[----:B-----5:R-:W-:Y:S02]  /*18a0*/  PRMT R4, R178, 0x7632, R4 ;  /* 0x00007632b2047816 */ /* 0x020fe40000000004 */
[----:B------:R-:W-:Y:S02]  /*18b0*/  @P2 PRMT R6, R182, 0x7632, R6 ;  /* 0x00007632b6062816 */ /* 0x000fe40000000006 */
[----:B------:R-:W-:Y:S02]  /*18c0*/  SHF.L.U32 R5, R4, 0x10, RZ ;  /* 0x0000001004057819 */ /* 0x000fe400000006ff */
[----:B------:R-:W-:-:S03]  /*18d0*/  @P2 SHF.L.U32 R11, R6, 0x10, RZ ;  /* 0x00000010060b2819 */ /* 0x000fc600000006ff */
[----:B------:R-:W-:-:S04]  /*18e0*/  FADD.FTZ R202, R202, R5 ;  /* 0x00000005caca7221 */ /* 0x000fc80000010000 */
[----:B------:R-:W-:-:S07]  /*18f0*/  @P2 FADD.FTZ R202, R202, R11 ;  /* 0x0000000bcaca2221 */ /* 0x000fce0000010000 */
.L_x_7183:
[----:B------:R-:W-:-:S04]  /*1900*/  F2FP.BF16.F32.PACK_AB R4, RZ, R202 ;  /* 0x000000caff04723e */ /* 0x000fc800000010ff */
[----:B------:R-:W-:-:S07]  /*1910*/  PRMT R186, R186, 0x5410, R4 ;  /* 0x00005410baba7816 */ /* 0x000fce0000000004 */
.L_x_7184:
        /* <DEDUP_REMOVED lines=8> */
.L_x_7186:
[----:B-----5:R-:W-:-:S05]  /*19a0*/  SHF.L.U32 R5, R183, 0x10, RZ ;  /* 0x00000010b7057819 */ /* 0x020fca00000006ff */
[----:B------:R-:W-:Y:S01]  /*19b0*/  FADD.FTZ R250, R5, R250 ;  /* 0x000000fa05fa7221 */ /* 0x000fe20000010000 */
[----:B------:R-:W-:Y:S06]  /*19c0*/  BRA `(.L_x_7187) ;  /* 0x0000000000107947 */ /* 0x000fec0003800000 */
.L_x_7185:
[----:B-----5:R-:W-:Y:S02]  /*19d0*/  SHF.L.U32 R5, R179, 0x10, RZ ;  /* 0x00000010b3057819 */ /* 0x020fe400000006ff */
[----:B------:R-:W-:-:S03]  /*19e0*/  @P2 SHF.L.U32 R11, R183, 0x10, RZ ;  /* 0x00000010b70b2819 */ /* 0x000fc600000006ff */
[----:B------:R-:W-:-:S04]  /*19f0*/  FADD.FTZ R250, R5, R250 ;  /* 0x000000fa05fa7221 */ /* 0x000fc80000010000 */
[----:B------:R-:W-:-:S07]  /*1a00*/  @P2 FADD.FTZ R250, R11, R250 ;  /* 0x000000fa0bfa2221 */ /* 0x000fce0000010000 */
.L_x_7187:
[----:B------:R-:W-:-:S04]  /*1a10*/  F2FP.BF16.F32.PACK_AB R4, RZ, R250 ;  /* 0x000000faff04723e */ /* 0x000fc800000010ff */
[----:B------:R-:W-:-:S07]  /*1a20*/  PRMT R187, R4, 0x7610, R187 ;  /* 0x0000761004bb7816 */ /* 0x000fce00000000bb */
.L_x_7188:
[----:B------:R-:W-:Y:S01]  /*1a30*/  IMAD.U32 R210, R7, 0x10000, RZ ;  /* 0x0001000007d27824 */ /* 0x000fe200078e00ff */
[----:B------:R-:W-:Y:S06]  /*1a40*/  @P3 BRA `(.L_x_7189) ;  /* 0x0000000000243947 */ /* 0x000fec0003800000 */
[----:B------:R-:W-:-:S04]  /*1a50*/  ISETP.NE.U32.AND P4, PT, RZ, UR8, PT ;  /* 0x00000008ff007c0c */ /* 0x000fc8000bf85070 */
[----:B------:R-:W-:-:S13]  /*1a60*/  ISETP.NE.AND.EX P4, PT, RZ, UR9, PT, P4 ;  /* 0x00000009ff007c0c */ /* 0x000fda000bf85340 */
[----:B------:R-:W-:Y:S05]  /*1a70*/  @P4 BRA `(.L_x_7190) ;  /* 0x0000000000084947 */ /* 0x000fea0003800000 */
[----:B------:R-:W-:Y:S05]  /*1a80*/  @P0 BRA `(.L_x_7191) ;  /* 0x00000000002c0947 */ /* 0x000fea0003800000 */
[----:B------:R-:W-:Y:S05]  /*1a90*/  BRA `(.L_x_7192) ;  /* 0x0000000000307947 */ /* 0x000fea0003800000 */
.L_x_7190:
[----:B-----5:R-:W-:-:S04]  /*1aa0*/  PRMT R4, R183, 0x7632, R4 ;  /* 0x00007632b7047816 */ /* 0x020fc80000000004 */
[----:B------:R-:W-:-:S05]  /*1ab0*/  SHF.L.U32 R5, R4, 0x10, RZ ;  /* 0x0000001004057819 */ /* 0x000fca00000006ff */
[----:B------:R-:W-:Y:S01]  /*1ac0*/  FADD.FTZ R210, R210, R5 ;  /* 0x00000005d2d27221 */ /* 0x000fe20000010000 */
[----:B------:R-:W-:Y:S06]  /*1ad0*/  BRA `(.L_x_7191) ;  /* 0x0000000000187947 */ /* 0x000fec0003800000 */
.L_x_7189:
[----:B-----5:R-:W-:Y:S02]  /*1ae0*/  PRMT R4, R179, 0x7632, R4 ;  /* 0x00007632b3047816 */ /* 0x020fe40000000004 */
[----:B------:R-:W-:Y:S02]  /*1af0*/  @P2 PRMT R6, R183, 0x7632, R6 ;  /* 0x00007632b7062816 */ /* 0x000fe40000000006 */
[----:B------:R-:W-:Y:S02]  /*1b00*/  SHF.L.U32 R5, R4, 0x10, RZ ;  /* 0x0000001004057819 */ /* 0x000fe400000006ff */
[----:B------:R-:W-:-:S03]  /*1b10*/  @P2 SHF.L.U32 R7, R6, 0x10, RZ ;  /* 0x0000001006072819 */ /* 0x000fc600000006ff */
[----:B------:R-:W-:-:S04]  /*1b20*/  FADD.FTZ R210, R210, R5 ;  /* 0x00000005d2d27221 */ /* 0x000fc80000010000 */
[----:B------:R-:W-:-:S07]  /*1b30*/  @P2 FADD.FTZ R210, R210, R7 ;  /* 0x00000007d2d22221 */ /* 0x000fce0000010000 */
.L_x_7191:
[----:B------:R-:W-:-:S04]  /*1b40*/  F2FP.BF16.F32.PACK_AB R4, RZ, R210 ;  /* 0x000000d2ff04723e */ /* 0x000fc800000010ff */
[----:B------:R-:W-:-:S07]  /*1b50*/  PRMT R187, R187, 0x5410, R4 ;  /* 0x00005410bbbb7816 */ /* 0x000fce0000000004 */
.L_x_7192:
        /* <DEDUP_REMOVED lines=20> */
.L_x_7194:
[----:B-----5:R-:W-:-:S05]  /*1ca0*/  SHF.L.U32 R3, R180, 0x10, RZ ;  /* 0x00000010b4037819 */ /* 0x020fca00000006ff */
[----:B------:R-:W-:Y:S01]  /*1cb0*/  FADD.FTZ R248, R3, R248 ;  /* 0x000000f803f87221 */ /* 0x000fe20000010000 */
[----:B------:R-:W-:Y:S06]  /*1cc0*/  BRA `(.L_x_7195) ;  /* 0x0000000000107947 */ /* 0x000fec0003800000 */
.L_x_7193:
[----:B-----5:R-:W-:Y:S02]  /*1cd0*/  SHF.L.U32 R3, R176, 0x10, RZ ;  /* 0x00000010b0037819 */ /* 0x020fe400000006ff */
[----:B------:R-:W-:-:S03]  /*1ce0*/  @P2 SHF.L.U32 R11, R180, 0x10, RZ ;  /* 0x00000010b40b2819 */ /* 0x000fc600000006ff */
[----:B------:R-:W-:-:S04]  /*1cf0*/  FADD.FTZ R248, R3, R248 ;  /* 0x000000f803f87221 */ /* 0x000fc80000010000 */
[----:B------:R-:W-:-:S07]  /*1d00*/  @P2 FADD.FTZ R248, R11, R248 ;  /* 0x000000f80bf82221 */ /* 0x000fce0000010000 */
.L_x_7195:
[----:B------:R-:W-:-:S04]  /*1d10*/  F2FP.BF16.F32.PACK_AB R3, RZ, R248 ;  /* 0x000000f8ff03723e */ /* 0x000fc800000010ff */
[----:B------:R-:W-:-:S07]  /*1d20*/  PRMT R184, R3, 0x7610, R184 ;  /* 0x0000761003b87816 */ /* 0x000fce00000000b8 */
.L_x_7196:
[----:B------:R-:W-:Y:S01]  /*1d30*/  SHF.L.U32 R208, R208, 0x10, RZ ;  /* 0x00000010d0d07819 */ /* 0x000fe200000006ff */
[----:B------:R-:W-:Y:S06]  /*1d40*/  @P3 BRA `(.L_x_7197) ;  /* 0x0000000000243947 */ /* 0x000fec0003800000 */
[----:B------:R-:W-:-:S04]  /*1d50*/  ISETP.NE.U32.AND P4, PT, RZ, UR8, PT ;  /* 0x00000008ff007c0c */ /* 0x000fc8000bf85070 */
[----:B------:R-:W-:-:S13]  /*1d60*/  ISETP.NE.AND.EX P4, PT, RZ, UR9, PT, P4 ;  /* 0x00000009ff007c0c */ /* 0x000fda000bf85340 */
[----:B------:R-:W-:Y:S05]  /*1d70*/  @P4 BRA `(.L_x_7198) ;  /* 0x0000000000084947 */ /* 0x000fea0003800000 */
[----:B------:R-:W-:Y:S05]  /*1d80*/  @P0 BRA `(.L_x_7199) ;  /* 0x00000000002c0947 */ /* 0x000fea0003800000 */
[----:B------:R-:W-:Y:S05]  /*1d90*/  BRA `(.L_x_7200) ;  /* 0x0000000000307947 */ /* 0x000fea0003800000 */
.L_x_7198:
[----:B-----5:R-:W-:-:S04]  /*1da0*/  PRMT R3, R180, 0x7632, R3 ;  /* 0x00007632b4037816 */ /* 0x020fc80000000003 */
[----:B------:R-:W-:-:S05]  /*1db0*/  SHF.L.U32 R3, R3, 0x10, RZ ;  /* 0x0000001003037819 */ /* 0x000fca00000006ff */
[----:B------:R-:W-:Y:S01]  /*1dc0*/  FADD.FTZ R208, R208, R3 ;  /* 0x00000003d0d07221 */ /* 0x000fe20000010000 */
[----:B------:R-:W-:Y:S06]  /*1dd0*/  BRA `(.L_x_7199) ;  /* 0x0000000000187947 */ /* 0x000fec0003800000 */
.L_x_7197:
[----:B-----5:R-:W-:Y:S02]  /*1de0*/  PRMT R3, R176, 0x7632, R3 ;  /* 0x00007632b0037816 */ /* 0x020fe40000000003 */
[----:B------:R-:W-:Y:S02]  /*1df0*/  @P2 PRMT R4, R180, 0x7632, R4 ;  /* 0x00007632b4042816 */ /* 0x000fe40000000004 */
[----:B------:R-:W-:Y:S02]  /*1e00*/  SHF.L.U32 R3, R3, 0x10, RZ ;  /* 0x0000001003037819 */ /* 0x000fe400000006ff */
[----:B------:R-:W-:-:S03]  /*1e10*/  @P2 SHF.L.U32 R11, R4, 0x10, RZ ;  /* 0x00000010040b2819 */ /* 0x000fc600000006ff */
[----:B------:R-:W-:-:S04]  /*1e20*/  FADD.FTZ R208, R208, R3 ;  /* 0x00000003d0d07221 */ /* 0x000fc80000010000 */
[----:B------:R-:W-:-:S07]  /*1e30*/  @P2 FADD.FTZ R208, R208, R11 ;  /* 0x0000000bd0d02221 */ /* 0x000fce0000010000 */
.L_x_7199:
[----:B------:R-:W-:-:S04]  /*1e40*/  F2FP.BF16.F32.PACK_AB R3, RZ, R208 ;  /* 0x000000d0ff03723e */ /* 0x000fc800000010ff */
[----:B------:R-:W-:-:S07]  /*1e50*/  PRMT R184, R184, 0x5410, R3 ;  /* 0x00005410b8b87816 */ /* 0x000fce0000000003 */
.L_x_7200:
        /* <DEDUP_REMOVED lines=8> */
.L_x_7202:
[----:B-----5:R-:W-:-:S05]  /*1ee0*/  SHF.L.U32 R3, R181, 0x10, RZ ;  /* 0x00000010b5037819 */ /* 0x020fca00000006ff */
[----:B------:R-:W-:Y:S01]  /*1ef0*/  FADD.FTZ R246, R3, R246 ;  /* 0x000000f603f67221 */ /* 0x000fe20000010000 */
[----:B------:R-:W-:Y:S06]  /*1f00*/  BRA `(.L_x_7203) ;  /* 0x0000000000107947 */ /* 0x000fec0003800000 */
.L_x_7201:
[----:B-----5:R-:W-:Y:S02]  /*1f10*/  SHF.L.U32 R3, R177, 0x10, RZ ;  /* 0x00000010b1037819 */ /* 0x020fe400000006ff */
[----:B------:R-:W-:-:S03]  /*1f20*/  @P2 SHF.L.U32 R11, R181, 0x10, RZ ;  /* 0x00000010b50b2819 */ /* 0x000fc600000006ff */
[----:B------:R-:W-:-:S04]  /*1f30*/  FADD.FTZ R246, R3, R246 ;  /* 0x000000f603f67221 */ /* 0x000fc80000010000 */
[----:B------:R-:W-:-:S07]  /*1f40*/  @P2 FADD.FTZ R246, R11, R246 ;  /* 0x000000f60bf62221 */ /* 0x000fce0000010000 */
.L_x_7203:
[----:B------:R-:W-:-:S04]  /*1f50*/  F2FP.BF16.F32.PACK_AB R3, RZ, R246 ;  /* 0x000000f6ff03723e */ /* 0x000fc800000010ff */
[----:B------:R-:W-:-:S07]  /*1f60*/  PRMT R185, R3, 0x7610, R185 ;  /* 0x0000761003b97816 */ /* 0x000fce00000000b9 */
.L_x_7204:
[----:B------:R-:W-:Y:S01]  /*1f70*/  SHF.L.U32 R220, R5, 0x10, RZ ;  /* 0x0000001005dc7819 */ /* 0x000fe200000006ff */
[----:B------:R-:W-:Y:S06]  /*1f80*/  @P3 BRA `(.L_x_7205) ;  /* 0x0000000000243947 */ /* 0x000fec0003800000 */
[----:B------:R-:W-:-:S04]  /*1f90*/  ISETP.NE.U32.AND P4, PT, RZ, UR8, PT ;  /* 0x00000008ff007c0c */ /* 0x000fc8000bf85070 */
[----:B------:R-:W-:-:S13]  /*1fa0*/  ISETP.NE.AND.EX P4, PT, RZ, UR9, PT, P4 ;  /* 0x00000009ff007c0c */ /* 0x000fda000bf85340 */
[----:B------:R-:W-:Y:S05]  /*1fb0*/  @P4 BRA `(.L_x_7206) ;  /* 0x0000000000084947 */ /* 0x000fea0003800000 */
[----:B------:R-:W-:Y:S05]  /*1fc0*/  @P0 BRA `(.L_x_7207) ;  /* 0x00000000002c0947 */ /* 0x000fea0003800000 */
[----:B------:R-:W-:Y:S05]  /*1fd0*/  BRA `(.L_x_7208) ;  /* 0x0000000000307947 */ /* 0x000fea0003800000 */
.L_x_7206:
[----:B-----5:R-:W-:-:S04]  /*1fe0*/  PRMT R3, R181, 0x7632, R3 ;  /* 0x00007632b5037816 */ /* 0x020fc80000000003 */
[----:B------:R-:W-:-:S05]  /*1ff0*/  SHF.L.U32 R3, R3, 0x10, RZ ;  /* 0x0000001003037819 */ /* 0x000fca00000006ff */
[----:B------:R-:W-:Y:S01]  /*2000*/  FADD.FTZ R220, R220, R3 ;  /* 0x00000003dcdc7221 */ /* 0x000fe20000010000 */
[----:B------:R-:W-:Y:S06]  /*2010*/  BRA `(.L_x_7207) ;  /* 0x0000000000187947 */ /* 0x000fec0003800000 */
.L_x_7205:
[----:B-----5:R-:W-:Y:S02]  /*2020*/  PRMT R3, R177, 0x7632, R3 ;  /* 0x00007632b1037816 */ /* 0x020fe40000000003 */
[----:B------:R-:W-:Y:S02]  /*2030*/  @P2 PRMT R4, R181, 0x7632, R4 ;  /* 0x00007632b5042816 */ /* 0x000fe40000000004 */
[----:B------:R-:W-:Y:S02]  /*2040*/  SHF.L.U32 R3, R3, 0x10, RZ ;  /* 0x0000001003037819 */ /* 0x000fe400000006ff */
[----:B------:R-:W-:-:S03]  /*2050*/  @P2 SHF.L.U32 R5, R4, 0x10, RZ ;  /* 0x0000001004052819 */ /* 0x000fc600000006ff */
[----:B------:R-:W-:-:S04]  /*2060*/  FADD.FTZ R220, R220, R3 ;  /* 0x00000003dcdc7221 */ /* 0x000fc80000010000 */
[----:B------:R-:W-:-:S07]  /*2070*/  @P2 FADD.FTZ R220, R220, R5 ;  /* 0x00000005dcdc2221 */ /* 0x000fce0000010000 */
.L_x_7207:
[----:B------:R-:W-:-:S04]  /*2080*/  F2FP.BF16.F32.PACK_AB R3, RZ, R220 ;  /* 0x000000dcff03723e */ /* 0x000fc800000010ff */
[----:B------:R-:W-:-:S07]  /*2090*/  PRMT R185, R185, 0x5410, R3 ;  /* 0x00005410b9b97816 */ /* 0x000fce0000000003 */
.L_x_7208:
        /* <DEDUP_REMOVED lines=8> */
.L_x_7210:
[----:B-----5:R-:W-:-:S04]  /*2120*/  IMAD.U32 R3, R182, 0x10000, RZ ;  /* 0x00010000b6037824 */ /* 0x020fc800078e00ff */
[----:B------:R-:W-:Y:S01]  /*2130*/  FADD.FTZ R244, R3, R244 ;  /* 0x000000f403f47221 */ /* 0x000fe20000010000 */
[----:B------:R-:W-:Y:S06]  /*2140*/  BRA `(.L_x_7211) ;  /* 0x0000000000107947 */ /* 0x000fec0003800000 */
.L_x_7209:
[----:B-----5:R-:W-:Y:S02]  /*2150*/  SHF.L.U32 R3, R178, 0x10, RZ ;  /* 0x00000010b2037819 */ /* 0x020fe400000006ff */
[----:B------:R-:W-:-:S03]  /*2160*/  @P2 SHF.L.U32 R5, R182, 0x10, RZ ;  /* 0x00000010b6052819 */ /* 0x000fc600000006ff */
[----:B------:R-:W-:-:S04]  /*2170*/  FADD.FTZ R244, R3, R244 ;  /* 0x000000f403f47221 */ /* 0x000fc80000010000 */
[----:B------:R-:W-:-:S07]  /*2180*/  @P2 FADD.FTZ R244, R5, R244 ;  /* 0x000000f405f42221 */ /* 0x000fce0000010000 */
.L_x_7211:
[----:B------:R-:W-:-:S04]  /*2190*/  F2FP.BF16.F32.PACK_AB R3, RZ, R244 ;  /* 0x000000f4ff03723e */ /* 0x000fc800000010ff */
[----:B------:R-:W-:-:S07]  /*21a0*/  PRMT R186, R3, 0x7610, R186 ;  /* 0x0000761003ba7816 */ /* 0x000fce00000000ba */
.L_x_7212:
[----:B------:R-:W-:Y:S01]  /*21b0*/  SHF.L.U32 R230, R6, 0x10, RZ ;  /* 0x0000001006e67819 */ /* 0x000fe200000006ff */
[----:B------:R-:W-:Y:S06]  /*21c0*/  @P3 BRA `(.L_x_7213) ;  /* 0x0000000000243947 */ /* 0x000fec0003800000 */
[----:B------:R-:W-:-:S04]  /*21d0*/  ISETP.NE.U32.AND P4, PT, RZ, UR8, PT ;  /* 0x00000008ff007c0c */ /* 0x000fc8000bf85070 */
[----:B------:R-:W-:-:S13]  /*21e0*/  ISETP.NE.AND.EX P4, PT, RZ, UR9, PT, P4 ;  /* 0x00000009ff007c0c */ /* 0x000fda000bf85340 */
[----:B------:R-:W-:Y:S05]  /*21f0*/  @P4 BRA `(.L_x_7214) ;  /* 0x0000000000084947 */ /* 0x000fea0003800000 */
[----:B------:R-:W-:Y:S05]  /*2200*/  @P0 BRA `(.L_x_7215) ;  /* 0x00000000002c0947 */ /* 0x000fea0003800000 */
[----:B------:R-:W-:Y:S05]  /*2210*/  BRA `(.L_x_7216) ;  /* 0x0000000000307947 */ /* 0x000fea0003800000 */
.L_x_7214:
[----:B-----5:R-:W-:-:S04]  /*2220*/  PRMT R3, R182, 0x7632, R3 ;  /* 0x00007632b6037816 */ /* 0x020fc80000000003 */
[----:B------:R-:W-:-:S05]  /*2230*/  SHF.L.U32 R3, R3, 0x10, RZ ;  /* 0x0000001003037819 */ /* 0x000fca00000006ff */
[----:B------:R-:W-:Y:S01]  /*2240*/  FADD.FTZ R230, R230, R3 ;  /* 0x00000003e6e67221 */ /* 0x000fe20000010000 */
[----:B------:R-:W-:Y:S06]  /*2250*/  BRA `(.L_x_7215) ;  /* 0x0000000000187947 */ /* 0x000fec0003800000 */
.L_x_7213:
[----:B-----5:R-:W-:Y:S02]  /*2260*/  PRMT R3, R178, 0x7632, R3 ;  /* 0x00007632b2037816 */ /* 0x020fe40000000003 */
[----:B------:R-:W-:Y:S02]  /*2270*/  @P2 PRMT R4, R182, 0x7632, R4 ;  /* 0x00007632b6042816 */ /* 0x000fe40000000004 */
[----:B------:R-:W-:Y:S02]  /*2280*/  SHF.L.U32 R3, R3, 0x10, RZ ;  /* 0x0000001003037819 */ /* 0x000fe400000006ff */
[----:B------:R-:W-:-:S03]  /*2290*/  @P2 SHF.L.U32 R5, R4, 0x10, RZ ;  /* 0x0000001004052819 */ /* 0x000fc600000006ff */
[----:B------:R-:W-:-:S04]  /*22a0*/  FADD.FTZ R230, R230, R3 ;  /* 0x00000003e6e67221 */ /* 0x000fc80000010000 */
[----:B------:R-:W-:-:S07]  /*22b0*/  @P2 FADD.FTZ R230, R230, R5 ;  /* 0x00000005e6e62221 */ /* 0x000fce0000010000 */
.L_x_7215:
[----:B------:R-:W-:-:S04]  /*22c0*/  F2FP.BF16.F32.PACK_AB R3, RZ, R230 ;  /* 0x000000e6ff03723e */ /* 0x000fc800000010ff */
[----:B------:R-:W-:-:S07]  /*22d0*/  PRMT R186, R186, 0x5410, R3 ;  /* 0x00005410baba7816 */ /* 0x000fce0000000003 */
.L_x_7216:
        /* <DEDUP_REMOVED lines=8> */
.L_x_7218:
[----:B-----5:R-:W-:-:S05]  /*2360*/  SHF.L.U32 R3, R183, 0x10, RZ ;  /* 0x00000010b7037819 */ /* 0x020fca00000006ff */
[----:B------:R-:W-:Y:S01]  /*2370*/  FADD.FTZ R242, R3, R242 ;  /* 0x000000f203f27221 */ /* 0x000fe20000010000 */
[----:B------:R-:W-:Y:S06]  /*2380*/  BRA `(.L_x_7219) ;  /* 0x0000000000107947 */ /* 0x000fec0003800000 */
.L_x_7217:
[----:B-----5:R-:W-:Y:S02]  /*2390*/  SHF.L.U32 R3, R179, 0x10, RZ ;  /* 0x00000010b3037819 */ /* 0x020fe400000006ff */
[----:B------:R-:W-:-:S03]  /*23a0*/  @P2 SHF.L.U32 R5, R183, 0x10, RZ ;  /* 0x00000010b7052819 */ /* 0x000fc600000006ff */
[----:B------:R-:W-:-:S04]  /*23b0*/  FADD.FTZ R242, R3, R242 ;  /* 0x000000f203f27221 */ /* 0x000fc80000010000 */
[----:B------:R-:W-:-:S07]  /*23c0*/  @P2 FADD.FTZ R242, R5, R242 ;  /* 0x000000f205f22221 */ /* 0x000fce0000010000 */
.L_x_7219:
[----:B------:R-:W-:-:S04]  /*23d0*/  F2FP.BF16.F32.PACK_AB R3, RZ, R242 ;  /* 0x000000f2ff03723e */ /* 0x000fc800000010ff */
[----:B------:R-:W-:-:S07]  /*23e0*/  PRMT R187, R3, 0x7610, R187 ;  /* 0x0000761003bb7816 */ /* 0x000fce00000000bb */
.L_x_7220:
[----:B------:R-:W-:Y:S01]  /*23f0*/  SHF.L.U32 R232, R7, 0x10, RZ ;  /* 0x0000001007e87819 */ /* 0x000fe200000006ff */
[----:B------:R-:W-:Y:S06]  /*2400*/  @P3 BRA `(.L_x_7221) ;  /* 0x0000000000243947 */ /* 0x000fec0003800000 */
[----:B------:R-:W-:-:S04]  /*2410*/  ISETP.NE.U32.AND P4, PT, RZ, UR8, PT ;  /* 0x00000008ff007c0c */ /* 0x000fc8000bf85070 */
[----:B------:R-:W-:-:S13]  /*2420*/  ISETP.NE.AND.EX P4, PT, RZ, UR9, PT, P4 ;  /* 0x00000009ff007c0c */ /* 0x000fda000bf85340 */
[----:B------:R-:W-:Y:S05]  /*2430*/  @P4 BRA `(.L_x_7222) ;  /* 0x0000000000084947 */ /* 0x000fea0003800000 */
[----:B------:R-:W-:Y:S05]  /*2440*/  @P0 BRA `(.L_x_7223) ;  /* 0x00000000002c0947 */ /* 0x000fea0003800000 */
[----:B------:R-:W-:Y:S05]  /*2450*/  BRA `(.L_x_7224) ;  /* 0x0000000000307947 */ /* 0x000fea0003800000 */
.L_x_7222:
[----:B-----5:R-:W-:-:S04]  /*2460*/  PRMT R3, R183, 0x7632, R3 ;  /* 0x00007632b7037816 */ /* 0x020fc80000000003 */
[----:B------:R-:W-:-:S05]  /*2470*/  SHF.L.U32 R3, R3, 0x10, RZ ;  /* 0x0000001003037819 */ /* 0x000fca00000006ff */
[----:B------:R-:W-:Y:S01]  /*2480*/  FADD.FTZ R232, R232, R3 ;  /* 0x00000003e8e87221 */ /* 0x000fe20000010000 */
[----:B------:R-:W-:Y:S06]  /*2490*/  BRA `(.L_x_7223) ;  /* 0x0000000000187947 */ /* 0x000fec0003800000 */
.L_x_7221:
[----:B-----5:R-:W-:Y:S02]  /*24a0*/  PRMT R3, R179, 0x7632, R3 ;  /* 0x00007632b3037816 */ /* 0x020fe40000000003 */
[----:B------:R-:W-:Y:S02]  /*24b0*/  @P2 PRMT R4, R183, 0x7632, R4 ;  /* 0x00007632b7042816 */ /* 0x000fe40000000004 */
[----:B------:R-:W-:Y:S02]  /*24c0*/  SHF.L.U32 R3, R3, 0x10, RZ ;  /* 0x0000001003037819 */ /* 0x000fe400000006ff */
[----:B------:R-:W-:-:S03]  /*24d0*/  @P2 SHF.L.U32 R5, R4, 0x10, RZ ;  /* 0x0000001004052819 */ /* 0x000fc600000006ff */
[----:B------:R-:W-:-:S04]  /*24e0*/  FADD.FTZ R232, R232, R3 ;  /* 0x00000003e8e87221 */ /* 0x000fc80000010000 */
[----:B------:R-:W-:-:S07]  /*24f0*/  @P2 FADD.FTZ R232, R232, R5 ;  /* 0x00000005e8e82221 */ /* 0x000fce0000010000 */
.L_x_7223:
[----:B------:R-:W-:-:S04]  /*2500*/  F2FP.BF16.F32.PACK_AB R3, RZ, R232 ;  /* 0x000000e8ff03723e */ /* 0x000fc800000010ff */
[----:B------:R-:W-:-:S07]  /*2510*/  PRMT R187, R187, 0x5410, R3 ;  /* 0x00005410bbbb7816 */ /* 0x000fce0000000003 */
.L_x_7224:
        /* <DEDUP_REMOVED lines=20> */
.L_x_7226:
[----:B-----5:R-:W-:-:S05]  /*2660*/  SHF.L.U32 R3, R180, 0x10, RZ ;  /* 0x00000010b4037819 */ /* 0x020fca00000006ff */
[----:B------:R-:W-:Y:S01]  /*2670*/  FADD.FTZ R240, R3, R240 ;  /* 0x000000f003f07221 */ /* 0x000fe20000010000 */
[----:B------:R-:W-:Y:S06]  /*2680*/  BRA `(.L_x_7227) ;  /* 0x0000000000107947 */ /* 0x000fec0003800000 */
.L_x_7225:
[----:B-----5:R-:W-:Y:S02]  /*2690*/  SHF.L.U32 R3, R176, 0x10, RZ ;  /* 0x00000010b0037819 */ /* 0x020fe400000006ff */
[----:B------:R-:W-:-:S03]  /*26a0*/  @P2 SHF.L.U32 R11, R180, 0x10, RZ ;  /* 0x00000010b40b2819 */ /* 0x000fc600000006ff */
[----:B------:R-:W-:-:S04]  /*26b0*/  FADD.FTZ R240, R3, R240 ;  /* 0x000000f003f07221 */ /* 0x000fc80000010000 */
[----:B------:R-:W-:-:S07]  /*26c0*/  @P2 FADD.FTZ R240, R11, R240 ;  /* 0x000000f00bf02221 */ /* 0x000fce0000010000 */
.L_x_7227:
[----:B------:R-:W-:-:S04]  /*26d0*/  F2FP.BF16.F32.PACK_AB R3, RZ, R240 ;  /* 0x000000f0ff03723e */ /* 0x000fc800000010ff */
[----:B------:R-:W-:-:S07]  /*26e0*/  PRMT R184, R3, 0x7610, R184 ;  /* 0x0000761003b87816 */ /* 0x000fce00000000b8 */
.L_x_7228:
[----:B------:R-:W-:Y:S01]  /*26f0*/  SHF.L.U32 R12, R12, 0x10, RZ ;  /* 0x000000100c0c7819 */ /* 0x000fe200000006ff */
[----:B------:R-:W-:Y:S06]  /*2700*/  @P3 BRA `(.L_x_7229) ;  /* 0x0000000000243947 */ /* 0x000fec0003800000 */
[----:B------:R-:W-:-:S04]  /*2710*/  ISETP.NE.U32.AND P4, PT, RZ, UR8, PT ;  /* 0x00000008ff007c0c */ /* 0x000fc8000bf85070 */
[----:B------:R-:W-:-:S13]  /*2720*/  ISETP.NE.AND.EX P4, PT, RZ, UR9, PT, P4 ;  /* 0x00000009ff007c0c */ /* 0x000fda000bf85340 */
[----:B------:R-:W-:Y:S05]  /*2730*/  @P4 BRA `(.L_x_7230) ;  /* 0x0000000000084947 */ /* 0x000fea0003800000 */
[----:B------:R-:W-:Y:S05]  /*2740*/  @P0 BRA `(.L_x_7231) ;  /* 0x00000000002c0947 */ /* 0x000fea0003800000 */
[----:B------:R-:W-:Y:S05]  /*2750*/  BRA `(.L_x_7232) ;  /* 0x0000000000307947 */ /* 0x000fea0003800000 */
.L_x_7230:
[----:B-----5:R-:W-:-:S04]  /*2760*/  PRMT R3, R180, 0x7632, R3 ;  /* 0x00007632b4037816 */ /* 0x020fc80000000003 */
[----:B------:R-:W-:-:S05]  /*2770*/  SHF.L.U32 R3, R3, 0x10, RZ ;  /* 0x0000001003037819 */ /* 0x000fca00000006ff */
[----:B------:R-:W-:Y:S01]  /*2780*/  FADD.FTZ R12, R12, R3 ;  /* 0x000000030c0c7221 */ /* 0x000fe20000010000 */
[----:B------:R-:W-:Y:S06]  /*2790*/  BRA `(.L_x_7231) ;  /* 0x0000000000187947 */ /* 0x000fec0003800000 */
.L_x_7229:
[----:B-----5:R-:W-:Y:S02]  /*27a0*/  PRMT R3, R176, 0x7632, R3 ;  /* 0x00007632b0037816 */ /* 0x020fe40000000003 */
[----:B------:R-:W-:Y:S02]  /*27b0*/  @P2 PRMT R4, R180, 0x7632, R4 ;  /* 0x00007632b4042816 */ /* 0x000fe40000000004 */
[----:B------:R-:W-:-:S03]  /*27c0*/  SHF.L.U32 R3, R3, 0x10, RZ ;  /* 0x0000001003037819 */ /* 0x000fc600000006ff */
[----:B------:R-:W-:Y:S02]  /*27d0*/  @P2 IMAD.U32 R11, R4, 0x10000, RZ ;  /* 0x00010000040b2824 */ /* 0x000fe400078e00ff */
[----:B------:R-:W-:-:S04]  /*27e0*/  FADD.FTZ R12, R12, R3 ;  /* 0x000000030c0c7221 */ /* 0x000fc80000010000 */
[----:B------:R-:W-:-:S07]  /*27f0*/  @P2 FADD.FTZ R12, R12, R11 ;  /* 0x0000000b0c0c2221 */ /* 0x000fce0000010000 */
.L_x_7231:
[----:B------:R-:W-:-:S04]  /*2800*/  F2FP.BF16.F32.PACK_AB R3, RZ, R12 ;  /* 0x0000000cff03723e */ /* 0x000fc800000010ff */
[----:B------:R-:W-:-:S07]  /*2810*/  PRMT R184, R184, 0x5410, R3 ;  /* 0x00005410b8b87816 */ /* 0x000fce0000000003 */
.L_x_7232:
        /* <DEDUP_REMOVED lines=8> */
.L_x_7234:
[----:B-----5:R-:W-:-:S05]  /*28a0*/  SHF.L.U32 R3, R181, 0x10, RZ ;  /* 0x00000010b5037819 */ /* 0x020fca00000006ff */
[----:B------:R-:W-:Y:S01]  /*28b0*/  FADD.FTZ R238, R3, R238 ;  /* 0x000000ee03ee7221 */ /* 0x000fe20000010000 */
[----:B------:R-:W-:Y:S06]  /*28c0*/  BRA `(.L_x_7235) ;  /* 0x0000000000107947 */ /* 0x000fec0003800000 */
.L_x_7233:
[----:B-----5:R-:W-:Y:S02]  /*28d0*/  SHF.L.U32 R3, R177, 0x10, RZ ;  /* 0x00000010b1037819 */ /* 0x020fe400000006ff */
[----:B------:R-:W-:-:S03]  /*28e0*/  @P2 SHF.L.U32 R11, R181, 0x10, RZ ;  /* 0x00000010b50b2819 */ /* 0x000fc600000006ff */
[----:B------:R-:W-:-:S04]  /*28f0*/  FADD.FTZ R238, R3, R238 ;  /* 0x000000ee03ee7221 */ /* 0x000fc80000010000 */
[----:B------:R-:W-:-:S07]  /*2900*/  @P2 FADD.FTZ R238, R11, R238 ;  /* 0x000000ee0bee2221 */ /* 0x000fce0000010000 */
.L_x_7235:
[----:B------:R-:W-:-:S04]  /*2910*/  F2FP.BF16.F32.PACK_AB R3, RZ, R238 ;  /* 0x000000eeff03723e */ /* 0x000fc800000010ff */
[----:B------:R-:W-:-:S07]  /*2920*/  PRMT R185, R3, 0x7610, R185 ;  /* 0x0000761003b97816 */ /* 0x000fce00000000b9 */
.L_x_7236:
[----:B------:R-:W-:Y:S01]  /*2930*/  SHF.L.U32 R14, R5, 0x10, RZ ;  /* 0x00000010050e7819 */ /* 0x000fe200000006ff */
[----:B------:R-:W-:Y:S06]  /*2940*/  @P3 BRA `(.L_x_7237) ;  /* 0x0000000000243947 */ /* 0x000fec0003800000 */
[----:B------:R-:W-:-:S04]  /*2950*/  ISETP.NE.U32.AND P4, PT, RZ, UR8, PT ;  /* 0x00000008ff007c0c */ /* 0x000fc8000bf85070 */
[----:B------:R-:W-:-:S13]  /*2960*/  ISETP.NE.AND.EX P4, PT, RZ, UR9, PT, P4 ;  /* 0x00000009ff007c0c */ /* 0x000fda000bf85340 */
[----:B------:R-:W-:Y:S05]  /*2970*/  @P4 BRA `(.L_x_7238) ;  /* 0x0000000000084947 */ /* 0x000fea0003800000 */
[----:B------:R-:W-:Y:S05]  /*2980*/  @P0 BRA `(.L_x_7239) ;  /* 0x00000000002c0947 */ /* 0x000fea0003800000 */
[----:B------:R-:W-:Y:S05]  /*2990*/  BRA `(.L_x_7240) ;  /* 0x0000000000307947 */ /* 0x000fea0003800000 */
.L_x_7238:
[----:B-----5:R-:W-:-:S04]  /*29a0*/  PRMT R3, R181, 0x7632, R3 ;  /* 0x00007632b5037816 */ /* 0x020fc80000000003 */
[----:B------:R-:W-:-:S05]  /*29b0*/  SHF.L.U32 R3, R3, 0x10, RZ ;  /* 0x0000001003037819 */ /* 0x000fca00000006ff */
[----:B------:R-:W-:Y:S01]  /*29c0*/  FADD.FTZ R14, R14, R3 ;  /* 0x000000030e0e7221 */ /* 0x000fe20000010000 */
[----:B------:R-:W-:Y:S06]  /*29d0*/  BRA `(.L_x_7239) ;  /* 0x0000000000187947 */ /* 0x000fec0003800000 */
.L_x_7237:
[----:B-----5:R-:W-:Y:S02]  /*29e0*/  PRMT R3, R177, 0x7632, R3 ;  /* 0x00007632b1037816 */ /* 0x020fe40000000003 */
[----:B------:R-:W-:Y:S02]  /*29f0*/  @P2 PRMT R4, R181, 0x7632, R4 ;  /* 0x00007632b5042816 */ /* 0x000fe40000000004 */
[----:B------:R-:W-:Y:S02]  /*2a00*/  SHF.L.U32 R3, R3, 0x10, RZ ;  /* 0x0000001003037819 */ /* 0x000fe400000006ff */
[----:B------:R-:W-:-:S03]  /*2a10*/  @P2 SHF.L.U32 R5, R4, 0x10, RZ ;  /* 0x0000001004052819 */ /* 0x000fc600000006ff */
[----:B------:R-:W-:-:S04]  /*2a20*/  FADD.FTZ R14, R14, R3 ;  /* 0x000000030e0e7221 */ /* 0x000fc80000010000 */
[----:B------:R-:W-:-:S07]  /*2a30*/  @P2 FADD.FTZ R14, R14, R5 ;  /* 0x000000050e0e2221 */ /* 0x000fce0000010000 */
.L_x_7239:
[----:B------:R-:W-:-:S04]  /*2a40*/  F2FP.BF16.F32.PACK_AB R3, RZ, R14 ;  /* 0x0000000eff03723e */ /* 0x000fc800000010ff */
[----:B------:R-:W-:-:S07]  /*2a50*/  PRMT R185, R185, 0x5410, R3 ;  /* 0x00005410b9b97816 */ /* 0x000fce0000000003 */
.L_x_7240:
        /* <DEDUP_REMOVED lines=8> */
.L_x_7242:
[----:B-----5:R-:W-:-:S05]  /*2ae0*/  SHF.L.U32 R3, R182, 0x10, RZ ;  /* 0x00000010b6037819 */ /* 0x020fca00000006ff */
[----:B------:R-:W-:Y:S01]  /*2af0*/  FADD.FTZ R236, R3, R236 ;  /* 0x000000ec03ec7221 */ /* 0x000fe20000010000 */
[----:B------:R-:W-:Y:S06]  /*2b00*/  BRA `(.L_x_7243) ;  /* 0x0000000000107947 */ /* 0x000fec0003800000 */
.L_x_7241:
[----:B-----5:R-:W-:Y:S02]  /*2b10*/  SHF.L.U32 R3, R178, 0x10, RZ ;  /* 0x00000010b2037819 */ /* 0x020fe400000006ff */
[----:B------:R-:W-:-:S03]  /*2b20*/  @P2 SHF.L.U32 R5, R182, 0x10, RZ ;  /* 0x00000010b6052819 */ /* 0x000fc600000006ff */
[----:B------:R-:W-:-:S04]  /*2b30*/  FADD.FTZ R236, R3, R236 ;  /* 0x000000ec03ec7221 */ /* 0x000fc80000010000 */
[----:B------:R-:W-:-:S07]  /*2b40*/  @P2 FADD.FTZ R236, R5, R236 ;  /* 0x000000ec05ec2221 */ /* 0x000fce0000010000 */
.L_x_7243:
[----:B------:R-:W-:-:S04]  /*2b50*/  F2FP.BF16.F32.PACK_AB R3, RZ, R236 ;  /* 0x000000ecff03723e */ /* 0x000fc800000010ff */
[----:B------:R-:W-:-:S07]  /*2b60*/  PRMT R186, R3, 0x7610, R186 ;  /* 0x0000761003ba7816 */ /* 0x000fce00000000ba */
.L_x_7244:
[----:B------:R-:W-:Y:S01]  /*2b70*/  SHF.L.U32 R204, R6, 0x10, RZ ;  /* 0x0000001006cc7819 */ /* 0x000fe200000006ff */
[----:B------:R-:W-:Y:S06]  /*2b80*/  @P3 BRA `(.L_x_7245) ;  /* 0x0000000000243947 */ /* 0x000fec0003800000 */
[----:B------:R-:W-:-:S04]  /*2b90*/  ISETP.NE.U32.AND P4, PT, RZ, UR8, PT ;  /* 0x00000008ff007c0c */ /* 0x000fc8000bf85070 */
[----:B------:R-:W-:-:S13]  /*2ba0*/  ISETP.NE.AND.EX P4, PT, RZ, UR9, PT, P4 ;  /* 0x00000009ff007c0c */ /* 0x000fda000bf85340 */
[----:B------:R-:W-:Y:S05]  /*2bb0*/  @P4 BRA `(.L_x_7246) ;  /* 0x0000000000084947 */ /* 0x000fea0003800000 */
[----:B------:R-:W-:Y:S05]  /*2bc0*/  @P0 BRA `(.L_x_7247) ;  /* 0x00000000002c0947 */ /* 0x000fea0003800000 */
[----:B------:R-:W-:Y:S05]  /*2bd0*/  BRA `(.L_x_7248) ;  /* 0x0000000000307947 */ /* 0x000fea0003800000 */
.L_x_7246:
[----:B-----5:R-:W-:-:S04]  /*2be0*/  PRMT R3, R182, 0x7632, R3 ;  /* 0x00007632b6037816 */ /* 0x020fc80000000003 */
[----:B------:R-:W-:-:S05]  /*2bf0*/  SHF.L.U32 R3, R3, 0x10, RZ ;  /* 0x0000001003037819 */ /* 0x000fca00000006ff */
[----:B------:R-:W-:Y:S01]  /*2c00*/  FADD.FTZ R204, R204, R3 ;  /* 0x00000003cccc7221 */ /* 0x000fe20000010000 */
[----:B------:R-:W-:Y:S06]  /*2c10*/  BRA `(.L_x_7247) ;  /* 0x0000000000187947 */ /* 0x000fec0003800000 */
.L_x_7245:
[----:B-----5:R-:W-:Y:S02]  /*2c20*/  PRMT R3, R178, 0x7632, R3 ;  /* 0x00007632b2037816 */ /* 0x020fe40000000003 */
[----:B------:R-:W-:Y:S02]  /*2c30*/  @P2 PRMT R4, R182, 0x7632, R4 ;  /* 0x00007632b6042816 */ /* 0x000fe40000000004 */
[----:B------:R-:W-:Y:S02]  /*2c40*/  SHF.L.U32 R3, R3, 0x10, RZ ;  /* 0x0000001003037819 */ /* 0x000fe400000006ff */
[----:B------:R-:W-:-:S03]  /*2c50*/  @P2 SHF.L.U32 R5, R4, 0x10, RZ ;  /* 0x0000001004052819 */ /* 0x000fc600000006ff */
[----:B------:R-:W-:-:S04]  /*2c60*/  FADD.FTZ R204, R204, R3 ;  /* 0x00000003cccc7221 */ /* 0x000fc80000010000 */
[----:B------:R-:W-:-:S07]  /*2c70*/  @P2 FADD.FTZ R204, R204, R5 ;  /* 0x00000005cccc2221 */ /* 0x000fce0000010000 */
.L_x_7247:
[----:B------:R-:W-:-:S04]  /*2c80*/  F2FP.BF16.F32.PACK_AB R3, RZ, R204 ;  /* 0x000000ccff03723e */ /* 0x000fc800000010ff */
[----:B------:R-:W-:-:S07]  /*2c90*/  PRMT R186, R186, 0x5410, R3 ;  /* 0x00005410baba7816 */ /* 0x000fce0000000003 */
.L_x_7248:
        /* <DEDUP_REMOVED lines=8> */
.L_x_7250:
[----:B-----5:R-:W-:-:S05]  /*2d20*/  SHF.L.U32 R3, R183, 0x10, RZ ;  /* 0x00000010b7037819 */ /* 0x020fca00000006ff */
[----:B------:R-:W-:Y:S01]  /*2d30*/  FADD.FTZ R234, R3, R234 ;  /* 0x000000ea03ea7221 */ /* 0x000fe20000010000 */
[----:B------:R-:W-:Y:S06]  /*2d40*/  BRA `(.L_x_7251) ;  /* 0x0000000000107947 */ /* 0x000fec0003800000 */
.L_x_7249:
[----:B-----5:R-:W-:Y:S02]  /*2d50*/  SHF.L.U32 R3, R179, 0x10, RZ ;  /* 0x00000010b3037819 */ /* 0x020fe400000006ff */
[----:B------:R-:W-:-:S03]  /*2d60*/  @P2 SHF.L.U32 R5, R183, 0x10, RZ ;  /* 0x00000010b7052819 */ /* 0x000fc600000006ff */
[----:B------:R-:W-:-:S04]  /*2d70*/  FADD.FTZ R234, R3, R234 ;  /* 0x000000ea03ea7221 */ /* 0x000fc80000010000 */
[----:B------:R-:W-:-:S07]  /*2d80*/  @P2 FADD.FTZ R234, R5, R234 ;  /* 0x000000ea05ea2221 */ /* 0x000fce0000010000 */
.L_x_7251:
[----:B------:R-:W-:-:S04]  /*2d90*/  F2FP.BF16.F32.PACK_AB R3, RZ, R234 ;  /* 0x000000eaff03723e */ /* 0x000fc800000010ff */
[----:B------:R-:W-:-:S07]  /*2da0*/  PRMT R187, R3, 0x7610, R187 ;  /* 0x0000761003bb7816 */ /* 0x000fce00000000bb */
.L_x_7252:
[----:B------:R-:W-:Y:S01]  /*2db0*/  SHF.L.U32 R206, R7, 0x10, RZ ;  /* 0x0000001007ce7819 */ /* 0x000fe200000006ff */
[----:B------:R-:W-:Y:S06]  /*2dc0*/  @P3 BRA `(.L_x_7253) ;  /* 0x0000000000243947 */ /* 0x000fec0003800000 */
[----:B------:R-:W-:-:S04]  /*2dd0*/  ISETP.NE.U32.AND P4, PT, RZ, UR8, PT ;  /* 0x00000008ff007c0c */ /* 0x000fc8000bf85070 */
[----:B------:R-:W-:-:S13]  /*2de0*/  ISETP.NE.AND.EX P4, PT, RZ, UR9, PT, P4 ;  /* 0x00000009ff007c0c */ /* 0x000fda000bf85340 */
[----:B------:R-:W-:Y:S05]  /*2df0*/  @P4 BRA `(.L_x_7254) ;  /* 0x0000000000084947 */ /* 0x000fea0003800000 */
[----:B------:R-:W-:Y:S05]  /*2e00*/  @P0 BRA `(.L_x_7255) ;  /* 0x00000000002c0947 */ /* 0x000fea0003800000 */
[----:B------:R-:W-:Y:S05]  /*2e10*/  BRA `(.L_x_7256) ;  /* 0x0000000000307947 */ /* 0x000fea0003800000 */
.L_x_7254:
[----:B-----5:R-:W-:-:S04]  /*2e20*/  PRMT R3, R183, 0x7632, R3 ;  /* 0x00007632b7037816 */ /* 0x020fc80000000003 */
[----:B------:R-:W-:-:S05]  /*2e30*/  SHF.L.U32 R3, R3, 0x10, RZ ;  /* 0x0000001003037819 */ /* 0x000fca00000006ff */
[----:B------:R-:W-:Y:S01]  /*2e40*/  FADD.FTZ R206, R206, R3 ;  /* 0x00000003cece7221 */ /* 0x000fe20000010000 */
[----:B------:R-:W-:Y:S06]  /*2e50*/  BRA `(.L_x_7255) ;  /* 0x0000000000187947 */ /* 0x000fec0003800000 */
.L_x_7253:
[----:B-----5:R-:W-:Y:S02]  /*2e60*/  PRMT R3, R179, 0x7632, R3 ;  /* 0x00007632b3037816 */ /* 0x020fe40000000003 */
[----:B------:R-:W-:-:S03]  /*2e70*/  @P2 PRMT R4, R183, 0x7632, R4 ;  /* 0x00007632b7042816 */ /* 0x000fc60000000004 */
[----:B------:R-:W-:Y:S01]  /*2e80*/  IMAD.U32 R3, R3, 0x10000, RZ ;  /* 0x0001000003037824 */ /* 0x000fe200078e00ff */
[----:B------:R-:W-:-:S03]  /*2e90*/  @P2 SHF.L.U32 R5, R4, 0x10, RZ ;  /* 0x0000001004052819 */ /* 0x000fc600000006ff */
[----:B------:R-:W-:-:S04]  /*2ea0*/  FADD.FTZ R206, R206, R3 ;  /* 0x00000003cece7221 */ /* 0x000fc80000010000 */
[----:B------:R-:W-:-:S07]  /*2eb0*/  @P2 FADD.FTZ R206, R206, R5 ;  /* 0x00000005cece2221 */ /* 0x000fce0000010000 */
.L_x_7255:
[----:B------:R-:W-:-:S04]  /*2ec0*/  F2FP.BF16.F32.PACK_AB R3, RZ, R206 ;  /* 0x000000ceff03723e */ /* 0x000fc800000010ff */
[----:B------:R-:W-:-:S07]  /*2ed0*/  PRMT R187, R187, 0x5410, R3 ;  /* 0x00005410bbbb7816 */ /* 0x000fce0000000003 */
.L_x_7256:
        /* <DEDUP_REMOVED lines=20> */
.L_x_7258:
[----:B-----5:R-:W-:-:S05]  /*3020*/  SHF.L.U32 R5, R180, 0x10, RZ ;  /* 0x00000010b4057819 */ /* 0x020fca00000006ff */
[----:B------:R-:W-:Y:S01]  /*3030*/  FADD.FTZ R228, R5, R228 ;  /* 0x000000e405e47221 */ /* 0x000fe20000010000 */
[----:B------:R-:W-:Y:S06]  /*3040*/  BRA `(.L_x_7259) ;  /* 0x0000000000107947 */ /* 0x000fec0003800000 */
.L_x_7257:
[----:B-----5:R-:W-:Y:S02]  /*3050*/  SHF.L.U32 R5, R176, 0x10, RZ ;  /* 0x00000010b0057819 */ /* 0x020fe400000006ff */
[----:B------:R-:W-:-:S03]  /*3060*/  @P2 SHF.L.U32 R7, R180, 0x10, RZ ;  /* 0x00000010b4072819 */ /* 0x000fc600000006ff */
[----:B------:R-:W-:-:S04]  /*3070*/  FADD.FTZ R228, R5, R228 ;  /* 0x000000e405e47221 */ /* 0x000fc80000010000 */
[----:B------:R-:W-:-:S07]  /*3080*/  @P2 FADD.FTZ R228, R7, R228 ;  /* 0x000000e407e42221 */ /* 0x000fce0000010000 */
.L_x_7259:
[----:B------:R-:W-:-:S04]  /*3090*/  F2FP.BF16.F32.PACK_AB R4, RZ, R228 ;  /* 0x000000e4ff04723e */ /* 0x000fc800000010ff */
[----:B------:R-:W-:-:S07]  /*30a0*/  PRMT R184, R4, 0x7610, R184 ;  /* 0x0000761004b87816 */ /* 0x000fce00000000b8 */
.L_x_7260:
[----:B------:R-:W-:Y:S01]  /*30b0*/  SHF.L.U32 R4, R3, 0x10, RZ ;  /* 0x0000001003047819 */ /* 0x000fe200000006ff */
[----:B------:R-:W-:Y:S06]  /*30c0*/  @P3 BRA `(.L_x_7261) ;  /* 0x0000000000243947 */ /* 0x000fec0003800000 */
[----:B------:R-:W-:-:S04]  /*30d0*/  ISETP.NE.U32.AND P4, PT, RZ, UR8, PT ;  /* 0x00000008ff007c0c */ /* 0x000fc8000bf85070 */
[----:B------:R-:W-:-:S13]  /*30e0*/  ISETP.NE.AND.EX P4, PT, RZ, UR9, PT, P4 ;  /* 0x00000009ff007c0c */ /* 0x000fda000bf85340 */
[----:B------:R-:W-:Y:S05]  /*30f0*/  @P4 BRA `(.L_x_7262) ;  /* 0x0000000000084947 */ /* 0x000fea0003800000 */
[----:B------:R-:W-:Y:S05]  /*3100*/  @P0 BRA `(.L_x_7263) ;  /* 0x00000000002c0947 */ /* 0x000fea0003800000 */
[----:B------:R-:W-:Y:S05]  /*3110*/  BRA `(.L_x_7264) ;  /* 0x0000000000307947 */ /* 0x000fea0003800000 */
.L_x_7262:
[----:B-----5:R-:W-:-:S04]  /*3120*/  PRMT R3, R180, 0x7632, R3 ;  /* 0x00007632b4037816 */ /* 0x020fc80000000003 */
[----:B------:R-:W-:-:S05]  /*3130*/  SHF.L.U32 R3, R3, 0x10, RZ ;  /* 0x0000001003037819 */ /* 0x000fca00000006ff */
[----:B------:R-:W-:Y:S01]  /*3140*/  FADD.FTZ R4, R4, R3 ;  /* 0x0000000304047221 */ /* 0x000fe20000010000 */
[----:B------:R-:W-:Y:S06]  /*3150*/  BRA `(.L_x_7263) ;  /* 0x0000000000187947 */ /* 0x000fec0003800000 */
.L_x_7261:
[----:B-----5:R-:W-:Y:S02]  /*3160*/  PRMT R3, R176, 0x7632, R3 ;  /* 0x00007632b0037816 */ /* 0x020fe40000000003 */
[----:B------:R-:W-:Y:S02]  /*3170*/  @P2 PRMT R5, R180, 0x7632, R5 ;  /* 0x00007632b4052816 */ /* 0x000fe40000000005 */
[----:B------:R-:W-:Y:S02]  /*3180*/  SHF.L.U32 R3, R3, 0x10, RZ ;  /* 0x0000001003037819 */ /* 0x000fe400000006ff */
[----:B------:R-:W-:-:S03]  /*3190*/  @P2 SHF.L.U32 R5, R5, 0x10, RZ ;  /* 0x0000001005052819 */ /* 0x000fc600000006ff */
[----:B------:R-:W-:-:S04]  /*31a0*/  FADD.FTZ R4, R4, R3 ;  /* 0x0000000304047221 */ /* 0x000fc80000010000 */
[----:B------:R-:W-:-:S07]  /*31b0*/  @P2 FADD.FTZ R4, R4, R5 ;  /* 0x0000000504042221 */ /* 0x000fce0000010000 */
.L_x_7263:
[----:B------:R-:W-:-:S04]  /*31c0*/  F2FP.BF16.F32.PACK_AB R3, RZ, R4 ;  /* 0x00000004ff03723e */ /* 0x000fc800000010ff */
[----:B------:R-:W-:-:S07]  /*31d0*/  PRMT R184, R184, 0x5410, R3 ;  /* 0x00005410b8b87816 */ /* 0x000fce0000000003 */
.L_x_7264:
        /* <DEDUP_REMOVED lines=8> */
.L_x_7266:
[----:B-----5:R-:W-:-:S05]  /*3260*/  SHF.L.U32 R3, R181, 0x10, RZ ;  /* 0x00000010b5037819 */ /* 0x020fca00000006ff */
[----:B------:R-:W-:Y:S01]  /*3270*/  FADD.FTZ R226, R3, R226 ;  /* 0x000000e203e27221 */ /* 0x000fe20000010000 */
[----:B------:R-:W-:Y:S06]  /*3280*/  BRA `(.L_x_7267) ;  /* 0x0000000000107947 */ /* 0x000fec0003800000 */
.L_x_7265:
[----:B-----5:R-:W-:Y:S02]  /*3290*/  SHF.L.U32 R3, R177, 0x10, RZ ;  /* 0x00000010b1037819 */ /* 0x020fe400000006ff */
[----:B------:R-:W-:-:S03]  /*32a0*/  @P2 SHF.L.U32 R5, R181, 0x10, RZ ;  /* 0x00000010b5052819 */ /* 0x000fc600000006ff */
[----:B------:R-:W-:-:S04]  /*32b0*/  FADD.FTZ R226, R3, R226 ;  /* 0x000000e203e27221 */ /* 0x000fc80000010000 */
[----:B------:R-:W-:-:S07]  /*32c0*/  @P2 FADD.FTZ R226, R5, R226 ;  /* 0x000000e205e22221 */ /* 0x000fce0000010000 */
.L_x_7267:
[----:B------:R-:W-:-:S04]  /*32d0*/  F2FP.BF16.F32.PACK_AB R3, RZ, R226 ;  /* 0x000000e2ff03723e */ /* 0x000fc800000010ff */
[----:B------:R-:W-:-:S07]  /*32e0*/  PRMT R185, R3, 0x7610, R185 ;  /* 0x0000761003b97816 */ /* 0x000fce00000000b9 */
.L_x_7268:
[----:B------:R-:W-:Y:S01]  /*32f0*/  SHF.L.U32 R6, R6, 0x10, RZ ;  /* 0x0000001006067819 */ /* 0x000fe200000006ff */
[----:B------:R-:W-:Y:S06]  /*3300*/  @P3 BRA `(.L_x_7269) ;  /* 0x0000000000243947 */ /* 0x000fec0003800000 */
[----:B------:R-:W-:-:S04]  /*3310*/  ISETP.NE.U32.AND P4, PT, RZ, UR8, PT ;  /* 0x00000008ff007c0c */ /* 0x000fc8000bf85070 */
[----:B------:R-:W-:-:S13]  /*3320*/  ISETP.NE.AND.EX P4, PT, RZ, UR9, PT, P4 ;  /* 0x00000009ff007c0c */ /* 0x000fda000bf85340 */
[----:B------:R-:W-:Y:S05]  /*3330*/  @P4 BRA `(.L_x_7270) ;  /* 0x0000000000084947 */ /* 0x000fea0003800000 */
[----:B------:R-:W-:Y:S05]  /*3340*/  @P0 BRA `(.L_x_7271) ;  /* 0x00000000002c0947 */ /* 0x000fea0003800000 */
[----:B------:R-:W-:Y:S05]  /*3350*/  BRA `(.L_x_7272) ;  /* 0x0000000000307947 */ /* 0x000fea0003800000 */
.L_x_7270:
[----:B-----5:R-:W-:-:S04]  /*3360*/  PRMT R3, R181, 0x7632, R3 ;  /* 0x00007632b5037816 */ /* 0x020fc80000000003 */
[----:B------:R-:W-:-:S05]  /*3370*/  SHF.L.U32 R3, R3, 0x10, RZ ;  /* 0x0000001003037819 */ /* 0x000fca00000006ff */
[----:B------:R-:W-:Y:S01]  /*3380*/  FADD.FTZ R6, R6, R3 ;  /* 0x0000000306067221 */ /* 0x000fe20000010000 */
[----:B------:R-:W-:Y:S06]  /*3390*/  BRA `(.L_x_7271) ;  /* 0x0000000000187947 */ /* 0x000fec0003800000 */
.L_x_7269:
[----:B-----5:R-:W-:Y:S02]  /*33a0*/  PRMT R3, R177, 0x7632, R3 ;  /* 0x00007632b1037816 */ /* 0x020fe40000000003 */
[----:B------:R-:W-:Y:S02]  /*33b0*/  @P2 PRMT R5, R181, 0x7632, R5 ;  /* 0x00007632b5052816 */ /* 0x000fe40000000005 */
[----:B------:R-:W-:Y:S02]  /*33c0*/  SHF.L.U32 R3, R3, 0x10, RZ ;  /* 0x0000001003037819 */ /* 0x000fe400000006ff */
[----:B------:R-:W-:-:S03]  /*33d0*/  @P2 SHF.L.U32 R5, R5, 0x10, RZ ;  /* 0x0000001005052819 */ /* 0x000fc600000006ff */
[----:B------:R-:W-:-:S04]  /*33e0*/  FADD.FTZ R6, R6, R3 ;  /* 0x0000000306067221 */ /* 0x000fc80000010000 */
[----:B------:R-:W-:-:S07]  /*33f0*/  @P2 FADD.FTZ R6, R6, R5 ;  /* 0x0000000506062221 */ /* 0x000fce0000010000 */
.L_x_7271:
[----:B------:R-:W-:-:S04]  /*3400*/  F2FP.BF16.F32.PACK_AB R3, RZ, R6 ;  /* 0x00000006ff03723e */ /* 0x000fc800000010ff */
[----:B------:R-:W-:-:S07]  /*3410*/  PRMT R185, R185, 0x5410, R3 ;  /* 0x00005410b9b97816 */ /* 0x000fce0000000003 */
.L_x_7272:
        /* <DEDUP_REMOVED lines=8> */
.L_x_7274:
[----:B-----5:R-:W-:-:S05]  /*34a0*/  SHF.L.U32 R3, R182, 0x10, RZ ;  /* 0x00000010b6037819 */ /* 0x020fca00000006ff */
[----:B------:R-:W-:Y:S01]  /*34b0*/  FADD.FTZ R224, R3, R224 ;  /* 0x000000e003e07221 */ /* 0x000fe20000010000 */
[----:B------:R-:W-:Y:S06]  /*34c0*/  BRA `(.L_x_7275) ;  /* 0x0000000000107947 */ /* 0x000fec0003800000 */
.L_x_7273:
[----:B-----5:R-:W-:Y:S02]  /*34d0*/  SHF.L.U32 R3, R178, 0x10, RZ ;  /* 0x00000010b2037819 */ /* 0x020fe400000006ff */
[----:B------:R-:W-:-:S03]  /*34e0*/  @P2 SHF.L.U32 R5, R182, 0x10, RZ ;  /* 0x00000010b6052819 */ /* 0x000fc600000006ff */
[----:B------:R-:W-:-:S04]  /*34f0*/  FADD.FTZ R224, R3, R224 ;  /* 0x000000e003e07221 */ /* 0x000fc80000010000 */
[----:B------:R-:W-:-:S07]  /*3500*/  @P2 FADD.FTZ R224, R5, R224 ;  /* 0x000000e005e02221 */ /* 0x000fce0000010000 */
.L_x_7275:
[----:B------:R-:W-:-:S04]  /*3510*/  F2FP.BF16.F32.PACK_AB R3, RZ, R224 ;  /* 0x000000e0ff03723e */ /* 0x000fc800000010ff */
[----:B------:R-:W-:-:S07]  /*3520*/  PRMT R186, R3, 0x7610, R186 ;  /* 0x0000761003ba7816 */ /* 0x000fce00000000ba */
.L_x_7276:
[----:B------:R-:W-:Y:S01]  /*3530*/  IMAD.U32 R8, R8, 0x10000, RZ ;  /* 0x0001000008087824 */ /* 0x000fe200078e00ff */
[----:B------:R-:W-:Y:S06]  /*3540*/  @P3 BRA `(.L_x_7277) ;  /* 0x0000000000243947 */ /* 0x000fec0003800000 */
[----:B------:R-:W-:-:S04]  /*3550*/  ISETP.NE.U32.AND P4, PT, RZ, UR8, PT ;  /* 0x00000008ff007c0c */ /* 0x000fc8000bf85070 */
[----:B------:R-:W-:-:S13]  /*3560*/  ISETP.NE.AND.EX P4, PT, RZ, UR9, PT, P4 ;  /* 0x00000009ff007c0c */ /* 0x000fda000bf85340 */
[----:B------:R-:W-:Y:S05]  /*3570*/  @P4 BRA `(.L_x_7278) ;  /* 0x0000000000084947 */ /* 0x000fea0003800000 */
[----:B------:R-:W-:Y:S05]  /*3580*/  @P0 BRA `(.L_x_7279) ;  /* 0x00000000002c0947 */ /* 0x000fea0003800000 */
[----:B------:R-:W-:Y:S05]  /*3590*/  BRA `(.L_x_7280) ;  /* 0x0000000000307947 */ /* 0x000fea0003800000 */
.L_x_7278:
[----:B-----5:R-:W-:-:S04]  /*35a0*/  PRMT R3, R182, 0x7632, R3 ;  /* 0x00007632b6037816 */ /* 0x020fc80000000003 */
[----:B------:R-:W-:-:S05]  /*35b0*/  SHF.L.U32 R3, R3, 0x10, RZ ;  /* 0x0000001003037819 */ /* 0x000fca00000006ff */
[----:B------:R-:W-:Y:S01]  /*35c0*/  FADD.FTZ R8, R8, R3 ;  /* 0x0000000308087221 */ /* 0x000fe20000010000 */
[----:B------:R-:W-:Y:S06]  /*35d0*/  BRA `(.L_x_7279) ;  /* 0x0000000000187947 */ /* 0x000fec0003800000 */
.L_x_7277:
[----:B-----5:R-:W-:Y:S02]  /*35e0*/  PRMT R3, R178, 0x7632, R3 ;  /* 0x00007632b2037816 */ /* 0x020fe40000000003 */
[----:B------:R-:W-:Y:S02]  /*35f0*/  @P2 PRMT R5, R182, 0x7632, R5 ;  /* 0x00007632b6052816 */ /* 0x000fe40000000005 */
[----:B------:R-:W-:Y:S02]  /*3600*/  SHF.L.U32 R3, R3, 0x10, RZ ;  /* 0x0000001003037819 */ /* 0x000fe400000006ff */
[----:B------:R-:W-:-:S03]  /*3610*/  @P2 SHF.L.U32 R5, R5, 0x10, RZ ;  /* 0x0000001005052819 */ /* 0x000fc600000006ff */
[----:B------:R-:W-:-:S04]  /*3620*/  FADD.FTZ R8, R8, R3 ;  /* 0x0000000308087221 */ /* 0x000fc80000010000 */
[----:B------:R-:W-:-:S07]  /*3630*/  @P2 FADD.FTZ R8, R8, R5 ;  /* 0x0000000508082221 */ /* 0x000fce0000010000 */
.L_x_7279:
[----:B------:R-:W-:-:S04]  /*3640*/  F2FP.BF16.F32.PACK_AB R3, RZ, R8 ;  /* 0x00000008ff03723e */ /* 0x000fc800000010ff */
[----:B------:R-:W-:-:S07]  /*3650*/  PRMT R186, R186, 0x5410, R3 ;  /* 0x00005410baba7816 */ /* 0x000fce0000000003 */
.L_x_7280:
        /* <DEDUP_REMOVED lines=8> */
.L_x_7282:
[----:B-----5:R-:W-:-:S05]  /*36e0*/  SHF.L.U32 R3, R183, 0x10, RZ ;  /* 0x00000010b7037819 */ /* 0x020fca00000006ff */
[----:B------:R-:W-:Y:S01]  /*36f0*/  FADD.FTZ R222, R3, R222 ;  /* 0x000000de03de7221 */ /* 0x000fe20000010000 */
[----:B------:R-:W-:Y:S06]  /*3700*/  BRA `(.L_x_7283) ;  /* 0x0000000000107947 */ /* 0x000fec0003800000 */
.L_x_7281:
[----:B-----5:R-:W-:Y:S02]  /*3710*/  SHF.L.U32 R3, R179, 0x10, RZ ;  /* 0x00000010b3037819 */ /* 0x020fe400000006ff */
[----:B------:R-:W-:-:S03]  /*3720*/  @P2 SHF.L.U32 R5, R183, 0x10, RZ ;  /* 0x00000010b7052819 */ /* 0x000fc600000006ff */
[----:B------:R-:W-:-:S04]  /*3730*/  FADD.FTZ R222, R3, R222 ;  /* 0x000000de03de7221 */ /* 0x000fc80000010000 */
[----:B------:R-:W-:-:S07]  /*3740*/  @P2 FADD.FTZ R222, R5, R222 ;  /* 0x000000de05de2221 */ /* 0x000fce0000010000 */
.L_x_7283:
[----:B------:R-:W-:-:S04]  /*3750*/  F2FP.BF16.F32.PACK_AB R3, RZ, R222 ;  /* 0x000000deff03723e */ /* 0x000fc800000010ff */
[----:B------:R-:W-:-:S07]  /*3760*/  PRMT R187, R3, 0x7610, R187 ;  /* 0x0000761003bb7816 */ /* 0x000fce00000000bb */
.L_x_7284:
[----:B------:R-:W-:Y:S01]  /*3770*/  SHF.L.U32 R218, R11, 0x10, RZ ;  /* 0x000000100bda7819 */ /* 0x000fe200000006ff */
[----:B------:R-:W-:Y:S06]  /*3780*/  @P3 BRA `(.L_x_7285) ;  /* 0x0000000000243947 */ /* 0x000fec0003800000 */
[----:B------:R-:W-:-:S04]  /*3790*/  ISETP.NE.U32.AND P2, PT, RZ, UR8, PT ;  /* 0x00000008ff007c0c */ /* 0x000fc8000bf45070 */
[----:B------:R-:W-:-:S13]  /*37a0*/  ISETP.NE.AND.EX P2, PT, RZ, UR9, PT, P2 ;  /* 0x00000009ff007c0c */ /* 0x000fda000bf45320 */
[----:B------:R-:W-:Y:S05]  /*37b0*/  @P2 BRA `(.L_x_7286) ;  /* 0x0000000000082947 */ /* 0x000fea0003800000 */
[----:B------:R-:W-:Y:S05]  /*37c0*/  @P0 BRA `(.L_x_7287) ;  /* 0x00000000002c0947 */ /* 0x000fea0003800000 */
[----:B------:R-:W-:Y:S05]  /*37d0*/  BRA `(.L_x_7288) ;  /* 0x0000000000307947 */ /* 0x000fea0003800000 */
.L_x_7286:
[----:B-----5:R-:W-:-:S04]  /*37e0*/  PRMT R3, R183, 0x7632, R3 ;  /* 0x00007632b7037816 */ /* 0x020fc80000000003 */
[----:B------:R-:W-:-:S05]  /*37f0*/  SHF.L.U32 R3, R3, 0x10, RZ ;  /* 0x0000001003037819 */ /* 0x000fca00000006ff */
[----:B------:R-:W-:Y:S01]  /*3800*/  FADD.FTZ R218, R218, R3 ;  /* 0x00000003dada7221 */ /* 0x000fe20000010000 */
[----:B------:R-:W-:Y:S06]  /*3810*/  BRA `(.L_x_7287) ;  /* 0x0000000000187947 */ /* 0x000fec0003800000 */
.L_x_7285:
[----:B-----5:R-:W-:Y:S02]  /*3820*/  PRMT R3, R179, 0x7632, R3 ;  /* 0x00007632b3037816 */ /* 0x020fe40000000003 */
[----:B------:R-:W-:Y:S02]  /*3830*/  @P2 PRMT R5, R183, 0x7632, R5 ;  /* 0x00007632b7052816 */ /* 0x000fe40000000005 */
[----:B------:R-:W-:Y:S02]  /*3840*/  SHF.L.U32 R3, R3, 0x10, RZ ;  /* 0x0000001003037819 */ /* 0x000fe400000006ff */
[----:B------:R-:W-:-:S03]  /*3850*/  @P2 SHF.L.U32 R5, R5, 0x10, RZ ;  /* 0x0000001005052819 */ /* 0x000fc600000006ff */
[----:B------:R-:W-:-:S04]  /*3860*/  FADD.FTZ R218, R218, R3 ;  /* 0x00000003dada7221 */ /* 0x000fc80000010000 */
[----:B------:R-:W-:-:S07]  /*3870*/  @P2 FADD.FTZ R218, R218, R5 ;  /* 0x00000005dada2221 */ /* 0x000fce0000010000 */
.L_x_7287:
[----:B------:R-:W-:-:S04]  /*3880*/  F2FP.BF16.F32.PACK_AB R3, RZ, R218 ;  /* 0x000000daff03723e */ /* 0x000fc800000010ff */
[----:B------:R-:W-:-:S07]  /*3890*/  PRMT R187, R187, 0x5410, R3 ;  /* 0x00005410bbbb7816 */ /* 0x000fce0000000003 */
.L_x_7288:
        /* <DEDUP_REMOVED lines=147> */
.L_x_7302:
[----:B------:R-:W-:Y:S01]  /*41d0*/  FMUL.FTZ R3, R7, R7 ;  /* 0x0000000707037220 */ /* 0x000fe20000410000 */
[----:B-1----:R-:W-:Y:S01]  /*41e0*/  FADD.FTZ R212, R15, R212 ;  /* 0x000000d40fd47221 */ /* 0x002fe20000010000 */
[----:B------:R-:W1:Y:S03]  /*41f0*/  @!P2 LDC.64 R10, c[0x0][0x250] ;  /* 0x00009400ff0aab82 */ /* 0x000e660000000a00 */
[----:B------:R-:W-:Y:S01]  /*4200*/  FSEL R188, R3, RZ, P5 ;  /* 0x000000ff03bc7208 */ /* 0x000fe20002800000 */
[----:B------:R-:W-:Y:S01]  /*4210*/  FFMA.FTZ R5, R212, R5, UR7 ;  /* 0x00000007d4057e23 */ /* 0x000fe20008010005 */
[----:B------:R-:W-:-:S03]  /*4220*/  FSEL R3, R7, RZ, !P5 ;  /* 0x000000ff07037208 */ /* 0x000fc60006800000 */
[----:B------:R-:W-:Y:S01]  /*4230*/  FADD.FTZ R5, R5, R188 ;  /* 0x000000bc05057221 */ /* 0x000fe20000010000 */
[----:B------:R-:W2:Y:S01]  /*4240*/  LDC.64 R212, c[0x0][0x2b8] ;  /* 0x0000ae00ffd47b82 */ /* 0x000ea20000000a00 */
[C---:B------:R-:W-:Y:S01]  /*4250*/  FADD.FTZ R192, -R3.reuse, R192 ;  /* 0x000000c003c07221 */ /* 0x040fe20000010100 */
[C---:B------:R-:W-:Y:S01]  /*4260*/  FADD.FTZ R190, -R3.reuse, R190 ;  /* 0x000000be03be7221 */ /* 0x040fe20000010100 */
[----:B------:R-:W3:Y:S01]  /*4270*/  MUFU.RSQ R225, R5 ;  /* 0x0000000500e17308 */ /* 0x000ee20000001400 */
[C---:B------:R-:W-:Y:S01]  /*4280*/  FADD.FTZ R200, -R3.reuse, R200 ;  /* 0x000000c803c87221 */ /* 0x040fe20000010100 */
[C---:B------:R-:W-:Y:S01]  /*4290*/  FADD.FTZ R216, -R3.reuse, R216 ;  /* 0x000000d803d87221 */ /* 0x040fe20000010100 */
[C---:B------:R-:W-:Y:S01]  /*42a0*/  FADD.FTZ R194, -R3.reuse, R194 ;  /* 0x000000c203c27221 */ /* 0x040fe20000010100 */
[C---:B------:R-:W-:Y:S01]  /*42b0*/  FADD.FTZ R219, -R3.reuse, R219 ;  /* 0x000000db03db7221 */ /* 0x040fe20000010100 */
[----:B------:R-:W4:Y:S01]  /*42c0*/  @!P2 LDC.64 R188, c[0x0][0x258] ;  /* 0x00009600ffbcab82 */ /* 0x000f220000000a00 */
[C---:B------:R-:W-:Y:S01]  /*42d0*/  FADD.FTZ R214, -R3.reuse, R214 ;  /* 0x000000d603d67221 */ /* 0x040fe20000010100 */
[C---:B------:R-:W-:Y:S01]  /*42e0*/  FADD.FTZ R222, -R3.reuse, R222 ;  /* 0x000000de03de7221 */ /* 0x040fe20000010100 */
[C---:B------:R-:W-:Y:S01]  /*42f0*/  FADD.FTZ R197, -R3.reuse, R197 ;  /* 0x000000c503c57221 */ /* 0x040fe20000010100 */
[C---:B------:R-:W-:Y:S01]  /*4300*/  FADD.FTZ R196, -R3.reuse, R196 ;  /* 0x000000c403c47221 */ /* 0x040fe20000010100 */
[C---:B------:R-:W-:Y:S01]  /*4310*/  FADD.FTZ R218, -R3.reuse, R218 ;  /* 0x000000da03da7221 */ /* 0x040fe20000010100 */
[----:B------:R-:W-:Y:S01]  /*4320*/  FADD.FTZ R252, -R3, R252 ;  /* 0x000000fc03fc7221 */ /* 0x000fe20000010100 */
[----:B-1----:R-:W-:-:S04]  /*4330*/  @!P2 IMAD.WIDE R10, R0, 0x4, R10 ;  /* 0x00000004000aa825 */ /* 0x002fc800078e020a */
[C---:B------:R-:W-:Y:S01]  /*4340*/  FADD.FTZ R202, -R3.reuse, R202 ;  /* 0x000000ca03ca7221 */ /* 0x040fe20000010100 */
[C---:B------:R-:W-:Y:S01]  /*4350*/  FADD.FTZ R210, -R3.reuse, R210 ;  /* 0x000000d203d27221 */ /* 0x040fe20000010100 */
[C---:B------:R-:W-:Y:S01]  /*4360*/  FADD.FTZ R199, -R3.reuse, R199 ;  /* 0x000000c703c77221 */ /* 0x040fe20000010100 */
[----:B------:R-:W-:Y:S01]  /*4370*/  FADD.FTZ R198, -R3, R198 ;  /* 0x000000c603c67221 */ /* 0x000fe20000010100 */
[C---:B---3--:R-:W-:Y:S01]  /*4380*/  FMUL.FTZ R229, R225.reuse, R192 ;  /* 0x000000c0e1e57220 */ /* 0x048fe20000410000 */
[C---:B------:R-:W-:Y:S01]  /*4390*/  FMUL.FTZ R190, R225.reuse, R190 ;  /* 0x000000bee1be7220 */ /* 0x040fe20000410000 */
[----:B------:R1:W-:Y:S01]  /*43a0*/  @!P2 STG.E desc[UR4][R10.64], R7 ;  /* 0x000000070a00a986 */ /* 0x0003e2000c101904 */
[----:B------:R-:W-:Y:S01]  /*43b0*/  FMUL.FTZ R223, R225, R200 ;  /* 0x000000c8e1df7220 */ /* 0x000fe20000410000 */
[----:B------:R-:W-:Y:S01]  /*43c0*/  FFMA.FTZ R195, R102, R229, R22 ;  /* 0x000000e566c37223 */ /* 0x000fe20000010016 */
[----:B------:R-:W-:Y:S01]  /*43d0*/  FFMA.FTZ R9, R103, R190, R23 ;  /* 0x000000be67097223 */ /* 0x000fe20000010017 */
[C---:B------:R-:W-:Y:S01]  /*43e0*/  FMUL.FTZ R216, R225.reuse, R216 ;  /* 0x000000d8e1d87220 */ /* 0x040fe20000410000 */
[C---:B------:R-:W-:Y:S01]  /*43f0*/  FMUL.FTZ R191, R225.reuse, R194 ;  /* 0x000000c2e1bf7220 */ /* 0x040fe20000410000 */
[C---:B------:R-:W-:Y:S01]  /*4400*/  FMUL.FTZ R219, R225.reuse, R219 ;  /* 0x000000dbe1db7220 */ /* 0x040fe20000410000 */
[----:B------:R-:W-:Y:S01]  /*4410*/  FMUL.FTZ R214, R225, R214 ;  /* 0x000000d6e1d67220 */ /* 0x000fe20000410000 */
[----:B------:R-:W-:Y:S01]  /*4420*/  F2FP.BF16.F32.PACK_AB R195, R9, R195 ;  /* 0x000000c309c3723e */ /* 0x000fe200000010ff */
[----:B------:R-:W-:Y:S01]  /*4430*/  FMUL.FTZ R9, R225, R222 ;  /* 0x000000dee1097220 */ /* 0x000fe20000410000 */
[----:B------:R-:W-:Y:S01]  /*4440*/  FFMA.FTZ R193, R98, R223, R18 ;  /* 0x000000df62c17223 */ /* 0x000fe20000010012 */
[----:B------:R-:W-:Y:S01]  /*4450*/  FFMA.FTZ R194, R99, R216, R19 ;  /* 0x000000d863c27223 */ /* 0x000fe20000010013 */
[----:B-1----:R-:W-:Y:S01]  /*4460*/  FADD.FTZ R10, -R3, R13 ;  /* 0x0000000d030a7221 */ /* 0x002fe20000010100 */
[-C--:B------:R-:W-:Y:S01]  /*4470*/  FFMA.FTZ R7, R100, R191.reuse, R20 ;  /* 0x000000bf64077223 */ /* 0x080fe20000010014 */
[----:B------:R-:W-:Y:S01]  /*4480*/  FFMA.FTZ R222, R140, R191, R60 ;  /* 0x000000bf8cde7223 */ /* 0x000fe2000001003c */
[----:B------:R-:W-:Y:S01]  /*4490*/  FFMA.FTZ R191, R142, R229, R62 ;  /* 0x000000e58ebf7223 */ /* 0x000fe2000001003e */
[----:B------:R-:W-:Y:S01]  /*44a0*/  FMUL.FTZ R10, R225, R10 ;  /* 0x0000000ae10a7220 */ /* 0x000fe20000410000 */
[----:B------:R-:W-:Y:S01]  /*44b0*/  FFMA.FTZ R190, R143, R190, R63 ;  /* 0x000000be8fbe7223 */ /* 0x000fe2000001003f */
[----:B------:R-:W-:Y:S01]  /*44c0*/  FFMA.FTZ R192, R96, R219, R16 ;  /* 0x000000db60c07223 */ /* 0x000fe20000010010 */
[----:B------:R-:W-:Y:S01]  /*44d0*/  FFMA.FTZ R5, R97, R214, R17 ;  /* 0x000000d661057223 */ /* 0x000fe20000010011 */
[-C--:B------:R-:W-:Y:S01]  /*44e0*/  FFMA.FTZ R200, R101, R10.reuse, R21 ;  /* 0x0000000a65c87223 */ /* 0x080fe20000010015 */
[----:B------:R-:W-:Y:S01]  /*44f0*/  FFMA.FTZ R229, R141, R10, R61 ;  /* 0x0000000a8de57223 */ /* 0x000fe2000001003d */
[C---:B------:R-:W-:Y:S01]  /*4500*/  FMUL.FTZ R197, R225.reuse, R197 ;  /* 0x000000c5e1c57220 */ /* 0x040fe20000410000 */
[----:B------:R-:W-:Y:S01]  /*4510*/  FMUL.FTZ R196, R225, R196 ;  /* 0x000000c4e1c47220 */ /* 0x000fe20000410000 */
[----:B------:R-:W-:Y:S01]  /*4520*/  F2FP.BF16.F32.PACK_AB R193, R194, R193 ;  /* 0x000000c1c2c1723e */ /* 0x000fe200000010ff */
[----:B----4-:R-:W-:Y:S01]  /*4530*/  @!P2 IMAD.WIDE R188, R0, 0x4, R188 ;  /* 0x0000000400bca825 */ /* 0x010fe200078e02bc */
[----:B------:R-:W-:-:S03]  /*4540*/  F2FP.BF16.F32.PACK_AB R194, R200, R7 ;  /* 0x00000007c8c2723e */ /* 0x000fc600000010ff */
[----:B------:R-:W-:Y:S01]  /*4550*/  FMUL.FTZ R10, R225, R218 ;  /* 0x000000dae10a7220 */ /* 0x000fe20000410000 */
[----:B------:R-:W-:Y:S01]  /*4560*/  F2FP.BF16.F32.PACK_AB R191, R190, R191 ;  /* 0x000000bfbebf723e */ /* 0x000fe200000010ff */
[----:B--2---:R-:W-:Y:S01]  /*4570*/  IMAD.WIDE.U32 R200, R227, 0x10, R212 ;  /* 0x00000010e3c87825 */ /* 0x004fe200078e00d4 */
[----:B------:R-:W-:-:S03]  /*4580*/  F2FP.BF16.F32.PACK_AB R192, R5, R192 ;  /* 0x000000c005c0723e */ /* 0x000fc600000010ff */
[----:B------:R-:W-:Y:S01]  /*4590*/  FFMA.FTZ R219, R136, R219, R56 ;  /* 0x000000db88db7223 */ /* 0x000fe20000010038 */
[----:B------:R-:W-:Y:S01]  /*45a0*/  F2FP.BF16.F32.PACK_AB R190, R229, R222 ;  /* 0x000000dee5be723e */ /* 0x000fe200000010ff */
[----:B------:R-:W-:Y:S01]  /*45b0*/  FFMA.FTZ R214, R137, R214, R57 ;  /* 0x000000d689d67223 */ /* 0x000fe20000010039 */
[----:B------:R-:W-:Y:S01]  /*45c0*/  FFMA.FTZ R218, R104, R197, R24 ;  /* 0x000000c568da7223 */ /* 0x000fe20000010018 */
[----:B------:R-:W-:Y:S01]  /*45d0*/  FFMA.FTZ R229, R105, R196, R25 ;  /* 0x000000c469e57223 */ /* 0x000fe20000010019 */
[----:B------:R1:W-:Y:S01]  /*45e0*/  @!P2 STG.E desc[UR4][R188.64], R225 ;  /* 0x000000e1bc00a986 */ /* 0x0003e2000c101904 */
[C---:B------:R-:W-:Y:S01]  /*45f0*/  FMUL.FTZ R203, R225.reuse, R252 ;  /* 0x000000fce1cb7220 */ /* 0x040fe20000410000 */
[----:B------:R-:W-:Y:S01]  /*4600*/  FMUL.FTZ R202, R225, R202 ;  /* 0x000000cae1ca7220 */ /* 0x000fe20000410000 */
[----:B------:R-:W-:Y:S01]  /*4610*/  FFMA.FTZ R223, R138, R223, R58 ;  /* 0x000000df8adf7223 */ /* 0x000fe2000001003a */
[----:B------:R2:W-:Y:S01]  /*4620*/  STG.E.128 desc[UR4][R200.64], R192 ;  /* 0x000000c0c8007986 */ /* 0x0005e2000c101d04 */
[----:B------:R-:W-:Y:S01]  /*4630*/  FFMA.FTZ R216, R139, R216, R59 ;  /* 0x000000d88bd87223 */ /* 0x000fe2000001003b */
[----:B------:R-:W-:Y:S01]  /*4640*/  FADD.FTZ R250, -R3, R250 ;  /* 0x000000fa03fa7221 */ /* 0x000fe20000010100 */
[C---:B------:R-:W-:Y:S01]  /*4650*/  FMUL.FTZ R210, R225.reuse, R210 ;  /* 0x000000d2e1d27220 */ /* 0x040fe20000410000 */
[C---:B------:R-:W-:Y:S01]  /*4660*/  FMUL.FTZ R199, R225.reuse, R199 ;  /* 0x000000c7e1c77220 */ /* 0x040fe20000410000 */
[----:B------:R-:W-:Y:S01]  /*4670*/  FMUL.FTZ R198, R225, R198 ;  /* 0x000000c6e1c67220 */ /* 0x000fe20000410000 */
[C---:B------:R-:W-:Y:S01]  /*4680*/  FADD.FTZ R248, -R3.reuse, R248 ;  /* 0x000000f803f87221 */ /* 0x040fe20000010100 */
[----:B------:R-:W-:Y:S01]  /*4690*/  FADD.FTZ R208, -R3, R208 ;  /* 0x000000d003d07221 */ /* 0x000fe20000010100 */
[----:B-1----:R-:W-:Y:S01]  /*46a0*/  F2FP.BF16.F32.PACK_AB R188, R214, R219 ;  /* 0x000000dbd6bc723e */ /* 0x002fe200000010ff */
[----:B------:R-:W-:Y:S01]  /*46b0*/  FMUL.FTZ R211, R225, R250 ;  /* 0x000000fae1d37220 */ /* 0x000fe20000410000 */
[----:B------:R-:W-:Y:S01]  /*46c0*/  F2FP.BF16.F32.PACK_AB R189, R216, R223 ;  /* 0x000000dfd8bd723e */ /* 0x000fe200000010ff */
[C---:B------:R-:W-:Y:S01]  /*46d0*/  FADD.FTZ R246, -R3.reuse, R246 ;  /* 0x000000f603f67221 */ /* 0x040fe20000010100 */
[----:B------:R-:W-:Y:S01]  /*46e0*/  FADD.FTZ R220, -R3, R220 ;  /* 0x000000dc03dc7221 */ /* 0x000fe20000010100 */
[-C--:B------:R-:W-:Y:S01]  /*46f0*/  FFMA.FTZ R214, R111, R210.reuse, R31 ;  /* 0x000000d26fd67223 */ /* 0x080fe2000001001f */
[----:B------:R-:W-:Y:S01]  /*4700*/  FFMA.FTZ R216, R151, R210, R71 ;  /* 0x000000d297d87223 */ /* 0x000fe20000010047 */
[C---:B------:R-:W-:Y:S01]  /*4710*/  FADD.FTZ R244, -R3.reuse, R244 ;  /* 0x000000f403f47221 */ /* 0x040fe20000010100 */
[C---:B------:R-:W-:Y:S01]  /*4720*/  FADD.FTZ R230, -R3.reuse, R230 ;  /* 0x000000e603e67221 */ /* 0x040fe20000010100 */
[----:B------:R-:W-:Y:S01]  /*4730*/  FADD.FTZ R242, -R3, R242 ;  /* 0x000000f203f27221 */ /* 0x000fe20000010100 */
[----:B--2---:R-:W-:Y:S01]  /*4740*/  F2FP.BF16.F32.PACK_AB R192, R229, R218 ;  /* 0x000000dae5c0723e */ /* 0x004fe200000010ff */
[----:B------:R-:W-:Y:S01]  /*4750*/  FFMA.FTZ R194, R108, R203, R28 ;  /* 0x000000cb6cc27223 */ /* 0x000fe2000001001c */
[----:B------:R-:W1:Y:S01]  /*4760*/  LDC.64 R218, c[0x0][0x2c0] ;  /* 0x0000b000ffda7b82 */ /* 0x000e620000000a00 */
[-C--:B------:R-:W-:Y:S01]  /*4770*/  FFMA.FTZ R195, R109, R202.reuse, R29 ;  /* 0x000000ca6dc37223 */ /* 0x080fe2000001001d */
        /* <DEDUP_REMOVED lines=15> */
[----:B------:R-:W-:Y:S01]  /*4870*/  FFMA.FTZ R200, R144, R197, R64 ;  /* 0x000000c590c87223 */ /* 0x000fe20000010040 */
[----:B------:R-:W-:Y:S01]  /*4880*/  FFMA.FTZ R210, R149, R202, R69 ;  /* 0x000000ca95d27223 */ /* 0x000fe20000010045 */
[----:B------:R-:W-:Y:S01]  /*4890*/  FFMA.FTZ R201, R145, R196, R65 ;  /* 0x000000c491c97223 */ /* 0x000fe20000010041 */
[----:B------:R-:W-:Y:S01]  /*48a0*/  F2FP.BF16.F32.PACK_AB R194, R195, R194 ;  /* 0x000000c2c3c2723e */ /* 0x000fe200000010ff */
[----:B------:R-:W-:Y:S01]  /*48b0*/  FFMA.FTZ R197, R146, R199, R66 ;  /* 0x000000c792c57223 */ /* 0x000fe20000010042 */
[----:B------:R-:W-:Y:S01]  /*48c0*/  FFMA.FTZ R203, R148, R203, R68 ;  /* 0x000000cb94cb7223 */ /* 0x000fe20000010044 */
[----:B------:R-:W-:Y:S01]  /*48d0*/  FFMA.FTZ R202, R147, R198, R67 ;  /* 0x000000c693ca7223 */ /* 0x000fe20000010043 */
[C---:B------:R-:W-:Y:S01]  /*48e0*/  FMUL.FTZ R207, R225.reuse, R248 ;  /* 0x000000f8e1cf7220 */ /* 0x040fe20000410000 */
[C---:B------:R-:W-:Y:S01]  /*48f0*/  FMUL.FTZ R208, R225.reuse, R208 ;  /* 0x000000d0e1d07220 */ /* 0x040fe20000410000 */
        /* <DEDUP_REMOVED lines=11> */
[C---:B0-----:R-:W-:Y:S01]  /*49b0*/  FMUL.FTZ R15, R225.reuse, R236 ;  /* 0x000000ece10f7220 */ /* 0x041fe20000410000 */
        /* <DEDUP_REMOVED lines=21> */
[C---:B------:R-:W-:Y:S01]  /*4b10*/  IADD3 R229, R227.reuse, 0x20, RZ ;  /* 0x00000020e3e57810 */ /* 0x040fe20007ffe0ff */
[----:B-1----:R-:W-:Y:S01]  /*4b20*/  IMAD.WIDE.U32 R226, R227, 0x10, R218 ;  /* 0x00000010e3e27825 */ /* 0x002fe200078e00da */
[----:B------:R-:W-:-:S03]  /*4b30*/  F2FP.BF16.F32.PACK_AB R200, R201, R200 ;  /* 0x000000c8c9c8723e */ /* 0x000fc600000010ff */
[----:B------:R-:W-:Y:S01]  /*4b40*/  FFMA.FTZ R199, R150, R211, R70 ;  /* 0x000000d396c77223 */ /* 0x000fe20000010046 */
[----:B------:R-:W-:Y:S01]  /*4b50*/  F2FP.BF16.F32.PACK_AB R201, R203, R202 ;  /* 0x000000cacbc9723e */ /* 0x000fe200000010ff */
[----:B------:R-:W-:Y:S01]  /*4b60*/  FFMA.FTZ R210, R116, R221, R36 ;  /* 0x000000dd74d27223 */ /* 0x000fe20000010024 */
[----:B------:R-:W-:Y:S01]  /*4b70*/  F2FP.BF16.F32.PACK_AB R193, R225, R222 ;  /* 0x000000dee1c1723e */ /* 0x000fe200000010ff */
[----:B------:R-:W-:Y:S01]  /*4b80*/  FFMA.FTZ R211, R117, R230, R37 ;  /* 0x000000e675d37223 */ /* 0x000fe20000010025 */
[----:B------:R-:W-:Y:S01]  /*4b90*/  F2FP.BF16.F32.PACK_AB R203, R223, R214 ;  /* 0x000000d6dfcb723e */ /* 0x000fe200000010ff */
[C---:B------:R-:W-:Y:S01]  /*4ba0*/  IMAD.WIDE.U32 R222, R229.reuse, 0x10, R212 ;  /* 0x00000010e5de7825 */ /* 0x040fe200078e00d4 */
[----:B------:R0:W-:Y:S01]  /*4bb0*/  STG.E.128 desc[UR4][R226.64], R188 ;  /* 0x000000bce2007986 */ /* 0x0001e2000c101d04 */
[----:B------:R-:W-:Y:S02]  /*4bc0*/  F2FP.BF16.F32.PACK_AB R199, R216, R199 ;  /* 0x000000c7d8c7723e */ /* 0x000fe400000010ff */
[----:B------:R-:W-:Y:S01]  /*4bd0*/  FFMA.FTZ R207, R152, R207, R72 ;  /* 0x000000cf98cf7223 */ /* 0x000fe20000010048 */
[----:B------:R-:W-:Y:S01]  /*4be0*/  IMAD.WIDE.U32 R228, R229, 0x10, R218 ;  /* 0x00000010e5e47825 */ /* 0x000fe200078e00da */
[----:B------:R1:W-:Y:S01]  /*4bf0*/  STG.E.128 desc[UR4][R222.64], R192 ;  /* 0x000000c0de007986 */ /* 0x0003e2000c101d04 */
[----:B------:R-:W-:-:S02]  /*4c00*/  F2FP.BF16.F32.PACK_AB R202, R211, R210 ;  /* 0x000000d2d3ca723e */ /* 0x000fc400000010ff */
[----:B------:R-:W-:Y:S01]  /*4c10*/  FFMA.FTZ R208, R153, R208, R73 ;  /* 0x000000d099d07223 */ /* 0x000fe20000010049 */
[----:B------:R-:W-:Y:S01]  /*4c20*/  IMAD.WIDE.U32 R224, R215, 0x10, R212 ;  /* 0x00000010d7e07825 */ /* 0x000fe200078e00d4 */
[----:B------:R2:W-:Y:S03]  /*4c30*/  STG.E.128 desc[UR4][R228.64], R196 ;  /* 0x000000c4e4007986 */ /* 0x0005e6000c101d04 */
[----:B------:R-:W-:Y:S01]  /*4c40*/  FFMA.FTZ R209, R154, R209, R74 ;  /* 0x000000d19ad17223 */ /* 0x000fe2000001004a */
[----:B------:R-:W-:Y:S01]  /*4c50*/  FFMA.FTZ R221, R156, R221, R76 ;  /* 0x000000dd9cdd7223 */ /* 0x000fe2000001004c */
[----:B------:R-:W-:Y:S01]  /*4c60*/  FFMA.FTZ R231, R158, R231, R78 ;  /* 0x000000e79ee77223 */ /* 0x000fe2000001004e */
[----:B------:R3:W-:Y:S01]  /*4c70*/  STG.E.128 desc[UR4][R224.64], R200 ;  /* 0x000000c8e0007986 */ /* 0x0007e2000c101d04 */
[----:B------:R-:W-:Y:S01]  /*4c80*/  FFMA.FTZ R232, R159, R232, R79 ;  /* 0x000000e89fe87223 */ /* 0x000fe2000001004f */
[----:B------:R-:W-:Y:S01]  /*4c90*/  FFMA.FTZ R230, R157, R230, R77 ;  /* 0x000000e69de67223 */ /* 0x000fe2000001004d */
[----:B------:R-:W-:Y:S01]  /*4ca0*/  FFMA.FTZ R220, R155, R220, R75 ;  /* 0x000000dc9bdc7223 */ /* 0x000fe2000001004b */
[----:B------:R-:W-:-:S02]  /*4cb0*/  IMAD.WIDE.U32 R214, R215, 0x10, R218 ;  /* 0x00000010d7d67825 */ /* 0x000fc400078e00da */
[----:B0-----:R-:W-:Y:S02]  /*4cc0*/  F2FP.BF16.F32.PACK_AB R191, R232, R231 ;  /* 0x000000e7e8bf723e */ /* 0x001fe400000010ff */
[----:B------:R-:W-:Y:S01]  /*4cd0*/  F2FP.BF16.F32.PACK_AB R190, R230, R221 ;  /* 0x000000dde6be723e */ /* 0x000fe200000010ff */
[----:B------:R-:W-:-:S04]  /*4ce0*/  IMAD.WIDE.U32 R210, R217, 0x10, R212 ;  /* 0x00000010d9d27825 */ /* 0x000fc800078e00d4 */
[----:B-1----:R-:W-:Y:S01]  /*4cf0*/  FFMA.FTZ R192, R120, R11, R40 ;  /* 0x0000000b78c07223 */ /* 0x002fe20000010028 */
[----:B------:R-:W-:Y:S01]  /*4d00*/  FFMA.FTZ R193, R121, R12, R41 ;  /* 0x0000000c79c17223 */ /* 0x000fe20000010029 */
[----:B------:R-:W-:Y:S01]  /*4d10*/  FFMA.FTZ R194, R123, R14, R43 ;  /* 0x0000000e7bc27223 */ /* 0x000fe2000001002b */
[----:B------:R-:W-:Y:S01]  /*4d20*/  FFMA.FTZ R195, R124, R15, R44 ;  /* 0x0000000f7cc37223 */ /* 0x000fe2000001002c */
[----:B--2---:R-:W-:Y:S01]  /*4d30*/  FFMA.FTZ R196, R125, R204, R45 ;  /* 0x000000cc7dc47223 */ /* 0x004fe2000001002d */
[----:B------:R-:W-:Y:S01]  /*4d40*/  FFMA.FTZ R197, R126, R205, R46 ;  /* 0x000000cd7ec57223 */ /* 0x000fe2000001002e */
[----:B------:R-:W-:Y:S01]  /*4d50*/  F2FP.BF16.F32.PACK_AB R192, R193, R192 ;  /* 0x000000c0c1c0723e */ /* 0x000fe200000010ff */
[----:B------:R-:W-:Y:S01]  /*4d60*/  FFMA.FTZ R193, R122, R13, R42 ;  /* 0x0000000d7ac17223 */ /* 0x000fe2000001002a */
[----:B---3--:R-:W-:Y:S01]  /*4d70*/  FFMA.FTZ R200, R127, R206, R47 ;  /* 0x000000ce7fc87223 */ /* 0x008fe2000001002f */
[----:B------:R-:W-:Y:S01]  /*4d80*/  FFMA.FTZ R14, R163, R14, R83 ;  /* 0x0000000ea30e7223 */ /* 0x000fe20000010053 */
        /* <DEDUP_REMOVED lines=16> */
[----:B------:R-:W0:Y:S01]  /*4e90*/  LDC.64 R202, c[0x0][0x210] ;  /* 0x00008400ffca7b82 */ /* 0x000e220000000a00 */
[----:B------:R-:W-:Y:S01]  /*4ea0*/  FFMA.FTZ R200, R131, R6, R51 ;  /* 0x0000000683c87223 */ /* 0x000fe20000010033 */
[----:B------:R-:W-:Y:S01]  /*4eb0*/  F2FP.BF16.F32.PACK_AB R12, R13, R12 ;  /* 0x0000000c0d0c723e */ /* 0x000fe200000010ff */
[----:B------:R-:W-:Y:S01]  /*4ec0*/  FFMA.FTZ R199, R166, R205, R86 ;  /* 0x000000cda6c77223 */ /* 0x000fe20000010056 */
[----:B------:R-:W-:Y:S01]  /*4ed0*/  FFMA.FTZ R206, R167, R206, R87 ;  /* 0x000000cea7ce7223 */ /* 0x000fe20000010057 */
[----:B------:R-:W-:Y:S01]  /*4ee0*/  FFMA.FTZ R7, R172, R7, R92 ;  /* 0x00000007ac077223 */ /* 0x000fe2000001005c */
[----:B------:R-:W-:Y:S01]  /*4ef0*/  F2FP.BF16.F32.PACK_AB R13, R200, R15 ;  /* 0x0000000fc80d723e */ /* 0x000fe200000010ff */
[-C--:B------:R-:W-:Y:S01]  /*4f00*/  FFMA.FTZ R15, R134, R9.reuse, R54 ;  /* 0x00000009860f7223 */ /* 0x080fe20000010036 */
[-C--:B------:R-:W-:Y:S01]  /*4f10*/  FFMA.FTZ R200, R135, R10.reuse, R55 ;  /* 0x0000000a87c87223 */ /* 0x080fe20000010037 */
        /* <DEDUP_REMOVED lines=8> */
[----:B------:R-:W-:Y:S01]  /*4fa0*/  IMAD.WIDE.U32 R216, R217, 0x10, R218 ;  /* 0x00000010d9d87825 */ /* 0x000fe200078e00da */
[----:B------:R-:W-:-:S02]  /*4fb0*/  F2FP.BF16.F32.PACK_AB R188, R208, R207 ;  /* 0x000000cfd0bc723e */ /* 0x000fc400000010ff */
[----:B------:R-:W-:Y:S01]  /*4fc0*/  F2FP.BF16.F32.PACK_AB R196, R11, R196 ;  /* 0x000000c40bc4723e */ /* 0x000fe200000010ff */
[C---:B------:R-:W-:Y:S01]  /*4fd0*/  IMAD.WIDE.U32 R212, R233.reuse, 0x10, R212 ;  /* 0x00000010e9d47825 */ /* 0x040fe200078e00d4 */
[----:B------:R-:W-:Y:S01]  /*4fe0*/  F2FP.BF16.F32.PACK_AB R199, R206, R199 ;  /* 0x000000c7cec7723e */ /* 0x000fe200000010ff */
[----:B------:R1:W-:Y:S01]  /*4ff0*/  STG.E.128 desc[UR4][R214.64], R188 ;  /* 0x000000bcd6007986 */ /* 0x0003e2000c101d04 */
[----:B------:R-:W-:Y:S01]  /*5000*/  F2FP.BF16.F32.PACK_AB R11, R10, R9 ;  /* 0x000000090a0b723e */ /* 0x000fe200000010ff */
[----:B------:R-:W-:Y:S01]  /*5010*/  IMAD.WIDE.U32 R218, R233, 0x10, R218 ;  /* 0x00000010e9da7825 */ /* 0x000fe200078e00da */
[----:B------:R-:W-:Y:S01]  /*5020*/  F2FP.BF16.F32.PACK_AB R15, R200, R15 ;  /* 0x0000000fc80f723e */ /* 0x000fe200000010ff */
[----:B------:R1:W-:Y:S01]  /*5030*/  STG.E.128 desc[UR4][R210.64], R192 ;  /* 0x000000c0d2007986 */ /* 0x0003e2000c101d04 */
[----:B------:R-:W-:Y:S02]  /*5040*/  F2FP.BF16.F32.PACK_AB R10, R8, R7 ;  /* 0x00000007080a723e */ /* 0x000fe400000010ff */
[----:B------:R-:W-:Y:S01]  /*5050*/  F2FP.BF16.F32.PACK_AB R9, R6, R5 ;  /* 0x000000050609723e */ /* 0x000fe200000010ff */
[----:B------:R1:W-:Y:S01]  /*5060*/  STG.E.128 desc[UR4][R216.64], R196 ;  /* 0x000000c4d8007986 */ /* 0x0003e2000c101d04 */
[----:B------:R-:W-:-:S02]  /*5070*/  F2FP.BF16.F32.PACK_AB R8, R4, R3 ;  /* 0x000000030408723e */ /* 0x000fc400000010ff */
[----:B0-----:R-:W-:Y:S01]  /*5080*/  LEA R0, R202, R0, 0x2 ;  /* 0x00000000ca007211 */ /* 0x001fe200078e10ff */
[----:B------:R1:W-:Y:S03]  /*5090*/  STG.E.128 desc[UR4][R212.64], R12 ;  /* 0x0000000cd4007986 */ /* 0x0003e6000c101d04 */
[----:B------:R-:W-:Y:S01]  /*50a0*/  ISETP.GE.AND P2, PT, R0, R203, PT ;  /* 0x000000cb0000720c */ /* 0x000fe20003f46270 */
[----:B------:R1:W-:-:S12]  /*50b0*/  STG.E.128 desc[UR4][R218.64], R8 ;  /* 0x00000008da007986 */ /* 0x0003d8000c101d04 */
[----:B------:R-:W-:Y:S05]  /*50c0*/  @!P2 BRA `(.L_x_7290) ;  /* 0xffffffb400b0a947 */ /* 0x000fea000383ffff */
[----:B------:R-:W-:Y:S05]  /*50d0*/  EXIT ;  /* 0x000000000000794d */ /* 0x000fea0003800000 */
.L_x_7289:
        /* <DEDUP_REMOVED lines=8> */
.L_x_7292:
[----:B------:R-:W-:Y:S05]  /*5160*/  BSYNC B0 ;  /* 0x0000000000007941 */ /* 0x000fea0003800000 */
.L_x_7291:
        /* <DEDUP_REMOVED lines=9> */
.L_x_7293:
[----:B------:R-:W-:Y:S01]  /*5200*/  HFMA2.MMA R193, -RZ, RZ, 0, 2.384185791015625e-07 ;  /* 0x00000004ffc17435 */ /* 0x000fe200000001ff */
[----:B------:R-:W-:-:S04]  /*5210*/  IMAD.MOV.U32 R5, RZ, RZ, R212 ;  /* 0x000000ffff057224 */ /* 0x000fc800078e00d4 */
[----:B------:R-:W-:-:S05]  /*5220*/  FADD.FTZ R9, R10, R5 ;  /* 0x000000050a097221 */ /* 0x000fca0000010000 */
[----:B------:R-:W-:-:S07]  /*5230*/  MOV R191, R9 ;  /* 0x0000000900bf7202 */ /* 0x000fce0000000f00 */
[----:B------:R-:W-:Y:S05]  /*5240*/  WARPSYNC.COLLECTIVE R189, `(.L_x_7294) ;  /* 0x00000000bd087348 */ /* 0x000fea0003c00000 */
[----:B------:R0:W1:Y:S02]  /*5250*/  SHFL.BFLY P3, R212, R191, R193, R195 ;  /* 0x0c0000c1bfd47389 */ /* 0x00006400000600c3 */
[----:B01----:R-:W-:Y:S01]  /*5260*/  ENDCOLLECTIVE ;  /* 0x000000000000791b */ /* 0x003fe20003800000 */
.L_x_7294:
[----:B------:R-:W-:Y:S01]  /*5270*/  HFMA2.MMA R193, -RZ, RZ, 0, 4.76837158203125e-07 ;  /* 0x00000008ffc17435 */ /* 0x000fe200000001ff */
[----:B------:R-:W-:-:S05]  /*5280*/  MOV R188, R212 ;  /* 0x000000d400bc7202 */ /* 0x000fca0000000f00 */
[----:B------:R-:W-:-:S05]  /*5290*/  FADD.FTZ R188, R9, R188 ;  /* 0x000000bc09bc7221 */ /* 0x000fca0000010000 */
[----:B------:R-:W-:-:S07]  /*52a0*/  MOV R191, R188 ;  /* 0x000000bc00bf7202 */ /* 0x000fce0000000f00 */
[----:B------:R-:W-:Y:S05]  /*52b0*/  WARPSYNC.COLLECTIVE R189, `(.L_x_7295) ;  /* 0x00000000bd087348 */ /* 0x000fea0003c00000 */
[----:B------:R0:W1:Y:S02]  /*52c0*/  SHFL.BFLY P3, R212, R191, R193, R195 ;  /* 0x0c0000c1bfd47389 */ /* 0x00006400000600c3 */
[----:B01----:R-:W-:Y:S01]  /*52d0*/  ENDCOLLECTIVE ;  /* 0x000000000000791b */ /* 0x003fe20003800000 */
.L_x_7295:
        /* <DEDUP_REMOVED lines=8> */
.L_x_7296:
[----:B------:R-:W-:Y:S01]  /*5360*/  HFMA2.MMA R193, -RZ, RZ, 0, 5.9604644775390625e-08 ;  /* 0x00000001ffc17435 */ /* 0x000fe200000001ff */
        /* <DEDUP_REMOVED lines=86> */
.L_x_7297:
[----:B------:R-:W-:Y:S01]  /*58d0*/  HFMA2.MMA R193, -RZ, RZ, 0, 1.1920928955078125e-07 ;  /* 0x00000002ffc17435 */ /* 0x000fe200000001ff */
[----:B------:R-:W-:-:S05]  /*58e0*/  MOV R10, R212 ;  /* 0x000000d4000a7202 */ /* 0x000fca0000000f00 */
[----:B------:R-:W-:-:S05]  /*58f0*/  FADD.FTZ R10, R3, R10 ;  /* 0x0000000a030a7221 */ /* 0x000fca0000010000 */
[----:B------:R-:W-:-:S07]  /*5900*/  MOV R191, R10 ;  /* 0x0000000a00bf7202 */ /* 0x000fce0000000f00 */
[----:B------:R-:W-:Y:S05]  /*5910*/  WARPSYNC.COLLECTIVE R189, `(.L_x_7298) ;  /* 0x00000000bd087348 */ /* 0x000fea0003c00000 */
[----:B------:R0:W1:Y:S02]  /*5920*/  SHFL.BFLY P3, R212, R191, R193, R195 ;  /* 0x0c0000c1bfd47389 */ /* 0x00006400000600c3 */
[----:B01----:R-:W-:Y:S01]  /*5930*/  ENDCOLLECTIVE ;  /* 0x000000000000791b */ /* 0x003fe20003800000 */
.L_x_7298:
[----:B------:R-:W-:Y:S01]  /*5940*/  HFMA2.MMA R193, -RZ, RZ, 0, 2.384185791015625e-07 ;  /* 0x00000004ffc17435 */ /* 0x000fe200000001ff */
[----:B------:R-:W-:-:S05]  /*5950*/  MOV R9, R212 ;  /* 0x000000d400097202 */ /* 0x000fca0000000f00 */
[----:B------:R-:W-:-:S05]  /*5960*/  FADD.FTZ R9, R10, R9 ;  /* 0x000000090a097221 */ /* 0x000fca0000010000 */
[----:B------:R-:W-:-:S07]  /*5970*/  MOV R191, R9 ;  /* 0x0000000900bf7202 */ /* 0x000fce0000000f00 */
[----:B------:R-:W-:Y:S05]  /*5980*/  WARPSYNC.COLLECTIVE R189, `(.L_x_7299) ;  /* 0x00000000bd087348 */ /* 0x000fea0003c00000 */
[----:B------:R0:W1:Y:S02]  /*5990*/  SHFL.BFLY P3, R212, R191, R193, R195 ;  /* 0x0c0000c1bfd47389 */ /* 0x00006400000600c3 */
[----:B01----:R-:W-:Y:S01]  /*59a0*/  ENDCOLLECTIVE ;  /* 0x000000000000791b */ /* 0x003fe20003800000 */
.L_x_7299:
[----:B------:R-:W-:Y:S01]  /*59b0*/  HFMA2.MMA R193, -RZ, RZ, 0, 4.76837158203125e-07 ;  /* 0x00000008ffc17435 */ /* 0x000fe200000001ff */
[----:B------:R-:W-:-:S05]  /*59c0*/  MOV R188, R212 ;  /* 0x000000d400bc7202 */ /* 0x000fca0000000f00 */
[----:B------:R-:W-:-:S05]  /*59d0*/  FADD.FTZ R188, R9, R188 ;  /* 0x000000bc09bc7221 */ /* 0x000fca0000010000 */
[----:B------:R-:W-:-:S07]  /*59e0*/  MOV R191, R188 ;  /* 0x000000bc00bf7202 */ /* 0x000fce0000000f00 */
[----:B------:R-:W-:Y:S05]  /*59f0*/  WARPSYNC.COLLECTIVE R189, `(.L_x_7300) ;  /* 0x00000000bd087348 */ /* 0x000fea0003c00000 */
[----:B------:R0:W1:Y:S02]  /*5a00*/  SHFL.BFLY P3, R212, R191, R193, R195 ;  /* 0x0c0000c1bfd47389 */ /* 0x00006400000600c3 */
[----:B01----:R-:W-:Y:S01]  /*5a10*/  ENDCOLLECTIVE ;  /* 0x000000000000791b */ /* 0x003fe20003800000 */
.L_x_7300:
[----:B------:R-:W-:Y:S01]  /*5a20*/  HFMA2.MMA R193, -RZ, RZ, 0, 9.5367431640625e-07 ;  /* 0x00000010ffc17435 */ /* 0x000fe200000001ff */
[----:B------:R-:W-:-:S05]  /*5a30*/  MOV R11, R212 ;  /* 0x000000d4000b7202 */ /* 0x000fca0000000f00 */
[----:B------:R-:W-:-:S05]  /*5a40*/  FADD.FTZ R15, R188, R11 ;  /* 0x0000000bbc0f7221 */ /* 0x000fca0000010000 */
[----:B------:R-:W-:-:S07]  /*5a50*/  MOV R191, R15 ;  /* 0x0000000f00bf7202 */ /* 0x000fce0000000f00 */
[----:B------:R-:W-:Y:S05]  /*5a60*/  WARPSYNC.COLLECTIVE R189, `(.L_x_7301) ;  /* 0x00000000bd087348 */ /* 0x000fea0003c00000 */
[----:B------:R0:W1:Y:S02]  /*5a70*/  SHFL.BFLY P3, R212, R191, R193, R195 ;  /* 0x0c0000c1bfd47389 */ /* 0x00006400000600c3 */
[----:B01----:R-:W-:Y:S01]  /*5a80*/  ENDCOLLECTIVE ;  /* 0x000000000000791b */ /* 0x003fe20003800000 */
.L_x_7301:
[----:B------:R-:W-:Y:S05]  /*5a90*/  BRA `(.L_x_7302) ;  /* 0xffffffe400cc7947 */ /* 0x000fea000383ffff */
.L_x_7303:
        /* <DEDUP_REMOVED lines=14> */
.L_x_33645:


//--------------------- .text._ZN10layer_norm31ln_parallel_residual_fwd_kernelINS_13Kernel_traitsIf13__nv_bfloat16S2_S2_fjLj1280ELj1ELj4ELj1ELj16ENS_18Kernel_traits_baseILj1280EfS2_S2_S2_fjLj128EEEEELb0ELb1ELb0EEEvNS_9FwdParamsE --------------------------
	.section	.text._ZN10layer_norm31ln_parallel_residual_fwd_kernelINS_13Kernel_traitsIf13__nv_bfloat16S2_S2_fjLj1280ELj1ELj4ELj1ELj16ENS_18Kernel_traits_baseILj1280EfS2_S2_S2_fjLj128EEEEELb0ELb1ELb0EEEvNS_9FwdParamsE,"ax",@progbits
	.align	128
        .global         _ZN10layer_norm31ln_parallel_residual_fwd_kernelINS_13Kernel_traitsIf13__nv_bfloat16S2_S2_fjLj1280ELj1ELj4ELj1ELj16ENS_18Kernel_traits_baseILj1280EfS2_S2_S2_fjLj128EEEEELb0ELb1ELb0EEEvNS_9FwdParamsE
        .type           _ZN10layer_norm31ln_parallel_residual_fwd_kernelINS_13Kernel_traitsIf13__nv_bfloat16S2_S2_fjLj1280ELj1ELj4ELj1ELj16ENS_18Kernel_traits_baseILj1280EfS2_S2_S2_fjLj128EEEEELb0ELb1ELb0EEEvNS_9FwdParamsE,@function
        .size           _ZN10layer_norm31ln_parallel_residual_fwd_kernelINS_13Kernel_traitsIf13__nv_bfloat16S2_S2_fjLj1280ELj1ELj4ELj1ELj16ENS_18Kernel_traits_baseILj1280EfS2_S2_S2_fjLj128EEEEELb0ELb1ELb0EEEvNS_9FwdParamsE,(.L_x_33646 - _ZN10layer_norm31ln_parallel_residual_fwd_kernelINS_13Kernel_traitsIf13__nv_bfloat16S2_S2_fjLj1280ELj1ELj4ELj1ELj16ENS_18Kernel_traits_baseILj1280EfS2_S2_S2_fjLj128EEEEELb0ELb1ELb0EEEvNS_9FwdParamsE)
        .other          _ZN10layer_norm31ln_parallel_residual_fwd_kernelINS_13Kernel_traitsIf13__nv_bfloat16S2_S2_fjLj1280ELj1ELj4ELj1ELj16ENS_18Kernel_traits_baseILj1280EfS2_S2_S2_fjLj128EEEEELb0ELb1ELb0EEEvNS_9FwdParamsE,@"STO_CUDA_ENTRY STV_DEFAULT"
_ZN10layer_norm31ln_parallel_residual_fwd_kernelINS_13Kernel_traitsIf13__nv_bfloat16S2_S2_fjLj1280ELj1ELj4ELj1ELj16ENS_18Kernel_traits_baseILj1280EfS2_S2_S2_fjLj128EEEEELb0ELb1ELb0EEEvNS_9FwdParamsE:
.text._ZN10layer_norm31ln_parallel_residual_fwd_kernelINS_13Kernel_traitsIf13__nv_bfloat16S2_S2_fjLj1280ELj1ELj4ELj1ELj16ENS_18Kernel_traits_baseILj1280EfS2_S2_S2_fjLj128EEEEELb0ELb1ELb0EEEvNS_9FwdParamsE:
        /* <DEDUP_REMOVED lines=25> */
[----:B------:R-:W0:Y:S01]  /*0190*/  LDC.64 R2, c[0x0][0x260] ;  /* 0x00009800ff027b82 */ /* 0x000e220000000a00 */
[----:B------:R-:W-:Y:S01]  /*01a0*/  ULDC.64 UR6, c[0x0][0x2c8] ;  /* 0x0000b20000067ab9 */ /* 0x000fe20000000a00 */
[----:B------:R-:W-:Y:S02]  /*01b0*/  CS2R R26, SRZ ;  /* 0x00000000001a7805 */ /* 0x000fe4000001ff00 */
[----:B------:R-:W-:Y:S02]  /*01c0*/  ISETP.NE.U32.AND P0, PT, RZ, UR6, PT ;  /* 0x00000006ff007c0c */ /* 0x000fe4000bf05070 */
[----:B------:R-:W-:Y:S02]  /*01d0*/  CS2R R24, SRZ ;  /* 0x0000000000187805 */ /* 0x000fe4000001ff00 */
[----:B------:R-:W-:Y:S02]  /*01e0*/  CS2R R30, SRZ ;  /* 0x00000000001e7805 */ /* 0x000fe4000001ff00 */
[----:B------:R-:W-:-:S02]  /*01f0*/  CS2R R28, SRZ ;  /* 0x00000000001c7805 */ /* 0x000fc4000001ff00 */
[----:B------:R-:W-:-:S13]  /*0200*/  ISETP.NE.AND.EX P0, PT, RZ, UR7, PT, P0 ;  /* 0x00000007ff007c0c */ /* 0x000fda000bf05300 */
[----:B------:R-:W-:-:S04]  /*0210*/  @P0 LEA R8, P2, R7, UR6, 0x5 ;  /* 0x0000000607080c11 */ /* 0x000fc8000f8428ff */
[C---:B------:R-:W-:Y:S01]  /*0220*/  @P0 LEA.HI.X R9, R7.reuse, UR7, RZ, 0x5, P2 ;  /* 0x0000000707090c11 */ /* 0x040fe200090f2cff */
[----:B0-----:R-:W-:-:S04]  /*0230*/  IMAD.WIDE.U32 R2, R7, 0x20, R2 ;  /* 0x0000002007027825 */ /* 0x001fc800078e0002 */
[----:B------:R0:W5:Y:S04]  /*0240*/  @P0 LDG.E.128 R24, desc[UR4][R8.64] ;  /* 0x0000000408180981 */ /* 0x000168000c1e1d00 */
[----:B------:R0:W5:Y:S04]  /*0250*/  LDG.E.128 R32, desc[UR4][R2.64] ;  /* 0x0000000402207981 */ /* 0x000168000c1e1d00 */
[----:B------:R0:W5:Y:S04]  /*0260*/  @P0 LDG.E.128 R28, desc[UR4][R8.64+0x10] ;  /* 0x00001004081c0981 */ /* 0x000168000c1e1d00 */
[----:B------:R0:W5:Y:S01]  /*0270*/  LDG.E.128 R36, desc[UR4][R2.64+0x10] ;  /* 0x0000100402247981 */ /* 0x000162000c1e1d00 */
[----:B------:R-:W-:-:S07]  /*0280*/  LOP3.LUT R7, R7, 0x20, RZ, 0xfc, !PT ;  /* 0x0000002007077812 */ /* 0x000fce00078efcff */
.L_x_7305:
[----:B------:R-:W-:Y:S05]  /*0290*/  BSYNC B0 ;  /* 0x0000000000007941 */ /* 0x000fea0003800000 */
.L_x_7304:
[----:B------:R-:W-:Y:S04]  /*02a0*/  BSSY B0, `(.L_x_7306) ;  /* 0x0000012000007945 */ /* 0x000fe80003800000 */
[----:B------:R-:W-:Y:S05]  /*02b0*/  @!P6 BRA `(.L_x_7307) ;  /* 0x000000000040e947 */ /* 0x000fea0003800000 */
[----:B0-----:R-:W0:Y:S01]  /*02c0*/  LDC.64 R8, c[0x0][0x260] ;  /* 0x00009800ff087b82 */ /* 0x001e220000000a00 */
        /* <DEDUP_REMOVED lines=14> */
[----:B------:R-:W-:-:S07]  /*03b0*/  VIADD R7, R7, 0x20 ;  /* 0x0000002007077836 */ /* 0x000fce0000000000 */
.L_x_7307:
[----:B------:R-:W-:Y:S05]  /*03c0*/  BSYNC B0 ;  /* 0x0000000000007941 */ /* 0x000fea0003800000 */
.L_x_7306:
[----:B------:R-:W-:Y:S04]  /*03d0*/  BSSY B0, `(.L_x_7308) ;  /* 0x0000012000007945 */ /* 0x000fe80003800000 */
[----:B------:R-:W-:Y:S05]  /*03e0*/  @!P5 BRA `(.L_x_7309) ;  /* 0x000000000040d947 */ /* 0x000fea0003800000 */
[----:B01----:R-:W0:Y:S01]  /*03f0*/  LDC.64 R8, c[0x0][0x260] ;  /* 0x00009800ff087b82 */ /* 0x003e220000000a00 */
        /* <DEDUP_REMOVED lines=14> */
[----:B------:R-:W-:-:S07]  /*04e0*/  IADD3 R7, R7, 0x20, RZ ;  /* 0x0000002007077810 */ /* 0x000fce0007ffe0ff */
.L_x_7309:
[----:B------:R-:W-:Y:S05]  /*04f0*/  BSYNC B0 ;  /* 0x0000000000007941 */ /* 0x000fea0003800000 */
.L_x_7308:
[----:B------:R-:W-:Y:S04]  /*0500*/  BSSY B0, `(.L_x_7310) ;  /* 0x0000012000007945 */ /* 0x000fe80003800000 */
[----:B------:R-:W-:Y:S05]  /*0510*/  @!P4 BRA `(.L_x_7311) ;  /* 0x000000000040c947 */ /* 0x000fea0003800000 */
[----:B012---:R-:W0:Y:S01]  /*0520*/  LDC.64 R8, c[0x0][0x260] ;  /* 0x00009800ff087b82 */ /* 0x007e220000000a00 */
        /* <DEDUP_REMOVED lines=15> */
.L_x_7311:
[----:B------:R-:W-:Y:S05]  /*0620*/  BSYNC B0 ;  /* 0x0000000000007941 */ /* 0x000fea0003800000 */
.L_x_7310:
[----:B------:R-:W-:Y:S04]  /*0630*/  BSSY B0, `(.L_x_7312) ;  /* 0x0000011000007945 */ /* 0x000fe80003800000 */
[----:B------:R-:W-:Y:S05]  /*0640*/  @!P3 BRA `(.L_x_7313) ;  /* 0x00000000003cb947 */ /* 0x000fea0003800000 */
[----:B0123--:R-:W0:Y:S01]  /*0650*/  LDC.64 R2, c[0x0][0x260] ;  /* 0x00009800ff027b82 */ /* 0x00fe220000000a00 */
[----:B------:R-:W-:Y:S01]  /*0660*/  ULDC.64 UR6, c[0x0][0x2c8] ;  /* 0x0000b20000067ab9 */ /* 0x000fe20000000a00 */
[----:B------:R-:W-:Y:S02]  /*0670*/  CS2R R90, SRZ ;  /* 0x00000000005a7805 */ /* 0x000fe4000001ff00 */
[----:B------:R-:W-:Y:S02]  /*0680*/  ISETP.NE.U32.AND P0, PT, RZ, UR6, PT ;  /* 0x00000006ff007c0c */ /* 0x000fe4000bf05070 */
[----:B------:R-:W-:Y:S02]  /*0690*/  CS2R R88, SRZ ;  /* 0x0000000000587805 */ /* 0x000fe4000001ff00 */
[----:B------:R-:W-:Y:S02]  /*06a0*/  CS2R R94, SRZ ;  /* 0x00000000005e7805 */ /* 0x000fe4000001ff00 */
[----:B------:R-:W-:-:S02]  /*06b0*/  CS2R R92, SRZ ;  /* 0x00000000005c7805 */ /* 0x000fc4000001ff00 */
[----:B------:R-:W-:-:S13]  /*06c0*/  ISETP.NE.AND.EX P0, PT, RZ, UR7, PT, P0 ;  /* 0x00000007ff007c0c */ /* 0x000fda000bf05300 */
[C---:B------:R-:W-:Y:S01]  /*06d0*/  @P0 LEA R8, P2, R7.reuse, UR6, 0x5 ;  /* 0x0000000607080c11 */ /* 0x040fe2000f8428ff */
[----:B0-----:R-:W-:-:S03]  /*06e0*/  IMAD.WIDE.U32 R2, R7, 0x20, R2 ;  /* 0x0000002007027825 */ /* 0x001fc600078e0002 */
[----:B------:R-:W-:Y:S02]  /*06f0*/  @P0 LEA.HI.X R9, R7, UR7, RZ, 0x5, P2 ;  /* 0x0000000707090c11 */ /* 0x000fe400090f2cff */
[----:B------:R4:W5:Y:S04]  /*0700*/  LDG.E.128 R96, desc[UR4][R2.64] ;  /* 0x0000000402607981 */ /* 0x000968000c1e1d00 */
[----:B------:R4:W5:Y:S04]  /*0710*/  @P0 LDG.E.128 R88, desc[UR4][R8.64] ;  /* 0x0000000408580981 */ /* 0x000968000c1e1d00 */
[----:B------:R4:W5:Y:S04]  /*0720*/  @P0 LDG.E.128 R92, desc[UR4][R8.64+0x10] ;  /* 0x00001004085c0981 */ /* 0x000968000c1e1d00 */
[----:B------:R4:W5:Y:S02]  /*0730*/  LDG.E.128 R100, desc[UR4][R2.64+0x10] ;  /* 0x0000100402647981 */ /* 0x000964000c1e1d00 */
.L_x_7313:
[----:B------:R-:W-:Y:S05]  /*0740*/  BSYNC B0 ;  /* 0x0000000000007941 */ /* 0x000fea0003800000 */
.L_x_7312:
        /* <DEDUP_REMOVED lines=8> */
[----:B------:R-:W-:Y:S01]  /*07d0*/  ISETP.NE.AND P2, PT, RZ, UR6, PT ;  /* 0x00000006ff007c0c */ /* 0x000fe2000bf45270 */
[----:B------:R-:W-:Y:S01]  /*07e0*/  ULDC UR6, c[0x0][0x2d8] ;  /* 0x0000b60000067ab9 */ /* 0x000fe20000000800 */
[----:B------:R-:W-:Y:S01]  /*07f0*/  ULDC.64 UR8, c[0x0][0x228] ;  /* 0x00008a0000087ab9 */ /* 0x000fe20000000a00 */
[----:B------:R-:W-:Y:S01]  /*0800*/  ULDC.64 UR10, c[0x0][0x230] ;  /* 0x00008c00000a7ab9 */ /* 0x000fe20000000a00 */
[----:B01234-:R-:W-:-:S09]  /*0810*/  P2R R9, PR, RZ, 0x4 ;  /* 0x00000004ff097803 */ /* 0x01ffd20000000000 */
.L_x_7495:
        /* <DEDUP_REMOVED lines=30> */
.L_x_7317:
[----:B-----5:R-:W-:-:S05]  /*0a00*/  SHF.L.U32 R14, R20, 0x10, RZ ;  /* 0x00000010140e7819 */ /* 0x020fca00000006ff */
[----:B------:R-:W-:Y:S01]  /*0a10*/  FADD.FTZ R3, R14, R3 ;  /* 0x000000030e037221 */ /* 0x000fe20000010000 */
[----:B------:R-:W-:Y:S06]  /*0a20*/  BRA `(.L_x_7318) ;  /* 0x0000000000107947 */ /* 0x000fec0003800000 */
.L_x_7316:
[----:B-----5:R-:W-:Y:S01]  /*0a30*/  IMAD.U32 R14, R104, 0x10000, RZ ;  /* 0x00010000680e7824 */ /* 0x020fe200078e00ff */
[----:B------:R-:W-:-:S03]  /*0a40*/  @P2 SHF.L.U32 R18, R20, 0x10, RZ ;  /* 0x0000001014122819 */ /* 0x000fc600000006ff */
[----:B------:R-:W-:-:S04]  /*0a50*/  FADD.FTZ R3, R14, R3 ;  /* 0x000000030e037221 */ /* 0x000fc80000010000 */
[----:B------:R-:W-:-:S07]  /*0a60*/  @P2 FADD.FTZ R3, R18, R3 ;  /* 0x0000000312032221 */ /* 0x000fce0000010000 */
.L_x_7318:
[----:B------:R-:W-:-:S04]  /*0a70*/  F2FP.BF16.F32.PACK_AB R14, RZ, R3 ;  /* 0x00000003ff0e723e */ /* 0x000fc800000010ff */
[----:B------:R-:W-:-:S07]  /*0a80*/  PRMT R108, R14, 0x7610, R108 ;  /* 0x000076100e6c7816 */ /* 0x000fce000000006c */
.L_x_7319:
[----:B------:R-:W-:Y:S01]  /*0a90*/  SHF.L.U32 R15, R112, 0x10, RZ ;  /* 0x00000010700f7819 */ /* 0x000fe200000006ff */
[----:B------:R-:W-:Y:S06]  /*0aa0*/  @P3 BRA `(.L_x_7320) ;  /* 0x0000000000243947 */ /* 0x000fec0003800000 */
[----:B------:R-:W-:-:S04]  /*0ab0*/  ISETP.NE.U32.AND P4, PT, RZ, UR10, PT ;  /* 0x0000000aff007c0c */ /* 0x000fc8000bf85070 */
[----:B------:R-:W-:-:S13]  /*0ac0*/  ISETP.NE.AND.EX P4, PT, RZ, UR11, PT, P4 ;  /* 0x0000000bff007c0c */ /* 0x000fda000bf85340 */
[----:B------:R-:W-:Y:S05]  /*0ad0*/  @P4 BRA `(.L_x_7321) ;  /* 0x0000000000084947 */ /* 0x000fea0003800000 */
[----:B------:R-:W-:Y:S05]  /*0ae0*/  @P0 BRA `(.L_x_7322) ;  /* 0x00000000002c0947 */ /* 0x000fea0003800000 */
[----:B------:R-:W-:Y:S05]  /*0af0*/  BRA `(.L_x_7323) ;  /* 0x0000000000307947 */ /* 0x000fea0003800000 */
.L_x_7321:
[----:B-----5:R-:W-:-:S05]  /*0b00*/  PRMT R14, R20, 0x7632, R14 ;  /* 0x00007632140e7816 */ /* 0x020fca000000000e */
[----:B------:R-:W-:-:S04]  /*0b10*/  IMAD.U32 R14, R14, 0x10000, RZ ;  /* 0x000100000e0e7824 */ /* 0x000fc800078e00ff */
[----:B------:R-:W-:Y:S01]  /*0b20*/  FADD.FTZ R15, R14, R15 ;  /* 0x0000000f0e0f7221 */ /* 0x000fe20000010000 */
[----:B------:R-:W-:Y:S06]  /*0b30*/  BRA `(.L_x_7322) ;  /* 0x0000000000187947 */ /* 0x000fec0003800000 */
.L_x_7320:
[----:B-----5:R-:W-:Y:S02]  /*0b40*/  PRMT R14, R104, 0x7632, R14 ;  /* 0x00007632680e7816 */ /* 0x020fe4000000000e */
[----:B------:R-:W-:Y:S02]  /*0b50*/  @P2 PRMT R18, R20, 0x7632, R18 ;  /* 0x0000763214122816 */ /* 0x000fe40000000012 */
[----:B------:R-:W-:Y:S02]  /*0b60*/  SHF.L.U32 R14, R14, 0x10, RZ ;  /* 0x000000100e0e7819 */ /* 0x000fe400000006ff */
[----:B------:R-:W-:-:S03]  /*0b70*/  @P2 SHF.L.U32 R18, R18, 0x10, RZ ;  /* 0x0000001012122819 */ /* 0x000fc600000006ff */
[----:B------:R-:W-:-:S04]  /*0b80*/  FADD.FTZ R15, R14, R15 ;  /* 0x0000000f0e0f7221 */ /* 0x000fc80000010000 */
[----:B------:R-:W-:-:S07]  /*0b90*/  @P2 FADD.FTZ R15, R18, R15 ;  /* 0x0000000f120f2221 */ /* 0x000fce0000010000 */
.L_x_7322:
[----:B------:R-:W-:-:S04]  /*0ba0*/  F2FP.BF16.F32.PACK_AB R14, RZ, R15 ;  /* 0x0000000fff0e723e */ /* 0x000fc800000010ff */
[----:B------:R-:W-:-:S07]  /*0bb0*/  PRMT R108, R108, 0x5410, R14 ;  /* 0x000054106c6c7816 */ /* 0x000fce000000000e */
.L_x_7323:
        /* <DEDUP_REMOVED lines=8> */
.L_x_7325:
[----:B-----5:R-:W-:-:S05]  /*0c40*/  SHF.L.U32 R19, R21, 0x10, RZ ;  /* 0x0000001015137819 */ /* 0x020fca00000006ff */
[----:B------:R-:W-:Y:S01]  /*0c50*/  FADD.FTZ R14, R19, R14 ;  /* 0x0000000e130e7221 */ /* 0x000fe20000010000 */
[----:B------:R-:W-:Y:S06]  /*0c60*/  BRA `(.L_x_7326) ;  /* 0x0000000000107947 */ /* 0x000fec0003800000 */
.L_x_7324:
[----:B-----5:R-:W-:Y:S01]  /*0c70*/  SHF.L.U32 R19, R105, 0x10, RZ ;  /* 0x0000001069137819 */ /* 0x020fe200000006ff */
[----:B------:R-:W-:-:S04]  /*0c80*/  @P2 IMAD.U32 R119, R21, 0x10000, RZ ;  /* 0x0001000015772824 */ /* 0x000fc800078e00ff */
[----:B------:R-:W-:-:S04]  /*0c90*/  FADD.FTZ R14, R19, R14 ;  /* 0x0000000e130e7221 */ /* 0x000fc80000010000 */
[----:B------:R-:W-:-:S07]  /*0ca0*/  @P2 FADD.FTZ R14, R119, R14 ;  /* 0x0000000e770e2221 */ /* 0x000fce0000010000 */
.L_x_7326:
[----:B------:R-:W-:-:S04]  /*0cb0*/  F2FP.BF16.F32.PACK_AB R18, RZ, R14 ;  /* 0x0000000eff12723e */ /* 0x000fc800000010ff */
[----:B------:R-:W-:-:S07]  /*0cc0*/  PRMT R109, R18, 0x7610, R109 ;  /* 0x00007610126d7816 */ /* 0x000fce000000006d */
.L_x_7327:
[----:B------:R-:W-:Y:S01]  /*0cd0*/  SHF.L.U32 R119, R113, 0x10, RZ ;  /* 0x0000001071777819 */ /* 0x000fe200000006ff */
[----:B------:R-:W-:Y:S06]  /*0ce0*/  @P3 BRA `(.L_x_7328) ;  /* 0x0000000000243947 */ /* 0x000fec0003800000 */
[----:B------:R-:W-:-:S04]  /*0cf0*/  ISETP.NE.U32.AND P4, PT, RZ, UR10, PT ;  /* 0x0000000aff007c0c */ /* 0x000fc8000bf85070 */
[----:B------:R-:W-:-:S13]  /*0d00*/  ISETP.NE.AND.EX P4, PT, RZ, UR11, PT, P4 ;  /* 0x0000000bff007c0c */ /* 0x000fda000bf85340 */
[----:B------:R-:W-:Y:S05]  /*0d10*/  @P4 BRA `(.L_x_7329) ;  /* 0x0000000000084947 */ /* 0x000fea0003800000 */
[----:B------:R-:W-:Y:S05]  /*0d20*/  @P0 BRA `(.L_x_7330) ;  /* 0x00000000002c0947 */ /* 0x000fea0003800000 */
[----:B------:R-:W-:Y:S05]  /*0d30*/  BRA `(.L_x_7331) ;  /* 0x0000000000307947 */ /* 0x000fea0003800000 */
.L_x_7329:
[----:B-----5:R-:W-:-:S04]  /*0d40*/  PRMT R18, R21, 0x7632, R18 ;  /* 0x0000763215127816 */ /* 0x020fc80000000012 */
[----:B------:R-:W-:-:S05]  /*0d50*/  SHF.L.U32 R18, R18, 0x10, RZ ;  /* 0x0000001012127819 */ /* 0x000fca00000006ff */
[----:B------:R-:W-:Y:S01]  /*0d60*/  FADD.FTZ R119, R18, R119 ;  /* 0x0000007712777221 */ /* 0x000fe20000010000 */
[----:B------:R-:W-:Y:S06]  /*0d70*/  BRA `(.L_x_7330) ;  /* 0x0000000000187947 */ /* 0x000fec0003800000 */
.L_x_7328:
[----:B-----5:R-:W-:Y:S02]  /*0d80*/  PRMT R18, R105, 0x7632, R18 ;  /* 0x0000763269127816 */ /* 0x020fe40000000012 */
[----:B------:R-:W-:-:S03]  /*0d90*/  @P2 PRMT R19, R21, 0x7632, R19 ;  /* 0x0000763215132816 */ /* 0x000fc60000000013 */
[----:B------:R-:W-:Y:S01]  /*0da0*/  IMAD.U32 R18, R18, 0x10000, RZ ;  /* 0x0001000012127824 */ /* 0x000fe200078e00ff */
[----:B------:R-:W-:-:S03]  /*0db0*/  @P2 SHF.L.U32 R112, R19, 0x10, RZ ;  /* 0x0000001013702819 */ /* 0x000fc600000006ff */
[----:B------:R-:W-:-:S04]  /*0dc0*/  FADD.FTZ R119, R18, R119 ;  /* 0x0000007712777221 */ /* 0x000fc80000010000 */
[----:B------:R-:W-:-:S07]  /*0dd0*/  @P2 FADD.FTZ R119, R112, R119 ;  /* 0x0000007770772221 */ /* 0x000fce0000010000 */
.L_x_7330:
[----:B------:R-:W-:-:S04]  /*0de0*/  F2FP.BF16.F32.PACK_AB R18, RZ, R119 ;  /* 0x00000077ff12723e */ /* 0x000fc800000010ff */
[----:B------:R-:W-:-:S07]  /*0df0*/  PRMT R109, R109, 0x5410, R18 ;  /* 0x000054106d6d7816 */ /* 0x000fce0000000012 */
.L_x_7331:
        /* <DEDUP_REMOVED lines=8> */
.L_x_7333:
[----:B-----5:R-:W-:-:S04]  /*0e80*/  IMAD.U32 R19, R22, 0x10000, RZ ;  /* 0x0001000016137824 */ /* 0x020fc800078e00ff */
[----:B------:R-:W-:Y:S01]  /*0e90*/  FADD.FTZ R120, R19, R120 ;  /* 0x0000007813787221 */ /* 0x000fe20000010000 */
[----:B------:R-:W-:Y:S06]  /*0ea0*/  BRA `(.L_x_7334) ;  /* 0x0000000000107947 */ /* 0x000fec0003800000 */
.L_x_7332:
[----:B-----5:R-:W-:Y:S02]  /*0eb0*/  SHF.L.U32 R19, R106, 0x10, RZ ;  /* 0x000000106a137819 */ /* 0x020fe400000006ff */
[----:B------:R-:W-:-:S03]  /*0ec0*/  @P2 SHF.L.U32 R113, R22, 0x10, RZ ;  /* 0x0000001016712819 */ /* 0x000fc600000006ff */
[----:B------:R-:W-:-:S04]  /*0ed0*/  FADD.FTZ R120, R19, R120 ;  /* 0x0000007813787221 */ /* 0x000fc80000010000 */
[----:B------:R-:W-:-:S07]  /*0ee0*/  @P2 FADD.FTZ R120, R113, R120 ;  /* 0x0000007871782221 */ /* 0x000fce0000010000 */
.L_x_7334:
[----:B------:R-:W-:-:S04]  /*0ef0*/  F2FP.BF16.F32.PACK_AB R18, RZ, R120 ;  /* 0x00000078ff12723e */ /* 0x000fc800000010ff */
[----:B------:R-:W-:-:S07]  /*0f00*/  PRMT R110, R18, 0x7610, R110 ;  /* 0x00007610126e7816 */ /* 0x000fce000000006e */
.L_x_7335:
[----:B------:R-:W-:Y:S01]  /*0f10*/  IMAD.U32 R128, R114, 0x10000, RZ ;  /* 0x0001000072807824 */ /* 0x000fe200078e00ff */
[----:B------:R-:W-:Y:S06]  /*0f20*/  @P3 BRA `(.L_x_7336) ;  /* 0x0000000000243947 */ /* 0x000fec0003800000 */
[----:B------:R-:W-:-:S04]  /*0f30*/  ISETP.NE.U32.AND P4, PT, RZ, UR10, PT ;  /* 0x0000000aff007c0c */ /* 0x000fc8000bf85070 */
[----:B------:R-:W-:-:S13]  /*0f40*/  ISETP.NE.AND.EX P4, PT, RZ, UR11, PT, P4 ;  /* 0x0000000bff007c0c */ /* 0x000fda000bf85340 */
[----:B------:R-:W-:Y:S05]  /*0f50*/  @P4 BRA `(.L_x_7337) ;  /* 0x0000000000084947 */ /* 0x000fea0003800000 */
[----:B------:R-:W-:Y:S05]  /*0f60*/  @P0 BRA `(.L_x_7338) ;  /* 0x00000000002c0947 */ /* 0x000fea0003800000 */
[----:B------:R-:W-:Y:S05]  /*0f70*/  BRA `(.L_x_7339) ;  /* 0x0000000000307947 */ /* 0x000fea0003800000 */
.L_x_7337:
[----:B-----5:R-:W-:-:S04]  /*0f80*/  PRMT R18, R22, 0x7632, R18 ;  /* 0x0000763216127816 */ /* 0x020fc80000000012 */
[----:B------:R-:W-:-:S05]  /*0f90*/  SHF.L.U32 R19, R18, 0x10, RZ ;  /* 0x0000001012137819 */ /* 0x000fca00000006ff */
[----:B------:R-:W-:Y:S01]  /*0fa0*/  FADD.FTZ R128, R19, R128 ;  /* 0x0000008013807221 */ /* 0x000fe20000010000 */
[----:B------:R-:W-:Y:S06]  /*0fb0*/  BRA `(.L_x_7338) ;  /* 0x0000000000187947 */ /* 0x000fec0003800000 */
.L_x_7336:
[----:B-----5:R-:W-:Y:S02]  /*0fc0*/  PRMT R18, R106, 0x7632, R18 ;  /* 0x000076326a127816 */ /* 0x020fe40000000012 */
[----:B------:R-:W-:Y:S02]  /*0fd0*/  @P2 PRMT R112, R22, 0x7632, R112 ;  /* 0x0000763216702816 */ /* 0x000fe40000000070 */
[----:B------:R-:W-:-:S03]  /*0fe0*/  SHF.L.U32 R19, R18, 0x10, RZ ;  /* 0x0000001012137819 */ /* 0x000fc600000006ff */
[----:B------:R-:W-:Y:S02]  /*0ff0*/  @P2 IMAD.U32 R113, R112, 0x10000, RZ ;  /* 0x0001000070712824 */ /* 0x000fe400078e00ff */
[----:B------:R-:W-:-:S04]  /*1000*/  FADD.FTZ R128, R19, R128 ;  /* 0x0000008013807221 */ /* 0x000fc80000010000 */
[----:B------:R-:W-:-:S07]  /*1010*/  @P2 FADD.FTZ R128, R113, R128 ;  /* 0x0000008071802221 */ /* 0x000fce0000010000 */
.L_x_7338:
[----:B------:R-:W-:-:S04]  /*1020*/  F2FP.BF16.F32.PACK_AB R18, RZ, R128 ;  /* 0x00000080ff12723e */ /* 0x000fc800000010ff */
[----:B------:R-:W-:-:S07]  /*1030*/  PRMT R110, R110, 0x5410, R18 ;  /* 0x000054106e6e7816 */ /* 0x000fce0000000012 */
.L_x_7339:
        /* <DEDUP_REMOVED lines=8> */
.L_x_7341:
[----:B-----5:R-:W-:-:S05]  /*10c0*/  SHF.L.U32 R18, R23, 0x10, RZ ;  /* 0x0000001017127819 */ /* 0x020fca00000006ff */
[----:B------:R-:W-:Y:S01]  /*10d0*/  FADD.FTZ R129, R18, R129 ;  /* 0x0000008112817221 */ /* 0x000fe20000010000 */
[----:B------:R-:W-:Y:S06]  /*10e0*/  BRA `(.L_x_7342) ;  /* 0x0000000000107947 */ /* 0x000fec0003800000 */
.L_x_7340:
[----:B-----5:R-:W-:Y:S01]  /*10f0*/  IMAD.U32 R18, R107, 0x10000, RZ ;  /* 0x000100006b127824 */ /* 0x020fe200078e00ff */
[----:B------:R-:W-:-:S03]  /*1100*/  @P2 SHF.L.U32 R112, R23, 0x10, RZ ;  /* 0x0000001017702819 */ /* 0x000fc600000006ff */
[----:B------:R-:W-:-:S04]  /*1110*/  FADD.FTZ R129, R18, R129 ;  /* 0x0000008112817221 */ /* 0x000fc80000010000 */
[----:B------:R-:W-:-:S07]  /*1120*/  @P2 FADD.FTZ R129, R112, R129 ;  /* 0x0000008170812221 */ /* 0x000fce0000010000 */
.L_x_7342:
[----:B------:R-:W-:-:S04]  /*1130*/  F2FP.BF16.F32.PACK_AB R18, RZ, R129 ;  /* 0x00000081ff12723e */ /* 0x000fc800000010ff */
[----:B------:R-:W-:-:S07]  /*1140*/  PRMT R111, R18, 0x7610, R111 ;  /* 0x00007610126f7816 */ /* 0x000fce000000006f */
.L_x_7343:
[----:B------:R-:W-:Y:S01]  /*1150*/  SHF.L.U32 R138, R115, 0x10, RZ ;  /* 0x00000010738a7819 */ /* 0x000fe200000006ff */
[----:B------:R-:W-:Y:S06]  /*1160*/  @P3 BRA `(.L_x_7344) ;  /* 0x0000000000243947 */ /* 0x000fec0003800000 */
[----:B------:R-:W-:-:S04]  /*1170*/  ISETP.NE.U32.AND P2, PT, RZ, UR10, PT ;  /* 0x0000000aff007c0c */ /* 0x000fc8000bf45070 */
[----:B------:R-:W-:-:S13]  /*1180*/  ISETP.NE.AND.EX P2, PT, RZ, UR11, PT, P2 ;  /* 0x0000000bff007c0c */ /* 0x000fda000bf45320 */
[----:B------:R-:W-:Y:S05]  /*1190*/  @P2 BRA `(.L_x_7345) ;  /* 0x0000000000082947 */ /* 0x000fea0003800000 */
[----:B------:R-:W-:Y:S05]  /*11a0*/  @P0 BRA `(.L_x_7346) ;  /* 0x00000000002c0947 */ /* 0x000fea0003800000 */
[----:B------:R-:W-:Y:S05]  /*11b0*/  BRA `(.L_x_7347) ;  /* 0x0000000000307947 */ /* 0x000fea0003800000 */
.L_x_7345:
[----:B-----5:R-:W-:-:S05]  /*11c0*/  PRMT R18, R23, 0x7632, R18 ;  /* 0x0000763217127816 */ /* 0x020fca0000000012 */
[----:B------:R-:W-:-:S04]  /*11d0*/  IMAD.U32 R19, R18, 0x10000, RZ ;  /* 0x0001000012137824 */ /* 0x000fc800078e00ff */
[----:B------:R-:W-:Y:S01]  /*11e0*/  FADD.FTZ R138, R19, R138 ;  /* 0x0000008a138a7221 */ /* 0x000fe20000010000 */
[----:B------:R-:W-:Y:S06]  /*11f0*/  BRA `(.L_x_7346) ;  /* 0x0000000000187947 */ /* 0x000fec0003800000 */
.L_x_7344:
[----:B-----5:R-:W-:Y:S02]  /*1200*/  PRMT R18, R107, 0x7632, R18 ;  /* 0x000076326b127816 */ /* 0x020fe40000000012 */
[----:B------:R-:W-:Y:S02]  /*1210*/  @P2 PRMT R112, R23, 0x7632, R112 ;  /* 0x0000763217702816 */ /* 0x000fe40000000070 */
[----:B------:R-:W-:Y:S02]  /*1220*/  SHF.L.U32 R19, R18, 0x10, RZ ;  /* 0x0000001012137819 */ /* 0x000fe400000006ff */
[----:B------:R-:W-:-:S03]  /*1230*/  @P2 SHF.L.U32 R113, R112, 0x10, RZ ;  /* 0x0000001070712819 */ /* 0x000fc600000006ff */
[----:B------:R-:W-:-:S04]  /*1240*/  FADD.FTZ R138, R19, R138 ;  /* 0x0000008a138a7221 */ /* 0x000fc80000010000 */
[----:B------:R-:W-:-:S07]  /*1250*/  @P2 FADD.FTZ R138, R113, R138 ;  /* 0x0000008a718a2221 */ /* 0x000fce0000010000 */
.L_x_7346:
[----:B------:R-:W-:-:S04]  /*1260*/  F2FP.BF16.F32.PACK_AB R18, RZ, R138 ;  /* 0x0000008aff12723e */ /* 0x000fc800000010ff */
[----:B------:R-:W-:-:S07]  /*1270*/  PRMT R111, R111, 0x5410, R18 ;  /* 0x000054106f6f7816 */ /* 0x000fce0000000012 */
.L_x_7347:
[----:B------:R-:W0:Y:S01]  /*1280*/  @P0 LDC.64 R18, c[0x0][0x238] ;  /* 0x00008e00ff120b82 */ /* 0x000e220000000a00 */
[C---:B------:R-:W-:Y:S01]  /*1290*/  VIADD R144, R143.reuse, 0x20 ;  /* 0x000000208f907836 */ /* 0x040fe20000000000 */
[----:B0-----:R-:W-:-:S04]  /*12a0*/  @P0 LEA R18, P2, R143, R18, 0x4 ;  /* 0x000000128f120211 */ /* 0x001fc800078420ff */
[----:B------:R-:W-:-:S05]  /*12b0*/  @P0 LEA.HI.X R19, R143, R19, RZ, 0x4, P2 ;  /* 0x000000138f130211 */ /* 0x000fca00010f24ff */
[----:B------:R0:W-:Y:S04]  /*12c0*/  @P0 STG.E.128 desc[UR4][R18.64], R108 ;  /* 0x0000006c12000986 */ /* 0x0001e8000c101d04 */
.L_x_7315:
[----:B------:R-:W-:Y:S05]  /*12d0*/  BSYNC B0 ;  /* 0x0000000000007941 */ /* 0x000fea0003800000 */
.L_x_7314:
        /* <DEDUP_REMOVED lines=26> */
.L_x_7351:
[----:B-----5:R-:W-:-:S05]  /*1480*/  SHF.L.U32 R13, R20, 0x10, RZ ;  /* 0x00000010140d7819 */ /* 0x020fca00000006ff */
[----:B------:R-:W-:Y:S01]  /*1490*/  FADD.FTZ R2, R13, R2 ;  /* 0x000000020d027221 */ /* 0x000fe20000010000 */
[----:B------:R-:W-:Y:S06]  /*14a0*/  BRA `(.L_x_7352) ;  /* 0x0000000000107947 */ /* 0x000fec0003800000 */
.L_x_7350:
[----:B-----5:R-:W-:Y:S01]  /*14b0*/  IMAD.U32 R13, R104, 0x10000, RZ ;  /* 0x00010000680d7824 */ /* 0x020fe200078e00ff */
[----:B------:R-:W-:-:S03]  /*14c0*/  @P2 SHF.L.U32 R19, R20, 0x10, RZ ;  /* 0x0000001014132819 */ /* 0x000fc600000006ff */
[----:B------:R-:W-:-:S04]  /*14d0*/  FADD.FTZ R2, R13, R2 ;  /* 0x000000020d027221 */ /* 0x000fc80000010000 */
[----:B------:R-:W-:-:S07]  /*14e0*/  @P2 FADD.FTZ R2, R19, R2 ;  /* 0x0000000213022221 */ /* 0x000fce0000010000 */
.L_x_7352:
[----:B------:R-:W-:-:S04]  /*14f0*/  F2FP.BF16.F32.PACK_AB R12, RZ, R2 ;  /* 0x00000002ff0c723e */ /* 0x000fc800000010ff */
[----:B------:R-:W-:-:S07]  /*1500*/  PRMT R108, R12, 0x7610, R108 ;  /* 0x000076100c6c7816 */ /* 0x000fce000000006c */
.L_x_7353:
[----:B------:R-:W-:Y:S01]  /*1510*/  SHF.L.U32 R13, R112, 0x10, RZ ;  /* 0x00000010700d7819 */ /* 0x000fe200000006ff */
[----:B------:R-:W-:Y:S06]  /*1520*/  @P3 BRA `(.L_x_7354) ;  /* 0x0000000000243947 */ /* 0x000fec0003800000 */
[----:B------:R-:W-:-:S04]  /*1530*/  ISETP.NE.U32.AND P4, PT, RZ, UR10, PT ;  /* 0x0000000aff007c0c */ /* 0x000fc8000bf85070 */
[----:B------:R-:W-:-:S13]  /*1540*/  ISETP.NE.AND.EX P4, PT, RZ, UR11, PT, P4 ;  /* 0x0000000bff007c0c */ /* 0x000fda000bf85340 */
[----:B------:R-:W-:Y:S05]  /*1550*/  @P4 BRA `(.L_x_7355) ;  /* 0x0000000000084947 */ /* 0x000fea0003800000 */
[----:B------:R-:W-:Y:S05]  /*1560*/  @P0 BRA `(.L_x_7356) ;  /* 0x00000000002c0947 */ /* 0x000fea0003800000 */
[----:B------:R-:W-:Y:S05]  /*1570*/  BRA `(.L_x_7357) ;  /* 0x0000000000307947 */ /* 0x000fea0003800000 */
.L_x_7355:
[----:B-----5:R-:W-:-:S05]  /*1580*/  PRMT R12, R20, 0x7632, R12 ;  /* 0x00007632140c7816 */ /* 0x020fca000000000c */
[----:B------:R-:W-:-:S04]  /*1590*/  IMAD.U32 R12, R12, 0x10000, RZ ;  /* 0x000100000c0c7824 */ /* 0x000fc800078e00ff */
[----:B------:R-:W-:Y:S01]  /*15a0*/  FADD.FTZ R13, R12, R13 ;  /* 0x0000000d0c0d7221 */ /* 0x000fe20000010000 */
[----:B------:R-:W-:Y:S06]  /*15b0*/  BRA `(.L_x_7356) ;  /* 0x0000000000187947 */ /* 0x000fec0003800000 */
.L_x_7354:
[----:B-----5:R-:W-:Y:S02]  /*15c0*/  PRMT R12, R104, 0x7632, R12 ;  /* 0x00007632680c7816 */ /* 0x020fe4000000000c */
[----:B------:R-:W-:Y:S02]  /*15d0*/  @P2 PRMT R18, R20, 0x7632, R18 ;  /* 0x0000763214122816 */ /* 0x000fe40000000012 */
[----:B------:R-:W-:Y:S02]  /*15e0*/  SHF.L.U32 R12, R12, 0x10, RZ ;  /* 0x000000100c0c7819 */ /* 0x000fe400000006ff */
[----:B------:R-:W-:-:S03]  /*15f0*/  @P2 SHF.L.U32 R18, R18, 0x10, RZ ;  /* 0x0000001012122819 */ /* 0x000fc600000006ff */
[----:B------:R-:W-:-:S04]  /*1600*/  FADD.FTZ R13, R12, R13 ;  /* 0x0000000d0c0d7221 */ /* 0x000fc80000010000 */
[----:B------:R-:W-:-:S07]  /*1610*/  @P2 FADD.FTZ R13, R18, R13 ;  /* 0x0000000d120d2221 */ /* 0x000fce0000010000 */
.L_x_7356:
[----:B------:R-:W-:-:S04]  /*1620*/  F2FP.BF16.F32.PACK_AB R12, RZ, R13 ;  /* 0x0000000dff0c723e */ /* 0x000fc800000010ff */
[----:B------:R-:W-:-:S07]  /*1630*/  PRMT R108, R108, 0x5410, R12 ;  /* 0x000054106c6c7816 */ /* 0x000fce000000000c */
.L_x_7357:
        /* <DEDUP_REMOVED lines=8> */
.L_x_7359:
[----:B-----5:R-:W-:-:S05]  /*16c0*/  SHF.L.U32 R19, R21, 0x10, RZ ;  /* 0x0000001015137819 */ /* 0x020fca00000006ff */
[----:B------:R-:W-:Y:S01]  /*16d0*/  FADD.FTZ R12, R19, R12 ;  /* 0x0000000c130c7221 */ /* 0x000fe20000010000 */
[----:B------:R-:W-:Y:S06]  /*16e0*/  BRA `(.L_x_7360) ;  /* 0x0000000000107947 */ /* 0x000fec0003800000 */
.L_x_7358:
[----:B-----5:R-:W-:Y:S01]  /*16f0*/  SHF.L.U32 R19, R105, 0x10, RZ ;  /* 0x0000001069137819 */ /* 0x020fe200000006ff */
[----:B------:R-:W-:-:S04]  /*1700*/  @P2 IMAD.U32 R121, R21, 0x10000, RZ ;  /* 0x0001000015792824 */ /* 0x000fc800078e00ff */
[----:B------:R-:W-:-:S04]  /*1710*/  FADD.FTZ R12, R19, R12 ;  /* 0x0000000c130c7221 */ /* 0x000fc80000010000 */
[----:B------:R-:W-:-:S07]  /*1720*/  @P2 FADD.FTZ R12, R121, R12 ;  /* 0x0000000c790c2221 */ /* 0x000fce0000010000 */
.L_x_7360:
[----:B------:R-:W-:-:S04]  /*1730*/  F2FP.BF16.F32.PACK_AB R18, RZ, R12 ;  /* 0x0000000cff12723e */ /* 0x000fc800000010ff */
[----:B------:R-:W-:-:S07]  /*1740*/  PRMT R109, R18, 0x7610, R109 ;  /* 0x00007610126d7816 */ /* 0x000fce000000006d */
.L_x_7361:
[----:B------:R-:W-:Y:S01]  /*1750*/  SHF.L.U32 R121, R113, 0x10, RZ ;  /* 0x0000001071797819 */ /* 0x000fe200000006ff */
[----:B------:R-:W-:Y:S06]  /*1760*/  @P3 BRA `(.L_x_7362) ;  /* 0x0000000000243947 */ /* 0x000fec0003800000 */
[----:B------:R-:W-:-:S04]  /*1770*/  ISETP.NE.U32.AND P4, PT, RZ, UR10, PT ;  /* 0x0000000aff007c0c */ /* 0x000fc8000bf85070 */
[----:B------:R-:W-:-:S13]  /*1780*/  ISETP.NE.AND.EX P4, PT, RZ, UR11, PT, P4 ;  /* 0x0000000bff007c0c */ /* 0x000fda000bf85340 */
[----:B------:R-:W-:Y:S05]  /*1790*/  @P4 BRA `(.L_x_7363) ;  /* 0x0000000000084947 */ /* 0x000fea0003800000 */
[----:B------:R-:W-:Y:S05]  /*17a0*/  @P0 BRA `(.L_x_7364) ;  /* 0x00000000002c0947 */ /* 0x000fea0003800000 */
[----:B------:R-:W-:Y:S05]  /*17b0*/  BRA `(.L_x_7365) ;  /* 0x0000000000307947 */ /* 0x000fea0003800000 */
.L_x_7363:
[----:B-----5:R-:W-:-:S04]  /*17c0*/  PRMT R18, R21, 0x7632, R18 ;  /* 0x0000763215127816 */ /* 0x020fc80000000012 */
[----:B------:R-:W-:-:S05]  /*17d0*/  SHF.L.U32 R18, R18, 0x10, RZ ;  /* 0x0000001012127819 */ /* 0x000fca00000006ff */
[----:B------:R-:W-:Y:S01]  /*17e0*/  FADD.FTZ R121, R18, R121 ;  /* 0x0000007912797221 */ /* 0x000fe20000010000 */
[----:B------:R-:W-:Y:S06]  /*17f0*/  BRA `(.L_x_7364) ;  /* 0x0000000000187947 */ /* 0x000fec0003800000 */
.L_x_7362:
[----:B-----5:R-:W-:Y:S02]  /*1800*/  PRMT R18, R105, 0x7632, R18 ;  /* 0x0000763269127816 */ /* 0x020fe40000000012 */
[----:B------:R-:W-:-:S03]  /*1810*/  @P2 PRMT R19, R21, 0x7632, R19 ;  /* 0x0000763215132816 */ /* 0x000fc60000000013 */
[----:B------:R-:W-:Y:S01]  /*1820*/  IMAD.U32 R18, R18, 0x10000, RZ ;  /* 0x0001000012127824 */ /* 0x000fe200078e00ff */
[----:B------:R-:W-:-:S03]  /*1830*/  @P2 SHF.L.U32 R112, R19, 0x10, RZ ;  /* 0x0000001013702819 */ /* 0x000fc600000006ff */
[----:B------:R-:W-:-:S04]  /*1840*/  FADD.FTZ R121, R18, R121 ;  /* 0x0000007912797221 */ /* 0x000fc80000010000 */
[----:B------:R-:W-:-:S07]  /*1850*/  @P2 FADD.FTZ R121, R112, R121 ;  /* 0x0000007970792221 */ /* 0x000fce0000010000 */
.L_x_7364:
[----:B------:R-:W-:-:S04]  /*1860*/  F2FP.BF16.F32.PACK_AB R18, RZ, R121 ;  /* 0x00000079ff12723e */ /* 0x000fc800000010ff */
[----:B------:R-:W-:-:S07]  /*1870*/  PRMT R109, R109, 0x5410, R18 ;  /* 0x000054106d6d7816 */ /* 0x000fce0000000012 */
.L_x_7365:
        /* <DEDUP_REMOVED lines=8> */
.L_x_7367:
[----:B-----5:R-:W-:-:S04]  /*1900*/  IMAD.U32 R19, R22, 0x10000, RZ ;  /* 0x0001000016137824 */ /* 0x020fc800078e00ff */
[----:B------:R-:W-:Y:S01]  /*1910*/  FADD.FTZ R122, R19, R122 ;  /* 0x0000007a137a7221 */ /* 0x000fe20000010000 */
[----:B------:R-:W-:Y:S06]  /*1920*/  BRA `(.L_x_7368) ;  /* 0x0000000000107947 */ /* 0x000fec0003800000 */
.L_x_7366:
[----:B-----5:R-:W-:Y:S02]  /*1930*/  SHF.L.U32 R19, R106, 0x10, RZ ;  /* 0x000000106a137819 */ /* 0x020fe400000006ff */
[----:B------:R-:W-:-:S03]  /*1940*/  @P2 SHF.L.U32 R113, R22, 0x10, RZ ;  /* 0x0000001016712819 */ /* 0x000fc600000006ff */
[----:B------:R-:W-:-:S04]  /*1950*/  FADD.FTZ R122, R19, R122 ;  /* 0x0000007a137a7221 */ /* 0x000fc80000010000 */
[----:B------:R-:W-:-:S07]  /*1960*/  @P2 FADD.FTZ R122, R113, R122 ;  /* 0x0000007a717a2221 */ /* 0x000fce0000010000 */
.L_x_7368:
[----:B------:R-:W-:-:S04]  /*1970*/  F2FP.BF16.F32.PACK_AB R18, RZ, R122 ;  /* 0x0000007aff12723e */ /* 0x000fc800000010ff */
[----:B------:R-:W-:-:S07]  /*1980*/  PRMT R110, R18, 0x7610, R110 ;  /* 0x00007610126e7816 */ /* 0x000fce000000006e */
.L_x_7369:
[----:B------:R-:W-:Y:S01]  /*1990*/  IMAD.U32 R130, R114, 0x10000, RZ ;  /* 0x0001000072827824 */ /* 0x000fe200078e00ff */
[----:B------:R-:W-:Y:S06]  /*19a0*/  @P3 BRA `(.L_x_7370) ;  /* 0x0000000000243947 */ /* 0x000fec0003800000 */
[----:B------:R-:W-:-:S04]  /*19b0*/  ISETP.NE.U32.AND P4, PT, RZ, UR10, PT ;  /* 0x0000000aff007c0c */ /* 0x000fc8000bf85070 */
[----:B------:R-:W-:-:S13]  /*19c0*/  ISETP.NE.AND.EX P4, PT, RZ, UR11, PT, P4 ;  /* 0x0000000bff007c0c */ /* 0x000fda000bf85340 */
[----:B------:R-:W-:Y:S05]  /*19d0*/  @P4 BRA `(.L_x_7371) ;  /* 0x0000000000084947 */ /* 0x000fea0003800000 */
[----:B------:R-:W-:Y:S05]  /*19e0*/  @P0 BRA `(.L_x_7372) ;  /* 0x00000000002c0947 */ /* 0x000fea0003800000 */
[----:B------:R-:W-:Y:S05]  /*19f0*/  BRA `(.L_x_7373) ;  /* 0x0000000000307947 */ /* 0x000fea0003800000 */
.L_x_7371:
[----:B-----5:R-:W-:-:S04]  /*1a00*/  PRMT R18, R22, 0x7632, R18 ;  /* 0x0000763216127816 */ /* 0x020fc80000000012 */
[----:B------:R-:W-:-:S05]  /*1a10*/  SHF.L.U32 R19, R18, 0x10, RZ ;  /* 0x0000001012137819 */ /* 0x000fca00000006ff */
[----:B------:R-:W-:Y:S01]  /*1a20*/  FADD.FTZ R130, R19, R130 ;  /* 0x0000008213827221 */ /* 0x000fe20000010000 */
[----:B------:R-:W-:Y:S06]  /*1a30*/  BRA `(.L_x_7372) ;  /* 0x0000000000187947 */ /* 0x000fec0003800000 */
.L_x_7370:
[----:B-----5:R-:W-:Y:S02]  /*1a40*/  PRMT R18, R106, 0x7632, R18 ;  /* 0x000076326a127816 */ /* 0x020fe40000000012 */
[----:B------:R-:W-:Y:S02]  /*1a50*/  @P2 PRMT R112, R22, 0x7632, R112 ;  /* 0x0000763216702816 */ /* 0x000fe40000000070 */
[----:B------:R-:W-:-:S03]  /*1a60*/  SHF.L.U32 R19, R18, 0x10, RZ ;  /* 0x0000001012137819 */ /* 0x000fc600000006ff */
[----:B------:R-:W-:Y:S02]  /*1a70*/  @P2 IMAD.U32 R113, R112, 0x10000, RZ ;  /* 0x0001000070712824 */ /* 0x000fe400078e00ff */
[----:B------:R-:W-:-:S04]  /*1a80*/  FADD.FTZ R130, R19, R130 ;  /* 0x0000008213827221 */ /* 0x000fc80000010000 */
[----:B------:R-:W-:-:S07]  /*1a90*/  @P2 FADD.FTZ R130, R113, R130 ;  /* 0x0000008271822221 */ /* 0x000fce0000010000 */
.L_x_7372:
[----:B------:R-:W-:-:S04]  /*1aa0*/  F2FP.BF16.F32.PACK_AB R18, RZ, R130 ;  /* 0x00000082ff12723e */ /* 0x000fc800000010ff */
[----:B------:R-:W-:-:S07]  /*1ab0*/  PRMT R110, R110, 0x5410, R18 ;  /* 0x000054106e6e7816 */ /* 0x000fce0000000012 */
.L_x_7373:
        /* <DEDUP_REMOVED lines=8> */
.L_x_7375:
[----:B-----5:R-:W-:-:S05]  /*1b40*/  SHF.L.U32 R18, R23, 0x10, RZ ;  /* 0x0000001017127819 */ /* 0x020fca00000006ff */
[----:B------:R-:W-:Y:S01]  /*1b50*/  FADD.FTZ R131, R18, R131 ;  /* 0x0000008312837221 */ /* 0x000fe20000010000 */
[----:B------:R-:W-:Y:S06]  /*1b60*/  BRA `(.L_x_7376) ;  /* 0x0000000000107947 */ /* 0x000fec0003800000 */
.L_x_7374:
[----:B-----5:R-:W-:Y:S01]  /*1b70*/  IMAD.U32 R18, R107, 0x10000, RZ ;  /* 0x000100006b127824 */ /* 0x020fe200078e00ff */
[----:B------:R-:W-:-:S03]  /*1b80*/  @P2 SHF.L.U32 R112, R23, 0x10, RZ ;  /* 0x0000001017702819 */ /* 0x000fc600000006ff */
[----:B------:R-:W-:-:S04]  /*1b90*/  FADD.FTZ R131, R18, R131 ;  /* 0x0000008312837221 */ /* 0x000fc80000010000 */
[----:B------:R-:W-:-:S07]  /*1ba0*/  @P2 FADD.FTZ R131, R112, R131 ;  /* 0x0000008370832221 */ /* 0x000fce0000010000 */
.L_x_7376:
[----:B------:R-:W-:-:S04]  /*1bb0*/  F2FP.BF16.F32.PACK_AB R18, RZ, R131 ;  /* 0x00000083ff12723e */ /* 0x000fc800000010ff */
[----:B------:R-:W-:-:S07]  /*1bc0*/  PRMT R111, R18, 0x7610, R111 ;  /* 0x00007610126f7816 */ /* 0x000fce000000006f */
.L_x_7377:
[----:B------:R-:W-:Y:S01]  /*1bd0*/  SHF.L.U32 R139, R115, 0x10, RZ ;  /* 0x00000010738b7819 */ /* 0x000fe200000006ff */
[----:B------:R-:W-:Y:S06]  /*1be0*/  @P3 BRA `(.L_x_7378) ;  /* 0x0000000000243947 */ /* 0x000fec0003800000 */
[----:B------:R-:W-:-:S04]  /*1bf0*/  ISETP.NE.U32.AND P2, PT, RZ, UR10, PT ;  /* 0x0000000aff007c0c */ /* 0x000fc8000bf45070 */
[----:B------:R-:W-:-:S13]  /*1c00*/  ISETP.NE.AND.EX P2, PT, RZ, UR11, PT, P2 ;  /* 0x0000000bff007c0c */ /* 0x000fda000bf45320 */
[----:B------:R-:W-:Y:S05]  /*1c10*/  @P2 BRA `(.L_x_7379) ;  /* 0x0000000000082947 */ /* 0x000fea0003800000 */
[----:B------:R-:W-:Y:S05]  /*1c20*/  @P0 BRA `(.L_x_7380) ;  /* 0x00000000002c0947 */ /* 0x000fea0003800000 */
[----:B------:R-:W-:Y:S05]  /*1c30*/  BRA `(.L_x_7381) ;  /* 0x0000000000307947 */ /* 0x000fea0003800000 */
.L_x_7379:
[----:B-----5:R-:W-:-:S05]  /*1c40*/  PRMT R18, R23, 0x7632, R18 ;  /* 0x0000763217127816 */ /* 0x020fca0000000012 */
[----:B------:R-:W-:-:S04]  /*1c50*/  IMAD.U32 R18, R18, 0x10000, RZ ;  /* 0x0001000012127824 */ /* 0x000fc800078e00ff */
[----:B------:R-:W-:Y:S01]  /*1c60*/  FADD.FTZ R139, R18, R139 ;  /* 0x0000008b128b7221 */ /* 0x000fe20000010000 */
[----:B------:R-:W-:Y:S06]  /*1c70*/  BRA `(.L_x_7380) ;  /* 0x0000000000187947 */ /* 0x000fec0003800000 */
.L_x_7378:
[----:B-----5:R-:W-:Y:S02]  /*1c80*/  PRMT R18, R107, 0x7632, R18 ;  /* 0x000076326b127816 */ /* 0x020fe40000000012 */
[----:B------:R-:W-:Y:S02]  /*1c90*/  @P2 PRMT R19, R23, 0x7632, R19 ;  /* 0x0000763217132816 */ /* 0x000fe40000000013 */
[----:B------:R-:W-:Y:S02]  /*1ca0*/  SHF.L.U32 R18, R18, 0x10, RZ ;  /* 0x0000001012127819 */ /* 0x000fe400000006ff */
[----:B------:R-:W-:-:S03]  /*1cb0*/  @P2 SHF.L.U32 R112, R19, 0x10, RZ ;  /* 0x0000001013702819 */ /* 0x000fc600000006ff */
[----:B------:R-:W-:-:S04]  /*1cc0*/  FADD.FTZ R139, R18, R139 ;  /* 0x0000008b128b7221 */ /* 0x000fc80000010000 */
[----:B------:R-:W-:-:S07]  /*1cd0*/  @P2 FADD.FTZ R139, R112, R139 ;  /* 0x0000008b708b2221 */ /* 0x000fce0000010000 */
.L_x_7380:
[----:B------:R-:W-:-:S04]  /*1ce0*/  F2FP.BF16.F32.PACK_AB R18, RZ, R139 ;  /* 0x0000008bff12723e */ /* 0x000fc800000010ff */
[----:B------:R-:W-:-:S07]  /*1cf0*/  PRMT R111, R111, 0x5410, R18 ;  /* 0x000054106f6f7816 */ /* 0x000fce0000000012 */
.L_x_7381:
[----:B------:R-:W0:Y:S02]  /*1d00*/  @P0 LDC.64 R18, c[0x0][0x238] ;  /* 0x00008e00ff120b82 */ /* 0x000e240000000a00 */
[----:B0-----:R-:W-:-:S04]  /*1d10*/  @P0 LEA R18, P2, R144, R18, 0x4 ;  /* 0x0000001290120211 */ /* 0x001fc800078420ff */
[C---:B------:R-:W-:Y:S01]  /*1d20*/  @P0 LEA.HI.X R19, R144.reuse, R19, RZ, 0x4, P2 ;  /* 0x0000001390130211 */ /* 0x040fe200010f24ff */
[----:B------:R-:W-:-:S04]  /*1d30*/  VIADD R144, R144, 0x20 ;  /* 0x0000002090907836 */ /* 0x000fc80000000000 */
[----:B------:R1:W-:Y:S04]  /*1d40*/  @P0 STG.E.128 desc[UR4][R18.64], R108 ;  /* 0x0000006c12000986 */ /* 0x0003e8000c101d04 */
.L_x_7349:
[----:B------:R-:W-:Y:S05]  /*1d50*/  BSYNC B0 ;  /* 0x0000000000007941 */ /* 0x000fea0003800000 */
.L_x_7348:
[----:B------:R-:W-:Y:S01]  /*1d60*/  ISETP.GE.U32.AND P2, PT, R6, 0x60, PT ;  /* 0x000000600600780c */ /* 0x000fe20003f46070 */
[----:B------:R-:W-:-:S12]  /*1d70*/  BSSY B0, `(.L_x_7382) ;  /* 0x00000a6000007945 */ /* 0x000fd80003800000 */
[----:B------:R-:W-:Y:S05]  /*1d80*/  @!P2 BRA `(.L_x_7383) ;  /* 0x000000080090a947 */ /* 0x000fea0003800000 */
[----:B------:R-:W-:Y:S01]  /*1d90*/  ISETP.NE.U32.AND P3, PT, RZ, UR8, PT ;  /* 0x00000008ff007c0c */ /* 0x000fe2000bf65070 */
[----:B------:R-:W2:Y:S03]  /*1da0*/  LDC.64 R112, c[0x0][0x220] ;  /* 0x00008800ff707b82 */ /* 0x000ea60000000a00 */
[----:B------:R-:W-:-:S13]  /*1db0*/  ISETP.NE.AND.EX P3, PT, RZ, UR9, PT, P3 ;  /* 0x00000009ff007c0c */ /* 0x000fda000bf65330 */
[----:B01----:R-:W-:-:S04]  /*1dc0*/  @P3 LEA R18, P2, R144, UR8, 0x4 ;  /* 0x0000000890123c11 */ /* 0x003fc8000f8420ff */
[C---:B------:R-:W-:Y:S02]  /*1dd0*/  @P3 LEA.HI.X R19, R144.reuse, UR9, RZ, 0x4, P2 ;  /* 0x0000000990133c11 */ /* 0x040fe400090f24ff */
[----:B------:R-:W-:Y:S01]  /*1de0*/  ISETP.NE.U32.AND P2, PT, RZ, UR10, PT ;  /* 0x0000000aff007c0c */ /* 0x000fe2000bf45070 */
[----:B--2---:R-:W-:Y:S02]  /*1df0*/  IMAD.WIDE.U32 R112, R144, 0x10, R112 ;  /* 0x0000001090707825 */ /* 0x004fe400078e0070 */
        /* <DEDUP_REMOVED lines=16> */
.L_x_7385:
[----:B-----5:R-:W-:-:S05]  /*1f00*/  SHF.L.U32 R11, R20, 0x10, RZ ;  /* 0x00000010140b7819 */ /* 0x020fca00000006ff */
[----:B------:R-:W-:Y:S01]  /*1f10*/  FADD.FTZ R0, R11, R0 ;  /* 0x000000000b007221 */ /* 0x000fe20000010000 */
[----:B------:R-:W-:Y:S06]  /*1f20*/  BRA `(.L_x_7386) ;  /* 0x0000000000107947 */ /* 0x000fec0003800000 */
.L_x_7384:
[----:B-----5:R-:W-:Y:S01]  /*1f30*/  IMAD.U32 R11, R104, 0x10000, RZ ;  /* 0x00010000680b7824 */ /* 0x020fe200078e00ff */
[----:B------:R-:W-:-:S03]  /*1f40*/  @P2 SHF.L.U32 R19, R20, 0x10, RZ ;  /* 0x0000001014132819 */ /* 0x000fc600000006ff */
[----:B------:R-:W-:-:S04]  /*1f50*/  FADD.FTZ R0, R11, R0 ;  /* 0x000000000b007221 */ /* 0x000fc80000010000 */
[----:B------:R-:W-:-:S07]  /*1f60*/  @P2 FADD.FTZ R0, R19, R0 ;  /* 0x0000000013002221 */ /* 0x000fce0000010000 */
.L_x_7386:
[----:B------:R-:W-:-:S04]  /*1f70*/  F2FP.BF16.F32.PACK_AB R10, RZ, R0 ;  /* 0x00000000ff0a723e */ /* 0x000fc800000010ff */
[----:B------:R-:W-:-:S07]  /*1f80*/  PRMT R108, R10, 0x7610, R108 ;  /* 0x000076100a6c7816 */ /* 0x000fce000000006c */
.L_x_7387:
[----:B------:R-:W-:Y:S01]  /*1f90*/  SHF.L.U32 R11, R123, 0x10, RZ ;  /* 0x000000107b0b7819 */ /* 0x000fe200000006ff */
[----:B------:R-:W-:Y:S06]  /*1fa0*/  @P3 BRA `(.L_x_7388) ;  /* 0x0000000000243947 */ /* 0x000fec0003800000 */
[----:B------:R-:W-:-:S04]  /*1fb0*/  ISETP.NE.U32.AND P4, PT, RZ, UR10, PT ;  /* 0x0000000aff007c0c */ /* 0x000fc8000bf85070 */
[----:B------:R-:W-:-:S13]  /*1fc0*/  ISETP.NE.AND.EX P4, PT, RZ, UR11, PT, P4 ;  /* 0x0000000bff007c0c */ /* 0x000fda000bf85340 */
[----:B------:R-:W-:Y:S05]  /*1fd0*/  @P4 BRA `(.L_x_7389) ;  /* 0x0000000000084947 */ /* 0x000fea0003800000 */
[----:B------:R-:W-:Y:S05]  /*1fe0*/  @P0 BRA `(.L_x_7390) ;  /* 0x00000000002c0947 */ /* 0x000fea0003800000 */
[----:B------:R-:W-:Y:S05]  /*1ff0*/  BRA `(.L_x_7391) ;  /* 0x0000000000307947 */ /* 0x000fea0003800000 */
.L_x_7389:
[----:B-----5:R-:W-:-:S05]  /*2000*/  PRMT R10, R20, 0x7632, R10 ;  /* 0x00007632140a7816 */ /* 0x020fca000000000a */
[----:B------:R-:W-:-:S04]  /*2010*/  IMAD.U32 R10, R10, 0x10000, RZ ;  /* 0x000100000a0a7824 */ /* 0x000fc800078e00ff */
[----:B------:R-:W-:Y:S01]  /*2020*/  FADD.FTZ R11, R10, R11 ;  /* 0x0000000b0a0b7221 */ /* 0x000fe20000010000 */
[----:B------:R-:W-:Y:S06]  /*2030*/  BRA `(.L_x_7390) ;  /* 0x0000000000187947 */ /* 0x000fec0003800000 */
.L_x_7388:
[----:B-----5:R-:W-:Y:S02]  /*2040*/  PRMT R10, R104, 0x7632, R10 ;  /* 0x00007632680a7816 */ /* 0x020fe4000000000a */
[----:B------:R-:W-:Y:S02]  /*2050*/  @P2 PRMT R18, R20, 0x7632, R18 ;  /* 0x0000763214122816 */ /* 0x000fe40000000012 */
[----:B------:R-:W-:Y:S02]  /*2060*/  SHF.L.U32 R10, R10, 0x10, RZ ;  /* 0x000000100a0a7819 */ /* 0x000fe400000006ff */
[----:B------:R-:W-:-:S03]  /*2070*/  @P2 SHF.L.U32 R18, R18, 0x10, RZ ;  /* 0x0000001012122819 */ /* 0x000fc600000006ff */
[----:B------:R-:W-:-:S04]  /*2080*/  FADD.FTZ R11, R10, R11 ;  /* 0x0000000b0a0b7221 */ /* 0x000fc80000010000 */
[----:B------:R-:W-:-:S07]  /*2090*/  @P2 FADD.FTZ R11, R18, R11 ;  /* 0x0000000b120b2221 */ /* 0x000fce0000010000 */
.L_x_7390:
[----:B------:R-:W-:-:S04]  /*20a0*/  F2FP.BF16.F32.PACK_AB R10, RZ, R11 ;  /* 0x0000000bff0a723e */ /* 0x000fc800000010ff */
[----:B------:R-:W-:-:S07]  /*20b0*/  PRMT R108, R108, 0x5410, R10 ;  /* 0x000054106c6c7816 */ /* 0x000fce000000000a */
.L_x_7391:
        /* <DEDUP_REMOVED lines=8> */
.L_x_7393:
[----:B-----5:R-:W-:-:S05]  /*2140*/  SHF.L.U32 R19, R21, 0x10, RZ ;  /* 0x0000001015137819 */ /* 0x020fca00000006ff */
[----:B------:R-:W-:Y:S01]  /*2150*/  FADD.FTZ R10, R19, R10 ;  /* 0x0000000a130a7221 */ /* 0x000fe20000010000 */
[----:B------:R-:W-:Y:S06]  /*2160*/  BRA `(.L_x_7394) ;  /* 0x0000000000107947 */ /* 0x000fec0003800000 */
.L_x_7392:
[----:B-----5:R-:W-:Y:S01]  /*2170*/  SHF.L.U32 R19, R105, 0x10, RZ ;  /* 0x0000001069137819 */ /* 0x020fe200000006ff */
[----:B------:R-:W-:-:S04]  /*2180*/  @P2 IMAD.U32 R123, R21, 0x10000, RZ ;  /* 0x00010000157b2824 */ /* 0x000fc800078e00ff */
[----:B------:R-:W-:-:S04]  /*2190*/  FADD.FTZ R10, R19, R10 ;  /* 0x0000000a130a7221 */ /* 0x000fc80000010000 */
[----:B------:R-:W-:-:S07]  /*21a0*/  @P2 FADD.FTZ R10, R123, R10 ;  /* 0x0000000a7b0a2221 */ /* 0x000fce0000010000 */
.L_x_7394:
[----:B------:R-:W-:-:S04]  /*21b0*/  F2FP.BF16.F32.PACK_AB R18, RZ, R10 ;  /* 0x0000000aff12723e */ /* 0x000fc800000010ff */
[----:B------:R-:W-:-:S07]  /*21c0*/  PRMT R109, R18, 0x7610, R109 ;  /* 0x00007610126d7816 */ /* 0x000fce000000006d */
.L_x_7395:
[----:B------:R-:W-:Y:S01]  /*21d0*/  SHF.L.U32 R123, R113, 0x10, RZ ;  /* 0x00000010717b7819 */ /* 0x000fe200000006ff */
[----:B------:R-:W-:Y:S06]  /*21e0*/  @P3 BRA `(.L_x_7396) ;  /* 0x0000000000243947 */ /* 0x000fec0003800000 */
[----:B------:R-:W-:-:S04]  /*21f0*/  ISETP.NE.U32.AND P4, PT, RZ, UR10, PT ;  /* 0x0000000aff007c0c */ /* 0x000fc8000bf85070 */
[----:B------:R-:W-:-:S13]  /*2200*/  ISETP.NE.AND.EX P4, PT, RZ, UR11, PT, P4 ;  /* 0x0000000bff007c0c */ /* 0x000fda000bf85340 */
[----:B------:R-:W-:Y:S05]  /*2210*/  @P4 BRA `(.L_x_7397) ;  /* 0x0000000000084947 */ /* 0x000fea0003800000 */
[----:B------:R-:W-:Y:S05]  /*2220*/  @P0 BRA `(.L_x_7398) ;  /* 0x00000000002c0947 */ /* 0x000fea0003800000 */
[----:B------:R-:W-:Y:S05]  /*2230*/  BRA `(.L_x_7399) ;  /* 0x0000000000307947 */ /* 0x000fea0003800000 */
.L_x_7397:
[----:B-----5:R-:W-:-:S04]  /*2240*/  PRMT R18, R21, 0x7632, R18 ;  /* 0x0000763215127816 */ /* 0x020fc80000000012 */
[----:B------:R-:W-:-:S05]  /*2250*/  SHF.L.U32 R18, R18, 0x10, RZ ;  /* 0x0000001012127819 */ /* 0x000fca00000006ff */
[----:B------:R-:W-:Y:S01]  /*2260*/  FADD.FTZ R123, R18, R123 ;  /* 0x0000007b127b7221 */ /* 0x000fe20000010000 */
[----:B------:R-:W-:Y:S06]  /*2270*/  BRA `(.L_x_7398) ;  /* 0x0000000000187947 */ /* 0x000fec0003800000 */
.L_x_7396:
[----:B-----5:R-:W-:Y:S02]  /*2280*/  PRMT R18, R105, 0x7632, R18 ;  /* 0x0000763269127816 */ /* 0x020fe40000000012 */
[----:B------:R-:W-:-:S03]  /*2290*/  @P2 PRMT R19, R21, 0x7632, R19 ;  /* 0x0000763215132816 */ /* 0x000fc60000000013 */
[----:B------:R-:W-:Y:S01]  /*22a0*/  IMAD.U32 R18, R18, 0x10000, RZ ;  /* 0x0001000012127824 */ /* 0x000fe200078e00ff */
[----:B------:R-:W-:-:S03]  /*22b0*/  @P2 SHF.L.U32 R112, R19, 0x10, RZ ;  /* 0x0000001013702819 */ /* 0x000fc600000006ff */
[----:B------:R-:W-:-:S04]  /*22c0*/  FADD.FTZ R123, R18, R123 ;  /* 0x0000007b127b7221 */ /* 0x000fc80000010000 */
[----:B------:R-:W-:-:S07]  /*22d0*/  @P2 FADD.FTZ R123, R112, R123 ;  /* 0x0000007b707b2221 */ /* 0x000fce0000010000 */
.L_x_7398:
[----:B------:R-:W-:-:S04]  /*22e0*/  F2FP.BF16.F32.PACK_AB R18, RZ, R123 ;  /* 0x0000007bff12723e */ /* 0x000fc800000010ff */
[----:B------:R-:W-:-:S07]  /*22f0*/  PRMT R109, R109, 0x5410, R18 ;  /* 0x000054106d6d7816 */ /* 0x000fce0000000012 */
.L_x_7399:
        /* <DEDUP_REMOVED lines=8> */
.L_x_7401:
[----:B-----5:R-:W-:-:S04]  /*2380*/  IMAD.U32 R19, R22, 0x10000, RZ ;  /* 0x0001000016137824 */ /* 0x020fc800078e00ff */
[----:B------:R-:W-:Y:S01]  /*2390*/  FADD.FTZ R124, R19, R124 ;  /* 0x0000007c137c7221 */ /* 0x000fe20000010000 */
[----:B------:R-:W-:Y:S06]  /*23a0*/  BRA `(.L_x_7402) ;  /* 0x0000000000107947 */ /* 0x000fec0003800000 */
.L_x_7400:
[----:B-----5:R-:W-:Y:S02]  /*23b0*/  SHF.L.U32 R19, R106, 0x10, RZ ;  /* 0x000000106a137819 */ /* 0x020fe400000006ff */
[----:B------:R-:W-:-:S03]  /*23c0*/  @P2 SHF.L.U32 R113, R22, 0x10, RZ ;  /* 0x0000001016712819 */ /* 0x000fc600000006ff */
[----:B------:R-:W-:-:S04]  /*23d0*/  FADD.FTZ R124, R19, R124 ;  /* 0x0000007c137c7221 */ /* 0x000fc80000010000 */
[----:B------:R-:W-:-:S07]  /*23e0*/  @P2 FADD.FTZ R124, R113, R124 ;  /* 0x0000007c717c2221 */ /* 0x000fce0000010000 */
.L_x_7402:
[----:B------:R-:W-:-:S04]  /*23f0*/  F2FP.BF16.F32.PACK_AB R18, RZ, R124 ;  /* 0x0000007cff12723e */ /* 0x000fc800000010ff */
[----:B------:R-:W-:-:S07]  /*2400*/  PRMT R110, R18, 0x7610, R110 ;  /* 0x00007610126e7816 */ /* 0x000fce000000006e */
.L_x_7403:
[----:B------:R-:W-:Y:S01]  /*2410*/  IMAD.U32 R132, R114, 0x10000, RZ ;  /* 0x0001000072847824 */ /* 0x000fe200078e00ff */
[----:B------:R-:W-:Y:S06]  /*2420*/  @P3 BRA `(.L_x_7404) ;  /* 0x0000000000243947 */ /* 0x000fec0003800000 */
[----:B------:R-:W-:-:S04]  /*2430*/  ISETP.NE.U32.AND P4, PT, RZ, UR10, PT ;  /* 0x0000000aff007c0c */ /* 0x000fc8000bf85070 */
[----:B------:R-:W-:-:S13]  /*2440*/  ISETP.NE.AND.EX P4, PT, RZ, UR11, PT, P4 ;  /* 0x0000000bff007c0c */ /* 0x000fda000bf85340 */
[----:B------:R-:W-:Y:S05]  /*2450*/  @P4 BRA `(.L_x_7405) ;  /* 0x0000000000084947 */ /* 0x000fea0003800000 */
[----:B------:R-:W-:Y:S05]  /*2460*/  @P0 BRA `(.L_x_7406) ;  /* 0x00000000002c0947 */ /* 0x000fea0003800000 */
[----:B------:R-:W-:Y:S05]  /*2470*/  BRA `(.L_x_7407) ;  /* 0x0000000000307947 */ /* 0x000fea0003800000 */
.L_x_7405:
[----:B-----5:R-:W-:-:S04]  /*2480*/  PRMT R18, R22, 0x7632, R18 ;  /* 0x0000763216127816 */ /* 0x020fc80000000012 */
[----:B------:R-:W-:-:S05]  /*2490*/  SHF.L.U32 R19, R18, 0x10, RZ ;  /* 0x0000001012137819 */ /* 0x000fca00000006ff */
[----:B------:R-:W-:Y:S01]  /*24a0*/  FADD.FTZ R132, R19, R132 ;  /* 0x0000008413847221 */ /* 0x000fe20000010000 */
[----:B------:R-:W-:Y:S06]  /*24b0*/  BRA `(.L_x_7406) ;  /* 0x0000000000187947 */ /* 0x000fec0003800000 */
.L_x_7404:
[----:B-----5:R-:W-:Y:S02]  /*24c0*/  PRMT R18, R106, 0x7632, R18 ;  /* 0x000076326a127816 */ /* 0x020fe40000000012 */
[----:B------:R-:W-:Y:S02]  /*24d0*/  @P2 PRMT R112, R22, 0x7632, R112 ;  /* 0x0000763216702816 */ /* 0x000fe40000000070 */
[----:B------:R-:W-:-:S03]  /*24e0*/  SHF.L.U32 R19, R18, 0x10, RZ ;  /* 0x0000001012137819 */ /* 0x000fc600000006ff */
[----:B------:R-:W-:Y:S02]  /*24f0*/  @P2 IMAD.U32 R113, R112, 0x10000, RZ ;  /* 0x0001000070712824 */ /* 0x000fe400078e00ff */
[----:B------:R-:W-:-:S04]  /*2500*/  FADD.FTZ R132, R19, R132 ;  /* 0x0000008413847221 */ /* 0x000fc80000010000 */
[----:B------:R-:W-:-:S07]  /*2510*/  @P2 FADD.FTZ R132, R113, R132 ;  /* 0x0000008471842221 */ /* 0x000fce0000010000 */
.L_x_7406:
[----:B------:R-:W-:-:S04]  /*2520*/  F2FP.BF16.F32.PACK_AB R18, RZ, R132 ;  /* 0x00000084ff12723e */ /* 0x000fc800000010ff */
[----:B------:R-:W-:-:S07]  /*2530*/  PRMT R110, R110, 0x5410, R18 ;  /* 0x000054106e6e7816 */ /* 0x000fce0000000012 */
.L_x_7407:
        /* <DEDUP_REMOVED lines=8> */
.L_x_7409:
[----:B-----5:R-:W-:-:S05]  /*25c0*/  SHF.L.U32 R18, R23, 0x10, RZ ;  /* 0x0000001017127819 */ /* 0x020fca00000006ff */
[----:B------:R-:W-:Y:S01]  /*25d0*/  FADD.FTZ R133, R18, R133 ;  /* 0x0000008512857221 */ /* 0x000fe20000010000 */
[----:B------:R-:W-:Y:S06]  /*25e0*/  BRA `(.L_x_7410) ;  /* 0x0000000000107947 */ /* 0x000fec0003800000 */
.L_x_7408:
[----:B-----5:R-:W-:Y:S01]  /*25f0*/  IMAD.U32 R18, R107, 0x10000, RZ ;  /* 0x000100006b127824 */ /* 0x020fe200078e00ff */
[----:B------:R-:W-:-:S03]  /*2600*/  @P2 SHF.L.U32 R112, R23, 0x10, RZ ;  /* 0x0000001017702819 */ /* 0x000fc600000006ff */
[----:B------:R-:W-:-:S04]  /*2610*/  FADD.FTZ R133, R18, R133 ;  /* 0x0000008512857221 */ /* 0x000fc80000010000 */
[----:B------:R-:W-:-:S07]  /*2620*/  @P2 FADD.FTZ R133, R112, R133 ;  /* 0x0000008570852221 */ /* 0x000fce0000010000 */
.L_x_7410:
[----:B------:R-:W-:-:S04]  /*2630*/  F2FP.BF16.F32.PACK_AB R18, RZ, R133 ;  /* 0x00000085ff12723e */ /* 0x000fc800000010ff */
[----:B------:R-:W-:-:S07]  /*2640*/  PRMT R111, R18, 0x7610, R111 ;  /* 0x00007610126f7816 */ /* 0x000fce000000006f */
.L_x_7411:
[----:B------:R-:W-:Y:S01]  /*2650*/  SHF.L.U32 R140, R115, 0x10, RZ ;  /* 0x00000010738c7819 */ /* 0x000fe200000006ff */
[----:B------:R-:W-:Y:S06]  /*2660*/  @P3 BRA `(.L_x_7412) ;  /* 0x0000000000243947 */ /* 0x000fec0003800000 */
[----:B------:R-:W-:-:S04]  /*2670*/  ISETP.NE.U32.AND P2, PT, RZ, UR10, PT ;  /* 0x0000000aff007c0c */ /* 0x000fc8000bf45070 */
[----:B------:R-:W-:-:S13]  /*2680*/  ISETP.NE.AND.EX P2, PT, RZ, UR11, PT, P2 ;  /* 0x0000000bff007c0c */ /* 0x000fda000bf45320 */
[----:B------:R-:W-:Y:S05]  /*2690*/  @P2 BRA `(.L_x_7413) ;  /* 0x0000000000082947 */ /* 0x000fea0003800000 */
[----:B------:R-:W-:Y:S05]  /*26a0*/  @P0 BRA `(.L_x_7414) ;  /* 0x00000000002c0947 */ /* 0x000fea0003800000 */
[----:B------:R-:W-:Y:S05]  /*26b0*/  BRA `(.L_x_7415) ;  /* 0x0000000000307947 */ /* 0x000fea0003800000 */
.L_x_7413:
[----:B-----5:R-:W-:-:S05]  /*26c0*/  PRMT R18, R23, 0x7632, R18 ;  /* 0x0000763217127816 */ /* 0x020fca0000000012 */
[----:B------:R-:W-:-:S04]  /*26d0*/  IMAD.U32 R19, R18, 0x10000, RZ ;  /* 0x0001000012137824 */ /* 0x000fc800078e00ff */
[----:B------:R-:W-:Y:S01]  /*26e0*/  FADD.FTZ R140, R19, R140 ;  /* 0x0000008c138c7221 */ /* 0x000fe20000010000 */
[----:B------:R-:W-:Y:S06]  /*26f0*/  BRA `(.L_x_7414) ;  /* 0x0000000000187947 */ /* 0x000fec0003800000 */
.L_x_7412:
[----:B-----5:R-:W-:Y:S02]  /*2700*/  PRMT R18, R107, 0x7632, R18 ;  /* 0x000076326b127816 */ /* 0x020fe40000000012 */
[----:B------:R-:W-:Y:S02]  /*2710*/  @P2 PRMT R112, R23, 0x7632, R112 ;  /* 0x0000763217702816 */ /* 0x000fe40000000070 */
[----:B------:R-:W-:Y:S02]  /*2720*/  SHF.L.U32 R19, R18, 0x10, RZ ;  /* 0x0000001012137819 */ /* 0x000fe400000006ff */
[----:B------:R-:W-:-:S03]  /*2730*/  @P2 SHF.L.U32 R113, R112, 0x10, RZ ;  /* 0x0000001070712819 */ /* 0x000fc600000006ff */
[----:B------:R-:W-:-:S04]  /*2740*/  FADD.FTZ R140, R19, R140 ;  /* 0x0000008c138c7221 */ /* 0x000fc80000010000 */
[----:B------:R-:W-:-:S07]  /*2750*/  @P2 FADD.FTZ R140, R113, R140 ;  /* 0x0000008c718c2221 */ /* 0x000fce0000010000 */
.L_x_7414:
[----:B------:R-:W-:-:S04]  /*2760*/  F2FP.BF16.F32.PACK_AB R18, RZ, R140 ;  /* 0x0000008cff12723e */ /* 0x000fc800000010ff */
[----:B------:R-:W-:-:S07]  /*2770*/  PRMT R111, R111, 0x5410, R18 ;  /* 0x000054106f6f7816 */ /* 0x000fce0000000012 */
.L_x_7415:
[----:B------:R-:W0:Y:S02]  /*2780*/  @P0 LDC.64 R18, c[0x0][0x238] ;  /* 0x00008e00ff120b82 */ /* 0x000e240000000a00 */
[----:B0-----:R-:W-:-:S04]  /*2790*/  @P0 LEA R18, P2, R144, R18, 0x4 ;  /* 0x0000001290120211 */ /* 0x001fc800078420ff */
[C---:B------:R-:W-:Y:S01]  /*27a0*/  @P0 LEA.HI.X R19, R144.reuse, R19, RZ, 0x4, P2 ;  /* 0x0000001390130211 */ /* 0x040fe200010f24ff */
[----:B------:R-:W-:-:S04]  /*27b0*/  VIADD R144, R144, 0x20 ;  /* 0x0000002090907836 */ /* 0x000fc80000000000 */
[----:B------:R2:W-:Y:S04]  /*27c0*/  @P0 STG.E.128 desc[UR4][R18.64], R108 ;  /* 0x0000006c12000986 */ /* 0x0005e8000c101d04 */
.L_x_7383:
[----:B------:R-:W-:Y:S05]  /*27d0*/  BSYNC B0 ;  /* 0x0000000000007941 */ /* 0x000fea0003800000 */
.L_x_7382:
[----:B------:R-:W-:Y:S01]  /*27e0*/  ISETP.GE.U32.AND P2, PT, R6, 0x80, PT ;  /* 0x000000800600780c */ /* 0x000fe20003f46070 */
[----:B------:R-:W-:-:S12]  /*27f0*/  BSSY B0, `(.L_x_7416) ;  /* 0x00000a6000007945 */ /* 0x000fd80003800000 */
[----:B------:R-:W-:Y:S05]  /*2800*/  @!P2 BRA `(.L_x_7417) ;  /* 0x000000080090a947 */ /* 0x000fea0003800000 */
[----:B------:R-:W-:Y:S01]  /*2810*/  ISETP.NE.U32.AND P3, PT, RZ, UR8, PT ;  /* 0x00000008ff007c0c */ /* 0x000fe2000bf65070 */
[----:B------:R-:W3:Y:S03]  /*2820*/  LDC.64 R16, c[0x0][0x220] ;  /* 0x00008800ff107b82 */ /* 0x000ee60000000a00 */
[----:B------:R-:W-:-:S13]  /*2830*/  ISETP.NE.AND.EX P3, PT, RZ, UR9, PT, P3 ;  /* 0x00000009ff007c0c */ /* 0x000fda000bf65330 */
[----:B------:R-:W-:-:S04]  /*2840*/  @P3 LEA R114, P2, R144, UR8, 0x4 ;  /* 0x0000000890723c11 */ /* 0x000fc8000f8420ff */
[C---:B------:R-:W-:Y:S02]  /*2850*/  @P3 LEA.HI.X R115, R144.reuse, UR9, RZ, 0x4, P2 ;  /* 0x0000000990733c11 */ /* 0x040fe400090f24ff */
[----:B------:R-:W-:Y:S01]  /*2860*/  ISETP.NE.U32.AND P2, PT, RZ, UR10, PT ;  /* 0x0000000aff007c0c */ /* 0x000fe2000bf45070 */
[----:B---3--:R-:W-:Y:S02]  /*2870*/  IMAD.WIDE.U32 R16, R144, 0x10, R16 ;  /* 0x0000001090107825 */ /* 0x008fe400078e0010 */
[----:B-----5:R3:W5:Y:S01]  /*2880*/  @P3 LDG.E.128 R104, desc[UR4][R114.64] ;  /* 0x0000000472683981 */ /* 0x020762000c1e1d00 */
[----:B------:R-:W-:-:S03]  /*2890*/  ISETP.NE.AND.EX P2, PT, RZ, UR11, PT, P2 ;  /* 0x0000000bff007c0c */ /* 0x000fc6000bf45320 */
[----:B012---:R-:W2:Y:S10]  /*28a0*/  LDG.E.128 R16, desc[UR4][R16.64] ;  /* 0x0000000410107981 */ /* 0x007eb4000c1e1d00 */
[----:B------:R-:W-:-:S04]  /*28b0*/  @P2 LEA R112, P4, R144, UR10, 0x4 ;  /* 0x0000000a90702c11 */ /* 0x000fc8000f8820ff */
[----:B------:R-:W-:-:S05]  /*28c0*/  @P2 LEA.HI.X R113, R144, UR11, RZ, 0x4, P4 ;  /* 0x0000000b90712c11 */ /* 0x000fca000a0f24ff */
[----:B------:R3:W5:Y:S01]  /*28d0*/  @P2 LDG.E.128 R20, desc[UR4][R112.64] ;  /* 0x0000000470142981 */ /* 0x000762000c1e1d00 */
[----:B------:R-:W-:-:S04]  /*28e0*/  ISETP.NE.U32.AND P3, PT, RZ, UR8, PT ;  /* 0x00000008ff007c0c */ /* 0x000fc8000bf65070 */
[----:B------:R-:W-:Y:S02]  /*28f0*/  ISETP.NE.AND.EX P3, PT, RZ, UR9, PT, P3 ;  /* 0x00000009ff007c0c */ /* 0x000fe4000bf65330 */
[C---:B--2---:R-:W-:Y:S02]  /*2900*/  SHF.L.U32 R7, R16.reuse, 0x10, RZ ;  /* 0x0000001010077819 */ /* 0x044fe400000006ff */
[----:B------:R-:W-:-:S09]  /*2910*/  PRMT R116, R16, 0x7632, R116 ;  /* 0x0000763210747816 */ /* 0x000fd20000000074 */
[----:B---3--:R-:W-:Y:S05]  /*2920*/  @P3 BRA `(.L_x_7418) ;  /* 0x0000000000203947 */ /* 0x008fea0003800000 */
[----:B------:R-:W-:-:S04]  /*2930*/  ISETP.NE.U32.AND P4, PT, RZ, UR10, PT ;  /* 0x0000000aff007c0c */ /* 0x000fc8000bf85070 */
[----:B------:R-:W-:-:S13]  /*2940*/  ISETP.NE.AND.EX P4, PT, RZ, UR11, PT, P4 ;  /* 0x0000000bff007c0c */ /* 0x000fda000bf85340 */
[----:B------:R-:W-:Y:S05]  /*2950*/  @P4 BRA `(.L_x_7419) ;  /* 0x0000000000084947 */ /* 0x000fea0003800000 */
[----:B------:R-:W-:Y:S05]  /*2960*/  @P0 BRA `(.L_x_7420) ;  /* 0x0000000000200947 */ /* 0x000fea0003800000 */
[----:B------:R-:W-:Y:S05]  /*2970*/  BRA `(.L_x_7421) ;  /* 0x0000000000247947 */ /* 0x000fea0003800000 */
.L_x_7419:
[----:B-----5:R-:W-:-:S05]  /*2980*/  SHF.L.U32 R16, R20, 0x10, RZ ;  /* 0x0000001014107819 */ /* 0x020fca00000006ff */
[----:B------:R-:W-:Y:S01]  /*2990*/  FADD.FTZ R7, R16, R7 ;  /* 0x0000000710077221 */ /* 0x000fe20000010000 */
[----:B------:R-:W-:Y:S06]  /*29a0*/  BRA `(.L_x_7420) ;  /* 0x0000000000107947 */ /* 0x000fec0003800000 */
.L_x_7418:
[----:B-----5:R-:W-:Y:S01]  /*29b0*/  IMAD.U32 R16, R104, 0x10000, RZ ;  /* 0x0001000068107824 */ /* 0x020fe200078e00ff */
[----:B------:R-:W-:-:S03]  /*29c0*/  @P2 SHF.L.U32 R112, R20, 0x10, RZ ;  /* 0x0000001014702819 */ /* 0x000fc600000006ff */
[----:B------:R-:W-:-:S04]  /*29d0*/  FADD.FTZ R7, R16, R7 ;  /* 0x0000000710077221 */ /* 0x000fc80000010000 */
[----:B------:R-:W-:-:S07]  /*29e0*/  @P2 FADD.FTZ R7, R112, R7 ;  /* 0x0000000770072221 */ /* 0x000fce0000010000 */
.L_x_7420:
[----:B------:R-:W-:-:S04]  /*29f0*/  F2FP.BF16.F32.PACK_AB R16, RZ, R7 ;  /* 0x00000007ff10723e */ /* 0x000fc800000010ff */
[----:B------:R-:W-:-:S07]  /*2a00*/  PRMT R108, R16, 0x7610, R108 ;  /* 0x00007610106c7816 */ /* 0x000fce000000006c */
.L_x_7421:
[----:B------:R-:W-:Y:S01]  /*2a10*/  SHF.L.U32 R16, R116, 0x10, RZ ;  /* 0x0000001074107819 */ /* 0x000fe200000006ff */
[----:B------:R-:W-:Y:S06]  /*2a20*/  @P3 BRA `(.L_x_7422) ;  /* 0x0000000000243947 */ /* 0x000fec0003800000 */
[----:B------:R-:W-:-:S04]  /*2a30*/  ISETP.NE.U32.AND P4, PT, RZ, UR10, PT ;  /* 0x0000000aff007c0c */ /* 0x000fc8000bf85070 */
[----:B------:R-:W-:-:S13]  /*2a40*/  ISETP.NE.AND.EX P4, PT, RZ, UR11, PT, P4 ;  /* 0x0000000bff007c0c */ /* 0x000fda000bf85340 */
[----:B------:R-:W-:Y:S05]  /*2a50*/  @P4 BRA `(.L_x_7423) ;  /* 0x0000000000084947 */ /* 0x000fea0003800000 */
[----:B------:R-:W-:Y:S05]  /*2a60*/  @P0 BRA `(.L_x_7424) ;  /* 0x00000000002c0947 */ /* 0x000fea0003800000 */
[----:B------:R-:W-:Y:S05]  /*2a70*/  BRA `(.L_x_7425) ;  /* 0x0000000000307947 */ /* 0x000fea0003800000 */
.L_x_7423:
[----:B-----5:R-:W-:-:S05]  /*2a80*/  PRMT R112, R20, 0x7632, R112 ;  /* 0x0000763214707816 */ /* 0x020fca0000000070 */
[----:B------:R-:W-:-:S04]  /*2a90*/  IMAD.U32 R113, R112, 0x10000, RZ ;  /* 0x0001000070717824 */ /* 0x000fc800078e00ff */
[----:B------:R-:W-:Y:S01]  /*2aa0*/  FADD.FTZ R16, R113, R16 ;  /* 0x0000001071107221 */ /* 0x000fe20000010000 */
[----:B------:R-:W-:Y:S06]  /*2ab0*/  BRA `(.L_x_7424) ;  /* 0x0000000000187947 */ /* 0x000fec0003800000 */
.L_x_7422:
[----:B-----5:R-:W-:Y:S02]  /*2ac0*/  PRMT R112, R104, 0x7632, R112 ;  /* 0x0000763268707816 */ /* 0x020fe40000000070 */
[----:B------:R-:W-:Y:S02]  /*2ad0*/  @P2 PRMT R114, R20, 0x7632, R114 ;  /* 0x0000763214722816 */ /* 0x000fe40000000072 */
[----:B------:R-:W-:Y:S02]  /*2ae0*/  SHF.L.U32 R113, R112, 0x10, RZ ;  /* 0x0000001070717819 */ /* 0x000fe400000006ff */
[----:B------:R-:W-:-:S03]  /*2af0*/  @P2 SHF.L.U32 R115, R114, 0x10, RZ ;  /* 0x0000001072732819 */ /* 0x000fc600000006ff */
[----:B------:R-:W-:-:S04]  /*2b00*/  FADD.FTZ R16, R113, R16 ;  /* 0x0000001071107221 */ /* 0x000fc80000010000 */
[----:B------:R-:W-:-:S07]  /*2b10*/  @P2 FADD.FTZ R16, R115, R16 ;  /* 0x0000001073102221 */ /* 0x000fce0000010000 */
.L_x_7424:
[----:B------:R-:W-:-:S04]  /*2b20*/  F2FP.BF16.F32.PACK_AB R112, RZ, R16 ;  /* 0x00000010ff70723e */ /* 0x000fc800000010ff */
[----:B------:R-:W-:-:S07]  /*2b30*/  PRMT R108, R108, 0x5410, R112 ;  /* 0x000054106c6c7816 */ /* 0x000fce0000000070 */
.L_x_7425:
        /* <DEDUP_REMOVED lines=8> */
.L_x_7427:
[----:B-----5:R-:W-:-:S05]  /*2bc0*/  SHF.L.U32 R113, R21, 0x10, RZ ;  /* 0x0000001015717819 */ /* 0x020fca00000006ff */
[----:B------:R-:W-:Y:S01]  /*2bd0*/  FADD.FTZ R116, R113, R116 ;  /* 0x0000007471747221 */ /* 0x000fe20000010000 */
[----:B------:R-:W-:Y:S06]  /*2be0*/  BRA `(.L_x_7428) ;  /* 0x0000000000107947 */ /* 0x000fec0003800000 */
.L_x_7426:
[----:B-----5:R-:W-:Y:S01]  /*2bf0*/  SHF.L.U32 R113, R105, 0x10, RZ ;  /* 0x0000001069717819 */ /* 0x020fe200000006ff */
[----:B------:R-:W-:-:S04]  /*2c00*/  @P2 IMAD.U32 R115, R21, 0x10000, RZ ;  /* 0x0001000015732824 */ /* 0x000fc800078e00ff */
[----:B------:R-:W-:-:S04]  /*2c10*/  FADD.FTZ R116, R113, R116 ;  /* 0x0000007471747221 */ /* 0x000fc80000010000 */
[----:B------:R-:W-:-:S07]  /*2c20*/  @P2 FADD.FTZ R116, R115, R116 ;  /* 0x0000007473742221 */ /* 0x000fce0000010000 */
.L_x_7428:
[----:B------:R-:W-:-:S04]  /*2c30*/  F2FP.BF16.F32.PACK_AB R112, RZ, R116 ;  /* 0x00000074ff70723e */ /* 0x000fc800000010ff */
[----:B------:R-:W-:-:S07]  /*2c40*/  PRMT R109, R112, 0x7610, R109 ;  /* 0x00007610706d7816 */ /* 0x000fce000000006d */
.L_x_7429:
[----:B------:R-:W-:Y:S01]  /*2c50*/  SHF.L.U32 R17, R17, 0x10, RZ ;  /* 0x0000001011117819 */ /* 0x000fe200000006ff */
[----:B------:R-:W-:Y:S06]  /*2c60*/  @P3 BRA `(.L_x_7430) ;  /* 0x0000000000243947 */ /* 0x000fec0003800000 */
[----:B------:R-:W-:-:S04]  /*2c70*/  ISETP.NE.U32.AND P4, PT, RZ, UR10, PT ;  /* 0x0000000aff007c0c */ /* 0x000fc8000bf85070 */
[----:B------:R-:W-:-:S13]  /*2c80*/  ISETP.NE.AND.EX P4, PT, RZ, UR11, PT, P4 ;  /* 0x0000000bff007c0c */ /* 0x000fda000bf85340 */
[----:B------:R-:W-:Y:S05]  /*2c90*/  @P4 BRA `(.L_x_7431) ;  /* 0x0000000000084947 */ /* 0x000fea0003800000 */
[----:B------:R-:W-:Y:S05]  /*2ca0*/  @P0 BRA `(.L_x_7432) ;  /* 0x00000000002c0947 */ /* 0x000fea0003800000 */
[----:B------:R-:W-:Y:S05]  /*2cb0*/  BRA `(.L_x_7433) ;  /* 0x0000000000307947 */ /* 0x000fea0003800000 */
.L_x_7431:
[----:B-----5:R-:W-:-:S04]  /*2cc0*/  PRMT R112, R21, 0x7632, R112 ;  /* 0x0000763215707816 */ /* 0x020fc80000000070 */
[----:B------:R-:W-:-:S05]  /*2cd0*/  SHF.L.U32 R112, R112, 0x10, RZ ;  /* 0x0000001070707819 */ /* 0x000fca00000006ff */
[----:B------:R-:W-:Y:S01]  /*2ce0*/  FADD.FTZ R17, R112, R17 ;  /* 0x0000001170117221 */ /* 0x000fe20000010000 */
[----:B------:R-:W-:Y:S06]  /*2cf0*/  BRA `(.L_x_7432) ;  /* 0x0000000000187947 */ /* 0x000fec0003800000 */
.L_x_7430:
[----:B-----5:R-:W-:Y:S02]  /*2d00*/  PRMT R112, R105, 0x7632, R112 ;  /* 0x0000763269707816 */ /* 0x020fe40000000070 */
[----:B------:R-:W-:-:S03]  /*2d10*/  @P2 PRMT R113, R21, 0x7632, R113 ;  /* 0x0000763215712816 */ /* 0x000fc60000000071 */
[----:B------:R-:W-:Y:S01]  /*2d20*/  IMAD.U32 R112, R112, 0x10000, RZ ;  /* 0x0001000070707824 */ /* 0x000fe200078e00ff */
[----:B------:R-:W-:-:S03]  /*2d30*/  @P2 SHF.L.U32 R114, R113, 0x10, RZ ;  /* 0x0000001071722819 */ /* 0x000fc600000006ff */
[----:B------:R-:W-:-:S04]  /*2d40*/  FADD.FTZ R17, R112, R17 ;  /* 0x0000001170117221 */ /* 0x000fc80000010000 */
[----:B------:R-:W-:-:S07]  /*2d50*/  @P2 FADD.FTZ R17, R114, R17 ;  /* 0x0000001172112221 */ /* 0x000fce0000010000 */
.L_x_7432:
[----:B------:R-:W-:-:S04]  /*2d60*/  F2FP.BF16.F32.PACK_AB R112, RZ, R17 ;  /* 0x00000011ff70723e */ /* 0x000fc800000010ff */
[----:B------:R-:W-:-:S07]  /*2d70*/  PRMT R109, R109, 0x5410, R112 ;  /* 0x000054106d6d7816 */ /* 0x000fce0000000070 */
.L_x_7433:
        /* <DEDUP_REMOVED lines=8> */
.L_x_7435:
[----:B-----5:R-:W-:-:S04]  /*2e00*/  IMAD.U32 R112, R22, 0x10000, RZ ;  /* 0x0001000016707824 */ /* 0x020fc800078e00ff */
[----:B------:R-:W-:Y:S01]  /*2e10*/  FADD.FTZ R125, R112, R125 ;  /* 0x0000007d707d7221 */ /* 0x000fe20000010000 */
[----:B------:R-:W-:Y:S06]  /*2e20*/  BRA `(.L_x_7436) ;  /* 0x0000000000107947 */ /* 0x000fec0003800000 */
.L_x_7434:
[----:B-----5:R-:W-:Y:S02]  /*2e30*/  SHF.L.U32 R112, R106, 0x10, RZ ;  /* 0x000000106a707819 */ /* 0x020fe400000006ff */
[----:B------:R-:W-:-:S03]  /*2e40*/  @P2 SHF.L.U32 R114, R22, 0x10, RZ ;  /* 0x0000001016722819 */ /* 0x000fc600000006ff */
[----:B------:R-:W-:-:S04]  /*2e50*/  FADD.FTZ R125, R112, R125 ;  /* 0x0000007d707d7221 */ /* 0x000fc80000010000 */
[----:B------:R-:W-:-:S07]  /*2e60*/  @P2 FADD.FTZ R125, R114, R125 ;  /* 0x0000007d727d2221 */ /* 0x000fce0000010000 */
.L_x_7436:
[----:B------:R-:W-:-:S04]  /*2e70*/  F2FP.BF16.F32.PACK_AB R112, RZ, R125 ;  /* 0x0000007dff70723e */ /* 0x000fc800000010ff */
[----:B------:R-:W-:-:S07]  /*2e80*/  PRMT R110, R112, 0x7610, R110 ;  /* 0x00007610706e7816 */ /* 0x000fce000000006e */
.L_x_7437:
[----:B------:R-:W-:Y:S01]  /*2e90*/  IMAD.U32 R134, R18, 0x10000, RZ ;  /* 0x0001000012867824 */ /* 0x000fe200078e00ff */
[----:B------:R-:W-:Y:S06]  /*2ea0*/  @P3 BRA `(.L_x_7438) ;  /* 0x0000000000243947 */ /* 0x000fec0003800000 */
[----:B------:R-:W-:-:S04]  /*2eb0*/  ISETP.NE.U32.AND P4, PT, RZ, UR10, PT ;  /* 0x0000000aff007c0c */ /* 0x000fc8000bf85070 */
[----:B------:R-:W-:-:S13]  /*2ec0*/  ISETP.NE.AND.EX P4, PT, RZ, UR11, PT, P4 ;  /* 0x0000000bff007c0c */ /* 0x000fda000bf85340 */
[----:B------:R-:W-:Y:S05]  /*2ed0*/  @P4 BRA `(.L_x_7439) ;  /* 0x0000000000084947 */ /* 0x000fea0003800000 */
[----:B------:R-:W-:Y:S05]  /*2ee0*/  @P0 BRA `(.L_x_7440) ;  /* 0x00000000002c0947 */ /* 0x000fea0003800000 */
[----:B------:R-:W-:Y:S05]  /*2ef0*/  BRA `(.L_x_7441) ;  /* 0x0000000000307947 */ /* 0x000fea0003800000 */
.L_x_7439:
[----:B-----5:R-:W-:-:S04]  /*2f00*/  PRMT R18, R22, 0x7632, R18 ;  /* 0x0000763216127816 */ /* 0x020fc80000000012 */
[----:B------:R-:W-:-:S05]  /*2f10*/  SHF.L.U32 R113, R18, 0x10, RZ ;  /* 0x0000001012717819 */ /* 0x000fca00000006ff */
[----:B------:R-:W-:Y:S01]  /*2f20*/  FADD.FTZ R134, R113, R134 ;  /* 0x0000008671867221 */ /* 0x000fe20000010000 */
[----:B------:R-:W-:Y:S06]  /*2f30*/  BRA `(.L_x_7440) ;  /* 0x0000000000187947 */ /* 0x000fec0003800000 */
.L_x_7438:
[----:B-----5:R-:W-:Y:S02]  /*2f40*/  PRMT R18, R106, 0x7632, R18 ;  /* 0x000076326a127816 */ /* 0x020fe40000000012 */
[----:B------:R-:W-:Y:S02]  /*2f50*/  @P2 PRMT R112, R22, 0x7632, R112 ;  /* 0x0000763216702816 */ /* 0x000fe40000000070 */
[----:B------:R-:W-:-:S03]  /*2f60*/  SHF.L.U32 R113, R18, 0x10, RZ ;  /* 0x0000001012717819 */ /* 0x000fc600000006ff */
[----:B------:R-:W-:Y:S02]  /*2f70*/  @P2 IMAD.U32 R115, R112, 0x10000, RZ ;  /* 0x0001000070732824 */ /* 0x000fe400078e00ff */
[----:B------:R-:W-:-:S04]  /*2f80*/  FADD.FTZ R134, R113, R134 ;  /* 0x0000008671867221 */ /* 0x000fc80000010000 */
[----:B------:R-:W-:-:S07]  /*2f90*/  @P2 FADD.FTZ R134, R115, R134 ;  /* 0x0000008673862221 */ /* 0x000fce0000010000 */
.L_x_7440:
[----:B------:R-:W-:-:S04]  /*2fa0*/  F2FP.BF16.F32.PACK_AB R18, RZ, R134 ;  /* 0x00000086ff12723e */ /* 0x000fc800000010ff */
[----:B------:R-:W-:-:S07]  /*2fb0*/  PRMT R110, R110, 0x5410, R18 ;  /* 0x000054106e6e7816 */ /* 0x000fce0000000012 */
.L_x_7441:
        /* <DEDUP_REMOVED lines=8> */
.L_x_7443:
[----:B-----5:R-:W-:-:S05]  /*3040*/  SHF.L.U32 R18, R23, 0x10, RZ ;  /* 0x0000001017127819 */ /* 0x020fca00000006ff */
[----:B------:R-:W-:Y:S01]  /*3050*/  FADD.FTZ R135, R18, R135 ;  /* 0x0000008712877221 */ /* 0x000fe20000010000 */
[----:B------:R-:W-:Y:S06]  /*3060*/  BRA `(.L_x_7444) ;  /* 0x0000000000107947 */ /* 0x000fec0003800000 */
.L_x_7442:
[----:B-----5:R-:W-:Y:S01]  /*3070*/  IMAD.U32 R18, R107, 0x10000, RZ ;  /* 0x000100006b127824 */ /* 0x020fe200078e00ff */
[----:B------:R-:W-:-:S03]  /*3080*/  @P2 SHF.L.U32 R112, R23, 0x10, RZ ;  /* 0x0000001017702819 */ /* 0x000fc600000006ff */
[----:B------:R-:W-:-:S04]  /*3090*/  FADD.FTZ R135, R18, R135 ;  /* 0x0000008712877221 */ /* 0x000fc80000010000 */
[----:B------:R-:W-:-:S07]  /*30a0*/  @P2 FADD.FTZ R135, R112, R135 ;  /* 0x0000008770872221 */ /* 0x000fce0000010000 */
.L_x_7444:
[----:B------:R-:W-:-:S04]  /*30b0*/  F2FP.BF16.F32.PACK_AB R18, RZ, R135 ;  /* 0x00000087ff12723e */ /* 0x000fc800000010ff */
[----:B------:R-:W-:-:S07]  /*30c0*/  PRMT R111, R18, 0x7610, R111 ;  /* 0x00007610126f7816 */ /* 0x000fce000000006f */
.L_x_7445:
[----:B------:R-:W-:Y:S01]  /*30d0*/  SHF.L.U32 R141, R19, 0x10, RZ ;  /* 0x00000010138d7819 */ /* 0x000fe200000006ff */
[----:B------:R-:W-:Y:S06]  /*30e0*/  @P3 BRA `(.L_x_7446) ;  /* 0x0000000000243947 */ /* 0x000fec0003800000 */
[----:B------:R-:W-:-:S04]  /*30f0*/  ISETP.NE.U32.AND P2, PT, RZ, UR10, PT ;  /* 0x0000000aff007c0c */ /* 0x000fc8000bf45070 */
[----:B------:R-:W-:-:S13]  /*3100*/  ISETP.NE.AND.EX P2, PT, RZ, UR11, PT, P2 ;  /* 0x0000000bff007c0c */ /* 0x000fda000bf45320 */
[----:B------:R-:W-:Y:S05]  /*3110*/  @P2 BRA `(.L_x_7447) ;  /* 0x0000000000082947 */ /* 0x000fea0003800000 */
[----:B------:R-:W-:Y:S05]  /*3120*/  @P0 BRA `(.L_x_7448) ;  /* 0x00000000002c0947 */ /* 0x000fea0003800000 */
[----:B------:R-:W-:Y:S05]  /*3130*/  BRA `(.L_x_7449) ;  /* 0x0000000000307947 */ /* 0x000fea0003800000 */
.L_x_7447:
[----:B-----5:R-:W-:-:S05]  /*3140*/  PRMT R18, R23, 0x7632, R18 ;  /* 0x0000763217127816 */ /* 0x020fca0000000012 */
[----:B------:R-:W-:-:S04]  /*3150*/  IMAD.U32 R18, R18, 0x10000, RZ ;  /* 0x0001000012127824 */ /* 0x000fc800078e00ff */
[----:B------:R-:W-:Y:S01]  /*3160*/  FADD.FTZ R141, R18, R141 ;  /* 0x0000008d128d7221 */ /* 0x000fe20000010000 */
[----:B------:R-:W-:Y:S06]  /*3170*/  BRA `(.L_x_7448) ;  /* 0x0000000000187947 */ /* 0x000fec0003800000 */
.L_x_7446:
[----:B-----5:R-:W-:Y:S02]  /*3180*/  PRMT R18, R107, 0x7632, R18 ;  /* 0x000076326b127816 */ /* 0x020fe40000000012 */
[----:B------:R-:W-:Y:S02]  /*3190*/  @P2 PRMT R19, R23, 0x7632, R19 ;  /* 0x0000763217132816 */ /* 0x000fe40000000013 */
[----:B------:R-:W-:Y:S02]  /*31a0*/  SHF.L.U32 R18, R18, 0x10, RZ ;  /* 0x0000001012127819 */ /* 0x000fe400000006ff */
[----:B------:R-:W-:-:S03]  /*31b0*/  @P2 SHF.L.U32 R112, R19, 0x10, RZ ;  /* 0x0000001013702819 */ /* 0x000fc600000006ff */
[----:B------:R-:W-:-:S04]  /*31c0*/  FADD.FTZ R141, R18, R141 ;  /* 0x0000008d128d7221 */ /* 0x000fc80000010000 */
[----:B------:R-:W-:-:S07]  /*31d0*/  @P2 FADD.FTZ R141, R112, R141 ;  /* 0x0000008d708d2221 */ /* 0x000fce0000010000 */
.L_x_7448:
[----:B------:R-:W-:-:S04]  /*31e0*/  F2FP.BF16.F32.PACK_AB R18, RZ, R141 ;  /* 0x0000008dff12723e */ /* 0x000fc800000010ff */
[----:B------:R-:W-:-:S07]  /*31f0*/  PRMT R111, R111, 0x5410, R18 ;  /* 0x000054106f6f7816 */ /* 0x000fce0000000012 */
.L_x_7449:
[----:B------:R-:W0:Y:S02]  /*3200*/  @P0 LDC.64 R18, c[0x0][0x238] ;  /* 0x00008e00ff120b82 */ /* 0x000e240000000a00 */
[----:B0-----:R-:W-:-:S04]  /*3210*/  @P0 LEA R18, P2, R144, R18, 0x4 ;  /* 0x0000001290120211 */ /* 0x001fc800078420ff */
[C---:B------:R-:W-:Y:S01]  /*3220*/  @P0 LEA.HI.X R19, R144.reuse, R19, RZ, 0x4, P2 ;  /* 0x0000001390130211 */ /* 0x040fe200010f24ff */
[----:B------:R-:W-:-:S04]  /*3230*/  VIADD R144, R144, 0x20 ;  /* 0x0000002090907836 */ /* 0x000fc80000000000 */
[----:B------:R3:W-:Y:S04]  /*3240*/  @P0 STG.E.128 desc[UR4][R18.64], R108 ;  /* 0x0000006c12000986 */ /* 0x0007e8000c101d04 */
.L_x_7417:
[----:B------:R-:W-:Y:S05]  /*3250*/  BSYNC B0 ;  /* 0x0000000000007941 */ /* 0x000fea0003800000 */
.L_x_7416:
[----:B------:R-:W-:Y:S01]  /*3260*/  ISETP.GE.U32.AND P2, PT, R6, 0xa0, PT ;  /* 0x000000a00600780c */ /* 0x000fe20003f46070 */
[----:B------:R-:W-:-:S12]  /*3270*/  BSSY B0, `(.L_x_7450) ;  /* 0x00000a5000007945 */ /* 0x000fd80003800000 */
[----:B------:R-:W-:Y:S05]  /*3280*/  @!P2 BRA `(.L_x_7451) ;  /* 0x00000008008ca947 */ /* 0x000fea0003800000 */
[----:B------:R-:W-:Y:S01]  /*3290*/  ISETP.NE.U32.AND P3, PT, RZ, UR8, PT ;  /* 0x00000008ff007c0c */ /* 0x000fe2000bf65070 */
[----:B------:R-:W4:Y:S03]  /*32a0*/  LDC.64 R112, c[0x0][0x220] ;  /* 0x00008800ff707b82 */ /* 0x000f260000000a00 */
[----:B------:R-:W-:-:S13]  /*32b0*/  ISETP.NE.AND.EX P3, PT, RZ, UR9, PT, P3 ;  /* 0x00000009ff007c0c */ /* 0x000fda000bf65330 */
[----:B------:R-:W-:-:S04]  /*32c0*/  @P3 LEA R126, P2, R144, UR8, 0x4 ;  /* 0x00000008907e3c11 */ /* 0x000fc8000f8420ff */
[C---:B------:R-:W-:Y:S02]  /*32d0*/  @P3 LEA.HI.X R127, R144.reuse, UR9, RZ, 0x4, P2 ;  /* 0x00000009907f3c11 */ /* 0x040fe400090f24ff */
[----:B------:R-:W-:Y:S01]  /*32e0*/  ISETP.NE.U32.AND P2, PT, RZ, UR10, PT ;  /* 0x0000000aff007c0c */ /* 0x000fe2000bf45070 */
[----:B----4-:R-:W-:Y:S02]  /*32f0*/  IMAD.WIDE.U32 R112, R144, 0x10, R112 ;  /* 0x0000001090707825 */ /* 0x010fe400078e0070 */
[----:B-----5:R4:W5:Y:S01]  /*3300*/  @P3 LDG.E.128 R104, desc[UR4][R126.64] ;  /* 0x000000047e683981 */ /* 0x020962000c1e1d00 */
[----:B------:R-:W-:-:S03]  /*3310*/  ISETP.NE.AND.EX P2, PT, RZ, UR11, PT, P2 ;  /* 0x0000000bff007c0c */ /* 0x000fc6000bf45320 */
[----:B------:R-:W4:Y:S10]  /*3320*/  LDG.E.128 R112, desc[UR4][R112.64] ;  /* 0x0000000470707981 */ /* 0x000f34000c1e1d00 */
[----:B0123--:R-:W-:-:S04]  /*3330*/  @P2 LEA R18, P4, R144, UR10, 0x4 ;  /* 0x0000000a90122c11 */ /* 0x00ffc8000f8820ff */
        /* <DEDUP_REMOVED lines=12> */
.L_x_7453:
[----:B-----5:R-:W-:-:S05]  /*3400*/  SHF.L.U32 R19, R20, 0x10, RZ ;  /* 0x0000001014137819 */ /* 0x020fca00000006ff */
[----:B------:R-:W-:Y:S01]  /*3410*/  FADD.FTZ R8, R19, R8 ;  /* 0x0000000813087221 */ /* 0x000fe20000010000 */
[----:B------:R-:W-:Y:S06]  /*3420*/  BRA `(.L_x_7454) ;  /* 0x0000000000107947 */ /* 0x000fec0003800000 */
.L_x_7452:
[----:B-----5:R-:W-:Y:S01]  /*3430*/  IMAD.U32 R19, R104, 0x10000, RZ ;  /* 0x0001000068137824 */ /* 0x020fe200078e00ff */
[----:B------:R-:W-:-:S03]  /*3440*/  @P2 SHF.L.U32 R127, R20, 0x10, RZ ;  /* 0x00000010147f2819 */ /* 0x000fc600000006ff */
[----:B------:R-:W-:-:S04]  /*3450*/  FADD.FTZ R8, R19, R8 ;  /* 0x0000000813087221 */ /* 0x000fc80000010000 */
[----:B------:R-:W-:-:S07]  /*3460*/  @P2 FADD.FTZ R8, R127, R8 ;  /* 0x000000087f082221 */ /* 0x000fce0000010000 */
.L_x_7454:
[----:B------:R-:W-:-:S04]  /*3470*/  F2FP.BF16.F32.PACK_AB R18, RZ, R8 ;  /* 0x00000008ff12723e */ /* 0x000fc800000010ff */
[----:B------:R-:W-:-:S07]  /*3480*/  PRMT R108, R18, 0x7610, R108 ;  /* 0x00007610126c7816 */ /* 0x000fce000000006c */
.L_x_7455:
[----:B------:R-:W-:Y:S01]  /*3490*/  SHF.L.U32 R117, R117, 0x10, RZ ;  /* 0x0000001075757819 */ /* 0x000fe200000006ff */
[----:B------:R-:W-:Y:S06]  /*34a0*/  @P3 BRA `(.L_x_7456) ;  /* 0x0000000000243947 */ /* 0x000fec0003800000 */
[----:B------:R-:W-:-:S04]  /*34b0*/  ISETP.NE.U32.AND P4, PT, RZ, UR10, PT ;  /* 0x0000000aff007c0c */ /* 0x000fc8000bf85070 */
[----:B------:R-:W-:-:S13]  /*34c0*/  ISETP.NE.AND.EX P4, PT, RZ, UR11, PT, P4 ;  /* 0x0000000bff007c0c */ /* 0x000fda000bf85340 */
[----:B------:R-:W-:Y:S05]  /*34d0*/  @P4 BRA `(.L_x_7457) ;  /* 0x0000000000084947 */ /* 0x000fea0003800000 */
[----:B------:R-:W-:Y:S05]  /*34e0*/  @P0 BRA `(.L_x_7458) ;  /* 0x00000000002c0947 */ /* 0x000fea0003800000 */
[----:B------:R-:W-:Y:S05]  /*34f0*/  BRA `(.L_x_7459) ;  /* 0x0000000000307947 */ /* 0x000fea0003800000 */
.L_x_7457:
[----:B-----5:R-:W-:-:S05]  /*3500*/  PRMT R18, R20, 0x7632, R18 ;  /* 0x0000763214127816 */ /* 0x020fca0000000012 */
[----:B------:R-:W-:-:S04]  /*3510*/  IMAD.U32 R18, R18, 0x10000, RZ ;  /* 0x0001000012127824 */ /* 0x000fc800078e00ff */
[----:B------:R-:W-:Y:S01]  /*3520*/  FADD.FTZ R117, R18, R117 ;  /* 0x0000007512757221 */ /* 0x000fe20000010000 */
[----:B------:R-:W-:Y:S06]  /*3530*/  BRA `(.L_x_7458) ;  /* 0x0000000000187947 */ /* 0x000fec0003800000 */
.L_x_7456:
[----:B-----5:R-:W-:Y:S02]  /*3540*/  PRMT R18, R104, 0x7632, R18 ;  /* 0x0000763268127816 */ /* 0x020fe40000000012 */
[----:B------:R-:W-:Y:S02]  /*3550*/  @P2 PRMT R19, R20, 0x7632, R19 ;  /* 0x0000763214132816 */ /* 0x000fe40000000013 */
[----:B------:R-:W-:Y:S02]  /*3560*/  SHF.L.U32 R18, R18, 0x10, RZ ;  /* 0x0000001012127819 */ /* 0x000fe400000006ff */
[----:B------:R-:W-:-:S03]  /*3570*/  @P2 SHF.L.U32 R112, R19, 0x10, RZ ;  /* 0x0000001013702819 */ /* 0x000fc600000006ff */
[----:B------:R-:W-:-:S04]  /*3580*/  FADD.FTZ R117, R18, R117 ;  /* 0x0000007512757221 */ /* 0x000fc80000010000 */
[----:B------:R-:W-:-:S07]  /*3590*/  @P2 FADD.FTZ R117, R112, R117 ;  /* 0x0000007570752221 */ /* 0x000fce0000010000 */
.L_x_7458:
[----:B------:R-:W-:-:S04]  /*35a0*/  F2FP.BF16.F32.PACK_AB R18, RZ, R117 ;  /* 0x00000075ff12723e */ /* 0x000fc800000010ff */
[----:B------:R-:W-:-:S07]  /*35b0*/  PRMT R108, R108, 0x5410, R18 ;  /* 0x000054106c6c7816 */ /* 0x000fce0000000012 */
.L_x_7459:
        /* <DEDUP_REMOVED lines=8> */
.L_x_7461:
[----:B-----5:R-:W-:-:S05]  /*3640*/  SHF.L.U32 R19, R21, 0x10, RZ ;  /* 0x0000001015137819 */ /* 0x020fca00000006ff */
[----:B------:R-:W-:Y:S01]  /*3650*/  FADD.FTZ R118, R19, R118 ;  /* 0x0000007613767221 */ /* 0x000fe20000010000 */
[----:B------:R-:W-:Y:S06]  /*3660*/  BRA `(.L_x_7462) ;  /* 0x0000000000107947 */ /* 0x000fec0003800000 */
.L_x_7460:
[----:B-----5:R-:W-:Y:S01]  /*3670*/  SHF.L.U32 R19, R105, 0x10, RZ ;  /* 0x0000001069137819 */ /* 0x020fe200000006ff */
[----:B------:R-:W-:-:S04]  /*3680*/  @P2 IMAD.U32 R127, R21, 0x10000, RZ ;  /* 0x00010000157f2824 */ /* 0x000fc800078e00ff */
[----:B------:R-:W-:-:S04]  /*3690*/  FADD.FTZ R118, R19, R118 ;  /* 0x0000007613767221 */ /* 0x000fc80000010000 */
[----:B------:R-:W-:-:S07]  /*36a0*/  @P2 FADD.FTZ R118, R127, R118 ;  /* 0x000000767f762221 */ /* 0x000fce0000010000 */
.L_x_7462:
[----:B------:R-:W-:-:S04]  /*36b0*/  F2FP.BF16.F32.PACK_AB R18, RZ, R118 ;  /* 0x00000076ff12723e */ /* 0x000fc800000010ff */
[----:B------:R-:W-:-:S07]  /*36c0*/  PRMT R109, R18, 0x7610, R109 ;  /* 0x00007610126d7816 */ /* 0x000fce000000006d */
.L_x_7463:
[----:B------:R-:W-:Y:S01]  /*36d0*/  SHF.L.U32 R126, R113, 0x10, RZ ;  /* 0x00000010717e7819 */ /* 0x000fe200000006ff */
[----:B------:R-:W-:Y:S06]  /*36e0*/  @P3 BRA `(.L_x_7464) ;  /* 0x0000000000243947 */ /* 0x000fec0003800000 */
[----:B------:R-:W-:-:S04]  /*36f0*/  ISETP.NE.U32.AND P4, PT, RZ, UR10, PT ;  /* 0x0000000aff007c0c */ /* 0x000fc8000bf85070 */
[----:B------:R-:W-:-:S13]  /*3700*/  ISETP.NE.AND.EX P4, PT, RZ, UR11, PT, P4 ;  /* 0x0000000bff007c0c */ /* 0x000fda000bf85340 */
[----:B------:R-:W-:Y:S05]  /*3710*/  @P4 BRA `(.L_x_7465) ;  /* 0x0000000000084947 */ /* 0x000fea0003800000 */
[----:B------:R-:W-:Y:S05]  /*3720*/  @P0 BRA `(.L_x_7466) ;  /* 0x00000000002c0947 */ /* 0x000fea0003800000 */
[----:B------:R-:W-:Y:S05]  /*3730*/  BRA `(.L_x_7467) ;  /* 0x0000000000307947 */ /* 0x000fea0003800000 */
.L_x_7465:
[----:B-----5:R-:W-:-:S04]  /*3740*/  PRMT R18, R21, 0x7632, R18 ;  /* 0x0000763215127816 */ /* 0x020fc80000000012 */
[----:B------:R-:W-:-:S05]  /*3750*/  SHF.L.U32 R19, R18, 0x10, RZ ;  /* 0x0000001012137819 */ /* 0x000fca00000006ff */
[----:B------:R-:W-:Y:S01]  /*3760*/  FADD.FTZ R126, R19, R126 ;  /* 0x0000007e137e7221 */ /* 0x000fe20000010000 */
[----:B------:R-:W-:Y:S06]  /*3770*/  BRA `(.L_x_7466) ;  /* 0x0000000000187947 */ /* 0x000fec0003800000 */
.L_x_7464:
[----:B-----5:R-:W-:Y:S02]  /*3780*/  PRMT R18, R105, 0x7632, R18 ;  /* 0x0000763269127816 */ /* 0x020fe40000000012 */
[----:B------:R-:W-:-:S03]  /*3790*/  @P2 PRMT R112, R21, 0x7632, R112 ;  /* 0x0000763215702816 */ /* 0x000fc60000000070 */
[----:B------:R-:W-:Y:S01]  /*37a0*/  IMAD.U32 R19, R18, 0x10000, RZ ;  /* 0x0001000012137824 */ /* 0x000fe200078e00ff */
[----:B------:R-:W-:-:S03]  /*37b0*/  @P2 SHF.L.U32 R113, R112, 0x10, RZ ;  /* 0x0000001070712819 */ /* 0x000fc600000006ff */
[----:B------:R-:W-:-:S04]  /*37c0*/  FADD.FTZ R126, R19, R126 ;  /* 0x0000007e137e7221 */ /* 0x000fc80000010000 */
[----:B------:R-:W-:-:S07]  /*37d0*/  @P2 FADD.FTZ R126, R113, R126 ;  /* 0x0000007e717e2221 */ /* 0x000fce0000010000 */
.L_x_7466:
[----:B------:R-:W-:-:S04]  /*37e0*/  F2FP.BF16.F32.PACK_AB R18, RZ, R126 ;  /* 0x0000007eff12723e */ /* 0x000fc800000010ff */
[----:B------:R-:W-:-:S07]  /*37f0*/  PRMT R109, R109, 0x5410, R18 ;  /* 0x000054106d6d7816 */ /* 0x000fce0000000012 */
.L_x_7467:
        /* <DEDUP_REMOVED lines=8> */
.L_x_7469:
[----:B-----5:R-:W-:-:S04]  /*3880*/  IMAD.U32 R18, R22, 0x10000, RZ ;  /* 0x0001000016127824 */ /* 0x020fc800078e00ff */
[----:B------:R-:W-:Y:S01]  /*3890*/  FADD.FTZ R127, R18, R127 ;  /* 0x0000007f127f7221 */ /* 0x000fe20000010000 */
[----:B------:R-:W-:Y:S06]  /*38a0*/  BRA `(.L_x_7470) ;  /* 0x0000000000107947 */ /* 0x000fec0003800000 */
.L_x_7468:
[----:B-----5:R-:W-:Y:S02]  /*38b0*/  SHF.L.U32 R18, R106, 0x10, RZ ;  /* 0x000000106a127819 */ /* 0x020fe400000006ff */
[----:B------:R-:W-:-:S03]  /*38c0*/  @P2 SHF.L.U32 R112, R22, 0x10, RZ ;  /* 0x0000001016702819 */ /* 0x000fc600000006ff */
[----:B------:R-:W-:-:S04]  /*38d0*/  FADD.FTZ R127, R18, R127 ;  /* 0x0000007f127f7221 */ /* 0x000fc80000010000 */
[----:B------:R-:W-:-:S07]  /*38e0*/  @P2 FADD.FTZ R127, R112, R127 ;  /* 0x0000007f707f2221 */ /* 0x000fce0000010000 */
.L_x_7470:
[----:B------:R-:W-:-:S04]  /*38f0*/  F2FP.BF16.F32.PACK_AB R18, RZ, R127 ;  /* 0x0000007fff12723e */ /* 0x000fc800000010ff */
[----:B------:R-:W-:-:S07]  /*3900*/  PRMT R110, R18, 0x7610, R110 ;  /* 0x00007610126e7816 */ /* 0x000fce000000006e */
.L_x_7471:
[----:B------:R-:W-:Y:S01]  /*3910*/  IMAD.U32 R136, R114, 0x10000, RZ ;  /* 0x0001000072887824 */ /* 0x000fe200078e00ff */
[----:B------:R-:W-:Y:S06]  /*3920*/  @P3 BRA `(.L_x_7472) ;  /* 0x0000000000243947 */ /* 0x000fec0003800000 */
[----:B------:R-:W-:-:S04]  /*3930*/  ISETP.NE.U32.AND P4, PT, RZ, UR10, PT ;  /* 0x0000000aff007c0c */ /* 0x000fc8000bf85070 */
[----:B------:R-:W-:-:S13]  /*3940*/  ISETP.NE.AND.EX P4, PT, RZ, UR11, PT, P4 ;  /* 0x0000000bff007c0c */ /* 0x000fda000bf85340 */
[----:B------:R-:W-:Y:S05]  /*3950*/  @P4 BRA `(.L_x_7473) ;  /* 0x0000000000084947 */ /* 0x000fea0003800000 */
[----:B------:R-:W-:Y:S05]  /*3960*/  @P0 BRA `(.L_x_7474) ;  /* 0x00000000002c0947 */ /* 0x000fea0003800000 */
[----:B------:R-:W-:Y:S05]  /*3970*/  BRA `(.L_x_7475) ;  /* 0x0000000000307947 */ /* 0x000fea0003800000 */
.L_x_7473:
[----:B-----5:R-:W-:-:S04]  /*3980*/  PRMT R18, R22, 0x7632, R18 ;  /* 0x0000763216127816 */ /* 0x020fc80000000012 */
[----:B------:R-:W-:-:S05]  /*3990*/  SHF.L.U32 R19, R18, 0x10, RZ ;  /* 0x0000001012137819 */ /* 0x000fca00000006ff */
[----:B------:R-:W-:Y:S01]  /*39a0*/  FADD.FTZ R136, R19, R136 ;  /* 0x0000008813887221 */ /* 0x000fe20000010000 */
[----:B------:R-:W-:Y:S06]  /*39b0*/  BRA `(.L_x_7474) ;  /* 0x0000000000187947 */ /* 0x000fec0003800000 */
.L_x_7472:
[----:B-----5:R-:W-:Y:S02]  /*39c0*/  PRMT R18, R106, 0x7632, R18 ;  /* 0x000076326a127816 */ /* 0x020fe40000000012 */
[----:B------:R-:W-:Y:S02]  /*39d0*/  @P2 PRMT R112, R22, 0x7632, R112 ;  /* 0x0000763216702816 */ /* 0x000fe40000000070 */
[----:B------:R-:W-:-:S03]  /*39e0*/  SHF.L.U32 R19, R18, 0x10, RZ ;  /* 0x0000001012137819 */ /* 0x000fc600000006ff */
[----:B------:R-:W-:Y:S02]  /*39f0*/  @P2 IMAD.U32 R113, R112, 0x10000, RZ ;  /* 0x0001000070712824 */ /* 0x000fe400078e00ff */
[----:B------:R-:W-:-:S04]  /*3a00*/  FADD.FTZ R136, R19, R136 ;  /* 0x0000008813887221 */ /* 0x000fc80000010000 */
[----:B------:R-:W-:-:S07]  /*3a10*/  @P2 FADD.FTZ R136, R113, R136 ;  /* 0x0000008871882221 */ /* 0x000fce0000010000 */
.L_x_7474:
[----:B------:R-:W-:-:S04]  /*3a20*/  F2FP.BF16.F32.PACK_AB R18, RZ, R136 ;  /* 0x00000088ff12723e */ /* 0x000fc800000010ff */
[----:B------:R-:W-:-:S07]  /*3a30*/  PRMT R110, R110, 0x5410, R18 ;  /* 0x000054106e6e7816 */ /* 0x000fce0000000012 */
.L_x_7475:
        /* <DEDUP_REMOVED lines=8> */
.L_x_7477:
[----:B-----5:R-:W-:-:S05]  /*3ac0*/  SHF.L.U32 R18, R23, 0x10, RZ ;  /* 0x0000001017127819 */ /* 0x020fca00000006ff */
[----:B------:R-:W-:Y:S01]  /*3ad0*/  FADD.FTZ R137, R18, R137 ;  /* 0x0000008912897221 */ /* 0x000fe20000010000 */
[----:B------:R-:W-:Y:S06]  /*3ae0*/  BRA `(.L_x_7478) ;  /* 0x0000000000107947 */ /* 0x000fec0003800000 */
.L_x_7476:
[----:B-----5:R-:W-:Y:S01]  /*3af0*/  IMAD.U32 R18, R107, 0x10000, RZ ;  /* 0x000100006b127824 */ /* 0x020fe200078e00ff */
[----:B------:R-:W-:-:S03]  /*3b00*/  @P2 SHF.L.U32 R112, R23, 0x10, RZ ;  /* 0x0000001017702819 */ /* 0x000fc600000006ff */
[----:B------:R-:W-:-:S04]  /*3b10*/  FADD.FTZ R137, R18, R137 ;  /* 0x0000008912897221 */ /* 0x000fc80000010000 */
[----:B------:R-:W-:-:S07]  /*3b20*/  @P2 FADD.FTZ R137, R112, R137 ;  /* 0x0000008970892221 */ /* 0x000fce0000010000 */
.L_x_7478:
[----:B------:R-:W-:-:S04]  /*3b30*/  F2FP.BF16.F32.PACK_AB R18, RZ, R137 ;  /* 0x00000089ff12723e */ /* 0x000fc800000010ff */
[----:B------:R-:W-:-:S07]  /*3b40*/  PRMT R111, R18, 0x7610, R111 ;  /* 0x00007610126f7816 */ /* 0x000fce000000006f */
.L_x_7479:
[----:B------:R-:W-:Y:S01]  /*3b50*/  SHF.L.U32 R142, R115, 0x10, RZ ;  /* 0x00000010738e7819 */ /* 0x000fe200000006ff */
[----:B------:R-:W-:Y:S06]  /*3b60*/  @P3 BRA `(.L_x_7480) ;  /* 0x0000000000243947 */ /* 0x000fec0003800000 */
[----:B------:R-:W-:-:S04]  /*3b70*/  ISETP.NE.U32.AND P2, PT, RZ, UR10, PT ;  /* 0x0000000aff007c0c */ /* 0x000fc8000bf45070 */
[----:B------:R-:W-:-:S13]  /*3b80*/  ISETP.NE.AND.EX P2, PT, RZ, UR11, PT, P2 ;  /* 0x0000000bff007c0c */ /* 0x000fda000bf45320 */
[----:B------:R-:W-:Y:S05]  /*3b90*/  @P2 BRA `(.L_x_7481) ;  /* 0x0000000000082947 */ /* 0x000fea0003800000 */
[----:B------:R-:W-:Y:S05]  /*3ba0*/  @P0 BRA `(.L_x_7482) ;  /* 0x00000000002c0947 */ /* 0x000fea0003800000 */
[----:B------:R-:W-:Y:S05]  /*3bb0*/  BRA `(.L_x_7483) ;  /* 0x0000000000307947 */ /* 0x000fea0003800000 */
.L_x_7481:
[----:B-----5:R-:W-:-:S05]  /*3bc0*/  PRMT R18, R23, 0x7632, R18 ;  /* 0x0000763217127816 */ /* 0x020fca0000000012 */
[----:B------:R-:W-:-:S04]  /*3bd0*/  IMAD.U32 R19, R18, 0x10000, RZ ;  /* 0x0001000012137824 */ /* 0x000fc800078e00ff */
[----:B------:R-:W-:Y:S01]  /*3be0*/  FADD.FTZ R142, R19, R142 ;  /* 0x0000008e138e7221 */ /* 0x000fe20000010000 */
[----:B------:R-:W-:Y:S06]  /*3bf0*/  BRA `(.L_x_7482) ;  /* 0x0000000000187947 */ /* 0x000fec0003800000 */
.L_x_7480:
[----:B-----5:R-:W-:Y:S02]  /*3c00*/  PRMT R18, R107, 0x7632, R18 ;  /* 0x000076326b127816 */ /* 0x020fe40000000012 */
[----:B------:R-:W-:Y:S02]  /*3c10*/  @P2 PRMT R112, R23, 0x7632, R112 ;  /* 0x0000763217702816 */ /* 0x000fe40000000070 */
[----:B------:R-:W-:Y:S02]  /*3c20*/  SHF.L.U32 R19, R18, 0x10, RZ ;  /* 0x0000001012137819 */ /* 0x000fe400000006ff */
[----:B------:R-:W-:-:S03]  /*3c30*/  @P2 SHF.L.U32 R113, R112, 0x10, RZ ;  /* 0x0000001070712819 */ /* 0x000fc600000006ff */
[----:B------:R-:W-:-:S04]  /*3c40*/  FADD.FTZ R142, R19, R142 ;  /* 0x0000008e138e7221 */ /* 0x000fc80000010000 */
[----:B------:R-:W-:-:S07]  /*3c50*/  @P2 FADD.FTZ R142, R113, R142 ;  /* 0x0000008e718e2221 */ /* 0x000fce0000010000 */
.L_x_7482:
[----:B------:R-:W-:-:S04]  /*3c60*/  F2FP.BF16.F32.PACK_AB R18, RZ, R142 ;  /* 0x0000008eff12723e */ /* 0x000fc800000010ff */
[----:B------:R-:W-:-:S07]  /*3c70*/  PRMT R111, R111, 0x5410, R18 ;  /* 0x000054106f6f7816 */ /* 0x000fce0000000012 */
.L_x_7483:
[----:B------:R-:W0:Y:S02]  /*3c80*/  @P0 LDC.64 R18, c[0x0][0x238] ;  /* 0x00008e00ff120b82 */ /* 0x000e240000000a00 */
[----:B0-----:R-:W-:-:S04]  /*3c90*/  @P0 LEA R18, P2, R144, R18, 0x4 ;  /* 0x0000001290120211 */ /* 0x001fc800078420ff */
[----:B------:R-:W-:-:S05]  /*3ca0*/  @P0 LEA.HI.X R19, R144, R19, RZ, 0x4, P2 ;  /* 0x0000001390130211 */ /* 0x000fca00010f24ff */
[----:B------:R4:W-:Y:S04]  /*3cb0*/  @P0 STG.E.128 desc[UR4][R18.64], R108 ;  /* 0x0000006c12000986 */ /* 0x0009e8000c101d04 */
.L_x_7451:
[----:B------:R-:W-:Y:S05]  /*3cc0*/  BSYNC B0 ;  /* 0x0000000000007941 */ /* 0x000fea0003800000 */
.L_x_7450:
        /* <DEDUP_REMOVED lines=152> */
.L_x_7507:
        /* <DEDUP_REMOVED lines=48> */
.L_x_7486:
[----:B------:R-:W-:Y:S05]  /*4950*/  BSYNC B0 ;  /* 0x0000000000007941 */ /* 0x000fea0003800000 */
.L_x_7485:
        /* <DEDUP_REMOVED lines=35> */
.L_x_7488:
[----:B------:R-:W-:Y:S05]  /*4b90*/  BSYNC B0 ;  /* 0x0000000000007941 */ /* 0x000fea0003800000 */
.L_x_7487:
        /* <DEDUP_REMOVED lines=35> */
.L_x_7490:
[----:B------:R-:W-:Y:S05]  /*4dd0*/  BSYNC B0 ;  /* 0x0000000000007941 */ /* 0x000fea0003800000 */
.L_x_7489:
        /* <DEDUP_REMOVED lines=35> */
.L_x_7492:
[----:B------:R-:W-:Y:S05]  /*5010*/  BSYNC B0 ;  /* 0x0000000000007941 */ /* 0x000fea0003800000 */
.L_x_7491:
        /* <DEDUP_REMOVED lines=34> */
.L_x_7494:
[----:B------:R-:W-:Y:S05]  /*5240*/  BSYNC B0 ;  /* 0x0000000000007941 */ /* 0x000fea0003800000 */
.L_x_7493:
[----:B01234-:R-:W0:Y:S02]  /*5250*/  LDC.64 R18, c[0x0][0x210] ;  /* 0x00008400ff127b82 */ /* 0x01fe240000000a00 */
[----:B0-----:R-:W-:-:S04]  /*5260*/  LEA R4, R18, R4, 0x2 ;  /* 0x0000000412047211 */ /* 0x001fc800078e10ff */
[----:B------:R-:W-:-:S13]  /*5270*/  ISETP.GE.AND P2, PT, R4, R19, PT ;  /* 0x000000130400720c */ /* 0x000fda0003f46270 */
[----:B------:R-:W-:Y:S05]  /*5280*/  @!P2 BRA `(.L_x_7495) ;  /* 0xffffffb40064a947 */ /* 0x000fea000383ffff */
[----:B------:R-:W-:Y:S05]  /*5290*/  EXIT ;  /* 0x000000000000794d */ /* 0x000fea0003800000 */
.L_x_7484:
        /* <DEDUP_REMOVED lines=8> */
.L_x_7497:
[----:B------:R-:W-:Y:S05]  /*5320*/  BSYNC B0 ;  /* 0x0000000000007941 */ /* 0x000fea0003800000 */
.L_x_7496:
        /* <DEDUP_REMOVED lines=10> */
.L_x_7498:
[----:B------:R-:W-:Y:S01]  /*53d0*/  HFMA2.MMA R148, -RZ, RZ, 0, 2.384185791015625e-07 ;  /* 0x00000004ff947435 */ /* 0x000fe200000001ff */
[----:B------:R-:W-:-:S05]  /*53e0*/  MOV R113, R147 ;  /* 0x0000009300717202 */ /* 0x000fca0000000f00 */
[----:B------:R-:W-:-:S04]  /*53f0*/  FADD.FTZ R113, R112, R113 ;  /* 0x0000007170717221 */ /* 0x000fc80000010000 */
[----:B------:R-:W-:-:S07]  /*5400*/  IMAD.MOV.U32 R149, RZ, RZ, R113 ;  /* 0x000000ffff957224 */ /* 0x000fce00078e0071 */
[----:B------:R-:W-:Y:S05]  /*5410*/  WARPSYNC.COLLECTIVE R146, `(.L_x_7499) ;  /* 0x0000000092087348 */ /* 0x000fea0003c00000 */
[----:B------:R0:W1:Y:S02]  /*5420*/  SHFL.BFLY P6, R147, R149, R148, R151 ;  /* 0x0c00009495937389 */ /* 0x00006400000c0097 */
[----:B01----:R-:W-:Y:S01]  /*5430*/  ENDCOLLECTIVE ;  /* 0x000000000000791b */ /* 0x003fe20003800000 */
.L_x_7499:
[----:B------:R-:W-:Y:S01]  /*5440*/  IMAD.MOV.U32 R148, RZ, RZ, 0x8 ;  /* 0x00000008ff947424 */ /* 0x000fe200078e00ff */
[----:B------:R-:W-:-:S05]  /*5450*/  MOV R18, R147 ;  /* 0x0000009300127202 */ /* 0x000fca0000000f00 */
[----:B------:R-:W-:-:S05]  /*5460*/  FADD.FTZ R144, R113, R18 ;  /* 0x0000001271907221 */ /* 0x000fca0000010000 */
[----:B------:R-:W-:-:S07]  /*5470*/  MOV R149, R144 ;  /* 0x0000009000957202 */ /* 0x000fce0000000f00 */
[----:B------:R-:W-:Y:S05]  /*5480*/  WARPSYNC.COLLECTIVE R146, `(.L_x_7500) ;  /* 0x0000000092087348 */ /* 0x000fea0003c00000 */
[----:B------:R0:W1:Y:S02]  /*5490*/  SHFL.BFLY P6, R147, R149, R148, R151 ;  /* 0x0c00009495937389 */ /* 0x00006400000c0097 */
[----:B01----:R-:W-:Y:S01]  /*54a0*/  ENDCOLLECTIVE ;  /* 0x000000000000791b */ /* 0x003fe20003800000 */
.L_x_7500:
[----:B------:R-:W-:Y:S01]  /*54b0*/  HFMA2.MMA R148, -RZ, RZ, 0, 9.5367431640625e-07 ;  /* 0x00000010ff947435 */ /* 0x000fe200000001ff */
[----:B------:R-:W-:-:S05]  /*54c0*/  MOV R115, R147 ;  /* 0x0000009300737202 */ /* 0x000fca0000000f00 */
[----:B------:R-:W-:-:S05]  /*54d0*/  FADD.FTZ R145, R144, R115 ;  /* 0x0000007390917221 */ /* 0x000fca0000010000 */
[----:B------:R-:W-:-:S07]  /*54e0*/  MOV R149, R145 ;  /* 0x0000009100957202 */ /* 0x000fce0000000f00 */
[----:B------:R-:W-:Y:S05]  /*54f0*/  WARPSYNC.COLLECTIVE R146, `(.L_x_7501) ;  /* 0x0000000092087348 */ /* 0x000fea0003c00000 */
[----:B------:R0:W1:Y:S02]  /*5500*/  SHFL.BFLY P6, R147, R149, R148, R151 ;  /* 0x0c00009495937389 */ /* 0x00006400000c0097 */
[----:B01----:R-:W-:Y:S01]  /*5510*/  ENDCOLLECTIVE ;  /* 0x000000000000791b */ /* 0x003fe20003800000 */
.L_x_7501:
[----:B------:R-:W-:Y:S01]  /*5520*/  HFMA2.MMA R148, -RZ, RZ, 0, 5.9604644775390625e-08 ;  /* 0x00000001ff947435 */ /* 0x000fe200000001ff */
        /* <DEDUP_REMOVED lines=89> */
.L_x_7502:
[----:B------:R-:W-:Y:S01]  /*5ac0*/  HFMA2.MMA R148, -RZ, RZ, 0, 1.1920928955078125e-07 ;  /* 0x00000002ff947435 */ /* 0x000fe200000001ff */
[----:B------:R-:W-:-:S05]  /*5ad0*/  MOV R19, R147 ;  /* 0x0000009300137202 */ /* 0x000fca0000000f00 */
[----:B------:R-:W-:-:S04]  /*5ae0*/  FADD.FTZ R19, R18, R19 ;  /* 0x0000001312137221 */ /* 0x000fc80000010000 */
[----:B------:R-:W-:-:S07]  /*5af0*/  IMAD.MOV.U32 R149, RZ, RZ, R19 ;  /* 0x000000ffff957224 */ /* 0x000fce00078e0013 */
[----:B------:R-:W-:Y:S05]  /*5b00*/  WARPSYNC.COLLECTIVE R146, `(.L_x_7503) ;  /* 0x0000000092087348 */ /* 0x000fea0003c00000 */
[----:B------:R0:W1:Y:S02]  /*5b10*/  SHFL.BFLY P6, R147, R149, R148, R151 ;  /* 0x0c00009495937389 */ /* 0x00006400000c0097 */
[----:B01----:R-:W-:Y:S01]  /*5b20*/  ENDCOLLECTIVE ;  /* 0x000000000000791b */ /* 0x003fe20003800000 */
.L_x_7503:
[----:B------:R-:W-:Y:S01]  /*5b30*/  IMAD.MOV.U32 R148, RZ, RZ, 0x4 ;  /* 0x00000004ff947424 */ /* 0x000fe200078e00ff */
[----:B------:R-:W-:-:S05]  /*5b40*/  MOV R112, R147 ;  /* 0x0000009300707202 */ /* 0x000fca0000000f00 */
[----:B------:R-:W-:-:S05]  /*5b50*/  FADD.FTZ R112, R19, R112 ;  /* 0x0000007013707221 */ /* 0x000fca0000010000 */
[----:B------:R-:W-:-:S07]  /*5b60*/  MOV R149, R112 ;  /* 0x0000007000957202 */ /* 0x000fce0000000f00 */
[----:B------:R-:W-:Y:S05]  /*5b70*/  WARPSYNC.COLLECTIVE R146, `(.L_x_7504) ;  /* 0x0000000092087348 */ /* 0x000fea0003c00000 */
[----:B------:R0:W1:Y:S02]  /*5b80*/  SHFL.BFLY P6, R147, R149, R148, R151 ;  /* 0x0c00009495937389 */ /* 0x00006400000c0097 */
[----:B01----:R-:W-:Y:S01]  /*5b90*/  ENDCOLLECTIVE ;  /* 0x000000000000791b */ /* 0x003fe20003800000 */
.L_x_7504:
[----:B------:R-:W-:Y:S01]  /*5ba0*/  HFMA2.MMA R148, -RZ, RZ, 0, 4.76837158203125e-07 ;  /* 0x00000008ff947435 */ /* 0x000fe200000001ff */
[----:B------:R-:W-:-:S05]  /*5bb0*/  MOV R113, R147 ;  /* 0x0000009300717202 */ /* 0x000fca0000000f00 */
[----:B------:R-:W-:-:S05]  /*5bc0*/  FADD.FTZ R113, R112, R113 ;  /* 0x0000007170717221 */ /* 0x000fca0000010000 */
[----:B------:R-:W-:-:S07]  /*5bd0*/  MOV R149, R113 ;  /* 0x0000007100957202 */ /* 0x000fce0000000f00 */
[----:B------:R-:W-:Y:S05]  /*5be0*/  WARPSYNC.COLLECTIVE R146, `(.L_x_7505) ;  /* 0x0000000092087348 */ /* 0x000fea0003c00000 */
[----:B------:R0:W1:Y:S02]  /*5bf0*/  SHFL.BFLY P6, R147, R149, R148, R151 ;  /* 0x0c00009495937389 */ /* 0x00006400000c0097 */
[----:B01----:R-:W-:Y:S01]  /*5c00*/  ENDCOLLECTIVE ;  /* 0x000000000000791b */ /* 0x003fe20003800000 */
.L_x_7505:
[----:B------:R-:W-:Y:S01]  /*5c10*/  HFMA2.MMA R148, -RZ, RZ, 0, 9.5367431640625e-07 ;  /* 0x00000010ff947435 */ /* 0x000fe200000001ff */
[----:B------:R-:W-:-:S04]  /*5c20*/  IMAD.MOV.U32 R144, RZ, RZ, R147 ;  /* 0x000000ffff907224 */ /* 0x000fc800078e0093 */
[----:B------:R-:W-:-:S05]  /*5c30*/  FADD.FTZ R144, R113, R144 ;  /* 0x0000009071907221 */ /* 0x000fca0000010000 */
[----:B------:R-:W-:-:S07]  /*5c40*/  MOV R149, R144 ;  /* 0x0000009000957202 */ /* 0x000fce0000000f00 */
[----:B------:R-:W-:Y:S05]  /*5c50*/  WARPSYNC.COLLECTIVE R146, `(.L_x_7506) ;  /* 0x0000000092087348 */ /* 0x000fea0003c00000 */
[----:B------:R0:W1:Y:S02]  /*5c60*/  SHFL.BFLY P6, R147, R149, R148, R151 ;  /* 0x0c00009495937389 */ /* 0x00006400000c0097 */
[----:B01----:R-:W-:Y:S01]  /*5c70*/  ENDCOLLECTIVE ;  /* 0x000000000000791b */ /* 0x003fe20003800000 */
.L_x_7506:
[----:B------:R-:W-:Y:S01]  /*5c80*/  MOV R145, R147 ;  /* 0x0000009300917202 */ /* 0x000fe20000000f00 */
[----:B------:R-:W-:Y:S06]  /*5c90*/  BRA `(.L_x_7507) ;  /* 0xffffffe8006c7947 */ /* 0x000fec000383ffff */
.L_x_7508:
        /* <DEDUP_REMOVED lines=14> */
.L_x_33646:


//--------------------- .text._ZN10layer_norm31ln_parallel_residual_fwd_kernelINS_13Kernel_traitsIf13__nv_bfloat16S2_S2_fjLj1280ELj1ELj4ELj1ELj16ENS_18Kernel_traits_baseILj1280EfS2_S2_S2_fjLj128EEEEELb0ELb1ELb1EEEvNS_9FwdParamsE --------------------------
	.section	.text._ZN10layer_norm31ln_parallel_residual_fwd_kernelINS_13Kernel_traitsIf13__nv_bfloat16S2_S2_fjLj1280ELj1ELj4ELj1ELj16ENS_18Kernel_traits_baseILj1280EfS2_S2_S2_fjLj128EEEEELb0ELb1ELb1EEEvNS_9FwdParamsE,"ax",@progbits
	.align	128
        .global         _ZN10layer_norm31ln_parallel_residual_fwd_kernelINS_13Kernel_traitsIf13__nv_bfloat16S2_S2_fjLj1280ELj1ELj4ELj1ELj16ENS_18Kernel_traits_baseILj1280EfS2_S2_S2_fjLj128EEEEELb0ELb1ELb1EEEvNS_9FwdParamsE
        .type           _ZN10layer_norm31ln_parallel_residual_fwd_kernelINS_13Kernel_traitsIf13__nv_bfloat16S2_S2_fjLj1280ELj1ELj4ELj1ELj16ENS_18Kernel_traits_baseILj1280EfS2_S2_S2_fjLj128EEEEELb0ELb1ELb1EEEvNS_9FwdParamsE,@function
        .size           _ZN10layer_norm31ln_parallel_residual_fwd_kernelINS_13Kernel_traitsIf13__nv_bfloat16S2_S2_fjLj1280ELj1ELj4ELj1ELj16ENS_18Kernel_traits_baseILj1280EfS2_S2_S2_fjLj128EEEEELb0ELb1ELb1EEEvNS_9FwdParamsE,(.L_x_33647 - _ZN10layer_norm31ln_parallel_residual_fwd_kernelINS_13Kernel_traitsIf13__nv_bfloat16S2_S2_fjLj1280ELj1ELj4ELj1ELj16ENS_18Kernel_traits_baseILj1280EfS2_S2_S2_fjLj128EEEEELb0ELb1ELb1EEEvNS_9FwdParamsE)
        .other          _ZN10layer_norm31ln_parallel_residual_fwd_kernelINS_13Kernel_traitsIf13__nv_bfloat16S2_S2_fjLj1280ELj1ELj4ELj1ELj16ENS_18Kernel_traits_baseILj1280EfS2_S2_S2_fjLj128EEEEELb0ELb1ELb1EEEvNS_9FwdParamsE,@"STO_CUDA_ENTRY STV_DEFAULT"
_ZN10layer_norm31ln_parallel_residual_fwd_kernelINS_13Kernel_traitsIf13__nv_bfloat16S2_S2_fjLj1280ELj1ELj4ELj1ELj16ENS_18Kernel_traits_baseILj1280EfS2_S2_S2_fjLj128EEEEELb0ELb1ELb1EEEvNS_9FwdParamsE:
.text._ZN10layer_norm31ln_parallel_residual_fwd_kernelINS_13Kernel_traitsIf13__nv_bfloat16S2_S2_fjLj1280ELj1ELj4ELj1ELj16ENS_18Kernel_traits_baseILj1280EfS2_S2_S2_fjLj128EEEEELb0ELb1ELb1EEEvNS_9FwdParamsE:
[----:B------:R-:W-:Y:S01]  /*0000*/  LDC R1, c[0x0][0x28] ;  /* 0x00000a00ff017b82 */ /* 0x000fe20000000800 */
[----:B------:R-:W0:Y:S01]  /*0010*/  S2R R3, SR_TID.X ;  /* 0x0000000000037919 */ /* 0x000e220000002100 */
[----:B------:R-:W-:Y:S01]  /*0020*/  ULDC.64 UR4, c[0x0][0x2c8] ;  /* 0x0000b20000047ab9 */ /* 0x000fe20000000a00 */
[----:B------:R-:W-:Y:S02]  /*0030*/  CS2R R16, SRZ ;  /* 0x0000000000107805 */ /* 0x000fe4000001ff00 */
[----:B------:R-:W-:Y:S02]  /*0040*/  ISETP.NE.U32.AND P1, PT, RZ, UR4, PT ;  /* 0x00000004ff007c0c */ /* 0x000fe4000bf25070 */
[----:B------:R-:W-:Y:S02]  /*0050*/  CS2R R18, SRZ ;  /* 0x0000000000127805 */ /* 0x000fe4000001ff00 */
[----:B------:R-:W-:Y:S02]  /*0060*/  CS2R R20, SRZ ;  /* 0x0000000000147805 */ /* 0x000fe4000001ff00 */
[----:B------:R-:W-:-:S02]  /*0070*/  CS2R R22, SRZ ;  /* 0x0000000000167805 */ /* 0x000fc4000001ff00 */
[----:B------:R-:W-:Y:S02]  /*0080*/  ISETP.NE.AND.EX P1, PT, RZ, UR5, PT, P1 ;  /* 0x00000005ff007c0c */ /* 0x000fe4000bf25310 */
        /* <DEDUP_REMOVED lines=16> */
[----:B------:R-:W1:Y:S01]  /*0190*/  S2R R5, SR_CTAID.X ;  /* 0x0000000000057919 */ /* 0x000e620000002500 */
[----:B------:R-:W2:Y:S01]  /*01a0*/  LDC.64 R8, c[0x0][0x228] ;  /* 0x00008a00ff087b82 */ /* 0x000ea20000000a00 */
[----:B------:R-:W-:Y:S01]  /*01b0*/  ULDC.64 UR6, c[0x0][0x260] ;  /* 0x0000980000067ab9 */ /* 0x000fe20000000a00 */
[----:B------:R-:W-:Y:S01]  /*01c0*/  ULDC.64 UR8, c[0x0][0x230] ;  /* 0x00008c0000087ab9 */ /* 0x000fe20000000a00 */
[----:B0-----:R-:W-:-:S02]  /*01d0*/  SHF.L.U32 R0, R3, 0x5, RZ ;  /* 0x0000000503007819 */ /* 0x001fc400000006ff */
[----:B------:R-:W-:Y:S02]  /*01e0*/  SHF.R.U32.HI R2, RZ, 0x5, R3 ;  /* 0x00000005ff027819 */ /* 0x000fe40000011603 */
[----:B------:R-:W-:-:S04]  /*01f0*/  LOP3.LUT R0, R0, 0x3e0, RZ, 0xc0, !PT ;  /* 0x000003e000007812 */ /* 0x000fc800078ec0ff */
[C---:B------:R-:W-:Y:S02]  /*0200*/  IADD3 R6, P3, R0.reuse, UR4, RZ ;  /* 0x0000000400067c10 */ /* 0x040fe4000ff7e0ff */
[----:B------:R-:W-:Y:S01]  /*0210*/  IADD3 R4, P2, R0, UR6, RZ ;  /* 0x0000000600047c10 */ /* 0x000fe2000ff5e0ff */
[----:B------:R-:W-:Y:S01]  /*0220*/  ULDC UR6, c[0x0][0x214] ;  /* 0x0000850000067ab9 */ /* 0x000fe20000000800 */
[----:B------:R-:W-:Y:S01]  /*0230*/  IADD3.X R7, RZ, UR5, RZ, P3, !PT ;  /* 0x00000005ff077c10 */ /* 0x000fe20009ffe4ff */
[----:B------:R-:W-:-:S04]  /*0240*/  ULDC.64 UR4, c[0x0][0x208] ;  /* 0x0000820000047ab9 */ /* 0x000fc80000000a00 */
[----:B------:R0:W5:Y:S01]  /*0250*/  @P1 LDG.E.128 R16, desc[UR4][R6.64] ;  /* 0x0000000406101981 */ /* 0x000162000c1e1d00 */
[----:B--2---:R-:W-:-:S03]  /*0260*/  LOP3.LUT P0, RZ, R8, UR8, RZ, 0xfc, !PT ;  /* 0x0000000808ff7c12 */ /* 0x004fc6000f80fcff */
[----:B------:R0:W5:Y:S01]  /*0270*/  @P1 LDG.E.128 R20, desc[UR4][R6.64+0x10] ;  /* 0x0000100406141981 */ /* 0x000162000c1e1d00 */
[----:B------:R-:W-:Y:S02]  /*0280*/  LOP3.LUT P0, RZ, R9, UR9, RZ, 0xfc, P0 ;  /* 0x0000000909ff7c12 */ /* 0x000fe4000800fcff */
[----:B-1----:R-:W-:Y:S01]  /*0290*/  LEA R2, R5, R2, 0x2 ;  /* 0x0000000205027211 */ /* 0x002fe200078e10ff */
[----:B------:R0:W5:Y:S01]  /*02a0*/  @P1 LDG.E.128 R24, desc[UR4][R6.64+0x400] ;  /* 0x0004000406181981 */ /* 0x000162000c1e1d00 */
[----:B------:R-:W-:Y:S02]  /*02b0*/  IADD3.X R5, RZ, UR7, RZ, P2, !PT ;  /* 0x00000007ff057c10 */ /* 0x000fe400097fe4ff */
[----:B------:R-:W-:Y:S01]  /*02c0*/  ISETP.GE.AND P2, PT, R2, UR6, PT ;  /* 0x0000000602007c0c */ /* 0x000fe2000bf46270 */
[----:B------:R0:W5:Y:S04]  /*02d0*/  @P1 LDG.E.128 R28, desc[UR4][R6.64+0x410] ;  /* 0x00041004061c1981 */ /* 0x000168000c1e1d00 */
[----:B------:R0:W5:Y:S04]  /*02e0*/  @P1 LDG.E.128 R32, desc[UR4][R6.64+0x800] ;  /* 0x0008000406201981 */ /* 0x000168000c1e1d00 */
[----:B------:R0:W5:Y:S04]  /*02f0*/  @P1 LDG.E.128 R36, desc[UR4][R6.64+0x810] ;  /* 0x0008100406241981 */ /* 0x000168000c1e1d00 */
[----:B------:R0:W5:Y:S04]  /*0300*/  @P1 LDG.E.128 R40, desc[UR4][R6.64+0xc00] ;  /* 0x000c000406281981 */ /* 0x000168000c1e1d00 */
[----:B------:R0:W5:Y:S04]  /*0310*/  @P1 LDG.E.128 R44, desc[UR4][R6.64+0xc10] ;  /* 0x000c1004062c1981 */ /* 0x000168000c1e1d00 */
[----:B------:R0:W5:Y:S04]  /*0320*/  @P1 LDG.E.128 R48, desc[UR4][R6.64+0x1000] ;  /* 0x0010000406301981 */ /* 0x000168000c1e1d00 */
[----:B------:R0:W5:Y:S01]  /*0330*/  @P1 LDG.E.128 R52, desc[UR4][R6.64+0x1010] ;  /* 0x0010100406341981 */ /* 0x000162000c1e1d00 */
[----:B------:R-:W-:Y:S05]  /*0340*/  @P2 EXIT ;  /* 0x000000000000294d */ /* 0x000fea0003800000 */
        /* <DEDUP_REMOVED lines=12> */
[----:B------:R-:W-:Y:S01]  /*0410*/  LOP3.LUT R0, R3, 0x1f, RZ, 0xc0, !PT ;  /* 0x0000001f03007812 */ /* 0x000fe200078ec0ff */
[----:B------:R-:W-:Y:S01]  /*0420*/  ULDC UR7, c[0x0][0x2d8] ;  /* 0x0000b60000077ab9 */ /* 0x000fe20000000800 */
[----:B------:R-:W-:Y:S01]  /*0430*/  ISETP.NE.AND.EX P1, PT, R9, RZ, PT, P1 ;  /* 0x000000ff0900720c */ /* 0x000fe20003f25310 */
[----:B------:R-:W-:Y:S01]  /*0440*/  ULDC.64 UR8, c[0x0][0x230] ;  /* 0x00008c0000087ab9 */ /* 0x000fe20000000a00 */
[----:B------:R-:W-:Y:S01]  /*0450*/  ISETP.NE.AND P5, PT, RZ, UR6, PT ;  /* 0x00000006ff007c0c */ /* 0x000fe2000bfa5270 */
[----:B------:R-:W-:Y:S01]  /*0460*/  ULDC UR6, c[0x0][0x218] ;  /* 0x0000860000067ab9 */ /* 0x000fe20000000800 */
[----:B------:R-:W-:-:S11]  /*0470*/  ULDC.64 UR10, c[0x0][0x228] ;  /* 0x00008a00000a7ab9 */ /* 0x000fd60000000a00 */
.L_x_7670:
[----:B------:R-:W-:Y:S01]  /*0480*/  ISETP.NE.U32.AND P2, PT, RZ, UR8, PT ;  /* 0x00000008ff007c0c */ /* 0x000fe2000bf45070 */
[----:B--2---:R-:W2:Y:S01]  /*0490*/  LDC.64 R8, c[0x0][0x220] ;  /* 0x00008800ff087b82 */ /* 0x004ea20000000a00 */
[----:B-1----:R-:W-:Y:S02]  /*04a0*/  IMAD R4, R2, UR6, RZ ;  /* 0x0000000602047c24 */ /* 0x002fe4000f8e02ff */
[----:B------:R-:W-:-:S03]  /*04b0*/  ISETP.NE.AND.EX P2, PT, RZ, UR9, PT, P2 ;  /* 0x00000009ff007c0c */ /* 0x000fc6000bf45320 */
[----:B------:R-:W-:Y:S02]  /*04c0*/  SHF.R.S32.HI R5, RZ, 0x1f, R4 ;  /* 0x0000001fff057819 */ /* 0x000fe40000011404 */
[----:B------:R-:W1:Y:S02]  /*04d0*/  @P1 LDC.64 R10, c[0x0][0x228] ;  /* 0x00008a00ff0a1b82 */ /* 0x000e640000000a00 */
[----:B------:R-:W-:-:S04]  /*04e0*/  LEA.HI R5, R5, R4, RZ, 0x3 ;  /* 0x0000000405057211 */ /* 0x000fc800078f18ff */
[----:B------:R-:W-:Y:S02]  /*04f0*/  LEA.HI.SX32 R127, R5, R0, 0x1d ;  /* 0x00000000057f7211 */ /* 0x000fe400078feaff */
[----:B------:R-:W3:Y:S03]  /*0500*/  @P2 LDC.64 R12, c[0x0][0x230] ;  /* 0x00008c00ff0c2b82 */ /* 0x000ee60000000a00 */
[----:B--2---:R-:W-:-:S06]  /*0510*/  IMAD.WIDE.U32 R4, R127, 0x10, R8 ;  /* 0x000000107f047825 */ /* 0x004fcc00078e0008 */
[----:B0-----:R-:W2:Y:S01]  /*0520*/  LDG.E.128 R4, desc[UR4][R4.64] ;  /* 0x0000000404047981 */ /* 0x001ea2000c1e1d00 */
[----:B-1----:R-:W-:-:S05]  /*0530*/  @P1 IMAD.WIDE.U32 R10, R127, 0x10, R10 ;  /* 0x000000107f0a1825 */ /* 0x002fca00078e000a */
[----:B-----5:R0:W5:Y:S01]  /*0540*/  @P1 LDG.E.128 R96, desc[UR4][R10.64] ;  /* 0x000000040a601981 */ /* 0x020162000c1e1d00 */
[----:B---3--:R-:W-:-:S05]  /*0550*/  @P2 IMAD.WIDE.U32 R12, R127, 0x10, R12 ;  /* 0x000000107f0c2825 */ /* 0x008fca00078e000c */
        /* <DEDUP_REMOVED lines=11> */
.L_x_7510:
[----:B-----5:R-:W-:-:S05]  /*0610*/  SHF.L.U32 R0, R100, 0x10, RZ ;  /* 0x0000001064007819 */ /* 0x020fca00000006ff */
[----:B------:R-:W-:Y:S01]  /*0620*/  FADD.FTZ R109, R109, R0 ;  /* 0x000000006d6d7221 */ /* 0x000fe20000010000 */
[----:B------:R-:W-:Y:S06]  /*0630*/  BRA `(.L_x_7511) ;  /* 0x0000000000107947 */ /* 0x000fec0003800000 */
.L_x_7509:
[----:B-----5:R-:W-:Y:S01]  /*0640*/  SHF.L.U32 R0, R96, 0x10, RZ ;  /* 0x0000001060007819 */ /* 0x020fe200000006ff */
[----:B------:R-:W-:-:S04]  /*0650*/  @P2 IMAD.U32 R4, R100, 0x10000, RZ ;  /* 0x0001000064042824 */ /* 0x000fc800078e00ff */
[----:B------:R-:W-:-:S04]  /*0660*/  FADD.FTZ R109, R109, R0 ;  /* 0x000000006d6d7221 */ /* 0x000fc80000010000 */
[----:B------:R-:W-:-:S07]  /*0670*/  @P2 FADD.FTZ R109, R109, R4 ;  /* 0x000000046d6d2221 */ /* 0x000fce0000010000 */
.L_x_7511:
[----:B------:R-:W-:-:S04]  /*0680*/  F2FP.BF16.F32.PACK_AB R0, RZ, R109 ;  /* 0x0000006dff00723e */ /* 0x000fc800000010ff */
[----:B------:R-:W-:-:S07]  /*0690*/  PRMT R104, R0, 0x7610, R104 ;  /* 0x0000761000687816 */ /* 0x000fce0000000068 */
.L_x_7512:
[----:B------:R-:W-:Y:S01]  /*06a0*/  SHF.L.U32 R108, R108, 0x10, RZ ;  /* 0x000000106c6c7819 */ /* 0x000fe200000006ff */
[----:B------:R-:W-:Y:S06]  /*06b0*/  @P3 BRA `(.L_x_7513) ;  /* 0x0000000000243947 */ /* 0x000fec0003800000 */
[----:B------:R-:W-:-:S04]  /*06c0*/  ISETP.NE.U32.AND P4, PT, RZ, UR8, PT ;  /* 0x00000008ff007c0c */ /* 0x000fc8000bf85070 */
[----:B------:R-:W-:-:S13]  /*06d0*/  ISETP.NE.AND.EX P4, PT, RZ, UR9, PT, P4 ;  /* 0x00000009ff007c0c */ /* 0x000fda000bf85340 */
[----:B------:R-:W-:Y:S05]  /*06e0*/  @P4 BRA `(.L_x_7514) ;  /* 0x0000000000084947 */ /* 0x000fea0003800000 */
[----:B------:R-:W-:Y:S05]  /*06f0*/  @P0 BRA `(.L_x_7515) ;  /* 0x00000000002c0947 */ /* 0x000fea0003800000 */
[----:B------:R-:W-:Y:S05]  /*0700*/  BRA `(.L_x_7516) ;  /* 0x0000000000307947 */ /* 0x000fea0003800000 */
.L_x_7514:
[----:B-----5:R-:W-:-:S04]  /*0710*/  PRMT R0, R100, 0x7632, R0 ;  /* 0x0000763264007816 */ /* 0x020fc80000000000 */
[----:B------:R-:W-:-:S05]  /*0720*/  SHF.L.U32 R11, R0, 0x10, RZ ;  /* 0x00000010000b7819 */ /* 0x000fca00000006ff */
[----:B------:R-:W-:Y:S01]  /*0730*/  FADD.FTZ R108, R108, R11 ;  /* 0x0000000b6c6c7221 */ /* 0x000fe20000010000 */
[----:B------:R-:W-:Y:S06]  /*0740*/  BRA `(.L_x_7515) ;  /* 0x0000000000187947 */ /* 0x000fec0003800000 */
.L_x_7513:
[----:B-----5:R-:W-:Y:S02]  /*0750*/  PRMT R0, R96, 0x7632, R0 ;  /* 0x0000763260007816 */ /* 0x020fe40000000000 */
[----:B------:R-:W-:Y:S02]  /*0760*/  @P2 PRMT R4, R100, 0x7632, R4 ;  /* 0x0000763264042816 */ /* 0x000fe40000000004 */
[----:B------:R-:W-:Y:S02]  /*0770*/  SHF.L.U32 R11, R0, 0x10, RZ ;  /* 0x00000010000b7819 */ /* 0x000fe400000006ff */
[----:B------:R-:W-:-:S03]  /*0780*/  @P2 SHF.L.U32 R13, R4, 0x10, RZ ;  /* 0x00000010040d2819 */ /* 0x000fc600000006ff */
[----:B------:R-:W-:-:S04]  /*0790*/  FADD.FTZ R108, R108, R11 ;  /* 0x0000000b6c6c7221 */ /* 0x000fc80000010000 */
[----:B------:R-:W-:-:S07]  /*07a0*/  @P2 FADD.FTZ R108, R108, R13 ;  /* 0x0000000d6c6c2221 */ /* 0x000fce0000010000 */
.L_x_7515:
[----:B------:R-:W-:-:S04]  /*07b0*/  F2FP.BF16.F32.PACK_AB R0, RZ, R108 ;  /* 0x0000006cff00723e */ /* 0x000fc800000010ff */
[----:B------:R-:W-:-:S07]  /*07c0*/  PRMT R104, R104, 0x5410, R0 ;  /* 0x0000541068687816 */ /* 0x000fce0000000000 */
.L_x_7516:
        /* <DEDUP_REMOVED lines=8> */
.L_x_7518:
[----:B-----5:R-:W-:-:S05]  /*0850*/  SHF.L.U32 R0, R101, 0x10, RZ ;  /* 0x0000001065007819 */ /* 0x020fca00000006ff */
[----:B------:R-:W-:Y:S01]  /*0860*/  FADD.FTZ R115, R115, R0 ;  /* 0x0000000073737221 */ /* 0x000fe20000010000 */
[----:B------:R-:W-:Y:S06]  /*0870*/  BRA `(.L_x_7519) ;  /* 0x0000000000107947 */ /* 0x000fec0003800000 */
.L_x_7517:
[----:B-----5:R-:W-:Y:S01]  /*0880*/  SHF.L.U32 R0, R97, 0x10, RZ ;  /* 0x0000001061007819 */ /* 0x020fe200000006ff */
[----:B------:R-:W-:-:S04]  /*0890*/  @P2 IMAD.U32 R4, R101, 0x10000, RZ ;  /* 0x0001000065042824 */ /* 0x000fc800078e00ff */
[----:B------:R-:W-:-:S04]  /*08a0*/  FADD.FTZ R115, R115, R0 ;  /* 0x0000000073737221 */ /* 0x000fc80000010000 */
[----:B------:R-:W-:-:S07]  /*08b0*/  @P2 FADD.FTZ R115, R115, R4 ;  /* 0x0000000473732221 */ /* 0x000fce0000010000 */
.L_x_7519:
[----:B------:R-:W-:-:S04]  /*08c0*/  F2FP.BF16.F32.PACK_AB R0, RZ, R115 ;  /* 0x00000073ff00723e */ /* 0x000fc800000010ff */
[----:B------:R-:W-:-:S07]  /*08d0*/  PRMT R105, R0, 0x7610, R105 ;  /* 0x0000761000697816 */ /* 0x000fce0000000069 */
.L_x_7520:
[----:B------:R-:W-:Y:S01]  /*08e0*/  SHF.L.U32 R140, R5, 0x10, RZ ;  /* 0x00000010058c7819 */ /* 0x000fe200000006ff */
[----:B------:R-:W-:Y:S06]  /*08f0*/  @P3 BRA `(.L_x_7521) ;  /* 0x0000000000243947 */ /* 0x000fec0003800000 */
[----:B------:R-:W-:-:S04]  /*0900*/  ISETP.NE.U32.AND P4, PT, RZ, UR8, PT ;  /* 0x00000008ff007c0c */ /* 0x000fc8000bf85070 */
[----:B------:R-:W-:-:S13]  /*0910*/  ISETP.NE.AND.EX P4, PT, RZ, UR9, PT, P4 ;  /* 0x00000009ff007c0c */ /* 0x000fda000bf85340 */
[----:B------:R-:W-:Y:S05]  /*0920*/  @P4 BRA `(.L_x_7522) ;  /* 0x0000000000084947 */ /* 0x000fea0003800000 */
[----:B------:R-:W-:Y:S05]  /*0930*/  @P0 BRA `(.L_x_7523) ;  /* 0x00000000002c0947 */ /* 0x000fea0003800000 */
[----:B------:R-:W-:Y:S05]  /*0940*/  BRA `(.L_x_7524) ;  /* 0x0000000000307947 */ /* 0x000fea0003800000 */
.L_x_7522:
[----:B-----5:R-:W-:-:S04]  /*0950*/  PRMT R0, R101, 0x7632, R0 ;  /* 0x0000763265007816 */ /* 0x020fc80000000000 */
[----:B------:R-:W-:-:S05]  /*0960*/  SHF.L.U32 R5, R0, 0x10, RZ ;  /* 0x0000001000057819 */ /* 0x000fca00000006ff */
[----:B------:R-:W-:Y:S01]  /*0970*/  FADD.FTZ R140, R140, R5 ;  /* 0x000000058c8c7221 */ /* 0x000fe20000010000 */
[----:B------:R-:W-:Y:S06]  /*0980*/  BRA `(.L_x_7523) ;  /* 0x0000000000187947 */ /* 0x000fec0003800000 */
.L_x_7521:
[----:B-----5:R-:W-:Y:S02]  /*0990*/  PRMT R0, R97, 0x7632, R0 ;  /* 0x0000763261007816 */ /* 0x020fe40000000000 */
[----:B------:R-:W-:Y:S02]  /*09a0*/  @P2 PRMT R4, R101, 0x7632, R4 ;  /* 0x0000763265042816 */ /* 0x000fe40000000004 */
[----:B------:R-:W-:Y:S02]  /*09b0*/  SHF.L.U32 R5, R0, 0x10, RZ ;  /* 0x0000001000057819 */ /* 0x000fe400000006ff */
[----:B------:R-:W-:-:S03]  /*09c0*/  @P2 SHF.L.U32 R11, R4, 0x10, RZ ;  /* 0x00000010040b2819 */ /* 0x000fc600000006ff */
[----:B------:R-:W-:-:S04]  /*09d0*/  FADD.FTZ R140, R140, R5 ;  /* 0x000000058c8c7221 */ /* 0x000fc80000010000 */
[----:B------:R-:W-:-:S07]  /*09e0*/  @P2 FADD.FTZ R140, R140, R11 ;  /* 0x0000000b8c8c2221 */ /* 0x000fce0000010000 */
.L_x_7523:
[----:B------:R-:W-:-:S04]  /*09f0*/  F2FP.BF16.F32.PACK_AB R0, RZ, R140 ;  /* 0x0000008cff00723e */ /* 0x000fc800000010ff */
[----:B------:R-:W-:-:S07]  /*0a00*/  PRMT R105, R105, 0x5410, R0 ;  /* 0x0000541069697816 */ /* 0x000fce0000000000 */
.L_x_7524:
        /* <DEDUP_REMOVED lines=8> */
.L_x_7526:
[----:B-----5:R-:W-:-:S05]  /*0a90*/  SHF.L.U32 R0, R102, 0x10, RZ ;  /* 0x0000001066007819 */ /* 0x020fca00000006ff */
[----:B------:R-:W-:Y:S01]  /*0aa0*/  FADD.FTZ R143, R143, R0 ;  /* 0x000000008f8f7221 */ /* 0x000fe20000010000 */
[----:B------:R-:W-:Y:S06]  /*0ab0*/  BRA `(.L_x_7527) ;  /* 0x0000000000107947 */ /* 0x000fec0003800000 */
.L_x_7525:
[----:B-----5:R-:W-:Y:S01]  /*0ac0*/  SHF.L.U32 R0, R98, 0x10, RZ ;  /* 0x0000001062007819 */ /* 0x020fe200000006ff */
[----:B------:R-:W-:-:S04]  /*0ad0*/  @P2 IMAD.U32 R4, R102, 0x10000, RZ ;  /* 0x0001000066042824 */ /* 0x000fc800078e00ff */
[----:B------:R-:W-:-:S04]  /*0ae0*/  FADD.FTZ R143, R143, R0 ;  /* 0x000000008f8f7221 */ /* 0x000fc80000010000 */
[----:B------:R-:W-:-:S07]  /*0af0*/  @P2 FADD.FTZ R143, R143, R4 ;  /* 0x000000048f8f2221 */ /* 0x000fce0000010000 */
.L_x_7527:
[----:B------:R-:W-:-:S04]  /*0b00*/  F2FP.BF16.F32.PACK_AB R0, RZ, R143 ;  /* 0x0000008fff00723e */ /* 0x000fc800000010ff */
[----:B------:R-:W-:-:S07]  /*0b10*/  PRMT R106, R0, 0x7610, R106 ;  /* 0x00007610006a7816 */ /* 0x000fce000000006a */
.L_x_7528:
[----:B------:R-:W-:Y:S01]  /*0b20*/  SHF.L.U32 R142, R6, 0x10, RZ ;  /* 0x00000010068e7819 */ /* 0x000fe200000006ff */
[----:B------:R-:W-:Y:S06]  /*0b30*/  @P3 BRA `(.L_x_7529) ;  /* 0x0000000000243947 */ /* 0x000fec0003800000 */
[----:B------:R-:W-:-:S04]  /*0b40*/  ISETP.NE.U32.AND P4, PT, RZ, UR8, PT ;  /* 0x00000008ff007c0c */ /* 0x000fc8000bf85070 */
[----:B------:R-:W-:-:S13]  /*0b50*/  ISETP.NE.AND.EX P4, PT, RZ, UR9, PT, P4 ;  /* 0x00000009ff007c0c */ /* 0x000fda000bf85340 */
[----:B------:R-:W-:Y:S05]  /*0b60*/  @P4 BRA `(.L_x_7530) ;  /* 0x0000000000084947 */ /* 0x000fea0003800000 */
[----:B------:R-:W-:Y:S05]  /*0b70*/  @P0 BRA `(.L_x_7531) ;  /* 0x00000000002c0947 */ /* 0x000fea0003800000 */
[----:B------:R-:W-:Y:S05]  /*0b80*/  BRA `(.L_x_7532) ;  /* 0x0000000000307947 */ /* 0x000fea0003800000 */
.L_x_7530:
[----:B-----5:R-:W-:-:S04]  /*0b90*/  PRMT R0, R102, 0x7632, R0 ;  /* 0x0000763266007816 */ /* 0x020fc80000000000 */
[----:B------:R-:W-:-:S05]  /*0ba0*/  SHF.L.U32 R5, R0, 0x10, RZ ;  /* 0x0000001000057819 */ /* 0x000fca00000006ff */
[----:B------:R-:W-:Y:S01]  /*0bb0*/  FADD.FTZ R142, R142, R5 ;  /* 0x000000058e8e7221 */ /* 0x000fe20000010000 */
[----:B------:R-:W-:Y:S06]  /*0bc0*/  BRA `(.L_x_7531) ;  /* 0x0000000000187947 */ /* 0x000fec0003800000 */
.L_x_7529:
[----:B-----5:R-:W-:Y:S02]  /*0bd0*/  PRMT R0, R98, 0x7632, R0 ;  /* 0x0000763262007816 */ /* 0x020fe40000000000 */
[----:B------:R-:W-:Y:S02]  /*0be0*/  @P2 PRMT R4, R102, 0x7632, R4 ;  /* 0x0000763266042816 */ /* 0x000fe40000000004 */
[----:B------:R-:W-:Y:S02]  /*0bf0*/  SHF.L.U32 R5, R0, 0x10, RZ ;  /* 0x0000001000057819 */ /* 0x000fe400000006ff */
[----:B------:R-:W-:-:S03]  /*0c00*/  @P2 SHF.L.U32 R11, R4, 0x10, RZ ;  /* 0x00000010040b2819 */ /* 0x000fc600000006ff */
[----:B------:R-:W-:-:S04]  /*0c10*/  FADD.FTZ R142, R142, R5 ;  /* 0x000000058e8e7221 */ /* 0x000fc80000010000 */
[----:B------:R-:W-:-:S07]  /*0c20*/  @P2 FADD.FTZ R142, R142, R11 ;  /* 0x0000000b8e8e2221 */ /* 0x000fce0000010000 */
.L_x_7531:
[----:B------:R-:W-:-:S04]  /*0c30*/  F2FP.BF16.F32.PACK_AB R0, RZ, R142 ;  /* 0x0000008eff00723e */ /* 0x000fc800000010ff */
[----:B------:R-:W-:-:S07]  /*0c40*/  PRMT R106, R106, 0x5410, R0 ;  /* 0x000054106a6a7816 */ /* 0x000fce0000000000 */
.L_x_7532:
        /* <DEDUP_REMOVED lines=8> */
.L_x_7534:
[----:B-----5:R-:W-:-:S05]  /*0cd0*/  SHF.L.U32 R0, R103, 0x10, RZ ;  /* 0x0000001067007819 */ /* 0x020fca00000006ff */
[----:B------:R-:W-:Y:S01]  /*0ce0*/  FADD.FTZ R145, R145, R0 ;  /* 0x0000000091917221 */ /* 0x000fe20000010000 */
[----:B------:R-:W-:Y:S06]  /*0cf0*/  BRA `(.L_x_7535) ;  /* 0x0000000000107947 */ /* 0x000fec0003800000 */
.L_x_7533:
[----:B-----5:R-:W-:Y:S01]  /*0d00*/  SHF.L.U32 R0, R99, 0x10, RZ ;  /* 0x0000001063007819 */ /* 0x020fe200000006ff */
[----:B------:R-:W-:-:S04]  /*0d10*/  @P2 IMAD.U32 R4, R103, 0x10000, RZ ;  /* 0x0001000067042824 */ /* 0x000fc800078e00ff */
[----:B------:R-:W-:-:S04]  /*0d20*/  FADD.FTZ R145, R145, R0 ;  /* 0x0000000091917221 */ /* 0x000fc80000010000 */
[----:B------:R-:W-:-:S07]  /*0d30*/  @P2 FADD.FTZ R145, R145, R4 ;  /* 0x0000000491912221 */ /* 0x000fce0000010000 */
.L_x_7535:
[----:B------:R-:W-:-:S04]  /*0d40*/  F2FP.BF16.F32.PACK_AB R0, RZ, R145 ;  /* 0x00000091ff00723e */ /* 0x000fc800000010ff */
[----:B------:R-:W-:-:S07]  /*0d50*/  PRMT R107, R0, 0x7610, R107 ;  /* 0x00007610006b7816 */ /* 0x000fce000000006b */
.L_x_7536:
[----:B------:R-:W-:Y:S01]  /*0d60*/  SHF.L.U32 R144, R7, 0x10, RZ ;  /* 0x0000001007907819 */ /* 0x000fe200000006ff */
[----:B------:R-:W-:Y:S06]  /*0d70*/  @P3 BRA `(.L_x_7537) ;  /* 0x0000000000243947 */ /* 0x000fec0003800000 */
[----:B------:R-:W-:-:S04]  /*0d80*/  ISETP.NE.U32.AND P4, PT, RZ, UR8, PT ;  /* 0x00000008ff007c0c */ /* 0x000fc8000bf85070 */
[----:B------:R-:W-:-:S13]  /*0d90*/  ISETP.NE.AND.EX P4, PT, RZ, UR9, PT, P4 ;  /* 0x00000009ff007c0c */ /* 0x000fda000bf85340 */
[----:B------:R-:W-:Y:S05]  /*0da0*/  @P4 BRA `(.L_x_7538) ;  /* 0x0000000000084947 */ /* 0x000fea0003800000 */
[----:B------:R-:W-:Y:S05]  /*0db0*/  @P0 BRA `(.L_x_7539) ;  /* 0x00000000002c0947 */ /* 0x000fea0003800000 */
[----:B------:R-:W-:Y:S05]  /*0dc0*/  BRA `(.L_x_7540) ;  /* 0x0000000000307947 */ /* 0x000fea0003800000 */
.L_x_7538:
[----:B-----5:R-:W-:-:S04]  /*0dd0*/  PRMT R0, R103, 0x7632, R0 ;  /* 0x0000763267007816 */ /* 0x020fc80000000000 */
[----:B------:R-:W-:-:S05]  /*0de0*/  SHF.L.U32 R5, R0, 0x10, RZ ;  /* 0x0000001000057819 */ /* 0x000fca00000006ff */
[----:B------:R-:W-:Y:S01]  /*0df0*/  FADD.FTZ R144, R144, R5 ;  /* 0x0000000590907221 */ /* 0x000fe20000010000 */
[----:B------:R-:W-:Y:S06]  /*0e00*/  BRA `(.L_x_7539) ;  /* 0x0000000000187947 */ /* 0x000fec0003800000 */
.L_x_7537:
[----:B-----5:R-:W-:Y:S02]  /*0e10*/  PRMT R0, R99, 0x7632, R0 ;  /* 0x0000763263007816 */ /* 0x020fe40000000000 */
[----:B------:R-:W-:Y:S02]  /*0e20*/  @P2 PRMT R4, R103, 0x7632, R4 ;  /* 0x0000763267042816 */ /* 0x000fe40000000004 */
[----:B------:R-:W-:Y:S02]  /*0e30*/  SHF.L.U32 R5, R0, 0x10, RZ ;  /* 0x0000001000057819 */ /* 0x000fe400000006ff */
[----:B------:R-:W-:-:S03]  /*0e40*/  @P2 SHF.L.U32 R7, R4, 0x10, RZ ;  /* 0x0000001004072819 */ /* 0x000fc600000006ff */
[----:B------:R-:W-:-:S04]  /*0e50*/  FADD.FTZ R144, R144, R5 ;  /* 0x0000000590907221 */ /* 0x000fc80000010000 */
[----:B------:R-:W-:-:S07]  /*0e60*/  @P2 FADD.FTZ R144, R144, R7 ;  /* 0x0000000790902221 */ /* 0x000fce0000010000 */
.L_x_7539:
[----:B------:R-:W-:-:S04]  /*0e70*/  F2FP.BF16.F32.PACK_AB R0, RZ, R144 ;  /* 0x00000090ff00723e */ /* 0x000fc800000010ff */
[----:B------:R-:W-:-:S07]  /*0e80*/  PRMT R107, R107, 0x5410, R0 ;  /* 0x000054106b6b7816 */ /* 0x000fce0000000000 */
.L_x_7540:
[----:B------:R-:W0:Y:S01]  /*0e90*/  @P0 LDC.64 R10, c[0x0][0x238] ;  /* 0x00008e00ff0a0b82 */ /* 0x000e220000000a00 */
[----:B------:R-:W-:-:S04]  /*0ea0*/  IADD3 R129, R127, 0x20, RZ ;  /* 0x000000207f817810 */ /* 0x000fc80007ffe0ff */
[C---:B------:R-:W-:Y:S01]  /*0eb0*/  @P1 LEA R12, P4, R129.reuse, UR10, 0x4 ;  /* 0x0000000a810c1c11 */ /* 0x040fe2000f8820ff */
[C---:B------:R-:W-:Y:S01]  /*0ec0*/  IMAD.WIDE.U32 R4, R129.reuse, 0x10, R8 ;  /* 0x0000001081047825 */ /* 0x040fe200078e0008 */
[C---:B------:R-:W-:Y:S02]  /*0ed0*/  @P2 LEA R110, P6, R129.reuse, UR8, 0x4 ;  /* 0x00000008816e2c11 */ /* 0x040fe4000f8c20ff */
[C---:B------:R-:W-:Y:S02]  /*0ee0*/  @P1 LEA.HI.X R13, R129.reuse, UR11, RZ, 0x4, P4 ;  /* 0x0000000b810d1c11 */ /* 0x040fe4000a0f24ff */
[----:B------:R-:W-:Y:S01]  /*0ef0*/  @P2 LEA.HI.X R111, R129, UR9, RZ, 0x4, P6 ;  /* 0x00000009816f2c11 */ /* 0x000fe2000b0f24ff */
[----:B0-----:R-:W-:-:S05]  /*0f00*/  @P0 IMAD.WIDE.U32 R10, R127, 0x10, R10 ;  /* 0x000000107f0a0825 */ /* 0x001fca00078e000a */
[----:B------:R0:W-:Y:S04]  /*0f10*/  @P0 STG.E.128 desc[UR4][R10.64], R104 ;  /* 0x000000680a000986 */ /* 0x0001e8000c101d04 */
[----:B------:R-:W2:Y:S04]  /*0f20*/  LDG.E.128 R4, desc[UR4][R4.64] ;  /* 0x0000000404047981 */ /* 0x000ea8000c1e1d00 */
[----:B-----5:R0:W5:Y:S04]  /*0f30*/  @P1 LDG.E.128 R96, desc[UR4][R12.64] ;  /* 0x000000040c601981 */ /* 0x020168000c1e1d00 */
[----:B------:R0:W5:Y:S01]  /*0f40*/  @P2 LDG.E.128 R100, desc[UR4][R110.64] ;  /* 0x000000046e642981 */ /* 0x000162000c1e1d00 */
[----:B------:R-:W-:-:S02]  /*0f50*/  LOP3.LUT R0, R3, 0x1f, RZ, 0xc0, !PT ;  /* 0x0000001f03007812 */ /* 0x000fc400078ec0ff */
        /* <DEDUP_REMOVED lines=8> */
.L_x_7542:
[----:B-----5:R-:W-:-:S05]  /*0fe0*/  SHF.L.U32 R4, R100, 0x10, RZ ;  /* 0x0000001064047819 */ /* 0x020fca00000006ff */
[----:B------:R-:W-:Y:S01]  /*0ff0*/  FADD.FTZ R15, R4, R15 ;  /* 0x0000000f040f7221 */ /* 0x000fe20000010000 */
[----:B------:R-:W-:Y:S06]  /*1000*/  BRA `(.L_x_7543) ;  /* 0x0000000000107947 */ /* 0x000fec0003800000 */
.L_x_7541:
[----:B-----5:R-:W-:Y:S01]  /*1010*/  IMAD.U32 R4, R96, 0x10000, RZ ;  /* 0x0001000060047824 */ /* 0x020fe200078e00ff */
[----:B------:R-:W-:-:S03]  /*1020*/  @P2 SHF.L.U32 R10, R100, 0x10, RZ ;  /* 0x00000010640a2819 */ /* 0x000fc600000006ff */
[----:B------:R-:W-:-:S04]  /*1030*/  FADD.FTZ R15, R4, R15 ;  /* 0x0000000f040f7221 */ /* 0x000fc80000010000 */
[----:B------:R-:W-:-:S07]  /*1040*/  @P2 FADD.FTZ R15, R10, R15 ;  /* 0x0000000f0a0f2221 */ /* 0x000fce0000010000 */
.L_x_7543:
[----:B------:R-:W-:-:S04]  /*1050*/  F2FP.BF16.F32.PACK_AB R4, RZ, R15 ;  /* 0x0000000fff04723e */ /* 0x000fc800000010ff */
[----:B------:R-:W-:-:S07]  /*1060*/  PRMT R104, R4, 0x7610, R104 ;  /* 0x0000761004687816 */ /* 0x000fce0000000068 */
.L_x_7544:
[----:B------:R-:W-:Y:S01]  /*1070*/  SHF.L.U32 R13, R14, 0x10, RZ ;  /* 0x000000100e0d7819 */ /* 0x000fe200000006ff */
[----:B------:R-:W-:Y:S06]  /*1080*/  @P3 BRA `(.L_x_7545) ;  /* 0x0000000000243947 */ /* 0x000fec0003800000 */
[----:B------:R-:W-:-:S04]  /*1090*/  ISETP.NE.U32.AND P4, PT, RZ, UR8, PT ;  /* 0x00000008ff007c0c */ /* 0x000fc8000bf85070 */
[----:B------:R-:W-:-:S13]  /*10a0*/  ISETP.NE.AND.EX P4, PT, RZ, UR9, PT, P4 ;  /* 0x00000009ff007c0c */ /* 0x000fda000bf85340 */
[----:B------:R-:W-:Y:S05]  /*10b0*/  @P4 BRA `(.L_x_7546) ;  /* 0x0000000000084947 */ /* 0x000fea0003800000 */
[----:B------:R-:W-:Y:S05]  /*10c0*/  @P0 BRA `(.L_x_7547) ;  /* 0x00000000002c0947 */ /* 0x000fea0003800000 */
[----:B------:R-:W-:Y:S05]  /*10d0*/  BRA `(.L_x_7548) ;  /* 0x0000000000307947 */ /* 0x000fea0003800000 */
.L_x_7546:
[----:B-----5:R-:W-:-:S04]  /*10e0*/  PRMT R4, R100, 0x7632, R4 ;  /* 0x0000763264047816 */ /* 0x020fc80000000004 */
[----:B------:R-:W-:-:S05]  /*10f0*/  SHF.L.U32 R4, R4, 0x10, RZ ;  /* 0x0000001004047819 */ /* 0x000fca00000006ff */
[----:B------:R-:W-:Y:S01]  /*1100*/  FADD.FTZ R13, R13, R4 ;  /* 0x000000040d0d7221 */ /* 0x000fe20000010000 */
[----:B------:R-:W-:Y:S06]  /*1110*/  BRA `(.L_x_7547) ;  /* 0x0000000000187947 */ /* 0x000fec0003800000 */
.L_x_7545:
[----:B-----5:R-:W-:Y:S02]  /*1120*/  PRMT R4, R96, 0x7632, R4 ;  /* 0x0000763260047816 */ /* 0x020fe40000000004 */
[----:B------:R-:W-:Y:S02]  /*1130*/  @P2 PRMT R10, R100, 0x7632, R10 ;  /* 0x00007632640a2816 */ /* 0x000fe4000000000a */
[----:B------:R-:W-:Y:S02]  /*1140*/  SHF.L.U32 R4, R4, 0x10, RZ ;  /* 0x0000001004047819 */ /* 0x000fe400000006ff */
[----:B------:R-:W-:-:S03]  /*1150*/  @P2 SHF.L.U32 R10, R10, 0x10, RZ ;  /* 0x000000100a0a2819 */ /* 0x000fc600000006ff */
[----:B------:R-:W-:-:S04]  /*1160*/  FADD.FTZ R13, R13, R4 ;  /* 0x000000040d0d7221 */ /* 0x000fc80000010000 */
[----:B------:R-:W-:-:S07]  /*1170*/  @P2 FADD.FTZ R13, R13, R10 ;  /* 0x0000000a0d0d2221 */ /* 0x000fce0000010000 */
.L_x_7547:
[----:B------:R-:W-:-:S04]  /*1180*/  F2FP.BF16.F32.PACK_AB R4, RZ, R13 ;  /* 0x0000000dff04723e */ /* 0x000fc800000010ff */
[----:B------:R-:W-:-:S07]  /*1190*/  PRMT R104, R104, 0x5410, R4 ;  /* 0x0000541068687816 */ /* 0x000fce0000000004 */
.L_x_7548:
        /* <DEDUP_REMOVED lines=8> */
.L_x_7550:
[----:B-----5:R-:W-:-:S05]  /*1220*/  SHF.L.U32 R4, R101, 0x10, RZ ;  /* 0x0000001065047819 */ /* 0x020fca00000006ff */
[----:B------:R-:W-:Y:S01]  /*1230*/  FADD.FTZ R119, R4, R119 ;  /* 0x0000007704777221 */ /* 0x000fe20000010000 */
[----:B------:R-:W-:Y:S06]  /*1240*/  BRA `(.L_x_7551) ;  /* 0x0000000000107947 */ /* 0x000fec0003800000 */
.L_x_7549:
[----:B-----5:R-:W-:Y:S01]  /*1250*/  IMAD.U32 R4, R97, 0x10000, RZ ;  /* 0x0001000061047824 */ /* 0x020fe200078e00ff */
[----:B------:R-:W-:-:S03]  /*1260*/  @P2 SHF.L.U32 R10, R101, 0x10, RZ ;  /* 0x00000010650a2819 */ /* 0x000fc600000006ff */
[----:B------:R-:W-:-:S04]  /*1270*/  FADD.FTZ R119, R4, R119 ;  /* 0x0000007704777221 */ /* 0x000fc80000010000 */
[----:B------:R-:W-:-:S07]  /*1280*/  @P2 FADD.FTZ R119, R10, R119 ;  /* 0x000000770a772221 */ /* 0x000fce0000010000 */
.L_x_7551:
[----:B------:R-:W-:-:S04]  /*1290*/  F2FP.BF16.F32.PACK_AB R4, RZ, R119 ;  /* 0x00000077ff04723e */ /* 0x000fc800000010ff */
[----:B------:R-:W-:-:S07]  /*12a0*/  PRMT R105, R4, 0x7610, R105 ;  /* 0x0000761004697816 */ /* 0x000fce0000000069 */
.L_x_7552:
[----:B------:R-:W-:Y:S01]  /*12b0*/  SHF.L.U32 R114, R5, 0x10, RZ ;  /* 0x0000001005727819 */ /* 0x000fe200000006ff */
[----:B------:R-:W-:Y:S06]  /*12c0*/  @P3 BRA `(.L_x_7553) ;  /* 0x0000000000243947 */ /* 0x000fec0003800000 */
[----:B------:R-:W-:-:S04]  /*12d0*/  ISETP.NE.U32.AND P4, PT, RZ, UR8, PT ;  /* 0x00000008ff007c0c */ /* 0x000fc8000bf85070 */
[----:B------:R-:W-:-:S13]  /*12e0*/  ISETP.NE.AND.EX P4, PT, RZ, UR9, PT, P4 ;  /* 0x00000009ff007c0c */ /* 0x000fda000bf85340 */
[----:B------:R-:W-:Y:S05]  /*12f0*/  @P4 BRA `(.L_x_7554) ;  /* 0x0000000000084947 */ /* 0x000fea0003800000 */
[----:B------:R-:W-:Y:S05]  /*1300*/  @P0 BRA `(.L_x_7555) ;  /* 0x00000000002c0947 */ /* 0x000fea0003800000 */
[----:B------:R-:W-:Y:S05]  /*1310*/  BRA `(.L_x_7556) ;  /* 0x0000000000307947 */ /* 0x000fea0003800000 */
.L_x_7554:
[----:B-----5:R-:W-:-:S04]  /*1320*/  PRMT R4, R101, 0x7632, R4 ;  /* 0x0000763265047816 */ /* 0x020fc80000000004 */
[----:B------:R-:W-:-:S05]  /*1330*/  SHF.L.U32 R5, R4, 0x10, RZ ;  /* 0x0000001004057819 */ /* 0x000fca00000006ff */
[----:B------:R-:W-:Y:S01]  /*1340*/  FADD.FTZ R114, R114, R5 ;  /* 0x0000000572727221 */ /* 0x000fe20000010000 */
[----:B------:R-:W-:Y:S06]  /*1350*/  BRA `(.L_x_7555) ;  /* 0x0000000000187947 */ /* 0x000fec0003800000 */
.L_x_7553:
[----:B-----5:R-:W-:Y:S02]  /*1360*/  PRMT R4, R97, 0x7632, R4 ;  /* 0x0000763261047816 */ /* 0x020fe40000000004 */
[----:B------:R-:W-:Y:S02]  /*1370*/  @P2 PRMT R10, R101, 0x7632, R10 ;  /* 0x00007632650a2816 */ /* 0x000fe4000000000a */
[----:B------:R-:W-:Y:S02]  /*1380*/  SHF.L.U32 R5, R4, 0x10, RZ ;  /* 0x0000001004057819 */ /* 0x000fe400000006ff */
[----:B------:R-:W-:-:S03]  /*1390*/  @P2 SHF.L.U32 R11, R10, 0x10, RZ ;  /* 0x000000100a0b2819 */ /* 0x000fc600000006ff */
[----:B------:R-:W-:-:S04]  /*13a0*/  FADD.FTZ R114, R114, R5 ;  /* 0x0000000572727221 */ /* 0x000fc80000010000 */
[----:B------:R-:W-:-:S07]  /*13b0*/  @P2 FADD.FTZ R114, R114, R11 ;  /* 0x0000000b72722221 */ /* 0x000fce0000010000 */
.L_x_7555:
[----:B------:R-:W-:-:S04]  /*13c0*/  F2FP.BF16.F32.PACK_AB R4, RZ, R114 ;  /* 0x00000072ff04723e */ /* 0x000fc800000010ff */
[----:B------:R-:W-:-:S07]  /*13d0*/  PRMT R105, R105, 0x5410, R4 ;  /* 0x0000541069697816 */ /* 0x000fce0000000004 */
.L_x_7556:
        /* <DEDUP_REMOVED lines=8> */
.L_x_7558:
[----:B-----5:R-:W-:-:S05]  /*1460*/  SHF.L.U32 R5, R102, 0x10, RZ ;  /* 0x0000001066057819 */ /* 0x020fca00000006ff */
[----:B------:R-:W-:Y:S01]  /*1470*/  FADD.FTZ R134, R5, R134 ;  /* 0x0000008605867221 */ /* 0x000fe20000010000 */
[----:B------:R-:W-:Y:S06]  /*1480*/  BRA `(.L_x_7559) ;  /* 0x0000000000107947 */ /* 0x000fec0003800000 */
.L_x_7557:
[----:B-----5:R-:W-:Y:S01]  /*1490*/  IMAD.U32 R5, R98, 0x10000, RZ ;  /* 0x0001000062057824 */ /* 0x020fe200078e00ff */
[----:B------:R-:W-:-:S03]  /*14a0*/  @P2 SHF.L.U32 R11, R102, 0x10, RZ ;  /* 0x00000010660b2819 */ /* 0x000fc600000006ff */
[----:B------:R-:W-:-:S04]  /*14b0*/  FADD.FTZ R134, R5, R134 ;  /* 0x0000008605867221 */ /* 0x000fc80000010000 */
[----:B------:R-:W-:-:S07]  /*14c0*/  @P2 FADD.FTZ R134, R11, R134 ;  /* 0x000000860b862221 */ /* 0x000fce0000010000 */
.L_x_7559:
[----:B------:R-:W-:-:S04]  /*14d0*/  F2FP.BF16.F32.PACK_AB R4, RZ, R134 ;  /* 0x00000086ff04723e */ /* 0x000fc800000010ff */
[----:B------:R-:W-:-:S07]  /*14e0*/  PRMT R106, R4, 0x7610, R106 ;  /* 0x00007610046a7816 */ /* 0x000fce000000006a */
.L_x_7560:
[----:B------:R-:W-:Y:S01]  /*14f0*/  SHF.L.U32 R118, R6, 0x10, RZ ;  /* 0x0000001006767819 */ /* 0x000fe200000006ff */
[----:B------:R-:W-:Y:S06]  /*1500*/  @P3 BRA `(.L_x_7561) ;  /* 0x0000000000243947 */ /* 0x000fec0003800000 */
[----:B------:R-:W-:-:S04]  /*1510*/  ISETP.NE.U32.AND P4, PT, RZ, UR8, PT ;  /* 0x00000008ff007c0c */ /* 0x000fc8000bf85070 */
[----:B------:R-:W-:-:S13]  /*1520*/  ISETP.NE.AND.EX P4, PT, RZ, UR9, PT, P4 ;  /* 0x00000009ff007c0c */ /* 0x000fda000bf85340 */
[----:B------:R-:W-:Y:S05]  /*1530*/  @P4 BRA `(.L_x_7562) ;  /* 0x0000000000084947 */ /* 0x000fea0003800000 */
[----:B------:R-:W-:Y:S05]  /*1540*/  @P0 BRA `(.L_x_7563) ;  /* 0x00000000002c0947 */ /* 0x000fea0003800000 */
[----:B------:R-:W-:Y:S05]  /*1550*/  BRA `(.L_x_7564) ;  /* 0x0000000000307947 */ /* 0x000fea0003800000 */
.L_x_7562:
[----:B-----5:R-:W-:-:S04]  /*1560*/  PRMT R4, R102, 0x7632, R4 ;  /* 0x0000763266047816 */ /* 0x020fc80000000004 */
[----:B------:R-:W-:-:S05]  /*1570*/  SHF.L.U32 R5, R4, 0x10, RZ ;  /* 0x0000001004057819 */ /* 0x000fca00000006ff */
[----:B------:R-:W-:Y:S01]  /*1580*/  FADD.FTZ R118, R118, R5 ;  /* 0x0000000576767221 */ /* 0x000fe20000010000 */
[----:B------:R-:W-:Y:S06]  /*1590*/  BRA `(.L_x_7563) ;  /* 0x0000000000187947 */ /* 0x000fec0003800000 */
.L_x_7561:
[----:B-----5:R-:W-:Y:S02]  /*15a0*/  PRMT R4, R98, 0x7632, R4 ;  /* 0x0000763262047816 */ /* 0x020fe40000000004 */
[----:B------:R-:W-:Y:S02]  /*15b0*/  @P2 PRMT R6, R102, 0x7632, R6 ;  /* 0x0000763266062816 */ /* 0x000fe40000000006 */
[----:B------:R-:W-:Y:S02]  /*15c0*/  SHF.L.U32 R5, R4, 0x10, RZ ;  /* 0x0000001004057819 */ /* 0x000fe400000006ff */
[----:B------:R-:W-:-:S03]  /*15d0*/  @P2 SHF.L.U32 R11, R6, 0x10, RZ ;  /* 0x00000010060b2819 */ /* 0x000fc600000006ff */
[----:B------:R-:W-:-:S04]  /*15e0*/  FADD.FTZ R118, R118, R5 ;  /* 0x0000000576767221 */ /* 0x000fc80000010000 */
[----:B------:R-:W-:-:S07]  /*15f0*/  @P2 FADD.FTZ R118, R118, R11 ;  /* 0x0000000b76762221 */ /* 0x000fce0000010000 */
.L_x_7563:
[----:B------:R-:W-:-:S04]  /*1600*/  F2FP.BF16.F32.PACK_AB R4, RZ, R118 ;  /* 0x00000076ff04723e */ /* 0x000fc800000010ff */
[----:B------:R-:W-:-:S07]  /*1610*/  PRMT R106, R106, 0x5410, R4 ;  /* 0x000054106a6a7816 */ /* 0x000fce0000000004 */
.L_x_7564:
        /* <DEDUP_REMOVED lines=8> */
.L_x_7566:
[----:B-----5:R-:W-:-:S05]  /*16a0*/  SHF.L.U32 R5, R103, 0x10, RZ ;  /* 0x0000001067057819 */ /* 0x020fca00000006ff */
[----:B------:R-:W-:Y:S01]  /*16b0*/  FADD.FTZ R164, R5, R164 ;  /* 0x000000a405a47221 */ /* 0x000fe20000010000 */
[----:B------:R-:W-:Y:S06]  /*16c0*/  BRA `(.L_x_7567) ;  /* 0x0000000000107947 */ /* 0x000fec0003800000 */
.L_x_7565:
[----:B-----5:R-:W-:Y:S01]  /*16d0*/  IMAD.U32 R5, R99, 0x10000, RZ ;  /* 0x0001000063057824 */ /* 0x020fe200078e00ff */
[----:B------:R-:W-:-:S03]  /*16e0*/  @P2 SHF.L.U32 R11, R103, 0x10, RZ ;  /* 0x00000010670b2819 */ /* 0x000fc600000006ff */
[----:B------:R-:W-:-:S04]  /*16f0*/  FADD.FTZ R164, R5, R164 ;  /* 0x000000a405a47221 */ /* 0x000fc80000010000 */
[----:B------:R-:W-:-:S07]  /*1700*/  @P2 FADD.FTZ R164, R11, R164 ;  /* 0x000000a40ba42221 */ /* 0x000fce0000010000 */
.L_x_7567:
[----:B------:R-:W-:-:S04]  /*1710*/  F2FP.BF16.F32.PACK_AB R4, RZ, R164 ;  /* 0x000000a4ff04723e */ /* 0x000fc800000010ff */
[----:B------:R-:W-:-:S07]  /*1720*/  PRMT R107, R4, 0x7610, R107 ;  /* 0x00007610046b7816 */ /* 0x000fce000000006b */
.L_x_7568:
[----:B------:R-:W-:Y:S01]  /*1730*/  SHF.L.U32 R146, R7, 0x10, RZ ;  /* 0x0000001007927819 */ /* 0x000fe200000006ff */
[----:B------:R-:W-:Y:S06]  /*1740*/  @P3 BRA `(.L_x_7569) ;  /* 0x0000000000243947 */ /* 0x000fec0003800000 */
[----:B------:R-:W-:-:S04]  /*1750*/  ISETP.NE.U32.AND P4, PT, RZ, UR8, PT ;  /* 0x00000008ff007c0c */ /* 0x000fc8000bf85070 */
[----:B------:R-:W-:-:S13]  /*1760*/  ISETP.NE.AND.EX P4, PT, RZ, UR9, PT, P4 ;  /* 0x00000009ff007c0c */ /* 0x000fda000bf85340 */
[----:B------:R-:W-:Y:S05]  /*1770*/  @P4 BRA `(.L_x_7570) ;  /* 0x0000000000084947 */ /* 0x000fea0003800000 */
[----:B------:R-:W-:Y:S05]  /*1780*/  @P0 BRA `(.L_x_7571) ;  /* 0x00000000002c0947 */ /* 0x000fea0003800000 */
[----:B------:R-:W-:Y:S05]  /*1790*/  BRA `(.L_x_7572) ;  /* 0x0000000000307947 */ /* 0x000fea0003800000 */
.L_x_7570:
[----:B-----5:R-:W-:-:S04]  /*17a0*/  PRMT R4, R103, 0x7632, R4 ;  /* 0x0000763267047816 */ /* 0x020fc80000000004 */
[----:B------:R-:W-:-:S05]  /*17b0*/  SHF.L.U32 R5, R4, 0x10, RZ ;  /* 0x0000001004057819 */ /* 0x000fca00000006ff */
[----:B------:R-:W-:Y:S01]  /*17c0*/  FADD.FTZ R146, R146, R5 ;  /* 0x0000000592927221 */ /* 0x000fe20000010000 */
[----:B------:R-:W-:Y:S06]  /*17d0*/  BRA `(.L_x_7571) ;  /* 0x0000000000187947 */ /* 0x000fec0003800000 */
.L_x_7569:
[----:B-----5:R-:W-:Y:S02]  /*17e0*/  PRMT R4, R99, 0x7632, R4 ;  /* 0x0000763263047816 */ /* 0x020fe40000000004 */
[----:B------:R-:W-:Y:S02]  /*17f0*/  @P2 PRMT R6, R103, 0x7632, R6 ;  /* 0x0000763267062816 */ /* 0x000fe40000000006 */
[----:B------:R-:W-:Y:S02]  /*1800*/  SHF.L.U32 R5, R4, 0x10, RZ ;  /* 0x0000001004057819 */ /* 0x000fe400000006ff */
[----:B------:R-:W-:-:S03]  /*1810*/  @P2 SHF.L.U32 R7, R6, 0x10, RZ ;  /* 0x0000001006072819 */ /* 0x000fc600000006ff */
[----:B------:R-:W-:-:S04]  /*1820*/  FADD.FTZ R146, R146, R5 ;  /* 0x0000000592927221 */ /* 0x000fc80000010000 */
[----:B------:R-:W-:-:S07]  /*1830*/  @P2 FADD.FTZ R146, R146, R7 ;  /* 0x0000000792922221 */ /* 0x000fce0000010000 */
.L_x_7571:
[----:B------:R-:W-:-:S04]  /*1840*/  F2FP.BF16.F32.PACK_AB R4, RZ, R146 ;  /* 0x00000092ff04723e */ /* 0x000fc800000010ff */
[----:B------:R-:W-:-:S07]  /*1850*/  PRMT R107, R107, 0x5410, R4 ;  /* 0x000054106b6b7816 */ /* 0x000fce0000000004 */
.L_x_7572:
        /* <DEDUP_REMOVED lines=21> */
.L_x_7574:
[----:B-----5:R-:W-:-:S04]  /*19b0*/  IMAD.U32 R11, R100, 0x10000, RZ ;  /* 0x00010000640b7824 */ /* 0x020fc800078e00ff */
[----:B------:R-:W-:Y:S01]  /*19c0*/  FADD.FTZ R162, R11, R162 ;  /* 0x000000a20ba27221 */ /* 0x000fe20000010000 */
[----:B------:R-:W-:Y:S06]  /*19d0*/  BRA `(.L_x_7575) ;  /* 0x0000000000107947 */ /* 0x000fec0003800000 */
.L_x_7573:
[----:B-----5:R-:W-:Y:S02]  /*19e0*/  SHF.L.U32 R11, R96, 0x10, RZ ;  /* 0x00000010600b7819 */ /* 0x020fe400000006ff */
[----:B------:R-:W-:-:S03]  /*19f0*/  @P2 SHF.L.U32 R111, R100, 0x10, RZ ;  /* 0x00000010646f2819 */ /* 0x000fc600000006ff */
[----:B------:R-:W-:-:S04]  /*1a00*/  FADD.FTZ R162, R11, R162 ;  /* 0x000000a20ba27221 */ /* 0x000fc80000010000 */
[----:B------:R-:W-:-:S07]  /*1a10*/  @P2 FADD.FTZ R162, R111, R162 ;  /* 0x000000a26fa22221 */ /* 0x000fce0000010000 */
.L_x_7575:
[----:B------:R-:W-:-:S04]  /*1a20*/  F2FP.BF16.F32.PACK_AB R4, RZ, R162 ;  /* 0x000000a2ff04723e */ /* 0x000fc800000010ff */
[----:B------:R-:W-:-:S07]  /*1a30*/  PRMT R104, R4, 0x7610, R104 ;  /* 0x0000761004687816 */ /* 0x000fce0000000068 */
.L_x_7576:
[----:B------:R-:W-:Y:S01]  /*1a40*/  SHF.L.U32 R14, R14, 0x10, RZ ;  /* 0x000000100e0e7819 */ /* 0x000fe200000006ff */
[----:B------:R-:W-:Y:S06]  /*1a50*/  @P3 BRA `(.L_x_7577) ;  /* 0x0000000000243947 */ /* 0x000fec0003800000 */
[----:B------:R-:W-:-:S04]  /*1a60*/  ISETP.NE.U32.AND P4, PT, RZ, UR8, PT ;  /* 0x00000008ff007c0c */ /* 0x000fc8000bf85070 */
[----:B------:R-:W-:-:S13]  /*1a70*/  ISETP.NE.AND.EX P4, PT, RZ, UR9, PT, P4 ;  /* 0x00000009ff007c0c */ /* 0x000fda000bf85340 */
[----:B------:R-:W-:Y:S05]  /*1a80*/  @P4 BRA `(.L_x_7578) ;  /* 0x0000000000084947 */ /* 0x000fea0003800000 */
[----:B------:R-:W-:Y:S05]  /*1a90*/  @P0 BRA `(.L_x_7579) ;  /* 0x00000000002c0947 */ /* 0x000fea0003800000 */
[----:B------:R-:W-:Y:S05]  /*1aa0*/  BRA `(.L_x_7580) ;  /* 0x0000000000307947 */ /* 0x000fea0003800000 */
.L_x_7578:
[----:B-----5:R-:W-:-:S04]  /*1ab0*/  PRMT R4, R100, 0x7632, R4 ;  /* 0x0000763264047816 */ /* 0x020fc80000000004 */
[----:B------:R-:W-:-:S05]  /*1ac0*/  SHF.L.U32 R11, R4, 0x10, RZ ;  /* 0x00000010040b7819 */ /* 0x000fca00000006ff */
[----:B------:R-:W-:Y:S01]  /*1ad0*/  FADD.FTZ R14, R14, R11 ;  /* 0x0000000b0e0e7221 */ /* 0x000fe20000010000 */
[----:B------:R-:W-:Y:S06]  /*1ae0*/  BRA `(.L_x_7579) ;  /* 0x0000000000187947 */ /* 0x000fec0003800000 */
.L_x_7577:
[----:B-----5:R-:W-:Y:S02]  /*1af0*/  PRMT R4, R96, 0x7632, R4 ;  /* 0x0000763260047816 */ /* 0x020fe40000000004 */
[----:B------:R-:W-:Y:S02]  /*1b00*/  @P2 PRMT R10, R100, 0x7632, R10 ;  /* 0x00007632640a2816 */ /* 0x000fe4000000000a */
[----:B------:R-:W-:Y:S02]  /*1b10*/  SHF.L.U32 R11, R4, 0x10, RZ ;  /* 0x00000010040b7819 */ /* 0x000fe400000006ff */
[----:B------:R-:W-:-:S03]  /*1b20*/  @P2 SHF.L.U32 R111, R10, 0x10, RZ ;  /* 0x000000100a6f2819 */ /* 0x000fc600000006ff */
[----:B------:R-:W-:-:S04]  /*1b30*/  FADD.FTZ R14, R14, R11 ;  /* 0x0000000b0e0e7221 */ /* 0x000fc80000010000 */
[----:B------:R-:W-:-:S07]  /*1b40*/  @P2 FADD.FTZ R14, R14, R111 ;  /* 0x0000006f0e0e2221 */ /* 0x000fce0000010000 */
.L_x_7579:
[----:B------:R-:W-:-:S04]  /*1b50*/  F2FP.BF16.F32.PACK_AB R4, RZ, R14 ;  /* 0x0000000eff04723e */ /* 0x000fc800000010ff */
[----:B------:R-:W-:-:S07]  /*1b60*/  PRMT R104, R104, 0x5410, R4 ;  /* 0x0000541068687816 */ /* 0x000fce0000000004 */
.L_x_7580:
        /* <DEDUP_REMOVED lines=8> */
.L_x_7582:
[----:B-----5:R-:W-:-:S04]  /*1bf0*/  IMAD.U32 R11, R101, 0x10000, RZ ;  /* 0x00010000650b7824 */ /* 0x020fc800078e00ff */
[----:B------:R-:W-:Y:S01]  /*1c00*/  FADD.FTZ R160, R11, R160 ;  /* 0x000000a00ba07221 */ /* 0x000fe20000010000 */
[----:B------:R-:W-:Y:S06]  /*1c10*/  BRA `(.L_x_7583) ;  /* 0x0000000000107947 */ /* 0x000fec0003800000 */
.L_x_7581:
[----:B-----5:R-:W-:Y:S02]  /*1c20*/  SHF.L.U32 R11, R97, 0x10, RZ ;  /* 0x00000010610b7819 */ /* 0x020fe400000006ff */
[----:B------:R-:W-:-:S03]  /*1c30*/  @P2 SHF.L.U32 R111, R101, 0x10, RZ ;  /* 0x00000010656f2819 */ /* 0x000fc600000006ff */
[----:B------:R-:W-:-:S04]  /*1c40*/  FADD.FTZ R160, R11, R160 ;  /* 0x000000a00ba07221 */ /* 0x000fc80000010000 */
[----:B------:R-:W-:-:S07]  /*1c50*/  @P2 FADD.FTZ R160, R111, R160 ;  /* 0x000000a06fa02221 */ /* 0x000fce0000010000 */
.L_x_7583:
[----:B------:R-:W-:-:S04]  /*1c60*/  F2FP.BF16.F32.PACK_AB R4, RZ, R160 ;  /* 0x000000a0ff04723e */ /* 0x000fc800000010ff */
[----:B------:R-:W-:-:S07]  /*1c70*/  PRMT R105, R4, 0x7610, R105 ;  /* 0x0000761004697816 */ /* 0x000fce0000000069 */
.L_x_7584:
[----:B------:R-:W-:Y:S01]  /*1c80*/  SHF.L.U32 R116, R5, 0x10, RZ ;  /* 0x0000001005747819 */ /* 0x000fe200000006ff */
[----:B------:R-:W-:Y:S06]  /*1c90*/  @P3 BRA `(.L_x_7585) ;  /* 0x0000000000243947 */ /* 0x000fec0003800000 */
[----:B------:R-:W-:-:S04]  /*1ca0*/  ISETP.NE.U32.AND P4, PT, RZ, UR8, PT ;  /* 0x00000008ff007c0c */ /* 0x000fc8000bf85070 */
[----:B------:R-:W-:-:S13]  /*1cb0*/  ISETP.NE.AND.EX P4, PT, RZ, UR9, PT, P4 ;  /* 0x00000009ff007c0c */ /* 0x000fda000bf85340 */
[----:B------:R-:W-:Y:S05]  /*1cc0*/  @P4 BRA `(.L_x_7586) ;  /* 0x0000000000084947 */ /* 0x000fea0003800000 */
[----:B------:R-:W-:Y:S05]  /*1cd0*/  @P0 BRA `(.L_x_7587) ;  /* 0x00000000002c0947 */ /* 0x000fea0003800000 */
[----:B------:R-:W-:Y:S05]  /*1ce0*/  BRA `(.L_x_7588) ;  /* 0x0000000000307947 */ /* 0x000fea0003800000 */
.L_x_7586:
[----:B-----5:R-:W-:-:S04]  /*1cf0*/  PRMT R4, R101, 0x7632, R4 ;  /* 0x0000763265047816 */ /* 0x020fc80000000004 */
[----:B------:R-:W-:-:S05]  /*1d00*/  SHF.L.U32 R5, R4, 0x10, RZ ;  /* 0x0000001004057819 */ /* 0x000fca00000006ff */
[----:B------:R-:W-:Y:S01]  /*1d10*/  FADD.FTZ R116, R116, R5 ;  /* 0x0000000574747221 */ /* 0x000fe20000010000 */
[----:B------:R-:W-:Y:S06]  /*1d20*/  BRA `(.L_x_7587) ;  /* 0x0000000000187947 */ /* 0x000fec0003800000 */
.L_x_7585:
[----:B-----5:R-:W-:Y:S02]  /*1d30*/  PRMT R4, R97, 0x7632, R4 ;  /* 0x0000763261047816 */ /* 0x020fe40000000004 */
[----:B------:R-:W-:Y:S02]  /*1d40*/  @P2 PRMT R10, R101, 0x7632, R10 ;  /* 0x00007632650a2816 */ /* 0x000fe4000000000a */
[----:B------:R-:W-:Y:S02]  /*1d50*/  SHF.L.U32 R5, R4, 0x10, RZ ;  /* 0x0000001004057819 */ /* 0x000fe400000006ff */
[----:B------:R-:W-:-:S03]  /*1d60*/  @P2 SHF.L.U32 R11, R10, 0x10, RZ ;  /* 0x000000100a0b2819 */ /* 0x000fc600000006ff */
[----:B------:R-:W-:-:S04]  /*1d70*/  FADD.FTZ R116, R116, R5 ;  /* 0x0000000574747221 */ /* 0x000fc80000010000 */
[----:B------:R-:W-:-:S07]  /*1d80*/  @P2 FADD.FTZ R116, R116, R11 ;  /* 0x0000000b74742221 */ /* 0x000fce0000010000 */
.L_x_7587:
[----:B------:R-:W-:-:S04]  /*1d90*/  F2FP.BF16.F32.PACK_AB R4, RZ, R116 ;  /* 0x00000074ff04723e */ /* 0x000fc800000010ff */
[----:B------:R-:W-:-:S07]  /*1da0*/  PRMT R105, R105, 0x5410, R4 ;  /* 0x0000541069697816 */ /* 0x000fce0000000004 */
.L_x_7588:
        /* <DEDUP_REMOVED lines=8> */
.L_x_7590:
[----:B-----5:R-:W-:-:S04]  /*1e30*/  IMAD.U32 R5, R102, 0x10000, RZ ;  /* 0x0001000066057824 */ /* 0x020fc800078e00ff */
[----:B------:R-:W-:Y:S01]  /*1e40*/  FADD.FTZ R158, R5, R158 ;  /* 0x0000009e059e7221 */ /* 0x000fe20000010000 */
[----:B------:R-:W-:Y:S06]  /*1e50*/  BRA `(.L_x_7591) ;  /* 0x0000000000107947 */ /* 0x000fec0003800000 */
.L_x_7589:
[----:B-----5:R-:W-:Y:S02]  /*1e60*/  SHF.L.U32 R5, R98, 0x10, RZ ;  /* 0x0000001062057819 */ /* 0x020fe400000006ff */
[----:B------:R-:W-:-:S03]  /*1e70*/  @P2 SHF.L.U32 R11, R102, 0x10, RZ ;  /* 0x00000010660b2819 */ /* 0x000fc600000006ff */
[----:B------:R-:W-:-:S04]  /*1e80*/  FADD.FTZ R158, R5, R158 ;  /* 0x0000009e059e7221 */ /* 0x000fc80000010000 */
[----:B------:R-:W-:-:S07]  /*1e90*/  @P2 FADD.FTZ R158, R11, R158 ;  /* 0x0000009e0b9e2221 */ /* 0x000fce0000010000 */
.L_x_7591:
[----:B------:R-:W-:-:S04]  /*1ea0*/  F2FP.BF16.F32.PACK_AB R4, RZ, R158 ;  /* 0x0000009eff04723e */ /* 0x000fc800000010ff */
[----:B------:R-:W-:-:S07]  /*1eb0*/  PRMT R106, R4, 0x7610, R106 ;  /* 0x00007610046a7816 */ /* 0x000fce000000006a */
.L_x_7592:
[----:B------:R-:W-:Y:S01]  /*1ec0*/  SHF.L.U32 R136, R6, 0x10, RZ ;  /* 0x0000001006887819 */ /* 0x000fe200000006ff */
[----:B------:R-:W-:Y:S06]  /*1ed0*/  @P3 BRA `(.L_x_7593) ;  /* 0x0000000000243947 */ /* 0x000fec0003800000 */
[----:B------:R-:W-:-:S04]  /*1ee0*/  ISETP.NE.U32.AND P4, PT, RZ, UR8, PT ;  /* 0x00000008ff007c0c */ /* 0x000fc8000bf85070 */
[----:B------:R-:W-:-:S13]  /*1ef0*/  ISETP.NE.AND.EX P4, PT, RZ, UR9, PT, P4 ;  /* 0x00000009ff007c0c */ /* 0x000fda000bf85340 */
[----:B------:R-:W-:Y:S05]  /*1f00*/  @P4 BRA `(.L_x_7594) ;  /* 0x0000000000084947 */ /* 0x000fea0003800000 */
[----:B------:R-:W-:Y:S05]  /*1f10*/  @P0 BRA `(.L_x_7595) ;  /* 0x00000000002c0947 */ /* 0x000fea0003800000 */
[----:B------:R-:W-:Y:S05]  /*1f20*/  BRA `(.L_x_7596) ;  /* 0x0000000000307947 */ /* 0x000fea0003800000 */
.L_x_7594:
[----:B-----5:R-:W-:-:S04]  /*1f30*/  PRMT R4, R102, 0x7632, R4 ;  /* 0x0000763266047816 */ /* 0x020fc80000000004 */
[----:B------:R-:W-:-:S05]  /*1f40*/  SHF.L.U32 R5, R4, 0x10, RZ ;  /* 0x0000001004057819 */ /* 0x000fca00000006ff */
[----:B------:R-:W-:Y:S01]  /*1f50*/  FADD.FTZ R136, R136, R5 ;  /* 0x0000000588887221 */ /* 0x000fe20000010000 */
[----:B------:R-:W-:Y:S06]  /*1f60*/  BRA `(.L_x_7595) ;  /* 0x0000000000187947 */ /* 0x000fec0003800000 */
.L_x_7593:
[----:B-----5:R-:W-:Y:S02]  /*1f70*/  PRMT R4, R98, 0x7632, R4 ;  /* 0x0000763262047816 */ /* 0x020fe40000000004 */
[----:B------:R-:W-:Y:S02]  /*1f80*/  @P2 PRMT R6, R102, 0x7632, R6 ;  /* 0x0000763266062816 */ /* 0x000fe40000000006 */
[----:B------:R-:W-:Y:S02]  /*1f90*/  SHF.L.U32 R5, R4, 0x10, RZ ;  /* 0x0000001004057819 */ /* 0x000fe400000006ff */
[----:B------:R-:W-:-:S03]  /*1fa0*/  @P2 SHF.L.U32 R11, R6, 0x10, RZ ;  /* 0x00000010060b2819 */ /* 0x000fc600000006ff */
[----:B------:R-:W-:-:S04]  /*1fb0*/  FADD.FTZ R136, R136, R5 ;  /* 0x0000000588887221 */ /* 0x000fc80000010000 */
[----:B------:R-:W-:-:S07]  /*1fc0*/  @P2 FADD.FTZ R136, R136, R11 ;  /* 0x0000000b88882221 */ /* 0x000fce0000010000 */
.L_x_7595:
[----:B------:R-:W-:-:S04]  /*1fd0*/  F2FP.BF16.F32.PACK_AB R4, RZ, R136 ;  /* 0x00000088ff04723e */ /* 0x000fc800000010ff */
[----:B------:R-:W-:-:S07]  /*1fe0*/  PRMT R106, R106, 0x5410, R4 ;  /* 0x000054106a6a7816 */ /* 0x000fce0000000004 */
.L_x_7596:
        /* <DEDUP_REMOVED lines=8> */
.L_x_7598:
[----:B-----5:R-:W-:-:S04]  /*2070*/  IMAD.U32 R5, R103, 0x10000, RZ ;  /* 0x0001000067057824 */ /* 0x020fc800078e00ff */
[----:B------:R-:W-:Y:S01]  /*2080*/  FADD.FTZ R156, R5, R156 ;  /* 0x0000009c059c7221 */ /* 0x000fe20000010000 */
[----:B------:R-:W-:Y:S06]  /*2090*/  BRA `(.L_x_7599) ;  /* 0x0000000000107947 */ /* 0x000fec0003800000 */
.L_x_7597:
[----:B-----5:R-:W-:Y:S02]  /*20a0*/  SHF.L.U32 R5, R99, 0x10, RZ ;  /* 0x0000001063057819 */ /* 0x020fe400000006ff */
[----:B------:R-:W-:-:S03]  /*20b0*/  @P2 SHF.L.U32 R11, R103, 0x10, RZ ;  /* 0x00000010670b2819 */ /* 0x000fc600000006ff */
[----:B------:R-:W-:-:S04]  /*20c0*/  FADD.FTZ R156, R5, R156 ;  /* 0x0000009c059c7221 */ /* 0x000fc80000010000 */
[----:B------:R-:W-:-:S07]  /*20d0*/  @P2 FADD.FTZ R156, R11, R156 ;  /* 0x0000009c0b9c2221 */ /* 0x000fce0000010000 */
.L_x_7599:
[----:B------:R-:W-:-:S04]  /*20e0*/  F2FP.BF16.F32.PACK_AB R4, RZ, R156 ;  /* 0x0000009cff04723e */ /* 0x000fc800000010ff */
[----:B------:R-:W-:-:S07]  /*20f0*/  PRMT R107, R4, 0x7610, R107 ;  /* 0x00007610046b7816 */ /* 0x000fce000000006b */
.L_x_7600:
[----:B------:R-:W-:Y:S01]  /*2100*/  SHF.L.U32 R138, R7, 0x10, RZ ;  /* 0x00000010078a7819 */ /* 0x000fe200000006ff */
[----:B------:R-:W-:Y:S06]  /*2110*/  @P3 BRA `(.L_x_7601) ;  /* 0x0000000000243947 */ /* 0x000fec0003800000 */
[----:B------:R-:W-:-:S04]  /*2120*/  ISETP.NE.U32.AND P4, PT, RZ, UR8, PT ;  /* 0x00000008ff007c0c */ /* 0x000fc8000bf85070 */
[----:B------:R-:W-:-:S13]  /*2130*/  ISETP.NE.AND.EX P4, PT, RZ, UR9, PT, P4 ;  /* 0x00000009ff007c0c */ /* 0x000fda000bf85340 */
[----:B------:R-:W-:Y:S05]  /*2140*/  @P4 BRA `(.L_x_7602) ;  /* 0x0000000000084947 */ /* 0x000fea0003800000 */
[----:B------:R-:W-:Y:S05]  /*2150*/  @P0 BRA `(.L_x_7603) ;  /* 0x00000000002c0947 */ /* 0x000fea0003800000 */
[----:B------:R-:W-:Y:S05]  /*2160*/  BRA `(.L_x_7604) ;  /* 0x0000000000307947 */ /* 0x000fea0003800000 */
.L_x_7602:
[----:B-----5:R-:W-:-:S04]  /*2170*/  PRMT R4, R103, 0x7632, R4 ;  /* 0x0000763267047816 */ /* 0x020fc80000000004 */
[----:B------:R-:W-:-:S05]  /*2180*/  SHF.L.U32 R5, R4, 0x10, RZ ;  /* 0x0000001004057819 */ /* 0x000fca00000006ff */
[----:B------:R-:W-:Y:S01]  /*2190*/  FADD.FTZ R138, R138, R5 ;  /* 0x000000058a8a7221 */ /* 0x000fe20000010000 */
[----:B------:R-:W-:Y:S06]  /*21a0*/  BRA `(.L_x_7603) ;  /* 0x0000000000187947 */ /* 0x000fec0003800000 */
.L_x_7601:
[----:B-----5:R-:W-:Y:S02]  /*21b0*/  PRMT R4, R99, 0x7632, R4 ;  /* 0x0000763263047816 */ /* 0x020fe40000000004 */
[----:B------:R-:W-:Y:S02]  /*21c0*/  @P2 PRMT R6, R103, 0x7632, R6 ;  /* 0x0000763267062816 */ /* 0x000fe40000000006 */
[----:B------:R-:W-:Y:S02]  /*21d0*/  SHF.L.U32 R5, R4, 0x10, RZ ;  /* 0x0000001004057819 */ /* 0x000fe400000006ff */
[----:B------:R-:W-:-:S03]  /*21e0*/  @P2 SHF.L.U32 R7, R6, 0x10, RZ ;  /* 0x0000001006072819 */ /* 0x000fc600000006ff */
[----:B------:R-:W-:-:S04]  /*21f0*/  FADD.FTZ R138, R138, R5 ;  /* 0x000000058a8a7221 */ /* 0x000fc80000010000 */
[----:B------:R-:W-:-:S07]  /*2200*/  @P2 FADD.FTZ R138, R138, R7 ;  /* 0x000000078a8a2221 */ /* 0x000fce0000010000 */
.L_x_7603:
[----:B------:R-:W-:-:S04]  /*2210*/  F2FP.BF16.F32.PACK_AB R4, RZ, R138 ;  /* 0x0000008aff04723e */ /* 0x000fc800000010ff */
[----:B------:R-:W-:-:S07]  /*2220*/  PRMT R107, R107, 0x5410, R4 ;  /* 0x000054106b6b7816 */ /* 0x000fce0000000004 */
.L_x_7604:
        /* <DEDUP_REMOVED lines=13> */
[C---:B--2---:R-:W-:Y:S01]  /*2300*/  IMAD.U32 R154, R4.reuse, 0x10000, RZ ;  /* 0x00010000049a7824 */ /* 0x044fe200078e00ff */
[----:B------:R-:W-:Y:S01]  /*2310*/  PRMT R12, R4, 0x7632, R12 ;  /* 0x00007632040c7816 */ /* 0x000fe2000000000c */
[----:B0-----:R-:W-:Y:S06]  /*2320*/  @P3 BRA `(.L_x_7605) ;  /* 0x0000000000203947 */ /* 0x001fec0003800000 */
[----:B------:R-:W-:-:S04]  /*2330*/  ISETP.NE.U32.AND P4, PT, RZ, UR8, PT ;  /* 0x00000008ff007c0c */ /* 0x000fc8000bf85070 */
[----:B------:R-:W-:-:S13]  /*2340*/  ISETP.NE.AND.EX P4, PT, RZ, UR9, PT, P4 ;  /* 0x00000009ff007c0c */ /* 0x000fda000bf85340 */
[----:B------:R-:W-:Y:S05]  /*2350*/  @P4 BRA `(.L_x_7606) ;  /* 0x0000000000084947 */ /* 0x000fea0003800000 */
[----:B------:R-:W-:Y:S05]  /*2360*/  @P0 BRA `(.L_x_7607) ;  /* 0x0000000000200947 */ /* 0x000fea0003800000 */
[----:B------:R-:W-:Y:S05]  /*2370*/  BRA `(.L_x_7608) ;  /* 0x0000000000247947 */ /* 0x000fea0003800000 */
.L_x_7606:
[----:B-----5:R-:W-:-:S05]  /*2380*/  SHF.L.U32 R11, R100, 0x10, RZ ;  /* 0x00000010640b7819 */ /* 0x020fca00000006ff */
[----:B------:R-:W-:Y:S01]  /*2390*/  FADD.FTZ R154, R11, R154 ;  /* 0x0000009a0b9a7221 */ /* 0x000fe20000010000 */
[----:B------:R-:W-:Y:S06]  /*23a0*/  BRA `(.L_x_7607) ;  /* 0x0000000000107947 */ /* 0x000fec0003800000 */
.L_x_7605:
[----:B-----5:R-:W-:Y:S02]  /*23b0*/  SHF.L.U32 R11, R96, 0x10, RZ ;  /* 0x00000010600b7819 */ /* 0x020fe400000006ff */
[----:B------:R-:W-:-:S03]  /*23c0*/  @P2 SHF.L.U32 R111, R100, 0x10, RZ ;  /* 0x00000010646f2819 */ /* 0x000fc600000006ff */
[----:B------:R-:W-:-:S04]  /*23d0*/  FADD.FTZ R154, R11, R154 ;  /* 0x0000009a0b9a7221 */ /* 0x000fc80000010000 */
[----:B------:R-:W-:-:S07]  /*23e0*/  @P2 FADD.FTZ R154, R111, R154 ;  /* 0x0000009a6f9a2221 */ /* 0x000fce0000010000 */
.L_x_7607:
[----:B------:R-:W-:-:S04]  /*23f0*/  F2FP.BF16.F32.PACK_AB R4, RZ, R154 ;  /* 0x0000009aff04723e */ /* 0x000fc800000010ff */
[----:B------:R-:W-:-:S07]  /*2400*/  PRMT R104, R4, 0x7610, R104 ;  /* 0x0000761004687816 */ /* 0x000fce0000000068 */
.L_x_7608:
[----:B------:R-:W-:Y:S01]  /*2410*/  SHF.L.U32 R4, R12, 0x10, RZ ;  /* 0x000000100c047819 */ /* 0x000fe200000006ff */
[----:B------:R-:W-:Y:S06]  /*2420*/  @P3 BRA `(.L_x_7609) ;  /* 0x0000000000243947 */ /* 0x000fec0003800000 */
[----:B------:R-:W-:-:S04]  /*2430*/  ISETP.NE.U32.AND P4, PT, RZ, UR8, PT ;  /* 0x00000008ff007c0c */ /* 0x000fc8000bf85070 */
[----:B------:R-:W-:-:S13]  /*2440*/  ISETP.NE.AND.EX P4, PT, RZ, UR9, PT, P4 ;  /* 0x00000009ff007c0c */ /* 0x000fda000bf85340 */
[----:B------:R-:W-:Y:S05]  /*2450*/  @P4 BRA `(.L_x_7610) ;  /* 0x0000000000084947 */ /* 0x000fea0003800000 */
[----:B------:R-:W-:Y:S05]  /*2460*/  @P0 BRA `(.L_x_7611) ;  /* 0x00000000002c0947 */ /* 0x000fea0003800000 */
[----:B------:R-:W-:Y:S05]  /*2470*/  BRA `(.L_x_7612) ;  /* 0x0000000000307947 */ /* 0x000fea0003800000 */
.L_x_7610:
[----:B-----5:R-:W-:-:S04]  /*2480*/  PRMT R10, R100, 0x7632, R10 ;  /* 0x00007632640a7816 */ /* 0x020fc8000000000a */
[----:B------:R-:W-:-:S05]  /*2490*/  SHF.L.U32 R11, R10, 0x10, RZ ;  /* 0x000000100a0b7819 */ /* 0x000fca00000006ff */
[----:B------:R-:W-:Y:S01]  /*24a0*/  FADD.FTZ R4, R4, R11 ;  /* 0x0000000b04047221 */ /* 0x000fe20000010000 */
[----:B------:R-:W-:Y:S06]  /*24b0*/  BRA `(.L_x_7611) ;  /* 0x0000000000187947 */ /* 0x000fec0003800000 */
.L_x_7609:
[----:B-----5:R-:W-:Y:S02]  /*24c0*/  PRMT R10, R96, 0x7632, R10 ;  /* 0x00007632600a7816 */ /* 0x020fe4000000000a */
[----:B------:R-:W-:Y:S02]  /*24d0*/  @P2 PRMT R12, R100, 0x7632, R12 ;  /* 0x00007632640c2816 */ /* 0x000fe4000000000c */
[----:B------:R-:W-:Y:S02]  /*24e0*/  SHF.L.U32 R11, R10, 0x10, RZ ;  /* 0x000000100a0b7819 */ /* 0x000fe400000006ff */
[----:B------:R-:W-:-:S03]  /*24f0*/  @P2 SHF.L.U32 R111, R12, 0x10, RZ ;  /* 0x000000100c6f2819 */ /* 0x000fc600000006ff */
[----:B------:R-:W-:-:S04]  /*2500*/  FADD.FTZ R4, R4, R11 ;  /* 0x0000000b04047221 */ /* 0x000fc80000010000 */
[----:B------:R-:W-:-:S07]  /*2510*/  @P2 FADD.FTZ R4, R4, R111 ;  /* 0x0000006f04042221 */ /* 0x000fce0000010000 */
.L_x_7611:
[----:B------:R-:W-:-:S04]  /*2520*/  F2FP.BF16.F32.PACK_AB R10, RZ, R4 ;  /* 0x00000004ff0a723e */ /* 0x000fc800000010ff */
[----:B------:R-:W-:-:S07]  /*2530*/  PRMT R104, R104, 0x5410, R10 ;  /* 0x0000541068687816 */ /* 0x000fce000000000a */
.L_x_7612:
        /* <DEDUP_REMOVED lines=8> */
.L_x_7614:
[----:B-----5:R-:W-:-:S05]  /*25c0*/  SHF.L.U32 R11, R101, 0x10, RZ ;  /* 0x00000010650b7819 */ /* 0x020fca00000006ff */
[----:B------:R-:W-:Y:S01]  /*25d0*/  FADD.FTZ R152, R11, R152 ;  /* 0x000000980b987221 */ /* 0x000fe20000010000 */
[----:B------:R-:W-:Y:S06]  /*25e0*/  BRA `(.L_x_7615) ;  /* 0x0000000000107947 */ /* 0x000fec0003800000 */
.L_x_7613:
[----:B-----5:R-:W-:Y:S02]  /*25f0*/  SHF.L.U32 R11, R97, 0x10, RZ ;  /* 0x00000010610b7819 */ /* 0x020fe400000006ff */
[----:B------:R-:W-:-:S03]  /*2600*/  @P2 SHF.L.U32 R111, R101, 0x10, RZ ;  /* 0x00000010656f2819 */ /* 0x000fc600000006ff */
[----:B------:R-:W-:-:S04]  /*2610*/  FADD.FTZ R152, R11, R152 ;  /* 0x000000980b987221 */ /* 0x000fc80000010000 */
[----:B------:R-:W-:-:S07]  /*2620*/  @P2 FADD.FTZ R152, R111, R152 ;  /* 0x000000986f982221 */ /* 0x000fce0000010000 */
.L_x_7615:
[----:B------:R-:W-:-:S04]  /*2630*/  F2FP.BF16.F32.PACK_AB R10, RZ, R152 ;  /* 0x00000098ff0a723e */ /* 0x000fc800000010ff */
[----:B------:R-:W-:-:S07]  /*2640*/  PRMT R105, R10, 0x7610, R105 ;  /* 0x000076100a697816 */ /* 0x000fce0000000069 */
.L_x_7616:
[----:B------:R-:W-:Y:S01]  /*2650*/  SHF.L.U32 R120, R5, 0x10, RZ ;  /* 0x0000001005787819 */ /* 0x000fe200000006ff */
[----:B------:R-:W-:Y:S06]  /*2660*/  @P3 BRA `(.L_x_7617) ;  /* 0x0000000000243947 */ /* 0x000fec0003800000 */
[----:B------:R-:W-:-:S04]  /*2670*/  ISETP.NE.U32.AND P4, PT, RZ, UR8, PT ;  /* 0x00000008ff007c0c */ /* 0x000fc8000bf85070 */
[----:B------:R-:W-:-:S13]  /*2680*/  ISETP.NE.AND.EX P4, PT, RZ, UR9, PT, P4 ;  /* 0x00000009ff007c0c */ /* 0x000fda000bf85340 */
[----:B------:R-:W-:Y:S05]  /*2690*/  @P4 BRA `(.L_x_7618) ;  /* 0x0000000000084947 */ /* 0x000fea0003800000 */
[----:B------:R-:W-:Y:S05]  /*26a0*/  @P0 BRA `(.L_x_7619) ;  /* 0x00000000002c0947 */ /* 0x000fea0003800000 */
[----:B------:R-:W-:Y:S05]  /*26b0*/  BRA `(.L_x_7620) ;  /* 0x0000000000307947 */ /* 0x000fea0003800000 */
.L_x_7618:
[----:B-----5:R-:W-:-:S04]  /*26c0*/  PRMT R5, R101, 0x7632, R5 ;  /* 0x0000763265057816 */ /* 0x020fc80000000005 */
[----:B------:R-:W-:-:S05]  /*26d0*/  SHF.L.U32 R5, R5, 0x10, RZ ;  /* 0x0000001005057819 */ /* 0x000fca00000006ff */
[----:B------:R-:W-:Y:S01]  /*26e0*/  FADD.FTZ R120, R120, R5 ;  /* 0x0000000578787221 */ /* 0x000fe20000010000 */
[----:B------:R-:W-:Y:S06]  /*26f0*/  BRA `(.L_x_7619) ;  /* 0x0000000000187947 */ /* 0x000fec0003800000 */
.L_x_7617:
[----:B-----5:R-:W-:Y:S02]  /*2700*/  PRMT R5, R97, 0x7632, R5 ;  /* 0x0000763261057816 */ /* 0x020fe40000000005 */
[----:B------:R-:W-:Y:S02]  /*2710*/  @P2 PRMT R10, R101, 0x7632, R10 ;  /* 0x00007632650a2816 */ /* 0x000fe4000000000a */
[----:B------:R-:W-:Y:S02]  /*2720*/  SHF.L.U32 R5, R5, 0x10, RZ ;  /* 0x0000001005057819 */ /* 0x000fe400000006ff */
[----:B------:R-:W-:-:S03]  /*2730*/  @P2 SHF.L.U32 R11, R10, 0x10, RZ ;  /* 0x000000100a0b2819 */ /* 0x000fc600000006ff */
[----:B------:R-:W-:-:S04]  /*2740*/  FADD.FTZ R120, R120, R5 ;  /* 0x0000000578787221 */ /* 0x000fc80000010000 */
[----:B------:R-:W-:-:S07]  /*2750*/  @P2 FADD.FTZ R120, R120, R11 ;  /* 0x0000000b78782221 */ /* 0x000fce0000010000 */
.L_x_7619:
[----:B------:R-:W-:-:S04]  /*2760*/  F2FP.BF16.F32.PACK_AB R5, RZ, R120 ;  /* 0x00000078ff05723e */ /* 0x000fc800000010ff */
[----:B------:R-:W-:-:S07]  /*2770*/  PRMT R105, R105, 0x5410, R5 ;  /* 0x0000541069697816 */ /* 0x000fce0000000005 */
.L_x_7620:
        /* <DEDUP_REMOVED lines=8> */
.L_x_7622:
[----:B-----5:R-:W-:-:S05]  /*2800*/  SHF.L.U32 R5, R102, 0x10, RZ ;  /* 0x0000001066057819 */ /* 0x020fca00000006ff */
[----:B------:R-:W-:Y:S01]  /*2810*/  FADD.FTZ R150, R5, R150 ;  /* 0x0000009605967221 */ /* 0x000fe20000010000 */
[----:B------:R-:W-:Y:S06]  /*2820*/  BRA `(.L_x_7623) ;  /* 0x0000000000107947 */ /* 0x000fec0003800000 */
.L_x_7621:
[----:B-----5:R-:W-:Y:S02]  /*2830*/  SHF.L.U32 R5, R98, 0x10, RZ ;  /* 0x0000001062057819 */ /* 0x020fe400000006ff */
[----:B------:R-:W-:-:S03]  /*2840*/  @P2 SHF.L.U32 R11, R102, 0x10, RZ ;  /* 0x00000010660b2819 */ /* 0x000fc600000006ff */
[----:B------:R-:W-:-:S04]  /*2850*/  FADD.FTZ R150, R5, R150 ;  /* 0x0000009605967221 */ /* 0x000fc80000010000 */
[----:B------:R-:W-:-:S07]  /*2860*/  @P2 FADD.FTZ R150, R11, R150 ;  /* 0x000000960b962221 */ /* 0x000fce0000010000 */
.L_x_7623:
[----:B------:R-:W-:-:S04]  /*2870*/  F2FP.BF16.F32.PACK_AB R5, RZ, R150 ;  /* 0x00000096ff05723e */ /* 0x000fc800000010ff */
[----:B------:R-:W-:-:S07]  /*2880*/  PRMT R106, R5, 0x7610, R106 ;  /* 0x00007610056a7816 */ /* 0x000fce000000006a */
.L_x_7624:
[----:B------:R-:W-:Y:S01]  /*2890*/  SHF.L.U32 R122, R6, 0x10, RZ ;  /* 0x00000010067a7819 */ /* 0x000fe200000006ff */
[----:B------:R-:W-:Y:S06]  /*28a0*/  @P3 BRA `(.L_x_7625) ;  /* 0x0000000000243947 */ /* 0x000fec0003800000 */
[----:B------:R-:W-:-:S04]  /*28b0*/  ISETP.NE.U32.AND P4, PT, RZ, UR8, PT ;  /* 0x00000008ff007c0c */ /* 0x000fc8000bf85070 */
[----:B------:R-:W-:-:S13]  /*28c0*/  ISETP.NE.AND.EX P4, PT, RZ, UR9, PT, P4 ;  /* 0x00000009ff007c0c */ /* 0x000fda000bf85340 */
[----:B------:R-:W-:Y:S05]  /*28d0*/  @P4 BRA `(.L_x_7626) ;  /* 0x0000000000084947 */ /* 0x000fea0003800000 */
[----:B------:R-:W-:Y:S05]  /*28e0*/  @P0 BRA `(.L_x_7627) ;  /* 0x00000000002c0947 */ /* 0x000fea0003800000 */
[----:B------:R-:W-:Y:S05]  /*28f0*/  BRA `(.L_x_7628) ;  /* 0x0000000000307947 */ /* 0x000fea0003800000 */
.L_x_7626:
[----:B-----5:R-:W-:-:S04]  /*2900*/  PRMT R5, R102, 0x7632, R5 ;  /* 0x0000763266057816 */ /* 0x020fc80000000005 */
[----:B------:R-:W-:-:S05]  /*2910*/  SHF.L.U32 R5, R5, 0x10, RZ ;  /* 0x0000001005057819 */ /* 0x000fca00000006ff */
[----:B------:R-:W-:Y:S01]  /*2920*/  FADD.FTZ R122, R122, R5 ;  /* 0x000000057a7a7221 */ /* 0x000fe20000010000 */
[----:B------:R-:W-:Y:S06]  /*2930*/  BRA `(.L_x_7627) ;  /* 0x0000000000187947 */ /* 0x000fec0003800000 */
.L_x_7625:
[----:B-----5:R-:W-:Y:S02]  /*2940*/  PRMT R5, R98, 0x7632, R5 ;  /* 0x0000763262057816 */ /* 0x020fe40000000005 */
[----:B------:R-:W-:Y:S02]  /*2950*/  @P2 PRMT R6, R102, 0x7632, R6 ;  /* 0x0000763266062816 */ /* 0x000fe40000000006 */
[----:B------:R-:W-:Y:S02]  /*2960*/  SHF.L.U32 R5, R5, 0x10, RZ ;  /* 0x0000001005057819 */ /* 0x000fe400000006ff */
[----:B------:R-:W-:-:S03]  /*2970*/  @P2 SHF.L.U32 R11, R6, 0x10, RZ ;  /* 0x00000010060b2819 */ /* 0x000fc600000006ff */
[----:B------:R-:W-:-:S04]  /*2980*/  FADD.FTZ R122, R122, R5 ;  /* 0x000000057a7a7221 */ /* 0x000fc80000010000 */
[----:B------:R-:W-:-:S07]  /*2990*/  @P2 FADD.FTZ R122, R122, R11 ;  /* 0x0000000b7a7a2221 */ /* 0x000fce0000010000 */
.L_x_7627:
[----:B------:R-:W-:-:S04]  /*29a0*/  F2FP.BF16.F32.PACK_AB R5, RZ, R122 ;  /* 0x0000007aff05723e */ /* 0x000fc800000010ff */
[----:B------:R-:W-:-:S07]  /*29b0*/  PRMT R106, R106, 0x5410, R5 ;  /* 0x000054106a6a7816 */ /* 0x000fce0000000005 */
.L_x_7628:
        /* <DEDUP_REMOVED lines=8> */
.L_x_7630:
[----:B-----5:R-:W-:-:S05]  /*2a40*/  SHF.L.U32 R5, R103, 0x10, RZ ;  /* 0x0000001067057819 */ /* 0x020fca00000006ff */
[----:B------:R-:W-:Y:S01]  /*2a50*/  FADD.FTZ R148, R5, R148 ;  /* 0x0000009405947221 */ /* 0x000fe20000010000 */
[----:B------:R-:W-:Y:S06]  /*2a60*/  BRA `(.L_x_7631) ;  /* 0x0000000000107947 */ /* 0x000fec0003800000 */
.L_x_7629:
[----:B-----5:R-:W-:Y:S02]  /*2a70*/  SHF.L.U32 R5, R99, 0x10, RZ ;  /* 0x0000001063057819 */ /* 0x020fe400000006ff */
[----:B------:R-:W-:-:S03]  /*2a80*/  @P2 SHF.L.U32 R11, R103, 0x10, RZ ;  /* 0x00000010670b2819 */ /* 0x000fc600000006ff */
[----:B------:R-:W-:-:S04]  /*2a90*/  FADD.FTZ R148, R5, R148 ;  /* 0x0000009405947221 */ /* 0x000fc80000010000 */
[----:B------:R-:W-:-:S07]  /*2aa0*/  @P2 FADD.FTZ R148, R11, R148 ;  /* 0x000000940b942221 */ /* 0x000fce0000010000 */
.L_x_7631:
[----:B------:R-:W-:-:S04]  /*2ab0*/  F2FP.BF16.F32.PACK_AB R5, RZ, R148 ;  /* 0x00000094ff05723e */ /* 0x000fc800000010ff */
[----:B------:R-:W-:-:S07]  /*2ac0*/  PRMT R107, R5, 0x7610, R107 ;  /* 0x00007610056b7816 */ /* 0x000fce000000006b */
.L_x_7632:
[----:B------:R-:W-:Y:S01]  /*2ad0*/  SHF.L.U32 R124, R7, 0x10, RZ ;  /* 0x00000010077c7819 */ /* 0x000fe200000006ff */
[----:B------:R-:W-:Y:S06]  /*2ae0*/  @P3 BRA `(.L_x_7633) ;  /* 0x0000000000243947 */ /* 0x000fec0003800000 */
[----:B------:R-:W-:-:S04]  /*2af0*/  ISETP.NE.U32.AND P4, PT, RZ, UR8, PT ;  /* 0x00000008ff007c0c */ /* 0x000fc8000bf85070 */
[----:B------:R-:W-:-:S13]  /*2b00*/  ISETP.NE.AND.EX P4, PT, RZ, UR9, PT, P4 ;  /* 0x00000009ff007c0c */ /* 0x000fda000bf85340 */
[----:B------:R-:W-:Y:S05]  /*2b10*/  @P4 BRA `(.L_x_7634) ;  /* 0x0000000000084947 */ /* 0x000fea0003800000 */
[----:B------:R-:W-:Y:S05]  /*2b20*/  @P0 BRA `(.L_x_7635) ;  /* 0x00000000002c0947 */ /* 0x000fea0003800000 */
[----:B------:R-:W-:Y:S05]  /*2b30*/  BRA `(.L_x_7636) ;  /* 0x0000000000307947 */ /* 0x000fea0003800000 */
.L_x_7634:
[----:B-----5:R-:W-:-:S04]  /*2b40*/  PRMT R5, R103, 0x7632, R5 ;  /* 0x0000763267057816 */ /* 0x020fc80000000005 */
[----:B------:R-:W-:-:S05]  /*2b50*/  SHF.L.U32 R5, R5, 0x10, RZ ;  /* 0x0000001005057819 */ /* 0x000fca00000006ff */
[----:B------:R-:W-:Y:S01]  /*2b60*/  FADD.FTZ R124, R124, R5 ;  /* 0x000000057c7c7221 */ /* 0x000fe20000010000 */
[----:B------:R-:W-:Y:S06]  /*2b70*/  BRA `(.L_x_7635) ;  /* 0x0000000000187947 */ /* 0x000fec0003800000 */
.L_x_7633:
[----:B-----5:R-:W-:Y:S02]  /*2b80*/  PRMT R5, R99, 0x7632, R5 ;  /* 0x0000763263057816 */ /* 0x020fe40000000005 */
[----:B------:R-:W-:Y:S02]  /*2b90*/  @P2 PRMT R6, R103, 0x7632, R6 ;  /* 0x0000763267062816 */ /* 0x000fe40000000006 */
[----:B------:R-:W-:Y:S02]  /*2ba0*/  SHF.L.U32 R5, R5, 0x10, RZ ;  /* 0x0000001005057819 */ /* 0x000fe400000006ff */
[----:B------:R-:W-:-:S03]  /*2bb0*/  @P2 SHF.L.U32 R7, R6, 0x10, RZ ;  /* 0x0000001006072819 */ /* 0x000fc600000006ff */
[----:B------:R-:W-:-:S04]  /*2bc0*/  FADD.FTZ R124, R124, R5 ;  /* 0x000000057c7c7221 */ /* 0x000fc80000010000 */
[----:B------:R-:W-:-:S07]  /*2bd0*/  @P2 FADD.FTZ R124, R124, R7 ;  /* 0x000000077c7c2221 */ /* 0x000fce0000010000 */
.L_x_7635:
[----:B------:R-:W-:-:S04]  /*2be0*/  F2FP.BF16.F32.PACK_AB R5, RZ, R124 ;  /* 0x0000007cff05723e */ /* 0x000fc800000010ff */
[----:B------:R-:W-:-:S07]  /*2bf0*/  PRMT R107, R107, 0x5410, R5 ;  /* 0x000054106b6b7816 */ /* 0x000fce0000000005 */
.L_x_7636:
[----:B------:R-:W0:Y:S01]  /*2c00*/  @P0 LDC.64 R6, c[0x0][0x238] ;  /* 0x00008e00ff060b82 */ /* 0x000e220000000a00 */
[----:B------:R-:W-:-:S04]  /*2c10*/  VIADD R149, R127, 0x80 ;  /* 0x000000807f957836 */ /* 0x000fc80000000000 */
[----:B------:R-:W-:Y:S01]  /*2c20*/  IMAD.WIDE.U32 R8, R149, 0x10, R8 ;  /* 0x0000001095087825 */ /* 0x000fe200078e0008 */
[----:B0-----:R-:W-:Y:S02]  /*2c30*/  @P0 LEA R112, P4, R133, R6, 0x4 ;  /* 0x0000000685700211 */ /* 0x001fe400078820ff */
[----:B------:R-:W-:Y:S02]  /*2c40*/  @P2 LEA R6, P6, R149, UR8, 0x4 ;  /* 0x0000000895062c11 */ /* 0x000fe4000f8c20ff */
[----:B------:R-:W-:Y:S02]  /*2c50*/  @P0 LEA.HI.X R113, R133, R7, RZ, 0x4, P4 ;  /* 0x0000000785710211 */ /* 0x000fe400020f24ff */
[C---:B------:R-:W-:Y:S02]  /*2c60*/  @P1 LEA R110, P4, R149.reuse, UR10, 0x4 ;  /* 0x0000000a956e1c11 */ /* 0x040fe4000f8820ff */
[C---:B------:R-:W-:Y:S01]  /*2c70*/  @P2 LEA.HI.X R7, R149.reuse, UR9, RZ, 0x4, P6 ;  /* 0x0000000995072c11 */ /* 0x040fe2000b0f24ff */
        /* <DEDUP_REMOVED lines=13> */
.L_x_7638:
[----:B-----5:R-:W-:-:S05]  /*2d50*/  SHF.L.U32 R7, R100, 0x10, RZ ;  /* 0x0000001064077819 */ /* 0x020fca00000006ff */
[----:B------:R-:W-:Y:S01]  /*2d60*/  FADD.FTZ R132, R7, R132 ;  /* 0x0000008407847221 */ /* 0x000fe20000010000 */
[----:B------:R-:W-:Y:S06]  /*2d70*/  BRA `(.L_x_7639) ;  /* 0x0000000000107947 */ /* 0x000fec0003800000 */
.L_x_7637:
[----:B-----5:R-:W-:Y:S02]  /*2d80*/  SHF.L.U32 R7, R96, 0x10, RZ ;  /* 0x0000001060077819 */ /* 0x020fe400000006ff */
[----:B------:R-:W-:-:S03]  /*2d90*/  @P2 SHF.L.U32 R111, R100, 0x10, RZ ;  /* 0x00000010646f2819 */ /* 0x000fc600000006ff */
[----:B------:R-:W-:-:S04]  /*2da0*/  FADD.FTZ R132, R7, R132 ;  /* 0x0000008407847221 */ /* 0x000fc80000010000 */
[----:B------:R-:W-:-:S07]  /*2db0*/  @P2 FADD.FTZ R132, R111, R132 ;  /* 0x000000846f842221 */ /* 0x000fce0000010000 */
.L_x_7639:
[----:B------:R-:W-:-:S04]  /*2dc0*/  F2FP.BF16.F32.PACK_AB R6, RZ, R132 ;  /* 0x00000084ff06723e */ /* 0x000fc800000010ff */
[----:B------:R-:W-:-:S07]  /*2dd0*/  PRMT R104, R6, 0x7610, R104 ;  /* 0x0000761006687816 */ /* 0x000fce0000000068 */
.L_x_7640:
[----:B------:R-:W-:Y:S01]  /*2de0*/  SHF.L.U32 R6, R5, 0x10, RZ ;  /* 0x0000001005067819 */ /* 0x000fe200000006ff */
[----:B------:R-:W-:Y:S06]  /*2df0*/  @P3 BRA `(.L_x_7641) ;  /* 0x0000000000243947 */ /* 0x000fec0003800000 */
[----:B------:R-:W-:-:S04]  /*2e00*/  ISETP.NE.U32.AND P4, PT, RZ, UR8, PT ;  /* 0x00000008ff007c0c */ /* 0x000fc8000bf85070 */
[----:B------:R-:W-:-:S13]  /*2e10*/  ISETP.NE.AND.EX P4, PT, RZ, UR9, PT, P4 ;  /* 0x00000009ff007c0c */ /* 0x000fda000bf85340 */
[----:B------:R-:W-:Y:S05]  /*2e20*/  @P4 BRA `(.L_x_7642) ;  /* 0x0000000000084947 */ /* 0x000fea0003800000 */
[----:B------:R-:W-:Y:S05]  /*2e30*/  @P0 BRA `(.L_x_7643) ;  /* 0x00000000002c0947 */ /* 0x000fea0003800000 */
[----:B------:R-:W-:Y:S05]  /*2e40*/  BRA `(.L_x_7644) ;  /* 0x0000000000307947 */ /* 0x000fea0003800000 */
.L_x_7642:
[----:B-----5:R-:W-:-:S04]  /*2e50*/  PRMT R5, R100, 0x7632, R5 ;  /* 0x0000763264057816 */ /* 0x020fc80000000005 */
[----:B------:R-:W-:-:S05]  /*2e60*/  SHF.L.U32 R5, R5, 0x10, RZ ;  /* 0x0000001005057819 */ /* 0x000fca00000006ff */
[----:B------:R-:W-:Y:S01]  /*2e70*/  FADD.FTZ R6, R6, R5 ;  /* 0x0000000506067221 */ /* 0x000fe20000010000 */
[----:B------:R-:W-:Y:S06]  /*2e80*/  BRA `(.L_x_7643) ;  /* 0x0000000000187947 */ /* 0x000fec0003800000 */
.L_x_7641:
[----:B-----5:R-:W-:Y:S02]  /*2e90*/  PRMT R5, R96, 0x7632, R5 ;  /* 0x0000763260057816 */ /* 0x020fe40000000005 */
[----:B------:R-:W-:Y:S02]  /*2ea0*/  @P2 PRMT R7, R100, 0x7632, R7 ;  /* 0x0000763264072816 */ /* 0x000fe40000000007 */
[----:B------:R-:W-:-:S03]  /*2eb0*/  SHF.L.U32 R5, R5, 0x10, RZ ;  /* 0x0000001005057819 */ /* 0x000fc600000006ff */
[----:B------:R-:W-:Y:S02]  /*2ec0*/  @P2 IMAD.U32 R7, R7, 0x10000, RZ ;  /* 0x0001000007072824 */ /* 0x000fe400078e00ff */
[----:B------:R-:W-:-:S04]  /*2ed0*/  FADD.FTZ R6, R6, R5 ;  /* 0x0000000506067221 */ /* 0x000fc80000010000 */
[----:B------:R-:W-:-:S07]  /*2ee0*/  @P2 FADD.FTZ R6, R6, R7 ;  /* 0x0000000706062221 */ /* 0x000fce0000010000 */
.L_x_7643:
[----:B------:R-:W-:-:S04]  /*2ef0*/  F2FP.BF16.F32.PACK_AB R5, RZ, R6 ;  /* 0x00000006ff05723e */ /* 0x000fc800000010ff */
[----:B------:R-:W-:-:S07]  /*2f00*/  PRMT R104, R104, 0x5410, R5 ;  /* 0x0000541068687816 */ /* 0x000fce0000000005 */
.L_x_7644:
        /* <DEDUP_REMOVED lines=8> */
.L_x_7646:
[----:B-----5:R-:W-:-:S05]  /*2f90*/  SHF.L.U32 R5, R101, 0x10, RZ ;  /* 0x0000001065057819 */ /* 0x020fca00000006ff */
[----:B------:R-:W-:Y:S01]  /*2fa0*/  FADD.FTZ R130, R5, R130 ;  /* 0x0000008205827221 */ /* 0x000fe20000010000 */
[----:B------:R-:W-:Y:S06]  /*2fb0*/  BRA `(.L_x_7647) ;  /* 0x0000000000107947 */ /* 0x000fec0003800000 */
.L_x_7645:
[----:B-----5:R-:W-:Y:S02]  /*2fc0*/  SHF.L.U32 R5, R97, 0x10, RZ ;  /* 0x0000001061057819 */ /* 0x020fe400000006ff */
[----:B------:R-:W-:-:S03]  /*2fd0*/  @P2 SHF.L.U32 R7, R101, 0x10, RZ ;  /* 0x0000001065072819 */ /* 0x000fc600000006ff */
[----:B------:R-:W-:-:S04]  /*2fe0*/  FADD.FTZ R130, R5, R130 ;  /* 0x0000008205827221 */ /* 0x000fc80000010000 */
[----:B------:R-:W-:-:S07]  /*2ff0*/  @P2 FADD.FTZ R130, R7, R130 ;  /* 0x0000008207822221 */ /* 0x000fce0000010000 */
.L_x_7647:
[----:B------:R-:W-:-:S04]  /*3000*/  F2FP.BF16.F32.PACK_AB R5, RZ, R130 ;  /* 0x00000082ff05723e */ /* 0x000fc800000010ff */
[----:B------:R-:W-:-:S07]  /*3010*/  PRMT R105, R5, 0x7610, R105 ;  /* 0x0000761005697816 */ /* 0x000fce0000000069 */
.L_x_7648:
[----:B------:R-:W-:Y:S01]  /*3020*/  SHF.L.U32 R8, R8, 0x10, RZ ;  /* 0x0000001008087819 */ /* 0x000fe200000006ff */
[----:B------:R-:W-:Y:S06]  /*3030*/  @P3 BRA `(.L_x_7649) ;  /* 0x0000000000243947 */ /* 0x000fec0003800000 */
[----:B------:R-:W-:-:S04]  /*3040*/  ISETP.NE.U32.AND P4, PT, RZ, UR8, PT ;  /* 0x00000008ff007c0c */ /* 0x000fc8000bf85070 */
[----:B------:R-:W-:-:S13]  /*3050*/  ISETP.NE.AND.EX P4, PT, RZ, UR9, PT, P4 ;  /* 0x00000009ff007c0c */ /* 0x000fda000bf85340 */
[----:B------:R-:W-:Y:S05]  /*3060*/  @P4 BRA `(.L_x_7650) ;  /* 0x0000000000084947 */ /* 0x000fea0003800000 */
[----:B------:R-:W-:Y:S05]  /*3070*/  @P0 BRA `(.L_x_7651) ;  /* 0x00000000002c0947 */ /* 0x000fea0003800000 */
[----:B------:R-:W-:Y:S05]  /*3080*/  BRA `(.L_x_7652) ;  /* 0x0000000000307947 */ /* 0x000fea0003800000 */
.L_x_7650:
[----:B-----5:R-:W-:-:S04]  /*3090*/  PRMT R5, R101, 0x7632, R5 ;  /* 0x0000763265057816 */ /* 0x020fc80000000005 */
[----:B------:R-:W-:-:S05]  /*30a0*/  SHF.L.U32 R5, R5, 0x10, RZ ;  /* 0x0000001005057819 */ /* 0x000fca00000006ff */
[----:B------:R-:W-:Y:S01]  /*30b0*/  FADD.FTZ R8, R8, R5 ;  /* 0x0000000508087221 */ /* 0x000fe20000010000 */
[----:B------:R-:W-:Y:S06]  /*30c0*/  BRA `(.L_x_7651) ;  /* 0x0000000000187947 */ /* 0x000fec0003800000 */
.L_x_7649:
[----:B-----5:R-:W-:Y:S02]  /*30d0*/  PRMT R5, R97, 0x7632, R5 ;  /* 0x0000763261057816 */ /* 0x020fe40000000005 */
[----:B------:R-:W-:Y:S02]  /*30e0*/  @P2 PRMT R7, R101, 0x7632, R7 ;  /* 0x0000763265072816 */ /* 0x000fe40000000007 */
[----:B------:R-:W-:-:S03]  /*30f0*/  SHF.L.U32 R5, R5, 0x10, RZ ;  /* 0x0000001005057819 */ /* 0x000fc600000006ff */
[----:B------:R-:W-:Y:S02]  /*3100*/  @P2 IMAD.U32 R7, R7, 0x10000, RZ ;  /* 0x0001000007072824 */ /* 0x000fe400078e00ff */
[----:B------:R-:W-:-:S04]  /*3110*/  FADD.FTZ R8, R8, R5 ;  /* 0x0000000508087221 */ /* 0x000fc80000010000 */
[----:B------:R-:W-:-:S07]  /*3120*/  @P2 FADD.FTZ R8, R8, R7 ;  /* 0x0000000708082221 */ /* 0x000fce0000010000 */
.L_x_7651:
[----:B------:R-:W-:-:S04]  /*3130*/  F2FP.BF16.F32.PACK_AB R5, RZ, R8 ;  /* 0x00000008ff05723e */ /* 0x000fc800000010ff */
[----:B------:R-:W-:-:S07]  /*3140*/  PRMT R105, R105, 0x5410, R5 ;  /* 0x0000541069697816 */ /* 0x000fce0000000005 */
.L_x_7652:
        /* <DEDUP_REMOVED lines=8> */
.L_x_7654:
[----:B-----5:R-:W-:-:S05]  /*31d0*/  SHF.L.U32 R5, R102, 0x10, RZ ;  /* 0x0000001066057819 */ /* 0x020fca00000006ff */
[----:B------:R-:W-:Y:S01]  /*31e0*/  FADD.FTZ R128, R5, R128 ;  /* 0x0000008005807221 */ /* 0x000fe20000010000 */
[----:B------:R-:W-:Y:S06]  /*31f0*/  BRA `(.L_x_7655) ;  /* 0x0000000000107947 */ /* 0x000fec0003800000 */
.L_x_7653:
[----:B-----5:R-:W-:Y:S02]  /*3200*/  SHF.L.U32 R5, R98, 0x10, RZ ;  /* 0x0000001062057819 */ /* 0x020fe400000006ff */
[----:B------:R-:W-:-:S03]  /*3210*/  @P2 SHF.L.U32 R7, R102, 0x10, RZ ;  /* 0x0000001066072819 */ /* 0x000fc600000006ff */
[----:B------:R-:W-:-:S04]  /*3220*/  FADD.FTZ R128, R5, R128 ;  /* 0x0000008005807221 */ /* 0x000fc80000010000 */
[----:B------:R-:W-:-:S07]  /*3230*/  @P2 FADD.FTZ R128, R7, R128 ;  /* 0x0000008007802221 */ /* 0x000fce0000010000 */
.L_x_7655:
[----:B------:R-:W-:-:S04]  /*3240*/  F2FP.BF16.F32.PACK_AB R5, RZ, R128 ;  /* 0x00000080ff05723e */ /* 0x000fc800000010ff */
[----:B------:R-:W-:-:S07]  /*3250*/  PRMT R106, R5, 0x7610, R106 ;  /* 0x00007610056a7816 */ /* 0x000fce000000006a */
.L_x_7656:
[----:B------:R-:W-:Y:S01]  /*3260*/  SHF.L.U32 R10, R10, 0x10, RZ ;  /* 0x000000100a0a7819 */ /* 0x000fe200000006ff */
[----:B------:R-:W-:Y:S06]  /*3270*/  @P3 BRA `(.L_x_7657) ;  /* 0x0000000000243947 */ /* 0x000fec0003800000 */
[----:B------:R-:W-:-:S04]  /*3280*/  ISETP.NE.U32.AND P4, PT, RZ, UR8, PT ;  /* 0x00000008ff007c0c */ /* 0x000fc8000bf85070 */
[----:B------:R-:W-:-:S13]  /*3290*/  ISETP.NE.AND.EX P4, PT, RZ, UR9, PT, P4 ;  /* 0x00000009ff007c0c */ /* 0x000fda000bf85340 */
[----:B------:R-:W-:Y:S05]  /*32a0*/  @P4 BRA `(.L_x_7658) ;  /* 0x0000000000084947 */ /* 0x000fea0003800000 */
[----:B------:R-:W-:Y:S05]  /*32b0*/  @P0 BRA `(.L_x_7659) ;  /* 0x00000000002c0947 */ /* 0x000fea0003800000 */
[----:B------:R-:W-:Y:S05]  /*32c0*/  BRA `(.L_x_7660) ;  /* 0x0000000000307947 */ /* 0x000fea0003800000 */
.L_x_7658:
[----:B-----5:R-:W-:-:S04]  /*32d0*/  PRMT R5, R102, 0x7632, R5 ;  /* 0x0000763266057816 */ /* 0x020fc80000000005 */
[----:B------:R-:W-:-:S05]  /*32e0*/  SHF.L.U32 R5, R5, 0x10, RZ ;  /* 0x0000001005057819 */ /* 0x000fca00000006ff */
[----:B------:R-:W-:Y:S01]  /*32f0*/  FADD.FTZ R10, R10, R5 ;  /* 0x000000050a0a7221 */ /* 0x000fe20000010000 */
[----:B------:R-:W-:Y:S06]  /*3300*/  BRA `(.L_x_7659) ;  /* 0x0000000000187947 */ /* 0x000fec0003800000 */
.L_x_7657:
[----:B-----5:R-:W-:Y:S02]  /*3310*/  PRMT R5, R98, 0x7632, R5 ;  /* 0x0000763262057816 */ /* 0x020fe40000000005 */
[----:B------:R-:W-:Y:S02]  /*3320*/  @P2 PRMT R7, R102, 0x7632, R7 ;  /* 0x0000763266072816 */ /* 0x000fe40000000007 */
[----:B------:R-:W-:-:S03]  /*3330*/  SHF.L.U32 R5, R5, 0x10, RZ ;  /* 0x0000001005057819 */ /* 0x000fc600000006ff */
[----:B------:R-:W-:Y:S02]  /*3340*/  @P2 IMAD.U32 R7, R7, 0x10000, RZ ;  /* 0x0001000007072824 */ /* 0x000fe400078e00ff */
[----:B------:R-:W-:-:S04]  /*3350*/  FADD.FTZ R10, R10, R5 ;  /* 0x000000050a0a7221 */ /* 0x000fc80000010000 */
[----:B------:R-:W-:-:S07]  /*3360*/  @P2 FADD.FTZ R10, R10, R7 ;  /* 0x000000070a0a2221 */ /* 0x000fce0000010000 */
.L_x_7659:
[----:B------:R-:W-:-:S04]  /*3370*/  F2FP.BF16.F32.PACK_AB R5, RZ, R10 ;  /* 0x0000000aff05723e */ /* 0x000fc800000010ff */
[----:B------:R-:W-:-:S07]  /*3380*/  PRMT R106, R106, 0x5410, R5 ;  /* 0x000054106a6a7816 */ /* 0x000fce0000000005 */
.L_x_7660:
        /* <DEDUP_REMOVED lines=8> */
.L_x_7662:
[----:B-----5:R-:W-:-:S05]  /*3410*/  SHF.L.U32 R5, R103, 0x10, RZ ;  /* 0x0000001067057819 */ /* 0x020fca00000006ff */
[----:B------:R-:W-:Y:S01]  /*3420*/  FADD.FTZ R126, R5, R126 ;  /* 0x0000007e057e7221 */ /* 0x000fe20000010000 */
[----:B------:R-:W-:Y:S06]  /*3430*/  BRA `(.L_x_7663) ;  /* 0x0000000000107947 */ /* 0x000fec0003800000 */
.L_x_7661:
[----:B-----5:R-:W-:Y:S02]  /*3440*/  SHF.L.U32 R5, R99, 0x10, RZ ;  /* 0x0000001063057819 */ /* 0x020fe400000006ff */
[----:B------:R-:W-:-:S03]  /*3450*/  @P2 SHF.L.U32 R7, R103, 0x10, RZ ;  /* 0x0000001067072819 */ /* 0x000fc600000006ff */
[----:B------:R-:W-:-:S04]  /*3460*/  FADD.FTZ R126, R5, R126 ;  /* 0x0000007e057e7221 */ /* 0x000fc80000010000 */
[----:B------:R-:W-:-:S07]  /*3470*/  @P2 FADD.FTZ R126, R7, R126 ;  /* 0x0000007e077e2221 */ /* 0x000fce0000010000 */
.L_x_7663:
[----:B------:R-:W-:-:S04]  /*3480*/  F2FP.BF16.F32.PACK_AB R5, RZ, R126 ;  /* 0x0000007eff05723e */ /* 0x000fc800000010ff */
[----:B------:R-:W-:-:S07]  /*3490*/  PRMT R107, R5, 0x7610, R107 ;  /* 0x00007610056b7816 */ /* 0x000fce000000006b */
.L_x_7664:
[----:B------:R-:W-:Y:S01]  /*34a0*/  SHF.L.U32 R12, R11, 0x10, RZ ;  /* 0x000000100b0c7819 */ /* 0x000fe200000006ff */
[----:B------:R-:W-:Y:S06]  /*34b0*/  @P3 BRA `(.L_x_7665) ;  /* 0x0000000000243947 */ /* 0x000fec0003800000 */
[----:B------:R-:W-:-:S04]  /*34c0*/  ISETP.NE.U32.AND P2, PT, RZ, UR8, PT ;  /* 0x00000008ff007c0c */ /* 0x000fc8000bf45070 */
[----:B------:R-:W-:-:S13]  /*34d0*/  ISETP.NE.AND.EX P2, PT, RZ, UR9, PT, P2 ;  /* 0x00000009ff007c0c */ /* 0x000fda000bf45320 */
[----:B------:R-:W-:Y:S05]  /*34e0*/  @P2 BRA `(.L_x_7666) ;  /* 0x0000000000082947 */ /* 0x000fea0003800000 */
[----:B------:R-:W-:Y:S05]  /*34f0*/  @P0 BRA `(.L_x_7667) ;  /* 0x00000000002c0947 */ /* 0x000fea0003800000 */
[----:B------:R-:W-:Y:S05]  /*3500*/  BRA `(.L_x_7668) ;  /* 0x0000000000307947 */ /* 0x000fea0003800000 */
.L_x_7666:
[----:B-----5:R-:W-:-:S04]  /*3510*/  PRMT R5, R103, 0x7632, R5 ;  /* 0x0000763267057816 */ /* 0x020fc80000000005 */
[----:B------:R-:W-:-:S05]  /*3520*/  SHF.L.U32 R5, R5, 0x10, RZ ;  /* 0x0000001005057819 */ /* 0x000fca00000006ff */
[----:B------:R-:W-:Y:S01]  /*3530*/  FADD.FTZ R12, R12, R5 ;  /* 0x000000050c0c7221 */ /* 0x000fe20000010000 */
[----:B------:R-:W-:Y:S06]  /*3540*/  BRA `(.L_x_7667) ;  /* 0x0000000000187947 */ /* 0x000fec0003800000 */
.L_x_7665:
[----:B-----5:R-:W-:Y:S02]  /*3550*/  PRMT R5, R99, 0x7632, R5 ;  /* 0x0000763263057816 */ /* 0x020fe40000000005 */
[----:B------:R-:W-:Y:S02]  /*3560*/  @P2 PRMT R7, R103, 0x7632, R7 ;  /* 0x0000763267072816 */ /* 0x000fe40000000007 */
[----:B------:R-:W-:-:S03]  /*3570*/  SHF.L.U32 R5, R5, 0x10, RZ ;  /* 0x0000001005057819 */ /* 0x000fc600000006ff */
[----:B------:R-:W-:Y:S02]  /*3580*/  @P2 IMAD.U32 R7, R7, 0x10000, RZ ;  /* 0x0001000007072824 */ /* 0x000fe400078e00ff */
[----:B------:R-:W-:-:S04]  /*3590*/  FADD.FTZ R12, R12, R5 ;  /* 0x000000050c0c7221 */ /* 0x000fc80000010000 */
[----:B------:R-:W-:-:S07]  /*35a0*/  @P2 FADD.FTZ R12, R12, R7 ;  /* 0x000000070c0c2221 */ /* 0x000fce0000010000 */
.L_x_7667:
[----:B------:R-:W-:-:S04]  /*35b0*/  F2FP.BF16.F32.PACK_AB R5, RZ, R12 ;  /* 0x0000000cff05723e */ /* 0x000fc800000010ff */
[----:B------:R-:W-:-:S07]  /*35c0*/  PRMT R107, R107, 0x5410, R5 ;  /* 0x000054106b6b7816 */ /* 0x000fce0000000005 */
.L_x_7668:
        /* <DEDUP_REMOVED lines=147> */
.L_x_7682:
[----:B------:R-:W-:Y:S01]  /*3f00*/  FMUL.FTZ R5, R9, R9 ;  /* 0x0000000909057220 */ /* 0x000fe20000410000 */
[----:B-1----:R-:W-:Y:S01]  /*3f10*/  FADD.FTZ R112, R111, R113 ;  /* 0x000000716f707221 */ /* 0x002fe20000010000 */
[----:B------:R-:W-:-:S03]  /*3f20*/  FSEL R11, R9, RZ, !P5 ;  /* 0x000000ff090b7208 */ /* 0x000fc60006800000 */
[----:B------:R-:W-:Y:S01]  /*3f30*/  FSEL R110, R5, RZ, P5 ;  /* 0x000000ff056e7208 */ /* 0x000fe20002800000 */
[----:B------:R-:W-:Y:S01]  /*3f40*/  FFMA.FTZ R151, R112, R7, UR7 ;  /* 0x0000000770977e23 */ /* 0x000fe20008010007 */
[C---:B------:R-:W-:Y:S01]  /*3f50*/  FADD.FTZ R137, -R11.reuse, R134 ;  /* 0x000000860b897221 */ /* 0x040fe20000010100 */
[----:B------:R-:W1:Y:S01]  /*3f60*/  @!P2 LDC.64 R112, c[0x0][0x250] ;  /* 0x00009400ff70ab82 */ /* 0x000e620000000a00 */
[----:B------:R-:W-:Y:S01]  /*3f70*/  FADD.FTZ R160, -R11, R160 ;  /* 0x000000a00ba07221 */ /* 0x000fe20000010100 */
[----:B------:R-:W-:Y:S01]  /*3f80*/  FADD.FTZ R151, R151, R110 ;  /* 0x0000006e97977221 */ /* 0x000fe20000010000 */
[C---:B------:R-:W-:Y:S01]  /*3f90*/  FADD.FTZ R116, -R11.reuse, R116 ;  /* 0x000000740b747221 */ /* 0x040fe20000010100 */
[C---:B------:R-:W-:Y:S01]  /*3fa0*/  FADD.FTZ R143, -R11.reuse, R143 ;  /* 0x0000008f0b8f7221 */ /* 0x040fe20000010100 */
[C---:B------:R-:W-:Y:S01]  /*3fb0*/  FADD.FTZ R142, -R11.reuse, R142 ;  /* 0x0000008e0b8e7221 */ /* 0x040fe20000010100 */
[C---:B------:R-:W-:Y:S01]  /*3fc0*/  FADD.FTZ R162, -R11.reuse, R162 ;  /* 0x000000a20ba27221 */ /* 0x040fe20000010100 */
[C---:B------:R-:W-:Y:S01]  /*3fd0*/  FADD.FTZ R14, -R11.reuse, R14 ;  /* 0x0000000e0b0e7221 */ /* 0x040fe20000010100 */
[----:B0-----:R-:W0:Y:S01]  /*3fe0*/  @!P2 LDC.64 R110, c[0x0][0x258] ;  /* 0x00009600ff6eab82 */ /* 0x001e220000000a00 */
[----:B------:R-:W2:Y:S01]  /*3ff0*/  MUFU.RSQ R151, R151 ;  /* 0x0000009700977308 */ /* 0x000ea20000001400 */
[C---:B------:R-:W-:Y:S01]  /*4000*/  FADD.FTZ R7, -R11.reuse, R15 ;  /* 0x0000000f0b077221 */ /* 0x040fe20000010100 */
[C---:B------:R-:W-:Y:S01]  /*4010*/  FADD.FTZ R5, -R11.reuse, R13 ;  /* 0x0000000d0b057221 */ /* 0x040fe20000010100 */
[C---:B------:R-:W-:Y:S01]  /*4020*/  FADD.FTZ R109, -R11.reuse, R109 ;  /* 0x0000006d0b6d7221 */ /* 0x040fe20000010100 */
[C---:B------:R-:W-:Y:S01]  /*4030*/  FADD.FTZ R114, -R11.reuse, R114 ;  /* 0x000000720b727221 */ /* 0x040fe20000010100 */
[C---:B------:R-:W-:Y:S01]  /*4040*/  FADD.FTZ R115, -R11.reuse, R115 ;  /* 0x000000730b737221 */ /* 0x040fe20000010100 */
[C---:B------:R-:W-:Y:S01]  /*4050*/  FADD.FTZ R140, -R11.reuse, R140 ;  /* 0x0000008c0b8c7221 */ /* 0x040fe20000010100 */
[----:B------:R-:W3:Y:S01]  /*4060*/  LDC.64 R134, c[0x0][0x2b8] ;  /* 0x0000ae00ff867b82 */ /* 0x000ee20000000a00 */
[C---:B------:R-:W-:Y:S01]  /*4070*/  FADD.FTZ R136, -R11.reuse, R136 ;  /* 0x000000880b887221 */ /* 0x040fe20000010100 */
[C---:B------:R-:W-:Y:S01]  /*4080*/  FADD.FTZ R150, -R11.reuse, R150 ;  /* 0x000000960b967221 */ /* 0x040fe20000010100 */
[C---:B------:R-:W-:Y:S01]  /*4090*/  FADD.FTZ R148, -R11.reuse, R148 ;  /* 0x000000940b947221 */ /* 0x040fe20000010100 */
[C---:B------:R-:W-:Y:S01]  /*40a0*/  FADD.FTZ R122, -R11.reuse, R122 ;  /* 0x0000007a0b7a7221 */ /* 0x040fe20000010100 */
[C---:B------:R-:W-:Y:S01]  /*40b0*/  FADD.FTZ R124, -R11.reuse, R124 ;  /* 0x0000007c0b7c7221 */ /* 0x040fe20000010100 */
[C---:B------:R-:W-:Y:S01]  /*40c0*/  FADD.FTZ R108, -R11.reuse, R108 ;  /* 0x0000006c0b6c7221 */ /* 0x040fe20000010100 */
[----:B------:R-:W-:Y:S01]  /*40d0*/  FADD.FTZ R145, -R11, R145 ;  /* 0x000000910b917221 */ /* 0x000fe20000010100 */
[----:B-1----:R-:W-:-:S04]  /*40e0*/  @!P2 IMAD.WIDE R112, R2, 0x4, R112 ;  /* 0x000000040270a825 */ /* 0x002fc800078e0270 */
[----:B------:R-:W-:Y:S01]  /*40f0*/  FADD.FTZ R144, -R11, R144 ;  /* 0x000000900b907221 */ /* 0x000fe20000010100 */
[C---:B--2---:R-:W-:Y:S01]  /*4100*/  FMUL.FTZ R117, R151.reuse, R160 ;  /* 0x000000a097757220 */ /* 0x044fe20000410000 */
[C---:B------:R-:W-:Y:S01]  /*4110*/  FMUL.FTZ R116, R151.reuse, R116 ;  /* 0x0000007497747220 */ /* 0x040fe20000410000 */
[C---:B------:R-:W-:Y:S01]  /*4120*/  FMUL.FTZ R143, R151.reuse, R143 ;  /* 0x0000008f978f7220 */ /* 0x040fe20000410000 */
[C---:B------:R-:W-:Y:S01]  /*4130*/  FMUL.FTZ R142, R151.reuse, R142 ;  /* 0x0000008e978e7220 */ /* 0x040fe20000410000 */
[C---:B------:R-:W-:Y:S01]  /*4140*/  FMUL.FTZ R15, R151.reuse, R162 ;  /* 0x000000a2970f7220 */ /* 0x040fe20000410000 */
[----:B------:R-:W-:Y:S01]  /*4150*/  FMUL.FTZ R14, R151, R14 ;  /* 0x0000000e970e7220 */ /* 0x000fe20000410000 */
[----:B0-----:R-:W-:Y:S01]  /*4160*/  @!P2 IMAD.WIDE R110, R2, 0x4, R110 ;  /* 0x00000004026ea825 */ /* 0x001fe200078e026e */
[----:B------:R0:W-:Y:S03]  /*4170*/  @!P2 STG.E desc[UR4][R112.64], R9 ;  /* 0x000000097000a986 */ /* 0x0001e6000c101904 */
[----:B------:R-:W-:Y:S01]  /*4180*/  FFMA.FTZ R117, R74, R117, R34 ;  /* 0x000000754a757223 */ /* 0x000fe20000010022 */
[----:B------:R-:W-:Y:S01]  /*4190*/  FFMA.FTZ R116, R75, R116, R35 ;  /* 0x000000744b747223 */ /* 0x000fe20000010023 */
[----:B------:R-:W-:Y:S01]  /*41a0*/  FFMA.FTZ R143, R60, R143, R20 ;  /* 0x0000008f3c8f7223 */ /* 0x000fe20000010014 */
[----:B------:R1:W-:Y:S01]  /*41b0*/  @!P2 STG.E desc[UR4][R110.64], R151 ;  /* 0x000000976e00a986 */ /* 0x0003e2000c101904 */
[----:B------:R-:W-:Y:S01]  /*41c0*/  FFMA.FTZ R15, R72, R15, R32 ;  /* 0x0000000f480f7223 */ /* 0x000fe20000010020 */
[----:B------:R-:W-:Y:S01]  /*41d0*/  FFMA.FTZ R14, R73, R14, R33 ;  /* 0x0000000e490e7223 */ /* 0x000fe20000010021 */
[C---:B------:R-:W-:Y:S01]  /*41e0*/  FMUL.FTZ R109, R151.reuse, R109 ;  /* 0x0000006d976d7220 */ /* 0x040fe20000410000 */
[C---:B------:R-:W-:Y:S01]  /*41f0*/  FMUL.FTZ R114, R151.reuse, R114 ;  /* 0x0000007297727220 */ /* 0x040fe20000410000 */
[C---:B------:R-:W-:Y:S01]  /*4200*/  FMUL.FTZ R115, R151.reuse, R115 ;  /* 0x0000007397737220 */ /* 0x040fe20000410000 */
[C---:B------:R-:W-:Y:S01]  /*4210*/  FMUL.FTZ R140, R151.reuse, R140 ;  /* 0x0000008c978c7220 */ /* 0x040fe20000410000 */
[C---:B------:R-:W-:Y:S01]  /*4220*/  FMUL.FTZ R137, R151.reuse, R137 ;  /* 0x0000008997897220 */ /* 0x040fe20000410000 */
[C---:B0-----:R-:W-:Y:S01]  /*4230*/  FMUL.FTZ R112, R151.reuse, R5 ;  /* 0x0000000597707220 */ /* 0x041fe20000410000 */
[----:B------:R-:W-:Y:S01]  /*4240*/  F2FP.BF16.F32.PACK_AB R117, R116, R117 ;  /* 0x000000757475723e */ /* 0x000fe200000010ff */
[----:B------:R-:W-:Y:S01]  /*4250*/  FMUL.FTZ R136, R151, R136 ;  /* 0x0000008897887220 */ /* 0x000fe20000410000 */
[----:B------:R-:W-:Y:S01]  /*4260*/  F2FP.BF16.F32.PACK_AB R116, R14, R15 ;  /* 0x0000000f0e74723e */ /* 0x000fe200000010ff */
[----:B-1----:R-:W-:Y:S01]  /*4270*/  FFMA.FTZ R110, R61, R142, R21 ;  /* 0x0000008e3d6e7223 */ /* 0x002fe20000010015 */
[C---:B------:R-:W-:Y:S01]  /*4280*/  FMUL.FTZ R123, R151.reuse, R150 ;  /* 0x00000096977b7220 */ /* 0x040fe20000410000 */
[----:B------:R-:W-:Y:S01]  /*4290*/  FMUL.FTZ R125, R151, R148 ;  /* 0x00000094977d7220 */ /* 0x000fe20000410000 */
[----:B------:R-:W0:Y:S01]  /*42a0*/  LDC.64 R14, c[0x0][0x210] ;  /* 0x00008400ff0e7b82 */ /* 0x000e220000000a00 */
[----:B------:R-:W-:Y:S01]  /*42b0*/  FADD.FTZ R119, -R11, R119 ;  /* 0x000000770b777221 */ /* 0x000fe20000010100 */
[----:B------:R-:W-:Y:S01]  /*42c0*/  F2FP.BF16.F32.PACK_AB R110, R110, R143 ;  /* 0x0000008f6e6e723e */ /* 0x000fe200000010ff */
[----:B------:R-:W-:Y:S01]  /*42d0*/  FFMA.FTZ R143, R65, R112, R25 ;  /* 0x00000070418f7223 */ /* 0x000fe20000010019 */
[----:B------:R-:W-:Y:S01]  /*42e0*/  FFMA.FTZ R148, R56, R109, R16 ;  /* 0x0000006d38947223 */ /* 0x000fe20000010010 */
[----:B------:R-:W-:Y:S01]  /*42f0*/  FFMA.FTZ R112, R67, R114, R27 ;  /* 0x0000007243707223 */ /* 0x000fe2000001001b */
[C---:B------:R-:W-:Y:S01]  /*4300*/  FADD.FTZ R118, -R11.reuse, R118 ;  /* 0x000000760b767221 */ /* 0x040fe20000010100 */
[C---:B------:R-:W-:Y:S01]  /*4310*/  FADD.FTZ R164, -R11.reuse, R164 ;  /* 0x000000a40ba47221 */ /* 0x040fe20000010100 */
[C---:B------:R-:W-:Y:S01]  /*4320*/  FADD.FTZ R146, -R11.reuse, R146 ;  /* 0x000000920b927221 */ /* 0x040fe20000010100 */
[C---:B------:R-:W-:Y:S01]  /*4330*/  FADD.FTZ R132, -R11.reuse, R132 ;  /* 0x000000840b847221 */ /* 0x040fe20000010100 */
[C---:B------:R-:W-:Y:S01]  /*4340*/  FADD.FTZ R130, -R11.reuse, R130 ;  /* 0x000000820b827221 */ /* 0x040fe20000010100 */
[C---:B------:R-:W-:Y:S01]  /*4350*/  FADD.FTZ R128, -R11.reuse, R128 ;  /* 0x000000800b807221 */ /* 0x040fe20000010100 */
[----:B------:R-:W-:Y:S01]  /*4360*/  FADD.FTZ R126, -R11, R126 ;  /* 0x0000007e0b7e7221 */ /* 0x000fe20000010100 */
[C---:B------:R-:W-:Y:S01]  /*4370*/  FMUL.FTZ R122, R151.reuse, R122 ;  /* 0x0000007a977a7220 */ /* 0x040fe20000410000 */
[----:B------:R-:W-:Y:S01]  /*4380*/  FMUL.FTZ R124, R151, R124 ;  /* 0x0000007c977c7220 */ /* 0x000fe20000410000 */
[----:B------:R-:W-:Y:S01]  /*4390*/  FFMA.FTZ R109, R58, R115, R18 ;  /* 0x000000733a6d7223 */ /* 0x000fe20000010012 */
[----:B------:R-:W-:Y:S01]  /*43a0*/  FFMA.FTZ R140, R59, R140, R19 ;  /* 0x0000008c3b8c7223 */ /* 0x000fe20000010013 */
[----:B------:R-:W-:Y:S01]  /*43b0*/  FFMA.FTZ R114, R68, R137, R28 ;  /* 0x0000008944727223 */ /* 0x000fe2000001001c */
[C---:B------:R-:W-:Y:S01]  /*43c0*/  FADD.FTZ R158, -R11.reuse, R158 ;  /* 0x0000009e0b9e7221 */ /* 0x040fe20000010100 */
[C---:B------:R-:W-:Y:S01]  /*43d0*/  FADD.FTZ R156, -R11.reuse, R156 ;  /* 0x0000009c0b9c7221 */ /* 0x040fe20000010100 */
[C---:B------:R-:W-:Y:S01]  /*43e0*/  FADD.FTZ R138, -R11.reuse, R138 ;  /* 0x0000008a0b8a7221 */ /* 0x040fe20000010100 */
[C---:B------:R-:W-:Y:S01]  /*43f0*/  FADD.FTZ R152, -R11.reuse, R152 ;  /* 0x000000980b987221 */ /* 0x040fe20000010100 */
[----:B------:R-:W-:Y:S01]  /*4400*/  FADD.FTZ R120, -R11, R120 ;  /* 0x000000780b787221 */ /* 0x000fe20000010100 */
[----:B------:R-:W-:Y:S01]  /*4410*/  FFMA.FTZ R137, R77, R136, R37 ;  /* 0x000000884d897223 */ /* 0x000fe20000010025 */
[C---:B------:R-:W-:Y:S01]  /*4420*/  FADD.FTZ R154, -R11.reuse, R154 ;  /* 0x0000009a0b9a7221 */ /* 0x040fe20000010100 */
[----:B------:R-:W-:Y:S01]  /*4430*/  FADD.FTZ R4, -R11, R4 ;  /* 0x000000040b047221 */ /* 0x000fe20000010100 */
[----:B------:R-:W-:Y:S01]  /*4440*/  FMUL.FTZ R113, R151, R7 ;  /* 0x0000000797717220 */ /* 0x000fe20000410000 */
[----:B------:R-:W-:Y:S01]  /*4450*/  FFMA.FTZ R136, R84, R123, R44 ;  /* 0x0000007b54887223 */ /* 0x000fe2000001002c */
[C---:B------:R-:W-:Y:S01]  /*4460*/  FADD.FTZ R6, -R11.reuse, R6 ;  /* 0x000000060b067221 */ /* 0x040fe20000010100 */
[C---:B------:R-:W-:Y:S01]  /*4470*/  FADD.FTZ R8, -R11.reuse, R8 ;  /* 0x000000080b087221 */ /* 0x040fe20000010100 */
[C---:B------:R-:W-:Y:S01]  /*4480*/  FADD.FTZ R10, -R11.reuse, R10 ;  /* 0x0000000a0b0a7221 */ /* 0x040fe20000010100 */
[----:B------:R-:W-:Y:S01]  /*4490*/  FADD.FTZ R12, -R11, R12 ;  /* 0x0000000c0b0c7221 */ /* 0x000fe20000010100 */
[C---:B------:R-:W-:Y:S01]  /*44a0*/  FMUL.FTZ R108, R151.reuse, R108 ;  /* 0x0000006c976c7220 */ /* 0x040fe20000410000 */
[C---:B------:R-:W-:Y:S01]  /*44b0*/  FMUL.FTZ R145, R151.reuse, R145 ;  /* 0x0000009197917220 */ /* 0x040fe20000410000 */
        /* <DEDUP_REMOVED lines=12> */
[C---:B------:R-:W-:Y:S01]  /*4580*/  FMUL.FTZ R139, R151.reuse, R158 ;  /* 0x0000009e978b7220 */ /* 0x040fe20000410000 */
[C---:B------:R-:W-:Y:S01]  /*4590*/  FMUL.FTZ R141, R151.reuse, R156 ;  /* 0x0000009c978d7220 */ /* 0x040fe20000410000 */
[C---:B------:R-:W-:Y:S01]  /*45a0*/  FMUL.FTZ R138, R151.reuse, R138 ;  /* 0x0000008a978a7220 */ /* 0x040fe20000410000 */
[C---:B------:R-:W-:Y:S01]  /*45b0*/  FMUL.FTZ R121, R151.reuse, R152 ;  /* 0x0000009897797220 */ /* 0x040fe20000410000 */
[----:B------:R-:W-:Y:S01]  /*45c0*/  FMUL.FTZ R120, R151, R120 ;  /* 0x0000007897787220 */ /* 0x000fe20000410000 */
[----:B---3--:R-:W-:Y:S01]  /*45d0*/  IMAD.WIDE.U32 R126, R127, 0x10, R134 ;  /* 0x000000107f7e7825 */ /* 0x008fe200078e0086 */
[----:B------:R-:W-:-:S03]  /*45e0*/  F2FP.BF16.F32.PACK_AB R109, R140, R109 ;  /* 0x0000006d8c6d723e */ /* 0x000fc600000010ff */
[C---:B------:R-:W-:Y:S01]  /*45f0*/  FMUL.FTZ R5, R151.reuse, R154 ;  /* 0x0000009a97057220 */ /* 0x040fe20000410000 */
[----:B------:R-:W-:Y:S01]  /*4600*/  FMUL.FTZ R4, R151, R4 ;  /* 0x0000000497047220 */ /* 0x000fe20000410000 */
[----:B------:R-:W-:-:S04]  /*4610*/  IMAD.WIDE.U32 R128, R129, 0x10, R134 ;  /* 0x0000001081807825 */ /* 0x000fc800078e0086 */
[----:B------:R-:W-:Y:S01]  /*4620*/  FFMA.FTZ R140, R64, R113, R24 ;  /* 0x00000071408c7223 */ /* 0x000fe20000010018 */
[C---:B------:R-:W-:Y:S01]  /*4630*/  FMUL.FTZ R6, R151.reuse, R6 ;  /* 0x0000000697067220 */ /* 0x040fe20000410000 */
[----:B------:R-:W-:Y:S01]  /*4640*/  FMUL.FTZ R8, R151, R8 ;  /* 0x0000000897087220 */ /* 0x000fe20000410000 */
[----:B------:R-:W-:-:S04]  /*4650*/  IMAD.WIDE.U32 R130, R131, 0x10, R134 ;  /* 0x0000001083827825 */ /* 0x000fc800078e0086 */
[C---:B------:R-:W-:Y:S01]  /*4660*/  FMUL.FTZ R10, R151.reuse, R10 ;  /* 0x0000000a970a7220 */ /* 0x040fe20000410000 */
[----:B------:R-:W-:Y:S01]  /*4670*/  FMUL.FTZ R12, R151, R12 ;  /* 0x0000000c970c7220 */ /* 0x000fe20000410000 */
[----:B------:R-:W-:Y:S01]  /*4680*/  FFMA.FTZ R145, R62, R145, R22 ;  /* 0x000000913e917223 */ /* 0x000fe20000010016 */
[----:B------:R-:W-:-:S04]  /*4690*/  IMAD.WIDE.U32 R132, R133, 0x10, R134 ;  /* 0x0000001085847825 */ /* 0x000fc800078e0086 */
[----:B------:R-:W-:Y:S01]  /*46a0*/  FFMA.FTZ R144, R63, R144, R23 ;  /* 0x000000903f907223 */ /* 0x000fe20000010017 */
[----:B------:R-:W-:Y:S01]  /*46b0*/  FFMA.FTZ R113, R66, R119, R26 ;  /* 0x0000007742717223 */ /* 0x000fe2000001001a */
[----:B------:R-:W-:Y:S01]  /*46c0*/  FFMA.FTZ R115, R70, R147, R30 ;  /* 0x0000009346737223 */ /* 0x000fe2000001001e */
[----:B------:R-:W-:-:S04]  /*46d0*/  IMAD.WIDE.U32 R134, R149, 0x10, R134 ;  /* 0x0000001095867825 */ /* 0x000fc800078e0086 */
        /* <DEDUP_REMOVED lines=20> */
[----:B------:R-:W-:-:S02]  /*4820*/  F2FP.BF16.F32.PACK_AB R111, R144, R145 ;  /* 0x00000091906f723e */ /* 0x000fc400000010ff */
[----:B------:R-:W-:Y:S02]  /*4830*/  F2FP.BF16.F32.PACK_AB R108, R149, R148 ;  /* 0x00000094956c723e */ /* 0x000fe400000010ff */
[----:B------:R-:W-:Y:S02]  /*4840*/  F2FP.BF16.F32.PACK_AB R113, R112, R113 ;  /* 0x000000717071723e */ /* 0x000fe400000010ff */
[----:B------:R-:W-:Y:S01]  /*4850*/  F2FP.BF16.F32.PACK_AB R115, R146, R115 ;  /* 0x000000739273723e */ /* 0x000fe200000010ff */
[----:B------:R2:W-:Y:S01]  /*4860*/  STG.E.128 desc[UR4][R126.64], R108 ;  /* 0x0000006c7e007986 */ /* 0x0005e2000c101d04 */
[----:B------:R-:W-:Y:S02]  /*4870*/  F2FP.BF16.F32.PACK_AB R114, R119, R114 ;  /* 0x000000727772723e */ /* 0x000fe400000010ff */
[----:B------:R-:W-:Y:S02]  /*4880*/  F2FP.BF16.F32.PACK_AB R112, R143, R140 ;  /* 0x0000008c8f70723e */ /* 0x000fe400000010ff */
[----:B------:R-:W-:-:S02]  /*4890*/  F2FP.BF16.F32.PACK_AB R119, R138, R141 ;  /* 0x0000008d8a77723e */ /* 0x000fc400000010ff */
[----:B------:R-:W-:Y:S01]  /*48a0*/  F2FP.BF16.F32.PACK_AB R118, R137, R118 ;  /* 0x000000768976723e */ /* 0x000fe200000010ff */
[----:B------:R2:W-:Y:S01]  /*48b0*/  STG.E.128 desc[UR4][R128.64], R112 ;  /* 0x0000007080007986 */ /* 0x0005e2000c101d04 */
[----:B------:R-:W-:Y:S02]  /*48c0*/  F2FP.BF16.F32.PACK_AB R121, R120, R121 ;  /* 0x000000797879723e */ /* 0x000fe400000010ff */
[----:B------:R-:W-:Y:S01]  /*48d0*/  F2FP.BF16.F32.PACK_AB R120, R4, R5 ;  /* 0x000000050478723e */ /* 0x000fe200000010ff */
[----:B------:R2:W-:Y:S01]  /*48e0*/  STG.E.128 desc[UR4][R130.64], R116 ;  /* 0x0000007482007986 */ /* 0x0005e2000c101d04 */
[----:B------:R-:W-:Y:S02]  /*48f0*/  F2FP.BF16.F32.PACK_AB R7, R12, R7 ;  /* 0x000000070c07723e */ /* 0x000fe400000010ff */
[----:B------:R-:W-:Y:S01]  /*4900*/  F2FP.BF16.F32.PACK_AB R6, R10, R11 ;  /* 0x0000000b0a06723e */ /* 0x000fe200000010ff */
[----:B------:R2:W-:Y:S01]  /*4910*/  STG.E.128 desc[UR4][R132.64], R120 ;  /* 0x0000007884007986 */ /* 0x0005e2000c101d04 */
[----:B------:R-:W-:-:S02]  /*4920*/  F2FP.BF16.F32.PACK_AB R5, R8, R125 ;  /* 0x0000007d0805723e */ /* 0x000fc400000010ff */
[----:B------:R-:W-:Y:S02]  /*4930*/  F2FP.BF16.F32.PACK_AB R4, R9, R124 ;  /* 0x0000007c0904723e */ /* 0x000fe400000010ff */
[----:B0-----:R-:W-:-:S03]  /*4940*/  LEA R2, R14, R2, 0x2 ;  /* 0x000000020e027211 */ /* 0x001fc600078e10ff */
[----:B------:R2:W-:Y:S01]  /*4950*/  STG.E.128 desc[UR4][R134.64], R4 ;  /* 0x0000000486007986 */ /* 0x0005e2000c101d04 */
[----:B------:R-:W-:-:S13]  /*4960*/  ISETP.GE.AND P2, PT, R2, R15, PT ;  /* 0x0000000f0200720c */ /* 0x000fda0003f46270 */
[----:B------:R-:W-:Y:S05]  /*4970*/  @!P2 BRA `(.L_x_7670) ;  /* 0xffffffb800c0a947 */ /* 0x000fea000383ffff */
[----:B------:R-:W-:Y:S05]  /*4980*/  EXIT ;  /* 0x000000000000794d */ /* 0x000fea0003800000 */
.L_x_7669:
        /* <DEDUP_REMOVED lines=8> */
.L_x_7672:
[----:B------:R-:W-:Y:S05]  /*4a10*/  BSYNC B0 ;  /* 0x0000000000007941 */ /* 0x000fea0003800000 */
.L_x_7671:
[----:B------:R-:W-:Y:S01]  /*4a20*/  MOV R110, R113 ;  /* 0x00000071006e7202 */ /* 0x000fe20000000f00 */
[----:B------:R-:W-:Y:S01]  /*4a30*/  HFMA2.MMA R125, -RZ, RZ, 0, 1.847743988037109375e-06 ;  /* 0x0000001fff7d7435 */ /* 0x000fe200000001ff */
[----:B------:R-:W-:Y:S01]  /*4a40*/  IMAD.MOV.U32 R123, RZ, RZ, 0x2 ;  /* 0x00000002ff7b7424 */ /* 0x000fe200078e00ff */
[----:B------:R-:W-:Y:S02]  /*4a50*/  MOV R117, 0xffffffff ;  /* 0xffffffff00757802 */ /* 0x000fe40000000f00 */
[----:B------:R-:W-:-:S05]  /*4a60*/  FADD.FTZ R110, R5, R110 ;  /* 0x0000006e056e7221 */ /* 0x000fca0000010000 */
[----:B------:R-:W-:-:S07]  /*4a70*/  MOV R121, R110 ;  /* 0x0000006e00797202 */ /* 0x000fce0000000f00 */
[----:B------:R-:W-:Y:S05]  /*4a80*/  WARPSYNC.COLLECTIVE R117, `(.L_x_7673) ;  /* 0x0000000075087348 */ /* 0x000fea0003c00000 */
[----:B------:R0:W1:Y:S02]  /*4a90*/  SHFL.BFLY P3, R113, R121, R123, R125 ;  /* 0x0c00007b79717389 */ /* 0x000064000006007d */
[----:B01----:R-:W-:Y:S01]  /*4aa0*/  ENDCOLLECTIVE ;  /* 0x000000000000791b */ /* 0x003fe20003800000 */
.L_x_7673:
[----:B------:R-:W-:Y:S01]  /*4ab0*/  HFMA2.MMA R123, -RZ, RZ, 0, 2.384185791015625e-07 ;  /* 0x00000004ff7b7435 */ /* 0x000fe200000001ff */
[----:B------:R-:W-:-:S05]  /*4ac0*/  MOV R7, R113 ;  /* 0x0000007100077202 */ /* 0x000fca0000000f00 */
[----:B------:R-:W-:-:S05]  /*4ad0*/  FADD.FTZ R11, R110, R7 ;  /* 0x000000076e0b7221 */ /* 0x000fca0000010000 */
[----:B------:R-:W-:-:S07]  /*4ae0*/  MOV R121, R11 ;  /* 0x0000000b00797202 */ /* 0x000fce0000000f00 */
[----:B------:R-:W-:Y:S05]  /*4af0*/  WARPSYNC.COLLECTIVE R117, `(.L_x_7674) ;  /* 0x0000000075087348 */ /* 0x000fea0003c00000 */
[----:B------:R0:W1:Y:S02]  /*4b00*/  SHFL.BFLY P3, R113, R121, R123, R125 ;  /* 0x0c00007b79717389 */ /* 0x000064000006007d */
[----:B01----:R-:W-:Y:S01]  /*4b10*/  ENDCOLLECTIVE ;  /* 0x000000000000791b */ /* 0x003fe20003800000 */
.L_x_7674:
[----:B------:R-:W-:Y:S01]  /*4b20*/  HFMA2.MMA R123, -RZ, RZ, 0, 4.76837158203125e-07 ;  /* 0x00000008ff7b7435 */ /* 0x000fe200000001ff */
[----:B------:R-:W-:-:S05]  /*4b30*/  MOV R112, R113 ;  /* 0x0000007100707202 */ /* 0x000fca0000000f00 */
[----:B------:R-:W-:-:S05]  /*4b40*/  FADD.FTZ R112, R11, R112 ;  /* 0x000000700b707221 */ /* 0x000fca0000010000 */
[----:B------:R-:W-:-:S07]  /*4b50*/  MOV R121, R112 ;  /* 0x0000007000797202 */ /* 0x000fce0000000f00 */
[----:B------:R-:W-:Y:S05]  /*4b60*/  WARPSYNC.COLLECTIVE R117, `(.L_x_7675) ;  /* 0x0000000075087348 */ /* 0x000fea0003c00000 */
[----:B------:R0:W1:Y:S02]  /*4b70*/  SHFL.BFLY P3, R113, R121, R123, R125 ;  /* 0x0c00007b79717389 */ /* 0x000064000006007d */
[----:B01----:R-:W-:Y:S01]  /*4b80*/  ENDCOLLECTIVE ;  /* 0x000000000000791b */ /* 0x003fe20003800000 */
.L_x_7675:
[----:B------:R-:W-:Y:S01]  /*4b90*/  HFMA2.MMA R123, -RZ, RZ, 0, 9.5367431640625e-07 ;  /* 0x00000010ff7b7435 */ /* 0x000fe200000001ff */
[----:B------:R-:W-:-:S04]  /*4ba0*/  IMAD.MOV.U32 R7, RZ, RZ, R113 ;  /* 0x000000ffff077224 */ /* 0x000fc800078e0071 */
[----:B------:R-:W-:Y:S02]  /*4bb0*/  FADD.FTZ R111, R112, R7 ;  /* 0x00000007706f7221 */ /* 0x000fe40000010000 */
[----:B------:R-:W0:Y:S03]  /*4bc0*/  LDC R7, c[0x0][0x290] ;  /* 0x0000a400ff077b82 */ /* 0x000e260000000800 */
[----:B------:R-:W-:-:S07]  /*4bd0*/  MOV R121, R111 ;  /* 0x0000006f00797202 */ /* 0x000fce0000000f00 */
[----:B0-----:R-:W-:Y:S05]  /*4be0*/  WARPSYNC.COLLECTIVE R117, `(.L_x_7676) ;  /* 0x0000000075087348 */ /* 0x001fea0003c00000 */
[----:B------:R1:W2:Y:S02]  /*4bf0*/  SHFL.BFLY P3, R113, R121, R123, R125 ;  /* 0x0c00007b79717389 */ /* 0x0002a4000006007d */
[----:B012---:R-:W-:Y:S01]  /*4c00*/  ENDCOLLECTIVE ;  /* 0x000000000000791b */ /* 0x007fe20003800000 */
.L_x_7676:
        /* <DEDUP_REMOVED lines=88> */
.L_x_7677:
[----:B------:R-:W-:Y:S01]  /*5190*/  HFMA2.MMA R123, -RZ, RZ, 0, 1.1920928955078125e-07 ;  /* 0x00000002ff7b7435 */ /* 0x000fe200000001ff */
[----:B------:R-:W-:-:S05]  /*51a0*/  MOV R110, R113 ;  /* 0x00000071006e7202 */ /* 0x000fca0000000f00 */
[----:B------:R-:W-:-:S05]  /*51b0*/  FADD.FTZ R110, R5, R110 ;  /* 0x0000006e056e7221 */ /* 0x000fca0000010000 */
[----:B------:R-:W-:-:S07]  /*51c0*/  MOV R121, R110 ;  /* 0x0000006e00797202 */ /* 0x000fce0000000f00 */
[----:B------:R-:W-:Y:S05]  /*51d0*/  WARPSYNC.COLLECTIVE R117, `(.L_x_7678) ;  /* 0x0000000075087348 */ /* 0x000fea0003c00000 */
[----:B------:R0:W1:Y:S02]  /*51e0*/  SHFL.BFLY P3, R113, R121, R123, R125 ;  /* 0x0c00007b79717389 */ /* 0x000064000006007d */
[----:B01----:R-:W-:Y:S01]  /*51f0*/  ENDCOLLECTIVE ;  /* 0x000000000000791b */ /* 0x003fe20003800000 */
.L_x_7678:
[----:B------:R-:W-:Y:S01]  /*5200*/  HFMA2.MMA R123, -RZ, RZ, 0, 2.384185791015625e-07 ;  /* 0x00000004ff7b7435 */ /* 0x000fe200000001ff */
[----:B------:R-:W-:-:S04]  /*5210*/  IMAD.MOV.U32 R11, RZ, RZ, R113 ;  /* 0x000000ffff0b7224 */ /* 0x000fc800078e0071 */
[----:B------:R-:W-:-:S05]  /*5220*/  FADD.FTZ R11, R110, R11 ;  /* 0x0000000b6e0b7221 */ /* 0x000fca0000010000 */
[----:B------:R-:W-:-:S07]  /*5230*/  MOV R121, R11 ;  /* 0x0000000b00797202 */ /* 0x000fce0000000f00 */
[----:B------:R-:W-:Y:S05]  /*5240*/  WARPSYNC.COLLECTIVE R117, `(.L_x_7679) ;  /* 0x0000000075087348 */ /* 0x000fea0003c00000 */
[----:B------:R0:W1:Y:S02]  /*5250*/  SHFL.BFLY P3, R113, R121, R123, R125 ;  /* 0x0c00007b79717389 */ /* 0x000064000006007d */
[----:B01----:R-:W-:Y:S01]  /*5260*/  ENDCOLLECTIVE ;  /* 0x000000000000791b */ /* 0x003fe20003800000 */
.L_x_7679:
[----:B------:R-:W-:Y:S01]  /*5270*/  HFMA2.MMA R123, -RZ, RZ, 0, 4.76837158203125e-07 ;  /* 0x00000008ff7b7435 */ /* 0x000fe200000001ff */
[----:B------:R-:W-:-:S05]  /*5280*/  MOV R112, R113 ;  /* 0x0000007100707202 */ /* 0x000fca0000000f00 */
[----:B------:R-:W-:-:S05]  /*5290*/  FADD.FTZ R112, R11, R112 ;  /* 0x000000700b707221 */ /* 0x000fca0000010000 */
[----:B------:R-:W-:-:S07]  /*52a0*/  MOV R121, R112 ;  /* 0x0000007000797202 */ /* 0x000fce0000000f00 */
[----:B------:R-:W-:Y:S05]  /*52b0*/  WARPSYNC.COLLECTIVE R117, `(.L_x_7680) ;  /* 0x0000000075087348 */ /* 0x000fea0003c00000 */
[----:B------:R0:W1:Y:S02]  /*52c0*/  SHFL.BFLY P3, R113, R121, R123, R125 ;  /* 0x0c00007b79717389 */ /* 0x000064000006007d */
[----:B01----:R-:W-:Y:S01]  /*52d0*/  ENDCOLLECTIVE ;  /* 0x000000000000791b */ /* 0x003fe20003800000 */
.L_x_7680:
[----:B------:R-:W-:Y:S01]  /*52e0*/  HFMA2.MMA R123, -RZ, RZ, 0, 9.5367431640625e-07 ;  /* 0x00000010ff7b7435 */ /* 0x000fe200000001ff */
[----:B------:R-:W-:-:S05]  /*52f0*/  MOV R111, R113 ;  /* 0x00000071006f7202 */ /* 0x000fca0000000f00 */
[----:B------:R-:W-:-:S05]  /*5300*/  FADD.FTZ R111, R112, R111 ;  /* 0x0000006f706f7221 */ /* 0x000fca0000010000 */
[----:B------:R-:W-:-:S07]  /*5310*/  MOV R121, R111 ;  /* 0x0000006f00797202 */ /* 0x000fce0000000f00 */
[----:B------:R-:W-:Y:S05]  /*5320*/  WARPSYNC.COLLECTIVE R117, `(.L_x_7681) ;  /* 0x0000000075087348 */ /* 0x000fea0003c00000 */
[----:B------:R0:W1:Y:S02]  /*5330*/  SHFL.BFLY P3, R113, R121, R123, R125 ;  /* 0x0c00007b79717389 */ /* 0x000064000006007d */
[----:B01----:R-:W-:Y:S01]  /*5340*/  ENDCOLLECTIVE ;  /* 0x000000000000791b */ /* 0x003fe20003800000 */
.L_x_7681:
[----:B------:R-:W-:Y:S05]  /*5350*/  BRA `(.L_x_7682) ;  /* 0xffffffe800e87947 */ /* 0x000fea000383ffff */
.L_x_7683:
        /* <DEDUP_REMOVED lines=10> */
.L_x_33647:


//--------------------- .text._ZN10layer_norm31ln_parallel_residual_fwd_kernelINS_13Kernel_traitsIf13__nv_bfloat16S2_S2_fjLj1280ELj1ELj4ELj1ELj16ENS_18Kernel_traits_baseILj1280EfS2_S2_S2_fjLj128EEEEELb1ELb0ELb0EEEvNS_9FwdParamsE --------------------------
	.section	.text._ZN10layer_norm31ln_parallel_residual_fwd_kernelINS_13Kernel_traitsIf13__nv_bfloat16S2_S2_fjLj1280ELj1ELj4ELj1ELj16ENS_18Kernel_traits_baseILj1280EfS2_S2_S2_fjLj128EEEEELb1ELb0ELb0EEEvNS_9FwdParamsE,"ax",@progbits
	.align	128
        .global         _ZN10layer_norm31ln_parallel_residual_fwd_kernelINS_13Kernel_traitsIf13__nv_bfloat16S2_S2_fjLj1280ELj1ELj4ELj1ELj16ENS_18Kernel_traits_baseILj1280EfS2_S2_S2_fjLj128EEEEELb1ELb0ELb0EEEvNS_9FwdParamsE
        .type           _ZN10layer_norm31ln_parallel_residual_fwd_kernelINS_13Kernel_traitsIf13__nv_bfloat16S2_S2_fjLj1280ELj1ELj4ELj1ELj16ENS_18Kernel_traits_baseILj1280EfS2_S2_S2_fjLj128EEEEELb1ELb0ELb0EEEvNS_9FwdParamsE,@function
        .size           _ZN10layer_norm31ln_parallel_residual_fwd_kernelINS_13Kernel_traitsIf13__nv_bfloat16S2_S2_fjLj1280ELj1ELj4ELj1ELj16ENS_18Kernel_traits_baseILj1280EfS2_S2_S2_fjLj128EEEEELb1ELb0ELb0EEEvNS_9FwdParamsE,(.L_x_33648 - _ZN10layer_norm31ln_parallel_residual_fwd_kernelINS_13Kernel_traitsIf13__nv_bfloat16S2_S2_fjLj1280ELj1ELj4ELj1ELj16ENS_18Kernel_traits_baseILj1280EfS2_S2_S2_fjLj128EEEEELb1ELb0ELb0EEEvNS_9FwdParamsE)
        .other          _ZN10layer_norm31ln_parallel_residual_fwd_kernelINS_13Kernel_traitsIf13__nv_bfloat16S2_S2_fjLj1280ELj1ELj4ELj1ELj16ENS_18Kernel_traits_baseILj1280EfS2_S2_S2_fjLj128EEEEELb1ELb0ELb0EEEvNS_9FwdParamsE,@"STO_CUDA_ENTRY STV_DEFAULT"
_ZN10layer_norm31ln_parallel_residual_fwd_kernelINS_13Kernel_traitsIf13__nv_bfloat16S2_S2_fjLj1280ELj1ELj4ELj1ELj16ENS_18Kernel_traits_baseILj1280EfS2_S2_S2_fjLj128EEEEELb1ELb0ELb0EEEvNS_9FwdParamsE:
.text._ZN10layer_norm31ln_parallel_residual_fwd_kernelINS_13Kernel_traitsIf13__nv_bfloat16S2_S2_fjLj1280ELj1ELj4ELj1ELj16ENS_18Kernel_traits_baseILj1280EfS2_S2_S2_fjLj128EEEEELb1ELb0ELb0EEEvNS_9FwdParamsE:
        /* <DEDUP_REMOVED lines=18> */
[--C-:B0-----:R-:W-:Y:S01]  /*0120*/  IMAD R0, R11, UR8, R196.reuse ;  /* 0x000000080b007c24 */ /* 0x101fe2000f8e02c4 */
[----:B------:R-:W-:Y:S02]  /*0130*/  LOP3.LUT R197, R196, 0x1f, RZ, 0xc0, !PT ;  /* 0x0000001fc4c57812 */ /* 0x000fe400078ec0ff */
[----:B------:R-:W-:Y:S01]  /*0140*/  LOP3.LUT R198, R198, 0xffffffdf, RZ, 0xc0, !PT ;  /* 0xffffffdfc6c67812 */ /* 0x000fe200078ec0ff */
[----:B------:R-:W-:Y:S01]  /*0150*/  BSSY B0, `(.L_x_7684) ;  /* 0x000006c000007945 */ /* 0x000fe20003800000 */
[----:B------:R-:W-:Y:S02]  /*0160*/  SHF.R.U32.HI R196, RZ, 0x5, R196 ;  /* 0x00000005ffc47819 */ /* 0x000fe400000116c4 */
[----:B--2---:R-:W-:Y:S02]  /*0170*/  @P0 R2UR UR6, R2 ;  /* 0x00000000020602ca */ /* 0x004fe400000e0000 */
[----:B------:R-:W-:-:S02]  /*0180*/  @P0 R2UR UR7, R3 ;  /* 0x00000000030702ca */ /* 0x000fc400000e0000 */
        /* <DEDUP_REMOVED lines=34> */
[----:B----4-:R-:W-:-:S04]  /*03b0*/  SHF.R.S32.HI R5, RZ, 0x1f, R18 ;  /* 0x0000001fff057819 */ /* 0x010fc80000011412 */
[----:B------:R-:W-:Y:S02]  /*03c0*/  LOP3.LUT R16, R9, UR17, R4, 0x96, !PT ;  /* 0x0000001109107c12 */ /* 0x000fe4000f8e9604 */
[----:B------:R-:W-:Y:S01]  /*03d0*/  LEA.HI R4, R5, R18, RZ, 0x3 ;  /* 0x0000001205047211 */ /* 0x000fe200078f18ff */
[----:B------:R-:W-:-:S05]  /*03e0*/  IMAD.MOV.U32 R5, RZ, RZ, R197 ;  /* 0x000000ffff057224 */ /* 0x000fca00078e00c5 */
[----:B------:R-:W-:-:S04]  /*03f0*/  LOP3.LUT R7, R5, 0x1f, RZ, 0x3c, !PT ;  /* 0x0000001f05077812 */ /* 0x000fc800078e3cff */
[----:B------:R-:W-:-:S04]  /*0400*/  LEA.HI.SX32 R4, R4, R7, 0x1d ;  /* 0x0000000704047211 */ /* 0x000fc800078feaff */
[C---:B------:R-:W-:Y:S02]  /*0410*/  LOP3.LUT P2, RZ, R4.reuse, 0xffffffe0, RZ, 0xc0, !PT ;  /* 0xffffffe004ff7812 */ /* 0x040fe4000784c0ff */
[----:B------:R-:W-:Y:S01]  /*0420*/  ISETP.GE.U32.AND P5, PT, R4, 0x40, PT ;  /* 0x000000400400780c */ /* 0x000fe20003fa6070 */
[----:B------:R-:W-:Y:S01]  /*0430*/  UIADD3 UR16, UR6, 0x1715609d, URZ ;  /* 0x1715609d06107890 */ /* 0x000fe2000fffe03f */
[----:B------:R-:W-:Y:S01]  /*0440*/  IMAD.WIDE.U32 R12, R12, -0x326172a9, RZ ;  /* 0xcd9e8d570c0c7825 */ /* 0x000fe200078e00ff */
[----:B------:R-:W-:-:S04]  /*0450*/  ISETP.GE.U32.AND P4, PT, R4, 0x60, PT ;  /* 0x000000600400780c */ /* 0x000fc80003f86070 */
[----:B------:R-:W-:-:S04]  /*0460*/  LOP3.LUT R14, R13, UR16, R6, 0x96, !PT ;  /* 0x000000100d0e7c12 */ /* 0x000fc8000f8e9606 */
[----:B------:R-:W-:-:S04]  /*0470*/  @P2 LOP3.LUT R198, R198, 0x20, RZ, 0xfc, !PT ;  /* 0x00000020c6c62812 */ /* 0x000fc800078efcff */
[----:B------:R-:W-:Y:S01]  /*0480*/  LOP3.LUT R198, R198, 0xfffffdff, RZ, 0xc0, !PT ;  /* 0xfffffdffc6c67812 */ /* 0x000fe200078ec0ff */
[----:B------:R-:W-:Y:S01]  /*0490*/  UIADD3 UR18, UR6, -0x4ab325aa, URZ ;  /* 0xb54cda5606127890 */ /* 0x000fe2000fffe03f */
[----:B------:R-:W-:Y:S01]  /*04a0*/  IMAD.WIDE.U32 R16, R16, -0x326172a9, RZ ;  /* 0xcd9e8d5710107825 */ /* 0x000fe200078e00ff */
[----:B------:R-:W-:Y:S01]  /*04b0*/  UIADD3 UR19, UR7, 0x646e171e, URZ ;  /* 0x646e171e07137890 */ /* 0x000fe2000fffe03f */
[----:B------:R-:W-:Y:S02]  /*04c0*/  @P5 LOP3.LUT R198, R198, 0x200, RZ, 0xfc, !PT ;  /* 0x00000200c6c65812 */ /* 0x000fe400078efcff */
[----:B------:R-:W-:Y:S01]  /*04d0*/  IMAD.WIDE.U32 R14, R14, -0x2daee0ad, RZ ;  /* 0xd2511f530e0e7825 */ /* 0x000fe200078e00ff */
[----:B------:R-:W-:Y:S02]  /*04e0*/  ISETP.GE.U32.AND P3, PT, R4, 0x80, PT ;  /* 0x000000800400780c */ /* 0x000fe40003f66070 */
[----:B------:R-:W-:Y:S02]  /*04f0*/  LOP3.LUT R198, R198, 0xfffffeff, RZ, 0xc0, !PT ;  /* 0xfffffeffc6c67812 */ /* 0x000fe400078ec0ff */
[----:B------:R-:W-:-:S02]  /*0500*/  LOP3.LUT R6, R17, UR18, R12, 0x96, !PT ;  /* 0x0000001211067c12 */ /* 0x000fc4000f8e960c */
[----:B------:R-:W-:Y:S02]  /*0510*/  LOP3.LUT R18, R15, UR19, R8, 0x96, !PT ;  /* 0x000000130f127c12 */ /* 0x000fe4000f8e9608 */
[----:B------:R-:W-:Y:S01]  /*0520*/  @P4 LOP3.LUT R198, R198, 0x100, RZ, 0xfc, !PT ;  /* 0x00000100c6c64812 */ /* 0x000fe200078efcff */
[----:B------:R-:W-:Y:S01]  /*0530*/  UIADD3 UR20, UR6, 0x5384540f, URZ ;  /* 0x5384540f06147890 */ /* 0x000fe2000fffe03f */
[----:B------:R-:W-:Y:S01]  /*0540*/  IMAD.WIDE.U32 R6, R6, -0x2daee0ad, RZ ;  /* 0xd2511f5306067825 */ /* 0x000fe200078e00ff */
[----:B------:R-:W-:Y:S01]  /*0550*/  UIADD3 UR21, UR7, 0x1fd5c5a3, URZ ;  /* 0x1fd5c5a307157890 */ /* 0x000fe2000fffe03f */
[----:B------:R-:W-:Y:S02]  /*0560*/  LOP3.LUT R198, R198, 0xffffff7f, RZ, 0xc0, !PT ;  /* 0xffffff7fc6c67812 */ /* 0x000fe400078ec0ff */
[----:B------:R-:W-:Y:S01]  /*0570*/  IMAD.WIDE.U32 R18, R18, -0x326172a9, RZ ;  /* 0xcd9e8d5712127825 */ /* 0x000fe200078e00ff */
[----:B------:R-:W-:Y:S02]  /*0580*/  UIADD3 UR22, UR6, -0xe443238, URZ ;  /* 0xf1bbcdc806167890 */ /* 0x000fe4000fffe03f */
[----:B------:R-:W-:-:S02]  /*0590*/  UIADD3 UR23, UR7, -0x24c28bd8, URZ ;  /* 0xdb3d742807177890 */ /* 0x000fc4000fffe03f */
[----:B------:R-:W-:Y:S01]  /*05a0*/  UIADD3 UR24, UR6, -0x700cb87f, URZ ;  /* 0x8ff3478106187890 */ /* 0x000fe2000fffe03f */
[----:B------:R-:W-:Y:S02]  /*05b0*/  @P3 LOP3.LUT R198, R198, 0x80, RZ, 0xfc, !PT ;  /* 0x00000080c6c63812 */ /* 0x000fe400078efcff */
[----:B------:R-:W-:Y:S02]  /*05c0*/  LOP3.LUT R21, R7, UR21, R14, 0x96, !PT ;  /* 0x0000001507157c12 */ /* 0x000fe4000f8e960e */
[----:B------:R-:W-:Y:S01]  /*05d0*/  LOP3.LUT R20, R19, UR20, R16, 0x96, !PT ;  /* 0x0000001413147c12 */ /* 0x000fe2000f8e9610 */
[----:B------:R-:W-:Y:S06]  /*05e0*/  @!P2 BRA `(.L_x_7685) ;  /* 0x000000000088a947 */ /* 0x000fec0003800000 */
        /* <DEDUP_REMOVED lines=20> */
[----:B0-----:R-:W-:Y:S01]  /*0730*/  IMAD.WIDE.U32 R8, R5, 0x20, R8 ;  /* 0x0000002005087825 */ /* 0x001fe200078e0008 */
[C---:B------:R-:W-:Y:S02]  /*0740*/  IADD3 R14, P2, R16.reuse, UR26, RZ ;  /* 0x0000001a100e7c10 */ /* 0x040fe4000ff5e0ff */
[----:B------:R0:W5:Y:S02]  /*0750*/  @P0 LDG.E.128 R184, desc[UR4][R12.64] ;  /* 0x000000040cb80981 */ /* 0x000164000c1e1d00 */
[C---:B------:R-:W-:Y:S02]  /*0760*/  IADD3.X R15, R17.reuse, UR27, RZ, P2, !PT ;  /* 0x0000001b110f7c10 */ /* 0x040fe400097fe4ff */
        /* <DEDUP_REMOVED lines=10> */
.L_x_7685:
[----:B------:R-:W-:Y:S05]  /*0810*/  BSYNC B0 ;  /* 0x0000000000007941 */ /* 0x000fea0003800000 */
.L_x_7684:
        /* <DEDUP_REMOVED lines=36> */
.L_x_7687:
[----:B------:R-:W-:Y:S05]  /*0a60*/  BSYNC B0 ;  /* 0x0000000000007941 */ /* 0x000fea0003800000 */
.L_x_7686:
[----:B------:R-:W-:Y:S04]  /*0a70*/  BSSY B0, `(.L_x_7688) ;  /* 0x0000024000007945 */ /* 0x000fe80003800000 */
[----:B------:R-:W-:Y:S05]  /*0a80*/  @!P4 BRA `(.L_x_7689) ;  /* 0x000000000088c947 */ /* 0x000fea0003800000 */
[----:B------:R-:W-:Y:S01]  /*0a90*/  ULDC.64 UR26, c[0x0][0x2c8] ;  /* 0x0000b200001a7ab9 */ /* 0x000fe20000000a00 */
[----:B01----:R-:W0:Y:S01]  /*0aa0*/  LDC.64 R16, c[0x0][0x260] ;  /* 0x00009800ff107b82 */ /* 0x003e220000000a00 */
        /* <DEDUP_REMOVED lines=32> */
.L_x_7689:
[----:B------:R-:W-:Y:S05]  /*0cb0*/  BSYNC B0 ;  /* 0x0000000000007941 */ /* 0x000fea0003800000 */
.L_x_7688:
        /* <DEDUP_REMOVED lines=36> */
.L_x_7691:
[----:B------:R-:W-:Y:S05]  /*0f00*/  BSYNC B0 ;  /* 0x0000000000007941 */ /* 0x000fea0003800000 */
.L_x_7690:
[----:B------:R-:W-:Y:S01]  /*0f10*/  ISETP.GE.U32.AND P0, PT, R4, 0xa0, PT ;  /* 0x000000a00400780c */ /* 0x000fe20003f06070 */
[----:B0123--:R-:W-:Y:S01]  /*0f20*/  IMAD.HI.U32 R9, R21, -0x326172a9, RZ ;  /* 0xcd9e8d5715097827 */ /* 0x00ffe200078e00ff */
        /* <DEDUP_REMOVED lines=9> */
[----:B------:R-:W0:Y:S01]  /*0fc0*/  LDC.64 R16, c[0x0][0x260] ;  /* 0x00009800ff107b82 */ /* 0x000e220000000a00 */
        /* <DEDUP_REMOVED lines=31> */
.L_x_7693:
[----:B------:R-:W-:Y:S05]  /*11c0*/  BSYNC B0 ;  /* 0x0000000000007941 */ /* 0x000fea0003800000 */
.L_x_7692:
[----:B------:R-:W-:Y:S01]  /*11d0*/  ULDC UR25, c[0x0][0x214] ;  /* 0x0000850000197ab9 */ /* 0x000fe20000000800 */
[----:B------:R-:W-:Y:S02]  /*11e0*/  LOP3.LUT R11, R11, UR23, R6, 0x96, !PT ;  /* 0x000000170b0b7c12 */ /* 0x000fe4000f8e9606 */
[----:B------:R-:W-:-:S13]  /*11f0*/  ISETP.GE.AND P0, PT, R196, UR25, PT ;  /* 0x00000019c4007c0c */ /* 0x000fda000bf06270 */
[----:B------:R-:W-:Y:S05]  /*1200*/  @P0 EXIT ;  /* 0x000000000000094d */ /* 0x000fea0003800000 */
[----:B------:R-:W-:Y:S01]  /*1210*/  IMAD R6, R21, -0x326172a9, RZ ;  /* 0xcd9e8d5715067824 */ /* 0x000fe200078e02ff */
[----:B------:R-:W-:Y:S01]  /*1220*/  BSSY B0, `(.L_x_7694) ;  /* 0x0001f17000007945 */ /* 0x000fe20003800000 */
[----:B------:R-:W-:Y:S01]  /*1230*/  IMAD.HI.U32 R5, R11, -0x326172a9, RZ ;  /* 0xcd9e8d570b057827 */ /* 0x000fe200078e00ff */
[----:B------:R-:W-:Y:S01]  /*1240*/  ULDC.U8 UR25, c[0x0][0x2a0] ;  /* 0x0000a80000197ab9 */ /* 0x000fe20000000000 */
[----:B------:R-:W-:Y:S01]  /*1250*/  ULDC UR36, c[0x0][0x218] ;  /* 0x0000860000247ab9 */ /* 0x000fe20000000800 */
[----:B------:R-:W-:Y:S01]  /*1260*/  ULDC UR34, c[0x0][0x2d8] ;  /* 0x0000b60000227ab9 */ /* 0x000fe20000000800 */
[----:B------:R-:W-:Y:S01]  /*1270*/  IMAD R7, R20, -0x2daee0ad, RZ ;  /* 0xd2511f5314077824 */ /* 0x000fe200078e02ff */
[----:B------:R-:W-:Y:S01]  /*1280*/  LOP3.LUT R5, R5, UR24, R6, 0x96, !PT ;  /* 0x0000001805057c12 */ /* 0x000fe2000f8e9606 */
[----:B0-----:R-:W-:Y:S01]  /*1290*/  IMAD.WIDE.U32 R8, R18, -0x2daee0ad, RZ ;  /* 0xd2511f5312087825 */ /* 0x001fe200078e00ff */
[----:B------:R-:W-:Y:S01]  /*12a0*/  UISETP.NE.AND UP0, UPT, UR25, URZ, UPT ;  /* 0x0000003f1900728c */ /* 0x000fe2000bf05270 */
[----:B------:R-:W-:Y:S01]  /*12b0*/  ULDC.64 UR26, c[0x0][0x230] ;  /* 0x00008c00001a7ab9 */ /* 0x000fe20000000a00 */
[----:B------:R-:W-:-:S02]  /*12c0*/  ULDC.64 UR28, c[0x0][0x238] ;  /* 0x00008e00001c7ab9 */ /* 0x000fc40000000a00 */
[----:B------:R-:W-:Y:S01]  /*12d0*/  LOP3.LUT R6, R9, UR35, R7, 0x96, !PT ;  /* 0x0000002309067c12 */ /* 0x000fe2000f8e9607 */
[----:B------:R-:W-:Y:S01]  /*12e0*/  HFMA2.MMA R9, -RZ, RZ, 0, 0 ;  /* 0x00000000ff097435 */ /* 0x000fe200000001ff */
[----:B------:R-:W-:Y:S01]  /*12f0*/  LOP3.LUT R7, R10, 0x3, RZ, 0xc0, !PT ;  /* 0x000000030a077812 */ /* 0x000fe200078ec0ff */
[----:B------:R-:W-:Y:S01]  /*1300*/  IMAD R10, R11, -0x326172a9, RZ ;  /* 0xcd9e8d570b0a7824 */ /* 0x000fe200078e02ff */
[----:B------:R-:W-:Y:S01]  /*1310*/  ULDC.64 UR30, c[0x0][0x240] ;  /* 0x00009000001e7ab9 */ /* 0x000fe20000000a00 */
[----:B------:R-:W-:-:S07]  /*1320*/  ULDC.64 UR32, c[0x0][0x248] ;  /* 0x0000920000207ab9 */ /* 0x000fce0000000a00 */
.L_x_8360:
        /* <DEDUP_REMOVED lines=34> */
.L_x_7698:
[----:B------:R-:W-:-:S07]  /*1550*/  IMAD.MOV.U32 R199, RZ, RZ, R10 ;  /* 0x000000ffffc77224 */ /* 0x000fce00078e000a */
.L_x_7699:
[----:B------:R-:W-:Y:S05]  /*1560*/  BSYNC B2 ;  /* 0x0000000000027941 */ /* 0x000fea0003800000 */
.L_x_7697:
        /* <DEDUP_REMOVED lines=16> */
.L_x_7703:
[----:B------:R-:W-:Y:S05]  /*1670*/  BSYNC B3 ;  /* 0x0000000000037941 */ /* 0x000fea0003800000 */
.L_x_7702:
        /* <DEDUP_REMOVED lines=44> */
.L_x_7701:
[----:B------:R-:W-:Y:S05]  /*1940*/  BSYNC B2 ;  /* 0x0000000000027941 */ /* 0x000fea0003800000 */
.L_x_7700:
        /* <DEDUP_REMOVED lines=21> */
.L_x_7704:
        /* <DEDUP_REMOVED lines=12> */
.L_x_7707:
[----:B------:R-:W-:-:S07]  /*1b60*/  IMAD.MOV.U32 R200, RZ, RZ, R10 ;  /* 0x000000ffffc87224 */ /* 0x000fce00078e000a */
.L_x_7708:
[----:B------:R-:W-:Y:S05]  /*1b70*/  BSYNC B2 ;  /* 0x0000000000027941 */ /* 0x000fea0003800000 */
.L_x_7706:
        /* <DEDUP_REMOVED lines=16> */
.L_x_7712:
[----:B------:R-:W-:Y:S05]  /*1c80*/  BSYNC B3 ;  /* 0x0000000000037941 */ /* 0x000fea0003800000 */
.L_x_7711:
        /* <DEDUP_REMOVED lines=40> */
[----:B------:R-:W-:-:S03]  /*1f10*/  LOP3.LUT R5, R11, UR24, R240, 0x96, !PT ;  /* 0x000000180b057c12 */ /* 0x000fc6000f8e96f0 */
[----:B------:R-:W-:Y:S01]  /*1f20*/  IMAD.MOV.U32 R8, RZ, RZ, R192 ;  /* 0x000000ffff087224 */ /* 0x000fe200078e00c0 */
[----:B------:R-:W-:-:S07]  /*1f30*/  LOP3.LUT R6, R193, UR35, R6, 0x96, !PT ;  /* 0x00000023c1067c12 */ /* 0x000fce000f8e9606 */
.L_x_7710:
[----:B------:R-:W-:Y:S05]  /*1f40*/  BSYNC B2 ;  /* 0x0000000000027941 */ /* 0x000fea0003800000 */
.L_x_7709:
        /* <DEDUP_REMOVED lines=10> */
.L_x_7705:
        /* <DEDUP_REMOVED lines=12> */
.L_x_7714:
[----:B------:R-:W-:-:S07]  /*20b0*/  IMAD.MOV.U32 R200, RZ, RZ, R10 ;  /* 0x000000ffffc87224 */ /* 0x000fce00078e000a */
.L_x_7715:
[----:B------:R-:W-:Y:S05]  /*20c0*/  BSYNC B2 ;  /* 0x0000000000027941 */ /* 0x000fea0003800000 */
.L_x_7713:
        /* <DEDUP_REMOVED lines=16> */
.L_x_7719:
[----:B------:R-:W-:Y:S05]  /*21d0*/  BSYNC B3 ;  /* 0x0000000000037941 */ /* 0x000fea0003800000 */
.L_x_7718:
        /* <DEDUP_REMOVED lines=44> */
.L_x_7717:
[----:B------:R-:W-:Y:S05]  /*24a0*/  BSYNC B2 ;  /* 0x0000000000027941 */ /* 0x000fea0003800000 */
.L_x_7716:
        /* <DEDUP_REMOVED lines=16> */
.L_x_7720:
        /* <DEDUP_REMOVED lines=12> */
.L_x_7723:
[----:B------:R-:W-:-:S07]  /*2670*/  IMAD.MOV.U32 R12, RZ, RZ, R10 ;  /* 0x000000ffff0c7224 */ /* 0x000fce00078e000a */
.L_x_7724:
[----:B------:R-:W-:Y:S05]  /*2680*/  BSYNC B2 ;  /* 0x0000000000027941 */ /* 0x000fea0003800000 */
.L_x_7722:
        /* <DEDUP_REMOVED lines=16> */
.L_x_7728:
[----:B------:R-:W-:Y:S05]  /*2790*/  BSYNC B3 ;  /* 0x0000000000037941 */ /* 0x000fea0003800000 */
.L_x_7727:
        /* <DEDUP_REMOVED lines=42> */
[----:B------:R-:W-:Y:S01]  /*2a40*/  LOP3.LUT R6, R193, UR35, R6, 0x96, !PT ;  /* 0x00000023c1067c12 */ /* 0x000fe2000f8e9606 */
[----:B------:R-:W-:-:S07]  /*2a50*/  IMAD.MOV.U32 R8, RZ, RZ, R192 ;  /* 0x000000ffff087224 */ /* 0x000fce00078e00c0 */
.L_x_7726:
[----:B------:R-:W-:Y:S05]  /*2a60*/  BSYNC B2 ;  /* 0x0000000000027941 */ /* 0x000fea0003800000 */
.L_x_7725:
[----:B------:R-:W-:Y:S02]  /*2a70*/  I2FP.F32.U32 R12, R12 ;  /* 0x0000000c000c7245 */ /* 0x000fe40000201000 */
[----:B------:R-:W-:-:S03]  /*2a80*/  PRMT R188, R20, 0x7632, R188 ;  /* 0x0000763214bc7816 */ /* 0x000fc600000000bc */
[----:B------:R-:W-:Y:S01]  /*2a90*/  FFMA.FTZ R12, R12, R239, 1.1641532182693481445e-10 ;  /* 0x2f0000000c0c7423 */ /* 0x000fe200000100ef */
[----:B------:R-:W-:Y:S02]  /*2aa0*/  SHF.L.U32 R193, R188, 0x10, RZ ;  /* 0x00000010bcc17819 */ /* 0x000fe400000006ff */
        /* <DEDUP_REMOVED lines=8> */
.L_x_7721:
        /* <DEDUP_REMOVED lines=12> */
.L_x_7730:
[----:B------:R-:W-:-:S07]  /*2bf0*/  IMAD.MOV.U32 R188, RZ, RZ, R10 ;  /* 0x000000ffffbc7224 */ /* 0x000fce00078e000a */
.L_x_7731:
[----:B------:R-:W-:Y:S05]  /*2c00*/  BSYNC B2 ;  /* 0x0000000000027941 */ /* 0x000fea0003800000 */
.L_x_7729:
        /* <DEDUP_REMOVED lines=16> */
.L_x_7735:
[----:B------:R-:W-:Y:S05]  /*2d10*/  BSYNC B3 ;  /* 0x0000000000037941 */ /* 0x000fea0003800000 */
.L_x_7734:
        /* <DEDUP_REMOVED lines=44> */
.L_x_7733:
[----:B------:R-:W-:Y:S05]  /*2fe0*/  BSYNC B2 ;  /* 0x0000000000027941 */ /* 0x000fea0003800000 */
.L_x_7732:
        /* <DEDUP_REMOVED lines=16> */
.L_x_7736:
        /* <DEDUP_REMOVED lines=12> */
.L_x_7739:
[----:B------:R-:W-:-:S07]  /*31b0*/  IMAD.MOV.U32 R13, RZ, RZ, R10 ;  /* 0x000000ffff0d7224 */ /* 0x000fce00078e000a */
.L_x_7740:
[----:B------:R-:W-:Y:S05]  /*31c0*/  BSYNC B2 ;  /* 0x0000000000027941 */ /* 0x000fea0003800000 */
.L_x_7738:
        /* <DEDUP_REMOVED lines=16> */
.L_x_7744:
[----:B------:R-:W-:Y:S05]  /*32d0*/  BSYNC B3 ;  /* 0x0000000000037941 */ /* 0x000fea0003800000 */
.L_x_7743:
        /* <DEDUP_REMOVED lines=44> */
.L_x_7742:
[----:B------:R-:W-:Y:S05]  /*35a0*/  BSYNC B2 ;  /* 0x0000000000027941 */ /* 0x000fea0003800000 */
.L_x_7741:
        /* <DEDUP_REMOVED lines=10> */
.L_x_7737:
        /* <DEDUP_REMOVED lines=12> */
.L_x_7746:
[----:B------:R-:W-:-:S07]  /*3710*/  IMAD.MOV.U32 R215, RZ, RZ, R10 ;  /* 0x000000ffffd77224 */ /* 0x000fce00078e000a */
.L_x_7747:
[----:B------:R-:W-:Y:S05]  /*3720*/  BSYNC B2 ;  /* 0x0000000000027941 */ /* 0x000fea0003800000 */
.L_x_7745:
        /* <DEDUP_REMOVED lines=16> */
.L_x_7751:
[----:B------:R-:W-:Y:S05]  /*3830*/  BSYNC B3 ;  /* 0x0000000000037941 */ /* 0x000fea0003800000 */
.L_x_7750:
        /* <DEDUP_REMOVED lines=44> */
.L_x_7749:
[----:B------:R-:W-:Y:S05]  /*3b00*/  BSYNC B2 ;  /* 0x0000000000027941 */ /* 0x000fea0003800000 */
.L_x_7748:
        /* <DEDUP_REMOVED lines=16> */
.L_x_7752:
        /* <DEDUP_REMOVED lines=12> */
.L_x_7755:
[----:B------:R-:W-:-:S07]  /*3cd0*/  IMAD.MOV.U32 R14, RZ, RZ, R10 ;  /* 0x000000ffff0e7224 */ /* 0x000fce00078e000a */
.L_x_7756:
[----:B------:R-:W-:Y:S05]  /*3ce0*/  BSYNC B2 ;  /* 0x0000000000027941 */ /* 0x000fea0003800000 */
.L_x_7754:
        /* <DEDUP_REMOVED lines=16> */
.L_x_7760:
[----:B------:R-:W-:Y:S05]  /*3df0*/  BSYNC B3 ;  /* 0x0000000000037941 */ /* 0x000fea0003800000 */
.L_x_7759:
        /* <DEDUP_REMOVED lines=44> */
.L_x_7758:
[----:B------:R-:W-:Y:S05]  /*40c0*/  BSYNC B2 ;  /* 0x0000000000027941 */ /* 0x000fea0003800000 */
.L_x_7757:
        /* <DEDUP_REMOVED lines=12> */
.L_x_7753:
        /* <DEDUP_REMOVED lines=12> */
.L_x_7762:
[----:B------:R-:W-:-:S07]  /*4250*/  IMAD.MOV.U32 R215, RZ, RZ, R10 ;  /* 0x000000ffffd77224 */ /* 0x000fce00078e000a */
.L_x_7763:
[----:B------:R-:W-:Y:S05]  /*4260*/  BSYNC B2 ;  /* 0x0000000000027941 */ /* 0x000fea0003800000 */
.L_x_7761:
        /* <DEDUP_REMOVED lines=16> */
.L_x_7767:
[----:B------:R-:W-:Y:S05]  /*4370*/  BSYNC B3 ;  /* 0x0000000000037941 */ /* 0x000fea0003800000 */
.L_x_7766:
        /* <DEDUP_REMOVED lines=44> */
.L_x_7765:
[----:B------:R-:W-:Y:S05]  /*4640*/  BSYNC B2 ;  /* 0x0000000000027941 */ /* 0x000fea0003800000 */
.L_x_7764:
        /* <DEDUP_REMOVED lines=16> */
.L_x_7768:
        /* <DEDUP_REMOVED lines=12> */
.L_x_7771:
[----:B------:R-:W-:-:S07]  /*4810*/  IMAD.MOV.U32 R15, RZ, RZ, R10 ;  /* 0x000000ffff0f7224 */ /* 0x000fce00078e000a */
.L_x_7772:
[----:B------:R-:W-:Y:S05]  /*4820*/  BSYNC B2 ;  /* 0x0000000000027941 */ /* 0x000fea0003800000 */
.L_x_7770:
        /* <DEDUP_REMOVED lines=16> */
.L_x_7776:
[----:B------:R-:W-:Y:S05]  /*4930*/  BSYNC B3 ;  /* 0x0000000000037941 */ /* 0x000fea0003800000 */
.L_x_7775:
        /* <DEDUP_REMOVED lines=44> */
.L_x_7774:
[----:B------:R-:W-:Y:S05]  /*4c00*/  BSYNC B2 ;  /* 0x0000000000027941 */ /* 0x000fea0003800000 */
.L_x_7773:
        /* <DEDUP_REMOVED lines=10> */
.L_x_7769:
        /* <DEDUP_REMOVED lines=12> */
.L_x_7778:
[----:B------:R-:W-:-:S07]  /*4d70*/  IMAD.MOV.U32 R216, RZ, RZ, R10 ;  /* 0x000000ffffd87224 */ /* 0x000fce00078e000a */
.L_x_7779:
[----:B------:R-:W-:Y:S05]  /*4d80*/  BSYNC B2 ;  /* 0x0000000000027941 */ /* 0x000fea0003800000 */
.L_x_7777:
        /* <DEDUP_REMOVED lines=16> */
.L_x_7783:
[----:B------:R-:W-:Y:S05]  /*4e90*/  BSYNC B3 ;  /* 0x0000000000037941 */ /* 0x000fea0003800000 */
.L_x_7782:
        /* <DEDUP_REMOVED lines=44> */
.L_x_7781:
[----:B------:R-:W-:Y:S05]  /*5160*/  BSYNC B2 ;  /* 0x0000000000027941 */ /* 0x000fea0003800000 */
.L_x_7780:
        /* <DEDUP_REMOVED lines=14> */
.L_x_7784:
        /* <DEDUP_REMOVED lines=12> */
.L_x_7787:
[----:B------:R-:W-:-:S07]  /*5310*/  MOV R16, R10 ;  /* 0x0000000a00107202 */ /* 0x000fce0000000f00 */
.L_x_7788:
[----:B------:R-:W-:Y:S05]  /*5320*/  BSYNC B2 ;  /* 0x0000000000027941 */ /* 0x000fea0003800000 */
.L_x_7786:
        /* <DEDUP_REMOVED lines=16> */
.L_x_7792:
[----:B------:R-:W-:Y:S05]  /*5430*/  BSYNC B3 ;  /* 0x0000000000037941 */ /* 0x000fea0003800000 */
.L_x_7791:
        /* <DEDUP_REMOVED lines=42> */
[----:B------:R-:W-:Y:S02]  /*56e0*/  LOP3.LUT R6, R189, UR35, R6, 0x96, !PT ;  /* 0x00000023bd067c12 */ /* 0x000fe4000f8e9606 */
[----:B------:R-:W-:-:S07]  /*56f0*/  MOV R8, R188 ;  /* 0x000000bc00087202 */ /* 0x000fce0000000f00 */
.L_x_7790:
[----:B------:R-:W-:Y:S05]  /*5700*/  BSYNC B2 ;  /* 0x0000000000027941 */ /* 0x000fea0003800000 */
.L_x_7789:
[----:B------:R-:W-:Y:S02]  /*5710*/  I2FP.F32.U32 R16, R16 ;  /* 0x0000001000107245 */ /* 0x000fe40000201000 */
[----:B------:R-:W-:-:S03]  /*5720*/  PRMT R188, R22, 0x7632, R188 ;  /* 0x0000763216bc7816 */ /* 0x000fc600000000bc */
[----:B------:R-:W-:Y:S02]  /*5730*/  FFMA.FTZ R16, R16, R239, 1.1641532182693481445e-10 ;  /* 0x2f00000010107423 */ /* 0x000fe400000100ef */
[----:B------:R-:W-:Y:S01]  /*5740*/  IMAD.U32 R189, R188, 0x10000, RZ ;  /* 0x00010000bcbd7824 */ /* 0x000fe200078e00ff */
[----:B------:R-:W-:Y:S02]  /*5750*/  @P0 PRMT R188, R26, 0x7632, R188 ;  /* 0x000076321abc0816 */ /* 0x000fe400000000bc */
[----:B------:R-:W-:Y:S01]  /*5760*/  FSETP.GTU.FTZ.AND P4, PT, R16, R195, PT ;  /* 0x000000c31000720b */ /* 0x000fe20003f9c000 */
[----:B------:R-:W-:Y:S01]  /*5770*/  FMUL.FTZ R189, R189, R194 ;  /* 0x000000c2bdbd7220 */ /* 0x000fe20000410000 */
[----:B------:R-:W-:Y:S02]  /*5780*/  @P0 SHF.L.U32 R193, R188, 0x10, RZ ;  /* 0x00000010bcc10819 */ /* 0x000fe400000006ff */
[----:B------:R-:W-:Y:S02]  /*5790*/  SEL R16, RZ, 0x1, P4 ;  /* 0x00000001ff107807 */ /* 0x000fe40002000000 */
[----:B------:R-:W-:-:S05]  /*57a0*/  FSEL R189, R189, RZ, !P4 ;  /* 0x000000ffbdbd7208 */ /* 0x000fca0006000000 */
[----:B------:R-:W-:-:S04]  /*57b0*/  FADD.FTZ R216, R189, R216 ;  /* 0x000000d8bdd87221 */ /* 0x000fc80000010000 */
[----:B------:R-:W-:-:S07]  /*57c0*/  @P0 FADD.FTZ R216, R193, R216 ;  /* 0x000000d8c1d80221 */ /* 0x000fce0000010000 */
.L_x_7785:
        /* <DEDUP_REMOVED lines=12> */
.L_x_7794:
[----:B------:R-:W-:-:S07]  /*5890*/  IMAD.MOV.U32 R190, RZ, RZ, R10 ;  /* 0x000000ffffbe7224 */ /* 0x000fce00078e000a */
.L_x_7795:
[----:B------:R-:W-:Y:S05]  /*58a0*/  BSYNC B2 ;  /* 0x0000000000027941 */ /* 0x000fea0003800000 */
.L_x_7793:
        /* <DEDUP_REMOVED lines=16> */
.L_x_7799:
[----:B------:R-:W-:Y:S05]  /*59b0*/  BSYNC B3 ;  /* 0x0000000000037941 */ /* 0x000fea0003800000 */
.L_x_7798:
        /* <DEDUP_REMOVED lines=44> */
.L_x_7797:
[----:B------:R-:W-:Y:S05]  /*5c80*/  BSYNC B2 ;  /* 0x0000000000027941 */ /* 0x000fea0003800000 */
.L_x_7796:
        /* <DEDUP_REMOVED lines=14> */
.L_x_7800:
        /* <DEDUP_REMOVED lines=12> */
.L_x_7803:
[----:B------:R-:W-:-:S07]  /*5e30*/  MOV R17, R10 ;  /* 0x0000000a00117202 */ /* 0x000fce0000000f00 */
.L_x_7804:
[----:B------:R-:W-:Y:S05]  /*5e40*/  BSYNC B2 ;  /* 0x0000000000027941 */ /* 0x000fea0003800000 */
.L_x_7802:
        /* <DEDUP_REMOVED lines=16> */
.L_x_7808:
[----:B------:R-:W-:Y:S05]  /*5f50*/  BSYNC B3 ;  /* 0x0000000000037941 */ /* 0x000fea0003800000 */
.L_x_7807:
        /* <DEDUP_REMOVED lines=44> */
.L_x_7806:
[----:B------:R-:W-:Y:S05]  /*6220*/  BSYNC B2 ;  /* 0x0000000000027941 */ /* 0x000fea0003800000 */
.L_x_7805:
        /* <DEDUP_REMOVED lines=10> */
.L_x_7801:
        /* <DEDUP_REMOVED lines=12> */
.L_x_7810:
[----:B------:R-:W-:-:S07]  /*6390*/  IMAD.MOV.U32 R193, RZ, RZ, R10 ;  /* 0x000000ffffc17224 */ /* 0x000fce00078e000a */
.L_x_7811:
[----:B------:R-:W-:Y:S05]  /*63a0*/  BSYNC B2 ;  /* 0x0000000000027941 */ /* 0x000fea0003800000 */
.L_x_7809:
        /* <DEDUP_REMOVED lines=16> */
.L_x_7815:
[----:B------:R-:W-:Y:S05]  /*64b0*/  BSYNC B3 ;  /* 0x0000000000037941 */ /* 0x000fea0003800000 */
.L_x_7814:
        /* <DEDUP_REMOVED lines=44> */
.L_x_7813:
[----:B------:R-:W-:Y:S05]  /*6780*/  BSYNC B2 ;  /* 0x0000000000027941 */ /* 0x000fea0003800000 */
.L_x_7812:
        /* <DEDUP_REMOVED lines=14> */
.L_x_7816:
        /* <DEDUP_REMOVED lines=12> */
.L_x_7819:
[----:B------:R-:W-:-:S07]  /*6930*/  MOV R18, R10 ;  /* 0x0000000a00127202 */ /* 0x000fce0000000f00 */
.L_x_7820:
[----:B------:R-:W-:Y:S05]  /*6940*/  BSYNC B2 ;  /* 0x0000000000027941 */ /* 0x000fea0003800000 */
.L_x_7818:
        /* <DEDUP_REMOVED lines=16> */
.L_x_7824:
[----:B------:R-:W-:Y:S05]  /*6a50*/  BSYNC B3 ;  /* 0x0000000000037941 */ /* 0x000fea0003800000 */
.L_x_7823:
        /* <DEDUP_REMOVED lines=44> */
.L_x_7822:
[----:B------:R-:W-:Y:S05]  /*6d20*/  BSYNC B2 ;  /* 0x0000000000027941 */ /* 0x000fea0003800000 */
.L_x_7821:
        /* <DEDUP_REMOVED lines=12> */
.L_x_7817:
        /* <DEDUP_REMOVED lines=54> */
.L_x_7825:
[----:B0-----:R-:W-:-:S07]  /*7150*/  IADD3 R194, R19, 0x20, RZ ;  /* 0x0000002013c27810 */ /* 0x001fce0007ffe0ff */
.L_x_7696:
[----:B------:R-:W-:Y:S05]  /*7160*/  BSYNC B1 ;  /* 0x0000000000017941 */ /* 0x000fea0003800000 */
.L_x_7695:
        /* <DEDUP_REMOVED lines=29> */
.L_x_7829:
[----:B------:R-:W-:-:S07]  /*7340*/  IMAD.MOV.U32 R201, RZ, RZ, R10 ;  /* 0x000000ffffc97224 */ /* 0x000fce00078e000a */
.L_x_7830:
[----:B------:R-:W-:Y:S05]  /*7350*/  BSYNC B2 ;  /* 0x0000000000027941 */ /* 0x000fea0003800000 */
.L_x_7828:
        /* <DEDUP_REMOVED lines=16> */
.L_x_7834:
[----:B------:R-:W-:Y:S05]  /*7460*/  BSYNC B3 ;  /* 0x0000000000037941 */ /* 0x000fea0003800000 */
.L_x_7833:
        /* <DEDUP_REMOVED lines=44> */
.L_x_7832:
[----:B------:R-:W-:Y:S05]  /*7730*/  BSYNC B2 ;  /* 0x0000000000027941 */ /* 0x000fea0003800000 */
.L_x_7831:
        /* <DEDUP_REMOVED lines=21> */
.L_x_7835:
        /* <DEDUP_REMOVED lines=12> */
.L_x_7838:
[----:B------:R-:W-:-:S07]  /*7950*/  IMAD.MOV.U32 R202, RZ, RZ, R10 ;  /* 0x000000ffffca7224 */ /* 0x000fce00078e000a */
.L_x_7839:
[----:B------:R-:W-:Y:S05]  /*7960*/  BSYNC B2 ;  /* 0x0000000000027941 */ /* 0x000fea0003800000 */
.L_x_7837:
        /* <DEDUP_REMOVED lines=16> */
.L_x_7843:
[----:B------:R-:W-:Y:S05]  /*7a70*/  BSYNC B3 ;  /* 0x0000000000037941 */ /* 0x000fea0003800000 */
.L_x_7842:
        /* <DEDUP_REMOVED lines=41> */
[----:B------:R-:W-:Y:S02]  /*7d10*/  LOP3.LUT R6, R193, UR35, R6, 0x96, !PT ;  /* 0x00000023c1067c12 */ /* 0x000fe4000f8e9606 */
[----:B------:R-:W-:-:S07]  /*7d20*/  MOV R8, R192 ;  /* 0x000000c000087202 */ /* 0x000fce0000000f00 */
.L_x_7841:
[----:B------:R-:W-:Y:S05]  /*7d30*/  BSYNC B2 ;  /* 0x0000000000027941 */ /* 0x000fea0003800000 */
.L_x_7840:
        /* <DEDUP_REMOVED lines=10> */
.L_x_7836:
        /* <DEDUP_REMOVED lines=12> */
.L_x_7845:
[----:B------:R-:W-:-:S07]  /*7ea0*/  IMAD.MOV.U32 R202, RZ, RZ, R10 ;  /* 0x000000ffffca7224 */ /* 0x000fce00078e000a */
.L_x_7846:
[----:B------:R-:W-:Y:S05]  /*7eb0*/  BSYNC B2 ;  /* 0x0000000000027941 */ /* 0x000fea0003800000 */
.L_x_7844:
        /* <DEDUP_REMOVED lines=16> */
.L_x_7850:
[----:B------:R-:W-:Y:S05]  /*7fc0*/  BSYNC B3 ;  /* 0x0000000000037941 */ /* 0x000fea0003800000 */
.L_x_7849:
        /* <DEDUP_REMOVED lines=44> */
.L_x_7848:
[----:B------:R-:W-:Y:S05]  /*8290*/  BSYNC B2 ;  /* 0x0000000000027941 */ /* 0x000fea0003800000 */
.L_x_7847:
        /* <DEDUP_REMOVED lines=16> */
.L_x_7851:
        /* <DEDUP_REMOVED lines=12> */
.L_x_7854:
[----:B------:R-:W-:-:S07]  /*8460*/  MOV R12, R10 ;  /* 0x0000000a000c7202 */ /* 0x000fce0000000f00 */
.L_x_7855:
[----:B------:R-:W-:Y:S05]  /*8470*/  BSYNC B2 ;  /* 0x0000000000027941 */ /* 0x000fea0003800000 */
.L_x_7853:
        /* <DEDUP_REMOVED lines=16> */
.L_x_7859:
[----:B------:R-:W-:Y:S05]  /*8580*/  BSYNC B3 ;  /* 0x0000000000037941 */ /* 0x000fea0003800000 */
.L_x_7858:
        /* <DEDUP_REMOVED lines=44> */
.L_x_7857:
[----:B------:R-:W-:Y:S05]  /*8850*/  BSYNC B2 ;  /* 0x0000000000027941 */ /* 0x000fea0003800000 */
.L_x_7856:
[----:B------:R-:W-:Y:S02]  /*8860*/  I2FP.F32.U32 R193, R12 ;  /* 0x0000000c00c17245 */ /* 0x000fe40000201000 */
[----:B------:R-:W-:-:S05]  /*8870*/  PRMT R12, R20, 0x7632, R12 ;  /* 0x00007632140c7816 */ /* 0x000fca000000000c */
[----:B------:R-:W-:Y:S02]  /*8880*/  IMAD.U32 R188, R12, 0x10000, RZ ;  /* 0x000100000cbc7824 */ /* 0x000fe400078e00ff */
[----:B------:R-:W-:Y:S02]  /*8890*/  FFMA.FTZ R12, R193, R240, 1.1641532182693481445e-10 ;  /* 0x2f000000c10c7423 */ /* 0x000fe400000100f0 */
[----:B------:R-:W-:-:S03]  /*88a0*/  FMUL.FTZ R188, R188, R195 ;  /* 0x000000c3bcbc7220 */ /* 0x000fc60000410000 */
[----:B------:R-:W-:-:S04]  /*88b0*/  FSETP.GTU.FTZ.AND P3, PT, R12, R239, PT ;  /* 0x000000ef0c00720b */ /* 0x000fc80003f7c000 */
[----:B------:R-:W-:Y:S02]  /*88c0*/  FSEL R193, R188, RZ, !P3 ;  /* 0x000000ffbcc17208 */ /* 0x000fe40005800000 */
[----:B------:R-:W-:Y:S02]  /*88d0*/  @P0 PRMT R188, R24, 0x7632, R188 ;  /* 0x0000763218bc0816 */ /* 0x000fe400000000bc */
[----:B------:R-:W-:Y:S01]  /*88e0*/  SEL R12, RZ, 0x1, P3 ;  /* 0x00000001ff0c7807 */ /* 0x000fe20001800000 */
[----:B------:R-:W-:Y:S01]  /*88f0*/  FADD.FTZ R202, R193, R202 ;  /* 0x000000cac1ca7221 */ /* 0x000fe20000010000 */
[----:B------:R-:W-:-:S05]  /*8900*/  @P0 SHF.L.U32 R209, R188, 0x10, RZ ;  /* 0x00000010bcd10819 */ /* 0x000fca00000006ff */
[----:B------:R-:W-:-:S07]  /*8910*/  @P0 FADD.FTZ R202, R209, R202 ;  /* 0x000000cad1ca0221 */ /* 0x000fce0000010000 */
.L_x_7852:
        /* <DEDUP_REMOVED lines=12> */
.L_x_7861:
[----:B------:R-:W-:-:S07]  /*89e0*/  IMAD.MOV.U32 R188, RZ, RZ, R10 ;  /* 0x000000ffffbc7224 */ /* 0x000fce00078e000a */
.L_x_7862:
[----:B------:R-:W-:Y:S05]  /*89f0*/  BSYNC B2 ;  /* 0x0000000000027941 */ /* 0x000fea0003800000 */
.L_x_7860:
        /* <DEDUP_REMOVED lines=16> */
.L_x_7866:
[----:B------:R-:W-:Y:S05]  /*8b00*/  BSYNC B3 ;  /* 0x0000000000037941 */ /* 0x000fea0003800000 */
.L_x_7865:
        /* <DEDUP_REMOVED lines=44> */
.L_x_7864:
[----:B------:R-:W-:Y:S05]  /*8dd0*/  BSYNC B2 ;  /* 0x0000000000027941 */ /* 0x000fea0003800000 */
.L_x_7863:
        /* <DEDUP_REMOVED lines=16> */
.L_x_7867:
        /* <DEDUP_REMOVED lines=12> */
.L_x_7870:
[----:B------:R-:W-:-:S07]  /*8fa0*/  MOV R13, R10 ;  /* 0x0000000a000d7202 */ /* 0x000fce0000000f00 */
.L_x_7871:
[----:B------:R-:W-:Y:S05]  /*8fb0*/  BSYNC B2 ;  /* 0x0000000000027941 */ /* 0x000fea0003800000 */
.L_x_7869:
        /* <DEDUP_REMOVED lines=16> */
.L_x_7875:
[----:B------:R-:W-:Y:S05]  /*90c0*/  BSYNC B3 ;  /* 0x0000000000037941 */ /* 0x000fea0003800000 */
.L_x_7874:
        /* <DEDUP_REMOVED lines=44> */
.L_x_7873:
[----:B------:R-:W-:Y:S05]  /*9390*/  BSYNC B2 ;  /* 0x0000000000027941 */ /* 0x000fea0003800000 */
.L_x_7872:
        /* <DEDUP_REMOVED lines=10> */
.L_x_7868:
        /* <DEDUP_REMOVED lines=12> */
.L_x_7877:
[----:B------:R-:W-:-:S07]  /*9500*/  IMAD.MOV.U32 R221, RZ, RZ, R10 ;  /* 0x000000ffffdd7224 */ /* 0x000fce00078e000a */
.L_x_7878:
[----:B------:R-:W-:Y:S05]  /*9510*/  BSYNC B2 ;  /* 0x0000000000027941 */ /* 0x000fea0003800000 */
.L_x_7876:
        /* <DEDUP_REMOVED lines=16> */
.L_x_7882:
[----:B------:R-:W-:Y:S05]  /*9620*/  BSYNC B3 ;  /* 0x0000000000037941 */ /* 0x000fea0003800000 */
.L_x_7881:
        /* <DEDUP_REMOVED lines=44> */
.L_x_7880:
[----:B------:R-:W-:Y:S05]  /*98f0*/  BSYNC B2 ;  /* 0x0000000000027941 */ /* 0x000fea0003800000 */
.L_x_7879:
        /* <DEDUP_REMOVED lines=16> */
.L_x_7883:
        /* <DEDUP_REMOVED lines=12> */
.L_x_7886:
[----:B------:R-:W-:-:S07]  /*9ac0*/  MOV R14, R10 ;  /* 0x0000000a000e7202 */ /* 0x000fce0000000f00 */
.L_x_7887:
[----:B------:R-:W-:Y:S05]  /*9ad0*/  BSYNC B2 ;  /* 0x0000000000027941 */ /* 0x000fea0003800000 */
.L_x_7885:
        /* <DEDUP_REMOVED lines=16> */
.L_x_7891:
[----:B------:R-:W-:Y:S05]  /*9be0*/  BSYNC B3 ;  /* 0x0000000000037941 */ /* 0x000fea0003800000 */
.L_x_7890:
        /* <DEDUP_REMOVED lines=44> */
.L_x_7889:
[----:B------:R-:W-:Y:S05]  /*9eb0*/  BSYNC B2 ;  /* 0x0000000000027941 */ /* 0x000fea0003800000 */
.L_x_7888:
        /* <DEDUP_REMOVED lines=12> */
.L_x_7884:
        /* <DEDUP_REMOVED lines=12> */
.L_x_7893:
[----:B------:R-:W-:-:S07]  /*a040*/  IMAD.MOV.U32 R221, RZ, RZ, R10 ;  /* 0x000000ffffdd7224 */ /* 0x000fce00078e000a */
.L_x_7894:
[----:B------:R-:W-:Y:S05]  /*a050*/  BSYNC B2 ;  /* 0x0000000000027941 */ /* 0x000fea0003800000 */
.L_x_7892:
        /* <DEDUP_REMOVED lines=16> */
.L_x_7898:
[----:B------:R-:W-:Y:S05]  /*a160*/  BSYNC B3 ;  /* 0x0000000000037941 */ /* 0x000fea0003800000 */
.L_x_7897:
        /* <DEDUP_REMOVED lines=44> */
.L_x_7896:
[----:B------:R-:W-:Y:S05]  /*a430*/  BSYNC B2 ;  /* 0x0000000000027941 */ /* 0x000fea0003800000 */
.L_x_7895:
        /* <DEDUP_REMOVED lines=16> */
.L_x_7899:
        /* <DEDUP_REMOVED lines=12> */
.L_x_7902:
[----:B------:R-:W-:-:S07]  /*a600*/  MOV R15, R10 ;  /* 0x0000000a000f7202 */ /* 0x000fce0000000f00 */
.L_x_7903:
[----:B------:R-:W-:Y:S05]  /*a610*/  BSYNC B2 ;  /* 0x0000000000027941 */ /* 0x000fea0003800000 */
.L_x_7901:
        /* <DEDUP_REMOVED lines=16> */
.L_x_7907:
[----:B------:R-:W-:Y:S05]  /*a720*/  BSYNC B3 ;  /* 0x0000000000037941 */ /* 0x000fea0003800000 */
.L_x_7906:
        /* <DEDUP_REMOVED lines=44> */
.L_x_7905:
[----:B------:R-:W-:Y:S05]  /*a9f0*/  BSYNC B2 ;  /* 0x0000000000027941 */ /* 0x000fea0003800000 */
.L_x_7904:
        /* <DEDUP_REMOVED lines=10> */
.L_x_7900:
        /* <DEDUP_REMOVED lines=12> */
.L_x_7909:
[----:B------:R-:W-:-:S07]  /*ab60*/  IMAD.MOV.U32 R222, RZ, RZ, R10 ;  /* 0x000000ffffde7224 */ /* 0x000fce00078e000a */
.L_x_7910:
[----:B------:R-:W-:Y:S05]  /*ab70*/  BSYNC B2 ;  /* 0x0000000000027941 */ /* 0x000fea0003800000 */
.L_x_7908:
        /* <DEDUP_REMOVED lines=16> */
.L_x_7914:
[----:B------:R-:W-:Y:S05]  /*ac80*/  BSYNC B3 ;  /* 0x0000000000037941 */ /* 0x000fea0003800000 */
.L_x_7913:
        /* <DEDUP_REMOVED lines=44> */
.L_x_7912:
[----:B------:R-:W-:Y:S05]  /*af50*/  BSYNC B2 ;  /* 0x0000000000027941 */ /* 0x000fea0003800000 */
.L_x_7911:
        /* <DEDUP_REMOVED lines=14> */
.L_x_7915:
        /* <DEDUP_REMOVED lines=12> */
.L_x_7918:
[----:B------:R-:W-:-:S07]  /*b100*/  MOV R16, R10 ;  /* 0x0000000a00107202 */ /* 0x000fce0000000f00 */
.L_x_7919:
[----:B------:R-:W-:Y:S05]  /*b110*/  BSYNC B2 ;  /* 0x0000000000027941 */ /* 0x000fea0003800000 */
.L_x_7917:
        /* <DEDUP_REMOVED lines=16> */
.L_x_7923:
[----:B------:R-:W-:Y:S05]  /*b220*/  BSYNC B3 ;  /* 0x0000000000037941 */ /* 0x000fea0003800000 */
.L_x_7922:
        /* <DEDUP_REMOVED lines=44> */
.L_x_7921:
[----:B------:R-:W-:Y:S05]  /*b4f0*/  BSYNC B2 ;  /* 0x0000000000027941 */ /* 0x000fea0003800000 */
.L_x_7920:
        /* <DEDUP_REMOVED lines=12> */
.L_x_7916:
        /* <DEDUP_REMOVED lines=12> */
.L_x_7925:
[----:B------:R-:W-:-:S07]  /*b680*/  IMAD.MOV.U32 R190, RZ, RZ, R10 ;  /* 0x000000ffffbe7224 */ /* 0x000fce00078e000a */
.L_x_7926:
[----:B------:R-:W-:Y:S05]  /*b690*/  BSYNC B2 ;  /* 0x0000000000027941 */ /* 0x000fea0003800000 */
.L_x_7924:
        /* <DEDUP_REMOVED lines=16> */
.L_x_7930:
[----:B------:R-:W-:Y:S05]  /*b7a0*/  BSYNC B3 ;  /* 0x0000000000037941 */ /* 0x000fea0003800000 */
.L_x_7929:
        /* <DEDUP_REMOVED lines=44> */
.L_x_7928:
[----:B------:R-:W-:Y:S05]  /*ba70*/  BSYNC B2 ;  /* 0x0000000000027941 */ /* 0x000fea0003800000 */
.L_x_7927:
        /* <DEDUP_REMOVED lines=14> */
.L_x_7931:
        /* <DEDUP_REMOVED lines=12> */
.L_x_7934:
[----:B------:R-:W-:-:S07]  /*bc20*/  MOV R17, R10 ;  /* 0x0000000a00117202 */ /* 0x000fce0000000f00 */
.L_x_7935:
[----:B------:R-:W-:Y:S05]  /*bc30*/  BSYNC B2 ;  /* 0x0000000000027941 */ /* 0x000fea0003800000 */
.L_x_7933:
        /* <DEDUP_REMOVED lines=16> */
.L_x_7939:
[----:B------:R-:W-:Y:S05]  /*bd40*/  BSYNC B3 ;  /* 0x0000000000037941 */ /* 0x000fea0003800000 */
.L_x_7938:
        /* <DEDUP_REMOVED lines=36> */
[----:B------:R-:W-:Y:S01]  /*bf90*/  IMAD.MOV.U32 R7, RZ, RZ, RZ ;  /* 0x000000ffff077224 */ /* 0x000fe200078e00ff */
[----:B------:R-:W-:Y:S01]  /*bfa0*/  LOP3.LUT R189, R189, UR22, R190, 0x96, !PT ;  /* 0x00000016bdbd7c12 */ /* 0x000fe2000f8e96be */
[----:B------:R-:W-:-:S04]  /*bfb0*/  IMAD.WIDE.U32 R190, R191, -0x326172a9, RZ ;  /* 0xcd9e8d57bfbe7825 */ /* 0x000fc800078e00ff */
[----:B------:R-:W-:Y:S01]  /*bfc0*/  IMAD.MOV.U32 R10, RZ, RZ, R190 ;  /* 0x000000ffff0a7224 */ /* 0x000fe200078e00be */
[----:B------:R-:W-:Y:S01]  /*bfd0*/  LOP3.LUT R5, R191, UR24, R188, 0x96, !PT ;  /* 0x00000018bf057c12 */ /* 0x000fe2000f8e96bc */
[----:B------:R-:W-:-:S05]  /*bfe0*/  IMAD.WIDE.U32 R188, R189, -0x2daee0ad, RZ ;  /* 0xd2511f53bdbc7825 */ /* 0x000fca00078e00ff */
[----:B------:R-:W-:Y:S02]  /*bff0*/  LOP3.LUT R6, R189, UR35, R6, 0x96, !PT ;  /* 0x00000023bd067c12 */ /* 0x000fe4000f8e9606 */
[----:B------:R-:W-:-:S07]  /*c000*/  MOV R8, R188 ;  /* 0x000000bc00087202 */ /* 0x000fce0000000f00 */
.L_x_7937:
[----:B------:R-:W-:Y:S05]  /*c010*/  BSYNC B2 ;  /* 0x0000000000027941 */ /* 0x000fea0003800000 */
.L_x_7936:
        /* <DEDUP_REMOVED lines=10> */
.L_x_7932:
        /* <DEDUP_REMOVED lines=12> */
.L_x_7941:
[----:B------:R-:W-:-:S07]  /*c180*/  IMAD.MOV.U32 R193, RZ, RZ, R10 ;  /* 0x000000ffffc17224 */ /* 0x000fce00078e000a */
.L_x_7942:
[----:B------:R-:W-:Y:S05]  /*c190*/  BSYNC B2 ;  /* 0x0000000000027941 */ /* 0x000fea0003800000 */
.L_x_7940:
        /* <DEDUP_REMOVED lines=16> */
.L_x_7946:
[----:B------:R-:W-:Y:S05]  /*c2a0*/  BSYNC B3 ;  /* 0x0000000000037941 */ /* 0x000fea0003800000 */
.L_x_7945:
[----:B------:R-:W-:Y:S01]  /*c2b0*/  LOP3.LUT R188, R6, UR7, R9, 0x96, !PT ;  /* 0x0000000706bc7c12 */ /* 0x000fe2000f8e9609 */
[----:B------:R-:W-:-:S04]  /*c2c0*/  IMAD.HI.U32 R6, R0, -0x326172a9, RZ ;  /* 0xcd9e8d5700067827 */ /* 0x000fc800078e00ff */
        /* <DEDUP_REMOVED lines=42> */
.L_x_7944:
[----:B------:R-:W-:Y:S05]  /*c570*/  BSYNC B2 ;  /* 0x0000000000027941 */ /* 0x000fea0003800000 */
.L_x_7943:
        /* <DEDUP_REMOVED lines=14> */
.L_x_7947:
        /* <DEDUP_REMOVED lines=12> */
.L_x_7950:
[----:B------:R-:W-:-:S07]  /*c720*/  MOV R18, R10 ;  /* 0x0000000a00127202 */ /* 0x000fce0000000f00 */
.L_x_7951:
[----:B------:R-:W-:Y:S05]  /*c730*/  BSYNC B2 ;  /* 0x0000000000027941 */ /* 0x000fea0003800000 */
.L_x_7949:
        /* <DEDUP_REMOVED lines=16> */
.L_x_7955:
[----:B------:R-:W-:Y:S05]  /*c840*/  BSYNC B3 ;  /* 0x0000000000037941 */ /* 0x000fea0003800000 */
.L_x_7954:
        /* <DEDUP_REMOVED lines=44> */
.L_x_7953:
[----:B------:R-:W-:Y:S05]  /*cb10*/  BSYNC B2 ;  /* 0x0000000000027941 */ /* 0x000fea0003800000 */
.L_x_7952:
        /* <DEDUP_REMOVED lines=12> */
.L_x_7948:
        /* <DEDUP_REMOVED lines=54> */
.L_x_7956:
[----:B------:R-:W-:-:S07]  /*cf40*/  IADD3 R194, R194, 0x20, RZ ;  /* 0x00000020c2c27810 */ /* 0x000fce0007ffe0ff */
.L_x_7827:
[----:B------:R-:W-:Y:S05]  /*cf50*/  BSYNC B1 ;  /* 0x0000000000017941 */ /* 0x000fea0003800000 */
.L_x_7826:
        /* <DEDUP_REMOVED lines=29> */
.L_x_7960:
[----:B------:R-:W-:-:S07]  /*d130*/  IMAD.MOV.U32 R203, RZ, RZ, R10 ;  /* 0x000000ffffcb7224 */ /* 0x000fce00078e000a */
.L_x_7961:
[----:B------:R-:W-:Y:S05]  /*d140*/  BSYNC B2 ;  /* 0x0000000000027941 */ /* 0x000fea0003800000 */
.L_x_7959:
        /* <DEDUP_REMOVED lines=16> */
.L_x_7965:
[----:B------:R-:W-:Y:S05]  /*d250*/  BSYNC B3 ;  /* 0x0000000000037941 */ /* 0x000fea0003800000 */
.L_x_7964:
        /* <DEDUP_REMOVED lines=44> */
.L_x_7963:
[----:B------:R-:W-:Y:S05]  /*d520*/  BSYNC B2 ;  /* 0x0000000000027941 */ /* 0x000fea0003800000 */
.L_x_7962:
        /* <DEDUP_REMOVED lines=21> */
.L_x_7966:
        /* <DEDUP_REMOVED lines=12> */
.L_x_7969:
[----:B------:R-:W-:-:S07]  /*d740*/  IMAD.MOV.U32 R204, RZ, RZ, R10 ;  /* 0x000000ffffcc7224 */ /* 0x000fce00078e000a */
.L_x_7970:
[----:B------:R-:W-:Y:S05]  /*d750*/  BSYNC B2 ;  /* 0x0000000000027941 */ /* 0x000fea0003800000 */
.L_x_7968:
        /* <DEDUP_REMOVED lines=16> */
.L_x_7974:
[----:B------:R-:W-:Y:S05]  /*d860*/  BSYNC B3 ;  /* 0x0000000000037941 */ /* 0x000fea0003800000 */
.L_x_7973:
        /* <DEDUP_REMOVED lines=43> */
.L_x_7972:
[----:B------:R-:W-:Y:S05]  /*db20*/  BSYNC B2 ;  /* 0x0000000000027941 */ /* 0x000fea0003800000 */
.L_x_7971:
        /* <DEDUP_REMOVED lines=10> */
.L_x_7967:
        /* <DEDUP_REMOVED lines=12> */
.L_x_7976:
[----:B------:R-:W-:-:S07]  /*dc90*/  IMAD.MOV.U32 R204, RZ, RZ, R10 ;  /* 0x000000ffffcc7224 */ /* 0x000fce00078e000a */
.L_x_7977:
[----:B------:R-:W-:Y:S05]  /*dca0*/  BSYNC B2 ;  /* 0x0000000000027941 */ /* 0x000fea0003800000 */
.L_x_7975:
        /* <DEDUP_REMOVED lines=16> */
.L_x_7981:
[----:B------:R-:W-:Y:S05]  /*ddb0*/  BSYNC B3 ;  /* 0x0000000000037941 */ /* 0x000fea0003800000 */
.L_x_7980:
        /* <DEDUP_REMOVED lines=44> */
.L_x_7979:
[----:B------:R-:W-:Y:S05]  /*e080*/  BSYNC B2 ;  /* 0x0000000000027941 */ /* 0x000fea0003800000 */
.L_x_7978:
        /* <DEDUP_REMOVED lines=16> */
.L_x_7982:
        /* <DEDUP_REMOVED lines=12> */
.L_x_7985:
[----:B------:R-:W-:-:S07]  /*e250*/  MOV R12, R10 ;  /* 0x0000000a000c7202 */ /* 0x000fce0000000f00 */
.L_x_7986:
[----:B------:R-:W-:Y:S05]  /*e260*/  BSYNC B2 ;  /* 0x0000000000027941 */ /* 0x000fea0003800000 */
.L_x_7984:
        /* <DEDUP_REMOVED lines=16> */
.L_x_7990:
[----:B------:R-:W-:Y:S05]  /*e370*/  BSYNC B3 ;  /* 0x0000000000037941 */ /* 0x000fea0003800000 */
.L_x_7989:
        /* <DEDUP_REMOVED lines=44> */
.L_x_7988:
[----:B------:R-:W-:Y:S05]  /*e640*/  BSYNC B2 ;  /* 0x0000000000027941 */ /* 0x000fea0003800000 */
.L_x_7987:
        /* <DEDUP_REMOVED lines=12> */
.L_x_7983:
        /* <DEDUP_REMOVED lines=12> */
.L_x_7992:
[----:B------:R-:W-:-:S07]  /*e7d0*/  IMAD.MOV.U32 R188, RZ, RZ, R10 ;  /* 0x000000ffffbc7224 */ /* 0x000fce00078e000a */
.L_x_7993:
[----:B------:R-:W-:Y:S05]  /*e7e0*/  BSYNC B2 ;  /* 0x0000000000027941 */ /* 0x000fea0003800000 */
.L_x_7991:
        /* <DEDUP_REMOVED lines=16> */
.L_x_7997:
[----:B------:R-:W-:Y:S05]  /*e8f0*/  BSYNC B3 ;  /* 0x0000000000037941 */ /* 0x000fea0003800000 */
.L_x_7996:
        /* <DEDUP_REMOVED lines=44> */
.L_x_7995:
[----:B------:R-:W-:Y:S05]  /*ebc0*/  BSYNC B2 ;  /* 0x0000000000027941 */ /* 0x000fea0003800000 */
.L_x_7994:
        /* <DEDUP_REMOVED lines=16> */
.L_x_7998:
        /* <DEDUP_REMOVED lines=12> */
.L_x_8001:
[----:B------:R-:W-:-:S07]  /*ed90*/  MOV R13, R10 ;  /* 0x0000000a000d7202 */ /* 0x000fce0000000f00 */
.L_x_8002:
[----:B------:R-:W-:Y:S05]  /*eda0*/  BSYNC B2 ;  /* 0x0000000000027941 */ /* 0x000fea0003800000 */
.L_x_8000:
        /* <DEDUP_REMOVED lines=16> */
.L_x_8006:
[----:B------:R-:W-:Y:S05]  /*eeb0*/  BSYNC B3 ;  /* 0x0000000000037941 */ /* 0x000fea0003800000 */
.L_x_8005:
        /* <DEDUP_REMOVED lines=44> */
.L_x_8004:
[----:B------:R-:W-:Y:S05]  /*f180*/  BSYNC B2 ;  /* 0x0000000000027941 */ /* 0x000fea0003800000 */
.L_x_8003:
        /* <DEDUP_REMOVED lines=10> */
.L_x_7999:
        /* <DEDUP_REMOVED lines=12> */
.L_x_8008:
[----:B------:R-:W-:-:S07]  /*f2f0*/  IMAD.MOV.U32 R223, RZ, RZ, R10 ;  /* 0x000000ffffdf7224 */ /* 0x000fce00078e000a */
.L_x_8009:
[----:B------:R-:W-:Y:S05]  /*f300*/  BSYNC B2 ;  /* 0x0000000000027941 */ /* 0x000fea0003800000 */
.L_x_8007:
        /* <DEDUP_REMOVED lines=16> */
.L_x_8013:
[----:B------:R-:W-:Y:S05]  /*f410*/  BSYNC B3 ;  /* 0x0000000000037941 */ /* 0x000fea0003800000 */
.L_x_8012:
        /* <DEDUP_REMOVED lines=44> */
.L_x_8011:
[----:B------:R-:W-:Y:S05]  /*f6e0*/  BSYNC B2 ;  /* 0x0000000000027941 */ /* 0x000fea0003800000 */
.L_x_8010:
        /* <DEDUP_REMOVED lines=16> */
.L_x_8014:
        /* <DEDUP_REMOVED lines=12> */
.L_x_8017:
[----:B------:R-:W-:-:S07]  /*f8b0*/  MOV R14, R10 ;  /* 0x0000000a000e7202 */ /* 0x000fce0000000f00 */
.L_x_8018:
[----:B------:R-:W-:Y:S05]  /*f8c0*/  BSYNC B2 ;  /* 0x0000000000027941 */ /* 0x000fea0003800000 */
.L_x_8016:
        /* <DEDUP_REMOVED lines=16> */
.L_x_8022:
[----:B------:R-:W-:Y:S05]  /*f9d0*/  BSYNC B3 ;  /* 0x0000000000037941 */ /* 0x000fea0003800000 */
.L_x_8021:
        /* <DEDUP_REMOVED lines=44> */
.L_x_8020:
[----:B------:R-:W-:Y:S05]  /*fca0*/  BSYNC B2 ;  /* 0x0000000000027941 */ /* 0x000fea0003800000 */
.L_x_8019:
        /* <DEDUP_REMOVED lines=12> */
.L_x_8015:
        /* <DEDUP_REMOVED lines=12> */
.L_x_8024:
[----:B------:R-:W-:-:S07]  /*fe30*/  IMAD.MOV.U32 R223, RZ, RZ, R10 ;  /* 0x000000ffffdf7224 */ /* 0x000fce00078e000a */
.L_x_8025:
[----:B------:R-:W-:Y:S05]  /*fe40*/  BSYNC B2 ;  /* 0x0000000000027941 */ /* 0x000fea0003800000 */
.L_x_8023:
        /* <DEDUP_REMOVED lines=16> */
.L_x_8029:
[----:B------:R-:W-:Y:S05]  /*ff50*/  BSYNC B3 ;  /* 0x0000000000037941 */ /* 0x000fea0003800000 */
.L_x_8028:
        /* <DEDUP_REMOVED lines=44> */
.L_x_8027:
[----:B------:R-:W-:Y:S05]  /*10220*/  BSYNC B2 ;  /* 0x0000000000027941 */ /* 0x000fea0003800000 */
.L_x_8026:
        /* <DEDUP_REMOVED lines=16> */
.L_x_8030:
        /* <DEDUP_REMOVED lines=12> */
.L_x_8033:
[----:B------:R-:W-:-:S07]  /*103f0*/  MOV R15, R10 ;  /* 0x0000000a000f7202 */ /* 0x000fce0000000f00 */
.L_x_8034:
[----:B------:R-:W-:Y:S05]  /*10400*/  BSYNC B2 ;  /* 0x0000000000027941 */ /* 0x000fea0003800000 */
.L_x_8032:
        /* <DEDUP_REMOVED lines=16> */
.L_x_8038:
[----:B------:R-:W-:Y:S05]  /*10510*/  BSYNC B3 ;  /* 0x0000000000037941 */ /* 0x000fea0003800000 */
.L_x_8037:
        /* <DEDUP_REMOVED lines=44> */
.L_x_8036:
[----:B------:R-:W-:Y:S05]  /*107e0*/  BSYNC B2 ;  /* 0x0000000000027941 */ /* 0x000fea0003800000 */
.L_x_8035:
        /* <DEDUP_REMOVED lines=10> */
.L_x_8031:
        /* <DEDUP_REMOVED lines=12> */
.L_x_8040:
[----:B------:R-:W-:-:S07]  /*10950*/  IMAD.MOV.U32 R224, RZ, RZ, R10 ;  /* 0x000000ffffe07224 */ /* 0x000fce00078e000a */
.L_x_8041:
[----:B------:R-:W-:Y:S05]  /*10960*/  BSYNC B2 ;  /* 0x0000000000027941 */ /* 0x000fea0003800000 */
.L_x_8039:
        /* <DEDUP_REMOVED lines=16> */
.L_x_8045:
[----:B------:R-:W-:Y:S05]  /*10a70*/  BSYNC B3 ;  /* 0x0000000000037941 */ /* 0x000fea0003800000 */
.L_x_8044:
        /* <DEDUP_REMOVED lines=44> */
.L_x_8043:
[----:B------:R-:W-:Y:S05]  /*10d40*/  BSYNC B2 ;  /* 0x0000000000027941 */ /* 0x000fea0003800000 */
.L_x_8042:
        /* <DEDUP_REMOVED lines=14> */
.L_x_8046:
        /* <DEDUP_REMOVED lines=12> */
.L_x_8049:
[----:B------:R-:W-:-:S07]  /*10ef0*/  MOV R16, R10 ;  /* 0x0000000a00107202 */ /* 0x000fce0000000f00 */
.L_x_8050:
[----:B------:R-:W-:Y:S05]  /*10f00*/  BSYNC B2 ;  /* 0x0000000000027941 */ /* 0x000fea0003800000 */
.L_x_8048:
        /* <DEDUP_REMOVED lines=16> */
.L_x_8054:
[----:B------:R-:W-:Y:S05]  /*11010*/  BSYNC B3 ;  /* 0x0000000000037941 */ /* 0x000fea0003800000 */
.L_x_8053:
        /* <DEDUP_REMOVED lines=44> */
.L_x_8052:
[----:B------:R-:W-:Y:S05]  /*112e0*/  BSYNC B2 ;  /* 0x0000000000027941 */ /* 0x000fea0003800000 */
.L_x_8051:
        /* <DEDUP_REMOVED lines=12> */
.L_x_8047:
        /* <DEDUP_REMOVED lines=12> */
.L_x_8056:
[----:B------:R-:W-:-:S07]  /*11470*/  IMAD.MOV.U32 R190, RZ, RZ, R10 ;  /* 0x000000ffffbe7224 */ /* 0x000fce00078e000a */
.L_x_8057:
[----:B------:R-:W-:Y:S05]  /*11480*/  BSYNC B2 ;  /* 0x0000000000027941 */ /* 0x000fea0003800000 */
.L_x_8055:
        /* <DEDUP_REMOVED lines=16> */
.L_x_8061:
[----:B------:R-:W-:Y:S05]  /*11590*/  BSYNC B3 ;  /* 0x0000000000037941 */ /* 0x000fea0003800000 */
.L_x_8060:
        /* <DEDUP_REMOVED lines=44> */
.L_x_8059:
[----:B------:R-:W-:Y:S05]  /*11860*/  BSYNC B2 ;  /* 0x0000000000027941 */ /* 0x000fea0003800000 */
.L_x_8058:
        /* <DEDUP_REMOVED lines=14> */
.L_x_8062:
        /* <DEDUP_REMOVED lines=12> */
.L_x_8065:
[----:B------:R-:W-:-:S07]  /*11a10*/  MOV R17, R10 ;  /* 0x0000000a00117202 */ /* 0x000fce0000000f00 */
.L_x_8066:
[----:B------:R-:W-:Y:S05]  /*11a20*/  BSYNC B2 ;  /* 0x0000000000027941 */ /* 0x000fea0003800000 */
.L_x_8064:
        /* <DEDUP_REMOVED lines=16> */
.L_x_8070:
[----:B------:R-:W-:Y:S05]  /*11b30*/  BSYNC B3 ;  /* 0x0000000000037941 */ /* 0x000fea0003800000 */
.L_x_8069:
        /* <DEDUP_REMOVED lines=44> */
.L_x_8068:
[----:B------:R-:W-:Y:S05]  /*11e00*/  BSYNC B2 ;  /* 0x0000000000027941 */ /* 0x000fea0003800000 */
.L_x_8067:
        /* <DEDUP_REMOVED lines=10> */
.L_x_8063:
        /* <DEDUP_REMOVED lines=12> */
.L_x_8072:
[----:B------:R-:W-:-:S07]  /*11f70*/  IMAD.MOV.U32 R193, RZ, RZ, R10 ;  /* 0x000000ffffc17224 */ /* 0x000fce00078e000a */
.L_x_8073:
[----:B------:R-:W-:Y:S05]  /*11f80*/  BSYNC B2 ;  /* 0x0000000000027941 */ /* 0x000fea0003800000 */
.L_x_8071:
        /* <DEDUP_REMOVED lines=16> */
.L_x_8077:
[----:B------:R-:W-:Y:S05]  /*12090*/  BSYNC B3 ;  /* 0x0000000000037941 */ /* 0x000fea0003800000 */
.L_x_8076:
        /* <DEDUP_REMOVED lines=44> */
.L_x_8075:
[----:B------:R-:W-:Y:S05]  /*12360*/  BSYNC B2 ;  /* 0x0000000000027941 */ /* 0x000fea0003800000 */
.L_x_8074:
        /* <DEDUP_REMOVED lines=14> */
.L_x_8078:
        /* <DEDUP_REMOVED lines=12> */
.L_x_8081:
[----:B------:R-:W-:-:S07]  /*12510*/  MOV R18, R10 ;  /* 0x0000000a00127202 */ /* 0x000fce0000000f00 */
.L_x_8082:
[----:B------:R-:W-:Y:S05]  /*12520*/  BSYNC B2 ;  /* 0x0000000000027941 */ /* 0x000fea0003800000 */
.L_x_8080:
        /* <DEDUP_REMOVED lines=16> */
.L_x_8086:
[----:B------:R-:W-:Y:S05]  /*12630*/  BSYNC B3 ;  /* 0x0000000000037941 */ /* 0x000fea0003800000 */
.L_x_8085:
        /* <DEDUP_REMOVED lines=44> */
.L_x_8084:
[----:B------:R-:W-:Y:S05]  /*12900*/  BSYNC B2 ;  /* 0x0000000000027941 */ /* 0x000fea0003800000 */
.L_x_8083:
        /* <DEDUP_REMOVED lines=12> */
.L_x_8079:
        /* <DEDUP_REMOVED lines=54> */
.L_x_8087:
[----:B------:R-:W-:-:S07]  /*12d30*/  IADD3 R194, R194, 0x20, RZ ;  /* 0x00000020c2c27810 */ /* 0x000fce0007ffe0ff */
.L_x_7958:
[----:B------:R-:W-:Y:S05]  /*12d40*/  BSYNC B1 ;  /* 0x0000000000017941 */ /* 0x000fea0003800000 */
.L_x_7957:
        /* <DEDUP_REMOVED lines=29> */
.L_x_8091:
[----:B------:R-:W-:-:S07]  /*12f20*/  IMAD.MOV.U32 R205, RZ, RZ, R10 ;  /* 0x000000ffffcd7224 */ /* 0x000fce00078e000a */
.L_x_8092:
[----:B------:R-:W-:Y:S05]  /*12f30*/  BSYNC B2 ;  /* 0x0000000000027941 */ /* 0x000fea0003800000 */
.L_x_8090:
        /* <DEDUP_REMOVED lines=16> */
.L_x_8096:
[----:B------:R-:W-:Y:S05]  /*13040*/  BSYNC B3 ;  /* 0x0000000000037941 */ /* 0x000fea0003800000 */
.L_x_8095:
        /* <DEDUP_REMOVED lines=44> */
.L_x_8094:
[----:B------:R-:W-:Y:S05]  /*13310*/  BSYNC B2 ;  /* 0x0000000000027941 */ /* 0x000fea0003800000 */
.L_x_8093:
        /* <DEDUP_REMOVED lines=21> */
.L_x_8097:
        /* <DEDUP_REMOVED lines=12> */
.L_x_8100:
[----:B------:R-:W-:-:S07]  /*13530*/  IMAD.MOV.U32 R206, RZ, RZ, R10 ;  /* 0x000000ffffce7224 */ /* 0x000fce00078e000a */
.L_x_8101:
[----:B------:R-:W-:Y:S05]  /*13540*/  BSYNC B2 ;  /* 0x0000000000027941 */ /* 0x000fea0003800000 */
.L_x_8099:
        /* <DEDUP_REMOVED lines=16> */
.L_x_8105:
[----:B------:R-:W-:Y:S05]  /*13650*/  BSYNC B3 ;  /* 0x0000000000037941 */ /* 0x000fea0003800000 */
.L_x_8104:
        /* <DEDUP_REMOVED lines=43> */
.L_x_8103:
[----:B------:R-:W-:Y:S05]  /*13910*/  BSYNC B2 ;  /* 0x0000000000027941 */ /* 0x000fea0003800000 */
.L_x_8102:
        /* <DEDUP_REMOVED lines=10> */
.L_x_8098:
        /* <DEDUP_REMOVED lines=12> */
.L_x_8107:
[----:B------:R-:W-:-:S07]  /*13a80*/  IMAD.MOV.U32 R206, RZ, RZ, R10 ;  /* 0x000000ffffce7224 */ /* 0x000fce00078e000a */
.L_x_8108:
[----:B------:R-:W-:Y:S05]  /*13a90*/  BSYNC B2 ;  /* 0x0000000000027941 */ /* 0x000fea0003800000 */
.L_x_8106:
        /* <DEDUP_REMOVED lines=16> */
.L_x_8112:
[----:B------:R-:W-:Y:S05]  /*13ba0*/  BSYNC B3 ;  /* 0x0000000000037941 */ /* 0x000fea0003800000 */
.L_x_8111:
        /* <DEDUP_REMOVED lines=44> */
.L_x_8110:
[----:B------:R-:W-:Y:S05]  /*13e70*/  BSYNC B2 ;  /* 0x0000000000027941 */ /* 0x000fea0003800000 */
.L_x_8109:
        /* <DEDUP_REMOVED lines=16> */
.L_x_8113:
        /* <DEDUP_REMOVED lines=12> */
.L_x_8116:
[----:B------:R-:W-:-:S07]  /*14040*/  MOV R12, R10 ;  /* 0x0000000a000c7202 */ /* 0x000fce0000000f00 */
.L_x_8117:
[----:B------:R-:W-:Y:S05]  /*14050*/  BSYNC B2 ;  /* 0x0000000000027941 */ /* 0x000fea0003800000 */
.L_x_8115:
        /* <DEDUP_REMOVED lines=16> */
.L_x_8121:
[----:B------:R-:W-:Y:S05]  /*14160*/  BSYNC B3 ;  /* 0x0000000000037941 */ /* 0x000fea0003800000 */
.L_x_8120:
        /* <DEDUP_REMOVED lines=44> */
.L_x_8119:
[----:B------:R-:W-:Y:S05]  /*14430*/  BSYNC B2 ;  /* 0x0000000000027941 */ /* 0x000fea0003800000 */
.L_x_8118:
        /* <DEDUP_REMOVED lines=12> */
.L_x_8114:
        /* <DEDUP_REMOVED lines=12> */
.L_x_8123:
[----:B------:R-:W-:-:S07]  /*145c0*/  IMAD.MOV.U32 R188, RZ, RZ, R10 ;  /* 0x000000ffffbc7224 */ /* 0x000fce00078e000a */
.L_x_8124:
[----:B------:R-:W-:Y:S05]  /*145d0*/  BSYNC B2 ;  /* 0x0000000000027941 */ /* 0x000fea0003800000 */
.L_x_8122:
        /* <DEDUP_REMOVED lines=16> */
.L_x_8128:
[----:B------:R-:W-:Y:S05]  /*146e0*/  BSYNC B3 ;  /* 0x0000000000037941 */ /* 0x000fea0003800000 */
.L_x_8127:
        /* <DEDUP_REMOVED lines=44> */
.L_x_8126:
[----:B------:R-:W-:Y:S05]  /*149b0*/  BSYNC B2 ;  /* 0x0000000000027941 */ /* 0x000fea0003800000 */
.L_x_8125:
        /* <DEDUP_REMOVED lines=16> */
.L_x_8129:
        /* <DEDUP_REMOVED lines=12> */
.L_x_8132:
[----:B------:R-:W-:-:S07]  /*14b80*/  MOV R13, R10 ;  /* 0x0000000a000d7202 */ /* 0x000fce0000000f00 */
.L_x_8133:
[----:B------:R-:W-:Y:S05]  /*14b90*/  BSYNC B2 ;  /* 0x0000000000027941 */ /* 0x000fea0003800000 */
.L_x_8131:
        /* <DEDUP_REMOVED lines=16> */
.L_x_8137:
[----:B------:R-:W-:Y:S05]  /*14ca0*/  BSYNC B3 ;  /* 0x0000000000037941 */ /* 0x000fea0003800000 */
.L_x_8136:
        /* <DEDUP_REMOVED lines=44> */
.L_x_8135:
[----:B------:R-:W-:Y:S05]  /*14f70*/  BSYNC B2 ;  /* 0x0000000000027941 */ /* 0x000fea0003800000 */
.L_x_8134:
        /* <DEDUP_REMOVED lines=10> */
.L_x_8130:
        /* <DEDUP_REMOVED lines=12> */
.L_x_8139:
[----:B------:R-:W-:-:S07]  /*150e0*/  IMAD.MOV.U32 R225, RZ, RZ, R10 ;  /* 0x000000ffffe17224 */ /* 0x000fce00078e000a */
.L_x_8140:
[----:B------:R-:W-:Y:S05]  /*150f0*/  BSYNC B2 ;  /* 0x0000000000027941 */ /* 0x000fea0003800000 */
.L_x_8138:
        /* <DEDUP_REMOVED lines=16> */
.L_x_8144:
[----:B------:R-:W-:Y:S05]  /*15200*/  BSYNC B3 ;  /* 0x0000000000037941 */ /* 0x000fea0003800000 */
.L_x_8143:
        /* <DEDUP_REMOVED lines=44> */
.L_x_8142:
[----:B------:R-:W-:Y:S05]  /*154d0*/  BSYNC B2 ;  /* 0x0000000000027941 */ /* 0x000fea0003800000 */
.L_x_8141:
        /* <DEDUP_REMOVED lines=16> */
.L_x_8145:
        /* <DEDUP_REMOVED lines=12> */
.L_x_8148:
[----:B------:R-:W-:-:S07]  /*156a0*/  MOV R14, R10 ;  /* 0x0000000a000e7202 */ /* 0x000fce0000000f00 */
.L_x_8149:
[----:B------:R-:W-:Y:S05]  /*156b0*/  BSYNC B2 ;  /* 0x0000000000027941 */ /* 0x000fea0003800000 */
.L_x_8147:
        /* <DEDUP_REMOVED lines=16> */
.L_x_8153:
[----:B------:R-:W-:Y:S05]  /*157c0*/  BSYNC B3 ;  /* 0x0000000000037941 */ /* 0x000fea0003800000 */
.L_x_8152:
        /* <DEDUP_REMOVED lines=44> */
.L_x_8151:
[----:B------:R-:W-:Y:S05]  /*15a90*/  BSYNC B2 ;  /* 0x0000000000027941 */ /* 0x000fea0003800000 */
.L_x_8150:
        /* <DEDUP_REMOVED lines=12> */
.L_x_8146:
        /* <DEDUP_REMOVED lines=12> */
.L_x_8155:
[----:B------:R-:W-:-:S07]  /*15c20*/  IMAD.MOV.U32 R225, RZ, RZ, R10 ;  /* 0x000000ffffe17224 */ /* 0x000fce00078e000a */
.L_x_8156:
[----:B------:R-:W-:Y:S05]  /*15c30*/  BSYNC B2 ;  /* 0x0000000000027941 */ /* 0x000fea0003800000 */
.L_x_8154:
        /* <DEDUP_REMOVED lines=16> */
.L_x_8160:
[----:B------:R-:W-:Y:S05]  /*15d40*/  BSYNC B3 ;  /* 0x0000000000037941 */ /* 0x000fea0003800000 */
.L_x_8159:
        /* <DEDUP_REMOVED lines=44> */
.L_x_8158:
[----:B------:R-:W-:Y:S05]  /*16010*/  BSYNC B2 ;  /* 0x0000000000027941 */ /* 0x000fea0003800000 */
.L_x_8157:
        /* <DEDUP_REMOVED lines=16> */
.L_x_8161:
        /* <DEDUP_REMOVED lines=12> */
.L_x_8164:
[----:B------:R-:W-:-:S07]  /*161e0*/  MOV R15, R10 ;  /* 0x0000000a000f7202 */ /* 0x000fce0000000f00 */
.L_x_8165:
[----:B------:R-:W-:Y:S05]  /*161f0*/  BSYNC B2 ;  /* 0x0000000000027941 */ /* 0x000fea0003800000 */
.L_x_8163:
        /* <DEDUP_REMOVED lines=16> */
.L_x_8169:
[----:B------:R-:W-:Y:S05]  /*16300*/  BSYNC B3 ;  /* 0x0000000000037941 */ /* 0x000fea0003800000 */
.L_x_8168:
        /* <DEDUP_REMOVED lines=44> */
.L_x_8167:
[----:B------:R-:W-:Y:S05]  /*165d0*/  BSYNC B2 ;  /* 0x0000000000027941 */ /* 0x000fea0003800000 */
.L_x_8166:
        /* <DEDUP_REMOVED lines=10> */
.L_x_8162:
        /* <DEDUP_REMOVED lines=12> */
.L_x_8171:
[----:B------:R-:W-:-:S07]  /*16740*/  IMAD.MOV.U32 R226, RZ, RZ, R10 ;  /* 0x000000ffffe27224 */ /* 0x000fce00078e000a */
.L_x_8172:
[----:B------:R-:W-:Y:S05]  /*16750*/  BSYNC B2 ;  /* 0x0000000000027941 */ /* 0x000fea0003800000 */
.L_x_8170:
        /* <DEDUP_REMOVED lines=16> */
.L_x_8176:
[----:B------:R-:W-:Y:S05]  /*16860*/  BSYNC B3 ;  /* 0x0000000000037941 */ /* 0x000fea0003800000 */
.L_x_8175:
        /* <DEDUP_REMOVED lines=44> */
.L_x_8174:
[----:B------:R-:W-:Y:S05]  /*16b30*/  BSYNC B2 ;  /* 0x0000000000027941 */ /* 0x000fea0003800000 */
.L_x_8173:
        /* <DEDUP_REMOVED lines=14> */
.L_x_8177:
        /* <DEDUP_REMOVED lines=12> */
.L_x_8180:
[----:B------:R-:W-:-:S07]  /*16ce0*/  MOV R16, R10 ;  /* 0x0000000a00107202 */ /* 0x000fce0000000f00 */
.L_x_8181:
[----:B------:R-:W-:Y:S05]  /*16cf0*/  BSYNC B2 ;  /* 0x0000000000027941 */ /* 0x000fea0003800000 */
.L_x_8179:
        /* <DEDUP_REMOVED lines=16> */
.L_x_8185:
[----:B------:R-:W-:Y:S05]  /*16e00*/  BSYNC B3 ;  /* 0x0000000000037941 */ /* 0x000fea0003800000 */
.L_x_8184:
        /* <DEDUP_REMOVED lines=44> */
.L_x_8183:
[----:B------:R-:W-:Y:S05]  /*170d0*/  BSYNC B2 ;  /* 0x0000000000027941 */ /* 0x000fea0003800000 */
.L_x_8182:
        /* <DEDUP_REMOVED lines=12> */
.L_x_8178:
        /* <DEDUP_REMOVED lines=12> */
.L_x_8187:
[----:B------:R-:W-:-:S07]  /*17260*/  IMAD.MOV.U32 R190, RZ, RZ, R10 ;  /* 0x000000ffffbe7224 */ /* 0x000fce00078e000a */
.L_x_8188:
[----:B------:R-:W-:Y:S05]  /*17270*/  BSYNC B2 ;  /* 0x0000000000027941 */ /* 0x000fea0003800000 */
.L_x_8186:
        /* <DEDUP_REMOVED lines=16> */
.L_x_8192:
[----:B------:R-:W-:Y:S05]  /*17380*/  BSYNC B3 ;  /* 0x0000000000037941 */ /* 0x000fea0003800000 */
.L_x_8191:
        /* <DEDUP_REMOVED lines=44> */
.L_x_8190:
[----:B------:R-:W-:Y:S05]  /*17650*/  BSYNC B2 ;  /* 0x0000000000027941 */ /* 0x000fea0003800000 */
.L_x_8189:
        /* <DEDUP_REMOVED lines=14> */
.L_x_8193:
        /* <DEDUP_REMOVED lines=12> */
.L_x_8196:
[----:B------:R-:W-:-:S07]  /*17800*/  MOV R17, R10 ;  /* 0x0000000a00117202 */ /* 0x000fce0000000f00 */
.L_x_8197:
[----:B------:R-:W-:Y:S05]  /*17810*/  BSYNC B2 ;  /* 0x0000000000027941 */ /* 0x000fea0003800000 */
.L_x_8195:
        /* <DEDUP_REMOVED lines=16> */
.L_x_8201:
[----:B------:R-:W-:Y:S05]  /*17920*/  BSYNC B3 ;  /* 0x0000000000037941 */ /* 0x000fea0003800000 */
.L_x_8200:
        /* <DEDUP_REMOVED lines=44> */
.L_x_8199:
[----:B------:R-:W-:Y:S05]  /*17bf0*/  BSYNC B2 ;  /* 0x0000000000027941 */ /* 0x000fea0003800000 */
.L_x_8198:
        /* <DEDUP_REMOVED lines=10> */
.L_x_8194:
        /* <DEDUP_REMOVED lines=12> */
.L_x_8203:
[----:B------:R-:W-:-:S07]  /*17d60*/  IMAD.MOV.U32 R193, RZ, RZ, R10 ;  /* 0x000000ffffc17224 */ /* 0x000fce00078e000a */
.L_x_8204:
[----:B------:R-:W-:Y:S05]  /*17d70*/  BSYNC B2 ;  /* 0x0000000000027941 */ /* 0x000fea0003800000 */
.L_x_8202:
        /* <DEDUP_REMOVED lines=16> */
.L_x_8208:
[----:B------:R-:W-:Y:S05]  /*17e80*/  BSYNC B3 ;  /* 0x0000000000037941 */ /* 0x000fea0003800000 */
.L_x_8207:
        /* <DEDUP_REMOVED lines=44> */
.L_x_8206:
[----:B------:R-:W-:Y:S05]  /*18150*/  BSYNC B2 ;  /* 0x0000000000027941 */ /* 0x000fea0003800000 */
.L_x_8205:
        /* <DEDUP_REMOVED lines=14> */
.L_x_8209:
        /* <DEDUP_REMOVED lines=12> */
.L_x_8212:
[----:B------:R-:W-:-:S07]  /*18300*/  MOV R18, R10 ;  /* 0x0000000a00127202 */ /* 0x000fce0000000f00 */
.L_x_8213:
[----:B------:R-:W-:Y:S05]  /*18310*/  BSYNC B2 ;  /* 0x0000000000027941 */ /* 0x000fea0003800000 */
.L_x_8211:
        /* <DEDUP_REMOVED lines=16> */
.L_x_8217:
[----:B------:R-:W-:Y:S05]  /*18420*/  BSYNC B3 ;  /* 0x0000000000037941 */ /* 0x000fea0003800000 */
.L_x_8216:
        /* <DEDUP_REMOVED lines=44> */
.L_x_8215:
[----:B------:R-:W-:Y:S05]  /*186f0*/  BSYNC B2 ;  /* 0x0000000000027941 */ /* 0x000fea0003800000 */
.L_x_8214:
        /* <DEDUP_REMOVED lines=12> */
.L_x_8210:
        /* <DEDUP_REMOVED lines=54> */
.L_x_8218:
[----:B------:R-:W-:-:S07]  /*18b20*/  IADD3 R194, R194, 0x20, RZ ;  /* 0x00000020c2c27810 */ /* 0x000fce0007ffe0ff */
.L_x_8089:
[----:B------:R-:W-:Y:S05]  /*18b30*/  BSYNC B1 ;  /* 0x0000000000017941 */ /* 0x000fea0003800000 */
.L_x_8088:
        /* <DEDUP_REMOVED lines=29> */
.L_x_8222:
[----:B------:R-:W-:-:S07]  /*18d10*/  IMAD.MOV.U32 R217, RZ, RZ, R10 ;  /* 0x000000ffffd97224 */ /* 0x000fce00078e000a */
.L_x_8223:
[----:B------:R-:W-:Y:S05]  /*18d20*/  BSYNC B2 ;  /* 0x0000000000027941 */ /* 0x000fea0003800000 */
.L_x_8221:
        /* <DEDUP_REMOVED lines=16> */
.L_x_8227:
[----:B------:R-:W-:Y:S05]  /*18e30*/  BSYNC B3 ;  /* 0x0000000000037941 */ /* 0x000fea0003800000 */
.L_x_8226:
        /* <DEDUP_REMOVED lines=44> */
.L_x_8225:
[----:B------:R-:W-:Y:S05]  /*19100*/  BSYNC B2 ;  /* 0x0000000000027941 */ /* 0x000fea0003800000 */
.L_x_8224:
        /* <DEDUP_REMOVED lines=21> */
.L_x_8228:
        /* <DEDUP_REMOVED lines=12> */
.L_x_8231:
[----:B------:R-:W-:-:S07]  /*19320*/  IMAD.MOV.U32 R188, RZ, RZ, R10 ;  /* 0x000000ffffbc7224 */ /* 0x000fce00078e000a */
.L_x_8232:
[----:B------:R-:W-:Y:S05]  /*19330*/  BSYNC B2 ;  /* 0x0000000000027941 */ /* 0x000fea0003800000 */
.L_x_8230:
        /* <DEDUP_REMOVED lines=16> */
.L_x_8236:
[----:B------:R-:W-:Y:S05]  /*19440*/  BSYNC B3 ;  /* 0x0000000000037941 */ /* 0x000fea0003800000 */
.L_x_8235:
        /* <DEDUP_REMOVED lines=43> */
.L_x_8234:
[----:B------:R-:W-:Y:S05]  /*19700*/  BSYNC B2 ;  /* 0x0000000000027941 */ /* 0x000fea0003800000 */
.L_x_8233:
        /* <DEDUP_REMOVED lines=10> */
.L_x_8229:
        /* <DEDUP_REMOVED lines=12> */
.L_x_8238:
[----:B------:R-:W-:-:S07]  /*19870*/  IMAD.MOV.U32 R188, RZ, RZ, R10 ;  /* 0x000000ffffbc7224 */ /* 0x000fce00078e000a */
.L_x_8239:
[----:B------:R-:W-:Y:S05]  /*19880*/  BSYNC B2 ;  /* 0x0000000000027941 */ /* 0x000fea0003800000 */
.L_x_8237:
        /* <DEDUP_REMOVED lines=16> */
.L_x_8243:
[----:B------:R-:W-:Y:S05]  /*19990*/  BSYNC B3 ;  /* 0x0000000000037941 */ /* 0x000fea0003800000 */
.L_x_8242:
        /* <DEDUP_REMOVED lines=44> */
.L_x_8241:
[----:B------:R-:W-:Y:S05]  /*19c60*/  BSYNC B2 ;  /* 0x0000000000027941 */ /* 0x000fea0003800000 */
.L_x_8240:
        /* <DEDUP_REMOVED lines=16> */
.L_x_8244:
        /* <DEDUP_REMOVED lines=12> */
.L_x_8247:
[----:B------:R-:W-:-:S07]  /*19e30*/  MOV R12, R10 ;  /* 0x0000000a000c7202 */ /* 0x000fce0000000f00 */
.L_x_8248:
[----:B------:R-:W-:Y:S05]  /*19e40*/  BSYNC B2 ;  /* 0x0000000000027941 */ /* 0x000fea0003800000 */
.L_x_8246:
        /* <DEDUP_REMOVED lines=16> */
.L_x_8252:
[----:B------:R-:W-:Y:S05]  /*19f50*/  BSYNC B3 ;  /* 0x0000000000037941 */ /* 0x000fea0003800000 */
.L_x_8251:
        /* <DEDUP_REMOVED lines=44> */
.L_x_8250:
[----:B------:R-:W-:Y:S05]  /*1a220*/  BSYNC B2 ;  /* 0x0000000000027941 */ /* 0x000fea0003800000 */
.L_x_8249:
        /* <DEDUP_REMOVED lines=12> */
.L_x_8245:
        /* <DEDUP_REMOVED lines=12> */
.L_x_8254:
[----:B------:R-:W-:-:S07]  /*1a3b0*/  IMAD.MOV.U32 R188, RZ, RZ, R10 ;  /* 0x000000ffffbc7224 */ /* 0x000fce00078e000a */
.L_x_8255:
[----:B------:R-:W-:Y:S05]  /*1a3c0*/  BSYNC B2 ;  /* 0x0000000000027941 */ /* 0x000fea0003800000 */
.L_x_8253:
        /* <DEDUP_REMOVED lines=16> */
.L_x_8259:
[----:B------:R-:W-:Y:S05]  /*1a4d0*/  BSYNC B3 ;  /* 0x0000000000037941 */ /* 0x000fea0003800000 */
.L_x_8258:
        /* <DEDUP_REMOVED lines=44> */
.L_x_8257:
[----:B------:R-:W-:Y:S05]  /*1a7a0*/  BSYNC B2 ;  /* 0x0000000000027941 */ /* 0x000fea0003800000 */
.L_x_8256:
        /* <DEDUP_REMOVED lines=16> */
.L_x_8260:
        /* <DEDUP_REMOVED lines=12> */
.L_x_8263:
[----:B------:R-:W-:-:S07]  /*1a970*/  MOV R13, R10 ;  /* 0x0000000a000d7202 */ /* 0x000fce0000000f00 */
.L_x_8264:
[----:B------:R-:W-:Y:S05]  /*1a980*/  BSYNC B2 ;  /* 0x0000000000027941 */ /* 0x000fea0003800000 */
.L_x_8262:
        /* <DEDUP_REMOVED lines=16> */
.L_x_8268:
[----:B------:R-:W-:Y:S05]  /*1aa90*/  BSYNC B3 ;  /* 0x0000000000037941 */ /* 0x000fea0003800000 */
.L_x_8267:
        /* <DEDUP_REMOVED lines=44> */
.L_x_8266:
[----:B------:R-:W-:Y:S05]  /*1ad60*/  BSYNC B2 ;  /* 0x0000000000027941 */ /* 0x000fea0003800000 */
.L_x_8265:
        /* <DEDUP_REMOVED lines=10> */
.L_x_8261:
        /* <DEDUP_REMOVED lines=12> */
.L_x_8270:
[----:B------:R-:W-:-:S07]  /*1aed0*/  IMAD.MOV.U32 R220, RZ, RZ, R10 ;  /* 0x000000ffffdc7224 */ /* 0x000fce00078e000a */
.L_x_8271:
[----:B------:R-:W-:Y:S05]  /*1aee0*/  BSYNC B2 ;  /* 0x0000000000027941 */ /* 0x000fea0003800000 */
.L_x_8269:
        /* <DEDUP_REMOVED lines=16> */
.L_x_8275:
[----:B------:R-:W-:Y:S05]  /*1aff0*/  BSYNC B3 ;  /* 0x0000000000037941 */ /* 0x000fea0003800000 */
.L_x_8274:
        /* <DEDUP_REMOVED lines=44> */
.L_x_8273:
[----:B------:R-:W-:Y:S05]  /*1b2c0*/  BSYNC B2 ;  /* 0x0000000000027941 */ /* 0x000fea0003800000 */
.L_x_8272:
        /* <DEDUP_REMOVED lines=16> */
.L_x_8276:
        /* <DEDUP_REMOVED lines=12> */
.L_x_8279:
[----:B------:R-:W-:-:S07]  /*1b490*/  MOV R14, R10 ;  /* 0x0000000a000e7202 */ /* 0x000fce0000000f00 */
.L_x_8280:
[----:B------:R-:W-:Y:S05]  /*1b4a0*/  BSYNC B2 ;  /* 0x0000000000027941 */ /* 0x000fea0003800000 */
.L_x_8278:
        /* <DEDUP_REMOVED lines=16> */
.L_x_8284:
[----:B------:R-:W-:Y:S05]  /*1b5b0*/  BSYNC B3 ;  /* 0x0000000000037941 */ /* 0x000fea0003800000 */
.L_x_8283:
        /* <DEDUP_REMOVED lines=44> */
.L_x_8282:
[----:B------:R-:W-:Y:S05]  /*1b880*/  BSYNC B2 ;  /* 0x0000000000027941 */ /* 0x000fea0003800000 */
.L_x_8281:
        /* <DEDUP_REMOVED lines=12> */
.L_x_8277:
        /* <DEDUP_REMOVED lines=12> */
.L_x_8286:
[----:B------:R-:W-:-:S07]  /*1ba10*/  IMAD.MOV.U32 R227, RZ, RZ, R10 ;  /* 0x000000ffffe37224 */ /* 0x000fce00078e000a */
.L_x_8287:
[----:B------:R-:W-:Y:S05]  /*1ba20*/  BSYNC B2 ;  /* 0x0000000000027941 */ /* 0x000fea0003800000 */
.L_x_8285:
        /* <DEDUP_REMOVED lines=16> */
.L_x_8291:
[----:B------:R-:W-:Y:S05]  /*1bb30*/  BSYNC B3 ;  /* 0x0000000000037941 */ /* 0x000fea0003800000 */
.L_x_8290:
        /* <DEDUP_REMOVED lines=44> */
.L_x_8289:
[----:B------:R-:W-:Y:S05]  /*1be00*/  BSYNC B2 ;  /* 0x0000000000027941 */ /* 0x000fea0003800000 */
.L_x_8288:
        /* <DEDUP_REMOVED lines=16> */
.L_x_8292:
        /* <DEDUP_REMOVED lines=12> */
.L_x_8295:
[----:B------:R-:W-:-:S07]  /*1bfd0*/  MOV R15, R10 ;  /* 0x0000000a000f7202 */ /* 0x000fce0000000f00 */
.L_x_8296:
[----:B------:R-:W-:Y:S05]  /*1bfe0*/  BSYNC B2 ;  /* 0x0000000000027941 */ /* 0x000fea0003800000 */
.L_x_8294:
        /* <DEDUP_REMOVED lines=16> */
.L_x_8300:
[----:B------:R-:W-:Y:S05]  /*1c0f0*/  BSYNC B3 ;  /* 0x0000000000037941 */ /* 0x000fea0003800000 */
.L_x_8299:
        /* <DEDUP_REMOVED lines=44> */
.L_x_8298:
[----:B------:R-:W-:Y:S05]  /*1c3c0*/  BSYNC B2 ;  /* 0x0000000000027941 */ /* 0x000fea0003800000 */
.L_x_8297:
        /* <DEDUP_REMOVED lines=10> */
.L_x_8293:
        /* <DEDUP_REMOVED lines=12> */
.L_x_8302:
[----:B------:R-:W-:-:S07]  /*1c530*/  IMAD.MOV.U32 R190, RZ, RZ, R10 ;  /* 0x000000ffffbe7224 */ /* 0x000fce00078e000a */
.L_x_8303:
[----:B------:R-:W-:Y:S05]  /*1c540*/  BSYNC B2 ;  /* 0x0000000000027941 */ /* 0x000fea0003800000 */
.L_x_8301:
        /* <DEDUP_REMOVED lines=16> */
.L_x_8307:
[----:B------:R-:W-:Y:S05]  /*1c650*/  BSYNC B3 ;  /* 0x0000000000037941 */ /* 0x000fea0003800000 */
.L_x_8306:
        /* <DEDUP_REMOVED lines=44> */
.L_x_8305:
[----:B------:R-:W-:Y:S05]  /*1c920*/  BSYNC B2 ;  /* 0x0000000000027941 */ /* 0x000fea0003800000 */
.L_x_8304:
        /* <DEDUP_REMOVED lines=14> */
.L_x_8308:
        /* <DEDUP_REMOVED lines=12> */
.L_x_8311:
[----:B------:R-:W-:-:S07]  /*1cad0*/  MOV R16, R10 ;  /* 0x0000000a00107202 */ /* 0x000fce0000000f00 */
.L_x_8312:
[----:B------:R-:W-:Y:S05]  /*1cae0*/  BSYNC B2 ;  /* 0x0000000000027941 */ /* 0x000fea0003800000 */
.L_x_8310:
        /* <DEDUP_REMOVED lines=16> */
.L_x_8316:
[----:B------:R-:W-:Y:S05]  /*1cbf0*/  BSYNC B3 ;  /* 0x0000000000037941 */ /* 0x000fea0003800000 */
.L_x_8315:
        /* <DEDUP_REMOVED lines=44> */
.L_x_8314:
[----:B------:R-:W-:Y:S05]  /*1cec0*/  BSYNC B2 ;  /* 0x0000000000027941 */ /* 0x000fea0003800000 */
.L_x_8313:
        /* <DEDUP_REMOVED lines=12> */
.L_x_8309:
        /* <DEDUP_REMOVED lines=12> */
.L_x_8318:
[----:B------:R-:W-:-:S07]  /*1d050*/  IMAD.MOV.U32 R190, RZ, RZ, R10 ;  /* 0x000000ffffbe7224 */ /* 0x000fce00078e000a */
.L_x_8319:
[----:B------:R-:W-:Y:S05]  /*1d060*/  BSYNC B2 ;  /* 0x0000000000027941 */ /* 0x000fea0003800000 */
.L_x_8317:
        /* <DEDUP_REMOVED lines=16> */
.L_x_8323:
[----:B------:R-:W-:Y:S05]  /*1d170*/  BSYNC B3 ;  /* 0x0000000000037941 */ /* 0x000fea0003800000 */
.L_x_8322:
        /* <DEDUP_REMOVED lines=44> */
.L_x_8321:
[----:B------:R-:W-:Y:S05]  /*1d440*/  BSYNC B2 ;  /* 0x0000000000027941 */ /* 0x000fea0003800000 */
.L_x_8320:
        /* <DEDUP_REMOVED lines=14> */
.L_x_8324:
        /* <DEDUP_REMOVED lines=12> */
.L_x_8327:
[----:B------:R-:W-:-:S07]  /*1d5f0*/  MOV R17, R10 ;  /* 0x0000000a00117202 */ /* 0x000fce0000000f00 */
.L_x_8328:
[----:B------:R-:W-:Y:S05]  /*1d600*/  BSYNC B2 ;  /* 0x0000000000027941 */ /* 0x000fea0003800000 */
.L_x_8326:
        /* <DEDUP_REMOVED lines=16> */
.L_x_8332:
[----:B------:R-:W-:Y:S05]  /*1d710*/  BSYNC B3 ;  /* 0x0000000000037941 */ /* 0x000fea0003800000 */
.L_x_8331:
        /* <DEDUP_REMOVED lines=44> */
.L_x_8330:
[----:B------:R-:W-:Y:S05]  /*1d9e0*/  BSYNC B2 ;  /* 0x0000000000027941 */ /* 0x000fea0003800000 */
.L_x_8329:
        /* <DEDUP_REMOVED lines=10> */
.L_x_8325:
        /* <DEDUP_REMOVED lines=12> */
.L_x_8334:
[----:B------:R-:W-:-:S07]  /*1db50*/  IMAD.MOV.U32 R192, RZ, RZ, R10 ;  /* 0x000000ffffc07224 */ /* 0x000fce00078e000a */
.L_x_8335:
[----:B------:R-:W-:Y:S05]  /*1db60*/  BSYNC B2 ;  /* 0x0000000000027941 */ /* 0x000fea0003800000 */
.L_x_8333:
        /* <DEDUP_REMOVED lines=16> */
.L_x_8339:
[----:B------:R-:W-:Y:S05]  /*1dc70*/  BSYNC B3 ;  /* 0x0000000000037941 */ /* 0x000fea0003800000 */
.L_x_8338:
        /* <DEDUP_REMOVED lines=44> */
.L_x_8337:
[----:B------:R-:W-:Y:S05]  /*1df40*/  BSYNC B2 ;  /* 0x0000000000027941 */ /* 0x000fea0003800000 */
.L_x_8336:
        /* <DEDUP_REMOVED lines=14> */
.L_x_8340:
        /* <DEDUP_REMOVED lines=12> */
.L_x_8343:
[----:B------:R-:W-:-:S07]  /*1e0f0*/  MOV R18, R10 ;  /* 0x0000000a00127202 */ /* 0x000fce0000000f00 */
.L_x_8344:
[----:B------:R-:W-:Y:S05]  /*1e100*/  BSYNC B2 ;  /* 0x0000000000027941 */ /* 0x000fea0003800000 */
.L_x_8342:
        /* <DEDUP_REMOVED lines=16> */
.L_x_8348:
[----:B------:R-:W-:Y:S05]  /*1e210*/  BSYNC B3 ;  /* 0x0000000000037941 */ /* 0x000fea0003800000 */
.L_x_8347:
        /* <DEDUP_REMOVED lines=44> */
.L_x_8346:
[----:B------:R-:W-:Y:S05]  /*1e4e0*/  BSYNC B2 ;  /* 0x0000000000027941 */ /* 0x000fea0003800000 */
.L_x_8345:
        /* <DEDUP_REMOVED lines=12> */
.L_x_8341:
        /* <DEDUP_REMOVED lines=54> */
.L_x_8220:
[----:B------:R-:W-:Y:S05]  /*1e910*/  BSYNC B1 ;  /* 0x0000000000017941 */ /* 0x000fea0003800000 */
.L_x_8219:
        /* <DEDUP_REMOVED lines=151> */
.L_x_8372:
        /* <DEDUP_REMOVED lines=18> */
[--C-:B0-----:R-:W-:Y:S01]  /*1f3b0*/  FADD.FTZ R189, R200, -R239.reuse ;  /* 0x800000efc8bd7221 */ /* 0x101fe20000010000 */
        /* <DEDUP_REMOVED lines=36> */
[----:B------:R-:W-:-:S03]  /*1f600*/  FFMA.FTZ R244, R161, R244, R177 ;  /* 0x000000f4a1f47223 */ /* 0x000fc600000100b1 */
        /* <DEDUP_REMOVED lines=8> */
.L_x_8351:
[----:B------:R-:W-:Y:S05]  /*1f690*/  BSYNC B1 ;  /* 0x0000000000017941 */ /* 0x000fea0003800000 */
.L_x_8350:
[----:B------:R-:W-:Y:S01]  /*1f6a0*/  LOP3.LUT P0, RZ, R198, 0x200, RZ, 0xc0, !PT ;  /* 0x00000200c6ff7812 */ /* 0x000fe2000780c0ff */
[----:B------:R-:W-:-:S12]  /*1f6b0*/  BSSY B1, `(.L_x_8352) ;  /* 0x0000031000017945 */ /* 0x000fd80003800000 */
        /* <DEDUP_REMOVED lines=8> */
[----:B-1----:R-:W-:Y:S01]  /*1f740*/  FMUL.FTZ R194, R240, R191 ;  /* 0x000000bff0c27220 */ /* 0x002fe20000410000 */
        /* <DEDUP_REMOVED lines=39> */
.L_x_8353:
[----:B------:R-:W-:Y:S05]  /*1f9c0*/  BSYNC B1 ;  /* 0x0000000000017941 */ /* 0x000fea0003800000 */
.L_x_8352:
[----:B------:R-:W-:Y:S01]  /*1f9d0*/  LOP3.LUT P0, RZ, R198, 0x100, RZ, 0xc0, !PT ;  /* 0x00000100c6ff7812 */ /* 0x000fe2000780c0ff */
[----:B------:R-:W-:-:S12]  /*1f9e0*/  BSSY B1, `(.L_x_8354) ;  /* 0x0000031000017945 */ /* 0x000fd80003800000 */
[----:B------:R-:W-:Y:S05]  /*1f9f0*/  @!P0 BRA `(.L_x_8355) ;  /* 0x0000000000bc8947 */ /* 0x000fea0003800000 */
[--C-:B------:R-:W-:Y:S01]  /*1fa00*/  FADD.FTZ R245, R203, -R239.reuse ;  /* 0x800000efcbf57221 */ /* 0x100fe20000010000 */
[--C-:B0-2---:R-:W-:Y:S01]  /*1fa10*/  FADD.FTZ R189, R204, -R239.reuse ;  /* 0x800000efccbd7221 */ /* 0x105fe20000010000 */
        /* <DEDUP_REMOVED lines=45> */
.L_x_8355:
[----:B------:R-:W-:Y:S05]  /*1fcf0*/  BSYNC B1 ;  /* 0x0000000000017941 */ /* 0x000fea0003800000 */
.L_x_8354:
[----:B------:R-:W-:Y:S01]  /*1fd00*/  LOP3.LUT P0, RZ, R198, 0x80, RZ, 0xc0, !PT ;  /* 0x00000080c6ff7812 */ /* 0x000fe2000780c0ff */
[----:B------:R-:W-:-:S12]  /*1fd10*/  BSSY B1, `(.L_x_8356) ;  /* 0x0000031000017945 */ /* 0x000fd80003800000 */
[----:B------:R-:W-:Y:S05]  /*1fd20*/  @!P0 BRA `(.L_x_8357) ;  /* 0x0000000000bc8947 */ /* 0x000fea0003800000 */
[--C-:B------:R-:W-:Y:S01]  /*1fd30*/  FADD.FTZ R245, R205, -R239.reuse ;  /* 0x800000efcdf57221 */ /* 0x100fe20000010000 */
[--C-:B0-23--:R-:W-:Y:S01]  /*1fd40*/  FADD.FTZ R189, R206, -R239.reuse ;  /* 0x800000efcebd7221 */ /* 0x10dfe20000010000 */
        /* <DEDUP_REMOVED lines=45> */
.L_x_8357:
[----:B------:R-:W-:Y:S05]  /*20020*/  BSYNC B1 ;  /* 0x0000000000017941 */ /* 0x000fea0003800000 */
.L_x_8356:
        /* <DEDUP_REMOVED lines=49> */
.L_x_8359:
[----:B------:R-:W-:Y:S05]  /*20340*/  BSYNC B1 ;  /* 0x0000000000017941 */ /* 0x000fea0003800000 */
.L_x_8358:
[----:B0-234-:R-:W0:Y:S02]  /*20350*/  LDC.64 R188, c[0x0][0x210] ;  /* 0x00008400ffbc7b82 */ /* 0x01de240000000a00 */
[----:B0-----:R-:W-:-:S05]  /*20360*/  IMAD R196, R188, 0x4, R196 ;  /* 0x00000004bcc47824 */ /* 0x001fca00078e02c4 */
[----:B------:R-:W-:-:S13]  /*20370*/  ISETP.GE.AND P0, PT, R196, R189, PT ;  /* 0x000000bdc400720c */ /* 0x000fda0003f06270 */
[----:B------:R-:W-:Y:S05]  /*20380*/  @!P0 BRA `(.L_x_8360) ;  /* 0xfffffe0c00e88947 */ /* 0x000fea000383ffff */
[----:B------:R-:W-:Y:S05]  /*20390*/  BSYNC B0 ;  /* 0x0000000000007941 */ /* 0x000fea0003800000 */
.L_x_7694:
[----:B------:R-:W-:Y:S05]  /*203a0*/  EXIT ;  /* 0x000000000000794d */ /* 0x000fea0003800000 */
.L_x_8349:
[----:B------:R-:W-:Y:S01]  /*203b0*/  HFMA2.MMA R242, -RZ, RZ, 0, 5.9604644775390625e-08 ;  /* 0x00000001fff27435 */ /* 0x000fe200000001ff */
[----:B------:R-:W-:Y:S01]  /*203c0*/  BSSY B1, `(.L_x_8361) ;  /* 0x0000007000017945 */ /* 0x000fe20003800000 */
[----:B------:R-:W-:Y:S02]  /*203d0*/  IMAD.MOV.U32 R241, RZ, RZ, R188 ;  /* 0x000000fffff17224 */ /* 0x000fe400078e00bc */
[----:B------:R-:W-:Y:S02]  /*203e0*/  IMAD.MOV.U32 R243, RZ, RZ, 0x1f ;  /* 0x0000001ffff37424 */ /* 0x000fe400078e00ff */
[----:B------:R-:W-:-:S07]  /*203f0*/  IMAD.MOV.U32 R240, RZ, RZ, -0x1 ;  /* 0xfffffffffff07424 */ /* 0x000fce00078e00ff */
[----:B-----5:R-:W-:Y:S05]  /*20400*/  WARPSYNC.COLLECTIVE R240, `(.L_x_8362) ;  /* 0x00000000f0087348 */ /* 0x020fea0003c00000 */
[----:B------:R0:W1:Y:S02]  /*20410*/  SHFL.BFLY P5, R239, R241, R242, R243 ;  /* 0x0c0000f2f1ef7389 */ /* 0x00006400000a00f3 */
[----:B01---5:R-:W-:Y:S01]  /*20420*/  ENDCOLLECTIVE ;  /* 0x000000000000791b */ /* 0x023fe20003800000 */
.L_x_8362:
[----:B------:R-:W-:Y:S05]  /*20430*/  BSYNC B1 ;  /* 0x0000000000017941 */ /* 0x000fea0003800000 */
.L_x_8361:
        /* <DEDUP_REMOVED lines=9> */
.L_x_8363:
[----:B------:R-:W-:Y:S02]  /*204d0*/  IMAD.MOV.U32 R242, RZ, RZ, 0x4 ;  /* 0x00000004fff27424 */ /* 0x000fe400078e00ff */
[----:B------:R-:W-:-:S04]  /*204e0*/  IMAD.MOV.U32 R189, RZ, RZ, R239 ;  /* 0x000000ffffbd7224 */ /* 0x000fc800078e00ef */
[----:B------:R-:W-:-:S05]  /*204f0*/  FADD.FTZ R191, R190, R189 ;  /* 0x000000bdbebf7221 */ /* 0x000fca0000010000 */
[----:B------:R-:W-:-:S07]  /*20500*/  MOV R241, R191 ;  /* 0x000000bf00f17202 */ /* 0x000fce0000000f00 */
[----:B------:R-:W-:Y:S05]  /*20510*/  WARPSYNC.COLLECTIVE R240, `(.L_x_8364) ;  /* 0x00000000f0087348 */ /* 0x000fea0003c00000 */
[----:B------:R0:W1:Y:S02]  /*20520*/  SHFL.BFLY P5, R239, R241, R242, R243 ;  /* 0x0c0000f2f1ef7389 */ /* 0x00006400000a00f3 */
[----:B01----:R-:W-:Y:S01]  /*20530*/  ENDCOLLECTIVE ;  /* 0x000000000000791b */ /* 0x003fe20003800000 */
.L_x_8364:
[----:B------:R-:W-:Y:S02]  /*20540*/  IMAD.MOV.U32 R242, RZ, RZ, 0x8 ;  /* 0x00000008fff27424 */ /* 0x000fe400078e00ff */
[----:B------:R-:W-:-:S04]  /*20550*/  IMAD.MOV.U32 R192, RZ, RZ, R239 ;  /* 0x000000ffffc07224 */ /* 0x000fc800078e00ef */
[----:B------:R-:W-:-:S05]  /*20560*/  FADD.FTZ R192, R191, R192 ;  /* 0x000000c0bfc07221 */ /* 0x000fca0000010000 */
[----:B------:R-:W-:-:S07]  /*20570*/  MOV R241, R192 ;  /* 0x000000c000f17202 */ /* 0x000fce0000000f00 */
[----:B------:R-:W-:Y:S05]  /*20580*/  WARPSYNC.COLLECTIVE R240, `(.L_x_8365) ;  /* 0x00000000f0087348 */ /* 0x000fea0003c00000 */
[----:B------:R0:W1:Y:S02]  /*20590*/  SHFL.BFLY P5, R239, R241, R242, R243 ;  /* 0x0c0000f2f1ef7389 */ /* 0x00006400000a00f3 */
[----:B01----:R-:W-:Y:S01]  /*205a0*/  ENDCOLLECTIVE ;  /* 0x000000000000791b */ /* 0x003fe20003800000 */
.L_x_8365:
        /* <DEDUP_REMOVED lines=8> */
.L_x_8366:
        /* <DEDUP_REMOVED lines=89> */
.L_x_8367:
[----:B------:R-:W-:Y:S02]  /*20bc0*/  IMAD.MOV.U32 R242, RZ, RZ, 0x2 ;  /* 0x00000002fff27424 */ /* 0x000fe400078e00ff */
[----:B------:R-:W-:-:S04]  /*20bd0*/  IMAD.MOV.U32 R191, RZ, RZ, R239 ;  /* 0x000000ffffbf7224 */ /* 0x000fc800078e00ef */
[----:B------:R-:W-:-:S05]  /*20be0*/  FADD.FTZ R191, R188, R191 ;  /* 0x000000bfbcbf7221 */ /* 0x000fca0000010000 */
[----:B------:R-:W-:-:S07]  /*20bf0*/  MOV R241, R191 ;  /* 0x000000bf00f17202 */ /* 0x000fce0000000f00 */
[----:B------:R-:W-:Y:S05]  /*20c00*/  WARPSYNC.COLLECTIVE R240, `(.L_x_8368) ;  /* 0x00000000f0087348 */ /* 0x000fea0003c00000 */
[----:B------:R0:W1:Y:S02]  /*20c10*/  SHFL.BFLY P5, R239, R241, R242, R243 ;  /* 0x0c0000f2f1ef7389 */ /* 0x00006400000a00f3 */
[----:B01----:R-:W-:Y:S01]  /*20c20*/  ENDCOLLECTIVE ;  /* 0x000000000000791b */ /* 0x003fe20003800000 */
.L_x_8368:
[----:B------:R-:W-:Y:S02]  /*20c30*/  IMAD.MOV.U32 R242, RZ, RZ, 0x4 ;  /* 0x00000004fff27424 */ /* 0x000fe400078e00ff */
[----:B------:R-:W-:-:S04]  /*20c40*/  IMAD.MOV.U32 R190, RZ, RZ, R239 ;  /* 0x000000ffffbe7224 */ /* 0x000fc800078e00ef */
[----:B------:R-:W-:-:S05]  /*20c50*/  FADD.FTZ R190, R191, R190 ;  /* 0x000000bebfbe7221 */ /* 0x000fca0000010000 */
[----:B------:R-:W-:-:S07]  /*20c60*/  MOV R241, R190 ;  /* 0x000000be00f17202 */ /* 0x000fce0000000f00 */
[----:B------:R-:W-:Y:S05]  /*20c70*/  WARPSYNC.COLLECTIVE R240, `(.L_x_8369) ;  /* 0x00000000f0087348 */ /* 0x000fea0003c00000 */
[----:B------:R0:W1:Y:S02]  /*20c80*/  SHFL.BFLY P5, R239, R241, R242, R243 ;  /* 0x0c0000f2f1ef7389 */ /* 0x00006400000a00f3 */
[----:B01----:R-:W-:Y:S01]  /*20c90*/  ENDCOLLECTIVE ;  /* 0x000000000000791b */ /* 0x003fe20003800000 */
.L_x_8369:
[----:B------:R-:W-:Y:S02]  /*20ca0*/  IMAD.MOV.U32 R242, RZ, RZ, 0x8 ;  /* 0x00000008fff27424 */ /* 0x000fe400078e00ff */
[----:B------:R-:W-:-:S04]  /*20cb0*/  IMAD.MOV.U32 R195, RZ, RZ, R239 ;  /* 0x000000ffffc37224 */ /* 0x000fc800078e00ef */
[----:B------:R-:W-:-:S05]  /*20cc0*/  FADD.FTZ R195, R190, R195 ;  /* 0x000000c3bec37221 */ /* 0x000fca0000010000 */
[----:B------:R-:W-:-:S07]  /*20cd0*/  MOV R241, R195 ;  /* 0x000000c300f17202 */ /* 0x000fce0000000f00 */
[----:B------:R-:W-:Y:S05]  /*20ce0*/  WARPSYNC.COLLECTIVE R240, `(.L_x_8370) ;  /* 0x00000000f0087348 */ /* 0x000fea0003c00000 */
[----:B------:R0:W1:Y:S02]  /*20cf0*/  SHFL.BFLY P5, R239, R241, R242, R243 ;  /* 0x0c0000f2f1ef7389 */ /* 0x00006400000a00f3 */
[----:B01----:R-:W-:Y:S01]  /*20d00*/  ENDCOLLECTIVE ;  /* 0x000000000000791b */ /* 0x003fe20003800000 */
.L_x_8370:
[----:B------:R-:W-:Y:S02]  /*20d10*/  IMAD.MOV.U32 R242, RZ, RZ, 0x10 ;  /* 0x00000010fff27424 */ /* 0x000fe400078e00ff */
[----:B------:R-:W-:-:S04]  /*20d20*/  IMAD.MOV.U32 R192, RZ, RZ, R239 ;  /* 0x000000ffffc07224 */ /* 0x000fc800078e00ef */
[----:B------:R-:W-:-:S05]  /*20d30*/  FADD.FTZ R192, R195, R192 ;  /* 0x000000c0c3c07221 */ /* 0x000fca0000010000 */
[----:B------:R-:W-:-:S07]  /*20d40*/  MOV R241, R192 ;  /* 0x000000c000f17202 */ /* 0x000fce0000000f00 */
[----:B------:R-:W-:Y:S05]  /*20d50*/  WARPSYNC.COLLECTIVE R240, `(.L_x_8371) ;  /* 0x00000000f0087348 */ /* 0x000fea0003c00000 */
[----:B------:R0:W1:Y:S02]  /*20d60*/  SHFL.BFLY P5, R239, R241, R242, R243 ;  /* 0x0c0000f2f1ef7389 */ /* 0x00006400000a00f3 */
[----:B01----:R-:W-:Y:S01]  /*20d70*/  ENDCOLLECTIVE ;  /* 0x000000000000791b */ /* 0x003fe20003800000 */
.L_x_8371:
[----:B------:R-:W-:Y:S05]  /*20d80*/  BRA `(.L_x_8372) ;  /* 0xffffffe400407947 */ /* 0x000fea000383ffff */
.L_x_8373:
        /* <DEDUP_REMOVED lines=15> */
.L_x_33648:


//--------------------- .text._ZN10layer_norm31ln_parallel_residual_fwd_kernelINS_13Kernel_traitsIf13__nv_bfloat16S2_S2_fjLj1280ELj1ELj4ELj1ELj16ENS_18Kernel_traits_baseILj1280EfS2_S2_S2_fjLj128EEEEELb1ELb0ELb1EEEvNS_9FwdParamsE --------------------------
	.section	.text._ZN10layer_norm31ln_parallel_residual_fwd_kernelINS_13Kernel_traitsIf13__nv_bfloat16S2_S2_fjLj1280ELj1ELj4ELj1ELj16ENS_18Kernel_traits_baseILj1280EfS2_S2_S2_fjLj128EEEEELb1ELb0ELb1EEEvNS_9FwdParamsE,"ax",@progbits
	.align	128
        .global         _ZN10layer_norm31ln_parallel_residual_fwd_kernelINS_13Kernel_traitsIf13__nv_bfloat16S2_S2_fjLj1280ELj1ELj4ELj1ELj16ENS_18Kernel_traits_baseILj1280EfS2_S2_S2_fjLj128EEEEELb1ELb0ELb1EEEvNS_9FwdParamsE
        .type           _ZN10layer_norm31ln_parallel_residual_fwd_kernelINS_13Kernel_traitsIf13__nv_bfloat16S2_S2_fjLj1280ELj1ELj4ELj1ELj16ENS_18Kernel_traits_baseILj1280EfS2_S2_S2_fjLj128EEEEELb1ELb0ELb1EEEvNS_9FwdParamsE,@function
        .size           _ZN10layer_norm31ln_parallel_residual_fwd_kernelINS_13Kernel_traitsIf13__nv_bfloat16S2_S2_fjLj1280ELj1ELj4ELj1ELj16ENS_18Kernel_traits_baseILj1280EfS2_S2_S2_fjLj128EEEEELb1ELb0ELb1EEEvNS_9FwdParamsE,(.L_x_33649 - _ZN10layer_norm31ln_parallel_residual_fwd_kernelINS_13Kernel_traitsIf13__nv_bfloat16S2_S2_fjLj1280ELj1ELj4ELj1ELj16ENS_18Kernel_traits_baseILj1280EfS2_S2_S2_fjLj128EEEEELb1ELb0ELb1EEEvNS_9FwdParamsE)
        .other          _ZN10layer_norm31ln_parallel_residual_fwd_kernelINS_13Kernel_traitsIf13__nv_bfloat16S2_S2_fjLj1280ELj1ELj4ELj1ELj16ENS_18Kernel_traits_baseILj1280EfS2_S2_S2_fjLj128EEEEELb1ELb0ELb1EEEvNS_9FwdParamsE,@"STO_CUDA_ENTRY STV_DEFAULT"
_ZN10layer_norm31ln_parallel_residual_fwd_kernelINS_13Kernel_traitsIf13__nv_bfloat16S2_S2_fjLj1280ELj1ELj4ELj1ELj16ENS_18Kernel_traits_baseILj1280EfS2_S2_S2_fjLj128EEEEELb1ELb0ELb1EEEvNS_9FwdParamsE:
.text._ZN10layer_norm31ln_parallel_residual_fwd_kernelINS_13Kernel_traitsIf13__nv_bfloat16S2_S2_fjLj1280ELj1ELj4ELj1ELj16ENS_18Kernel_traits_baseILj1280EfS2_S2_S2_fjLj128EEEEELb1ELb0ELb1EEEvNS_9FwdParamsE:
        /* <DEDUP_REMOVED lines=12> */
[----:B------:R-:W-:-:S04]  /*00c0*/  ULDC.64 UR12, c[0x0][0x2d0] ;  /* 0x0000b400000c7ab9 */ /* 0x000fc80000000a00 */
[----:B------:R-:W3:Y:S01]  /*00d0*/  @P0 LDC R7, c[0x0][0x2f0] ;  /* 0x0000bc00ff070b82 */ /* 0x000ee20000000800 */
[----:B------:R-:W4:Y:S01]  /*00e0*/  @P0 LDG.E.64 R2, desc[UR4][R2.64] ;  /* 0x0000000402020981 */ /* 0x000f22000c1e1b00 */
[----:B------:R-:W-:Y:S01]  /*00f0*/  ULDC.64 UR10, c[0x0][0x268] ;  /* 0x00009a00000a7ab9 */ /* 0x000fe20000000a00 */
[----:B0-----:R-:W-:Y:S01]  /*0100*/  @P0 MOV R4, R206 ;  /* 0x000000ce00040202 */ /* 0x001fe20000000f00 */
[----:B-1----:R-:W-:-:S06]  /*0110*/  @P0 IMAD.MOV.U32 R5, RZ, RZ, R207 ;  /* 0x000000ffff050224 */ /* 0x002fcc00078e00cf */
[----:B------:R-:W3:Y:S01]  /*0120*/  @P0 LDG.E.64 R4, desc[UR4][R4.64] ;  /* 0x0000000404040981 */ /* 0x000ee2000c1e1b00 */
[--C-:B--2---:R-:W-:Y:S01]  /*0130*/  IMAD R10, R12, UR8, R11.reuse ;  /* 0x000000080c0a7c24 */ /* 0x104fe2000f8e020b */
[----:B------:R-:W-:Y:S02]  /*0140*/  SHF.L.U32 R0, R11, 0x5, RZ ;  /* 0x000000050b007819 */ /* 0x000fe400000006ff */
[----:B------:R-:W-:Y:S02]  /*0150*/  CS2R R62, SRZ ;  /* 0x00000000003e7805 */ /* 0x000fe4000001ff00 */
[----:B------:R-:W-:Y:S02]  /*0160*/  SHF.R.U32.HI R19, RZ, 0x5, R11 ;  /* 0x00000005ff137819 */ /* 0x000fe4000001160b */
[----:B------:R-:W-:Y:S02]  /*0170*/  CS2R R60, SRZ ;  /* 0x00000000003c7805 */ /* 0x000fe4000001ff00 */
[----:B------:R-:W-:-:S02]  /*0180*/  CS2R R66, SRZ ;  /* 0x0000000000427805 */ /* 0x000fc4000001ff00 */
[----:B------:R-:W-:Y:S02]  /*0190*/  CS2R R64, SRZ ;  /* 0x0000000000407805 */ /* 0x000fe4000001ff00 */
[----:B------:R-:W-:Y:S01]  /*01a0*/  CS2R R70, SRZ ;  /* 0x0000000000467805 */ /* 0x000fe2000001ff00 */
[----:B------:R-:W-:Y:S01]  /*01b0*/  IMAD R19, R12, 0x4, R19 ;  /* 0x000000040c137824 */ /* 0x000fe200078e0213 */
        /* <DEDUP_REMOVED lines=16> */
[----:B----4-:R-:W-:-:S02]  /*02c0*/  @P0 R2UR UR6, R2 ;  /* 0x00000000020602ca */ /* 0x010fc400000e0000 */
        /* <DEDUP_REMOVED lines=53> */
[----:B------:R-:W-:Y:S01]  /*0620*/  LOP3.LUT R4, R0, 0x3e0, RZ, 0xc0, !PT ;  /* 0x000003e000047812 */ /* 0x000fe200078ec0ff */
[----:B------:R-:W-:Y:S01]  /*0630*/  UIADD3 UR33, UR7, -0x24c28bd8, URZ ;  /* 0xdb3d742807217890 */ /* 0x000fe2000fffe03f */
[----:B------:R-:W-:Y:S01]  /*0640*/  LOP3.LUT R0, R11, 0x1f, RZ, 0xc0, !PT ;  /* 0x0000001f0b007812 */ /* 0x000fe200078ec0ff */
[----:B------:R-:W-:Y:S01]  /*0650*/  IMAD.HI.U32 R3, R15, -0x2daee0ad, RZ ;  /* 0xd2511f530f037827 */ /* 0x000fe200078e00ff */
[----:B------:R-:W-:Y:S02]  /*0660*/  ISETP.NE.U32.AND P1, PT, RZ, UR12, PT ;  /* 0x0000000cff007c0c */ /* 0x000fe4000bf25070 */
[----:B------:R-:W-:Y:S02]  /*0670*/  LOP3.LUT R12, R5, UR32, R8, 0x96, !PT ;  /* 0x00000020050c7c12 */ /* 0x000fe4000f8e9608 */
[----:B------:R-:W-:-:S02]  /*0680*/  SHF.L.U32 R8, R0, 0x5, RZ ;  /* 0x0000000500087819 */ /* 0x000fc400000006ff */
[----:B------:R-:W-:Y:S02]  /*0690*/  ISETP.NE.AND.EX P1, PT, RZ, UR13, PT, P1 ;  /* 0x0000000dff007c0c */ /* 0x000fe4000bf25310 */
[----:B------:R-:W-:Y:S02]  /*06a0*/  LOP3.LUT R17, R3, UR33, R6, 0x96, !PT ;  /* 0x0000002103117c12 */ /* 0x000fe4000f8e9606 */
[C---:B------:R-:W-:Y:S02]  /*06b0*/  IADD3 R6, P3, R8.reuse, UR10, RZ ;  /* 0x0000000a08067c10 */ /* 0x040fe4000ff7e0ff */
[----:B------:R-:W-:-:S04]  /*06c0*/  IADD3 R8, P4, R8, UR12, RZ ;  /* 0x0000000c08087c10 */ /* 0x000fc8000ff9e0ff */
[----:B------:R-:W-:-:S05]  /*06d0*/  IADD3.X R9, RZ, UR13, RZ, P4, !PT ;  /* 0x0000000dff097c10 */ /* 0x000fca000a7fe4ff */
        /* <DEDUP_REMOVED lines=10> */
[----:B------:R-:W-:-:S05]  /*0780*/  IADD3 R2, P0, R4, UR8, RZ ;  /* 0x0000000804027c10 */ /* 0x000fca000ff1e0ff */
[----:B------:R-:W-:Y:S01]  /*0790*/  IMAD.X R3, RZ, RZ, UR9, P0 ;  /* 0x00000009ff037e24 */ /* 0x000fe200080e06ff */
[----:B------:R-:W-:Y:S02]  /*07a0*/  ULDC.64 UR8, c[0x0][0x2c8] ;  /* 0x0000b20000087ab9 */ /* 0x000fe40000000a00 */
[----:B------:R-:W-:-:S04]  /*07b0*/  ISETP.NE.U32.AND P0, PT, RZ, UR8, PT ;  /* 0x00000008ff007c0c */ /* 0x000fc8000bf05070 */
[----:B------:R-:W-:Y:S02]  /*07c0*/  ISETP.NE.AND.EX P0, PT, RZ, UR9, PT, P0 ;  /* 0x00000009ff007c0c */ /* 0x000fe4000bf05300 */
[----:B------:R-:W-:Y:S02]  /*07d0*/  IADD3 R4, P2, R4, UR8, RZ ;  /* 0x0000000804047c10 */ /* 0x000fe4000ff5e0ff */
        /* <DEDUP_REMOVED lines=19> */
[----:B------:R-:W-:Y:S01]  /*0910*/  CS2R R58, SRZ ;  /* 0x00000000003a7805 */ /* 0x000fe2000001ff00 */
[----:B------:R-:W-:Y:S01]  /*0920*/  IMAD.X R5, RZ, RZ, UR9, P2 ;  /* 0x00000009ff057e24 */ /* 0x000fe200090e06ff */
[----:B------:R-:W-:-:S04]  /*0930*/  ULDC UR8, c[0x0][0x214] ;  /* 0x0000850000087ab9 */ /* 0x000fc80000000800 */
        /* <DEDUP_REMOVED lines=10> */
[----:B------:R-:W-:Y:S01]  /*09e0*/  ISETP.GE.AND P0, PT, R19, UR8, PT ;  /* 0x0000000813007c0c */ /* 0x000fe2000bf06270 */
[----:B------:R-:W-:-:S12]  /*09f0*/  IMAD.X R7, RZ, RZ, UR11, P3 ;  /* 0x0000000bff077e24 */ /* 0x000fd800098e06ff */
[----:B0-----:R-:W-:Y:S05]  /*0a00*/  @P0 EXIT ;  /* 0x000000000000094d */ /* 0x001fea0003800000 */
[----:B------:R-:W5:Y:S01]  /*0a10*/  LDG.E.128 R100, desc[UR4][R2.64] ;  /* 0x0000000402647981 */ /* 0x000f62000c1e1d00 */
[----:B------:R-:W-:Y:S01]  /*0a20*/  UIADD3 UR34, UR7, -0x695add53, URZ ;  /* 0x96a522ad07227890 */ /* 0x000fe2000fffe03f */
[----:B------:R-:W-:Y:S01]  /*0a30*/  IMAD.HI.U32 R4, R12, -0x2daee0ad, RZ ;  /* 0xd2511f530c047827 */ /* 0x000fe200078e00ff */
[----:B------:R-:W-:Y:S01]  /*0a40*/  UIADD3 UR13, UR6, -0x700cb87f, URZ ;  /* 0x8ff34781060d7890 */ /* 0x000fe2000fffe03f */
[----:B------:R-:W5:Y:S01]  /*0a50*/  LDG.E.128 R104, desc[UR4][R2.64+0x10] ;  /* 0x0000100402687981 */ /* 0x000f62000c1e1d00 */
[----:B------:R-:W-:Y:S01]  /*0a60*/  ULDC.64 UR8, c[0x0][0x228] ;  /* 0x00008a0000087ab9 */ /* 0x000fe20000000a00 */
[C---:B------:R-:W-:Y:S02]  /*0a70*/  IMAD.HI.U32 R5, R17.reuse, -0x326172a9, RZ ;  /* 0xcd9e8d5711057827 */ /* 0x040fe400078e00ff */
[----:B------:R-:W5:Y:S04]  /*0a80*/  LDG.E.128 R108, desc[UR4][R2.64+0x400] ;  /* 0x00040004026c7981 */ /* 0x000f68000c1e1d00 */
[----:B------:R-:W5:Y:S04]  /*0a90*/  LDG.E.128 R112, desc[UR4][R2.64+0x410] ;  /* 0x0004100402707981 */ /* 0x000f68000c1e1d00 */
[----:B------:R-:W5:Y:S04]  /*0aa0*/  LDG.E.128 R116, desc[UR4][R2.64+0x800] ;  /* 0x0008000402747981 */ /* 0x000f68000c1e1d00 */
[----:B------:R-:W5:Y:S04]  /*0ab0*/  LDG.E.128 R120, desc[UR4][R2.64+0x810] ;  /* 0x0008100402787981 */ /* 0x000f68000c1e1d00 */
[----:B------:R-:W5:Y:S04]  /*0ac0*/  LDG.E.128 R124, desc[UR4][R2.64+0xc00] ;  /* 0x000c0004027c7981 */ /* 0x000f68000c1e1d00 */
[----:B------:R-:W5:Y:S04]  /*0ad0*/  LDG.E.128 R128, desc[UR4][R2.64+0xc10] ;  /* 0x000c100402807981 */ /* 0x000f68000c1e1d00 */
[----:B------:R-:W5:Y:S04]  /*0ae0*/  LDG.E.128 R132, desc[UR4][R2.64+0x1000] ;  /* 0x0010000402847981 */ /* 0x000f68000c1e1d00 */
[----:B------:R0:W5:Y:S01]  /*0af0*/  LDG.E.128 R136, desc[UR4][R2.64+0x1010] ;  /* 0x0010100402887981 */ /* 0x000162000c1e1d00 */
[----:B------:R-:W-:Y:S01]  /*0b00*/  ISETP.NE.U32.AND P0, PT, RZ, UR8, PT ;  /* 0x00000008ff007c0c */ /* 0x000fe2000bf05070 */
[----:B------:R-:W-:Y:S01]  /*0b10*/  BSSY B0, `(.L_x_8374) ;  /* 0x0001eb6000007945 */ /* 0x000fe20003800000 */
[----:B------:R-:W-:Y:S01]  /*0b20*/  LOP3.LUT R206, R206, 0x3, RZ, 0xc0, !PT ;  /* 0x00000003cece7812 */ /* 0x000fe200078ec0ff */
[----:B------:R-:W5:Y:S01]  /*0b30*/  LDG.E.128 R140, desc[UR4][R6.64] ;  /* 0x00000004068c7981 */ /* 0x000f62000c1e1d00 */
[----:B------:R-:W-:Y:S01]  /*0b40*/  IMAD R8, R17, -0x326172a9, RZ ;  /* 0xcd9e8d5711087824 */ /* 0x000fe200078e02ff */
[----:B------:R-:W-:Y:S01]  /*0b50*/  ULDC.U8 UR8, c[0x0][0x2a0] ;  /* 0x0000a80000087ab9 */ /* 0x000fe20000000000 */
[----:B------:R-:W-:Y:S01]  /*0b60*/  ULDC UR12, c[0x0][0x2d8] ;  /* 0x0000b600000c7ab9 */ /* 0x000fe20000000800 */
[----:B------:R-:W5:Y:S01]  /*0b70*/  LDG.E.128 R144, desc[UR4][R6.64+0x10] ;  /* 0x0000100406907981 */ /* 0x000f62000c1e1d00 */
[----:B------:R-:W-:Y:S01]  /*0b80*/  ULDC.64 UR36, c[0x0][0x228] ;  /* 0x00008a0000247ab9 */ /* 0x000fe20000000a00 */
[----:B0-----:R-:W-:Y:S01]  /*0b90*/  IMAD R3, R15, -0x2daee0ad, RZ ;  /* 0xd2511f530f037824 */ /* 0x001fe200078e02ff */
[----:B------:R-:W-:Y:S01]  /*0ba0*/  ULDC.64 UR10, c[0x0][0x230] ;  /* 0x00008c00000a7ab9 */ /* 0x000fe20000000a00 */
[----:B------:R-:W-:Y:S01]  /*0bb0*/  IMAD R2, R16, -0x326172a9, RZ ;  /* 0xcd9e8d5710027824 */ /* 0x000fe200078e02ff */
[----:B------:R-:W5:Y:S01]  /*0bc0*/  LDG.E.128 R148, desc[UR4][R6.64+0x400] ;  /* 0x0004000406947981 */ /* 0x000f62000c1e1d00 */
[----:B------:R-:W-:Y:S01]  /*0bd0*/  ULDC.64 UR14, c[0x0][0x2b8] ;  /* 0x0000ae00000e7ab9 */ /* 0x000fe20000000a00 */
[----:B------:R-:W-:Y:S01]  /*0be0*/  LOP3.LUT R3, R4, UR34, R3, 0x96, !PT ;  /* 0x0000002204037c12 */ /* 0x000fe2000f8e9603 */
[----:B------:R-:W-:Y:S01]  /*0bf0*/  IMAD.MOV.U32 R4, RZ, RZ, R10 ;  /* 0x000000ffff047224 */ /* 0x000fe200078e000a */
[----:B------:R-:W5:Y:S01]  /*0c00*/  LDG.E.128 R152, desc[UR4][R6.64+0x410] ;  /* 0x0004100406987981 */ /* 0x000f62000c1e1d00 */
[----:B------:R-:W-:Y:S01]  /*0c10*/  LOP3.LUT R2, R5, UR13, R2, 0x96, !PT ;  /* 0x0000000d05027c12 */ /* 0x000fe2000f8e9602 */
[----:B------:R-:W-:Y:S01]  /*0c20*/  IMAD.MOV.U32 R5, RZ, RZ, R14 ;  /* 0x000000ffff057224 */ /* 0x000fe200078e000e */
[----:B------:R-:W-:Y:S01]  /*0c30*/  ULDC.64 UR16, c[0x0][0x2c0] ;  /* 0x0000b00000107ab9 */ /* 0x000fe20000000a00 */
[----:B------:R-:W5:Y:S01]  /*0c40*/  LDG.E.128 R156, desc[UR4][R6.64+0x800] ;  /* 0x00080004069c7981 */ /* 0x000f62000c1e1d00 */
[----:B------:R-:W-:-:S03]  /*0c50*/  IMAD R10, R12, -0x2daee0ad, RZ ;  /* 0xd2511f530c0a7824 */ /* 0x000fc600078e02ff */
[----:B------:R-:W5:Y:S01]  /*0c60*/  LDG.E.128 R160, desc[UR4][R6.64+0x810] ;  /* 0x0008100406a07981 */ /* 0x000f62000c1e1d00 */
[----:B------:R-:W-:Y:S01]  /*0c70*/  ISETP.NE.AND.EX P0, PT, RZ, UR9, PT, P0 ;  /* 0x00000009ff007c0c */ /* 0x000fe2000bf05300 */
[----:B------:R-:W-:Y:S02]  /*0c80*/  ULDC UR9, c[0x0][0x218] ;  /* 0x0000860000097ab9 */ /* 0x000fe40000000800 */
[----:B------:R-:W5:Y:S04]  /*0c90*/  LDG.E.128 R164, desc[UR4][R6.64+0xc00] ;  /* 0x000c000406a47981 */ /* 0x000f68000c1e1d00 */
[----:B------:R-:W5:Y:S04]  /*0ca0*/  LDG.E.128 R168, desc[UR4][R6.64+0xc10] ;  /* 0x000c100406a87981 */ /* 0x000f68000c1e1d00 */
[----:B------:R-:W5:Y:S04]  /*0cb0*/  LDG.E.128 R172, desc[UR4][R6.64+0x1000] ;  /* 0x0010000406ac7981 */ /* 0x000f68000c1e1d00 */
[----:B------:R0:W5:Y:S01]  /*0cc0*/  LDG.E.128 R176, desc[UR4][R6.64+0x1010] ;  /* 0x0010100406b07981 */ /* 0x000162000c1e1d00 */
[----:B------:R-:W-:Y:S01]  /*0cd0*/  UISETP.NE.AND UP0, UPT, UR8, URZ, UPT ;  /* 0x0000003f0800728c */ /* 0x000fe2000bf05270 */
[----:B0-----:R-:W-:Y:S01]  /*0ce0*/  MOV R6, R13 ;  /* 0x0000000d00067202 */ /* 0x001fe20000000f00 */
[----:B------:R-:W-:-:S09]  /*0cf0*/  IMAD.MOV.U32 R7, RZ, RZ, RZ ;  /* 0x000000ffff077224 */ /* 0x000fd200078e00ff */
.L_x_9021:
        /* <DEDUP_REMOVED lines=27> */
.L_x_8376:
[----:B------:R-:W-:-:S07]  /*0eb0*/  MOV R192, R8 ;  /* 0x0000000800c07202 */ /* 0x000fce0000000f00 */
.L_x_8377:
[----:B------:R-:W-:Y:S05]  /*0ec0*/  BSYNC B1 ;  /* 0x0000000000017941 */ /* 0x000fea0003800000 */
.L_x_8375:
        /* <DEDUP_REMOVED lines=16> */
.L_x_8381:
[----:B------:R-:W-:Y:S05]  /*0fd0*/  BSYNC B2 ;  /* 0x0000000000027941 */ /* 0x000fea0003800000 */
.L_x_8380:
        /* <DEDUP_REMOVED lines=44> */
.L_x_8379:
[----:B------:R-:W-:Y:S05]  /*12a0*/  BSYNC B1 ;  /* 0x0000000000017941 */ /* 0x000fea0003800000 */
.L_x_8378:
        /* <DEDUP_REMOVED lines=20> */
.L_x_8382:
        /* <DEDUP_REMOVED lines=12> */
.L_x_8385:
[----:B------:R-:W-:-:S07]  /*14b0*/  IMAD.MOV.U32 R9, RZ, RZ, R8 ;  /* 0x000000ffff097224 */ /* 0x000fce00078e0008 */
.L_x_8386:
[----:B------:R-:W-:Y:S05]  /*14c0*/  BSYNC B1 ;  /* 0x0000000000017941 */ /* 0x000fea0003800000 */
.L_x_8384:
        /* <DEDUP_REMOVED lines=16> */
.L_x_8390:
[----:B------:R-:W-:Y:S05]  /*15d0*/  BSYNC B2 ;  /* 0x0000000000027941 */ /* 0x000fea0003800000 */
.L_x_8389:
        /* <DEDUP_REMOVED lines=44> */
.L_x_8388:
[----:B------:R-:W-:Y:S05]  /*18a0*/  BSYNC B1 ;  /* 0x0000000000017941 */ /* 0x000fea0003800000 */
.L_x_8387:
        /* <DEDUP_REMOVED lines=10> */
.L_x_8383:
        /* <DEDUP_REMOVED lines=12> */
.L_x_8392:
[----:B------:R-:W-:-:S07]  /*1a10*/  IMAD.MOV.U32 R192, RZ, RZ, R8 ;  /* 0x000000ffffc07224 */ /* 0x000fce00078e0008 */
.L_x_8393:
[----:B------:R-:W-:Y:S05]  /*1a20*/  BSYNC B1 ;  /* 0x0000000000017941 */ /* 0x000fea0003800000 */
.L_x_8391:
        /* <DEDUP_REMOVED lines=16> */
.L_x_8397:
[----:B------:R-:W-:Y:S05]  /*1b30*/  BSYNC B2 ;  /* 0x0000000000027941 */ /* 0x000fea0003800000 */
.L_x_8396:
        /* <DEDUP_REMOVED lines=44> */
.L_x_8395:
[----:B------:R-:W-:Y:S05]  /*1e00*/  BSYNC B1 ;  /* 0x0000000000017941 */ /* 0x000fea0003800000 */
.L_x_8394:
        /* <DEDUP_REMOVED lines=15> */
.L_x_8398:
        /* <DEDUP_REMOVED lines=12> */
.L_x_8401:
[----:B------:R-:W-:-:S07]  /*1fc0*/  IMAD.MOV.U32 R11, RZ, RZ, R8 ;  /* 0x000000ffff0b7224 */ /* 0x000fce00078e0008 */
.L_x_8402:
[----:B------:R-:W-:Y:S05]  /*1fd0*/  BSYNC B1 ;  /* 0x0000000000017941 */ /* 0x000fea0003800000 */
.L_x_8400:
        /* <DEDUP_REMOVED lines=16> */
.L_x_8406:
[----:B------:R-:W-:Y:S05]  /*20e0*/  BSYNC B2 ;  /* 0x0000000000027941 */ /* 0x000fea0003800000 */
.L_x_8405:
        /* <DEDUP_REMOVED lines=44> */
.L_x_8404:
[----:B------:R-:W-:Y:S05]  /*23b0*/  BSYNC B1 ;  /* 0x0000000000017941 */ /* 0x000fea0003800000 */
.L_x_8403:
[----:B------:R-:W-:Y:S02]  /*23c0*/  I2FP.F32.U32 R11, R11 ;  /* 0x0000000b000b7245 */ /* 0x000fe40000201000 */
[----:B------:R-:W-:-:S03]  /*23d0*/  PRMT R188, R184, 0x7632, R188 ;  /* 0x00007632b8bc7816 */ /* 0x000fc600000000bc */
[----:B------:R-:W-:Y:S02]  /*23e0*/  FFMA.FTZ R11, R11, R216, 1.1641532182693481445e-10 ;  /* 0x2f0000000b0b7423 */ /* 0x000fe400000100d8 */
[----:B------:R-:W-:-:S03]  /*23f0*/  IMAD.U32 R193, R188, 0x10000, RZ ;  /* 0x00010000bcc17824 */ /* 0x000fc600078e00ff */
        /* <DEDUP_REMOVED lines=8> */
.L_x_8399:
        /* <DEDUP_REMOVED lines=12> */
.L_x_8408:
[----:B------:R-:W-:-:S07]  /*2540*/  IMAD.MOV.U32 R188, RZ, RZ, R8 ;  /* 0x000000ffffbc7224 */ /* 0x000fce00078e0008 */
.L_x_8409:
[----:B------:R-:W-:Y:S05]  /*2550*/  BSYNC B1 ;  /* 0x0000000000017941 */ /* 0x000fea0003800000 */
.L_x_8407:
        /* <DEDUP_REMOVED lines=16> */
.L_x_8413:
[----:B------:R-:W-:Y:S05]  /*2660*/  BSYNC B2 ;  /* 0x0000000000027941 */ /* 0x000fea0003800000 */
.L_x_8412:
        /* <DEDUP_REMOVED lines=44> */
.L_x_8411:
[----:B------:R-:W-:Y:S05]  /*2930*/  BSYNC B1 ;  /* 0x0000000000017941 */ /* 0x000fea0003800000 */
.L_x_8410:
        /* <DEDUP_REMOVED lines=15> */
.L_x_8414:
        /* <DEDUP_REMOVED lines=12> */
.L_x_8417:
[----:B------:R-:W-:-:S07]  /*2af0*/  IMAD.MOV.U32 R12, RZ, RZ, R8 ;  /* 0x000000ffff0c7224 */ /* 0x000fce00078e0008 */
.L_x_8418:
[----:B------:R-:W-:Y:S05]  /*2b00*/  BSYNC B1 ;  /* 0x0000000000017941 */ /* 0x000fea0003800000 */
.L_x_8416:
        /* <DEDUP_REMOVED lines=16> */
.L_x_8422:
[----:B------:R-:W-:Y:S05]  /*2c10*/  BSYNC B2 ;  /* 0x0000000000027941 */ /* 0x000fea0003800000 */
.L_x_8421:
        /* <DEDUP_REMOVED lines=44> */
.L_x_8420:
[----:B------:R-:W-:Y:S05]  /*2ee0*/  BSYNC B1 ;  /* 0x0000000000017941 */ /* 0x000fea0003800000 */
.L_x_8419:
[----:B------:R-:W-:Y:S01]  /*2ef0*/  I2FP.F32.U32 R193, R12 ;  /* 0x0000000c00c17245 */ /* 0x000fe20000201000 */
[----:B------:R-:W-:-:S04]  /*2f00*/  IMAD.U32 R201, R185, 0x10000, RZ ;  /* 0x00010000b9c97824 */ /* 0x000fc800078e00ff */
[----:B------:R-:W-:Y:S01]  /*2f10*/  FFMA.FTZ R193, R193, R216, 1.1641532182693481445e-10 ;  /* 0x2f000000c1c17423 */ /* 0x000fe200000100d8 */
[----:B------:R-:W-:-:S04]  /*2f20*/  FMUL.FTZ R201, R201, R218 ;  /* 0x000000dac9c97220 */ /* 0x000fc80000410000 */
[----:B------:R-:W-:Y:S01]  /*2f30*/  FSETP.GTU.FTZ.AND P3, PT, R193, R220, PT ;  /* 0x000000dcc100720b */ /* 0x000fe20003f7c000 */
[----:B------:R-:W-:-:S03]  /*2f40*/  @P1 IMAD.U32 R193, R181, 0x10000, RZ ;  /* 0x00010000b5c11824 */ /* 0x000fc600078e00ff */
[----:B------:R-:W-:Y:S02]  /*2f50*/  FSEL R201, R201, RZ, !P3 ;  /* 0x000000ffc9c97208 */ /* 0x000fe40005800000 */
[----:B------:R-:W-:-:S03]  /*2f60*/  SEL R12, RZ, 0x1, P3 ;  /* 0x00000001ff0c7807 */ /* 0x000fc60001800000 */
[----:B------:R-:W-:-:S04]  /*2f70*/  FADD.FTZ R202, R202, R201 ;  /* 0x000000c9caca7221 */ /* 0x000fc80000010000 */
[----:B------:R-:W-:-:S07]  /*2f80*/  @P1 FADD.FTZ R202, R202, R193 ;  /* 0x000000c1caca1221 */ /* 0x000fce0000010000 */
.L_x_8415:
        /* <DEDUP_REMOVED lines=12> */
.L_x_8424:
[----:B------:R-:W-:-:S07]  /*3050*/  IMAD.MOV.U32 R188, RZ, RZ, R8 ;  /* 0x000000ffffbc7224 */ /* 0x000fce00078e0008 */
.L_x_8425:
[----:B------:R-:W-:Y:S05]  /*3060*/  BSYNC B1 ;  /* 0x0000000000017941 */ /* 0x000fea0003800000 */
.L_x_8423:
        /* <DEDUP_REMOVED lines=16> */
.L_x_8429:
[----:B------:R-:W-:Y:S05]  /*3170*/  BSYNC B2 ;  /* 0x0000000000027941 */ /* 0x000fea0003800000 */
.L_x_8428:
        /* <DEDUP_REMOVED lines=44> */
.L_x_8427:
[----:B------:R-:W-:Y:S05]  /*3440*/  BSYNC B1 ;  /* 0x0000000000017941 */ /* 0x000fea0003800000 */
.L_x_8426:
        /* <DEDUP_REMOVED lines=15> */
.L_x_8430:
        /* <DEDUP_REMOVED lines=12> */
.L_x_8433:
[----:B------:R-:W-:-:S07]  /*3600*/  IMAD.MOV.U32 R13, RZ, RZ, R8 ;  /* 0x000000ffff0d7224 */ /* 0x000fce00078e0008 */
.L_x_8434:
[----:B------:R-:W-:Y:S05]  /*3610*/  BSYNC B1 ;  /* 0x0000000000017941 */ /* 0x000fea0003800000 */
.L_x_8432:
        /* <DEDUP_REMOVED lines=16> */
.L_x_8438:
[----:B------:R-:W-:Y:S05]  /*3720*/  BSYNC B2 ;  /* 0x0000000000027941 */ /* 0x000fea0003800000 */
.L_x_8437:
        /* <DEDUP_REMOVED lines=44> */
.L_x_8436:
[----:B------:R-:W-:Y:S05]  /*39f0*/  BSYNC B1 ;  /* 0x0000000000017941 */ /* 0x000fea0003800000 */
.L_x_8435:
        /* <DEDUP_REMOVED lines=12> */
.L_x_8431:
        /* <DEDUP_REMOVED lines=12> */
.L_x_8440:
[----:B------:R-:W-:-:S07]  /*3b80*/  IMAD.MOV.U32 R188, RZ, RZ, R8 ;  /* 0x000000ffffbc7224 */ /* 0x000fce00078e0008 */
.L_x_8441:
[----:B------:R-:W-:Y:S05]  /*3b90*/  BSYNC B1 ;  /* 0x0000000000017941 */ /* 0x000fea0003800000 */
.L_x_8439:
        /* <DEDUP_REMOVED lines=16> */
.L_x_8445:
[----:B------:R-:W-:Y:S05]  /*3ca0*/  BSYNC B2 ;  /* 0x0000000000027941 */ /* 0x000fea0003800000 */
.L_x_8444:
        /* <DEDUP_REMOVED lines=44> */
.L_x_8443:
[----:B------:R-:W-:Y:S05]  /*3f70*/  BSYNC B1 ;  /* 0x0000000000017941 */ /* 0x000fea0003800000 */
.L_x_8442:
        /* <DEDUP_REMOVED lines=15> */
.L_x_8446:
        /* <DEDUP_REMOVED lines=12> */
.L_x_8449:
[----:B------:R-:W-:-:S07]  /*4130*/  IMAD.MOV.U32 R14, RZ, RZ, R8 ;  /* 0x000000ffff0e7224 */ /* 0x000fce00078e0008 */
.L_x_8450:
[----:B------:R-:W-:Y:S05]  /*4140*/  BSYNC B1 ;  /* 0x0000000000017941 */ /* 0x000fea0003800000 */
.L_x_8448:
        /* <DEDUP_REMOVED lines=16> */
.L_x_8454:
[----:B------:R-:W-:Y:S05]  /*4250*/  BSYNC B2 ;  /* 0x0000000000027941 */ /* 0x000fea0003800000 */
.L_x_8453:
        /* <DEDUP_REMOVED lines=35> */
[----:B------:R-:W-:Y:S01]  /*4490*/  LOP3.LUT R206, R189, UR33, R192, 0x96, !PT ;  /* 0x00000021bdce7c12 */ /* 0x000fe2000f8e96c0 */
[----:B------:R-:W-:-:S03]  /*44a0*/  HFMA2.MMA R189, -RZ, RZ, 0, 0 ;  /* 0x00000000ffbd7435 */ /* 0x000fc600000001ff */
[----:B------:R-:W-:Y:S01]  /*44b0*/  LOP3.LUT R192, R201, UR32, R2, 0x96, !PT ;  /* 0x00000020c9c07c12 */ /* 0x000fe2000f8e9602 */
[----:B------:R-:W-:-:S04]  /*44c0*/  IMAD.WIDE.U32 R206, R206, -0x326172a9, RZ ;  /* 0xcd9e8d57cece7825 */ /* 0x000fc800078e00ff */
[----:B------:R-:W-:Y:S01]  /*44d0*/  IMAD.WIDE.U32 R192, R192, -0x2daee0ad, RZ ;  /* 0xd2511f53c0c07825 */ /* 0x000fe200078e00ff */
[----:B------:R-:W-:-:S03]  /*44e0*/  LOP3.LUT R2, R207, UR13, R200, 0x96, !PT ;  /* 0x0000000dcf027c12 */ /* 0x000fc6000f8e96c8 */
[----:B------:R-:W-:Y:S01]  /*44f0*/  IMAD.MOV.U32 R8, RZ, RZ, R206 ;  /* 0x000000ffff087224 */ /* 0x000fe200078e00ce */
[----:B------:R-:W-:Y:S01]  /*4500*/  LOP3.LUT R3, R193, UR34, R188, 0x96, !PT ;  /* 0x00000022c1037c12 */ /* 0x000fe2000f8e96bc */
[----:B------:R-:W-:-:S07]  /*4510*/  IMAD.MOV.U32 R10, RZ, RZ, R192 ;  /* 0x000000ffff0a7224 */ /* 0x000fce00078e00c0 */
.L_x_8452:
[----:B------:R-:W-:Y:S05]  /*4520*/  BSYNC B1 ;  /* 0x0000000000017941 */ /* 0x000fea0003800000 */
.L_x_8451:
        /* <DEDUP_REMOVED lines=10> */
.L_x_8447:
        /* <DEDUP_REMOVED lines=12> */
.L_x_8456:
[----:B------:R-:W-:-:S07]  /*4690*/  IMAD.MOV.U32 R188, RZ, RZ, R8 ;  /* 0x000000ffffbc7224 */ /* 0x000fce00078e0008 */
.L_x_8457:
[----:B------:R-:W-:Y:S05]  /*46a0*/  BSYNC B1 ;  /* 0x0000000000017941 */ /* 0x000fea0003800000 */
.L_x_8455:
        /* <DEDUP_REMOVED lines=16> */
.L_x_8461:
[----:B------:R-:W-:Y:S05]  /*47b0*/  BSYNC B2 ;  /* 0x0000000000027941 */ /* 0x000fea0003800000 */
.L_x_8460:
        /* <DEDUP_REMOVED lines=44> */
.L_x_8459:
[----:B------:R-:W-:Y:S05]  /*4a80*/  BSYNC B1 ;  /* 0x0000000000017941 */ /* 0x000fea0003800000 */
.L_x_8458:
        /* <DEDUP_REMOVED lines=14> */
.L_x_8462:
        /* <DEDUP_REMOVED lines=12> */
.L_x_8465:
[----:B------:R-:W-:-:S07]  /*4c30*/  IMAD.MOV.U32 R15, RZ, RZ, R8 ;  /* 0x000000ffff0f7224 */ /* 0x000fce00078e0008 */
.L_x_8466:
[----:B------:R-:W-:Y:S05]  /*4c40*/  BSYNC B1 ;  /* 0x0000000000017941 */ /* 0x000fea0003800000 */
.L_x_8464:
        /* <DEDUP_REMOVED lines=16> */
.L_x_8470:
[----:B------:R-:W-:Y:S05]  /*4d50*/  BSYNC B2 ;  /* 0x0000000000027941 */ /* 0x000fea0003800000 */
.L_x_8469:
        /* <DEDUP_REMOVED lines=44> */
.L_x_8468:
[----:B------:R-:W-:Y:S05]  /*5020*/  BSYNC B1 ;  /* 0x0000000000017941 */ /* 0x000fea0003800000 */
.L_x_8467:
        /* <DEDUP_REMOVED lines=12> */
.L_x_8463:
        /* <DEDUP_REMOVED lines=12> */
.L_x_8472:
[----:B------:R-:W-:-:S07]  /*51b0*/  IMAD.MOV.U32 R188, RZ, RZ, R8 ;  /* 0x000000ffffbc7224 */ /* 0x000fce00078e0008 */
.L_x_8473:
[----:B------:R-:W-:Y:S05]  /*51c0*/  BSYNC B1 ;  /* 0x0000000000017941 */ /* 0x000fea0003800000 */
.L_x_8471:
        /* <DEDUP_REMOVED lines=16> */
.L_x_8477:
[----:B------:R-:W-:Y:S05]  /*52d0*/  BSYNC B2 ;  /* 0x0000000000027941 */ /* 0x000fea0003800000 */
.L_x_8476:
        /* <DEDUP_REMOVED lines=44> */
.L_x_8475:
[----:B------:R-:W-:Y:S05]  /*55a0*/  BSYNC B1 ;  /* 0x0000000000017941 */ /* 0x000fea0003800000 */
.L_x_8474:
        /* <DEDUP_REMOVED lines=14> */
.L_x_8478:
        /* <DEDUP_REMOVED lines=12> */
.L_x_8481:
[----:B------:R-:W-:-:S07]  /*5750*/  IMAD.MOV.U32 R16, RZ, RZ, R8 ;  /* 0x000000ffff107224 */ /* 0x000fce00078e0008 */
.L_x_8482:
[----:B------:R-:W-:Y:S05]  /*5760*/  BSYNC B1 ;  /* 0x0000000000017941 */ /* 0x000fea0003800000 */
.L_x_8480:
        /* <DEDUP_REMOVED lines=16> */
.L_x_8486:
[----:B------:R-:W-:Y:S05]  /*5870*/  BSYNC B2 ;  /* 0x0000000000027941 */ /* 0x000fea0003800000 */
.L_x_8485:
        /* <DEDUP_REMOVED lines=44> */
.L_x_8484:
[----:B------:R-:W-:Y:S05]  /*5b40*/  BSYNC B1 ;  /* 0x0000000000017941 */ /* 0x000fea0003800000 */
.L_x_8483:
        /* <DEDUP_REMOVED lines=10> */
.L_x_8479:
        /* <DEDUP_REMOVED lines=12> */
.L_x_8488:
[----:B------:R-:W-:-:S07]  /*5cb0*/  IMAD.MOV.U32 R190, RZ, RZ, R8 ;  /* 0x000000ffffbe7224 */ /* 0x000fce00078e0008 */
.L_x_8489:
[----:B------:R-:W-:Y:S05]  /*5cc0*/  BSYNC B1 ;  /* 0x0000000000017941 */ /* 0x000fea0003800000 */
.L_x_8487:
        /* <DEDUP_REMOVED lines=16> */
.L_x_8493:
[----:B------:R-:W-:Y:S05]  /*5dd0*/  BSYNC B2 ;  /* 0x0000000000027941 */ /* 0x000fea0003800000 */
.L_x_8492:
        /* <DEDUP_REMOVED lines=41> */
[----:B------:R-:W-:Y:S01]  /*6070*/  MOV R8, R212 ;  /* 0x000000d400087202 */ /* 0x000fe20000000f00 */
[----:B------:R-:W-:Y:S01]  /*6080*/  IMAD.MOV.U32 R10, RZ, RZ, R206 ;  /* 0x000000ffff0a7224 */ /* 0x000fe200078e00ce */
[----:B------:R-:W-:-:S07]  /*6090*/  LOP3.LUT R3, R207, UR34, R188, 0x96, !PT ;  /* 0x00000022cf037c12 */ /* 0x000fce000f8e96bc */
.L_x_8491:
[----:B------:R-:W-:Y:S05]  /*60a0*/  BSYNC B1 ;  /* 0x0000000000017941 */ /* 0x000fea0003800000 */
.L_x_8490:
        /* <DEDUP_REMOVED lines=14> */
.L_x_8494:
        /* <DEDUP_REMOVED lines=12> */
.L_x_8497:
[----:B------:R-:W-:-:S07]  /*6250*/  IMAD.MOV.U32 R17, RZ, RZ, R8 ;  /* 0x000000ffff117224 */ /* 0x000fce00078e0008 */
.L_x_8498:
[----:B------:R-:W-:Y:S05]  /*6260*/  BSYNC B1 ;  /* 0x0000000000017941 */ /* 0x000fea0003800000 */
.L_x_8496:
        /* <DEDUP_REMOVED lines=18> */
.L_x_8502:
[----:B------:R-:W-:Y:S05]  /*6390*/  BSYNC B2 ;  /* 0x0000000000027941 */ /* 0x000fea0003800000 */
.L_x_8501:
        /* <DEDUP_REMOVED lines=44> */
.L_x_8500:
[----:B------:R-:W-:Y:S05]  /*6660*/  BSYNC B1 ;  /* 0x0000000000017941 */ /* 0x000fea0003800000 */
.L_x_8499:
        /* <DEDUP_REMOVED lines=12> */
.L_x_8495:
[----:B------:R-:W-:Y:S01]  /*6730*/  P2R R192, PR, RZ, 0x4 ;  /* 0x00000004ffc07803 */ /* 0x000fe20000000000 */
[----:B------:R-:W0:Y:S01]  /*6740*/  @P0 LDC.64 R214, c[0x0][0x228] ;  /* 0x00008a00ffd60b82 */ /* 0x000e220000000a00 */
[----:B------:R-:W-:Y:S02]  /*6750*/  ISETP.NE.AND P2, PT, R204, RZ, PT ;  /* 0x000000ffcc00720c */ /* 0x000fe40003f45270 */
[----:B------:R-:W-:Y:S02]  /*6760*/  SEL R189, RZ, 0x10000, P4 ;  /* 0x00010000ffbd7807 */ /* 0x000fe40002000000 */
[----:B------:R-:W-:Y:S02]  /*6770*/  ISETP.NE.AND P6, PT, R194, RZ, PT ;  /* 0x000000ffc200720c */ /* 0x000fe40003fc5270 */
[----:B------:R-:W-:Y:S01]  /*6780*/  ISETP.NE.AND P4, PT, R195, RZ, PT ;  /* 0x000000ffc300720c */ /* 0x000fe20003f85270 */
[----:B------:R-:W1:Y:S01]  /*6790*/  @P1 LDC.64 R222, c[0x0][0x230] ;  /* 0x00008c00ffde1b82 */ /* 0x000e620000000a00 */
[----:B------:R-:W-:-:S02]  /*67a0*/  SEL R188, RZ, 0x1, P2 ;  /* 0x00000001ffbc7807 */ /* 0x000fc40001000000 */
[----:B------:R-:W-:Y:S02]  /*67b0*/  ISETP.NE.AND P2, PT, R192, RZ, PT ;  /* 0x000000ffc000720c */ /* 0x000fe40003f45270 */
[----:B------:R-:W-:Y:S02]  /*67c0*/  SEL R190, RZ, 0x100, P3 ;  /* 0x00000100ffbe7807 */ /* 0x000fe40001800000 */
[----:B------:R-:W-:Y:S01]  /*67d0*/  ISETP.NE.AND P3, PT, R203, RZ, PT ;  /* 0x000000ffcb00720c */ /* 0x000fe20003f65270 */
[----:B------:R-:W2:Y:S01]  /*67e0*/  LDC.64 R194, c[0x0][0x238] ;  /* 0x00008e00ffc27b82 */ /* 0x000ea20000000a00 */
[----:B------:R-:W-:Y:S02]  /*67f0*/  SEL R191, RZ, 0x1000000, P5 ;  /* 0x01000000ffbf7807 */ /* 0x000fe40002800000 */
[----:B------:R-:W-:Y:S02]  /*6800*/  SEL R204, RZ, 0x1, P3 ;  /* 0x00000001ffcc7807 */ /* 0x000fe40001800000 */
[----:B------:R-:W-:-:S02]  /*6810*/  SEL R224, RZ, 0x1, P4 ;  /* 0x00000001ffe07807 */ /* 0x000fc40002000000 */
[----:B------:R-:W-:Y:S01]  /*6820*/  ISETP.NE.AND P5, PT, R205, RZ, PT ;  /* 0x000000ffcd00720c */ /* 0x000fe20003fa5270 */
[----:B------:R-:W3:Y:S01]  /*6830*/  LDC.64 R192, c[0x0][0x240] ;  /* 0x00009000ffc07b82 */ /* 0x000ee20000000a00 */
[----:B------:R-:W-:Y:S01]  /*6840*/  LOP3.LUT R190, R190, R191, R189, 0xfe, !PT ;  /* 0x000000bfbebe7212 */ /* 0x000fe200078efebd */
[----:B------:R-:W-:Y:S01]  /*6850*/  IMAD.WIDE.U32 R188, R188, 0x1000000, RZ ;  /* 0x01000000bcbc7825 */ /* 0x000fe200078e00ff */
[----:B------:R-:W-:Y:S02]  /*6860*/  SEL R207, RZ, 0x1, P5 ;  /* 0x00000001ffcf7807 */ /* 0x000fe40002800000 */
[----:B------:R-:W-:Y:S01]  /*6870*/  SEL R206, RZ, 0x1, P6 ;  /* 0x00000001ffce7807 */ /* 0x000fe20003000000 */
[----:B------:R-:W-:Y:S01]  /*6880*/  IMAD.WIDE.U32 R204, R204, 0x10000, RZ ;  /* 0x00010000cccc7825 */ /* 0x000fe200078e00ff */
[----:B------:R-:W-:Y:S02]  /*6890*/  LOP3.LUT R207, R189, R190, R207, 0xfe, !PT ;  /* 0x000000bebdcf7212 */ /* 0x000fe400078efecf */
[----:B------:R-:W-:Y:S01]  /*68a0*/  F2FP.BF16.F32.PACK_AB R191, R213, R208 ;  /* 0x000000d0d5bf723e */ /* 0x000fe200000010ff */
[----:B------:R-:W-:Y:S01]  /*68b0*/  IMAD.WIDE.U32 R224, R224, 0x100, RZ ;  /* 0x00000100e0e07825 */ /* 0x000fe200078e00ff */
[----:B------:R-:W-:-:S02]  /*68c0*/  F2FP.BF16.F32.PACK_AB R190, R201, R198 ;  /* 0x000000c6c9be723e */ /* 0x000fc400000010ff */
[----:B------:R-:W-:Y:S02]  /*68d0*/  F2FP.BF16.F32.PACK_AB R189, R211, R202 ;  /* 0x000000cad3bd723e */ /* 0x000fe400000010ff */
[----:B------:R-:W-:Y:S01]  /*68e0*/  LOP3.LUT R203, R224, R188, R204, 0xfe, !PT ;  /* 0x000000bce0cb7212 */ /* 0x000fe200078efecc */
[----:B--2---:R-:W-:Y:S01]  /*68f0*/  IMAD.WIDE.U32 R228, R197, 0x10, R194 ;  /* 0x00000010c5e47825 */ /* 0x004fe200078e00c2 */
[----:B------:R-:W-:Y:S02]  /*6900*/  F2FP.BF16.F32.PACK_AB R188, R199, R196 ;  /* 0x000000c4c7bc723e */ /* 0x000fe400000010ff */
[----:B------:R-:W-:Y:S02]  /*6910*/  LOP3.LUT R225, R225, R207, R205, 0xfe, !PT ;  /* 0x000000cfe1e17212 */ /* 0x000fe400078efecd */
[----:B------:R-:W-:Y:S01]  /*6920*/  LOP3.LUT R224, R203, R206, RZ, 0xfc, !PT ;  /* 0x000000cecbe07212 */ /* 0x000fe200078efcff */
[----:B------:R2:W-:Y:S01]  /*6930*/  STG.E.128 desc[UR4][R228.64], R188 ;  /* 0x000000bce4007986 */ /* 0x0005e2000c101d04 */
[C---:B------:R-:W-:Y:S01]  /*6940*/  IADD3 R204, R197.reuse, 0x20, RZ ;  /* 0x00000020c5cc7810 */ /* 0x040fe20007ffe0ff */
[----:B---3--:R-:W-:-:S04]  /*6950*/  IMAD.WIDE.U32 R226, R197, 0x8, R192 ;  /* 0x00000008c5e27825 */ /* 0x008fc800078e00c0 */
[C---:B------:R-:W-:Y:S01]  /*6960*/  IMAD.WIDE.U32 R206, R204.reuse, 0x10, R238 ;  /* 0x00000010ccce7825 */ /* 0x040fe200078e00ee */
[----:B------:R2:W-:Y:S03]  /*6970*/  STG.E.64 desc[UR4][R226.64], R224 ;  /* 0x000000e0e2007986 */ /* 0x0005e6000c101b04 */
[----:B0-----:R-:W-:-:S04]  /*6980*/  @P0 IMAD.WIDE.U32 R214, R204, 0x10, R214 ;  /* 0x00000010ccd60825 */ /* 0x001fc800078e00d6 */
[----:B-1----:R-:W-:Y:S01]  /*6990*/  @P1 IMAD.WIDE.U32 R222, R204, 0x10, R222 ;  /* 0x00000010ccde1825 */ /* 0x002fe200078e00de */
[----:B------:R-:W-:Y:S06]  /*69a0*/  @!P0 BRA `(.L_x_8503) ;  /* 0x0000000000508947 */ /* 0x000fec0003800000 */
[----:B--2---:R-:W-:Y:S01]  /*69b0*/  IMAD.U32 R191, R16, 0x10000, RZ ;  /* 0x0001000010bf7824 */ /* 0x004fe200078e00ff */
        /* <DEDUP_REMOVED lines=19> */
.L_x_8503:
[----:B------:R1:W5:Y:S04]  /*6af0*/  @P0 LDG.E.128 R184, desc[UR4][R214.64] ;  /* 0x00000004d6b80981 */ /* 0x000368000c1e1d00 */
[----:B------:R1:W5:Y:S04]  /*6b00*/  @P1 LDG.E.128 R180, desc[UR4][R222.64] ;  /* 0x00000004deb41981 */ /* 0x000368000c1e1d00 */
[----:B0-2---:R1:W5:Y:S01]  /*6b10*/  LDG.E.128 R188, desc[UR4][R206.64] ;  /* 0x00000004cebc7981 */ /* 0x005362000c1e1d00 */
        /* <DEDUP_REMOVED lines=12> */
.L_x_8505:
[----:B------:R-:W-:-:S07]  /*6be0*/  MOV R203, R8 ;  /* 0x0000000800cb7202 */ /* 0x000fce0000000f00 */
.L_x_8506:
[----:B------:R-:W-:Y:S05]  /*6bf0*/  BSYNC B1 ;  /* 0x0000000000017941 */ /* 0x000fea0003800000 */
.L_x_8504:
        /* <DEDUP_REMOVED lines=16> */
.L_x_8510:
[----:B------:R-:W-:Y:S05]  /*6d00*/  BSYNC B2 ;  /* 0x0000000000027941 */ /* 0x000fea0003800000 */
.L_x_8509:
        /* <DEDUP_REMOVED lines=44> */
.L_x_8508:
[----:B------:R-:W-:Y:S05]  /*6fd0*/  BSYNC B1 ;  /* 0x0000000000017941 */ /* 0x000fea0003800000 */
.L_x_8507:
[----:B------:R-:W-:Y:S01]  /*6fe0*/  I2FP.F32.U32 R203, R203 ;  /* 0x000000cb00cb7245 */ /* 0x000fe20000201000 */
[----:B-----5:R-:W-:Y:S01]  /*6ff0*/  IMAD.U32 R207, R188, 0x10000, RZ ;  /* 0x00010000bccf7824 */ /* 0x020fe200078e00ff */
        /* <DEDUP_REMOVED lines=14> */
.L_x_8511:
        /* <DEDUP_REMOVED lines=12> */
.L_x_8514:
[----:B------:R-:W-:-:S07]  /*71a0*/  IMAD.MOV.U32 R9, RZ, RZ, R8 ;  /* 0x000000ffff097224 */ /* 0x000fce00078e0008 */
.L_x_8515:
[----:B------:R-:W-:Y:S05]  /*71b0*/  BSYNC B1 ;  /* 0x0000000000017941 */ /* 0x000fea0003800000 */
.L_x_8513:
        /* <DEDUP_REMOVED lines=16> */
.L_x_8519:
[----:B------:R-:W-:Y:S05]  /*72c0*/  BSYNC B2 ;  /* 0x0000000000027941 */ /* 0x000fea0003800000 */
.L_x_8518:
        /* <DEDUP_REMOVED lines=44> */
.L_x_8517:
[----:B------:R-:W-:Y:S05]  /*7590*/  BSYNC B1 ;  /* 0x0000000000017941 */ /* 0x000fea0003800000 */
.L_x_8516:
        /* <DEDUP_REMOVED lines=10> */
.L_x_8512:
        /* <DEDUP_REMOVED lines=12> */
.L_x_8521:
[----:B------:R-:W-:-:S07]  /*7700*/  MOV R203, R8 ;  /* 0x0000000800cb7202 */ /* 0x000fce0000000f00 */
.L_x_8522:
[----:B------:R-:W-:Y:S05]  /*7710*/  BSYNC B1 ;  /* 0x0000000000017941 */ /* 0x000fea0003800000 */
.L_x_8520:
        /* <DEDUP_REMOVED lines=16> */
.L_x_8526:
[----:B------:R-:W-:Y:S05]  /*7820*/  BSYNC B2 ;  /* 0x0000000000027941 */ /* 0x000fea0003800000 */
.L_x_8525:
        /* <DEDUP_REMOVED lines=44> */
.L_x_8524:
[----:B------:R-:W-:Y:S05]  /*7af0*/  BSYNC B1 ;  /* 0x0000000000017941 */ /* 0x000fea0003800000 */
.L_x_8523:
[----:B------:R-:W-:Y:S01]  /*7b00*/  I2FP.F32.U32 R203, R203 ;  /* 0x000000cb00cb7245 */ /* 0x000fe20000201000 */
[----:B------:R-:W-:-:S04]  /*7b10*/  IMAD.U32 R205, R188, 0x10000, RZ ;  /* 0x00010000bccd7824 */ /* 0x000fc800078e00ff */
[----:B------:R-:W-:-:S05]  /*7b20*/  FFMA.FTZ R203, R203, R216, 1.1641532182693481445e-10 ;  /* 0x2f000000cbcb7423 */ /* 0x000fca00000100d8 */
[----:B------:R-:W-:Y:S01]  /*7b30*/  FSETP.GTU.FTZ.AND P3, PT, R203, R220, PT ;  /* 0x000000dccb00720b */ /* 0x000fe20003f7c000 */
[----:B------:R-:W-:-:S03]  /*7b40*/  FMUL.FTZ R203, R205, R218 ;  /* 0x000000dacdcb7220 */ /* 0x000fc60000410000 */
        /* <DEDUP_REMOVED lines=10> */
.L_x_8527:
        /* <DEDUP_REMOVED lines=12> */
.L_x_8530:
[----:B------:R-:W-:-:S07]  /*7cb0*/  IMAD.MOV.U32 R188, RZ, RZ, R8 ;  /* 0x000000ffffbc7224 */ /* 0x000fce00078e0008 */
.L_x_8531:
[----:B------:R-:W-:Y:S05]  /*7cc0*/  BSYNC B1 ;  /* 0x0000000000017941 */ /* 0x000fea0003800000 */
.L_x_8529:
        /* <DEDUP_REMOVED lines=16> */
.L_x_8535:
[----:B------:R-:W-:Y:S05]  /*7dd0*/  BSYNC B2 ;  /* 0x0000000000027941 */ /* 0x000fea0003800000 */
.L_x_8534:
        /* <DEDUP_REMOVED lines=44> */
.L_x_8533:
[----:B------:R-:W-:Y:S05]  /*80a0*/  BSYNC B1 ;  /* 0x0000000000017941 */ /* 0x000fea0003800000 */
.L_x_8532:
        /* <DEDUP_REMOVED lines=12> */
.L_x_8528:
        /* <DEDUP_REMOVED lines=12> */
.L_x_8537:
[----:B------:R-:W-:-:S07]  /*8230*/  MOV R188, R8 ;  /* 0x0000000800bc7202 */ /* 0x000fce0000000f00 */
.L_x_8538:
[----:B------:R-:W-:Y:S05]  /*8240*/  BSYNC B1 ;  /* 0x0000000000017941 */ /* 0x000fea0003800000 */
.L_x_8536:
        /* <DEDUP_REMOVED lines=16> */
.L_x_8542:
[----:B------:R-:W-:Y:S05]  /*8350*/  BSYNC B2 ;  /* 0x0000000000027941 */ /* 0x000fea0003800000 */
.L_x_8541:
        /* <DEDUP_REMOVED lines=44> */
.L_x_8540:
[----:B------:R-:W-:Y:S05]  /*8620*/  BSYNC B1 ;  /* 0x0000000000017941 */ /* 0x000fea0003800000 */
.L_x_8539:
[----:B------:R-:W-:Y:S01]  /*8630*/  I2FP.F32.U32 R209, R188 ;  /* 0x000000bc00d17245 */ /* 0x000fe20000201000 */
[----:B------:R-:W-:-:S04]  /*8640*/  IMAD.U32 R215, R189, 0x10000, RZ ;  /* 0x00010000bdd77824 */ /* 0x000fc800078e00ff */
[----:B------:R-:W-:Y:S01]  /*8650*/  FFMA.FTZ R209, R209, R216, 1.1641532182693481445e-10 ;  /* 0x2f000000d1d17423 */ /* 0x000fe200000100d8 */
[----:B------:R-:W-:-:S04]  /*8660*/  FMUL.FTZ R215, R215, R218 ;  /* 0x000000dad7d77220 */ /* 0x000fc80000410000 */
[----:B------:R-:W-:Y:S02]  /*8670*/  FSETP.GTU.FTZ.AND P3, PT, R209, R220, PT ;  /* 0x000000dcd100720b */ /* 0x000fe40003f7c000 */
[----:B------:R-:W-:Y:S02]  /*8680*/  PRMT R209, R189, 0x7632, R209 ;  /* 0x00007632bdd17816 */ /* 0x000fe400000000d1 */
        /* <DEDUP_REMOVED lines=9> */
.L_x_8543:
        /* <DEDUP_REMOVED lines=12> */
.L_x_8546:
[----:B------:R-:W-:-:S07]  /*87e0*/  IMAD.MOV.U32 R12, RZ, RZ, R8 ;  /* 0x000000ffff0c7224 */ /* 0x000fce00078e0008 */
.L_x_8547:
[----:B------:R-:W-:Y:S05]  /*87f0*/  BSYNC B1 ;  /* 0x0000000000017941 */ /* 0x000fea0003800000 */
.L_x_8545:
        /* <DEDUP_REMOVED lines=16> */
.L_x_8551:
[----:B------:R-:W-:Y:S05]  /*8900*/  BSYNC B2 ;  /* 0x0000000000027941 */ /* 0x000fea0003800000 */
.L_x_8550:
        /* <DEDUP_REMOVED lines=44> */
.L_x_8549:
[----:B------:R-:W-:Y:S05]  /*8bd0*/  BSYNC B1 ;  /* 0x0000000000017941 */ /* 0x000fea0003800000 */
.L_x_8548:
        /* <DEDUP_REMOVED lines=10> */
.L_x_8544:
        /* <DEDUP_REMOVED lines=12> */
.L_x_8553:
[----:B------:R-:W-:-:S07]  /*8d40*/  MOV R212, R8 ;  /* 0x0000000800d47202 */ /* 0x000fce0000000f00 */
.L_x_8554:
[----:B------:R-:W-:Y:S05]  /*8d50*/  BSYNC B1 ;  /* 0x0000000000017941 */ /* 0x000fea0003800000 */
.L_x_8552:
        /* <DEDUP_REMOVED lines=16> */
.L_x_8558:
[----:B------:R-:W-:Y:S05]  /*8e60*/  BSYNC B2 ;  /* 0x0000000000027941 */ /* 0x000fea0003800000 */
.L_x_8557:
        /* <DEDUP_REMOVED lines=44> */
.L_x_8556:
[----:B------:R-:W-:Y:S05]  /*9130*/  BSYNC B1 ;  /* 0x0000000000017941 */ /* 0x000fea0003800000 */
.L_x_8555:
        /* <DEDUP_REMOVED lines=15> */
.L_x_8559:
        /* <DEDUP_REMOVED lines=12> */
.L_x_8562:
[----:B------:R-:W-:-:S07]  /*92f0*/  IMAD.MOV.U32 R13, RZ, RZ, R8 ;  /* 0x000000ffff0d7224 */ /* 0x000fce00078e0008 */
.L_x_8563:
[----:B------:R-:W-:Y:S05]  /*9300*/  BSYNC B1 ;  /* 0x0000000000017941 */ /* 0x000fea0003800000 */
.L_x_8561:
        /* <DEDUP_REMOVED lines=16> */
.L_x_8567:
[----:B------:R-:W-:Y:S05]  /*9410*/  BSYNC B2 ;  /* 0x0000000000027941 */ /* 0x000fea0003800000 */
.L_x_8566:
        /* <DEDUP_REMOVED lines=44> */
.L_x_8565:
[----:B------:R-:W-:Y:S05]  /*96e0*/  BSYNC B1 ;  /* 0x0000000000017941 */ /* 0x000fea0003800000 */
.L_x_8564:
        /* <DEDUP_REMOVED lines=12> */
.L_x_8560:
        /* <DEDUP_REMOVED lines=12> */
.L_x_8569:
[----:B------:R-:W-:-:S07]  /*9870*/  MOV R209, R8 ;  /* 0x0000000800d17202 */ /* 0x000fce0000000f00 */
.L_x_8570:
[----:B------:R-:W-:Y:S05]  /*9880*/  BSYNC B1 ;  /* 0x0000000000017941 */ /* 0x000fea0003800000 */
.L_x_8568:
        /* <DEDUP_REMOVED lines=16> */
.L_x_8574:
[----:B------:R-:W-:Y:S05]  /*9990*/  BSYNC B2 ;  /* 0x0000000000027941 */ /* 0x000fea0003800000 */
.L_x_8573:
        /* <DEDUP_REMOVED lines=44> */
.L_x_8572:
[----:B------:R-:W-:Y:S05]  /*9c60*/  BSYNC B1 ;  /* 0x0000000000017941 */ /* 0x000fea0003800000 */
.L_x_8571:
        /* <DEDUP_REMOVED lines=15> */
.L_x_8575:
        /* <DEDUP_REMOVED lines=12> */
.L_x_8578:
[----:B------:R-:W-:-:S07]  /*9e20*/  IMAD.MOV.U32 R14, RZ, RZ, R8 ;  /* 0x000000ffff0e7224 */ /* 0x000fce00078e0008 */
.L_x_8579:
[----:B------:R-:W-:Y:S05]  /*9e30*/  BSYNC B1 ;  /* 0x0000000000017941 */ /* 0x000fea0003800000 */
.L_x_8577:
        /* <DEDUP_REMOVED lines=16> */
.L_x_8583:
[----:B------:R-:W-:Y:S05]  /*9f40*/  BSYNC B2 ;  /* 0x0000000000027941 */ /* 0x000fea0003800000 */
.L_x_8582:
        /* <DEDUP_REMOVED lines=44> */
.L_x_8581:
[----:B------:R-:W-:Y:S05]  /*a210*/  BSYNC B1 ;  /* 0x0000000000017941 */ /* 0x000fea0003800000 */
.L_x_8580:
        /* <DEDUP_REMOVED lines=10> */
.L_x_8576:
        /* <DEDUP_REMOVED lines=12> */
.L_x_8585:
[----:B------:R-:W-:-:S07]  /*a380*/  MOV R209, R8 ;  /* 0x0000000800d17202 */ /* 0x000fce0000000f00 */
.L_x_8586:
[----:B------:R-:W-:Y:S05]  /*a390*/  BSYNC B1 ;  /* 0x0000000000017941 */ /* 0x000fea0003800000 */
.L_x_8584:
        /* <DEDUP_REMOVED lines=16> */
.L_x_8590:
[----:B------:R-:W-:Y:S05]  /*a4a0*/  BSYNC B2 ;  /* 0x0000000000027941 */ /* 0x000fea0003800000 */
.L_x_8589:
        /* <DEDUP_REMOVED lines=44> */
.L_x_8588:
[----:B------:R-:W-:Y:S05]  /*a770*/  BSYNC B1 ;  /* 0x0000000000017941 */ /* 0x000fea0003800000 */
.L_x_8587:
        /* <DEDUP_REMOVED lines=14> */
.L_x_8591:
        /* <DEDUP_REMOVED lines=12> */
.L_x_8594:
[----:B------:R-:W-:-:S07]  /*a920*/  IMAD.MOV.U32 R15, RZ, RZ, R8 ;  /* 0x000000ffff0f7224 */ /* 0x000fce00078e0008 */
.L_x_8595:
[----:B------:R-:W-:Y:S05]  /*a930*/  BSYNC B1 ;  /* 0x0000000000017941 */ /* 0x000fea0003800000 */
.L_x_8593:
        /* <DEDUP_REMOVED lines=16> */
.L_x_8599:
[----:B------:R-:W-:Y:S05]  /*aa40*/  BSYNC B2 ;  /* 0x0000000000027941 */ /* 0x000fea0003800000 */
.L_x_8598:
        /* <DEDUP_REMOVED lines=44> */
.L_x_8597:
[----:B------:R-:W-:Y:S05]  /*ad10*/  BSYNC B1 ;  /* 0x0000000000017941 */ /* 0x000fea0003800000 */
.L_x_8596:
        /* <DEDUP_REMOVED lines=12> */
.L_x_8592:
        /* <DEDUP_REMOVED lines=12> */
.L_x_8601:
[----:B------:R-:W-:-:S07]  /*aea0*/  MOV R190, R8 ;  /* 0x0000000800be7202 */ /* 0x000fce0000000f00 */
.L_x_8602:
[----:B------:R-:W-:Y:S05]  /*aeb0*/  BSYNC B1 ;  /* 0x0000000000017941 */ /* 0x000fea0003800000 */
.L_x_8600:
        /* <DEDUP_REMOVED lines=16> */
.L_x_8606:
[----:B------:R-:W-:Y:S05]  /*afc0*/  BSYNC B2 ;  /* 0x0000000000027941 */ /* 0x000fea0003800000 */
.L_x_8605:
        /* <DEDUP_REMOVED lines=44> */
.L_x_8604:
[----:B------:R-:W-:Y:S05]  /*b290*/  BSYNC B1 ;  /* 0x0000000000017941 */ /* 0x000fea0003800000 */
.L_x_8603:
        /* <DEDUP_REMOVED lines=14> */
.L_x_8607:
        /* <DEDUP_REMOVED lines=12> */
.L_x_8610:
[----:B------:R-:W-:-:S07]  /*b440*/  IMAD.MOV.U32 R16, RZ, RZ, R8 ;  /* 0x000000ffff107224 */ /* 0x000fce00078e0008 */
.L_x_8611:
[----:B------:R-:W-:Y:S05]  /*b450*/  BSYNC B1 ;  /* 0x0000000000017941 */ /* 0x000fea0003800000 */
.L_x_8609:
        /* <DEDUP_REMOVED lines=16> */
.L_x_8615:
[----:B------:R-:W-:Y:S05]  /*b560*/  BSYNC B2 ;  /* 0x0000000000027941 */ /* 0x000fea0003800000 */
.L_x_8614:
        /* <DEDUP_REMOVED lines=44> */
.L_x_8613:
[----:B------:R-:W-:Y:S05]  /*b830*/  BSYNC B1 ;  /* 0x0000000000017941 */ /* 0x000fea0003800000 */
.L_x_8612:
        /* <DEDUP_REMOVED lines=10> */
.L_x_8608:
        /* <DEDUP_REMOVED lines=12> */
.L_x_8617:
[----:B------:R-:W-:-:S07]  /*b9a0*/  MOV R214, R8 ;  /* 0x0000000800d67202 */ /* 0x000fce0000000f00 */
.L_x_8618:
[----:B------:R-:W-:Y:S05]  /*b9b0*/  BSYNC B1 ;  /* 0x0000000000017941 */ /* 0x000fea0003800000 */
.L_x_8616:
        /* <DEDUP_REMOVED lines=16> */
.L_x_8622:
[----:B------:R-:W-:Y:S05]  /*bac0*/  BSYNC B2 ;  /* 0x0000000000027941 */ /* 0x000fea0003800000 */
.L_x_8621:
        /* <DEDUP_REMOVED lines=44> */
.L_x_8620:
[----:B------:R-:W-:Y:S05]  /*bd90*/  BSYNC B1 ;  /* 0x0000000000017941 */ /* 0x000fea0003800000 */
.L_x_8619:
        /* <DEDUP_REMOVED lines=14> */
.L_x_8623:
        /* <DEDUP_REMOVED lines=12> */
.L_x_8626:
[----:B------:R-:W-:-:S07]  /*bf40*/  IMAD.MOV.U32 R17, RZ, RZ, R8 ;  /* 0x000000ffff117224 */ /* 0x000fce00078e0008 */
.L_x_8627:
[----:B------:R-:W-:Y:S05]  /*bf50*/  BSYNC B1 ;  /* 0x0000000000017941 */ /* 0x000fea0003800000 */
.L_x_8625:
        /* <DEDUP_REMOVED lines=18> */
.L_x_8631:
[----:B------:R-:W-:Y:S05]  /*c080*/  BSYNC B2 ;  /* 0x0000000000027941 */ /* 0x000fea0003800000 */
.L_x_8630:
        /* <DEDUP_REMOVED lines=44> */
.L_x_8629:
[----:B------:R-:W-:Y:S05]  /*c350*/  BSYNC B1 ;  /* 0x0000000000017941 */ /* 0x000fea0003800000 */
.L_x_8628:
        /* <DEDUP_REMOVED lines=12> */
.L_x_8624:
[----:B------:R-:W-:Y:S01]  /*c420*/  SEL R188, RZ, 0x10000, P4 ;  /* 0x00010000ffbc7807 */ /* 0x000fe20002000000 */
[----:B------:R-:W-:Y:S01]  /*c430*/  IMAD.WIDE.U32 R230, R204, 0x10, R194 ;  /* 0x00000010cce67825 */ /* 0x000fe200078e00c2 */
[----:B------:R-:W-:Y:S01]  /*c440*/  ISETP.NE.AND P4, PT, R221, RZ, PT ;  /* 0x000000ffdd00720c */ /* 0x000fe20003f85270 */
[----:B------:R-:W0:Y:S01]  /*c450*/  @P0 LDC.64 R226, c[0x0][0x228] ;  /* 0x00008a00ffe20b82 */ /* 0x000e220000000a00 */
[----:B------:R-:W-:Y:S02]  /*c460*/  SEL R221, RZ, 0x100, P3 ;  /* 0x00000100ffdd7807 */ /* 0x000fe40001800000 */
[----:B------:R-:W-:Y:S02]  /*c470*/  SEL R189, RZ, 0x1000000, P5 ;  /* 0x01000000ffbd7807 */ /* 0x000fe40002800000 */
[----:B------:R-:W-:Y:S02]  /*c480*/  ISETP.NE.AND P3, PT, R222, RZ, PT ;  /* 0x000000ffde00720c */ /* 0x000fe40003f65270 */
        /* <DEDUP_REMOVED lines=17> */
[C---:B0-----:R-:W-:Y:S01]  /*c5a0*/  @P0 IMAD.WIDE.U32 R226, R205.reuse, 0x10, R226 ;  /* 0x00000010cde20825 */ /* 0x041fe200078e00e2 */
[----:B------:R-:W-:Y:S02]  /*c5b0*/  ISETP.NE.AND P2, PT, R190, RZ, PT ;  /* 0x000000ffbe00720c */ /* 0x000fe40003f45270 */
[----:B------:R-:W-:Y:S01]  /*c5c0*/  F2FP.BF16.F32.PACK_AB R191, R214, R219 ;  /* 0x000000dbd6bf723e */ /* 0x000fe200000010ff */
[----:B-1----:R-:W-:Y:S01]  /*c5d0*/  @P1 IMAD.WIDE.U32 R224, R205, 0x10, R224 ;  /* 0x00000010cde01825 */ /* 0x002fe200078e00e0 */
[----:B------:R-:W-:-:S02]  /*c5e0*/  F2FP.BF16.F32.PACK_AB R190, R217, R212 ;  /* 0x000000d4d9be723e */ /* 0x000fc400000010ff */
[----:B------:R-:W-:Y:S02]  /*c5f0*/  F2FP.BF16.F32.PACK_AB R189, R215, R210 ;  /* 0x000000d2d7bd723e */ /* 0x000fe400000010ff */
[----:B------:R-:W-:Y:S02]  /*c600*/  F2FP.BF16.F32.PACK_AB R188, R203, R200 ;  /* 0x000000c8cbbc723e */ /* 0x000fe400000010ff */
        /* <DEDUP_REMOVED lines=27> */
.L_x_8632:
        /* <DEDUP_REMOVED lines=15> */
.L_x_8634:
[----:B------:R-:W-:-:S07]  /*c8b0*/  IMAD.MOV.U32 R221, RZ, RZ, R8 ;  /* 0x000000ffffdd7224 */ /* 0x000fce00078e0008 */
.L_x_8635:
[----:B------:R-:W-:Y:S05]  /*c8c0*/  BSYNC B1 ;  /* 0x0000000000017941 */ /* 0x000fea0003800000 */
.L_x_8633:
        /* <DEDUP_REMOVED lines=16> */
.L_x_8639:
[----:B------:R-:W-:Y:S05]  /*c9d0*/  BSYNC B2 ;  /* 0x0000000000027941 */ /* 0x000fea0003800000 */
.L_x_8638:
        /* <DEDUP_REMOVED lines=44> */
.L_x_8637:
[----:B------:R-:W-:Y:S05]  /*cca0*/  BSYNC B1 ;  /* 0x0000000000017941 */ /* 0x000fea0003800000 */
.L_x_8636:
[----:B------:R-:W-:Y:S01]  /*ccb0*/  I2FP.F32.U32 R207, R221 ;  /* 0x000000dd00cf7245 */ /* 0x000fe20000201000 */
[----:B-----5:R-:W-:Y:S01]  /*ccc0*/  IMAD.U32 R209, R188, 0x10000, RZ ;  /* 0x00010000bcd17824 */ /* 0x020fe200078e00ff */
        /* <DEDUP_REMOVED lines=14> */
.L_x_8640:
        /* <DEDUP_REMOVED lines=12> */
.L_x_8643:
[----:B------:R-:W-:-:S07]  /*ce70*/  MOV R188, R8 ;  /* 0x0000000800bc7202 */ /* 0x000fce0000000f00 */
.L_x_8644:
[----:B------:R-:W-:Y:S05]  /*ce80*/  BSYNC B1 ;  /* 0x0000000000017941 */ /* 0x000fea0003800000 */
.L_x_8642:
        /* <DEDUP_REMOVED lines=16> */
.L_x_8648:
[----:B------:R-:W-:Y:S05]  /*cf90*/  BSYNC B2 ;  /* 0x0000000000027941 */ /* 0x000fea0003800000 */
.L_x_8647:
        /* <DEDUP_REMOVED lines=42> */
[----:B------:R-:W-:-:S11]  /*d240*/  HFMA2.MMA R207, -RZ, RZ, 0, 0 ;  /* 0x00000000ffcf7435 */ /* 0x000fd600000001ff */
.L_x_8646:
[----:B------:R-:W-:Y:S05]  /*d250*/  BSYNC B1 ;  /* 0x0000000000017941 */ /* 0x000fea0003800000 */
.L_x_8645:
        /* <DEDUP_REMOVED lines=10> */
.L_x_8641:
        /* <DEDUP_REMOVED lines=12> */
.L_x_8650:
[----:B------:R-:W-:-:S07]  /*d3c0*/  IMAD.MOV.U32 R188, RZ, RZ, R8 ;  /* 0x000000ffffbc7224 */ /* 0x000fce00078e0008 */
.L_x_8651:
[----:B------:R-:W-:Y:S05]  /*d3d0*/  BSYNC B1 ;  /* 0x0000000000017941 */ /* 0x000fea0003800000 */
.L_x_8649:
        /* <DEDUP_REMOVED lines=16> */
.L_x_8655:
[----:B------:R-:W-:Y:S05]  /*d4e0*/  BSYNC B2 ;  /* 0x0000000000027941 */ /* 0x000fea0003800000 */
.L_x_8654:
        /* <DEDUP_REMOVED lines=44> */
.L_x_8653:
[----:B------:R-:W-:Y:S05]  /*d7b0*/  BSYNC B1 ;  /* 0x0000000000017941 */ /* 0x000fea0003800000 */
.L_x_8652:
        /* <DEDUP_REMOVED lines=16> */
.L_x_8656:
        /* <DEDUP_REMOVED lines=12> */
.L_x_8659:
[----:B------:R-:W-:-:S07]  /*d980*/  IMAD.MOV.U32 R188, RZ, RZ, R8 ;  /* 0x000000ffffbc7224 */ /* 0x000fce00078e0008 */
.L_x_8660:
[----:B------:R-:W-:Y:S05]  /*d990*/  BSYNC B1 ;  /* 0x0000000000017941 */ /* 0x000fea0003800000 */
.L_x_8658:
        /* <DEDUP_REMOVED lines=16> */
.L_x_8664:
[----:B------:R-:W-:Y:S05]  /*daa0*/  BSYNC B2 ;  /* 0x0000000000027941 */ /* 0x000fea0003800000 */
.L_x_8663:
        /* <DEDUP_REMOVED lines=43> */
.L_x_8662:
[----:B------:R-:W-:Y:S05]  /*dd60*/  BSYNC B1 ;  /* 0x0000000000017941 */ /* 0x000fea0003800000 */
.L_x_8661:
        /* <DEDUP_REMOVED lines=12> */
.L_x_8657:
        /* <DEDUP_REMOVED lines=12> */
.L_x_8666:
[----:B------:R-:W-:-:S07]  /*def0*/  MOV R188, R8 ;  /* 0x0000000800bc7202 */ /* 0x000fce0000000f00 */
.L_x_8667:
[----:B------:R-:W-:Y:S05]  /*df00*/  BSYNC B1 ;  /* 0x0000000000017941 */ /* 0x000fea0003800000 */
.L_x_8665:
        /* <DEDUP_REMOVED lines=16> */
.L_x_8671:
[----:B------:R-:W-:Y:S05]  /*e010*/  BSYNC B2 ;  /* 0x0000000000027941 */ /* 0x000fea0003800000 */
.L_x_8670:
        /* <DEDUP_REMOVED lines=44> */
.L_x_8669:
[----:B------:R-:W-:Y:S05]  /*e2e0*/  BSYNC B1 ;  /* 0x0000000000017941 */ /* 0x000fea0003800000 */
.L_x_8668:
        /* <DEDUP_REMOVED lines=16> */
.L_x_8672:
        /* <DEDUP_REMOVED lines=12> */
.L_x_8675:
[----:B------:R-:W-:-:S07]  /*e4b0*/  IMAD.MOV.U32 R12, RZ, RZ, R8 ;  /* 0x000000ffff0c7224 */ /* 0x000fce00078e0008 */
.L_x_8676:
[----:B------:R-:W-:Y:S05]  /*e4c0*/  BSYNC B1 ;  /* 0x0000000000017941 */ /* 0x000fea0003800000 */
.L_x_8674:
        /* <DEDUP_REMOVED lines=16> */
.L_x_8680:
[----:B------:R-:W-:Y:S05]  /*e5d0*/  BSYNC B2 ;  /* 0x0000000000027941 */ /* 0x000fea0003800000 */
.L_x_8679:
        /* <DEDUP_REMOVED lines=44> */
.L_x_8678:
[----:B------:R-:W-:Y:S05]  /*e8a0*/  BSYNC B1 ;  /* 0x0000000000017941 */ /* 0x000fea0003800000 */
.L_x_8677:
        /* <DEDUP_REMOVED lines=10> */
.L_x_8673:
        /* <DEDUP_REMOVED lines=12> */
.L_x_8682:
[----:B------:R-:W-:-:S07]  /*ea10*/  MOV R209, R8 ;  /* 0x0000000800d17202 */ /* 0x000fce0000000f00 */
.L_x_8683:
[----:B------:R-:W-:Y:S05]  /*ea20*/  BSYNC B1 ;  /* 0x0000000000017941 */ /* 0x000fea0003800000 */
.L_x_8681:
        /* <DEDUP_REMOVED lines=16> */
.L_x_8687:
[----:B------:R-:W-:Y:S05]  /*eb30*/  BSYNC B2 ;  /* 0x0000000000027941 */ /* 0x000fea0003800000 */
.L_x_8686:
        /* <DEDUP_REMOVED lines=44> */
.L_x_8685:
[----:B------:R-:W-:Y:S05]  /*ee00*/  BSYNC B1 ;  /* 0x0000000000017941 */ /* 0x000fea0003800000 */
.L_x_8684:
        /* <DEDUP_REMOVED lines=15> */
.L_x_8688:
        /* <DEDUP_REMOVED lines=12> */
.L_x_8691:
[----:B------:R-:W-:-:S07]  /*efc0*/  IMAD.MOV.U32 R13, RZ, RZ, R8 ;  /* 0x000000ffff0d7224 */ /* 0x000fce00078e0008 */
.L_x_8692:
[----:B------:R-:W-:Y:S05]  /*efd0*/  BSYNC B1 ;  /* 0x0000000000017941 */ /* 0x000fea0003800000 */
.L_x_8690:
        /* <DEDUP_REMOVED lines=16> */
.L_x_8696:
[----:B------:R-:W-:Y:S05]  /*f0e0*/  BSYNC B2 ;  /* 0x0000000000027941 */ /* 0x000fea0003800000 */
.L_x_8695:
        /* <DEDUP_REMOVED lines=44> */
.L_x_8694:
[----:B------:R-:W-:Y:S05]  /*f3b0*/  BSYNC B1 ;  /* 0x0000000000017941 */ /* 0x000fea0003800000 */
.L_x_8693:
        /* <DEDUP_REMOVED lines=12> */
.L_x_8689:
        /* <DEDUP_REMOVED lines=12> */
.L_x_8698:
[----:B------:R-:W-:-:S07]  /*f540*/  MOV R225, R8 ;  /* 0x0000000800e17202 */ /* 0x000fce0000000f00 */
.L_x_8699:
[----:B------:R-:W-:Y:S05]  /*f550*/  BSYNC B1 ;  /* 0x0000000000017941 */ /* 0x000fea0003800000 */
.L_x_8697:
        /* <DEDUP_REMOVED lines=16> */
.L_x_8703:
[----:B------:R-:W-:Y:S05]  /*f660*/  BSYNC B2 ;  /* 0x0000000000027941 */ /* 0x000fea0003800000 */
.L_x_8702:
        /* <DEDUP_REMOVED lines=44> */
.L_x_8701:
[----:B------:R-:W-:Y:S05]  /*f930*/  BSYNC B1 ;  /* 0x0000000000017941 */ /* 0x000fea0003800000 */
.L_x_8700:
        /* <DEDUP_REMOVED lines=16> */
.L_x_8704:
        /* <DEDUP_REMOVED lines=12> */
.L_x_8707:
[----:B------:R-:W-:-:S07]  /*fb00*/  IMAD.MOV.U32 R14, RZ, RZ, R8 ;  /* 0x000000ffff0e7224 */ /* 0x000fce00078e0008 */
.L_x_8708:
[----:B------:R-:W-:Y:S05]  /*fb10*/  BSYNC B1 ;  /* 0x0000000000017941 */ /* 0x000fea0003800000 */
.L_x_8706:
        /* <DEDUP_REMOVED lines=16> */
.L_x_8712:
[----:B------:R-:W-:Y:S05]  /*fc20*/  BSYNC B2 ;  /* 0x0000000000027941 */ /* 0x000fea0003800000 */
.L_x_8711:
        /* <DEDUP_REMOVED lines=44> */
.L_x_8710:
[----:B------:R-:W-:Y:S05]  /*fef0*/  BSYNC B1 ;  /* 0x0000000000017941 */ /* 0x000fea0003800000 */
.L_x_8709:
        /* <DEDUP_REMOVED lines=10> */
.L_x_8705:
        /* <DEDUP_REMOVED lines=12> */
.L_x_8714:
[----:B------:R-:W-:-:S07]  /*10060*/  MOV R190, R8 ;  /* 0x0000000800be7202 */ /* 0x000fce0000000f00 */
.L_x_8715:
[----:B------:R-:W-:Y:S05]  /*10070*/  BSYNC B1 ;  /* 0x0000000000017941 */ /* 0x000fea0003800000 */
.L_x_8713:
        /* <DEDUP_REMOVED lines=16> */
.L_x_8719:
[----:B------:R-:W-:Y:S05]  /*10180*/  BSYNC B2 ;  /* 0x0000000000027941 */ /* 0x000fea0003800000 */
.L_x_8718:
        /* <DEDUP_REMOVED lines=44> */
.L_x_8717:
[----:B------:R-:W-:Y:S05]  /*10450*/  BSYNC B1 ;  /* 0x0000000000017941 */ /* 0x000fea0003800000 */
.L_x_8716:
        /* <DEDUP_REMOVED lines=14> */
.L_x_8720:
        /* <DEDUP_REMOVED lines=12> */
.L_x_8723:
[----:B------:R-:W-:-:S07]  /*10600*/  IMAD.MOV.U32 R15, RZ, RZ, R8 ;  /* 0x000000ffff0f7224 */ /* 0x000fce00078e0008 */
.L_x_8724:
[----:B------:R-:W-:Y:S05]  /*10610*/  BSYNC B1 ;  /* 0x0000000000017941 */ /* 0x000fea0003800000 */
.L_x_8722:
        /* <DEDUP_REMOVED lines=16> */
.L_x_8728:
[----:B------:R-:W-:Y:S05]  /*10720*/  BSYNC B2 ;  /* 0x0000000000027941 */ /* 0x000fea0003800000 */
.L_x_8727:
        /* <DEDUP_REMOVED lines=44> */
.L_x_8726:
[----:B------:R-:W-:Y:S05]  /*109f0*/  BSYNC B1 ;  /* 0x0000000000017941 */ /* 0x000fea0003800000 */
.L_x_8725:
        /* <DEDUP_REMOVED lines=12> */
.L_x_8721:
        /* <DEDUP_REMOVED lines=12> */
.L_x_8730:
[----:B------:R-:W-:-:S07]  /*10b80*/  MOV R190, R8 ;  /* 0x0000000800be7202 */ /* 0x000fce0000000f00 */
.L_x_8731:
[----:B------:R-:W-:Y:S05]  /*10b90*/  BSYNC B1 ;  /* 0x0000000000017941 */ /* 0x000fea0003800000 */
.L_x_8729:
        /* <DEDUP_REMOVED lines=16> */
.L_x_8735:
[----:B------:R-:W-:Y:S05]  /*10ca0*/  BSYNC B2 ;  /* 0x0000000000027941 */ /* 0x000fea0003800000 */
.L_x_8734:
        /* <DEDUP_REMOVED lines=44> */
.L_x_8733:
[----:B------:R-:W-:Y:S05]  /*10f70*/  BSYNC B1 ;  /* 0x0000000000017941 */ /* 0x000fea0003800000 */
.L_x_8732:
        /* <DEDUP_REMOVED lines=14> */
.L_x_8736:
        /* <DEDUP_REMOVED lines=12> */
.L_x_8739:
[----:B------:R-:W-:-:S07]  /*11120*/  IMAD.MOV.U32 R16, RZ, RZ, R8 ;  /* 0x000000ffff107224 */ /* 0x000fce00078e0008 */
.L_x_8740:
[----:B------:R-:W-:Y:S05]  /*11130*/  BSYNC B1 ;  /* 0x0000000000017941 */ /* 0x000fea0003800000 */
.L_x_8738:
        /* <DEDUP_REMOVED lines=16> */
.L_x_8744:
[----:B------:R-:W-:Y:S05]  /*11240*/  BSYNC B2 ;  /* 0x0000000000027941 */ /* 0x000fea0003800000 */
.L_x_8743:
        /* <DEDUP_REMOVED lines=44> */
.L_x_8742:
[----:B------:R-:W-:Y:S05]  /*11510*/  BSYNC B1 ;  /* 0x0000000000017941 */ /* 0x000fea0003800000 */
.L_x_8741:
        /* <DEDUP_REMOVED lines=10> */
.L_x_8737:
        /* <DEDUP_REMOVED lines=12> */
.L_x_8746:
[----:B------:R-:W-:-:S07]  /*11680*/  MOV R227, R8 ;  /* 0x0000000800e37202 */ /* 0x000fce0000000f00 */
.L_x_8747:
[----:B------:R-:W-:Y:S05]  /*11690*/  BSYNC B1 ;  /* 0x0000000000017941 */ /* 0x000fea0003800000 */
.L_x_8745:
        /* <DEDUP_REMOVED lines=16> */
.L_x_8751:
[----:B------:R-:W-:Y:S05]  /*117a0*/  BSYNC B2 ;  /* 0x0000000000027941 */ /* 0x000fea0003800000 */
.L_x_8750:
        /* <DEDUP_REMOVED lines=44> */
.L_x_8749:
[----:B------:R-:W-:Y:S05]  /*11a70*/  BSYNC B1 ;  /* 0x0000000000017941 */ /* 0x000fea0003800000 */
.L_x_8748:
        /* <DEDUP_REMOVED lines=14> */
.L_x_8752:
        /* <DEDUP_REMOVED lines=12> */
.L_x_8755:
[----:B------:R-:W-:-:S07]  /*11c20*/  IMAD.MOV.U32 R17, RZ, RZ, R8 ;  /* 0x000000ffff117224 */ /* 0x000fce00078e0008 */
.L_x_8756:
[----:B------:R-:W-:Y:S05]  /*11c30*/  BSYNC B1 ;  /* 0x0000000000017941 */ /* 0x000fea0003800000 */
.L_x_8754:
        /* <DEDUP_REMOVED lines=18> */
.L_x_8760:
[----:B------:R-:W-:Y:S05]  /*11d60*/  BSYNC B2 ;  /* 0x0000000000027941 */ /* 0x000fea0003800000 */
.L_x_8759:
        /* <DEDUP_REMOVED lines=44> */
.L_x_8758:
[----:B------:R-:W-:Y:S05]  /*12030*/  BSYNC B1 ;  /* 0x0000000000017941 */ /* 0x000fea0003800000 */
.L_x_8757:
        /* <DEDUP_REMOVED lines=12> */
.L_x_8753:
[----:B------:R-:W-:Y:S01]  /*12100*/  P2R R188, PR, RZ, 0x4 ;  /* 0x00000004ffbc7803 */ /* 0x000fe20000000000 */
[----:B------:R-:W-:Y:S01]  /*12110*/  IMAD.WIDE.U32 R240, R205, 0x10, R194 ;  /* 0x00000010cdf07825 */ /* 0x000fe200078e00c2 */
[----:B------:R-:W-:Y:S01]  /*12120*/  SEL R207, RZ, 0x10000, P4 ;  /* 0x00010000ffcf7807 */ /* 0x000fe20002000000 */
[----:B------:R-:W0:Y:S01]  /*12130*/  @P0 LDC.64 R234, c[0x0][0x228] ;  /* 0x00008a00ffea0b82 */ /* 0x000e220000000a00 */
[----:B------:R-:W-:Y:S02]  /*12140*/  SEL R242, RZ, 0x100, P3 ;  /* 0x00000100fff27807 */ /* 0x000fe40001800000 */
[----:B------:R-:W-:Y:S02]  /*12150*/  ISETP.NE.AND P2, PT, R209, RZ, PT ;  /* 0x000000ffd100720c */ /* 0x000fe40003f45270 */
[C---:B------:R-:W-:Y:S02]  /*12160*/  LOP3.LUT P4, RZ, R18.reuse, 0x10, RZ, 0xc0, !PT ;  /* 0x0000001012ff7812 */ /* 0x040fe4000788c0ff */
[----:B------:R-:W-:Y:S01]  /*12170*/  LOP3.LUT P3, RZ, R18, 0x8, RZ, 0xc0, !PT ;  /* 0x0000000812ff7812 */ /* 0x000fe2000786c0ff */
[----:B------:R-:W1:Y:S01]  /*12180*/  @P1 LDC.64 R232, c[0x0][0x230] ;  /* 0x00008c00ffe81b82 */ /* 0x000e620000000a00 */
[----:B------:R-:W-:-:S02]  /*12190*/  SEL R209, RZ, 0x1000000, P5 ;  /* 0x01000000ffd17807 */ /* 0x000fc40002800000 */
[----:B------:R-:W-:Y:S02]  /*121a0*/  SEL R236, RZ, 0x1, P2 ;  /* 0x00000001ffec7807 */ /* 0x000fe40001000000 */
[----:B------:R-:W-:Y:S02]  /*121b0*/  SEL R230, RZ, 0x1, P3 ;  /* 0x00000001ffe67807 */ /* 0x000fe40001800000 */
[----:B------:R-:W-:Y:S01]  /*121c0*/  SEL R206, RZ, 0x1, P4 ;  /* 0x00000001ffce7807 */ /* 0x000fe20002000000 */
[----:B------:R-:W-:Y:S01]  /*121d0*/  IMAD.WIDE.U32 R236, R236, 0x1000000, RZ ;  /* 0x01000000ecec7825 */ /* 0x000fe200078e00ff */
[----:B------:R-:W-:Y:S02]  /*121e0*/  LOP3.LUT P5, RZ, R18, 0x2, RZ, 0xc0, !PT ;  /* 0x0000000212ff7812 */ /* 0x000fe400078ac0ff */
[----:B------:R-:W-:Y:S01]  /*121f0*/  ISETP.NE.AND P2, PT, R188, RZ, PT ;  /* 0x000000ffbc00720c */ /* 0x000fe20003f45270 */
[----:B------:R-:W-:Y:S01]  /*12200*/  IMAD.WIDE.U32 R230, R230, 0x10000, RZ ;  /* 0x00010000e6e67825 */ /* 0x000fe200078e00ff */
[----:B------:R-:W-:-:S02]  /*12210*/  F2FP.BF16.F32.PACK_AB R191, R227, R228 ;  /* 0x000000e4e3bf723e */ /* 0x000fc400000010ff */
[----:B------:R-:W-:Y:S02]  /*12220*/  F2FP.BF16.F32.PACK_AB R190, R225, R226 ;  /* 0x000000e2e1be723e */ /* 0x000fe400000010ff */
[----:B------:R-:W-:Y:S02]  /*12230*/  F2FP.BF16.F32.PACK_AB R189, R223, R224 ;  /* 0x000000e0dfbd723e */ /* 0x000fe400000010ff */
[----:B------:R-:W-:Y:S02]  /*12240*/  F2FP.BF16.F32.PACK_AB R188, R221, R222 ;  /* 0x000000deddbc723e */ /* 0x000fe400000010ff */
[----:B------:R-:W-:Y:S01]  /*12250*/  LOP3.LUT R242, R242, R209, R207, 0xfe, !PT ;  /* 0x000000d1f2f27212 */ /* 0x000fe200078efecf */
[----:B------:R-:W-:Y:S01]  /*12260*/  IMAD.WIDE.U32 R206, R206, 0x100, RZ ;  /* 0x00000100cece7825 */ /* 0x000fe200078e00ff */
[----:B------:R-:W-:Y:S01]  /*12270*/  LOP3.LUT P6, RZ, R18, 0x20, RZ, 0xc0, !PT ;  /* 0x0000002012ff7812 */ /* 0x000fe200078cc0ff */
[----:B------:R2:W-:Y:S01]  /*12280*/  STG.E.128 desc[UR4][R240.64], R188 ;  /* 0x000000bcf0007986 */ /* 0x0005e2000c101d04 */
[----:B------:R-:W-:-:S02]  /*12290*/  SEL R209, RZ, 0x1, P5 ;  /* 0x00000001ffd17807 */ /* 0x000fc40002800000 */
[----:B------:R-:W-:Y:S02]  /*122a0*/  LOP3.LUT R236, R206, R236, R230, 0xfe, !PT ;  /* 0x000000ecceec7212 */ /* 0x000fe400078efee6 */
[----:B------:R-:W-:Y:S02]  /*122b0*/  LOP3.LUT R209, R237, R242, R209, 0xfe, !PT ;  /* 0x000000f2edd17212 */ /* 0x000fe400078efed1 */
[----:B--2---:R-:W-:Y:S02]  /*122c0*/  SEL R191, RZ, 0x1, P6 ;  /* 0x00000001ffbf7807 */ /* 0x004fe40003000000 */
[----:B------:R-:W-:Y:S01]  /*122d0*/  LOP3.LUT R189, R207, R209, R231, 0xfe, !PT ;  /* 0x000000d1cfbd7212 */ /* 0x000fe200078efee7 */
[----:B------:R-:W-:Y:S01]  /*122e0*/  VIADD R209, R197, 0x60 ;  /* 0x00000060c5d17836 */ /* 0x000fe20000000000 */
[----:B------:R-:W-:Y:S01]  /*122f0*/  LOP3.LUT R188, R236, R191, RZ, 0xfc, !PT ;  /* 0x000000bfecbc7212 */ /* 0x000fe200078efcff */
[----:B------:R-:W-:-:S04]  /*12300*/  IMAD.WIDE.U32 R190, R205, 0x8, R192 ;  /* 0x00000008cdbe7825 */ /* 0x000fc800078e00c0 */
[C---:B------:R-:W-:Y:S01]  /*12310*/  IMAD.WIDE.U32 R236, R209.reuse, 0x10, R238 ;  /* 0x00000010d1ec7825 */ /* 0x040fe200078e00ee */
[----:B------:R2:W-:Y:S03]  /*12320*/  STG.E.64 desc[UR4][R190.64], R188 ;  /* 0x000000bcbe007986 */ /* 0x0005e6000c101b04 */
[----:B0-----:R-:W-:-:S04]  /*12330*/  @P0 IMAD.WIDE.U32 R234, R209, 0x10, R234 ;  /* 0x00000010d1ea0825 */ /* 0x001fc800078e00ea */
[----:B-1----:R-:W-:Y:S01]  /*12340*/  @P1 IMAD.WIDE.U32 R232, R209, 0x10, R232 ;  /* 0x00000010d1e81825 */ /* 0x002fe200078e00e8 */
[----:B------:R-:W-:Y:S06]  /*12350*/  @!P0 BRA `(.L_x_8761) ;  /* 0x0000000000508947 */ /* 0x000fec0003800000 */
[----:B--2---:R-:W-:Y:S02]  /*12360*/  SHF.L.U32 R188, R16, 0x10, RZ ;  /* 0x0000001010bc7819 */ /* 0x004fe400000006ff */
[----:B------:R-:W-:Y:S02]  /*12370*/  LOP3.LUT R190, R17, 0xffff, RZ, 0xc0, !PT ;  /* 0x0000ffff11be7812 */ /* 0x000fe400078ec0ff */
[----:B------:R-:W-:Y:S02]  /*12380*/  LOP3.LUT R191, R188, 0xff0000, RZ, 0xc0, !PT ;  /* 0x00ff0000bcbf7812 */ /* 0x000fe400078ec0ff */
[----:B------:R-:W0:Y:S01]  /*12390*/  LDC.64 R188, c[0x0][0x248] ;  /* 0x00009200ffbc7b82 */ /* 0x000e220000000a00 */
[----:B------:R-:W-:Y:S02]  /*123a0*/  LOP3.LUT R230, R13, 0xff, RZ, 0xc0, !PT ;  /* 0x000000ff0de67812 */ /* 0x000fe400078ec0ff */
[----:B------:R-:W-:Y:S02]  /*123b0*/  PRMT R190, R191, 0x4210, R190 ;  /* 0x00004210bfbe7816 */ /* 0x000fe400000000be */
[----:B------:R-:W-:Y:S01]  /*123c0*/  PRMT R191, R15, 0x7104, RZ ;  /* 0x000071040fbf7816 */ /* 0x000fe200000000ff */
[----:B------:R-:W-:Y:S01]  /*123d0*/  IMAD.WIDE.U32 R230, R230, 0x1000000, RZ ;  /* 0x01000000e6e67825 */ /* 0x000fe200078e00ff */
[----:B------:R-:W-:-:S02]  /*123e0*/  LOP3.LUT R206, R12, 0xff, RZ, 0xc0, !PT ;  /* 0x000000ff0cce7812 */ /* 0x000fc400078ec0ff */
[----:B------:R-:W-:Y:S02]  /*123f0*/  LOP3.LUT R191, R190, 0xff00, R191, 0xf8, !PT ;  /* 0x0000ff00bebf7812 */ /* 0x000fe400078ef8bf */
[----:B------:R-:W-:Y:S01]  /*12400*/  LOP3.LUT R190, R11, 0xff, RZ, 0xc0, !PT ;  /* 0x000000ff0bbe7812 */ /* 0x000fe200078ec0ff */
[----:B------:R-:W-:Y:S01]  /*12410*/  IMAD.WIDE.U32 R206, R206, 0x10000, RZ ;  /* 0x00010000cece7825 */ /* 0x000fe200078e00ff */
[----:B------:R-:W-:-:S03]  /*12420*/  LOP3.LUT R241, R191, 0xff, R14, 0xf8, !PT ;  /* 0x000000ffbff17812 */ /* 0x000fc600078ef80e */
[----:B------:R-:W-:Y:S01]  /*12430*/  IMAD.WIDE.U32 R190, R190, 0x100, RZ ;  /* 0x00000100bebe7825 */ /* 0x000fe200078e00ff */
[----:B------:R-:W-:Y:S02]  /*12440*/  LOP3.LUT R241, R207, R241, R231, 0xfe, !PT ;  /* 0x000000f1cff17212 */ /* 0x000fe400078efee7 */
[----:B------:R-:W-:Y:S02]  /*12450*/  LOP3.LUT R206, R190, R230, R206, 0xfe, !PT ;  /* 0x000000e6bece7212 */ /* 0x000fe400078efece */
[----:B------:R-:W-:Y:S01]  /*12460*/  LOP3.LUT R191, R241, R191, RZ, 0xfc, !PT ;  /* 0x000000bff1bf7212 */ /* 0x000fe200078efcff */
[----:B0-----:R-:W-:Y:S01]  /*12470*/  IMAD.WIDE.U32 R188, R205, 0x8, R188 ;  /* 0x00000008cdbc7825 */ /* 0x001fe200078e00bc */
[----:B------:R-:W-:-:S05]  /*12480*/  LOP3.LUT R190, R206, 0xff, R9, 0xf8, !PT ;  /* 0x000000ffcebe7812 */ /* 0x000fca00078ef809 */
[----:B------:R0:W-:Y:S02]  /*12490*/  STG.E.64 desc[UR4][R188.64], R190 ;  /* 0x000000bebc007986 */ /* 0x0001e4000c101b04 */
.L_x_8761:
        /* <DEDUP_REMOVED lines=15> */
.L_x_8763:
[----:B------:R-:W-:-:S07]  /*12590*/  IMAD.MOV.U32 R234, RZ, RZ, R8 ;  /* 0x000000ffffea7224 */ /* 0x000fce00078e0008 */
.L_x_8764:
[----:B------:R-:W-:Y:S05]  /*125a0*/  BSYNC B1 ;  /* 0x0000000000017941 */ /* 0x000fea0003800000 */
.L_x_8762:
        /* <DEDUP_REMOVED lines=16> */
.L_x_8768:
[----:B------:R-:W-:Y:S05]  /*126b0*/  BSYNC B2 ;  /* 0x0000000000027941 */ /* 0x000fea0003800000 */
.L_x_8767:
        /* <DEDUP_REMOVED lines=44> */
.L_x_8766:
[----:B------:R-:W-:Y:S05]  /*12980*/  BSYNC B1 ;  /* 0x0000000000017941 */ /* 0x000fea0003800000 */
.L_x_8765:
        /* <DEDUP_REMOVED lines=16> */
.L_x_8769:
        /* <DEDUP_REMOVED lines=12> */
.L_x_8772:
[----:B------:R-:W-:-:S07]  /*12b50*/  MOV R188, R8 ;  /* 0x0000000800bc7202 */ /* 0x000fce0000000f00 */
.L_x_8773:
[----:B------:R-:W-:Y:S05]  /*12b60*/  BSYNC B1 ;  /* 0x0000000000017941 */ /* 0x000fea0003800000 */
.L_x_8771:
        /* <DEDUP_REMOVED lines=16> */
.L_x_8777:
[----:B------:R-:W-:Y:S05]  /*12c70*/  BSYNC B2 ;  /* 0x0000000000027941 */ /* 0x000fea0003800000 */
.L_x_8776:
        /* <DEDUP_REMOVED lines=43> */
.L_x_8775:
[----:B------:R-:W-:Y:S05]  /*12f30*/  BSYNC B1 ;  /* 0x0000000000017941 */ /* 0x000fea0003800000 */
.L_x_8774:
        /* <DEDUP_REMOVED lines=10> */
.L_x_8770:
        /* <DEDUP_REMOVED lines=12> */
.L_x_8779:
[----:B------:R-:W-:-:S07]  /*130a0*/  IMAD.MOV.U32 R188, RZ, RZ, R8 ;  /* 0x000000ffffbc7224 */ /* 0x000fce00078e0008 */
.L_x_8780:
[----:B------:R-:W-:Y:S05]  /*130b0*/  BSYNC B1 ;  /* 0x0000000000017941 */ /* 0x000fea0003800000 */
.L_x_8778:
        /* <DEDUP_REMOVED lines=16> */
.L_x_8784:
[----:B------:R-:W-:Y:S05]  /*131c0*/  BSYNC B2 ;  /* 0x0000000000027941 */ /* 0x000fea0003800000 */
.L_x_8783:
        /* <DEDUP_REMOVED lines=44> */
.L_x_8782:
[----:B------:R-:W-:Y:S05]  /*13490*/  BSYNC B1 ;  /* 0x0000000000017941 */ /* 0x000fea0003800000 */
.L_x_8781:
        /* <DEDUP_REMOVED lines=16> */
.L_x_8785:
        /* <DEDUP_REMOVED lines=12> */
.L_x_8788:
[----:B------:R-:W-:-:S07]  /*13660*/  IMAD.MOV.U32 R188, RZ, RZ, R8 ;  /* 0x000000ffffbc7224 */ /* 0x000fce00078e0008 */
.L_x_8789:
[----:B------:R-:W-:Y:S05]  /*13670*/  BSYNC B1 ;  /* 0x0000000000017941 */ /* 0x000fea0003800000 */
.L_x_8787:
        /* <DEDUP_REMOVED lines=16> */
.L_x_8793:
[----:B------:R-:W-:Y:S05]  /*13780*/  BSYNC B2 ;  /* 0x0000000000027941 */ /* 0x000fea0003800000 */
.L_x_8792:
        /* <DEDUP_REMOVED lines=43> */
.L_x_8791:
[----:B------:R-:W-:Y:S05]  /*13a40*/  BSYNC B1 ;  /* 0x0000000000017941 */ /* 0x000fea0003800000 */
.L_x_8790:
        /* <DEDUP_REMOVED lines=12> */
.L_x_8786:
        /* <DEDUP_REMOVED lines=12> */
.L_x_8795:
[----:B------:R-:W-:-:S07]  /*13bd0*/  MOV R188, R8 ;  /* 0x0000000800bc7202 */ /* 0x000fce0000000f00 */
.L_x_8796:
[----:B------:R-:W-:Y:S05]  /*13be0*/  BSYNC B1 ;  /* 0x0000000000017941 */ /* 0x000fea0003800000 */
.L_x_8794:
        /* <DEDUP_REMOVED lines=16> */
.L_x_8800:
[----:B------:R-:W-:Y:S05]  /*13cf0*/  BSYNC B2 ;  /* 0x0000000000027941 */ /* 0x000fea0003800000 */
.L_x_8799:
        /* <DEDUP_REMOVED lines=44> */
.L_x_8798:
[----:B------:R-:W-:Y:S05]  /*13fc0*/  BSYNC B1 ;  /* 0x0000000000017941 */ /* 0x000fea0003800000 */
.L_x_8797:
        /* <DEDUP_REMOVED lines=16> */
.L_x_8801:
        /* <DEDUP_REMOVED lines=12> */
.L_x_8804:
[----:B------:R-:W-:-:S07]  /*14190*/  IMAD.MOV.U32 R12, RZ, RZ, R8 ;  /* 0x000000ffff0c7224 */ /* 0x000fce00078e0008 */
.L_x_8805:
[----:B------:R-:W-:Y:S05]  /*141a0*/  BSYNC B1 ;  /* 0x0000000000017941 */ /* 0x000fea0003800000 */
.L_x_8803:
        /* <DEDUP_REMOVED lines=16> */
.L_x_8809:
[----:B------:R-:W-:Y:S05]  /*142b0*/  BSYNC B2 ;  /* 0x0000000000027941 */ /* 0x000fea0003800000 */
.L_x_8808:
        /* <DEDUP_REMOVED lines=44> */
.L_x_8807:
[----:B------:R-:W-:Y:S05]  /*14580*/  BSYNC B1 ;  /* 0x0000000000017941 */ /* 0x000fea0003800000 */
.L_x_8806:
        /* <DEDUP_REMOVED lines=10> */
.L_x_8802:
        /* <DEDUP_REMOVED lines=12> */
.L_x_8811:
[----:B------:R-:W-:-:S07]  /*146f0*/  MOV R231, R8 ;  /* 0x0000000800e77202 */ /* 0x000fce0000000f00 */
.L_x_8812:
[----:B------:R-:W-:Y:S05]  /*14700*/  BSYNC B1 ;  /* 0x0000000000017941 */ /* 0x000fea0003800000 */
.L_x_8810:
        /* <DEDUP_REMOVED lines=16> */
.L_x_8816:
[----:B------:R-:W-:Y:S05]  /*14810*/  BSYNC B2 ;  /* 0x0000000000027941 */ /* 0x000fea0003800000 */
.L_x_8815:
        /* <DEDUP_REMOVED lines=44> */
.L_x_8814:
[----:B------:R-:W-:Y:S05]  /*14ae0*/  BSYNC B1 ;  /* 0x0000000000017941 */ /* 0x000fea0003800000 */
.L_x_8813:
        /* <DEDUP_REMOVED lines=16> */
.L_x_8817:
        /* <DEDUP_REMOVED lines=12> */
.L_x_8820:
[----:B------:R-:W-:-:S07]  /*14cb0*/  IMAD.MOV.U32 R13, RZ, RZ, R8 ;  /* 0x000000ffff0d7224 */ /* 0x000fce00078e0008 */
.L_x_8821:
[----:B------:R-:W-:Y:S05]  /*14cc0*/  BSYNC B1 ;  /* 0x0000000000017941 */ /* 0x000fea0003800000 */
.L_x_8819:
        /* <DEDUP_REMOVED lines=16> */
.L_x_8825:
[----:B------:R-:W-:Y:S05]  /*14dd0*/  BSYNC B2 ;  /* 0x0000000000027941 */ /* 0x000fea0003800000 */
.L_x_8824:
        /* <DEDUP_REMOVED lines=44> */
.L_x_8823:
[----:B------:R-:W-:Y:S05]  /*150a0*/  BSYNC B1 ;  /* 0x0000000000017941 */ /* 0x000fea0003800000 */
.L_x_8822:
        /* <DEDUP_REMOVED lines=12> */
.L_x_8818:
        /* <DEDUP_REMOVED lines=12> */
.L_x_8827:
[----:B------:R-:W-:-:S07]  /*15230*/  MOV R233, R8 ;  /* 0x0000000800e97202 */ /* 0x000fce0000000f00 */
.L_x_8828:
[----:B------:R-:W-:Y:S05]  /*15240*/  BSYNC B1 ;  /* 0x0000000000017941 */ /* 0x000fea0003800000 */
.L_x_8826:
        /* <DEDUP_REMOVED lines=16> */
.L_x_8832:
[----:B------:R-:W-:Y:S05]  /*15350*/  BSYNC B2 ;  /* 0x0000000000027941 */ /* 0x000fea0003800000 */
.L_x_8831:
        /* <DEDUP_REMOVED lines=44> */
.L_x_8830:
[----:B------:R-:W-:Y:S05]  /*15620*/  BSYNC B1 ;  /* 0x0000000000017941 */ /* 0x000fea0003800000 */
.L_x_8829:
        /* <DEDUP_REMOVED lines=16> */
.L_x_8833:
        /* <DEDUP_REMOVED lines=12> */
.L_x_8836:
[----:B------:R-:W-:-:S07]  /*157f0*/  IMAD.MOV.U32 R14, RZ, RZ, R8 ;  /* 0x000000ffff0e7224 */ /* 0x000fce00078e0008 */
.L_x_8837:
[----:B------:R-:W-:Y:S05]  /*15800*/  BSYNC B1 ;  /* 0x0000000000017941 */ /* 0x000fea0003800000 */
.L_x_8835:
        /* <DEDUP_REMOVED lines=16> */
.L_x_8841:
[----:B------:R-:W-:Y:S05]  /*15910*/  BSYNC B2 ;  /* 0x0000000000027941 */ /* 0x000fea0003800000 */
.L_x_8840:
        /* <DEDUP_REMOVED lines=44> */
.L_x_8839:
[----:B------:R-:W-:Y:S05]  /*15be0*/  BSYNC B1 ;  /* 0x0000000000017941 */ /* 0x000fea0003800000 */
.L_x_8838:
        /* <DEDUP_REMOVED lines=10> */
.L_x_8834:
        /* <DEDUP_REMOVED lines=12> */
.L_x_8843:
[----:B------:R-:W-:-:S07]  /*15d50*/  MOV R190, R8 ;  /* 0x0000000800be7202 */ /* 0x000fce0000000f00 */
.L_x_8844:
[----:B------:R-:W-:Y:S05]  /*15d60*/  BSYNC B1 ;  /* 0x0000000000017941 */ /* 0x000fea0003800000 */
.L_x_8842:
        /* <DEDUP_REMOVED lines=16> */
.L_x_8848:
[----:B------:R-:W-:Y:S05]  /*15e70*/  BSYNC B2 ;  /* 0x0000000000027941 */ /* 0x000fea0003800000 */
.L_x_8847:
        /* <DEDUP_REMOVED lines=44> */
.L_x_8846:
[----:B------:R-:W-:Y:S05]  /*16140*/  BSYNC B1 ;  /* 0x0000000000017941 */ /* 0x000fea0003800000 */
.L_x_8845:
        /* <DEDUP_REMOVED lines=14> */
.L_x_8849:
        /* <DEDUP_REMOVED lines=12> */
.L_x_8852:
[----:B------:R-:W-:-:S07]  /*162f0*/  IMAD.MOV.U32 R15, RZ, RZ, R8 ;  /* 0x000000ffff0f7224 */ /* 0x000fce00078e0008 */
.L_x_8853:
[----:B------:R-:W-:Y:S05]  /*16300*/  BSYNC B1 ;  /* 0x0000000000017941 */ /* 0x000fea0003800000 */
.L_x_8851:
        /* <DEDUP_REMOVED lines=16> */
.L_x_8857:
[----:B------:R-:W-:Y:S05]  /*16410*/  BSYNC B2 ;  /* 0x0000000000027941 */ /* 0x000fea0003800000 */
.L_x_8856:
        /* <DEDUP_REMOVED lines=44> */
.L_x_8855:
[----:B------:R-:W-:Y:S05]  /*166e0*/  BSYNC B1 ;  /* 0x0000000000017941 */ /* 0x000fea0003800000 */
.L_x_8854:
        /* <DEDUP_REMOVED lines=12> */
.L_x_8850:
        /* <DEDUP_REMOVED lines=12> */
.L_x_8859:
[----:B------:R-:W-:-:S07]  /*16870*/  MOV R190, R8 ;  /* 0x0000000800be7202 */ /* 0x000fce0000000f00 */
.L_x_8860:
[----:B------:R-:W-:Y:S05]  /*16880*/  BSYNC B1 ;  /* 0x0000000000017941 */ /* 0x000fea0003800000 */
.L_x_8858:
        /* <DEDUP_REMOVED lines=16> */
.L_x_8864:
[----:B------:R-:W-:Y:S05]  /*16990*/  BSYNC B2 ;  /* 0x0000000000027941 */ /* 0x000fea0003800000 */
.L_x_8863:
        /* <DEDUP_REMOVED lines=44> */
.L_x_8862:
[----:B------:R-:W-:Y:S05]  /*16c60*/  BSYNC B1 ;  /* 0x0000000000017941 */ /* 0x000fea0003800000 */
.L_x_8861:
        /* <DEDUP_REMOVED lines=14> */
.L_x_8865:
        /* <DEDUP_REMOVED lines=12> */
.L_x_8868:
[----:B------:R-:W-:-:S07]  /*16e10*/  IMAD.MOV.U32 R16, RZ, RZ, R8 ;  /* 0x000000ffff107224 */ /* 0x000fce00078e0008 */
.L_x_8869:
[----:B------:R-:W-:Y:S05]  /*16e20*/  BSYNC B1 ;  /* 0x0000000000017941 */ /* 0x000fea0003800000 */
.L_x_8867:
        /* <DEDUP_REMOVED lines=16> */
.L_x_8873:
[----:B------:R-:W-:Y:S05]  /*16f30*/  BSYNC B2 ;  /* 0x0000000000027941 */ /* 0x000fea0003800000 */
.L_x_8872:
        /* <DEDUP_REMOVED lines=44> */
.L_x_8871:
[----:B------:R-:W-:Y:S05]  /*17200*/  BSYNC B1 ;  /* 0x0000000000017941 */ /* 0x000fea0003800000 */
.L_x_8870:
        /* <DEDUP_REMOVED lines=10> */
.L_x_8866:
        /* <DEDUP_REMOVED lines=12> */
.L_x_8875:
[----:B------:R-:W-:-:S07]  /*17370*/  MOV R235, R8 ;  /* 0x0000000800eb7202 */ /* 0x000fce0000000f00 */
.L_x_8876:
[----:B------:R-:W-:Y:S05]  /*17380*/  BSYNC B1 ;  /* 0x0000000000017941 */ /* 0x000fea0003800000 */
.L_x_8874:
        /* <DEDUP_REMOVED lines=16> */
.L_x_8880:
[----:B------:R-:W-:Y:S05]  /*17490*/  BSYNC B2 ;  /* 0x0000000000027941 */ /* 0x000fea0003800000 */
.L_x_8879:
        /* <DEDUP_REMOVED lines=43> */
[----:B------:R-:W-:-:S11]  /*17750*/  HFMA2.MMA R189, -RZ, RZ, 0, 0 ;  /* 0x00000000ffbd7435 */ /* 0x000fd600000001ff */
.L_x_8878:
[----:B------:R-:W-:Y:S05]  /*17760*/  BSYNC B1 ;  /* 0x0000000000017941 */ /* 0x000fea0003800000 */
.L_x_8877:
        /* <DEDUP_REMOVED lines=9> */
[----:B------:R-:W-:Y:S02]  /*17800*/  PRMT R188, R183, 0x7632, R188 ;  /* 0x00007632b7bc7816 */ /* 0x000fe400000000bc */
[----:B------:R-:W-:-:S03]  /*17810*/  MOV R206, R189 ;  /* 0x000000bd00ce7202 */ /* 0x000fc60000000f00 */
[----:B------:R-:W-:-:S04]  /*17820*/  IMAD.U32 R188, R188, 0x10000, RZ ;  /* 0x00010000bcbc7824 */ /* 0x000fc800078e00ff */
[----:B------:R-:W-:Y:S01]  /*17830*/  FADD.FTZ R235, R235, R188 ;  /* 0x000000bcebeb7221 */ /* 0x000fe20000010000 */
[----:B------:R-:W-:Y:S06]  /*17840*/  BRA `(.L_x_8882) ;  /* 0x0000000400687947 */ /* 0x000fec0003800000 */
.L_x_8881:
        /* <DEDUP_REMOVED lines=12> */
.L_x_8884:
[----:B------:R-:W-:-:S07]  /*17910*/  IMAD.MOV.U32 R17, RZ, RZ, R8 ;  /* 0x000000ffff117224 */ /* 0x000fce00078e0008 */
.L_x_8885:
[----:B------:R-:W-:Y:S05]  /*17920*/  BSYNC B1 ;  /* 0x0000000000017941 */ /* 0x000fea0003800000 */
.L_x_8883:
        /* <DEDUP_REMOVED lines=11> */
[----:B------:R-:W-:Y:S01]  /*179e0*/  @!P6 IADD3 R4, R4, 0x1, RZ ;  /* 0x000000010404e810 */ /* 0x000fe20007ffe0ff */
[----:B------:R-:W-:Y:S02]  /*179f0*/  @!P6 VIADD R8, R7, 0x1 ;  /* 0x000000010708e836 */ /* 0x000fe40000000000 */
[----:B------:R-:W-:Y:S01]  /*17a00*/  @!P6 IMAD.MOV.U32 R6, RZ, RZ, RZ ;  /* 0x000000ffff06e224 */ /* 0x000fe200078e00ff */
[----:B------:R-:W-:-:S13]  /*17a10*/  ISETP.NE.AND P0, PT, R4, RZ, !P6 ;  /* 0x000000ff0400720c */ /* 0x000fda0007705270 */
[----:B------:R-:W-:Y:S02]  /*17a20*/  @P0 IADD3 R8, R7, RZ, RZ ;  /* 0x000000ff07080210 */ /* 0x000fe40007ffe0ff */
[----:B------:R-:W-:Y:S02]  /*17a30*/  ISETP.NE.AND P0, PT, R3, RZ, PT ;  /* 0x000000ff0300720c */ /* 0x000fe40003f05270 */
[----:B------:R-:W-:-:S11]  /*17a40*/  @!P6 MOV R7, R8 ;  /* 0x000000080007e202 */ /* 0x000fd60000000f00 */
.L_x_8889:
[----:B------:R-:W-:Y:S05]  /*17a50*/  BSYNC B2 ;  /* 0x0000000000027941 */ /* 0x000fea0003800000 */
.L_x_8888:
        /* <DEDUP_REMOVED lines=44> */
.L_x_8887:
[----:B------:R-:W-:Y:S05]  /*17d20*/  BSYNC B1 ;  /* 0x0000000000017941 */ /* 0x000fea0003800000 */
.L_x_8886:
        /* <DEDUP_REMOVED lines=12> */
.L_x_8882:
[----:B------:R-:W-:Y:S01]  /*17df0*/  P2R R188, PR, RZ, 0x4 ;  /* 0x00000004ffbc7803 */ /* 0x000fe20000000000 */
[----:B------:R-:W-:Y:S01]  /*17e00*/  IMAD.WIDE.U32 R246, R209, 0x10, R194 ;  /* 0x00000010d1f67825 */ /* 0x000fe200078e00c2 */
[----:B------:R-:W-:Y:S02]  /*17e10*/  SEL R207, RZ, 0x1000000, P5 ;  /* 0x01000000ffcf7807 */ /* 0x000fe40002800000 */
[----:B------:R-:W-:Y:S02]  /*17e20*/  SEL R240, RZ, 0x10000, P4 ;  /* 0x00010000fff07807 */ /* 0x000fe40002000000 */
[----:B------:R-:W-:Y:S02]  /*17e30*/  SEL R237, RZ, 0x100, P3 ;  /* 0x00000100ffed7807 */ /* 0x000fe40001800000 */
[C---:B------:R-:W-:Y:S02]  /*17e40*/  LOP3.LUT P2, RZ, R18.reuse, 0x4, RZ, 0xc0, !PT ;  /* 0x0000000412ff7812 */ /* 0x040fe4000784c0ff */
[----:B------:R-:W-:-:S02]  /*17e50*/  LOP3.LUT P5, RZ, R18, 0x10, RZ, 0xc0, !PT ;  /* 0x0000001012ff7812 */ /* 0x000fc400078ac0ff */
[----:B------:R-:W-:Y:S02]  /*17e60*/  LOP3.LUT P4, RZ, R18, 0x8, RZ, 0xc0, !PT ;  /* 0x0000000812ff7812 */ /* 0x000fe4000788c0ff */
[----:B------:R-:W-:Y:S02]  /*17e70*/  LOP3.LUT R237, R237, R207, R240, 0xfe, !PT ;  /* 0x000000cfeded7212 */ /* 0x000fe400078efef0 */
[----:B------:R-:W-:Y:S02]  /*17e80*/  SEL R244, RZ, 0x1, P2 ;  /* 0x00000001fff47807 */ /* 0x000fe40001000000 */
[----:B------:R-:W-:Y:S02]  /*17e90*/  SEL R242, RZ, 0x1, P4 ;  /* 0x00000001fff27807 */ /* 0x000fe40002000000 */
[----:B------:R-:W-:Y:S01]  /*17ea0*/  SEL R240, RZ, 0x1, P5 ;  /* 0x00000001fff07807 */ /* 0x000fe20002800000 */
[----:B------:R-:W-:Y:S01]  /*17eb0*/  IMAD.WIDE.U32 R244, R244, 0x1000000, RZ ;  /* 0x01000000f4f47825 */ /* 0x000fe200078e00ff */
[----:B------:R-:W-:-:S02]  /*17ec0*/  LOP3.LUT P3, RZ, R18, 0x2, RZ, 0xc0, !PT ;  /* 0x0000000212ff7812 */ /* 0x000fc4000786c0ff */
[----:B------:R-:W-:Y:S01]  /*17ed0*/  ISETP.NE.AND P2, PT, R188, RZ, PT ;  /* 0x000000ffbc00720c */ /* 0x000fe20003f45270 */
[----:B------:R-:W-:Y:S01]  /*17ee0*/  IMAD.WIDE.U32 R242, R242, 0x10000, RZ ;  /* 0x00010000f2f27825 */ /* 0x000fe200078e00ff */
[----:B------:R-:W-:Y:S02]  /*17ef0*/  F2FP.BF16.F32.PACK_AB R191, R235, R236 ;  /* 0x000000ecebbf723e */ /* 0x000fe400000010ff */
[----:B------:R-:W-:Y:S01]  /*17f00*/  F2FP.BF16.F32.PACK_AB R190, R233, R234 ;  /* 0x000000eae9be723e */ /* 0x000fe200000010ff */
[----:B------:R-:W-:Y:S01]  /*17f10*/  IMAD.WIDE.U32 R240, R240, 0x100, RZ ;  /* 0x00000100f0f07825 */ /* 0x000fe200078e00ff */
[----:B------:R-:W-:Y:S02]  /*17f20*/  F2FP.BF16.F32.PACK_AB R189, R231, R232 ;  /* 0x000000e8e7bd723e */ /* 0x000fe400000010ff */
[----:B------:R-:W-:Y:S02]  /*17f30*/  F2FP.BF16.F32.PACK_AB R188, R229, R230 ;  /* 0x000000e6e5bc723e */ /* 0x000fe400000010ff */
[----:B------:R-:W-:-:S02]  /*17f40*/  LOP3.LUT P6, RZ, R18, 0x20, RZ, 0xc0, !PT ;  /* 0x0000002012ff7812 */ /* 0x000fc400078cc0ff */
[----:B------:R-:W-:Y:S01]  /*17f50*/  SEL R207, RZ, 0x1, P3 ;  /* 0x00000001ffcf7807 */ /* 0x000fe20001800000 */
[----:B------:R0:W-:Y:S01]  /*17f60*/  STG.E.128 desc[UR4][R246.64], R188 ;  /* 0x000000bcf6007986 */ /* 0x0001e2000c101d04 */
[----:B------:R-:W-:Y:S02]  /*17f70*/  LOP3.LUT R244, R240, R244, R242, 0xfe, !PT ;  /* 0x000000f4f0f47212 */ /* 0x000fe400078efef2 */
[----:B------:R-:W-:-:S04]  /*17f80*/  LOP3.LUT R207, R245, R237, R207, 0xfe, !PT ;  /* 0x000000edf5cf7212 */ /* 0x000fc800078efecf */
[----:B------:R-:W-:Y:S02]  /*17f90*/  LOP3.LUT R241, R241, R207, R243, 0xfe, !PT ;  /* 0x000000cff1f17212 */ /* 0x000fe400078efef3 */
[----:B------:R-:W-:Y:S02]  /*17fa0*/  IADD3 R207, R197, 0x80, RZ ;  /* 0x00000080c5cf7810 */ /* 0x000fe40007ffe0ff */
[----:B0-----:R-:W-:Y:S01]  /*17fb0*/  SEL R189, RZ, 0x1, P6 ;  /* 0x00000001ffbd7807 */ /* 0x001fe20003000000 */
[----:B------:R-:W-:Y:S01]  /*17fc0*/  IMAD.WIDE.U32 R190, R209, 0x8, R192 ;  /* 0x00000008d1be7825 */ /* 0x000fe200078e00c0 */
[----:B------:R-:W0:Y:S02]  /*17fd0*/  @P0 LDC.64 R246, c[0x0][0x228] ;  /* 0x00008a00fff60b82 */ /* 0x000e240000000a00 */
[----:B------:R-:W-:-:S05]  /*17fe0*/  LOP3.LUT R240, R244, R189, RZ, 0xfc, !PT ;  /* 0x000000bdf4f07212 */ /* 0x000fca00078efcff */
[----:B------:R1:W-:Y:S01]  /*17ff0*/  STG.E.64 desc[UR4][R190.64], R240 ;  /* 0x000000f0be007986 */ /* 0x0003e2000c101b04 */
[----:B------:R-:W2:Y:S01]  /*18000*/  @P1 LDC.64 R188, c[0x0][0x230] ;  /* 0x00008c00ffbc1b82 */ /* 0x000ea20000000a00 */
[----:B0-----:R-:W-:Y:S01]  /*18010*/  @P0 IMAD.WIDE.U32 R246, R207, 0x10, R246 ;  /* 0x00000010cff60825 */ /* 0x001fe200078e00f6 */
[----:B-1----:R-:W-:Y:S06]  /*18020*/  @!P0 BRA `(.L_x_8890) ;  /* 0x0000000000508947 */ /* 0x002fec0003800000 */
[----:B------:R-:W-:Y:S01]  /*18030*/  IMAD.U32 R190, R16, 0x10000, RZ ;  /* 0x0001000010be7824 */ /* 0x000fe200078e00ff */
        /* <DEDUP_REMOVED lines=19> */
.L_x_8890:
[C---:B0-2---:R-:W-:Y:S01]  /*18170*/  @P1 IMAD.WIDE.U32 R240, R207.reuse, 0x10, R188 ;  /* 0x00000010cff01825 */ /* 0x045fe200078e00bc */
[----:B------:R0:W5:Y:S03]  /*18180*/  @P0 LDG.E.128 R184, desc[UR4][R246.64] ;  /* 0x00000004f6b80981 */ /* 0x000166000c1e1d00 */
[----:B------:R-:W-:Y:S01]  /*18190*/  IMAD.WIDE.U32 R188, R207, 0x10, R238 ;  /* 0x00000010cfbc7825 */ /* 0x000fe200078e00ee */
[----:B------:R0:W5:Y:S05]  /*181a0*/  @P1 LDG.E.128 R180, desc[UR4][R240.64] ;  /* 0x00000004f0b41981 */ /* 0x00016a000c1e1d00 */
[----:B------:R-:W5:Y:S01]  /*181b0*/  LDG.E.128 R188, desc[UR4][R188.64] ;  /* 0x00000004bcbc7981 */ /* 0x000f62000c1e1d00 */
        /* <DEDUP_REMOVED lines=12> */
.L_x_8892:
[----:B------:R-:W-:-:S07]  /*18280*/  MOV R237, R8 ;  /* 0x0000000800ed7202 */ /* 0x000fce0000000f00 */
.L_x_8893:
[----:B------:R-:W-:Y:S05]  /*18290*/  BSYNC B1 ;  /* 0x0000000000017941 */ /* 0x000fea0003800000 */
.L_x_8891:
        /* <DEDUP_REMOVED lines=16> */
.L_x_8897:
[----:B------:R-:W-:Y:S05]  /*183a0*/  BSYNC B2 ;  /* 0x0000000000027941 */ /* 0x000fea0003800000 */
.L_x_8896:
        /* <DEDUP_REMOVED lines=44> */
.L_x_8895:
[----:B------:R-:W-:Y:S05]  /*18670*/  BSYNC B1 ;  /* 0x0000000000017941 */ /* 0x000fea0003800000 */
.L_x_8894:
[----:B------:R-:W-:Y:S02]  /*18680*/  I2FP.F32.U32 R237, R237 ;  /* 0x000000ed00ed7245 */ /* 0x000fe40000201000 */
[----:B------:R-:W-:Y:S02]  /*18690*/  LOP3.LUT R18, R18, 0xffffffef, RZ, 0xc0, !PT ;  /* 0xffffffef12127812 */ /* 0x000fe400078ec0ff */
[----:B-----5:R-:W-:Y:S01]  /*186a0*/  PRMT R206, R188, 0x7632, R206 ;  /* 0x00007632bcce7816 */ /* 0x020fe200000000ce */
[----:B------:R-:W-:-:S05]  /*186b0*/  FFMA.FTZ R237, R237, R216, 1.1641532182693481445e-10 ;  /* 0x2f000000eded7423 */ /* 0x000fca00000100d8 */
[----:B------:R-:W-:Y:S01]  /*186c0*/  FSETP.GTU.FTZ.AND P3, PT, R237, R220, PT ;  /* 0x000000dced00720b */ /* 0x000fe20003f7c000 */
[----:B------:R-:W-:-:S04]  /*186d0*/  IMAD.U32 R237, R188, 0x10000, RZ ;  /* 0x00010000bced7824 */ /* 0x000fc800078e00ff */
[----:B------:R-:W-:-:S05]  /*186e0*/  FMUL.FTZ R237, R237, R218 ;  /* 0x000000daeded7220 */ /* 0x000fca0000410000 */
[----:B------:R-:W-:-:S03]  /*186f0*/  FSEL R238, R237, RZ, !P3 ;  /* 0x000000ffedee7208 */ /* 0x000fc60005800000 */
[----:B------:R-:W-:Y:S01]  /*18700*/  @P3 LOP3.LUT R18, R18, 0x10, RZ, 0xfc, !PT ;  /* 0x0000001012123812 */ /* 0x000fe200078efcff */
[----:B------:R-:W-:Y:S06]  /*18710*/  @P2 BRA `(.L_x_8898) ;  /* 0x0000000000182947 */ /* 0x000fec0003800000 */
[----:B------:R-:W-:Y:S01]  /*18720*/  MOV R237, R239 ;  /* 0x000000ef00ed7202 */ /* 0x000fe20000000f00 */
[----:B------:R-:W-:Y:S06]  /*18730*/  @!P1 BRA `(.L_x_8899) ;  /* 0x0000000400649947 */ /* 0x000fec0003800000 */
[----:B------:R-:W-:-:S04]  /*18740*/  IMAD.U32 R237, R180, 0x10000, RZ ;  /* 0x00010000b4ed7824 */ /* 0x000fc800078e00ff */
[----:B------:R-:W-:Y:S01]  /*18750*/  FADD.FTZ R238, R237, R238 ;  /* 0x000000eeedee7221 */ /* 0x000fe20000010000 */
[----:B------:R-:W-:Y:S01]  /*18760*/  MOV R237, R239 ;  /* 0x000000ef00ed7202 */ /* 0x000fe20000000f00 */
[----:B------:R-:W-:Y:S06]  /*18770*/  BRA `(.L_x_8899) ;  /* 0x0000000400547947 */ /* 0x000fec0003800000 */
.L_x_8898:
        /* <DEDUP_REMOVED lines=12> */
.L_x_8901:
[----:B------:R-:W-:-:S07]  /*18840*/  IMAD.MOV.U32 R188, RZ, RZ, R8 ;  /* 0x000000ffffbc7224 */ /* 0x000fce00078e0008 */
.L_x_8902:
[----:B------:R-:W-:Y:S05]  /*18850*/  BSYNC B1 ;  /* 0x0000000000017941 */ /* 0x000fea0003800000 */
.L_x_8900:
        /* <DEDUP_REMOVED lines=16> */
.L_x_8906:
[----:B------:R-:W-:Y:S05]  /*18960*/  BSYNC B2 ;  /* 0x0000000000027941 */ /* 0x000fea0003800000 */
.L_x_8905:
        /* <DEDUP_REMOVED lines=8> */
[----:B------:R-:W-:Y:S01]  /*189f0*/  IMAD.WIDE.U32 R240, R237, -0x2daee0ad, RZ ;  /* 0xd2511f53edf07825 */ /* 0x000fe200078e00ff */
[----:B------:R-:W-:Y:S02]  /*18a00*/  HFMA2.MMA R237, -RZ, RZ, 0, 0 ;  /* 0x00000000ffed7435 */ /* 0x000fe400000001ff */
        /* <DEDUP_REMOVED lines=33> */
.L_x_8904:
[----:B------:R-:W-:Y:S05]  /*18c20*/  BSYNC B1 ;  /* 0x0000000000017941 */ /* 0x000fea0003800000 */
.L_x_8903:
[----:B------:R-:W-:-:S05]  /*18c30*/  I2FP.F32.U32 R9, R188 ;  /* 0x000000bc00097245 */ /* 0x000fca0000201000 */
[----:B------:R-:W-:-:S05]  /*18c40*/  FFMA.FTZ R9, R9, R216, 1.1641532182693481445e-10 ;  /* 0x2f00000009097423 */ /* 0x000fca00000100d8 */
[----:B------:R-:W-:Y:S01]  /*18c50*/  FSETP.GTU.FTZ.AND P3, PT, R9, R220, PT ;  /* 0x000000dc0900720b */ /* 0x000fe20003f7c000 */
[----:B------:R-:W-:-:S04]  /*18c60*/  IMAD.U32 R9, R184, 0x10000, RZ ;  /* 0x00010000b8097824 */ /* 0x000fc800078e00ff */
[----:B------:R-:W-:-:S05]  /*18c70*/  FMUL.FTZ R9, R9, R218 ;  /* 0x000000da09097220 */ /* 0x000fca0000410000 */
[----:B------:R-:W-:-:S05]  /*18c80*/  FSEL R9, R9, RZ, !P3 ;  /* 0x000000ff09097208 */ /* 0x000fca0005800000 */
[----:B------:R-:W-:Y:S01]  /*18c90*/  FADD.FTZ R238, R238, R9 ;  /* 0x00000009eeee7221 */ /* 0x000fe20000010000 */
[----:B------:R-:W-:-:S05]  /*18ca0*/  @P1 SHF.L.U32 R9, R180, 0x10, RZ ;  /* 0x00000010b4091819 */ /* 0x000fca00000006ff */
[----:B------:R-:W-:Y:S01]  /*18cb0*/  @P1 FADD.FTZ R238, R9, R238 ;  /* 0x000000ee09ee1221 */ /* 0x000fe20000010000 */
[----:B------:R-:W-:-:S07]  /*18cc0*/  SEL R9, RZ, 0x1, P3 ;  /* 0x00000001ff097807 */ /* 0x000fce0001800000 */
.L_x_8899:
        /* <DEDUP_REMOVED lines=12> */
.L_x_8908:
[----:B------:R-:W-:-:S07]  /*18d90*/  IMAD.MOV.U32 R188, RZ, RZ, R8 ;  /* 0x000000ffffbc7224 */ /* 0x000fce00078e0008 */
.L_x_8909:
[----:B------:R-:W-:Y:S05]  /*18da0*/  BSYNC B1 ;  /* 0x0000000000017941 */ /* 0x000fea0003800000 */
.L_x_8907:
        /* <DEDUP_REMOVED lines=16> */
.L_x_8913:
[----:B------:R-:W-:Y:S05]  /*18eb0*/  BSYNC B2 ;  /* 0x0000000000027941 */ /* 0x000fea0003800000 */
.L_x_8912:
        /* <DEDUP_REMOVED lines=44> */
.L_x_8911:
[----:B------:R-:W-:Y:S05]  /*19180*/  BSYNC B1 ;  /* 0x0000000000017941 */ /* 0x000fea0003800000 */
.L_x_8910:
        /* <DEDUP_REMOVED lines=16> */
.L_x_8914:
        /* <DEDUP_REMOVED lines=12> */
.L_x_8917:
[----:B------:R-:W-:-:S07]  /*19350*/  MOV R188, R8 ;  /* 0x0000000800bc7202 */ /* 0x000fce0000000f00 */
.L_x_8918:
[----:B------:R-:W-:Y:S05]  /*19360*/  BSYNC B1 ;  /* 0x0000000000017941 */ /* 0x000fea0003800000 */
.L_x_8916:
        /* <DEDUP_REMOVED lines=16> */
.L_x_8922:
[----:B------:R-:W-:Y:S05]  /*19470*/  BSYNC B2 ;  /* 0x0000000000027941 */ /* 0x000fea0003800000 */
.L_x_8921:
        /* <DEDUP_REMOVED lines=42> */
[----:B------:R-:W-:-:S07]  /*19720*/  LOP3.LUT R3, R11, UR34, R240, 0x96, !PT ;  /* 0x000000220b037c12 */ /* 0x000fce000f8e96f0 */
.L_x_8920:
[----:B------:R-:W-:Y:S05]  /*19730*/  BSYNC B1 ;  /* 0x0000000000017941 */ /* 0x000fea0003800000 */
.L_x_8919:
[----:B------:R-:W-:Y:S02]  /*19740*/  I2FP.F32.U32 R11, R188 ;  /* 0x000000bc000b7245 */ /* 0x000fe40000201000 */
[----:B------:R-:W-:-:S03]  /*19750*/  PRMT R188, R184, 0x7632, R188 ;  /* 0x00007632b8bc7816 */ /* 0x000fc600000000bc */
[----:B------:R-:W-:Y:S01]  /*19760*/  FFMA.FTZ R11, R11, R216, 1.1641532182693481445e-10 ;  /* 0x2f0000000b0b7423 */ /* 0x000fe200000100d8 */
[----:B------:R-:W-:-:S04]  /*19770*/  SHF.L.U32 R239, R188, 0x10, RZ ;  /* 0x00000010bcef7819 */ /* 0x000fc800000006ff */
        /* <DEDUP_REMOVED lines=8> */
.L_x_8915:
        /* <DEDUP_REMOVED lines=12> */
.L_x_8924:
[----:B------:R-:W-:-:S07]  /*198c0*/  MOV R188, R8 ;  /* 0x0000000800bc7202 */ /* 0x000fce0000000f00 */
.L_x_8925:
[----:B------:R-:W-:Y:S05]  /*198d0*/  BSYNC B1 ;  /* 0x0000000000017941 */ /* 0x000fea0003800000 */
.L_x_8923:
        /* <DEDUP_REMOVED lines=16> */
.L_x_8929:
[----:B------:R-:W-:Y:S05]  /*199e0*/  BSYNC B2 ;  /* 0x0000000000027941 */ /* 0x000fea0003800000 */
.L_x_8928:
        /* <DEDUP_REMOVED lines=44> */
.L_x_8927:
[----:B------:R-:W-:Y:S05]  /*19cb0*/  BSYNC B1 ;  /* 0x0000000000017941 */ /* 0x000fea0003800000 */
.L_x_8926:
[----:B------:R-:W-:Y:S02]  /*19cc0*/  I2FP.F32.U32 R239, R188 ;  /* 0x000000bc00ef7245 */ /* 0x000fe40000201000 */
[----:B------:R-:W-:-:S03]  /*19cd0*/  LOP3.LUT R18, R18, 0xfffffffb, RZ, 0xc0, !PT ;  /* 0xfffffffb12127812 */ /* 0x000fc600078ec0ff */
[----:B------:R-:W-:-:S05]  /*19ce0*/  FFMA.FTZ R239, R239, R216, 1.1641532182693481445e-10 ;  /* 0x2f000000efef7423 */ /* 0x000fca00000100d8 */
[----:B------:R-:W-:Y:S01]  /*19cf0*/  FSETP.GTU.FTZ.AND P3, PT, R239, R220, PT ;  /* 0x000000dcef00720b */ /* 0x000fe20003f7c000 */
[----:B------:R-:W-:-:S04]  /*19d00*/  IMAD.U32 R239, R189, 0x10000, RZ ;  /* 0x00010000bdef7824 */ /* 0x000fc800078e00ff */
[----:B------:R-:W-:Y:S01]  /*19d10*/  FMUL.FTZ R240, R239, R218 ;  /* 0x000000daeff07220 */ /* 0x000fe20000410000 */
[----:B------:R-:W-:-:S04]  /*19d20*/  PRMT R239, R189, 0x7632, R239 ;  /* 0x00007632bdef7816 */ /* 0x000fc800000000ef */
[----:B------:R-:W-:-:S03]  /*19d30*/  FSEL R240, R240, RZ, !P3 ;  /* 0x000000fff0f07208 */ /* 0x000fc60005800000 */
[----:B------:R-:W-:Y:S01]  /*19d40*/  @P3 LOP3.LUT R18, R18, 0x4, RZ, 0xfc, !PT ;  /* 0x0000000412123812 */ /* 0x000fe200078efcff */
[----:B------:R-:W-:Y:S06]  /*19d50*/  @P2 BRA `(.L_x_8930) ;  /* 0x0000000000182947 */ /* 0x000fec0003800000 */
[----:B------:R-:W-:Y:S01]  /*19d60*/  MOV R188, R241 ;  /* 0x000000f100bc7202 */ /* 0x000fe20000000f00 */
[----:B------:R-:W-:Y:S06]  /*19d70*/  @!P1 BRA `(.L_x_8931) ;  /* 0x0000000400689947 */ /* 0x000fec0003800000 */
[----:B------:R-:W-:Y:S01]  /*19d80*/  IMAD.U32 R189, R181, 0x10000, RZ ;  /* 0x00010000b5bd7824 */ /* 0x000fe200078e00ff */
[----:B------:R-:W-:-:S03]  /*19d90*/  MOV R188, R241 ;  /* 0x000000f100bc7202 */ /* 0x000fc60000000f00 */
[----:B------:R-:W-:Y:S01]  /*19da0*/  FADD.FTZ R240, R189, R240 ;  /* 0x000000f0bdf07221 */ /* 0x000fe20000010000 */
[----:B------:R-:W-:Y:S06]  /*19db0*/  BRA `(.L_x_8931) ;  /* 0x0000000400587947 */ /* 0x000fec0003800000 */
.L_x_8930:
        /* <DEDUP_REMOVED lines=12> */
.L_x_8933:
[----:B------:R-:W-:-:S07]  /*19e80*/  IMAD.MOV.U32 R12, RZ, RZ, R8 ;  /* 0x000000ffff0c7224 */ /* 0x000fce00078e0008 */
.L_x_8934:
[----:B------:R-:W-:Y:S05]  /*19e90*/  BSYNC B1 ;  /* 0x0000000000017941 */ /* 0x000fea0003800000 */
.L_x_8932:
        /* <DEDUP_REMOVED lines=16> */
.L_x_8938:
[----:B------:R-:W-:Y:S05]  /*19fa0*/  BSYNC B2 ;  /* 0x0000000000027941 */ /* 0x000fea0003800000 */
.L_x_8937:
        /* <DEDUP_REMOVED lines=44> */
.L_x_8936:
[----:B------:R-:W-:Y:S05]  /*1a270*/  BSYNC B1 ;  /* 0x0000000000017941 */ /* 0x000fea0003800000 */
.L_x_8935:
[----:B------:R-:W-:-:S05]  /*1a280*/  I2FP.F32.U32 R189, R12 ;  /* 0x0000000c00bd7245 */ /* 0x000fca0000201000 */
[----:B------:R-:W-:-:S05]  /*1a290*/  FFMA.FTZ R189, R189, R216, 1.1641532182693481445e-10 ;  /* 0x2f000000bdbd7423 */ /* 0x000fca00000100d8 */
[----:B------:R-:W-:Y:S02]  /*1a2a0*/  FSETP.GTU.FTZ.AND P3, PT, R189, R220, PT ;  /* 0x000000dcbd00720b */ /* 0x000fe40003f7c000 */
[----:B------:R-:W-:Y:S02]  /*1a2b0*/  SHF.L.U32 R189, R185, 0x10, RZ ;  /* 0x00000010b9bd7819 */ /* 0x000fe400000006ff */
[----:B------:R-:W-:-:S03]  /*1a2c0*/  SEL R12, RZ, 0x1, P3 ;  /* 0x00000001ff0c7807 */ /* 0x000fc60001800000 */
[----:B------:R-:W-:-:S05]  /*1a2d0*/  FMUL.FTZ R189, R189, R218 ;  /* 0x000000dabdbd7220 */ /* 0x000fca0000410000 */
[----:B------:R-:W-:-:S05]  /*1a2e0*/  FSEL R189, R189, RZ, !P3 ;  /* 0x000000ffbdbd7208 */ /* 0x000fca0005800000 */
[----:B------:R-:W-:Y:S01]  /*1a2f0*/  FADD.FTZ R240, R240, R189 ;  /* 0x000000bdf0f07221 */ /* 0x000fe20000010000 */
[----:B------:R-:W-:-:S04]  /*1a300*/  @P1 IMAD.U32 R189, R181, 0x10000, RZ ;  /* 0x00010000b5bd1824 */ /* 0x000fc800078e00ff */
[----:B------:R-:W-:-:S07]  /*1a310*/  @P1 FADD.FTZ R240, R189, R240 ;  /* 0x000000f0bdf01221 */ /* 0x000fce0000010000 */
.L_x_8931:
        /* <DEDUP_REMOVED lines=12> */
.L_x_8940:
[----:B------:R-:W-:-:S07]  /*1a3e0*/  MOV R206, R8 ;  /* 0x0000000800ce7202 */ /* 0x000fce0000000f00 */
.L_x_8941:
[----:B------:R-:W-:Y:S05]  /*1a3f0*/  BSYNC B1 ;  /* 0x0000000000017941 */ /* 0x000fea0003800000 */
.L_x_8939:
        /* <DEDUP_REMOVED lines=16> */
.L_x_8945:
[----:B------:R-:W-:Y:S05]  /*1a500*/  BSYNC B2 ;  /* 0x0000000000027941 */ /* 0x000fea0003800000 */
.L_x_8944:
        /* <DEDUP_REMOVED lines=44> */
.L_x_8943:
[----:B------:R-:W-:Y:S05]  /*1a7d0*/  BSYNC B1 ;  /* 0x0000000000017941 */ /* 0x000fea0003800000 */
.L_x_8942:
        /* <DEDUP_REMOVED lines=16> */
.L_x_8946:
        /* <DEDUP_REMOVED lines=12> */
.L_x_8949:
[----:B------:R-:W-:-:S07]  /*1a9a0*/  IMAD.MOV.U32 R13, RZ, RZ, R8 ;  /* 0x000000ffff0d7224 */ /* 0x000fce00078e0008 */
.L_x_8950:
[----:B------:R-:W-:Y:S05]  /*1a9b0*/  BSYNC B1 ;  /* 0x0000000000017941 */ /* 0x000fea0003800000 */
.L_x_8948:
        /* <DEDUP_REMOVED lines=16> */
.L_x_8954:
[----:B------:R-:W-:Y:S05]  /*1aac0*/  BSYNC B2 ;  /* 0x0000000000027941 */ /* 0x000fea0003800000 */
.L_x_8953:
        /* <DEDUP_REMOVED lines=44> */
.L_x_8952:
[----:B------:R-:W-:Y:S05]  /*1ad90*/  BSYNC B1 ;  /* 0x0000000000017941 */ /* 0x000fea0003800000 */
.L_x_8951:
        /* <DEDUP_REMOVED lines=12> */
.L_x_8947:
        /* <DEDUP_REMOVED lines=12> */
.L_x_8956:
[----:B------:R-:W-:-:S07]  /*1af20*/  MOV R206, R8 ;  /* 0x0000000800ce7202 */ /* 0x000fce0000000f00 */
.L_x_8957:
[----:B------:R-:W-:Y:S05]  /*1af30*/  BSYNC B1 ;  /* 0x0000000000017941 */ /* 0x000fea0003800000 */
.L_x_8955:
        /* <DEDUP_REMOVED lines=16> */
.L_x_8961:
[----:B------:R-:W-:Y:S05]  /*1b040*/  BSYNC B2 ;  /* 0x0000000000027941 */ /* 0x000fea0003800000 */
.L_x_8960:
        /* <DEDUP_REMOVED lines=44> */
.L_x_8959:
[----:B------:R-:W-:Y:S05]  /*1b310*/  BSYNC B1 ;  /* 0x0000000000017941 */ /* 0x000fea0003800000 */
.L_x_8958:
        /* <DEDUP_REMOVED lines=16> */
.L_x_8962:
        /* <DEDUP_REMOVED lines=12> */
.L_x_8965:
[----:B------:R-:W-:-:S07]  /*1b4e0*/  IMAD.MOV.U32 R14, RZ, RZ, R8 ;  /* 0x000000ffff0e7224 */ /* 0x000fce00078e0008 */
.L_x_8966:
[----:B------:R-:W-:Y:S05]  /*1b4f0*/  BSYNC B1 ;  /* 0x0000000000017941 */ /* 0x000fea0003800000 */
.L_x_8964:
        /* <DEDUP_REMOVED lines=16> */
.L_x_8970:
[----:B------:R-:W-:Y:S05]  /*1b600*/  BSYNC B2 ;  /* 0x0000000000027941 */ /* 0x000fea0003800000 */
.L_x_8969:
        /* <DEDUP_REMOVED lines=44> */
.L_x_8968:
[----:B------:R-:W-:Y:S05]  /*1b8d0*/  BSYNC B1 ;  /* 0x0000000000017941 */ /* 0x000fea0003800000 */
.L_x_8967:
        /* <DEDUP_REMOVED lines=10> */
.L_x_8963:
        /* <DEDUP_REMOVED lines=12> */
.L_x_8972:
[----:B------:R-:W-:-:S07]  /*1ba40*/  MOV R190, R8 ;  /* 0x0000000800be7202 */ /* 0x000fce0000000f00 */
.L_x_8973:
[----:B------:R-:W-:Y:S05]  /*1ba50*/  BSYNC B1 ;  /* 0x0000000000017941 */ /* 0x000fea0003800000 */
.L_x_8971:
        /* <DEDUP_REMOVED lines=16> */
.L_x_8977:
[----:B------:R-:W-:Y:S05]  /*1bb60*/  BSYNC B2 ;  /* 0x0000000000027941 */ /* 0x000fea0003800000 */
.L_x_8976:
        /* <DEDUP_REMOVED lines=44> */
.L_x_8975:
[----:B------:R-:W-:Y:S05]  /*1be30*/  BSYNC B1 ;  /* 0x0000000000017941 */ /* 0x000fea0003800000 */
.L_x_8974:
        /* <DEDUP_REMOVED lines=10> */
[----:B------:R-:W-:-:S04]  /*1bee0*/  IMAD.U32 R188, R188, 0x10000, RZ ;  /* 0x00010000bcbc7824 */ /* 0x000fc800078e00ff */
[----:B------:R-:W-:Y:S01]  /*1bef0*/  FADD.FTZ R241, R241, R188 ;  /* 0x000000bcf1f17221 */ /* 0x000fe20000010000 */
[----:B------:R-:W-:Y:S01]  /*1bf00*/  MOV R188, R189 ;  /* 0x000000bd00bc7202 */ /* 0x000fe20000000f00 */
[----:B------:R-:W-:Y:S06]  /*1bf10*/  BRA `(.L_x_8979) ;  /* 0x0000000400607947 */ /* 0x000fec0003800000 */
.L_x_8978:
        /* <DEDUP_REMOVED lines=12> */
.L_x_8981:
[----:B------:R-:W-:-:S07]  /*1bfe0*/  IMAD.MOV.U32 R15, RZ, RZ, R8 ;  /* 0x000000ffff0f7224 */ /* 0x000fce00078e0008 */
.L_x_8982:
[----:B------:R-:W-:Y:S05]  /*1bff0*/  BSYNC B1 ;  /* 0x0000000000017941 */ /* 0x000fea0003800000 */
.L_x_8980:
        /* <DEDUP_REMOVED lines=16> */
.L_x_8986:
[----:B------:R-:W-:Y:S05]  /*1c100*/  BSYNC B2 ;  /* 0x0000000000027941 */ /* 0x000fea0003800000 */
.L_x_8985:
        /* <DEDUP_REMOVED lines=44> */
.L_x_8984:
[----:B------:R-:W-:Y:S05]  /*1c3d0*/  BSYNC B1 ;  /* 0x0000000000017941 */ /* 0x000fea0003800000 */
.L_x_8983:
        /* <DEDUP_REMOVED lines=12> */
.L_x_8979:
        /* <DEDUP_REMOVED lines=12> */
.L_x_8988:
[----:B------:R-:W-:-:S07]  /*1c560*/  MOV R190, R8 ;  /* 0x0000000800be7202 */ /* 0x000fce0000000f00 */
.L_x_8989:
[----:B------:R-:W-:Y:S05]  /*1c570*/  BSYNC B1 ;  /* 0x0000000000017941 */ /* 0x000fea0003800000 */
.L_x_8987:
        /* <DEDUP_REMOVED lines=16> */
.L_x_8993:
[----:B------:R-:W-:Y:S05]  /*1c680*/  BSYNC B2 ;  /* 0x0000000000027941 */ /* 0x000fea0003800000 */
.L_x_8992:
        /* <DEDUP_REMOVED lines=44> */
.L_x_8991:
[----:B------:R-:W-:Y:S05]  /*1c950*/  BSYNC B1 ;  /* 0x0000000000017941 */ /* 0x000fea0003800000 */
.L_x_8990:
        /* <DEDUP_REMOVED lines=10> */
[----:B------:R-:W-:Y:S01]  /*1ca00*/  IMAD.U32 R191, R183, 0x10000, RZ ;  /* 0x00010000b7bf7824 */ /* 0x000fe200078e00ff */
[----:B------:R-:W-:-:S03]  /*1ca10*/  MOV R188, R189 ;  /* 0x000000bd00bc7202 */ /* 0x000fc60000000f00 */
[----:B------:R-:W-:Y:S01]  /*1ca20*/  FADD.FTZ R244, R191, R244 ;  /* 0x000000f4bff47221 */ /* 0x000fe20000010000 */
[----:B------:R-:W-:Y:S06]  /*1ca30*/  BRA `(.L_x_8995) ;  /* 0x0000000400587947 */ /* 0x000fec0003800000 */
.L_x_8994:
        /* <DEDUP_REMOVED lines=12> */
.L_x_8997:
[----:B------:R-:W-:-:S07]  /*1cb00*/  IMAD.MOV.U32 R16, RZ, RZ, R8 ;  /* 0x000000ffff107224 */ /* 0x000fce00078e0008 */
.L_x_8998:
[----:B------:R-:W-:Y:S05]  /*1cb10*/  BSYNC B1 ;  /* 0x0000000000017941 */ /* 0x000fea0003800000 */
.L_x_8996:
        /* <DEDUP_REMOVED lines=16> */
.L_x_9002:
[----:B------:R-:W-:Y:S05]  /*1cc20*/  BSYNC B2 ;  /* 0x0000000000027941 */ /* 0x000fea0003800000 */
.L_x_9001:
        /* <DEDUP_REMOVED lines=44> */
.L_x_9000:
[----:B------:R-:W-:Y:S05]  /*1cef0*/  BSYNC B1 ;  /* 0x0000000000017941 */ /* 0x000fea0003800000 */
.L_x_8999:
        /* <DEDUP_REMOVED lines=10> */
.L_x_8995:
        /* <DEDUP_REMOVED lines=12> */
.L_x_9004:
[----:B------:R-:W-:-:S07]  /*1d060*/  MOV R206, R8 ;  /* 0x0000000800ce7202 */ /* 0x000fce0000000f00 */
.L_x_9005:
[----:B------:R-:W-:Y:S05]  /*1d070*/  BSYNC B1 ;  /* 0x0000000000017941 */ /* 0x000fea0003800000 */
.L_x_9003:
        /* <DEDUP_REMOVED lines=16> */
.L_x_9009:
[----:B------:R-:W-:Y:S05]  /*1d180*/  BSYNC B2 ;  /* 0x0000000000027941 */ /* 0x000fea0003800000 */
.L_x_9008:
        /* <DEDUP_REMOVED lines=44> */
.L_x_9007:
[----:B------:R-:W-:Y:S05]  /*1d450*/  BSYNC B1 ;  /* 0x0000000000017941 */ /* 0x000fea0003800000 */
.L_x_9006:
        /* <DEDUP_REMOVED lines=14> */
.L_x_9010:
        /* <DEDUP_REMOVED lines=12> */
.L_x_9013:
[----:B------:R-:W-:-:S07]  /*1d600*/  IMAD.MOV.U32 R17, RZ, RZ, R8 ;  /* 0x000000ffff117224 */ /* 0x000fce00078e0008 */
.L_x_9014:
[----:B------:R-:W-:Y:S05]  /*1d610*/  BSYNC B1 ;  /* 0x0000000000017941 */ /* 0x000fea0003800000 */
.L_x_9012:
        /* <DEDUP_REMOVED lines=16> */
.L_x_9018:
[----:B------:R-:W-:Y:S05]  /*1d720*/  BSYNC B2 ;  /* 0x0000000000027941 */ /* 0x000fea0003800000 */
.L_x_9017:
        /* <DEDUP_REMOVED lines=44> */
.L_x_9016:
[----:B------:R-:W-:Y:S05]  /*1d9f0*/  BSYNC B1 ;  /* 0x0000000000017941 */ /* 0x000fea0003800000 */
.L_x_9015:
        /* <DEDUP_REMOVED lines=12> */
.L_x_9011:
[----:B------:R-:W-:Y:S01]  /*1dac0*/  SEL R245, RZ, 0x10000, P4 ;  /* 0x00010000fff57807 */ /* 0x000fe20002000000 */
[C---:B------:R-:W-:Y:S01]  /*1dad0*/  IMAD.WIDE.U32 R250, R207.reuse, 0x10, R194 ;  /* 0x00000010cffa7825 */ /* 0x040fe200078e00c2 */
[C---:B------:R-:W-:Y:S02]  /*1dae0*/  LOP3.LUT P4, RZ, R18.reuse, 0x2, RZ, 0xc0, !PT ;  /* 0x0000000212ff7812 */ /* 0x040fe4000788c0ff */
[----:B------:R-:W-:Y:S01]  /*1daf0*/  SEL R216, RZ, 0x1000000, P5 ;  /* 0x01000000ffd87807 */ /* 0x000fe20002800000 */
[----:B------:R-:W-:Y:S01]  /*1db00*/  IMAD.WIDE.U32 R192, R207, 0x8, R192 ;  /* 0x00000008cfc07825 */ /* 0x000fe200078e00c0 */
[----:B------:R-:W-:Y:S02]  /*1db10*/  SEL R248, RZ, 0x1, P4 ;  /* 0x00000001fff87807 */ /* 0x000fe40002000000 */
[----:B------:R-:W-:Y:S02]  /*1db20*/  SEL R194, RZ, 0x100, P3 ;  /* 0x00000100ffc27807 */ /* 0x000fe40001800000 */
[----:B------:R-:W-:Y:S01]  /*1db30*/  LOP3.LUT P5, RZ, R18, 0x1, RZ, 0xc0, !PT ;  /* 0x0000000112ff7812 */ /* 0x000fe200078ac0ff */
[----:B------:R-:W-:Y:S01]  /*1db40*/  IMAD.WIDE.U32 R248, R248, 0x1000000, RZ ;  /* 0x01000000f8f87825 */ /* 0x000fe200078e00ff */
[----:B------:R-:W-:-:S02]  /*1db50*/  LOP3.LUT R194, R194, R216, R245, 0xfe, !PT ;  /* 0x000000d8c2c27212 */ /* 0x000fc400078efef5 */
[----:B------:R-:W-:Y:S02]  /*1db60*/  SEL R245, RZ, 0x1, P5 ;  /* 0x00000001fff57807 */ /* 0x000fe40002800000 */
[C---:B------:R-:W-:Y:S02]  /*1db70*/  LOP3.LUT P6, RZ, R18.reuse, 0x4, RZ, 0xc0, !PT ;  /* 0x0000000412ff7812 */ /* 0x040fe400078cc0ff */
[----:B------:R-:W-:Y:S02]  /*1db80*/  LOP3.LUT P2, RZ, R18, 0x8, RZ, 0xc0, !PT ;  /* 0x0000000812ff7812 */ /* 0x000fe4000784c0ff */
[----:B------:R-:W-:Y:S02]  /*1db90*/  LOP3.LUT R245, R249, R194, R245, 0xfe, !PT ;  /* 0x000000c2f9f57212 */ /* 0x000fe400078efef5 */
[----:B------:R-:W-:Y:S02]  /*1dba0*/  SEL R246, RZ, 0x1, P6 ;  /* 0x00000001fff67807 */ /* 0x000fe40003000000 */
[----:B------:R-:W-:-:S02]  /*1dbb0*/  SEL R194, RZ, 0x1, P2 ;  /* 0x00000001ffc27807 */ /* 0x000fc40001000000 */
[----:B------:R-:W-:Y:S01]  /*1dbc0*/  F2FP.BF16.F32.PACK_AB R191, R243, R244 ;  /* 0x000000f4f3bf723e */ /* 0x000fe200000010ff */
[----:B------:R-:W-:Y:S01]  /*1dbd0*/  IMAD.WIDE.U32 R246, R246, 0x10000, RZ ;  /* 0x00010000f6f67825 */ /* 0x000fe200078e00ff */
[----:B------:R-:W-:Y:S02]  /*1dbe0*/  F2FP.BF16.F32.PACK_AB R190, R241, R242 ;  /* 0x000000f2f1be723e */ /* 0x000fe400000010ff */
[----:B------:R-:W-:Y:S01]  /*1dbf0*/  F2FP.BF16.F32.PACK_AB R189, R239, R240 ;  /* 0x000000f0efbd723e */ /* 0x000fe200000010ff */
[----:B------:R-:W-:Y:S01]  /*1dc00*/  IMAD.WIDE.U32 R194, R194, 0x100, RZ ;  /* 0x00000100c2c27825 */ /* 0x000fe200078e00ff */
[----:B------:R-:W-:Y:S02]  /*1dc10*/  F2FP.BF16.F32.PACK_AB R188, R237, R238 ;  /* 0x000000eeedbc723e */ /* 0x000fe400000010ff */
[----:B------:R-:W-:Y:S02]  /*1dc20*/  LOP3.LUT P1, RZ, R18, 0x10, RZ, 0xc0, !PT ;  /* 0x0000001012ff7812 */ /* 0x000fe4000782c0ff */
[----:B------:R-:W-:Y:S01]  /*1dc30*/  LOP3.LUT R248, R194, R248, R246, 0xfe, !PT ;  /* 0x000000f8c2f87212 */ /* 0x000fe200078efef6 */
[----:B------:R0:W-:Y:S01]  /*1dc40*/  STG.E.128 desc[UR4][R250.64], R188 ;  /* 0x000000bcfa007986 */ /* 0x0001e2000c101d04 */
[----:B------:R-:W-:-:S02]  /*1dc50*/  LOP3.LUT R195, R195, R245, R247, 0xfe, !PT ;  /* 0x000000f5c3c37212 */ /* 0x000fc400078efef7 */
[----:B0-----:R-:W-:Y:S01]  /*1dc60*/  SEL R189, RZ, 0x1, P1 ;  /* 0x00000001ffbd7807 */ /* 0x001fe20000800000 */
[----:B------:R-:W-:Y:S01]  /*1dc70*/  FADD.FTZ R188, RZ, R196 ;  /* 0x000000c4ffbc7221 */ /* 0x000fe20000010000 */
[----:B------:R-:W-:Y:S02]  /*1dc80*/  ISETP.NE.AND P1, PT, R0, RZ, PT ;  /* 0x000000ff0000720c */ /* 0x000fe40003f25270 */
[----:B------:R-:W-:Y:S01]  /*1dc90*/  LOP3.LUT R194, R248, R189, RZ, 0xfc, !PT ;  /* 0x000000bdf8c27212 */ /* 0x000fe200078efcff */
[----:B------:R-:W-:-:S04]  /*1dca0*/  FADD.FTZ R189, R188, R199 ;  /* 0x000000c7bcbd7221 */ /* 0x000fc80000010000 */
[----:B------:R-:W-:Y:S01]  /*1dcb0*/  FADD.FTZ R188, R189, R202 ;  /* 0x000000cabdbc7221 */ /* 0x000fe20000010000 */
[----:B------:R0:W-:Y:S03]  /*1dcc0*/  STG.E.64 desc[UR4][R192.64], R194 ;  /* 0x000000c2c0007986 */ /* 0x0001e6000c101b04 */
        /* <DEDUP_REMOVED lines=36> */
[----:B0-----:R-:W-:Y:S06]  /*1df10*/  @!P0 BRA `(.L_x_9019) ;  /* 0x0000000000508947 */ /* 0x001fec0003800000 */
[----:B------:R-:W-:Y:S02]  /*1df20*/  SHF.L.U32 R188, R16, 0x10, RZ ;  /* 0x0000001010bc7819 */ /* 0x000fe400000006ff */
[----:B------:R-:W-:Y:S02]  /*1df30*/  PRMT R191, R15, 0x7104, RZ ;  /* 0x000071040fbf7816 */ /* 0x000fe400000000ff */
[----:B------:R-:W-:Y:S02]  /*1df40*/  LOP3.LUT R189, R188, 0xff0000, RZ, 0xc0, !PT ;  /* 0x00ff0000bcbd7812 */ /* 0x000fe400078ec0ff */
[----:B------:R-:W-:Y:S02]  /*1df50*/  LOP3.LUT R188, R17, 0xffff, RZ, 0xc0, !PT ;  /* 0x0000ffff11bc7812 */ /* 0x000fe400078ec0ff */
[----:B------:R-:W-:Y:S02]  /*1df60*/  LOP3.LUT R194, R13, 0xff, RZ, 0xc0, !PT ;  /* 0x000000ff0dc27812 */ /* 0x000fe400078ec0ff */
[----:B------:R-:W-:-:S02]  /*1df70*/  PRMT R190, R189, 0x4210, R188 ;  /* 0x00004210bdbe7816 */ /* 0x000fc400000000bc */
[----:B------:R-:W0:Y:S01]  /*1df80*/  LDC.64 R188, c[0x0][0x248] ;  /* 0x00009200ffbc7b82 */ /* 0x000e220000000a00 */
[----:B------:R-:W-:Y:S01]  /*1df90*/  LOP3.LUT R192, R12, 0xff, RZ, 0xc0, !PT ;  /* 0x000000ff0cc07812 */ /* 0x000fe200078ec0ff */
[----:B------:R-:W-:Y:S01]  /*1dfa0*/  IMAD.WIDE.U32 R194, R194, 0x1000000, RZ ;  /* 0x01000000c2c27825 */ /* 0x000fe200078e00ff */
[----:B------:R-:W-:Y:S02]  /*1dfb0*/  LOP3.LUT R191, R190, 0xff00, R191, 0xf8, !PT ;  /* 0x0000ff00bebf7812 */ /* 0x000fe400078ef8bf */
[----:B------:R-:W-:Y:S01]  /*1dfc0*/  LOP3.LUT R190, R11, 0xff, RZ, 0xc0, !PT ;  /* 0x000000ff0bbe7812 */ /* 0x000fe200078ec0ff */
[----:B------:R-:W-:Y:S01]  /*1dfd0*/  IMAD.WIDE.U32 R192, R192, 0x10000, RZ ;  /* 0x00010000c0c07825 */ /* 0x000fe200078e00ff */
        /* <DEDUP_REMOVED lines=8> */
.L_x_9019:
[----:B------:R-:W-:Y:S01]  /*1e060*/  UMOV UR8, 0xffffffff ;  /* 0xffffffff00087882 */ /* 0x000fe20000000000 */
[----:B------:R-:W-:Y:S02]  /*1e070*/  FADD.FTZ R216, R216, R243 ;  /* 0x000000f3d8d87221 */ /* 0x000fe40000010000 */
[----:B------:R-:W-:Y:S05]  /*1e080*/  BRA.DIV UR8, `(.L_x_9020) ;  /* 0x0000001608807947 */ /* 0x000fea000b800000 */
[----:B0-----:R-:W0:Y:S02]  /*1e090*/  SHFL.BFLY PT, R189, R216, 0x1, 0x1f ;  /* 0x0c201f00d8bd7f89 */ /* 0x001e2400000e0000 */
        /* <DEDUP_REMOVED lines=15> */
[----:B------:R-:W-:-:S04]  /*1e190*/  FFMA.FTZ R188, R195, R195, R188 ;  /* 0x000000c3c3bc7223 */ /* 0x000fc800000100bc */
        /* <DEDUP_REMOVED lines=84> */
.L_x_9033:
[----:B------:R-:W-:Y:S01]  /*1e6e0*/  FMUL.FTZ R188, R193, R193 ;  /* 0x000000c1c1bc7220 */ /* 0x000fe20000410000 */
[----:B01----:R-:W-:Y:S01]  /*1e6f0*/  FADD.FTZ R192, R192, R245 ;  /* 0x000000f5c0c07221 */ /* 0x003fe20000010000 */
[----:B------:R-:W-:Y:S01]  /*1e700*/  PLOP3.LUT P2, PT, PT, PT, UP0, 0x40, 0x0 ;  /* 0x000000000000781c */ /* 0x000fe20003f4e808 */
[----:B------:R-:W0:Y:S02]  /*1e710*/  @!P1 LDC.64 R190, c[0x0][0x250] ;  /* 0x00009400ffbe9b82 */ /* 0x000e240000000a00 */
[----:B------:R-:W-:Y:S01]  /*1e720*/  FFMA.FTZ R192, R192, R189, UR12 ;  /* 0x0000000cc0c07e23 */ /* 0x000fe200080100bd */
[----:B------:R-:W-:-:S05]  /*1e730*/  FSEL R195, R188, RZ, !P2 ;  /* 0x000000ffbcc37208 */ /* 0x000fca0005000000 */
[----:B------:R-:W1:Y:S01]  /*1e740*/  @!P1 LDC.64 R188, c[0x0][0x258] ;  /* 0x00009600ffbc9b82 */ /* 0x000e620000000a00 */
[----:B------:R-:W-:-:S04]  /*1e750*/  FADD.FTZ R192, R192, R195 ;  /* 0x000000c3c0c07221 */ /* 0x000fc80000010000 */
[----:B------:R-:W2:Y:S01]  /*1e760*/  MUFU.RSQ R216, R192 ;  /* 0x000000c000d87308 */ /* 0x000ea20000001400 */
[----:B0-----:R-:W-:-:S05]  /*1e770*/  @!P1 IMAD.WIDE R190, R19, 0x4, R190 ;  /* 0x0000000413be9825 */ /* 0x001fca00078e02be */
[----:B------:R-:W-:Y:S01]  /*1e780*/  @!P1 STG.E desc[UR4][R190.64], R193 ;  /* 0x000000c1be009986 */ /* 0x000fe2000c101904 */
[----:B-1----:R-:W-:-:S05]  /*1e790*/  @!P1 IMAD.WIDE R188, R19, 0x4, R188 ;  /* 0x0000000413bc9825 */ /* 0x002fca00078e02bc */
[----:B--2---:R0:W-:Y:S01]  /*1e7a0*/  @!P1 STG.E desc[UR4][R188.64], R216 ;  /* 0x000000d8bc009986 */ /* 0x0041e2000c101904 */
[----:B------:R-:W-:-:S04]  /*1e7b0*/  PLOP3.LUT P1, PT, PT, PT, UP0, 0x40, 0x0 ;  /* 0x000000000000781c */ /* 0x000fc80003f2e808 */
[----:B------:R-:W-:-:S05]  /*1e7c0*/  FSEL R218, R193, RZ, P1 ;  /* 0x000000ffc1da7208 */ /* 0x000fca0000800000 */
[C---:B------:R-:W-:Y:S01]  /*1e7d0*/  FADD.FTZ R195, -R218.reuse, R196 ;  /* 0x000000c4dac37221 */ /* 0x040fe20000010100 */
[C---:B------:R-:W-:Y:S01]  /*1e7e0*/  FADD.FTZ R245, -R218.reuse, R199 ;  /* 0x000000c7daf57221 */ /* 0x040fe20000010100 */
[C---:B------:R-:W-:Y:S01]  /*1e7f0*/  FADD.FTZ R247, -R218.reuse, R202 ;  /* 0x000000cadaf77221 */ /* 0x040fe20000010100 */
[----:B------:R-:W-:Y:S01]  /*1e800*/  FADD.FTZ R249, -R218, R211 ;  /* 0x000000d3daf97221 */ /* 0x000fe20000010100 */
[C---:B------:R-:W-:Y:S01]  /*1e810*/  FMUL.FTZ R199, R216.reuse, R195 ;  /* 0x000000c3d8c77220 */ /* 0x040fe20000410000 */
[C---:B------:R-:W-:Y:S01]  /*1e820*/  FMUL.FTZ R196, R216.reuse, R245 ;  /* 0x000000f5d8c47220 */ /* 0x040fe20000410000 */
[C---:B------:R-:W-:Y:S01]  /*1e830*/  FMUL.FTZ R211, R216.reuse, R247 ;  /* 0x000000f7d8d37220 */ /* 0x040fe20000410000 */
[----:B------:R-:W-:Y:S01]  /*1e840*/  FMUL.FTZ R202, R216, R249 ;  /* 0x000000f9d8ca7220 */ /* 0x000fe20000410000 */
[----:B0-----:R-:W-:Y:S01]  /*1e850*/  FFMA.FTZ R188, R100, R199, R20 ;  /* 0x000000c764bc7223 */ /* 0x001fe20000010014 */
[----:B------:R-:W-:Y:S01]  /*1e860*/  FFMA.FTZ R189, R101, R196, R21 ;  /* 0x000000c465bd7223 */ /* 0x000fe20000010015 */
[----:B------:R-:W-:Y:S01]  /*1e870*/  FFMA.FTZ R190, R102, R211, R22 ;  /* 0x000000d366be7223 */ /* 0x000fe20000010016 */
[----:B------:R-:W-:Y:S01]  /*1e880*/  FFMA.FTZ R191, R103, R202, R23 ;  /* 0x000000ca67bf7223 */ /* 0x000fe20000010017 */
[C---:B------:R-:W-:Y:S01]  /*1e890*/  FADD.FTZ R201, -R218.reuse, R201 ;  /* 0x000000c9dac97221 */ /* 0x040fe20000010100 */
[C---:B------:R-:W-:Y:S01]  /*1e8a0*/  FADD.FTZ R193, -R218.reuse, R208 ;  /* 0x000000d0dac17221 */ /* 0x040fe20000010100 */
[----:B------:R-:W-:Y:S01]  /*1e8b0*/  F2FP.BF16.F32.PACK_AB R188, R189, R188 ;  /* 0x000000bcbdbc723e */ /* 0x000fe200000010ff */
[C---:B------:R-:W-:Y:S01]  /*1e8c0*/  FADD.FTZ R213, -R218.reuse, R213 ;  /* 0x000000d5dad57221 */ /* 0x040fe20000010100 */
[----:B------:R-:W-:Y:S01]  /*1e8d0*/  F2FP.BF16.F32.PACK_AB R189, R191, R190 ;  /* 0x000000bebfbd723e */ /* 0x000fe200000010ff */
[----:B------:R-:W-:Y:S01]  /*1e8e0*/  FADD.FTZ R191, -R218, R198 ;  /* 0x000000c6dabf7221 */ /* 0x000fe20000010100 */
        /* <DEDUP_REMOVED lines=8> */
[----:B------:R-:W-:Y:S01]  /*1e970*/  IMAD.SHL.U32 R198, R197, 0x10, RZ ;  /* 0x00000010c5c67824 */ /* 0x000fe200078e00ff */
[----:B------:R-:W-:Y:S01]  /*1e980*/  SHF.R.U32.HI R197, RZ, 0x1c, R197 ;  /* 0x0000001cffc57819 */ /* 0x000fe200000116c5 */
[----:B------:R-:W-:Y:S01]  /*1e990*/  FFMA.FTZ R211, R142, R211, R62 ;  /* 0x000000d38ed37223 */ /* 0x000fe2000001003e */
[----:B------:R-:W-:Y:S01]  /*1e9a0*/  FFMA.FTZ R202, R143, R202, R63 ;  /* 0x000000ca8fca7223 */ /* 0x000fe2000001003f */
[----:B------:R-:W-:Y:S01]  /*1e9b0*/  F2FP.BF16.F32.PACK_AB R190, R191, R190 ;  /* 0x000000bebfbe723e */ /* 0x000fe200000010ff */
[----:B------:R-:W-:Y:S01]  /*1e9c0*/  FFMA.FTZ R194, R144, R195, R64 ;  /* 0x000000c390c27223 */ /* 0x000fe20000010040 */
[----:B------:R-:W-:Y:S01]  /*1e9d0*/  F2FP.BF16.F32.PACK_AB R191, R193, R192 ;  /* 0x000000c0c1bf723e */ /* 0x000fe200000010ff */
[----:B------:R-:W-:Y:S01]  /*1e9e0*/  FFMA.FTZ R195, R146, R201, R66 ;  /* 0x000000c992c37223 */ /* 0x000fe20000010042 */
[----:B------:R-:W-:Y:S01]  /*1e9f0*/  IADD3 R192, P1, R198, UR14, RZ ;  /* 0x0000000ec6c07c10 */ /* 0x000fe2000ff3e0ff */
[----:B------:R-:W-:Y:S01]  /*1ea00*/  FFMA.FTZ R201, R145, R208, R65 ;  /* 0x000000d091c97223 */ /* 0x000fe20000010041 */
[----:B------:R-:W-:Y:S01]  /*1ea10*/  FFMA.FTZ R220, R147, R220, R67 ;  /* 0x000000dc93dc7223 */ /* 0x000fe20000010043 */
[----:B------:R-:W-:Y:S01]  /*1ea20*/  FFMA.FTZ R199, R140, R199, R60 ;  /* 0x000000c78cc77223 */ /* 0x000fe2000001003c */
[----:B------:R-:W-:Y:S01]  /*1ea30*/  IADD3.X R193, R197, UR15, RZ, P1, !PT ;  /* 0x0000000fc5c17c10 */ /* 0x000fe20008ffe4ff */
[----:B------:R-:W-:Y:S01]  /*1ea40*/  FFMA.FTZ R196, R141, R196, R61 ;  /* 0x000000c48dc47223 */ /* 0x000fe2000001003d */
[----:B------:R-:W-:Y:S01]  /*1ea50*/  F2FP.BF16.F32.PACK_AB R194, R201, R194 ;  /* 0x000000c2c9c2723e */ /* 0x000fe200000010ff */
[C---:B------:R-:W-:Y:S01]  /*1ea60*/  FADD.FTZ R203, -R218.reuse, R203 ;  /* 0x000000cbdacb7221 */ /* 0x040fe20000010100 */
[C---:B------:R-:W-:Y:S01]  /*1ea70*/  FADD.FTZ R215, -R218.reuse, R215 ;  /* 0x000000d7dad77221 */ /* 0x040fe20000010100 */
[----:B------:R0:W-:Y:S01]  /*1ea80*/  STG.E.128 desc[UR4][R192.64], R188 ;  /* 0x000000bcc0007986 */ /* 0x0001e2000c101d04 */
[C---:B------:R-:W-:Y:S01]  /*1ea90*/  FADD.FTZ R201, -R218.reuse, R212 ;  /* 0x000000d4dac97221 */ /* 0x040fe20000010100 */
[C---:B------:R-:W-:Y:S01]  /*1eaa0*/  FADD.FTZ R217, -R218.reuse, R217 ;  /* 0x000000d9dad97221 */ /* 0x040fe20000010100 */
[C---:B------:R-:W-:Y:S01]  /*1eab0*/  FADD.FTZ R219, -R218.reuse, R219 ;  /* 0x000000dbdadb7221 */ /* 0x040fe20000010100 */
[----:B------:R-:W-:Y:S01]  /*1eac0*/  FADD.FTZ R245, -R218, R214 ;  /* 0x000000d6daf57221 */ /* 0x000fe20000010100 */
[----:B------:R-:W-:Y:S01]  /*1ead0*/  F2FP.BF16.F32.PACK_AB R195, R220, R195 ;  /* 0x000000c3dcc3723e */ /* 0x000fe200000010ff */
[C---:B------:R-:W-:Y:S01]  /*1eae0*/  FADD.FTZ R232, -R218.reuse, R232 ;  /* 0x000000e8dae87221 */ /* 0x040fe20000010100 */
[----:B------:R-:W-:Y:S01]  /*1eaf0*/  FADD.FTZ R233, -R218, R233 ;  /* 0x000000e9dae97221 */ /* 0x000fe20000010100 */
[----:B------:R-:W-:Y:S01]  /*1eb00*/  FMUL.FTZ R220, R216, R245 ;  /* 0x000000f5d8dc7220 */ /* 0x000fe20000410000 */
[C---:B------:R-:W-:Y:S01]  /*1eb10*/  FADD.FTZ R213, -R218.reuse, R224 ;  /* 0x000000e0dad57221 */ /* 0x040fe20000010100 */
[C---:B------:R-:W-:Y:S01]  /*1eb20*/  FADD.FTZ R223, -R218.reuse, R223 ;  /* 0x000000dfdadf7221 */ /* 0x040fe20000010100 */
[C---:B------:R-:W-:Y:S01]  /*1eb30*/  FADD.FTZ R227, -R218.reuse, R227 ;  /* 0x000000e3dae37221 */ /* 0x040fe20000010100 */
[----:B------:R-:W-:Y:S01]  /*1eb40*/  FFMA.FTZ R208, R115, R220, R35 ;  /* 0x000000dc73d07223 */ /* 0x000fe20000010023 */
[----:B------:R-:W-:Y:S01]  /*1eb50*/  FADD.FTZ R231, -R218, R231 ;  /* 0x000000e7dae77221 */ /* 0x000fe20000010100 */
[----:B------:R-:W-:Y:S01]  /*1eb60*/  FMUL.FTZ R224, R216, R233 ;  /* 0x000000e9d8e07220 */ /* 0x000fe20000410000 */
[C---:B------:R-:W-:Y:S01]  /*1eb70*/  FADD.FTZ R251, -R218.reuse, R230 ;  /* 0x000000e6dafb7221 */ /* 0x040fe20000010100 */
[C---:B------:R-:W-:Y:S01]  /*1eb80*/  FADD.FTZ R221, -R218.reuse, R221 ;  /* 0x000000dddadd7221 */ /* 0x040fe20000010100 */
[----:B------:R-:W-:Y:S01]  /*1eb90*/  FADD.FTZ R247, -R218, R226 ;  /* 0x000000e2daf77221 */ /* 0x000fe20000010100 */
[----:B0-----:R-:W-:Y:S01]  /*1eba0*/  IADD3 R188, P1, R198, UR16, RZ ;  /* 0x00000010c6bc7c10 */ /* 0x001fe2000ff3e0ff */
[----:B------:R-:W-:Y:S01]  /*1ebb0*/  FADD.FTZ R191, -R218, R200 ;  /* 0x000000c8dabf7221 */ /* 0x000fe20000010100 */
[----:B------:R-:W-:Y:S01]  /*1ebc0*/  F2FP.BF16.F32.PACK_AB R193, R202, R211 ;  /* 0x000000d3cac1723e */ /* 0x000fe200000010ff */
[----:B------:R-:W-:Y:S01]  /*1ebd0*/  FMUL.FTZ R198, R216, R203 ;  /* 0x000000cbd8c67220 */ /* 0x000fe20000410000 */
[----:B------:R-:W-:Y:S01]  /*1ebe0*/  IADD3.X R189, R197, UR17, RZ, P1, !PT ;  /* 0x00000011c5bd7c10 */ /* 0x000fe20008ffe4ff */
[----:B------:R-:W-:Y:S01]  /*1ebf0*/  FADD.FTZ R197, -R218, R210 ;  /* 0x000000d2dac57221 */ /* 0x000fe20000010100 */
[----:B------:R-:W-:Y:S01]  /*1ec00*/  F2FP.BF16.F32.PACK_AB R192, R196, R199 ;  /* 0x000000c7c4c0723e */ /* 0x000fe200000010ff */
[----:B------:R-:W0:Y:S01]  /*1ec10*/  LDC.64 R210, c[0x0][0x2b8] ;  /* 0x0000ae00ffd27b82 */ /* 0x000e220000000a00 */
[C---:B------:R-:W-:Y:S01]  /*1ec20*/  FMUL.FTZ R190, R216.reuse, R191 ;  /* 0x000000bfd8be7220 */ /* 0x040fe20000410000 */
[C---:B------:R-:W-:Y:S01]  /*1ec30*/  FMUL.FTZ R197, R216.reuse, R197 ;  /* 0x000000c5d8c57220 */ /* 0x040fe20000410000 */
[C---:B------:R-:W-:Y:S01]  /*1ec40*/  FMUL.FTZ R200, R216.reuse, R215 ;  /* 0x000000d7d8c87220 */ /* 0x040fe20000410000 */
[C---:B------:R-:W-:Y:S01]  /*1ec50*/  FMUL.FTZ R203, R216.reuse, R201 ;  /* 0x000000c9d8cb7220 */ /* 0x040fe20000410000 */
[C---:B------:R-:W-:Y:S01]  /*1ec60*/  FMUL.FTZ R202, R216.reuse, R217 ;  /* 0x000000d9d8ca7220 */ /* 0x040fe20000410000 */
[----:B------:R-:W-:Y:S01]  /*1ec70*/  FMUL.FTZ R191, R216, R219 ;  /* 0x000000dbd8bf7220 */ /* 0x000fe20000410000 */
[----:B------:R1:W-:Y:S01]  /*1ec80*/  STG.E.128 desc[UR4][R188.64], R192 ;  /* 0x000000c0bc007986 */ /* 0x0003e2000c101d04 */
[----:B------:R-:W-:Y:S01]  /*1ec90*/  FFMA.FTZ R196, R108, R190, R28 ;  /* 0x000000be6cc47223 */ /* 0x000fe2000001001c */
[----:B------:R-:W-:Y:S01]  /*1eca0*/  FFMA.FTZ R201, R109, R198, R29 ;  /* 0x000000c66dc97223 */ /* 0x000fe2000001001d */
[----:B------:R-:W-:Y:S01]  /*1ecb0*/  FMUL.FTZ R217, R216, R232 ;  /* 0x000000e8d8d97220 */ /* 0x000fe20000410000 */
[----:B------:R-:W-:Y:S01]  /*1ecc0*/  FFMA.FTZ R232, R155, R220, R75 ;  /* 0x000000dc9be87223 */ /* 0x000fe2000001004b */
[----:B------:R-:W-:Y:S01]  /*1ecd0*/  FADD.FTZ R199, -R218, R222 ;  /* 0x000000dedac77221 */ /* 0x000fe20000010100 */
        /* <DEDUP_REMOVED lines=12> */
[----:B-1----:R-:W-:Y:S01]  /*1eda0*/  FFMA.FTZ R193, R110, R197, R30 ;  /* 0x000000c56ec17223 */ /* 0x002fe2000001001e */
[----:B------:R-:W-:Y:S01]  /*1edb0*/  FFMA.FTZ R188, R111, R200, R31 ;  /* 0x000000c86fbc7223 */ /* 0x000fe2000001001f */
[----:B------:R-:W-:Y:S01]  /*1edc0*/  FFMA.FTZ R194, R112, R203, R32 ;  /* 0x000000cb70c27223 */ /* 0x000fe20000010020 */
[----:B------:R-:W-:Y:S01]  /*1edd0*/  FFMA.FTZ R189, R113, R202, R33 ;  /* 0x000000ca71bd7223 */ /* 0x000fe20000010021 */
[-C--:B------:R-:W-:Y:S01]  /*1ede0*/  FFMA.FTZ R195, R114, R191.reuse, R34 ;  /* 0x000000bf72c37223 */ /* 0x080fe20000010022 */
[----:B------:R-:W-:Y:S01]  /*1edf0*/  FFMA.FTZ R191, R154, R191, R74 ;  /* 0x000000bf9abf7223 */ /* 0x000fe2000001004a */
[----:B------:R-:W-:Y:S01]  /*1ee00*/  F2FP.BF16.F32.PACK_AB R193, R188, R193 ;  /* 0x000000c1bcc1723e */ /* 0x000fe200000010ff */
[----:B------:R-:W-:Y:S01]  /*1ee10*/  FADD.FTZ R241, -R218, R241 ;  /* 0x000000f1daf17221 */ /* 0x000fe20000010100 */
[----:B------:R-:W-:Y:S01]  /*1ee20*/  F2FP.BF16.F32.PACK_AB R194, R189, R194 ;  /* 0x000000c2bdc2723e */ /* 0x000fe200000010ff */
[----:B0-----:R-:W-:Y:S01]  /*1ee30*/  IMAD.WIDE.U32 R188, R204, 0x10, R210 ;  /* 0x00000010ccbc7825 */ /* 0x001fe200078e00d2 */
[----:B------:R-:W-:-:S03]  /*1ee40*/  F2FP.BF16.F32.PACK_AB R192, R201, R196 ;  /* 0x000000c4c9c0723e */ /* 0x000fc600000010ff */
[----:B------:R-:W-:Y:S01]  /*1ee50*/  FMUL.FTZ R201, R216, R199 ;  /* 0x000000c7d8c97220 */ /* 0x000fe20000410000 */
[----:B------:R-:W-:Y:S01]  /*1ee60*/  F2FP.BF16.F32.PACK_AB R195, R208, R195 ;  /* 0x000000c3d0c3723e */ /* 0x000fe200000010ff */
[----:B------:R-:W-:Y:S01]  /*1ee70*/  FMUL.FTZ R199, R216, R213 ;  /* 0x000000d5d8c77220 */ /* 0x000fe20000410000 */
[----:B------:R-:W-:Y:S01]  /*1ee80*/  F2FP.BF16.F32.PACK_AB R191, R232, R191 ;  /* 0x000000bfe8bf723e */ /* 0x000fe200000010ff */
[C---:B------:R-:W-:Y:S01]  /*1ee90*/  FADD.FTZ R244, -R218.reuse, R244 ;  /* 0x000000f4daf47221 */ /* 0x040fe20000010100 */
[----:B------:R-:W0:Y:S01]  /*1eea0*/  LDC.64 R232, c[0x0][0x2c0] ;  /* 0x0000b000ffe87b82 */ /* 0x000e220000000a00 */
[----:B------:R-:W-:Y:S01]  /*1eeb0*/  FADD.FTZ R243, -R218, R243 ;  /* 0x000000f3daf37221 */ /* 0x000fe20000010100 */
[C---:B------:R-:W-:Y:S01]  /*1eec0*/  FMUL.FTZ R230, R216.reuse, R227 ;  /* 0x000000e3d8e67220 */ /* 0x040fe20000410000 */
[----:B------:R-:W-:Y:S01]  /*1eed0*/  FMUL.FTZ R218, R216, R231 ;  /* 0x000000e7d8da7220 */ /* 0x000fe20000410000 */
[----:B------:R1:W-:Y:S01]  /*1eee0*/  STG.E.128 desc[UR4][R188.64], R192 ;  /* 0x000000c0bc007986 */ /* 0x0003e2000c101d04 */
        /* <DEDUP_REMOVED lines=8> */
[C---:B------:R-:W-:Y:S01]  /*1ef70*/  FMUL.FTZ R226, R216.reuse, R225 ;  /* 0x000000e1d8e27220 */ /* 0x040fe20000410000 */
[C---:B------:R-:W-:Y:S01]  /*1ef80*/  FMUL.FTZ R249, R216.reuse, R249 ;  /* 0x000000f9d8f97220 */ /* 0x040fe20000410000 */
[C---:B------:R-:W-:Y:S01]  /*1ef90*/  FMUL.FTZ R196, R216.reuse, R221 ;  /* 0x000000ddd8c47220 */ /* 0x040fe20000410000 */
[----:B------:R-:W-:Y:S01]  /*1efa0*/  F2FP.BF16.F32.PACK_AB R190, R203, R190 ;  /* 0x000000becbbe723e */ /* 0x000fe200000010ff */
[----:B------:R-:W-:Y:S01]  /*1efb0*/  FFMA.FTZ R203, R161, R226, R81 ;  /* 0x000000e2a1cb7223 */ /* 0x000fe20000010051 */
[C---:B------:R-:W-:Y:S01]  /*1efc0*/  FMUL.FTZ R212, R216.reuse, R229 ;  /* 0x000000e5d8d47220 */ /* 0x040fe20000410000 */
[----:B------:R-:W-:Y:S01]  /*1efd0*/  FMUL.FTZ R251, R216, R251 ;  /* 0x000000fbd8fb7220 */ /* 0x000fe20000410000 */
[----:B------:R-:W-:Y:S01]  /*1efe0*/  FFMA.FTZ R202, R116, R201, R36 ;  /* 0x000000c974ca7223 */ /* 0x000fe20000010024 */
[----:B------:R-:W-:Y:S01]  /*1eff0*/  FFMA.FTZ R229, R117, R196, R37 ;  /* 0x000000c475e57223 */ /* 0x000fe20000010025 */
[----:B-1----:R-:W-:Y:S01]  /*1f000*/  FFMA.FTZ R194, R119, R222, R39 ;  /* 0x000000de77c27223 */ /* 0x002fe20000010027 */
[----:B------:R-:W-:Y:S01]  /*1f010*/  F2FP.BF16.F32.PACK_AB R189, R200, R197 ;  /* 0x000000c5c8bd723e */ /* 0x000fe200000010ff */
[----:B------:R-:W-:Y:S01]  /*1f020*/  FFMA.FTZ R197, R158, R199, R78 ;  /* 0x000000c79ec57223 */ /* 0x000fe2000001004e */
[----:B------:R-:W-:Y:S01]  /*1f030*/  F2FP.BF16.F32.PACK_AB R188, R198, R227 ;  /* 0x000000e3c6bc723e */ /* 0x000fe200000010ff */
[----:B------:R-:W-:Y:S01]  /*1f040*/  FFMA.FTZ R195, R121, R226, R41 ;  /* 0x000000e279c37223 */ /* 0x000fe20000010029 */
[----:B------:R-:W-:Y:S01]  /*1f050*/  F2FP.BF16.F32.PACK_AB R193, R194, R231 ;  /* 0x000000e7c2c1723e */ /* 0x000fe200000010ff */
[-C--:B------:R-:W-:Y:S01]  /*1f060*/  FFMA.FTZ R194, R120, R247.reuse, R40 ;  /* 0x000000f778c27223 */ /* 0x080fe20000010028 */
[----:B------:R-:W-:Y:S01]  /*1f070*/  FFMA.FTZ R198, R160, R247, R80 ;  /* 0x000000f7a0c67223 */ /* 0x000fe20000010050 */
[----:B------:R-:W-:Y:S01]  /*1f080*/  FFMA.FTZ R199, R122, R249, R42 ;  /* 0x000000f97ac77223 */ /* 0x000fe2000001002a */
[----:B------:R-:W-:Y:S01]  /*1f090*/  FFMA.FTZ R200, R123, R230, R43 ;  /* 0x000000e67bc87223 */ /* 0x000fe2000001002b */
        /* <DEDUP_REMOVED lines=8> */
[----:B------:R-:W-:Y:S01]  /*1f120*/  FMUL.FTZ R221, R216, R234 ;  /* 0x000000ead8dd7220 */ /* 0x000fe20000410000 */
        /* <DEDUP_REMOVED lines=12> */
[----:B------:R-:W-:Y:S01]  /*1f1f0*/  F2FP.BF16.F32.PACK_AB R200, R203, R200 ;  /* 0x000000c8cbc8723e */ /* 0x000fe200000010ff */
[----:B------:R-:W-:Y:S01]  /*1f200*/  FMUL.FTZ R213, R216, R238 ;  /* 0x000000eed8d57220 */ /* 0x000fe20000410000 */
[----:B------:R-:W-:Y:S01]  /*1f210*/  F2FP.BF16.F32.PACK_AB R199, R230, R249 ;  /* 0x000000f9e6c7723e */ /* 0x000fe200000010ff */
[----:B------:R-:W-:Y:S01]  /*1f220*/  FMUL.FTZ R208, R216, R237 ;  /* 0x000000edd8d07220 */ /* 0x000fe20000410000 */
[----:B------:R-:W-:Y:S01]  /*1f230*/  F2FP.BF16.F32.PACK_AB R196, R196, R201 ;  /* 0x000000c9c4c4723e */ /* 0x000fe200000010ff */
[----:B------:R-:W-:Y:S01]  /*1f240*/  FMUL.FTZ R215, R216, R240 ;  /* 0x000000f0d8d77220 */ /* 0x000fe20000410000 */
[----:B------:R-:W-:Y:S01]  /*1f250*/  F2FP.BF16.F32.PACK_AB R203, R231, R226 ;  /* 0x000000e2e7cb723e */ /* 0x000fe200000010ff */
[----:B0-----:R-:W-:Y:S01]  /*1f260*/  IMAD.WIDE.U32 R230, R204, 0x10, R232 ;  /* 0x00000010cce67825 */ /* 0x001fe200078e00e8 */
[----:B------:R-:W-:-:S03]  /*1f270*/  F2FP.BF16.F32.PACK_AB R201, R227, R202 ;  /* 0x000000cae3c9723e */ /* 0x000fc600000010ff */
[C---:B------:R-:W-:Y:S01]  /*1f280*/  FMUL.FTZ R214, R216.reuse, R239 ;  /* 0x000000efd8d67220 */ /* 0x040fe20000410000 */
[----:B------:R-:W-:Y:S01]  /*1f290*/  F2FP.BF16.F32.PACK_AB R202, R229, R222 ;  /* 0x000000dee5ca723e */ /* 0x000fe200000010ff */
[C---:B------:R-:W-:Y:S01]  /*1f2a0*/  IMAD.WIDE.U32 R226, R205.reuse, 0x10, R210 ;  /* 0x00000010cde27825 */ /* 0x040fe200078e00d2 */
[----:B------:R0:W-:Y:S03]  /*1f2b0*/  STG.E.128 desc[UR4][R230.64], R188 ;  /* 0x000000bce6007986 */ /* 0x0001e6000c101d04 */
[C---:B------:R-:W-:Y:S01]  /*1f2c0*/  FMUL.FTZ R219, R216.reuse, R242 ;  /* 0x000000f2d8db7220 */ /* 0x040fe20000410000 */
[C---:B------:R-:W-:Y:S01]  /*1f2d0*/  FMUL.FTZ R220, R216.reuse, R241 ;  /* 0x000000f1d8dc7220 */ /* 0x040fe20000410000 */
[----:B------:R-:W-:Y:S01]  /*1f2e0*/  IMAD.WIDE.U32 R204, R205, 0x10, R232 ;  /* 0x00000010cdcc7825 */ /* 0x000fe200078e00e8 */
[----:B------:R1:W-:Y:S03]  /*1f2f0*/  STG.E.128 desc[UR4][R226.64], R192 ;  /* 0x000000c0e2007986 */ /* 0x0003e6000c101d04 */
[C---:B------:R-:W-:Y:S01]  /*1f300*/  FMUL.FTZ R225, R216.reuse, R244 ;  /* 0x000000f4d8e17220 */ /* 0x040fe20000410000 */
[----:B------:R-:W-:Y:S01]  /*1f310*/  FMUL.FTZ R216, R216, R243 ;  /* 0x000000f3d8d87220 */ /* 0x000fe20000410000 */
[----:B------:R-:W-:Y:S01]  /*1f320*/  IMAD.WIDE.U32 R210, R209, 0x10, R210 ;  /* 0x00000010d1d27825 */ /* 0x000fe200078e00d2 */
[----:B------:R2:W-:Y:S03]  /*1f330*/  STG.E.128 desc[UR4][R204.64], R196 ;  /* 0x000000c4cc007986 */ /* 0x0005e6000c101d04 */
[----:B------:R-:W-:Y:S01]  /*1f340*/  FFMA.FTZ R251, R164, R251, R84 ;  /* 0x000000fba4fb7223 */ /* 0x000fe20000010054 */
[----:B------:R-:W-:Y:S01]  /*1f350*/  FFMA.FTZ R212, R165, R212, R85 ;  /* 0x000000d4a5d47223 */ /* 0x000fe20000010055 */
[----:B------:R-:W-:Y:S01]  /*1f360*/  IMAD.WIDE.U32 R232, R209, 0x10, R232 ;  /* 0x00000010d1e87825 */ /* 0x000fe200078e00e8 */
[----:B------:R3:W-:Y:S03]  /*1f370*/  STG.E.128 desc[UR4][R210.64], R200 ;  /* 0x000000c8d2007986 */ /* 0x0007e6000c101d04 */
[----:B------:R-:W-:Y:S01]  /*1f380*/  FFMA.FTZ R217, R166, R217, R86 ;  /* 0x000000d9a6d97223 */ /* 0x000fe20000010056 */
[----:B------:R-:W-:Y:S01]  /*1f390*/  FFMA.FTZ R221, R168, R221, R88 ;  /* 0x000000dda8dd7223 */ /* 0x000fe20000010058 */
[----:B------:R-:W-:Y:S01]  /*1f3a0*/  FFMA.FTZ R223, R170, R223, R90 ;  /* 0x000000dfaadf7223 */ /* 0x000fe2000001005a */
[----:B------:R-:W-:Y:S01]  /*1f3b0*/  FFMA.FTZ R228, R171, R228, R91 ;  /* 0x000000e4abe47223 */ /* 0x000fe2000001005b */
[----:B------:R-:W-:Y:S01]  /*1f3c0*/  FFMA.FTZ R224, R169, R224, R89 ;  /* 0x000000e0a9e07223 */ /* 0x000fe20000010059 */
[----:B------:R-:W-:Y:S01]  /*1f3d0*/  FFMA.FTZ R218, R167, R218, R87 ;  /* 0x000000daa7da7223 */ /* 0x000fe20000010057 */
[----:B------:R-:W-:-:S02]  /*1f3e0*/  SHF.R.U32.HI R209, RZ, 0x1c, R207 ;  /* 0x0000001cffd17819 */ /* 0x000fc400000116cf */
[----:B0-----:R-:W-:Y:S01]  /*1f3f0*/  F2FP.BF16.F32.PACK_AB R191, R228, R223 ;  /* 0x000000dfe4bf723e */ /* 0x001fe200000010ff */
        /* <DEDUP_REMOVED lines=8> */
[----:B---3--:R-:W0:Y:S01]  /*1f480*/  LDC.64 R200, c[0x0][0x210] ;  /* 0x00008400ffc87b82 */ /* 0x008e220000000a00 */
[----:B------:R-:W-:Y:S01]  /*1f490*/  FFMA.FTZ R198, R139, R216, R59 ;  /* 0x000000d88bc67223 */ /* 0x000fe2000001003b */
[----:B------:R-:W-:Y:S01]  /*1f4a0*/  SHF.L.U32 R202, R207, 0x4, RZ ;  /* 0x00000004cfca7819 */ /* 0x000fe200000006ff */
[----:B------:R-:W-:Y:S01]  /*1f4b0*/  FFMA.FTZ R203, R177, R220, R97 ;  /* 0x000000dcb1cb7223 */ /* 0x000fe20000010061 */
[----:B------:R-:W-:Y:S01]  /*1f4c0*/  F2FP.BF16.F32.PACK_AB R193, R194, R193 ;  /* 0x000000c1c2c1723e */ /* 0x000fe200000010ff */
        /* <DEDUP_REMOVED lines=9> */
[----:B------:R-:W-:Y:S01]  /*1f560*/  FFMA.FTZ R207, R173, R208, R93 ;  /* 0x000000d0adcf7223 */ /* 0x000fe2000001005d */
[----:B------:R-:W-:-:S02]  /*1f570*/  IADD3 R202, P2, R202, UR16, RZ ;  /* 0x00000010caca7c10 */ /* 0x000fc4000ff5e0ff */
[----:B------:R-:W-:Y:S02]  /*1f580*/  F2FP.BF16.F32.PACK_AB R190, R224, R221 ;  /* 0x000000dde0be723e */ /* 0x000fe400000010ff */
[----:B------:R-:W-:Y:S02]  /*1f590*/  F2FP.BF16.F32.PACK_AB R189, R218, R217 ;  /* 0x000000d9dabd723e */ /* 0x000fe400000010ff */
[----:B------:R-:W-:Y:S02]  /*1f5a0*/  F2FP.BF16.F32.PACK_AB R188, R212, R251 ;  /* 0x000000fbd4bc723e */ /* 0x000fe400000010ff */
[----:B------:R-:W-:Y:S01]  /*1f5b0*/  F2FP.BF16.F32.PACK_AB R198, R203, R198 ;  /* 0x000000c6cbc6723e */ /* 0x000fe200000010ff */
[----:B0-----:R-:W-:Y:S01]  /*1f5c0*/  IMAD R19, R200, 0x4, R19 ;  /* 0x00000004c8137824 */ /* 0x001fe200078e0213 */
[----:B------:R-:W-:Y:S01]  /*1f5d0*/  IADD3.X R205, R209, UR15, RZ, P1, !PT ;  /* 0x0000000fd1cd7c10 */ /* 0x000fe20008ffe4ff */
[----:B------:R0:W-:Y:S01]  /*1f5e0*/  STG.E.128 desc[UR4][R232.64], R188 ;  /* 0x000000bce8007986 */ /* 0x0001e2000c101d04 */
[----:B------:R-:W-:-:S02]  /*1f5f0*/  F2FP.BF16.F32.PACK_AB R199, R216, R199 ;  /* 0x000000c7d8c7723e */ /* 0x000fc400000010ff */
[----:B------:R-:W-:Y:S01]  /*1f600*/  F2FP.BF16.F32.PACK_AB R197, R214, R197 ;  /* 0x000000c5d6c5723e */ /* 0x000fe200000010ff */
[----:B------:R0:W-:Y:S01]  /*1f610*/  STG.E.128 desc[UR4][R204.64], R192 ;  /* 0x000000c0cc007986 */ /* 0x0001e2000c101d04 */
[----:B------:R-:W-:Y:S02]  /*1f620*/  IADD3.X R203, R209, UR17, RZ, P2, !PT ;  /* 0x00000011d1cb7c10 */ /* 0x000fe400097fe4ff */
[----:B------:R-:W-:Y:S02]  /*1f630*/  F2FP.BF16.F32.PACK_AB R196, R207, R196 ;  /* 0x000000c4cfc4723e */ /* 0x000fe400000010ff */
[----:B------:R-:W-:-:S03]  /*1f640*/  ISETP.GE.AND P1, PT, R19, R201, PT ;  /* 0x000000c91300720c */ /* 0x000fc60003f26270 */
[----:B------:R0:W-:Y:S10]  /*1f650*/  STG.E.128 desc[UR4][R202.64], R196 ;  /* 0x000000c4ca007986 */ /* 0x0001f4000c101d04 */
[----:B------:R-:W-:Y:S05]  /*1f660*/  @!P1 BRA `(.L_x_9021) ;  /* 0xfffffe1400a49947 */ /* 0x000fea000383ffff */
[----:B------:R-:W-:Y:S05]  /*1f670*/  BSYNC B0 ;  /* 0x0000000000007941 */ /* 0x000fea0003800000 */
.L_x_8374:
[----:B------:R-:W-:Y:S05]  /*1f680*/  EXIT ;  /* 0x000000000000794d */ /* 0x000fea0003800000 */
.L_x_9020:
[----:B------:R-:W-:Y:S01]  /*1f690*/  HFMA2.MMA R249, -RZ, RZ, 0, 1.847743988037109375e-06 ;  /* 0x0000001ffff97435 */ /* 0x000fe200000001ff */
[----:B------:R-:W-:Y:S01]  /*1f6a0*/  BSSY B1, `(.L_x_9022) ;  /* 0x0000007000017945 */ /* 0x000fe20003800000 */
[----:B------:R-:W-:Y:S01]  /*1f6b0*/  MOV R247, R216 ;  /* 0x000000d800f77202 */ /* 0x000fe20000000f00 */
[----:B------:R-:W-:Y:S02]  /*1f6c0*/  IMAD.MOV.U32 R220, RZ, RZ, 0x1 ;  /* 0x00000001ffdc7424 */ /* 0x000fe400078e00ff */
[----:B------:R-:W-:-:S07]  /*1f6d0*/  IMAD.MOV.U32 R218, RZ, RZ, -0x1 ;  /* 0xffffffffffda7424 */ /* 0x000fce00078e00ff */
[----:B0-----:R-:W-:Y:S05]  /*1f6e0*/  WARPSYNC.COLLECTIVE R218, `(.L_x_9023) ;  /* 0x00000000da087348 */ /* 0x001fea0003c00000 */
[----:B------:R1:W2:Y:S02]  /*1f6f0*/  SHFL.BFLY P2, R245, R247, R220, R249 ;  /* 0x0c0000dcf7f57389 */ /* 0x0002a400000400f9 */
[----:B012---:R-:W-:Y:S01]  /*1f700*/  ENDCOLLECTIVE ;  /* 0x000000000000791b */ /* 0x007fe20003800000 */
.L_x_9023:
[----:B------:R-:W-:Y:S05]  /*1f710*/  BSYNC B1 ;  /* 0x0000000000017941 */ /* 0x000fea0003800000 */
.L_x_9022:
        /* <DEDUP_REMOVED lines=9> */
.L_x_9024:
[----:B------:R-:W-:Y:S02]  /*1f7b0*/  IMAD.MOV.U32 R220, RZ, RZ, 0x4 ;  /* 0x00000004ffdc7424 */ /* 0x000fe400078e00ff */
[----:B------:R-:W-:-:S04]  /*1f7c0*/  IMAD.MOV.U32 R189, RZ, RZ, R245 ;  /* 0x000000ffffbd7224 */ /* 0x000fc800078e00f5 */
[----:B------:R-:W-:-:S05]  /*1f7d0*/  FADD.FTZ R191, R190, R189 ;  /* 0x000000bdbebf7221 */ /* 0x000fca0000010000 */
[----:B------:R-:W-:-:S07]  /*1f7e0*/  MOV R247, R191 ;  /* 0x000000bf00f77202 */ /* 0x000fce0000000f00 */
[----:B------:R-:W-:Y:S05]  /*1f7f0*/  WARPSYNC.COLLECTIVE R218, `(.L_x_9025) ;  /* 0x00000000da087348 */ /* 0x000fea0003c00000 */
[----:B------:R0:W1:Y:S02]  /*1f800*/  SHFL.BFLY P2, R245, R247, R220, R249 ;  /* 0x0c0000dcf7f57389 */ /* 0x00006400000400f9 */
[----:B01----:R-:W-:Y:S01]  /*1f810*/  ENDCOLLECTIVE ;  /* 0x000000000000791b */ /* 0x003fe20003800000 */
.L_x_9025:
[----:B------:R-:W-:Y:S01]  /*1f820*/  HFMA2.MMA R220, -RZ, RZ, 0, 4.76837158203125e-07 ;  /* 0x00000008ffdc7435 */ /* 0x000fe200000001ff */
[----:B------:R-:W-:-:S05]  /*1f830*/  MOV R188, R245 ;  /* 0x000000f500bc7202 */ /* 0x000fca0000000f00 */
[----:B------:R-:W-:-:S04]  /*1f840*/  FADD.FTZ R192, R191, R188 ;  /* 0x000000bcbfc07221 */ /* 0x000fc80000010000 */
[----:B------:R-:W-:-:S07]  /*1f850*/  IMAD.MOV.U32 R247, RZ, RZ, R192 ;  /* 0x000000fffff77224 */ /* 0x000fce00078e00c0 */
[----:B------:R-:W-:Y:S05]  /*1f860*/  WARPSYNC.COLLECTIVE R218, `(.L_x_9026) ;  /* 0x00000000da087348 */ /* 0x000fea0003c00000 */
[----:B------:R0:W1:Y:S02]  /*1f870*/  SHFL.BFLY P2, R245, R247, R220, R249 ;  /* 0x0c0000dcf7f57389 */ /* 0x00006400000400f9 */
[----:B01----:R-:W-:Y:S01]  /*1f880*/  ENDCOLLECTIVE ;  /* 0x000000000000791b */ /* 0x003fe20003800000 */
.L_x_9026:
        /* <DEDUP_REMOVED lines=8> */
.L_x_9027:
        /* <DEDUP_REMOVED lines=88> */
.L_x_9028:
[----:B------:R-:W-:Y:S02]  /*1fe90*/  IMAD.MOV.U32 R220, RZ, RZ, 0x2 ;  /* 0x00000002ffdc7424 */ /* 0x000fe400078e00ff */
[----:B------:R-:W-:-:S04]  /*1fea0*/  IMAD.MOV.U32 R191, RZ, RZ, R245 ;  /* 0x000000ffffbf7224 */ /* 0x000fc800078e00f5 */
[----:B------:R-:W-:-:S05]  /*1feb0*/  FADD.FTZ R191, R188, R191 ;  /* 0x000000bfbcbf7221 */ /* 0x000fca0000010000 */
[----:B------:R-:W-:-:S07]  /*1fec0*/  MOV R247, R191 ;  /* 0x000000bf00f77202 */ /* 0x000fce0000000f00 */
[----:B------:R-:W-:Y:S05]  /*1fed0*/  WARPSYNC.COLLECTIVE R218, `(.L_x_9029) ;  /* 0x00000000da087348 */ /* 0x000fea0003c00000 */
[----:B------:R0:W1:Y:S02]  /*1fee0*/  SHFL.BFLY P2, R245, R247, R220, R249 ;  /* 0x0c0000dcf7f57389 */ /* 0x00006400000400f9 */
[----:B01----:R-:W-:Y:S01]  /*1fef0*/  ENDCOLLECTIVE ;  /* 0x000000000000791b */ /* 0x003fe20003800000 */
.L_x_9029:
[----:B------:R-:W-:Y:S01]  /*1ff00*/  HFMA2.MMA R220, -RZ, RZ, 0, 2.384185791015625e-07 ;  /* 0x00000004ffdc7435 */ /* 0x000fe200000001ff */
[----:B------:R-:W-:-:S05]  /*1ff10*/  MOV R190, R245 ;  /* 0x000000f500be7202 */ /* 0x000fca0000000f00 */
[----:B------:R-:W-:-:S04]  /*1ff20*/  FADD.FTZ R190, R191, R190 ;  /* 0x000000bebfbe7221 */ /* 0x000fc80000010000 */
[----:B------:R-:W-:-:S07]  /*1ff30*/  IMAD.MOV.U32 R247, RZ, RZ, R190 ;  /* 0x000000fffff77224 */ /* 0x000fce00078e00be */
[----:B------:R-:W-:Y:S05]  /*1ff40*/  WARPSYNC.COLLECTIVE R218, `(.L_x_9030) ;  /* 0x00000000da087348 */ /* 0x000fea0003c00000 */
[----:B------:R0:W1:Y:S02]  /*1ff50*/  SHFL.BFLY P2, R245, R247, R220, R249 ;  /* 0x0c0000dcf7f57389 */ /* 0x00006400000400f9 */
[----:B01----:R-:W-:Y:S01]  /*1ff60*/  ENDCOLLECTIVE ;  /* 0x000000000000791b */ /* 0x003fe20003800000 */
.L_x_9030:
[----:B------:R-:W-:Y:S02]  /*1ff70*/  IMAD.MOV.U32 R220, RZ, RZ, 0x8 ;  /* 0x00000008ffdc7424 */ /* 0x000fe400078e00ff */
[----:B------:R-:W-:-:S04]  /*1ff80*/  IMAD.MOV.U32 R195, RZ, RZ, R245 ;  /* 0x000000ffffc37224 */ /* 0x000fc800078e00f5 */
[----:B------:R-:W-:-:S05]  /*1ff90*/  FADD.FTZ R195, R190, R195 ;  /* 0x000000c3bec37221 */ /* 0x000fca0000010000 */
[----:B------:R-:W-:-:S07]  /*1ffa0*/  MOV R247, R195 ;  /* 0x000000c300f77202 */ /* 0x000fce0000000f00 */
[----:B------:R-:W-:Y:S05]  /*1ffb0*/  WARPSYNC.COLLECTIVE R218, `(.L_x_9031) ;  /* 0x00000000da087348 */ /* 0x000fea0003c00000 */
[----:B------:R0:W1:Y:S02]  /*1ffc0*/  SHFL.BFLY P2, R245, R247, R220, R249 ;  /* 0x0c0000dcf7f57389 */ /* 0x00006400000400f9 */
[----:B01----:R-:W-:Y:S01]  /*1ffd0*/  ENDCOLLECTIVE ;  /* 0x000000000000791b */ /* 0x003fe20003800000 */
.L_x_9031:
[----:B------:R-:W-:Y:S01]  /*1ffe0*/  HFMA2.MMA R220, -RZ, RZ, 0, 9.5367431640625e-07 ;  /* 0x00000010ffdc7435 */ /* 0x000fe200000001ff */
[----:B------:R-:W-:-:S05]  /*1fff0*/  MOV R192, R245 ;  /* 0x000000f500c07202 */ /* 0x000fca0000000f00 */
[----:B------:R-:W-:-:S04]  /*20000*/  FADD.FTZ R192, R195, R192 ;  /* 0x000000c0c3c07221 */ /* 0x000fc80000010000 */
[----:B------:R-:W-:-:S07]  /*20010*/  IMAD.MOV.U32 R247, RZ, RZ, R192 ;  /* 0x000000fffff77224 */ /* 0x000fce00078e00c0 */
[----:B------:R-:W-:Y:S05]  /*20020*/  WARPSYNC.COLLECTIVE R218, `(.L_x_9032) ;  /* 0x00000000da087348 */ /* 0x000fea0003c00000 */
[----:B------:R0:W1:Y:S02]  /*20030*/  SHFL.BFLY P2, R245, R247, R220, R249 ;  /* 0x0c0000dcf7f57389 */ /* 0x00006400000400f9 */
[----:B01----:R-:W-:Y:S01]  /*20040*/  ENDCOLLECTIVE ;  /* 0x000000000000791b */ /* 0x003fe20003800000 */
.L_x_9032:
[----:B------:R-:W-:Y:S05]  /*20050*/  BRA `(.L_x_9033) ;  /* 0xffffffe400a07947 */ /* 0x000fea000383ffff */
.L_x_9034:
        /* <DEDUP_REMOVED lines=10> */
.L_x_33649:


//--------------------- .text._ZN10layer_norm31ln_parallel_residual_fwd_kernelINS_13Kernel_traitsIf13__nv_bfloat16S2_S2_fjLj1280ELj1ELj4ELj1ELj16ENS_18Kernel_traits_baseILj1280EfS2_S2_S2_fjLj128EEEEELb1ELb1ELb0EEEvNS_9FwdParamsE --------------------------
	.section	.text._ZN10layer_norm31ln_parallel_residual_fwd_kernelINS_13Kernel_traitsIf13__nv_bfloat16S2_S2_fjLj1280ELj1ELj4ELj1ELj16ENS_18Kernel_traits_baseILj1280EfS2_S2_S2_fjLj128EEEEELb1ELb1ELb0EEEvNS_9FwdParamsE,"ax",@progbits
	.align	128
        .global         _ZN10layer_norm31ln_parallel_residual_fwd_kernelINS_13Kernel_traitsIf13__nv_bfloat16S2_S2_fjLj1280ELj1ELj4ELj1ELj16ENS_18Kernel_traits_baseILj1280EfS2_S2_S2_fjLj128EEEEELb1ELb1ELb0EEEvNS_9FwdParamsE
        .type           _ZN10layer_norm31ln_parallel_residual_fwd_kernelINS_13Kernel_traitsIf13__nv_bfloat16S2_S2_fjLj1280ELj1ELj4ELj1ELj16ENS_18Kernel_traits_baseILj1280EfS2_S2_S2_fjLj128EEEEELb1ELb1ELb0EEEvNS_9FwdParamsE,@function
        .size           _ZN10layer_norm31ln_parallel_residual_fwd_kernelINS_13Kernel_traitsIf13__nv_bfloat16S2_S2_fjLj1280ELj1ELj4ELj1ELj16ENS_18Kernel_traits_baseILj1280EfS2_S2_S2_fjLj128EEEEELb1ELb1ELb0EEEvNS_9FwdParamsE,(.L_x_33650 - _ZN10layer_norm31ln_parallel_residual_fwd_kernelINS_13Kernel_traitsIf13__nv_bfloat16S2_S2_fjLj1280ELj1ELj4ELj1ELj16ENS_18Kernel_traits_baseILj1280EfS2_S2_S2_fjLj128EEEEELb1ELb1ELb0EEEvNS_9FwdParamsE)
        .other          _ZN10layer_norm31ln_parallel_residual_fwd_kernelINS_13Kernel_traitsIf13__nv_bfloat16S2_S2_fjLj1280ELj1ELj4ELj1ELj16ENS_18Kernel_traits_baseILj1280EfS2_S2_S2_fjLj128EEEEELb1ELb1ELb0EEEvNS_9FwdParamsE,@"STO_CUDA_ENTRY STV_DEFAULT"
_ZN10layer_norm31ln_parallel_residual_fwd_kernelINS_13Kernel_traitsIf13__nv_bfloat16S2_S2_fjLj1280ELj1ELj4ELj1ELj16ENS_18Kernel_traits_baseILj1280EfS2_S2_S2_fjLj128EEEEELb1ELb1ELb0EEEvNS_9FwdParamsE:
.text._ZN10layer_norm31ln_parallel_residual_fwd_kernelINS_13Kernel_traitsIf13__nv_bfloat16S2_S2_fjLj1280ELj1ELj4ELj1ELj16ENS_18Kernel_traits_baseILj1280EfS2_S2_S2_fjLj128EEEEELb1ELb1ELb0EEEvNS_9FwdParamsE:
        /* <DEDUP_REMOVED lines=18> */
[C-C-:B0-----:R-:W-:Y:S01]  /*0120*/  IMAD R19, R9.reuse, UR8, R112.reuse ;  /* 0x0000000809137c24 */ /* 0x141fe2000f8e0270 */
[----:B------:R-:W-:Y:S02]  /*0130*/  LOP3.LUT R113, R112, 0x1f, RZ, 0xc0, !PT ;  /* 0x0000001f70717812 */ /* 0x000fe400078ec0ff */
        /* <DEDUP_REMOVED lines=48> */
[----:B------:R-:W-:Y:S02]  /*0440*/  LOP3.LUT R10, R5, UR28, R10, 0x96, !PT ;  /* 0x0000001c050a7c12 */ /* 0x000fe4000f8e960a */
[----:B----4-:R-:W-:Y:S02]  /*0450*/  SHF.R.S32.HI R5, RZ, 0x1f, R12 ;  /* 0x0000001fff057819 */ /* 0x010fe4000001140c */
[----:B------:R-:W-:Y:S01]  /*0460*/  LOP3.LUT R6, R3, UR29, R6, 0x96, !PT ;  /* 0x0000001d03067c12 */ /* 0x000fe2000f8e9606 */
[----:B------:R-:W-:Y:S01]  /*0470*/  IMAD.MOV.U32 R3, RZ, RZ, R113 ;  /* 0x000000ffff037224 */ /* 0x000fe200078e0071 */
[----:B------:R-:W-:Y:S01]  /*0480*/  UIADD3 UR31, UR7, 0x1fd5c5a3, URZ ;  /* 0x1fd5c5a3071f7890 */ /* 0x000fe2000fffe03f */
[----:B------:R-:W-:Y:S01]  /*0490*/  IMAD.WIDE.U32 R10, R10, -0x2daee0ad, RZ ;  /* 0xd2511f530a0a7825 */ /* 0x000fe200078e00ff */
[----:B------:R-:W-:Y:S02]  /*04a0*/  LEA.HI R5, R5, R12, RZ, 0x3 ;  /* 0x0000000c05057211 */ /* 0x000fe400078f18ff */
[----:B------:R-:W-:-:S02]  /*04b0*/  LOP3.LUT R12, R3, 0x1f, RZ, 0x3c, !PT ;  /* 0x0000001f030c7812 */ /* 0x000fc400078e3cff */
[----:B------:R-:W-:Y:S02]  /*04c0*/  LOP3.LUT R14, R11, UR31, R2, 0x96, !PT ;  /* 0x0000001f0b0e7c12 */ /* 0x000fe4000f8e9602 */
[----:B------:R-:W-:-:S04]  /*04d0*/  LEA.HI.SX32 R2, R5, R12, 0x1d ;  /* 0x0000000c05027211 */ /* 0x000fc800078feaff */
[C---:B------:R-:W-:Y:S02]  /*04e0*/  LOP3.LUT P6, RZ, R2.reuse, 0xffffffe0, RZ, 0xc0, !PT ;  /* 0xffffffe002ff7812 */ /* 0x040fe400078cc0ff */
[C---:B------:R-:W-:Y:S02]  /*04f0*/  ISETP.GE.U32.AND P5, PT, R2.reuse, 0x40, PT ;  /* 0x000000400200780c */ /* 0x040fe40003fa6070 */
[----:B------:R-:W-:-:S09]  /*0500*/  ISETP.GE.U32.AND P4, PT, R2, 0x60, PT ;  /* 0x000000600200780c */ /* 0x000fd20003f86070 */
[----:B------:R-:W-:-:S04]  /*0510*/  @P6 LOP3.LUT R114, R114, 0x20, RZ, 0xfc, !PT ;  /* 0x0000002072726812 */ /* 0x000fc800078efcff */
[----:B------:R-:W-:-:S04]  /*0520*/  LOP3.LUT R114, R114, 0xfffffdff, RZ, 0xc0, !PT ;  /* 0xfffffdff72727812 */ /* 0x000fc800078ec0ff */
[----:B------:R-:W-:Y:S02]  /*0530*/  @P5 LOP3.LUT R114, R114, 0x200, RZ, 0xfc, !PT ;  /* 0x0000020072725812 */ /* 0x000fe400078efcff */
[----:B------:R-:W-:Y:S02]  /*0540*/  ISETP.GE.U32.AND P3, PT, R2, 0x80, PT ;  /* 0x000000800200780c */ /* 0x000fe40003f66070 */
[----:B------:R-:W-:-:S04]  /*0550*/  LOP3.LUT R114, R114, 0xfffffeff, RZ, 0xc0, !PT ;  /* 0xfffffeff72727812 */ /* 0x000fc800078ec0ff */
[----:B------:R-:W-:Y:S02]  /*0560*/  @P4 LOP3.LUT R114, R114, 0x100, RZ, 0xfc, !PT ;  /* 0x0000010072724812 */ /* 0x000fe400078efcff */
[----:B------:R-:W-:Y:S01]  /*0570*/  ISETP.GE.U32.AND P2, PT, R2, 0xa0, PT ;  /* 0x000000a00200780c */ /* 0x000fe20003f46070 */
[----:B------:R-:W-:Y:S01]  /*0580*/  UIADD3 UR30, UR6, 0x5384540f, URZ ;  /* 0x5384540f061e7890 */ /* 0x000fe2000fffe03f */
[----:B------:R-:W-:Y:S01]  /*0590*/  LOP3.LUT R114, R114, 0xffffff7f, RZ, 0xc0, !PT ;  /* 0xffffff7f72727812 */ /* 0x000fe200078ec0ff */
[----:B------:R-:W-:Y:S01]  /*05a0*/  IMAD.WIDE.U32 R6, R6, -0x326172a9, RZ ;  /* 0xcd9e8d5706067825 */ /* 0x000fe200078e00ff */
[----:B------:R-:W-:Y:S02]  /*05b0*/  UIADD3 UR32, UR6, -0xe443238, URZ ;  /* 0xf1bbcdc806207890 */ /* 0x000fe4000fffe03f */
[----:B------:R-:W-:Y:S01]  /*05c0*/  @P3 LOP3.LUT R114, R114, 0x80, RZ, 0xfc, !PT ;  /* 0x0000008072723812 */ /* 0x000fe200078efcff */
[----:B------:R-:W-:Y:S01]  /*05d0*/  IMAD.HI.U32 R5, R14, -0x326172a9, RZ ;  /* 0xcd9e8d570e057827 */ /* 0x000fe200078e00ff */
[----:B------:R-:W-:Y:S01]  /*05e0*/  LOP3.LUT R13, R7, UR30, R4, 0x96, !PT ;  /* 0x0000001e070d7c12 */ /* 0x000fe2000f8e9604 */
[----:B------:R-:W-:Y:S01]  /*05f0*/  UIADD3 UR33, UR7, -0x24c28bd8, URZ ;  /* 0xdb3d742807217890 */ /* 0x000fe2000fffe03f */
[----:B------:R-:W-:Y:S01]  /*0600*/  LOP3.LUT R114, R114, 0xffffffbf, RZ, 0xc0, !PT ;  /* 0xffffffbf72727812 */ /* 0x000fe200078ec0ff */
[----:B------:R-:W-:-:S02]  /*0610*/  UIADD3 UR34, UR6, -0x700cb87f, URZ ;  /* 0x8ff3478106227890 */ /* 0x000fc4000fffe03f */
[----:B------:R-:W-:Y:S01]  /*0620*/  UIADD3 UR35, UR7, -0x695add53, URZ ;  /* 0x96a522ad07237890 */ /* 0x000fe2000fffe03f */
[----:B------:R-:W-:Y:S01]  /*0630*/  @P2 LOP3.LUT R114, R114, 0x40, RZ, 0xfc, !PT ;  /* 0x0000004072722812 */ /* 0x000fe200078efcff */
[----:B------:R-:W-:Y:S01]  /*0640*/  IMAD.HI.U32 R9, R13, -0x2daee0ad, RZ ;  /* 0xd2511f530d097827 */ /* 0x000fe200078e00ff */
[----:B------:R-:W-:Y:S01]  /*0650*/  LOP3.LUT R12, R5, UR32, R6, 0x96, !PT ;  /* 0x00000020050c7c12 */ /* 0x000fe2000f8e9606 */
[----:B------:R-:W-:Y:S08]  /*0660*/  @!P6 BRA `(.L_x_9036) ;  /* 0x000000000040e947 */ /* 0x000ff00003800000 */
        /* <DEDUP_REMOVED lines=16> */
.L_x_9036:
[----:B------:R-:W-:Y:S05]  /*0770*/  BSYNC B0 ;  /* 0x0000000000007941 */ /* 0x000fea0003800000 */
.L_x_9035:
        /* <DEDUP_REMOVED lines=18> */
.L_x_9038:
[----:B------:R-:W-:Y:S05]  /*08a0*/  BSYNC B0 ;  /* 0x0000000000007941 */ /* 0x000fea0003800000 */
.L_x_9037:
        /* <DEDUP_REMOVED lines=18> */
.L_x_9040:
[----:B------:R-:W-:Y:S05]  /*09d0*/  BSYNC B0 ;  /* 0x0000000000007941 */ /* 0x000fea0003800000 */
.L_x_9039:
        /* <DEDUP_REMOVED lines=18> */
.L_x_9042:
[----:B------:R-:W-:Y:S05]  /*0b00*/  BSYNC B0 ;  /* 0x0000000000007941 */ /* 0x000fea0003800000 */
.L_x_9041:
        /* <DEDUP_REMOVED lines=17> */
.L_x_9044:
[----:B------:R-:W-:Y:S05]  /*0c20*/  BSYNC B0 ;  /* 0x0000000000007941 */ /* 0x000fea0003800000 */
.L_x_9043:
[----:B------:R-:W-:Y:S01]  /*0c30*/  ULDC UR8, c[0x0][0x214] ;  /* 0x0000850000087ab9 */ /* 0x000fe20000000800 */
[----:B------:R-:W-:Y:S02]  /*0c40*/  LOP3.LUT R9, R9, UR33, R10, 0x96, !PT ;  /* 0x0000002109097c12 */ /* 0x000fe4000f8e960a */
[----:B------:R-:W-:-:S13]  /*0c50*/  ISETP.GE.AND P0, PT, R112, UR8, PT ;  /* 0x0000000870007c0c */ /* 0x000fda000bf06270 */
[----:B------:R-:W-:Y:S05]  /*0c60*/  @P0 EXIT ;  /* 0x000000000000094d */ /* 0x000fea0003800000 */
[----:B01234-:R-:W-:Y:S01]  /*0c70*/  IMAD R4, R14, -0x326172a9, RZ ;  /* 0xcd9e8d570e047824 */ /* 0x01ffe200078e02ff */
[----:B------:R-:W-:Y:S01]  /*0c80*/  BSSY B0, `(.L_x_9045) ;  /* 0x0001ed1000007945 */ /* 0x000fe20003800000 */
[----:B------:R-:W-:Y:S01]  /*0c90*/  IMAD.HI.U32 R3, R9, -0x326172a9, RZ ;  /* 0xcd9e8d5709037827 */ /* 0x000fe200078e00ff */
[----:B------:R-:W-:Y:S01]  /*0ca0*/  ULDC.U8 UR8, c[0x0][0x2a0] ;  /* 0x0000a80000087ab9 */ /* 0x000fe20000000000 */
[----:B------:R-:W-:Y:S01]  /*0cb0*/  ULDC UR36, c[0x0][0x218] ;  /* 0x0000860000247ab9 */ /* 0x000fe20000000800 */
[----:B------:R-:W-:Y:S01]  /*0cc0*/  ULDC UR9, c[0x0][0x2d8] ;  /* 0x0000b60000097ab9 */ /* 0x000fe20000000800 */
[----:B------:R-:W-:Y:S01]  /*0cd0*/  IMAD R5, R13, -0x2daee0ad, RZ ;  /* 0xd2511f530d057824 */ /* 0x000fe200078e02ff */
[----:B------:R-:W-:Y:S01]  /*0ce0*/  LOP3.LUT R3, R3, UR34, R4, 0x96, !PT ;  /* 0x0000002203037c12 */ /* 0x000fe2000f8e9604 */
[----:B------:R-:W-:Y:S01]  /*0cf0*/  IMAD.WIDE.U32 R6, R12, -0x2daee0ad, RZ ;  /* 0xd2511f530c067825 */ /* 0x000fe200078e00ff */
[----:B------:R-:W-:Y:S01]  /*0d00*/  UISETP.NE.AND UP0, UPT, UR8, URZ, UPT ;  /* 0x0000003f0800728c */ /* 0x000fe2000bf05270 */
[----:B------:R-:W-:Y:S01]  /*0d10*/  ULDC.64 UR10, c[0x0][0x230] ;  /* 0x00008c00000a7ab9 */ /* 0x000fe20000000a00 */
[----:B------:R-:W-:-:S02]  /*0d20*/  ULDC.64 UR12, c[0x0][0x238] ;  /* 0x00008e00000c7ab9 */ /* 0x000fc40000000a00 */
[----:B------:R-:W-:Y:S01]  /*0d30*/  LOP3.LUT R4, R7, UR35, R5, 0x96, !PT ;  /* 0x0000002307047c12 */ /* 0x000fe2000f8e9605 */
[----:B------:R-:W-:Y:S01]  /*0d40*/  IMAD.MOV.U32 R7, RZ, RZ, RZ ;  /* 0x000000ffff077224 */ /* 0x000fe200078e00ff */
[----:B------:R-:W-:Y:S01]  /*0d50*/  LOP3.LUT R5, R8, 0x3, RZ, 0xc0, !PT ;  /* 0x0000000308057812 */ /* 0x000fe200078ec0ff */
[----:B------:R-:W-:Y:S01]  /*0d60*/  IMAD R8, R9, -0x326172a9, RZ ;  /* 0xcd9e8d5709087824 */ /* 0x000fe200078e02ff */
[----:B------:R-:W-:Y:S01]  /*0d70*/  ULDC.64 UR14, c[0x0][0x240] ;  /* 0x00009000000e7ab9 */ /* 0x000fe20000000a00 */
[----:B------:R-:W-:-:S05]  /*0d80*/  ULDC.64 UR16, c[0x0][0x248] ;  /* 0x0000920000107ab9 */ /* 0x000fca0000000a00 */
.L_x_9711:
        /* <DEDUP_REMOVED lines=34> */
.L_x_9049:
[----:B------:R-:W-:-:S07]  /*0fb0*/  IMAD.MOV.U32 R115, RZ, RZ, R8 ;  /* 0x000000ffff737224 */ /* 0x000fce00078e0008 */
.L_x_9050:
[----:B------:R-:W-:Y:S05]  /*0fc0*/  BSYNC B2 ;  /* 0x0000000000027941 */ /* 0x000fea0003800000 */
.L_x_9048:
        /* <DEDUP_REMOVED lines=16> */
.L_x_9054:
[----:B------:R-:W-:Y:S05]  /*10d0*/  BSYNC B3 ;  /* 0x0000000000037941 */ /* 0x000fea0003800000 */
.L_x_9053:
        /* <DEDUP_REMOVED lines=44> */
.L_x_9052:
[----:B------:R-:W-:Y:S05]  /*13a0*/  BSYNC B2 ;  /* 0x0000000000027941 */ /* 0x000fea0003800000 */
.L_x_9051:
        /* <DEDUP_REMOVED lines=21> */
.L_x_9055:
        /* <DEDUP_REMOVED lines=12> */
.L_x_9058:
[----:B------:R-:W-:-:S07]  /*15c0*/  IMAD.MOV.U32 R10, RZ, RZ, R8 ;  /* 0x000000ffff0a7224 */ /* 0x000fce00078e0008 */
.L_x_9059:
[----:B------:R-:W-:Y:S05]  /*15d0*/  BSYNC B2 ;  /* 0x0000000000027941 */ /* 0x000fea0003800000 */
.L_x_9057:
        /* <DEDUP_REMOVED lines=16> */
.L_x_9063:
[----:B------:R-:W-:Y:S05]  /*16e0*/  BSYNC B3 ;  /* 0x0000000000037941 */ /* 0x000fea0003800000 */
.L_x_9062:
        /* <DEDUP_REMOVED lines=38> */
[----:B------:R-:W-:-:S05]  /*1950*/  IMAD.WIDE.U32 R160, R161, -0x326172a9, RZ ;  /* 0xcd9e8d57a1a07825 */ /* 0x000fca00078e00ff */
[----:B------:R-:W-:Y:S01]  /*1960*/  LOP3.LUT R3, R161, UR34, R132, 0x96, !PT ;  /* 0x00000022a1037c12 */ /* 0x000fe2000f8e9684 */
[----:B------:R-:W-:Y:S01]  /*1970*/  IMAD.WIDE.U32 R132, R133, -0x2daee0ad, RZ ;  /* 0xd2511f5385847825 */ /* 0x000fe200078e00ff */
[----:B------:R-:W-:-:S03]  /*1980*/  MOV R8, R160 ;  /* 0x000000a000087202 */ /* 0x000fc60000000f00 */
[----:B------:R-:W-:Y:S01]  /*1990*/  IMAD.MOV.U32 R6, RZ, RZ, R132 ;  /* 0x000000ffff067224 */ /* 0x000fe200078e0084 */
[----:B------:R-:W-:-:S07]  /*19a0*/  LOP3.LUT R4, R133, UR35, R4, 0x96, !PT ;  /* 0x0000002385047c12 */ /* 0x000fce000f8e9604 */
.L_x_9061:
[----:B------:R-:W-:Y:S05]  /*19b0*/  BSYNC B2 ;  /* 0x0000000000027941 */ /* 0x000fea0003800000 */
.L_x_9060:
        /* <DEDUP_REMOVED lines=10> */
.L_x_9056:
        /* <DEDUP_REMOVED lines=12> */
.L_x_9065:
[----:B------:R-:W-:-:S07]  /*1b20*/  MOV R116, R8 ;  /* 0x0000000800747202 */ /* 0x000fce0000000f00 */
.L_x_9066:
[----:B------:R-:W-:Y:S05]  /*1b30*/  BSYNC B2 ;  /* 0x0000000000027941 */ /* 0x000fea0003800000 */
.L_x_9064:
        /* <DEDUP_REMOVED lines=16> */
.L_x_9070:
[----:B------:R-:W-:Y:S05]  /*1c40*/  BSYNC B3 ;  /* 0x0000000000037941 */ /* 0x000fea0003800000 */
.L_x_9069:
        /* <DEDUP_REMOVED lines=11> */
[----:B------:R-:W-:-:S04]  /*1d00*/  IMAD.WIDE.U32 R160, R123, -0x326172a9, RZ ;  /* 0xcd9e8d577ba07825 */ /* 0x000fc800078e00ff */
        /* <DEDUP_REMOVED lines=32> */
.L_x_9068:
[----:B------:R-:W-:Y:S05]  /*1f10*/  BSYNC B2 ;  /* 0x0000000000027941 */ /* 0x000fea0003800000 */
.L_x_9067:
        /* <DEDUP_REMOVED lines=14> */
[----:B------:R-:W-:Y:S01]  /*2000*/  IMAD.MOV.U32 R5, RZ, RZ, R123 ;  /* 0x000000ffff057224 */ /* 0x000fe200078e007b */
[----:B------:R-:W-:Y:S06]  /*2010*/  BRA `(.L_x_9072) ;  /* 0x0000000400607947 */ /* 0x000fec0003800000 */
.L_x_9071:
        /* <DEDUP_REMOVED lines=12> */
.L_x_9074:
[----:B------:R-:W-:-:S07]  /*20e0*/  IMAD.MOV.U32 R11, RZ, RZ, R8 ;  /* 0x000000ffff0b7224 */ /* 0x000fce00078e0008 */
.L_x_9075:
[----:B------:R-:W-:Y:S05]  /*20f0*/  BSYNC B2 ;  /* 0x0000000000027941 */ /* 0x000fea0003800000 */
.L_x_9073:
        /* <DEDUP_REMOVED lines=16> */
.L_x_9079:
[----:B------:R-:W-:Y:S05]  /*2200*/  BSYNC B3 ;  /* 0x0000000000037941 */ /* 0x000fea0003800000 */
.L_x_9078:
        /* <DEDUP_REMOVED lines=44> */
.L_x_9077:
[----:B------:R-:W-:Y:S05]  /*24d0*/  BSYNC B2 ;  /* 0x0000000000027941 */ /* 0x000fea0003800000 */
.L_x_9076:
        /* <DEDUP_REMOVED lines=12> */
.L_x_9072:
        /* <DEDUP_REMOVED lines=12> */
.L_x_9081:
[----:B------:R-:W-:-:S07]  /*2660*/  MOV R108, R8 ;  /* 0x00000008006c7202 */ /* 0x000fce0000000f00 */
.L_x_9082:
[----:B------:R-:W-:Y:S05]  /*2670*/  BSYNC B2 ;  /* 0x0000000000027941 */ /* 0x000fea0003800000 */
.L_x_9080:
        /* <DEDUP_REMOVED lines=16> */
.L_x_9086:
[----:B------:R-:W-:Y:S05]  /*2780*/  BSYNC B3 ;  /* 0x0000000000037941 */ /* 0x000fea0003800000 */
.L_x_9085:
        /* <DEDUP_REMOVED lines=44> */
.L_x_9084:
[----:B------:R-:W-:Y:S05]  /*2a50*/  BSYNC B2 ;  /* 0x0000000000027941 */ /* 0x000fea0003800000 */
.L_x_9083:
        /* <DEDUP_REMOVED lines=16> */
.L_x_9087:
        /* <DEDUP_REMOVED lines=12> */
.L_x_9090:
[----:B------:R-:W-:-:S07]  /*2c20*/  IMAD.MOV.U32 R12, RZ, RZ, R8 ;  /* 0x000000ffff0c7224 */ /* 0x000fce00078e0008 */
.L_x_9091:
[----:B------:R-:W-:Y:S05]  /*2c30*/  BSYNC B2 ;  /* 0x0000000000027941 */ /* 0x000fea0003800000 */
.L_x_9089:
        /* <DEDUP_REMOVED lines=16> */
.L_x_9095:
[----:B------:R-:W-:Y:S05]  /*2d40*/  BSYNC B3 ;  /* 0x0000000000037941 */ /* 0x000fea0003800000 */
.L_x_9094:
        /* <DEDUP_REMOVED lines=44> */
.L_x_9093:
[----:B------:R-:W-:Y:S05]  /*3010*/  BSYNC B2 ;  /* 0x0000000000027941 */ /* 0x000fea0003800000 */
.L_x_9092:
[----:B------:R-:W-:-:S05]  /*3020*/  I2FP.F32.U32 R12, R12 ;  /* 0x0000000c000c7245 */ /* 0x000fca0000201000 */
[----:B------:R-:W-:Y:S01]  /*3030*/  FFMA.FTZ R109, R12, R159, 1.1641532182693481445e-10 ;  /* 0x2f0000000c6d7423 */ /* 0x000fe2000001009f */
[----:B------:R-:W-:-:S04]  /*3040*/  SHF.L.U32 R12, R21, 0x10, RZ ;  /* 0x00000010150c7819 */ /* 0x000fc800000006ff */
[----:B------:R-:W-:Y:S01]  /*3050*/  FSETP.GTU.FTZ.AND P3, PT, R109, R158, PT ;  /* 0x0000009e6d00720b */ /* 0x000fe20003f7c000 */
[----:B------:R-:W-:-:S05]  /*3060*/  FMUL.FTZ R12, R12, R157 ;  /* 0x0000009d0c0c7220 */ /* 0x000fca0000410000 */
[----:B------:R-:W-:Y:S02]  /*3070*/  FSEL R108, R12, RZ, !P3 ;  /* 0x000000ff0c6c7208 */ /* 0x000fe40005800000 */
[----:B------:R-:W-:-:S03]  /*3080*/  SEL R12, RZ, 0x1, P3 ;  /* 0x00000001ff0c7807 */ /* 0x000fc60001800000 */
[----:B------:R-:W-:Y:S01]  /*3090*/  FADD.FTZ R123, R108, R123 ;  /* 0x0000007b6c7b7221 */ /* 0x000fe20000010000 */
[----:B------:R-:W-:-:S04]  /*30a0*/  @P0 IMAD.U32 R108, R25, 0x10000, RZ ;  /* 0x00010000196c0824 */ /* 0x000fc800078e00ff */
[----:B------:R-:W-:-:S07]  /*30b0*/  @P0 FADD.FTZ R123, R108, R123 ;  /* 0x0000007b6c7b0221 */ /* 0x000fce0000010000 */
.L_x_9088:
        /* <DEDUP_REMOVED lines=12> */
.L_x_9097:
[----:B------:R-:W-:-:S07]  /*3180*/  MOV R137, R8 ;  /* 0x0000000800897202 */ /* 0x000fce0000000f00 */
.L_x_9098:
[----:B------:R-:W-:Y:S05]  /*3190*/  BSYNC B2 ;  /* 0x0000000000027941 */ /* 0x000fea0003800000 */
.L_x_9096:
        /* <DEDUP_REMOVED lines=16> */
.L_x_9102:
[----:B------:R-:W-:Y:S05]  /*32a0*/  BSYNC B3 ;  /* 0x0000000000037941 */ /* 0x000fea0003800000 */
.L_x_9101:
        /* <DEDUP_REMOVED lines=44> */
.L_x_9100:
[----:B------:R-:W-:Y:S05]  /*3570*/  BSYNC B2 ;  /* 0x0000000000027941 */ /* 0x000fea0003800000 */
.L_x_9099:
        /* <DEDUP_REMOVED lines=16> */
.L_x_9103:
        /* <DEDUP_REMOVED lines=12> */
.L_x_9106:
[----:B------:R-:W-:-:S07]  /*3740*/  IMAD.MOV.U32 R13, RZ, RZ, R8 ;  /* 0x000000ffff0d7224 */ /* 0x000fce00078e0008 */
.L_x_9107:
[----:B------:R-:W-:Y:S05]  /*3750*/  BSYNC B2 ;  /* 0x0000000000027941 */ /* 0x000fea0003800000 */
.L_x_9105:
        /* <DEDUP_REMOVED lines=16> */
.L_x_9111:
[----:B------:R-:W-:Y:S05]  /*3860*/  BSYNC B3 ;  /* 0x0000000000037941 */ /* 0x000fea0003800000 */
.L_x_9110:
        /* <DEDUP_REMOVED lines=44> */
.L_x_9109:
[----:B------:R-:W-:Y:S05]  /*3b30*/  BSYNC B2 ;  /* 0x0000000000027941 */ /* 0x000fea0003800000 */
.L_x_9108:
        /* <DEDUP_REMOVED lines=12> */
.L_x_9104:
        /* <DEDUP_REMOVED lines=12> */
.L_x_9113:
[----:B------:R-:W-:-:S07]  /*3cc0*/  MOV R137, R8 ;  /* 0x0000000800897202 */ /* 0x000fce0000000f00 */
.L_x_9114:
[----:B------:R-:W-:Y:S05]  /*3cd0*/  BSYNC B2 ;  /* 0x0000000000027941 */ /* 0x000fea0003800000 */
.L_x_9112:
        /* <DEDUP_REMOVED lines=16> */
.L_x_9118:
[----:B------:R-:W-:Y:S05]  /*3de0*/  BSYNC B3 ;  /* 0x0000000000037941 */ /* 0x000fea0003800000 */
.L_x_9117:
        /* <DEDUP_REMOVED lines=44> */
.L_x_9116:
[----:B------:R-:W-:Y:S05]  /*40b0*/  BSYNC B2 ;  /* 0x0000000000027941 */ /* 0x000fea0003800000 */
.L_x_9115:
        /* <DEDUP_REMOVED lines=16> */
.L_x_9119:
        /* <DEDUP_REMOVED lines=12> */
.L_x_9122:
[----:B------:R-:W-:-:S07]  /*4280*/  IMAD.MOV.U32 R14, RZ, RZ, R8 ;  /* 0x000000ffff0e7224 */ /* 0x000fce00078e0008 */
.L_x_9123:
[----:B------:R-:W-:Y:S05]  /*4290*/  BSYNC B2 ;  /* 0x0000000000027941 */ /* 0x000fea0003800000 */
.L_x_9121:
        /* <DEDUP_REMOVED lines=16> */
.L_x_9127:
[----:B------:R-:W-:Y:S05]  /*43a0*/  BSYNC B3 ;  /* 0x0000000000037941 */ /* 0x000fea0003800000 */
.L_x_9126:
        /* <DEDUP_REMOVED lines=44> */
.L_x_9125:
[----:B------:R-:W-:Y:S05]  /*4670*/  BSYNC B2 ;  /* 0x0000000000027941 */ /* 0x000fea0003800000 */
.L_x_9124:
        /* <DEDUP_REMOVED lines=10> */
.L_x_9120:
        /* <DEDUP_REMOVED lines=12> */
.L_x_9129:
[----:B------:R-:W-:-:S07]  /*47e0*/  MOV R138, R8 ;  /* 0x00000008008a7202 */ /* 0x000fce0000000f00 */
.L_x_9130:
[----:B------:R-:W-:Y:S05]  /*47f0*/  BSYNC B2 ;  /* 0x0000000000027941 */ /* 0x000fea0003800000 */
.L_x_9128:
        /* <DEDUP_REMOVED lines=16> */
.L_x_9134:
[----:B------:R-:W-:Y:S05]  /*4900*/  BSYNC B3 ;  /* 0x0000000000037941 */ /* 0x000fea0003800000 */
.L_x_9133:
        /* <DEDUP_REMOVED lines=44> */
.L_x_9132:
[----:B------:R-:W-:Y:S05]  /*4bd0*/  BSYNC B2 ;  /* 0x0000000000027941 */ /* 0x000fea0003800000 */
.L_x_9131:
        /* <DEDUP_REMOVED lines=12> */
[----:B------:R-:W-:Y:S01]  /*4ca0*/  IMAD.MOV.U32 R5, RZ, RZ, R108 ;  /* 0x000000ffff057224 */ /* 0x000fe200078e006c */
[----:B------:R-:W-:Y:S06]  /*4cb0*/  BRA `(.L_x_9136) ;  /* 0x0000000400607947 */ /* 0x000fec0003800000 */
.L_x_9135:
        /* <DEDUP_REMOVED lines=12> */
.L_x_9138:
[----:B------:R-:W-:-:S07]  /*4d80*/  IMAD.MOV.U32 R15, RZ, RZ, R8 ;  /* 0x000000ffff0f7224 */ /* 0x000fce00078e0008 */
.L_x_9139:
[----:B------:R-:W-:Y:S05]  /*4d90*/  BSYNC B2 ;  /* 0x0000000000027941 */ /* 0x000fea0003800000 */
.L_x_9137:
        /* <DEDUP_REMOVED lines=16> */
.L_x_9143:
[----:B------:R-:W-:Y:S05]  /*4ea0*/  BSYNC B3 ;  /* 0x0000000000037941 */ /* 0x000fea0003800000 */
.L_x_9142:
        /* <DEDUP_REMOVED lines=44> */
.L_x_9141:
[----:B------:R-:W-:Y:S05]  /*5170*/  BSYNC B2 ;  /* 0x0000000000027941 */ /* 0x000fea0003800000 */
.L_x_9140:
        /* <DEDUP_REMOVED lines=12> */
.L_x_9136:
        /* <DEDUP_REMOVED lines=12> */
.L_x_9145:
[----:B------:R-:W-:-:S07]  /*5300*/  MOV R110, R8 ;  /* 0x00000008006e7202 */ /* 0x000fce0000000f00 */
.L_x_9146:
[----:B------:R-:W-:Y:S05]  /*5310*/  BSYNC B2 ;  /* 0x0000000000027941 */ /* 0x000fea0003800000 */
.L_x_9144:
        /* <DEDUP_REMOVED lines=16> */
.L_x_9150:
[----:B------:R-:W-:Y:S05]  /*5420*/  BSYNC B3 ;  /* 0x0000000000037941 */ /* 0x000fea0003800000 */
.L_x_9149:
        /* <DEDUP_REMOVED lines=44> */
.L_x_9148:
[----:B------:R-:W-:Y:S05]  /*56f0*/  BSYNC B2 ;  /* 0x0000000000027941 */ /* 0x000fea0003800000 */
.L_x_9147:
        /* <DEDUP_REMOVED lines=14> */
.L_x_9151:
        /* <DEDUP_REMOVED lines=12> */
.L_x_9154:
[----:B------:R-:W-:-:S07]  /*58a0*/  IMAD.MOV.U32 R16, RZ, RZ, R8 ;  /* 0x000000ffff107224 */ /* 0x000fce00078e0008 */
.L_x_9155:
[----:B------:R-:W-:Y:S05]  /*58b0*/  BSYNC B2 ;  /* 0x0000000000027941 */ /* 0x000fea0003800000 */
.L_x_9153:
        /* <DEDUP_REMOVED lines=16> */
.L_x_9159:
[----:B------:R-:W-:Y:S05]  /*59c0*/  BSYNC B3 ;  /* 0x0000000000037941 */ /* 0x000fea0003800000 */
.L_x_9158:
        /* <DEDUP_REMOVED lines=44> */
.L_x_9157:
[----:B------:R-:W-:Y:S05]  /*5c90*/  BSYNC B2 ;  /* 0x0000000000027941 */ /* 0x000fea0003800000 */
.L_x_9156:
        /* <DEDUP_REMOVED lines=10> */
.L_x_9152:
        /* <DEDUP_REMOVED lines=12> */
.L_x_9161:
[----:B------:R-:W-:-:S07]  /*5e00*/  MOV R133, R8 ;  /* 0x0000000800857202 */ /* 0x000fce0000000f00 */
.L_x_9162:
[----:B------:R-:W-:Y:S05]  /*5e10*/  BSYNC B2 ;  /* 0x0000000000027941 */ /* 0x000fea0003800000 */
.L_x_9160:
        /* <DEDUP_REMOVED lines=16> */
.L_x_9166:
[----:B------:R-:W-:Y:S05]  /*5f20*/  BSYNC B3 ;  /* 0x0000000000037941 */ /* 0x000fea0003800000 */
.L_x_9165:
        /* <DEDUP_REMOVED lines=44> */
.L_x_9164:
[----:B------:R-:W-:Y:S05]  /*61f0*/  BSYNC B2 ;  /* 0x0000000000027941 */ /* 0x000fea0003800000 */
.L_x_9163:
        /* <DEDUP_REMOVED lines=14> */
.L_x_9167:
        /* <DEDUP_REMOVED lines=12> */
.L_x_9170:
[----:B------:R-:W-:-:S07]  /*63a0*/  IMAD.MOV.U32 R17, RZ, RZ, R8 ;  /* 0x000000ffff117224 */ /* 0x000fce00078e0008 */
.L_x_9171:
[----:B------:R-:W-:Y:S05]  /*63b0*/  BSYNC B2 ;  /* 0x0000000000027941 */ /* 0x000fea0003800000 */
.L_x_9169:
        /* <DEDUP_REMOVED lines=16> */
.L_x_9175:
[----:B------:R-:W-:Y:S05]  /*64c0*/  BSYNC B3 ;  /* 0x0000000000037941 */ /* 0x000fea0003800000 */
.L_x_9174:
        /* <DEDUP_REMOVED lines=44> */
.L_x_9173:
[----:B------:R-:W-:Y:S05]  /*6790*/  BSYNC B2 ;  /* 0x0000000000027941 */ /* 0x000fea0003800000 */
.L_x_9172:
        /* <DEDUP_REMOVED lines=12> */
.L_x_9168:
        /* <DEDUP_REMOVED lines=49> */
[----:B------:R-:W-:Y:S02]  /*6b70*/  IADD3 R108, P0, R160, UR16, RZ ;  /* 0x00000010a06c7c10 */ /* 0x000fe4000ff1e0ff */
[----:B------:R-:W-:Y:S02]  /*6b80*/  LOP3.LUT R111, R111, R109, RZ, 0xfc, !PT ;  /* 0x0000006d6f6f7212 */ /* 0x000fe400078efcff */
[----:B------:R-:W-:Y:S02]  /*6b90*/  IADD3.X R109, R157, UR17, RZ, P0, !PT ;  /* 0x000000119d6d7c10 */ /* 0x000fe400087fe4ff */
[----:B------:R-:W-:-:S05]  /*6ba0*/  LOP3.LUT R110, R133, 0xff, R10, 0xf8, !PT ;  /* 0x000000ff856e7812 */ /* 0x000fca00078ef80a */
[----:B------:R1:W-:Y:S02]  /*6bb0*/  STG.E.64 desc[UR4][R108.64], R110 ;  /* 0x0000006e6c007986 */ /* 0x0003e4000c101b04 */
.L_x_9176:
[----:B------:R-:W-:-:S07]  /*6bc0*/  VIADD R157, R9, 0x20 ;  /* 0x00000020099d7836 */ /* 0x000fce0000000000 */
.L_x_9047:
[----:B------:R-:W-:Y:S05]  /*6bd0*/  BSYNC B1 ;  /* 0x0000000000017941 */ /* 0x000fea0003800000 */
.L_x_9046:
        /* <DEDUP_REMOVED lines=29> */
.L_x_9180:
[----:B------:R-:W-:-:S07]  /*6db0*/  MOV R117, R8 ;  /* 0x0000000800757202 */ /* 0x000fce0000000f00 */
.L_x_9181:
[----:B------:R-:W-:Y:S05]  /*6dc0*/  BSYNC B2 ;  /* 0x0000000000027941 */ /* 0x000fea0003800000 */
.L_x_9179:
        /* <DEDUP_REMOVED lines=16> */
.L_x_9185:
[----:B------:R-:W-:Y:S05]  /*6ed0*/  BSYNC B3 ;  /* 0x0000000000037941 */ /* 0x000fea0003800000 */
.L_x_9184:
        /* <DEDUP_REMOVED lines=44> */
.L_x_9183:
[----:B------:R-:W-:Y:S05]  /*71a0*/  BSYNC B2 ;  /* 0x0000000000027941 */ /* 0x000fea0003800000 */
.L_x_9182:
        /* <DEDUP_REMOVED lines=21> */
.L_x_9186:
        /* <DEDUP_REMOVED lines=12> */
.L_x_9189:
[----:B------:R-:W-:-:S07]  /*73c0*/  IMAD.MOV.U32 R10, RZ, RZ, R8 ;  /* 0x000000ffff0a7224 */ /* 0x000fce00078e0008 */
.L_x_9190:
[----:B------:R-:W-:Y:S05]  /*73d0*/  BSYNC B2 ;  /* 0x0000000000027941 */ /* 0x000fea0003800000 */
.L_x_9188:
        /* <DEDUP_REMOVED lines=16> */
.L_x_9194:
[----:B------:R-:W-:Y:S05]  /*74e0*/  BSYNC B3 ;  /* 0x0000000000037941 */ /* 0x000fea0003800000 */
.L_x_9193:
        /* <DEDUP_REMOVED lines=40> */
[----:B------:R-:W-:Y:S01]  /*7770*/  IMAD.WIDE.U32 R132, R5, -0x2daee0ad, RZ ;  /* 0xd2511f5305847825 */ /* 0x000fe200078e00ff */
[----:B------:R-:W-:-:S03]  /*7780*/  HFMA2.MMA R5, -RZ, RZ, 0, 0 ;  /* 0x00000000ff057435 */ /* 0x000fc600000001ff */
[----:B------:R-:W-:Y:S01]  /*7790*/  IMAD.MOV.U32 R6, RZ, RZ, R132 ;  /* 0x000000ffff067224 */ /* 0x000fe200078e0084 */
[----:B------:R-:W-:-:S07]  /*77a0*/  LOP3.LUT R4, R133, UR35, R4, 0x96, !PT ;  /* 0x0000002385047c12 */ /* 0x000fce000f8e9604 */
.L_x_9192:
[----:B------:R-:W-:Y:S05]  /*77b0*/  BSYNC B2 ;  /* 0x0000000000027941 */ /* 0x000fea0003800000 */
.L_x_9191:
        /* <DEDUP_REMOVED lines=10> */
.L_x_9187:
        /* <DEDUP_REMOVED lines=12> */
.L_x_9196:
[----:B------:R-:W-:-:S07]  /*7920*/  IMAD.MOV.U32 R118, RZ, RZ, R8 ;  /* 0x000000ffff767224 */ /* 0x000fce00078e0008 */
.L_x_9197:
[----:B------:R-:W-:Y:S05]  /*7930*/  BSYNC B2 ;  /* 0x0000000000027941 */ /* 0x000fea0003800000 */
.L_x_9195:
        /* <DEDUP_REMOVED lines=16> */
.L_x_9201:
[----:B------:R-:W-:Y:S05]  /*7a40*/  BSYNC B3 ;  /* 0x0000000000037941 */ /* 0x000fea0003800000 */
.L_x_9200:
        /* <DEDUP_REMOVED lines=44> */
.L_x_9199:
[----:B------:R-:W-:Y:S05]  /*7d10*/  BSYNC B2 ;  /* 0x0000000000027941 */ /* 0x000fea0003800000 */
.L_x_9198:
        /* <DEDUP_REMOVED lines=16> */
.L_x_9202:
        /* <DEDUP_REMOVED lines=12> */
.L_x_9205:
[----:B------:R-:W-:-:S07]  /*7ee0*/  IMAD.MOV.U32 R11, RZ, RZ, R8 ;  /* 0x000000ffff0b7224 */ /* 0x000fce00078e0008 */
.L_x_9206:
[----:B------:R-:W-:Y:S05]  /*7ef0*/  BSYNC B2 ;  /* 0x0000000000027941 */ /* 0x000fea0003800000 */
.L_x_9204:
        /* <DEDUP_REMOVED lines=16> */
.L_x_9210:
[----:B------:R-:W-:Y:S05]  /*8000*/  BSYNC B3 ;  /* 0x0000000000037941 */ /* 0x000fea0003800000 */
.L_x_9209:
        /* <DEDUP_REMOVED lines=44> */
.L_x_9208:
[----:B------:R-:W-:Y:S05]  /*82d0*/  BSYNC B2 ;  /* 0x0000000000027941 */ /* 0x000fea0003800000 */
.L_x_9207:
        /* <DEDUP_REMOVED lines=12> */
.L_x_9203:
        /* <DEDUP_REMOVED lines=12> */
.L_x_9212:
[----:B------:R-:W-:-:S07]  /*8460*/  IMAD.MOV.U32 R108, RZ, RZ, R8 ;  /* 0x000000ffff6c7224 */ /* 0x000fce00078e0008 */
.L_x_9213:
[----:B------:R-:W-:Y:S05]  /*8470*/  BSYNC B2 ;  /* 0x0000000000027941 */ /* 0x000fea0003800000 */
.L_x_9211:
        /* <DEDUP_REMOVED lines=16> */
.L_x_9217:
[----:B------:R-:W-:Y:S05]  /*8580*/  BSYNC B3 ;  /* 0x0000000000037941 */ /* 0x000fea0003800000 */
.L_x_9216:
        /* <DEDUP_REMOVED lines=44> */
.L_x_9215:
[----:B------:R-:W-:Y:S05]  /*8850*/  BSYNC B2 ;  /* 0x0000000000027941 */ /* 0x000fea0003800000 */
.L_x_9214:
        /* <DEDUP_REMOVED lines=16> */
.L_x_9218:
        /* <DEDUP_REMOVED lines=12> */
.L_x_9221:
[----:B------:R-:W-:-:S07]  /*8a20*/  IMAD.MOV.U32 R12, RZ, RZ, R8 ;  /* 0x000000ffff0c7224 */ /* 0x000fce00078e0008 */
.L_x_9222:
[----:B------:R-:W-:Y:S05]  /*8a30*/  BSYNC B2 ;  /* 0x0000000000027941 */ /* 0x000fea0003800000 */
.L_x_9220:
        /* <DEDUP_REMOVED lines=16> */
.L_x_9226:
[----:B------:R-:W-:Y:S05]  /*8b40*/  BSYNC B3 ;  /* 0x0000000000037941 */ /* 0x000fea0003800000 */
.L_x_9225:
        /* <DEDUP_REMOVED lines=44> */
.L_x_9224:
[----:B------:R-:W-:Y:S05]  /*8e10*/  BSYNC B2 ;  /* 0x0000000000027941 */ /* 0x000fea0003800000 */
.L_x_9223:
        /* <DEDUP_REMOVED lines=10> */
.L_x_9219:
        /* <DEDUP_REMOVED lines=12> */
.L_x_9228:
[----:B------:R-:W-:-:S07]  /*8f80*/  IMAD.MOV.U32 R139, RZ, RZ, R8 ;  /* 0x000000ffff8b7224 */ /* 0x000fce00078e0008 */
.L_x_9229:
[----:B------:R-:W-:Y:S05]  /*8f90*/  BSYNC B2 ;  /* 0x0000000000027941 */ /* 0x000fea0003800000 */
.L_x_9227:
        /* <DEDUP_REMOVED lines=16> */
.L_x_9233:
[----:B------:R-:W-:Y:S05]  /*90a0*/  BSYNC B3 ;  /* 0x0000000000037941 */ /* 0x000fea0003800000 */
.L_x_9232:
        /* <DEDUP_REMOVED lines=44> */
.L_x_9231:
[----:B------:R-:W-:Y:S05]  /*9370*/  BSYNC B2 ;  /* 0x0000000000027941 */ /* 0x000fea0003800000 */
.L_x_9230:
        /* <DEDUP_REMOVED lines=16> */
.L_x_9234:
        /* <DEDUP_REMOVED lines=12> */
.L_x_9237:
[----:B------:R-:W-:-:S07]  /*9540*/  IMAD.MOV.U32 R13, RZ, RZ, R8 ;  /* 0x000000ffff0d7224 */ /* 0x000fce00078e0008 */
.L_x_9238:
[----:B------:R-:W-:Y:S05]  /*9550*/  BSYNC B2 ;  /* 0x0000000000027941 */ /* 0x000fea0003800000 */
.L_x_9236:
        /* <DEDUP_REMOVED lines=16> */
.L_x_9242:
[----:B------:R-:W-:Y:S05]  /*9660*/  BSYNC B3 ;  /* 0x0000000000037941 */ /* 0x000fea0003800000 */
.L_x_9241:
        /* <DEDUP_REMOVED lines=44> */
.L_x_9240:
[----:B------:R-:W-:Y:S05]  /*9930*/  BSYNC B2 ;  /* 0x0000000000027941 */ /* 0x000fea0003800000 */
.L_x_9239:
        /* <DEDUP_REMOVED lines=12> */
.L_x_9235:
        /* <DEDUP_REMOVED lines=12> */
.L_x_9244:
[----:B------:R-:W-:-:S07]  /*9ac0*/  IMAD.MOV.U32 R139, RZ, RZ, R8 ;  /* 0x000000ffff8b7224 */ /* 0x000fce00078e0008 */
.L_x_9245:
[----:B------:R-:W-:Y:S05]  /*9ad0*/  BSYNC B2 ;  /* 0x0000000000027941 */ /* 0x000fea0003800000 */
.L_x_9243:
        /* <DEDUP_REMOVED lines=16> */
.L_x_9249:
[----:B------:R-:W-:Y:S05]  /*9be0*/  BSYNC B3 ;  /* 0x0000000000037941 */ /* 0x000fea0003800000 */
.L_x_9248:
        /* <DEDUP_REMOVED lines=44> */
.L_x_9247:
[----:B------:R-:W-:Y:S05]  /*9eb0*/  BSYNC B2 ;  /* 0x0000000000027941 */ /* 0x000fea0003800000 */
.L_x_9246:
        /* <DEDUP_REMOVED lines=16> */
.L_x_9250:
        /* <DEDUP_REMOVED lines=12> */
.L_x_9253:
[----:B------:R-:W-:-:S07]  /*a080*/  IMAD.MOV.U32 R14, RZ, RZ, R8 ;  /* 0x000000ffff0e7224 */ /* 0x000fce00078e0008 */
.L_x_9254:
[----:B------:R-:W-:Y:S05]  /*a090*/  BSYNC B2 ;  /* 0x0000000000027941 */ /* 0x000fea0003800000 */
.L_x_9252:
        /* <DEDUP_REMOVED lines=16> */
.L_x_9258:
[----:B------:R-:W-:Y:S05]  /*a1a0*/  BSYNC B3 ;  /* 0x0000000000037941 */ /* 0x000fea0003800000 */
.L_x_9257:
        /* <DEDUP_REMOVED lines=44> */
.L_x_9256:
[----:B------:R-:W-:Y:S05]  /*a470*/  BSYNC B2 ;  /* 0x0000000000027941 */ /* 0x000fea0003800000 */
.L_x_9255:
        /* <DEDUP_REMOVED lines=10> */
.L_x_9251:
        /* <DEDUP_REMOVED lines=12> */
.L_x_9260:
[----:B------:R-:W-:-:S07]  /*a5e0*/  IMAD.MOV.U32 R140, RZ, RZ, R8 ;  /* 0x000000ffff8c7224 */ /* 0x000fce00078e0008 */
.L_x_9261:
[----:B------:R-:W-:Y:S05]  /*a5f0*/  BSYNC B2 ;  /* 0x0000000000027941 */ /* 0x000fea0003800000 */
.L_x_9259:
        /* <DEDUP_REMOVED lines=16> */
.L_x_9265:
[----:B------:R-:W-:Y:S05]  /*a700*/  BSYNC B3 ;  /* 0x0000000000037941 */ /* 0x000fea0003800000 */
.L_x_9264:
        /* <DEDUP_REMOVED lines=44> */
.L_x_9263:
[----:B------:R-:W-:Y:S05]  /*a9d0*/  BSYNC B2 ;  /* 0x0000000000027941 */ /* 0x000fea0003800000 */
.L_x_9262:
        /* <DEDUP_REMOVED lines=10> */
[----:B------:R-:W-:-:S04]  /*aa80*/  IMAD.U32 R5, R5, 0x10000, RZ ;  /* 0x0001000005057824 */ /* 0x000fc800078e00ff */
[----:B------:R-:W-:Y:S01]  /*aa90*/  FADD.FTZ R140, R5, R140 ;  /* 0x0000008c058c7221 */ /* 0x000fe20000010000 */
[----:B------:R-:W-:Y:S01]  /*aaa0*/  MOV R5, R108 ;  /* 0x0000006c00057202 */ /* 0x000fe20000000f00 */
[----:B------:R-:W-:Y:S06]  /*aab0*/  BRA `(.L_x_9267) ;  /* 0x0000000400607947 */ /* 0x000fec0003800000 */
.L_x_9266:
        /* <DEDUP_REMOVED lines=12> */
.L_x_9269:
[----:B------:R-:W-:-:S07]  /*ab80*/  IMAD.MOV.U32 R15, RZ, RZ, R8 ;  /* 0x000000ffff0f7224 */ /* 0x000fce00078e0008 */
.L_x_9270:
[----:B------:R-:W-:Y:S05]  /*ab90*/  BSYNC B2 ;  /* 0x0000000000027941 */ /* 0x000fea0003800000 */
.L_x_9268:
        /* <DEDUP_REMOVED lines=16> */
.L_x_9274:
[----:B------:R-:W-:Y:S05]  /*aca0*/  BSYNC B3 ;  /* 0x0000000000037941 */ /* 0x000fea0003800000 */
.L_x_9273:
        /* <DEDUP_REMOVED lines=44> */
.L_x_9272:
[----:B------:R-:W-:Y:S05]  /*af70*/  BSYNC B2 ;  /* 0x0000000000027941 */ /* 0x000fea0003800000 */
.L_x_9271:
        /* <DEDUP_REMOVED lines=12> */
.L_x_9267:
        /* <DEDUP_REMOVED lines=12> */
.L_x_9276:
[----:B------:R-:W-:-:S07]  /*b100*/  IMAD.MOV.U32 R110, RZ, RZ, R8 ;  /* 0x000000ffff6e7224 */ /* 0x000fce00078e0008 */
.L_x_9277:
[----:B------:R-:W-:Y:S05]  /*b110*/  BSYNC B2 ;  /* 0x0000000000027941 */ /* 0x000fea0003800000 */
.L_x_9275:
        /* <DEDUP_REMOVED lines=16> */
.L_x_9281:
[----:B------:R-:W-:Y:S05]  /*b220*/  BSYNC B3 ;  /* 0x0000000000037941 */ /* 0x000fea0003800000 */
.L_x_9280:
        /* <DEDUP_REMOVED lines=44> */
.L_x_9279:
[----:B------:R-:W-:Y:S05]  /*b4f0*/  BSYNC B2 ;  /* 0x0000000000027941 */ /* 0x000fea0003800000 */
.L_x_9278:
        /* <DEDUP_REMOVED lines=14> */
.L_x_9282:
        /* <DEDUP_REMOVED lines=12> */
.L_x_9285:
[----:B------:R-:W-:-:S07]  /*b6a0*/  IMAD.MOV.U32 R16, RZ, RZ, R8 ;  /* 0x000000ffff107224 */ /* 0x000fce00078e0008 */
.L_x_9286:
[----:B------:R-:W-:Y:S05]  /*b6b0*/  BSYNC B2 ;  /* 0x0000000000027941 */ /* 0x000fea0003800000 */
.L_x_9284:
        /* <DEDUP_REMOVED lines=16> */
.L_x_9290:
[----:B------:R-:W-:Y:S05]  /*b7c0*/  BSYNC B3 ;  /* 0x0000000000037941 */ /* 0x000fea0003800000 */
.L_x_9289:
        /* <DEDUP_REMOVED lines=44> */
.L_x_9288:
[----:B------:R-:W-:Y:S05]  /*ba90*/  BSYNC B2 ;  /* 0x0000000000027941 */ /* 0x000fea0003800000 */
.L_x_9287:
        /* <DEDUP_REMOVED lines=10> */
.L_x_9283:
        /* <DEDUP_REMOVED lines=12> */
.L_x_9292:
[----:B------:R-:W-:-:S07]  /*bc00*/  IMAD.MOV.U32 R133, RZ, RZ, R8 ;  /* 0x000000ffff857224 */ /* 0x000fce00078e0008 */
.L_x_9293:
[----:B------:R-:W-:Y:S05]  /*bc10*/  BSYNC B2 ;  /* 0x0000000000027941 */ /* 0x000fea0003800000 */
.L_x_9291:
        /* <DEDUP_REMOVED lines=16> */
.L_x_9297:
[----:B------:R-:W-:Y:S05]  /*bd20*/  BSYNC B3 ;  /* 0x0000000000037941 */ /* 0x000fea0003800000 */
.L_x_9296:
        /* <DEDUP_REMOVED lines=44> */
.L_x_9295:
[----:B------:R-:W-:Y:S05]  /*bff0*/  BSYNC B2 ;  /* 0x0000000000027941 */ /* 0x000fea0003800000 */
.L_x_9294:
        /* <DEDUP_REMOVED lines=14> */
.L_x_9298:
        /* <DEDUP_REMOVED lines=12> */
.L_x_9301:
[----:B------:R-:W-:-:S07]  /*c1a0*/  IMAD.MOV.U32 R17, RZ, RZ, R8 ;  /* 0x000000ffff117224 */ /* 0x000fce00078e0008 */
.L_x_9302:
[----:B------:R-:W-:Y:S05]  /*c1b0*/  BSYNC B2 ;  /* 0x0000000000027941 */ /* 0x000fea0003800000 */
.L_x_9300:
        /* <DEDUP_REMOVED lines=16> */
.L_x_9306:
[----:B------:R-:W-:Y:S05]  /*c2c0*/  BSYNC B3 ;  /* 0x0000000000037941 */ /* 0x000fea0003800000 */
.L_x_9305:
        /* <DEDUP_REMOVED lines=44> */
.L_x_9304:
[----:B------:R-:W-:Y:S05]  /*c590*/  BSYNC B2 ;  /* 0x0000000000027941 */ /* 0x000fea0003800000 */
.L_x_9303:
[----:B------:R-:W-:-:S05]  /*c5a0*/  I2FP.F32.U32 R17, R17 ;  /* 0x0000001100117245 */ /* 0x000fca0000201000 */
[----:B------:R-:W-:Y:S01]  /*c5b0*/  FFMA.FTZ R160, R17, R160, 1.1641532182693481445e-10 ;  /* 0x2f00000011a07423 */ /* 0x000fe200000100a0 */
[----:B------:R-:W-:-:S04]  /*c5c0*/  PRMT R17, R23, 0x7632, R17 ;  /* 0x0000763217117816 */ /* 0x000fc80000000011 */
[----:B------:R-:W-:Y:S01]  /*c5d0*/  FSETP.GTU.FTZ.AND P2, PT, R160, R159, PT ;  /* 0x0000009fa000720b */ /* 0x000fe20003f5c000 */
[----:B------:R-:W-:-:S04]  /*c5e0*/  IMAD.U32 R17, R17, 0x10000, RZ ;  /* 0x0001000011117824 */ /* 0x000fc800078e00ff */
[----:B------:R-:W-:-:S05]  /*c5f0*/  FMUL.FTZ R17, R17, R158 ;  /* 0x0000009e11117220 */ /* 0x000fca0000410000 */
[----:B------:R-:W-:-:S05]  /*c600*/  FSEL R17, R17, RZ, !P2 ;  /* 0x000000ff11117208 */ /* 0x000fca0005000000 */
[----:B------:R-:W-:Y:S01]  /*c610*/  FADD.FTZ R150, R17, R150 ;  /* 0x0000009611967221 */ /* 0x000fe20000010000 */
[----:B------:R-:W-:-:S05]  /*c620*/  @P0 PRMT R17, R27, 0x7632, R17 ;  /* 0x000076321b110816 */ /* 0x000fca0000000011 */
[----:B------:R-:W-:-:S04]  /*c630*/  @P0 IMAD.U32 R17, R17, 0x10000, RZ ;  /* 0x0001000011110824 */ /* 0x000fc800078e00ff */
[----:B------:R-:W-:Y:S01]  /*c640*/  @P0 FADD.FTZ R150, R17, R150 ;  /* 0x0000009611960221 */ /* 0x000fe20000010000 */
[----:B------:R-:W-:-:S07]  /*c650*/  SEL R17, RZ, 0x1, P2 ;  /* 0x00000001ff117807 */ /* 0x000fce0001000000 */
.L_x_9299:
        /* <DEDUP_REMOVED lines=54> */
.L_x_9307:
[----:B------:R-:W-:-:S07]  /*c9c0*/  VIADD R157, R157, 0x20 ;  /* 0x000000209d9d7836 */ /* 0x000fce0000000000 */
.L_x_9178:
[----:B------:R-:W-:Y:S05]  /*c9d0*/  BSYNC B1 ;  /* 0x0000000000017941 */ /* 0x000fea0003800000 */
.L_x_9177:
        /* <DEDUP_REMOVED lines=29> */
.L_x_9311:
[----:B------:R-:W-:-:S07]  /*cbb0*/  IMAD.MOV.U32 R119, RZ, RZ, R8 ;  /* 0x000000ffff777224 */ /* 0x000fce00078e0008 */
.L_x_9312:
[----:B------:R-:W-:Y:S05]  /*cbc0*/  BSYNC B2 ;  /* 0x0000000000027941 */ /* 0x000fea0003800000 */
.L_x_9310:
        /* <DEDUP_REMOVED lines=16> */
.L_x_9316:
[----:B------:R-:W-:Y:S05]  /*ccd0*/  BSYNC B3 ;  /* 0x0000000000037941 */ /* 0x000fea0003800000 */
.L_x_9315:
        /* <DEDUP_REMOVED lines=41> */
[----:B------:R-:W-:-:S03]  /*cf70*/  MOV R8, R160 ;  /* 0x000000a000087202 */ /* 0x000fc60000000f00 */
[----:B------:R-:W-:Y:S01]  /*cf80*/  IMAD.MOV.U32 R6, RZ, RZ, R158 ;  /* 0x000000ffff067224 */ /* 0x000fe200078e009e */
[----:B------:R-:W-:-:S07]  /*cf90*/  LOP3.LUT R4, R159, UR35, R4, 0x96, !PT ;  /* 0x000000239f047c12 */ /* 0x000fce000f8e9604 */
.L_x_9314:
[----:B------:R-:W-:Y:S05]  /*cfa0*/  BSYNC B2 ;  /* 0x0000000000027941 */ /* 0x000fea0003800000 */
.L_x_9313:
        /* <DEDUP_REMOVED lines=8> */
[C---:B-----5:R-:W-:Y:S01]  /*d030*/  IMAD.U32 R5, R108.reuse, 0x10000, RZ ;  /* 0x000100006c057824 */ /* 0x060fe200078e00ff */
[----:B------:R-:W-:-:S03]  /*d040*/  PRMT R108, R108, 0x7632, R108 ;  /* 0x000076326c6c7816 */ /* 0x000fc6000000006c */
        /* <DEDUP_REMOVED lines=11> */
.L_x_9317:
        /* <DEDUP_REMOVED lines=12> */
.L_x_9320:
[----:B------:R-:W-:-:S07]  /*d1c0*/  MOV R10, R8 ;  /* 0x00000008000a7202 */ /* 0x000fce0000000f00 */
.L_x_9321:
[----:B------:R-:W-:Y:S05]  /*d1d0*/  BSYNC B2 ;  /* 0x0000000000027941 */ /* 0x000fea0003800000 */
.L_x_9319:
        /* <DEDUP_REMOVED lines=16> */
.L_x_9325:
[----:B------:R-:W-:Y:S05]  /*d2e0*/  BSYNC B3 ;  /* 0x0000000000037941 */ /* 0x000fea0003800000 */
.L_x_9324:
        /* <DEDUP_REMOVED lines=41> */
[----:B------:R-:W-:Y:S01]  /*d580*/  IMAD.MOV.U32 R5, RZ, RZ, RZ ;  /* 0x000000ffff057224 */ /* 0x000fe200078e00ff */
[----:B------:R-:W-:Y:S02]  /*d590*/  LOP3.LUT R4, R133, UR35, R4, 0x96, !PT ;  /* 0x0000002385047c12 */ /* 0x000fe4000f8e9604 */
[----:B------:R-:W-:-:S07]  /*d5a0*/  MOV R6, R132 ;  /* 0x0000008400067202 */ /* 0x000fce0000000f00 */
.L_x_9323:
[----:B------:R-:W-:Y:S05]  /*d5b0*/  BSYNC B2 ;  /* 0x0000000000027941 */ /* 0x000fea0003800000 */
.L_x_9322:
        /* <DEDUP_REMOVED lines=10> */
.L_x_9318:
        /* <DEDUP_REMOVED lines=12> */
.L_x_9327:
[----:B------:R-:W-:-:S07]  /*d720*/  IMAD.MOV.U32 R120, RZ, RZ, R8 ;  /* 0x000000ffff787224 */ /* 0x000fce00078e0008 */
.L_x_9328:
[----:B------:R-:W-:Y:S05]  /*d730*/  BSYNC B2 ;  /* 0x0000000000027941 */ /* 0x000fea0003800000 */
.L_x_9326:
        /* <DEDUP_REMOVED lines=16> */
.L_x_9332:
[----:B------:R-:W-:Y:S05]  /*d840*/  BSYNC B3 ;  /* 0x0000000000037941 */ /* 0x000fea0003800000 */
.L_x_9331:
        /* <DEDUP_REMOVED lines=44> */
.L_x_9330:
[----:B------:R-:W-:Y:S05]  /*db10*/  BSYNC B2 ;  /* 0x0000000000027941 */ /* 0x000fea0003800000 */
.L_x_9329:
        /* <DEDUP_REMOVED lines=12> */
[----:B------:R-:W-:-:S05]  /*dbe0*/  SHF.L.U32 R5, R5, 0x10, RZ ;  /* 0x0000001005057819 */ /* 0x000fca00000006ff */
[----:B------:R-:W-:Y:S01]  /*dbf0*/  FADD.FTZ R120, R5, R120 ;  /* 0x0000007805787221 */ /* 0x000fe20000010000 */
[----:B------:R-:W-:Y:S01]  /*dc00*/  IMAD.MOV.U32 R5, RZ, RZ, R127 ;  /* 0x000000ffff057224 */ /* 0x000fe200078e007f */
[----:B------:R-:W-:Y:S06]  /*dc10*/  BRA `(.L_x_9334) ;  /* 0x0000000400607947 */ /* 0x000fec0003800000 */
.L_x_9333:
        /* <DEDUP_REMOVED lines=12> */
.L_x_9336:
[----:B------:R-:W-:-:S07]  /*dce0*/  MOV R11, R8 ;  /* 0x00000008000b7202 */ /* 0x000fce0000000f00 */
.L_x_9337:
[----:B------:R-:W-:Y:S05]  /*dcf0*/  BSYNC B2 ;  /* 0x0000000000027941 */ /* 0x000fea0003800000 */
.L_x_9335:
        /* <DEDUP_REMOVED lines=16> */
.L_x_9341:
[----:B------:R-:W-:Y:S05]  /*de00*/  BSYNC B3 ;  /* 0x0000000000037941 */ /* 0x000fea0003800000 */
.L_x_9340:
        /* <DEDUP_REMOVED lines=44> */
.L_x_9339:
[----:B------:R-:W-:Y:S05]  /*e0d0*/  BSYNC B2 ;  /* 0x0000000000027941 */ /* 0x000fea0003800000 */
.L_x_9338:
        /* <DEDUP_REMOVED lines=12> */
.L_x_9334:
        /* <DEDUP_REMOVED lines=12> */
.L_x_9343:
[----:B------:R-:W-:-:S07]  /*e260*/  IMAD.MOV.U32 R108, RZ, RZ, R8 ;  /* 0x000000ffff6c7224 */ /* 0x000fce00078e0008 */
.L_x_9344:
[----:B------:R-:W-:Y:S05]  /*e270*/  BSYNC B2 ;  /* 0x0000000000027941 */ /* 0x000fea0003800000 */
.L_x_9342:
        /* <DEDUP_REMOVED lines=16> */
.L_x_9348:
[----:B------:R-:W-:Y:S05]  /*e380*/  BSYNC B3 ;  /* 0x0000000000037941 */ /* 0x000fea0003800000 */
.L_x_9347:
        /* <DEDUP_REMOVED lines=44> */
.L_x_9346:
[----:B------:R-:W-:Y:S05]  /*e650*/  BSYNC B2 ;  /* 0x0000000000027941 */ /* 0x000fea0003800000 */
.L_x_9345:
[----:B------:R-:W-:Y:S02]  /*e660*/  I2FP.F32.U32 R5, R108 ;  /* 0x0000006c00057245 */ /* 0x000fe40000201000 */
[----:B------:R-:W-:Y:S02]  /*e670*/  LOP3.LUT R114, R114, 0xfffffffb, RZ, 0xc0, !PT ;  /* 0xfffffffb72727812 */ /* 0x000fe400078ec0ff */
[----:B------:R-:W-:Y:S01]  /*e680*/  PRMT R130, R109, 0x7632, R130 ;  /* 0x000076326d827816 */ /* 0x000fe20000000082 */
[----:B------:R-:W-:Y:S01]  /*e690*/  FFMA.FTZ R108, R5, R160, 1.1641532182693481445e-10 ;  /* 0x2f000000056c7423 */ /* 0x000fe200000100a0 */
[----:B------:R-:W-:-:S04]  /*e6a0*/  IMAD.U32 R5, R109, 0x10000, RZ ;  /* 0x000100006d057824 */ /* 0x000fc800078e00ff */
[----:B------:R-:W-:Y:S01]  /*e6b0*/  FSETP.GTU.FTZ.AND P3, PT, R108, R159, PT ;  /* 0x0000009f6c00720b */ /* 0x000fe20003f7c000 */
[----:B------:R-:W-:-:S05]  /*e6c0*/  FMUL.FTZ R5, R5, R158 ;  /* 0x0000009e05057220 */ /* 0x000fca0000410000 */
[----:B------:R-:W-:-:S07]  /*e6d0*/  FSEL R127, R5, RZ, !P3 ;  /* 0x000000ff057f7208 */ /* 0x000fce0005800000 */
        /* <DEDUP_REMOVED lines=8> */
.L_x_9349:
        /* <DEDUP_REMOVED lines=12> */
.L_x_9352:
[----:B------:R-:W-:-:S07]  /*e820*/  MOV R12, R8 ;  /* 0x00000008000c7202 */ /* 0x000fce0000000f00 */
.L_x_9353:
[----:B------:R-:W-:Y:S05]  /*e830*/  BSYNC B2 ;  /* 0x0000000000027941 */ /* 0x000fea0003800000 */
.L_x_9351:
        /* <DEDUP_REMOVED lines=16> */
.L_x_9357:
[----:B------:R-:W-:Y:S05]  /*e940*/  BSYNC B3 ;  /* 0x0000000000037941 */ /* 0x000fea0003800000 */
.L_x_9356:
        /* <DEDUP_REMOVED lines=44> */
.L_x_9355:
[----:B------:R-:W-:Y:S05]  /*ec10*/  BSYNC B2 ;  /* 0x0000000000027941 */ /* 0x000fea0003800000 */
.L_x_9354:
        /* <DEDUP_REMOVED lines=10> */
.L_x_9350:
        /* <DEDUP_REMOVED lines=12> */
.L_x_9359:
[----:B------:R-:W-:-:S07]  /*ed80*/  IMAD.MOV.U32 R141, RZ, RZ, R8 ;  /* 0x000000ffff8d7224 */ /* 0x000fce00078e0008 */
.L_x_9360:
[----:B------:R-:W-:Y:S05]  /*ed90*/  BSYNC B2 ;  /* 0x0000000000027941 */ /* 0x000fea0003800000 */
.L_x_9358:
        /* <DEDUP_REMOVED lines=16> */
.L_x_9364:
[----:B------:R-:W-:Y:S05]  /*eea0*/  BSYNC B3 ;  /* 0x0000000000037941 */ /* 0x000fea0003800000 */
.L_x_9363:
        /* <DEDUP_REMOVED lines=44> */
.L_x_9362:
[----:B------:R-:W-:Y:S05]  /*f170*/  BSYNC B2 ;  /* 0x0000000000027941 */ /* 0x000fea0003800000 */
.L_x_9361:
        /* <DEDUP_REMOVED lines=16> */
.L_x_9365:
        /* <DEDUP_REMOVED lines=12> */
.L_x_9368:
[----:B------:R-:W-:-:S07]  /*f340*/  MOV R13, R8 ;  /* 0x00000008000d7202 */ /* 0x000fce0000000f00 */
.L_x_9369:
[----:B------:R-:W-:Y:S05]  /*f350*/  BSYNC B2 ;  /* 0x0000000000027941 */ /* 0x000fea0003800000 */
.L_x_9367:
        /* <DEDUP_REMOVED lines=16> */
.L_x_9373:
[----:B------:R-:W-:Y:S05]  /*f460*/  BSYNC B3 ;  /* 0x0000000000037941 */ /* 0x000fea0003800000 */
.L_x_9372:
        /* <DEDUP_REMOVED lines=44> */
.L_x_9371:
[----:B------:R-:W-:Y:S05]  /*f730*/  BSYNC B2 ;  /* 0x0000000000027941 */ /* 0x000fea0003800000 */
.L_x_9370:
        /* <DEDUP_REMOVED lines=12> */
.L_x_9366:
        /* <DEDUP_REMOVED lines=12> */
.L_x_9375:
[----:B------:R-:W-:-:S07]  /*f8c0*/  IMAD.MOV.U32 R141, RZ, RZ, R8 ;  /* 0x000000ffff8d7224 */ /* 0x000fce00078e0008 */
.L_x_9376:
[----:B------:R-:W-:Y:S05]  /*f8d0*/  BSYNC B2 ;  /* 0x0000000000027941 */ /* 0x000fea0003800000 */
.L_x_9374:
        /* <DEDUP_REMOVED lines=16> */
.L_x_9380:
[----:B------:R-:W-:Y:S05]  /*f9e0*/  BSYNC B3 ;  /* 0x0000000000037941 */ /* 0x000fea0003800000 */
.L_x_9379:
        /* <DEDUP_REMOVED lines=44> */
.L_x_9378:
[----:B------:R-:W-:Y:S05]  /*fcb0*/  BSYNC B2 ;  /* 0x0000000000027941 */ /* 0x000fea0003800000 */
.L_x_9377:
        /* <DEDUP_REMOVED lines=16> */
.L_x_9381:
        /* <DEDUP_REMOVED lines=12> */
.L_x_9384:
[----:B------:R-:W-:-:S07]  /*fe80*/  MOV R14, R8 ;  /* 0x00000008000e7202 */ /* 0x000fce0000000f00 */
.L_x_9385:
[----:B------:R-:W-:Y:S05]  /*fe90*/  BSYNC B2 ;  /* 0x0000000000027941 */ /* 0x000fea0003800000 */
.L_x_9383:
        /* <DEDUP_REMOVED lines=16> */
.L_x_9389:
[----:B------:R-:W-:Y:S05]  /*ffa0*/  BSYNC B3 ;  /* 0x0000000000037941 */ /* 0x000fea0003800000 */
.L_x_9388:
        /* <DEDUP_REMOVED lines=44> */
.L_x_9387:
[----:B------:R-:W-:Y:S05]  /*10270*/  BSYNC B2 ;  /* 0x0000000000027941 */ /* 0x000fea0003800000 */
.L_x_9386:
        /* <DEDUP_REMOVED lines=10> */
.L_x_9382:
        /* <DEDUP_REMOVED lines=12> */
.L_x_9391:
[----:B------:R-:W-:-:S07]  /*103e0*/  IMAD.MOV.U32 R142, RZ, RZ, R8 ;  /* 0x000000ffff8e7224 */ /* 0x000fce00078e0008 */
.L_x_9392:
[----:B------:R-:W-:Y:S05]  /*103f0*/  BSYNC B2 ;  /* 0x0000000000027941 */ /* 0x000fea0003800000 */
.L_x_9390:
        /* <DEDUP_REMOVED lines=16> */
.L_x_9396:
[----:B------:R-:W-:Y:S05]  /*10500*/  BSYNC B3 ;  /* 0x0000000000037941 */ /* 0x000fea0003800000 */
.L_x_9395:
        /* <DEDUP_REMOVED lines=44> */
.L_x_9394:
[----:B------:R-:W-:Y:S05]  /*107d0*/  BSYNC B2 ;  /* 0x0000000000027941 */ /* 0x000fea0003800000 */
.L_x_9393:
        /* <DEDUP_REMOVED lines=14> */
.L_x_9397:
        /* <DEDUP_REMOVED lines=12> */
.L_x_9400:
[----:B------:R-:W-:-:S07]  /*10980*/  MOV R15, R8 ;  /* 0x00000008000f7202 */ /* 0x000fce0000000f00 */
.L_x_9401:
[----:B------:R-:W-:Y:S05]  /*10990*/  BSYNC B2 ;  /* 0x0000000000027941 */ /* 0x000fea0003800000 */
.L_x_9399:
        /* <DEDUP_REMOVED lines=16> */
.L_x_9405:
[----:B------:R-:W-:Y:S05]  /*10aa0*/  BSYNC B3 ;  /* 0x0000000000037941 */ /* 0x000fea0003800000 */
.L_x_9404:
        /* <DEDUP_REMOVED lines=44> */
.L_x_9403:
[----:B------:R-:W-:Y:S05]  /*10d70*/  BSYNC B2 ;  /* 0x0000000000027941 */ /* 0x000fea0003800000 */
.L_x_9402:
        /* <DEDUP_REMOVED lines=12> */
.L_x_9398:
        /* <DEDUP_REMOVED lines=12> */
.L_x_9407:
[----:B------:R-:W-:-:S07]  /*10f00*/  IMAD.MOV.U32 R110, RZ, RZ, R8 ;  /* 0x000000ffff6e7224 */ /* 0x000fce00078e0008 */
.L_x_9408:
[----:B------:R-:W-:Y:S05]  /*10f10*/  BSYNC B2 ;  /* 0x0000000000027941 */ /* 0x000fea0003800000 */
.L_x_9406:
        /* <DEDUP_REMOVED lines=16> */
.L_x_9412:
[----:B------:R-:W-:Y:S05]  /*11020*/  BSYNC B3 ;  /* 0x0000000000037941 */ /* 0x000fea0003800000 */
.L_x_9411:
        /* <DEDUP_REMOVED lines=44> */
.L_x_9410:
[----:B------:R-:W-:Y:S05]  /*112f0*/  BSYNC B2 ;  /* 0x0000000000027941 */ /* 0x000fea0003800000 */
.L_x_9409:
        /* <DEDUP_REMOVED lines=14> */
.L_x_9413:
        /* <DEDUP_REMOVED lines=12> */
.L_x_9416:
[----:B------:R-:W-:-:S07]  /*114a0*/  MOV R16, R8 ;  /* 0x0000000800107202 */ /* 0x000fce0000000f00 */
.L_x_9417:
[----:B------:R-:W-:Y:S05]  /*114b0*/  BSYNC B2 ;  /* 0x0000000000027941 */ /* 0x000fea0003800000 */
.L_x_9415:
        /* <DEDUP_REMOVED lines=16> */
.L_x_9421:
[----:B------:R-:W-:Y:S05]  /*115c0*/  BSYNC B3 ;  /* 0x0000000000037941 */ /* 0x000fea0003800000 */
.L_x_9420:
        /* <DEDUP_REMOVED lines=44> */
.L_x_9419:
[----:B------:R-:W-:Y:S05]  /*11890*/  BSYNC B2 ;  /* 0x0000000000027941 */ /* 0x000fea0003800000 */
.L_x_9418:
        /* <DEDUP_REMOVED lines=10> */
.L_x_9414:
        /* <DEDUP_REMOVED lines=12> */
.L_x_9423:
[----:B------:R-:W-:-:S07]  /*11a00*/  IMAD.MOV.U32 R133, RZ, RZ, R8 ;  /* 0x000000ffff857224 */ /* 0x000fce00078e0008 */
.L_x_9424:
[----:B------:R-:W-:Y:S05]  /*11a10*/  BSYNC B2 ;  /* 0x0000000000027941 */ /* 0x000fea0003800000 */
.L_x_9422:
        /* <DEDUP_REMOVED lines=16> */
.L_x_9428:
[----:B------:R-:W-:Y:S05]  /*11b20*/  BSYNC B3 ;  /* 0x0000000000037941 */ /* 0x000fea0003800000 */
.L_x_9427:
        /* <DEDUP_REMOVED lines=44> */
.L_x_9426:
[----:B------:R-:W-:Y:S05]  /*11df0*/  BSYNC B2 ;  /* 0x0000000000027941 */ /* 0x000fea0003800000 */
.L_x_9425:
        /* <DEDUP_REMOVED lines=14> */
.L_x_9429:
        /* <DEDUP_REMOVED lines=12> */
.L_x_9432:
[----:B------:R-:W-:-:S07]  /*11fa0*/  MOV R17, R8 ;  /* 0x0000000800117202 */ /* 0x000fce0000000f00 */
.L_x_9433:
[----:B------:R-:W-:Y:S05]  /*11fb0*/  BSYNC B2 ;  /* 0x0000000000027941 */ /* 0x000fea0003800000 */
.L_x_9431:
        /* <DEDUP_REMOVED lines=16> */
.L_x_9437:
[----:B------:R-:W-:Y:S05]  /*120c0*/  BSYNC B3 ;  /* 0x0000000000037941 */ /* 0x000fea0003800000 */
.L_x_9436:
        /* <DEDUP_REMOVED lines=44> */
.L_x_9435:
[----:B------:R-:W-:Y:S05]  /*12390*/  BSYNC B2 ;  /* 0x0000000000027941 */ /* 0x000fea0003800000 */
.L_x_9434:
        /* <DEDUP_REMOVED lines=8> */
[----:B------:R-:W-:-:S04]  /*12420*/  @P0 PRMT R17, R27, 0x7632, R17 ;  /* 0x000076321b110816 */ /* 0x000fc80000000011 */
[----:B------:R-:W-:-:S05]  /*12430*/  @P0 SHF.L.U32 R17, R17, 0x10, RZ ;  /* 0x0000001011110819 */ /* 0x000fca00000006ff */
[----:B------:R-:W-:Y:S01]  /*12440*/  @P0 FADD.FTZ R152, R17, R152 ;  /* 0x0000009811980221 */ /* 0x000fe20000010000 */
[----:B------:R-:W-:-:S07]  /*12450*/  SEL R17, RZ, 0x1, P2 ;  /* 0x00000001ff117807 */ /* 0x000fce0001000000 */
.L_x_9430:
        /* <DEDUP_REMOVED lines=54> */
.L_x_9438:
[----:B------:R-:W-:-:S07]  /*127c0*/  IADD3 R157, R157, 0x20, RZ ;  /* 0x000000209d9d7810 */ /* 0x000fce0007ffe0ff */
.L_x_9309:
[----:B------:R-:W-:Y:S05]  /*127d0*/  BSYNC B1 ;  /* 0x0000000000017941 */ /* 0x000fea0003800000 */
.L_x_9308:
        /* <DEDUP_REMOVED lines=29> */
.L_x_9442:
[----:B------:R-:W-:-:S07]  /*129b0*/  IMAD.MOV.U32 R121, RZ, RZ, R8 ;  /* 0x000000ffff797224 */ /* 0x000fce00078e0008 */
.L_x_9443:
[----:B------:R-:W-:Y:S05]  /*129c0*/  BSYNC B2 ;  /* 0x0000000000027941 */ /* 0x000fea0003800000 */
.L_x_9441:
        /* <DEDUP_REMOVED lines=16> */
.L_x_9447:
[----:B------:R-:W-:Y:S05]  /*12ad0*/  BSYNC B3 ;  /* 0x0000000000037941 */ /* 0x000fea0003800000 */
.L_x_9446:
        /* <DEDUP_REMOVED lines=44> */
.L_x_9445:
[----:B------:R-:W-:Y:S05]  /*12da0*/  BSYNC B2 ;  /* 0x0000000000027941 */ /* 0x000fea0003800000 */
.L_x_9444:
        /* <DEDUP_REMOVED lines=21> */
.L_x_9448:
        /* <DEDUP_REMOVED lines=12> */
.L_x_9451:
[----:B------:R-:W-:-:S07]  /*12fc0*/  IMAD.MOV.U32 R10, RZ, RZ, R8 ;  /* 0x000000ffff0a7224 */ /* 0x000fce00078e0008 */
.L_x_9452:
[----:B------:R-:W-:Y:S05]  /*12fd0*/  BSYNC B2 ;  /* 0x0000000000027941 */ /* 0x000fea0003800000 */
.L_x_9450:
        /* <DEDUP_REMOVED lines=16> */
.L_x_9456:
[----:B------:R-:W-:Y:S05]  /*130e0*/  BSYNC B3 ;  /* 0x0000000000037941 */ /* 0x000fea0003800000 */
.L_x_9455:
        /* <DEDUP_REMOVED lines=44> */
.L_x_9454:
[----:B------:R-:W-:Y:S05]  /*133b0*/  BSYNC B2 ;  /* 0x0000000000027941 */ /* 0x000fea0003800000 */
.L_x_9453:
        /* <DEDUP_REMOVED lines=10> */
.L_x_9449:
        /* <DEDUP_REMOVED lines=12> */
.L_x_9458:
[----:B------:R-:W-:-:S07]  /*13520*/  MOV R122, R8 ;  /* 0x00000008007a7202 */ /* 0x000fce0000000f00 */
.L_x_9459:
[----:B------:R-:W-:Y:S05]  /*13530*/  BSYNC B2 ;  /* 0x0000000000027941 */ /* 0x000fea0003800000 */
.L_x_9457:
        /* <DEDUP_REMOVED lines=16> */
.L_x_9463:
[----:B------:R-:W-:Y:S05]  /*13640*/  BSYNC B3 ;  /* 0x0000000000037941 */ /* 0x000fea0003800000 */
.L_x_9462:
        /* <DEDUP_REMOVED lines=44> */
.L_x_9461:
[----:B------:R-:W-:Y:S05]  /*13910*/  BSYNC B2 ;  /* 0x0000000000027941 */ /* 0x000fea0003800000 */
.L_x_9460:
        /* <DEDUP_REMOVED lines=16> */
.L_x_9464:
        /* <DEDUP_REMOVED lines=12> */
.L_x_9467:
[----:B------:R-:W-:-:S07]  /*13ae0*/  IMAD.MOV.U32 R11, RZ, RZ, R8 ;  /* 0x000000ffff0b7224 */ /* 0x000fce00078e0008 */
.L_x_9468:
[----:B------:R-:W-:Y:S05]  /*13af0*/  BSYNC B2 ;  /* 0x0000000000027941 */ /* 0x000fea0003800000 */
.L_x_9466:
        /* <DEDUP_REMOVED lines=16> */
.L_x_9472:
[----:B------:R-:W-:Y:S05]  /*13c00*/  BSYNC B3 ;  /* 0x0000000000037941 */ /* 0x000fea0003800000 */
.L_x_9471:
        /* <DEDUP_REMOVED lines=44> */
.L_x_9470:
[----:B------:R-:W-:Y:S05]  /*13ed0*/  BSYNC B2 ;  /* 0x0000000000027941 */ /* 0x000fea0003800000 */
.L_x_9469:
        /* <DEDUP_REMOVED lines=12> */
.L_x_9465:
        /* <DEDUP_REMOVED lines=12> */
.L_x_9474:
[----:B------:R-:W-:-:S07]  /*14060*/  MOV R108, R8 ;  /* 0x00000008006c7202 */ /* 0x000fce0000000f00 */
.L_x_9475:
[----:B------:R-:W-:Y:S05]  /*14070*/  BSYNC B2 ;  /* 0x0000000000027941 */ /* 0x000fea0003800000 */
.L_x_9473:
        /* <DEDUP_REMOVED lines=16> */
.L_x_9479:
[----:B------:R-:W-:Y:S05]  /*14180*/  BSYNC B3 ;  /* 0x0000000000037941 */ /* 0x000fea0003800000 */
.L_x_9478:
        /* <DEDUP_REMOVED lines=44> */
.L_x_9477:
[----:B------:R-:W-:Y:S05]  /*14450*/  BSYNC B2 ;  /* 0x0000000000027941 */ /* 0x000fea0003800000 */
.L_x_9476:
        /* <DEDUP_REMOVED lines=16> */
.L_x_9480:
        /* <DEDUP_REMOVED lines=12> */
.L_x_9483:
[----:B------:R-:W-:-:S07]  /*14620*/  IMAD.MOV.U32 R12, RZ, RZ, R8 ;  /* 0x000000ffff0c7224 */ /* 0x000fce00078e0008 */
.L_x_9484:
[----:B------:R-:W-:Y:S05]  /*14630*/  BSYNC B2 ;  /* 0x0000000000027941 */ /* 0x000fea0003800000 */
.L_x_9482:
        /* <DEDUP_REMOVED lines=16> */
.L_x_9488:
[----:B------:R-:W-:Y:S05]  /*14740*/  BSYNC B3 ;  /* 0x0000000000037941 */ /* 0x000fea0003800000 */
.L_x_9487:
        /* <DEDUP_REMOVED lines=44> */
.L_x_9486:
[----:B------:R-:W-:Y:S05]  /*14a10*/  BSYNC B2 ;  /* 0x0000000000027941 */ /* 0x000fea0003800000 */
.L_x_9485:
        /* <DEDUP_REMOVED lines=10> */
.L_x_9481:
        /* <DEDUP_REMOVED lines=12> */
.L_x_9490:
[----:B------:R-:W-:-:S07]  /*14b80*/  MOV R143, R8 ;  /* 0x00000008008f7202 */ /* 0x000fce0000000f00 */
.L_x_9491:
[----:B------:R-:W-:Y:S05]  /*14b90*/  BSYNC B2 ;  /* 0x0000000000027941 */ /* 0x000fea0003800000 */
.L_x_9489:
        /* <DEDUP_REMOVED lines=16> */
.L_x_9495:
[----:B------:R-:W-:Y:S05]  /*14ca0*/  BSYNC B3 ;  /* 0x0000000000037941 */ /* 0x000fea0003800000 */
.L_x_9494:
        /* <DEDUP_REMOVED lines=44> */
.L_x_9493:
[----:B------:R-:W-:Y:S05]  /*14f70*/  BSYNC B2 ;  /* 0x0000000000027941 */ /* 0x000fea0003800000 */
.L_x_9492:
        /* <DEDUP_REMOVED lines=16> */
.L_x_9496:
        /* <DEDUP_REMOVED lines=12> */
.L_x_9499:
[----:B------:R-:W-:-:S07]  /*15140*/  IMAD.MOV.U32 R13, RZ, RZ, R8 ;  /* 0x000000ffff0d7224 */ /* 0x000fce00078e0008 */
.L_x_9500:
[----:B------:R-:W-:Y:S05]  /*15150*/  BSYNC B2 ;  /* 0x0000000000027941 */ /* 0x000fea0003800000 */
.L_x_9498:
        /* <DEDUP_REMOVED lines=16> */
.L_x_9504:
[----:B------:R-:W-:Y:S05]  /*15260*/  BSYNC B3 ;  /* 0x0000000000037941 */ /* 0x000fea0003800000 */
.L_x_9503:
        /* <DEDUP_REMOVED lines=44> */
.L_x_9502:
[----:B------:R-:W-:Y:S05]  /*15530*/  BSYNC B2 ;  /* 0x0000000000027941 */ /* 0x000fea0003800000 */
.L_x_9501:
        /* <DEDUP_REMOVED lines=12> */
.L_x_9497:
        /* <DEDUP_REMOVED lines=12> */
.L_x_9506:
[----:B------:R-:W-:-:S07]  /*156c0*/  MOV R143, R8 ;  /* 0x00000008008f7202 */ /* 0x000fce0000000f00 */
.L_x_9507:
[----:B------:R-:W-:Y:S05]  /*156d0*/  BSYNC B2 ;  /* 0x0000000000027941 */ /* 0x000fea0003800000 */
.L_x_9505:
        /* <DEDUP_REMOVED lines=16> */
.L_x_9511:
[----:B------:R-:W-:Y:S05]  /*157e0*/  BSYNC B3 ;  /* 0x0000000000037941 */ /* 0x000fea0003800000 */
.L_x_9510:
        /* <DEDUP_REMOVED lines=44> */
.L_x_9509:
[----:B------:R-:W-:Y:S05]  /*15ab0*/  BSYNC B2 ;  /* 0x0000000000027941 */ /* 0x000fea0003800000 */
.L_x_9508:
        /* <DEDUP_REMOVED lines=16> */
.L_x_9512:
        /* <DEDUP_REMOVED lines=12> */
.L_x_9515:
[----:B------:R-:W-:-:S07]  /*15c80*/  IMAD.MOV.U32 R14, RZ, RZ, R8 ;  /* 0x000000ffff0e7224 */ /* 0x000fce00078e0008 */
.L_x_9516:
[----:B------:R-:W-:Y:S05]  /*15c90*/  BSYNC B2 ;  /* 0x0000000000027941 */ /* 0x000fea0003800000 */
.L_x_9514:
        /* <DEDUP_REMOVED lines=16> */
.L_x_9520:
[----:B------:R-:W-:Y:S05]  /*15da0*/  BSYNC B3 ;  /* 0x0000000000037941 */ /* 0x000fea0003800000 */
.L_x_9519:
        /* <DEDUP_REMOVED lines=44> */
.L_x_9518:
[----:B------:R-:W-:Y:S05]  /*16070*/  BSYNC B2 ;  /* 0x0000000000027941 */ /* 0x000fea0003800000 */
.L_x_9517:
        /* <DEDUP_REMOVED lines=10> */
.L_x_9513:
        /* <DEDUP_REMOVED lines=12> */
.L_x_9522:
[----:B------:R-:W-:-:S07]  /*161e0*/  MOV R144, R8 ;  /* 0x0000000800907202 */ /* 0x000fce0000000f00 */
.L_x_9523:
[----:B------:R-:W-:Y:S05]  /*161f0*/  BSYNC B2 ;  /* 0x0000000000027941 */ /* 0x000fea0003800000 */
.L_x_9521:
        /* <DEDUP_REMOVED lines=16> */
.L_x_9527:
[----:B------:R-:W-:Y:S05]  /*16300*/  BSYNC B3 ;  /* 0x0000000000037941 */ /* 0x000fea0003800000 */
.L_x_9526:
        /* <DEDUP_REMOVED lines=44> */
.L_x_9525:
[----:B------:R-:W-:Y:S05]  /*165d0*/  BSYNC B2 ;  /* 0x0000000000027941 */ /* 0x000fea0003800000 */
.L_x_9524:
        /* <DEDUP_REMOVED lines=14> */
.L_x_9528:
        /* <DEDUP_REMOVED lines=12> */
.L_x_9531:
[----:B------:R-:W-:-:S07]  /*16780*/  IMAD.MOV.U32 R15, RZ, RZ, R8 ;  /* 0x000000ffff0f7224 */ /* 0x000fce00078e0008 */
.L_x_9532:
[----:B------:R-:W-:Y:S05]  /*16790*/  BSYNC B2 ;  /* 0x0000000000027941 */ /* 0x000fea0003800000 */
.L_x_9530:
        /* <DEDUP_REMOVED lines=16> */
.L_x_9536:
[----:B------:R-:W-:Y:S05]  /*168a0*/  BSYNC B3 ;  /* 0x0000000000037941 */ /* 0x000fea0003800000 */
.L_x_9535:
        /* <DEDUP_REMOVED lines=44> */
.L_x_9534:
[----:B------:R-:W-:Y:S05]  /*16b70*/  BSYNC B2 ;  /* 0x0000000000027941 */ /* 0x000fea0003800000 */
.L_x_9533:
        /* <DEDUP_REMOVED lines=12> */
.L_x_9529:
        /* <DEDUP_REMOVED lines=12> */
.L_x_9538:
[----:B------:R-:W-:-:S07]  /*16d00*/  MOV R110, R8 ;  /* 0x00000008006e7202 */ /* 0x000fce0000000f00 */
.L_x_9539:
[----:B------:R-:W-:Y:S05]  /*16d10*/  BSYNC B2 ;  /* 0x0000000000027941 */ /* 0x000fea0003800000 */
.L_x_9537:
        /* <DEDUP_REMOVED lines=16> */
.L_x_9543:
[----:B------:R-:W-:Y:S05]  /*16e20*/  BSYNC B3 ;  /* 0x0000000000037941 */ /* 0x000fea0003800000 */
.L_x_9542:
        /* <DEDUP_REMOVED lines=44> */
.L_x_9541:
[----:B------:R-:W-:Y:S05]  /*170f0*/  BSYNC B2 ;  /* 0x0000000000027941 */ /* 0x000fea0003800000 */
.L_x_9540:
        /* <DEDUP_REMOVED lines=14> */
.L_x_9544:
        /* <DEDUP_REMOVED lines=12> */
.L_x_9547:
[----:B------:R-:W-:-:S07]  /*172a0*/  IMAD.MOV.U32 R16, RZ, RZ, R8 ;  /* 0x000000ffff107224 */ /* 0x000fce00078e0008 */
.L_x_9548:
[----:B------:R-:W-:Y:S05]  /*172b0*/  BSYNC B2 ;  /* 0x0000000000027941 */ /* 0x000fea0003800000 */
.L_x_9546:
        /* <DEDUP_REMOVED lines=16> */
.L_x_9552:
[----:B------:R-:W-:Y:S05]  /*173c0*/  BSYNC B3 ;  /* 0x0000000000037941 */ /* 0x000fea0003800000 */
.L_x_9551:
        /* <DEDUP_REMOVED lines=44> */
.L_x_9550:
[----:B------:R-:W-:Y:S05]  /*17690*/  BSYNC B2 ;  /* 0x0000000000027941 */ /* 0x000fea0003800000 */
.L_x_9549:
        /* <DEDUP_REMOVED lines=10> */
.L_x_9545:
        /* <DEDUP_REMOVED lines=12> */
.L_x_9554:
[----:B------:R-:W-:-:S07]  /*17800*/  MOV R133, R8 ;  /* 0x0000000800857202 */ /* 0x000fce0000000f00 */
.L_x_9555:
[----:B------:R-:W-:Y:S05]  /*17810*/  BSYNC B2 ;  /* 0x0000000000027941 */ /* 0x000fea0003800000 */
.L_x_9553:
        /* <DEDUP_REMOVED lines=16> */
.L_x_9559:
[----:B------:R-:W-:Y:S05]  /*17920*/  BSYNC B3 ;  /* 0x0000000000037941 */ /* 0x000fea0003800000 */
.L_x_9558:
        /* <DEDUP_REMOVED lines=44> */
.L_x_9557:
[----:B------:R-:W-:Y:S05]  /*17bf0*/  BSYNC B2 ;  /* 0x0000000000027941 */ /* 0x000fea0003800000 */
.L_x_9556:
        /* <DEDUP_REMOVED lines=14> */
.L_x_9560:
        /* <DEDUP_REMOVED lines=12> */
.L_x_9563:
[----:B------:R-:W-:-:S07]  /*17da0*/  IMAD.MOV.U32 R17, RZ, RZ, R8 ;  /* 0x000000ffff117224 */ /* 0x000fce00078e0008 */
.L_x_9564:
[----:B------:R-:W-:Y:S05]  /*17db0*/  BSYNC B2 ;  /* 0x0000000000027941 */ /* 0x000fea0003800000 */
.L_x_9562:
        /* <DEDUP_REMOVED lines=16> */
.L_x_9568:
[----:B------:R-:W-:Y:S05]  /*17ec0*/  BSYNC B3 ;  /* 0x0000000000037941 */ /* 0x000fea0003800000 */
.L_x_9567:
        /* <DEDUP_REMOVED lines=44> */
.L_x_9566:
[----:B------:R-:W-:Y:S05]  /*18190*/  BSYNC B2 ;  /* 0x0000000000027941 */ /* 0x000fea0003800000 */
.L_x_9565:
[----:B------:R-:W-:-:S05]  /*181a0*/  I2FP.F32.U32 R17, R17 ;  /* 0x0000001100117245 */ /* 0x000fca0000201000 */
[----:B------:R-:W-:Y:S01]  /*181b0*/  FFMA.FTZ R160, R17, R160, 1.1641532182693481445e-10 ;  /* 0x2f00000011a07423 */ /* 0x000fe200000100a0 */
[----:B------:R-:W-:-:S04]  /*181c0*/  PRMT R17, R23, 0x7632, R17 ;  /* 0x0000763217117816 */ /* 0x000fc80000000011 */
[----:B------:R-:W-:Y:S02]  /*181d0*/  SHF.L.U32 R17, R17, 0x10, RZ ;  /* 0x0000001011117819 */ /* 0x000fe400000006ff */
[----:B------:R-:W-:-:S03]  /*181e0*/  FSETP.GTU.FTZ.AND P2, PT, R160, R159, PT ;  /* 0x0000009fa000720b */ /* 0x000fc60003f5c000 */
[----:B------:R-:W-:-:S05]  /*181f0*/  FMUL.FTZ R17, R17, R158 ;  /* 0x0000009e11117220 */ /* 0x000fca0000410000 */
[----:B------:R-:W-:-:S05]  /*18200*/  FSEL R17, R17, RZ, !P2 ;  /* 0x000000ff11117208 */ /* 0x000fca0005000000 */
[----:B------:R-:W-:Y:S01]  /*18210*/  FADD.FTZ R154, R17, R154 ;  /* 0x0000009a119a7221 */ /* 0x000fe20000010000 */
[----:B------:R-:W-:-:S05]  /*18220*/  @P0 PRMT R17, R27, 0x7632, R17 ;  /* 0x000076321b110816 */ /* 0x000fca0000000011 */
[----:B------:R-:W-:-:S04]  /*18230*/  @P0 IMAD.U32 R17, R17, 0x10000, RZ ;  /* 0x0001000011110824 */ /* 0x000fc800078e00ff */
[----:B------:R-:W-:Y:S01]  /*18240*/  @P0 FADD.FTZ R154, R17, R154 ;  /* 0x0000009a119a0221 */ /* 0x000fe20000010000 */
[----:B------:R-:W-:-:S07]  /*18250*/  SEL R17, RZ, 0x1, P2 ;  /* 0x00000001ff117807 */ /* 0x000fce0001000000 */
.L_x_9561:
        /* <DEDUP_REMOVED lines=54> */
.L_x_9569:
[----:B------:R-:W-:-:S07]  /*185c0*/  VIADD R157, R157, 0x20 ;  /* 0x000000209d9d7836 */ /* 0x000fce0000000000 */
.L_x_9440:
[----:B------:R-:W-:Y:S05]  /*185d0*/  BSYNC B1 ;  /* 0x0000000000017941 */ /* 0x000fea0003800000 */
.L_x_9439:
        /* <DEDUP_REMOVED lines=29> */
.L_x_9573:
[----:B------:R-:W-:-:S07]  /*187b0*/  MOV R135, R8 ;  /* 0x0000000800877202 */ /* 0x000fce0000000f00 */
.L_x_9574:
[----:B------:R-:W-:Y:S05]  /*187c0*/  BSYNC B2 ;  /* 0x0000000000027941 */ /* 0x000fea0003800000 */
.L_x_9572:
        /* <DEDUP_REMOVED lines=16> */
.L_x_9578:
[----:B------:R-:W-:Y:S05]  /*188d0*/  BSYNC B3 ;  /* 0x0000000000037941 */ /* 0x000fea0003800000 */
.L_x_9577:
        /* <DEDUP_REMOVED lines=44> */
.L_x_9576:
[----:B------:R-:W-:Y:S05]  /*18ba0*/  BSYNC B2 ;  /* 0x0000000000027941 */ /* 0x000fea0003800000 */
.L_x_9575:
        /* <DEDUP_REMOVED lines=21> */
.L_x_9579:
        /* <DEDUP_REMOVED lines=12> */
.L_x_9582:
[----:B------:R-:W-:-:S07]  /*18dc0*/  IMAD.MOV.U32 R10, RZ, RZ, R8 ;  /* 0x000000ffff0a7224 */ /* 0x000fce00078e0008 */
.L_x_9583:
[----:B------:R-:W-:Y:S05]  /*18dd0*/  BSYNC B2 ;  /* 0x0000000000027941 */ /* 0x000fea0003800000 */
.L_x_9581:
        /* <DEDUP_REMOVED lines=16> */
.L_x_9587:
[----:B------:R-:W-:Y:S05]  /*18ee0*/  BSYNC B3 ;  /* 0x0000000000037941 */ /* 0x000fea0003800000 */
.L_x_9586:
        /* <DEDUP_REMOVED lines=44> */
.L_x_9585:
[----:B------:R-:W-:Y:S05]  /*191b0*/  BSYNC B2 ;  /* 0x0000000000027941 */ /* 0x000fea0003800000 */
.L_x_9584:
        /* <DEDUP_REMOVED lines=10> */
.L_x_9580:
        /* <DEDUP_REMOVED lines=12> */
.L_x_9589:
[----:B------:R-:W-:-:S07]  /*19320*/  IMAD.MOV.U32 R108, RZ, RZ, R8 ;  /* 0x000000ffff6c7224 */ /* 0x000fce00078e0008 */
.L_x_9590:
[----:B------:R-:W-:Y:S05]  /*19330*/  BSYNC B2 ;  /* 0x0000000000027941 */ /* 0x000fea0003800000 */
.L_x_9588:
        /* <DEDUP_REMOVED lines=16> */
.L_x_9594:
[----:B------:R-:W-:Y:S05]  /*19440*/  BSYNC B3 ;  /* 0x0000000000037941 */ /* 0x000fea0003800000 */
.L_x_9593:
        /* <DEDUP_REMOVED lines=44> */
.L_x_9592:
[----:B------:R-:W-:Y:S05]  /*19710*/  BSYNC B2 ;  /* 0x0000000000027941 */ /* 0x000fea0003800000 */
.L_x_9591:
        /* <DEDUP_REMOVED lines=16> */
.L_x_9595:
        /* <DEDUP_REMOVED lines=12> */
.L_x_9598:
[----:B------:R-:W-:-:S07]  /*198e0*/  IMAD.MOV.U32 R11, RZ, RZ, R8 ;  /* 0x000000ffff0b7224 */ /* 0x000fce00078e0008 */
.L_x_9599:
[----:B------:R-:W-:Y:S05]  /*198f0*/  BSYNC B2 ;  /* 0x0000000000027941 */ /* 0x000fea0003800000 */
.L_x_9597:
        /* <DEDUP_REMOVED lines=16> */
.L_x_9603:
[----:B------:R-:W-:Y:S05]  /*19a00*/  BSYNC B3 ;  /* 0x0000000000037941 */ /* 0x000fea0003800000 */
.L_x_9602:
        /* <DEDUP_REMOVED lines=44> */
.L_x_9601:
[----:B------:R-:W-:Y:S05]  /*19cd0*/  BSYNC B2 ;  /* 0x0000000000027941 */ /* 0x000fea0003800000 */
.L_x_9600:
[----:B------:R-:W-:Y:S02]  /*19ce0*/  PRMT R108, R20, 0x7632, R108 ;  /* 0x00007632146c7816 */ /* 0x000fe4000000006c */
[----:B------:R-:W-:-:S03]  /*19cf0*/  I2FP.F32.U32 R11, R11 ;  /* 0x0000000b000b7245 */ /* 0x000fc60000201000 */
[----:B------:R-:W-:Y:S02]  /*19d00*/  IMAD.U32 R135, R108, 0x10000, RZ ;  /* 0x000100006c877824 */ /* 0x000fe400078e00ff */
[----:B------:R-:W-:Y:S02]  /*19d10*/  FFMA.FTZ R108, R11, R158, 1.1641532182693481445e-10 ;  /* 0x2f0000000b6c7423 */ /* 0x000fe4000001009e */
[----:B------:R-:W-:-:S03]  /*19d20*/  FMUL.FTZ R135, R135, R132 ;  /* 0x0000008487877220 */ /* 0x000fc60000410000 */
[----:B------:R-:W-:-:S04]  /*19d30*/  FSETP.GTU.FTZ.AND P3, PT, R108, R133, PT ;  /* 0x000000856c00720b */ /* 0x000fc80003f7c000 */
[----:B------:R-:W-:Y:S02]  /*19d40*/  FSEL R108, R135, RZ, !P3 ;  /* 0x000000ff876c7208 */ /* 0x000fe40005800000 */
[----:B------:R-:W-:-:S03]  /*19d50*/  SEL R11, RZ, 0x1, P3 ;  /* 0x00000001ff0b7807 */ /* 0x000fc60001800000 */
[----:B------:R-:W-:Y:S01]  /*19d60*/  FADD.FTZ R129, R108, R129 ;  /* 0x000000816c817221 */ /* 0x000fe20000010000 */
[----:B------:R-:W-:-:S05]  /*19d70*/  @P0 PRMT R108, R24, 0x7632, R108 ;  /* 0x00007632186c0816 */ /* 0x000fca000000006c */
[----:B------:R-:W-:-:S04]  /*19d80*/  @P0 IMAD.U32 R108, R108, 0x10000, RZ ;  /* 0x000100006c6c0824 */ /* 0x000fc800078e00ff */
[----:B------:R-:W-:-:S07]  /*19d90*/  @P0 FADD.FTZ R129, R108, R129 ;  /* 0x000000816c810221 */ /* 0x000fce0000010000 */
.L_x_9596:
        /* <DEDUP_REMOVED lines=12> */
.L_x_9605:
[----:B------:R-:W-:-:S07]  /*19e60*/  IMAD.MOV.U32 R108, RZ, RZ, R8 ;  /* 0x000000ffff6c7224 */ /* 0x000fce00078e0008 */
.L_x_9606:
[----:B------:R-:W-:Y:S05]  /*19e70*/  BSYNC B2 ;  /* 0x0000000000027941 */ /* 0x000fea0003800000 */
.L_x_9604:
        /* <DEDUP_REMOVED lines=16> */
.L_x_9610:
[----:B------:R-:W-:Y:S05]  /*19f80*/  BSYNC B3 ;  /* 0x0000000000037941 */ /* 0x000fea0003800000 */
.L_x_9609:
        /* <DEDUP_REMOVED lines=44> */
.L_x_9608:
[----:B------:R-:W-:Y:S05]  /*1a250*/  BSYNC B2 ;  /* 0x0000000000027941 */ /* 0x000fea0003800000 */
.L_x_9607:
        /* <DEDUP_REMOVED lines=16> */
.L_x_9611:
        /* <DEDUP_REMOVED lines=12> */
.L_x_9614:
[----:B------:R-:W-:-:S07]  /*1a420*/  IMAD.MOV.U32 R12, RZ, RZ, R8 ;  /* 0x000000ffff0c7224 */ /* 0x000fce00078e0008 */
.L_x_9615:
[----:B------:R-:W-:Y:S05]  /*1a430*/  BSYNC B2 ;  /* 0x0000000000027941 */ /* 0x000fea0003800000 */
.L_x_9613:
        /* <DEDUP_REMOVED lines=16> */
.L_x_9619:
[----:B------:R-:W-:Y:S05]  /*1a540*/  BSYNC B3 ;  /* 0x0000000000037941 */ /* 0x000fea0003800000 */
.L_x_9618:
        /* <DEDUP_REMOVED lines=44> */
.L_x_9617:
[----:B------:R-:W-:Y:S05]  /*1a810*/  BSYNC B2 ;  /* 0x0000000000027941 */ /* 0x000fea0003800000 */
.L_x_9616:
        /* <DEDUP_REMOVED lines=10> */
.L_x_9612:
        /* <DEDUP_REMOVED lines=12> */
.L_x_9621:
[----:B------:R-:W-:-:S07]  /*1a980*/  IMAD.MOV.U32 R136, RZ, RZ, R8 ;  /* 0x000000ffff887224 */ /* 0x000fce00078e0008 */
.L_x_9622:
[----:B------:R-:W-:Y:S05]  /*1a990*/  BSYNC B2 ;  /* 0x0000000000027941 */ /* 0x000fea0003800000 */
.L_x_9620:
        /* <DEDUP_REMOVED lines=16> */
.L_x_9626:
[----:B------:R-:W-:Y:S05]  /*1aaa0*/  BSYNC B3 ;  /* 0x0000000000037941 */ /* 0x000fea0003800000 */
.L_x_9625:
        /* <DEDUP_REMOVED lines=44> */
.L_x_9624:
[----:B------:R-:W-:Y:S05]  /*1ad70*/  BSYNC B2 ;  /* 0x0000000000027941 */ /* 0x000fea0003800000 */
.L_x_9623:
        /* <DEDUP_REMOVED lines=16> */
.L_x_9627:
        /* <DEDUP_REMOVED lines=12> */
.L_x_9630:
[----:B------:R-:W-:-:S07]  /*1af40*/  IMAD.MOV.U32 R13, RZ, RZ, R8 ;  /* 0x000000ffff0d7224 */ /* 0x000fce00078e0008 */
.L_x_9631:
[----:B------:R-:W-:Y:S05]  /*1af50*/  BSYNC B2 ;  /* 0x0000000000027941 */ /* 0x000fea0003800000 */
.L_x_9629:
        /* <DEDUP_REMOVED lines=16> */
.L_x_9635:
[----:B------:R-:W-:Y:S05]  /*1b060*/  BSYNC B3 ;  /* 0x0000000000037941 */ /* 0x000fea0003800000 */
.L_x_9634:
        /* <DEDUP_REMOVED lines=44> */
.L_x_9633:
[----:B------:R-:W-:Y:S05]  /*1b330*/  BSYNC B2 ;  /* 0x0000000000027941 */ /* 0x000fea0003800000 */
.L_x_9632:
        /* <DEDUP_REMOVED lines=12> */
.L_x_9628:
        /* <DEDUP_REMOVED lines=12> */
.L_x_9637:
[----:B------:R-:W-:-:S07]  /*1b4c0*/  IMAD.MOV.U32 R145, RZ, RZ, R8 ;  /* 0x000000ffff917224 */ /* 0x000fce00078e0008 */
.L_x_9638:
[----:B------:R-:W-:Y:S05]  /*1b4d0*/  BSYNC B2 ;  /* 0x0000000000027941 */ /* 0x000fea0003800000 */
.L_x_9636:
        /* <DEDUP_REMOVED lines=16> */
.L_x_9642:
[----:B------:R-:W-:Y:S05]  /*1b5e0*/  BSYNC B3 ;  /* 0x0000000000037941 */ /* 0x000fea0003800000 */
.L_x_9641:
        /* <DEDUP_REMOVED lines=44> */
.L_x_9640:
[----:B------:R-:W-:Y:S05]  /*1b8b0*/  BSYNC B2 ;  /* 0x0000000000027941 */ /* 0x000fea0003800000 */
.L_x_9639:
        /* <DEDUP_REMOVED lines=16> */
.L_x_9643:
        /* <DEDUP_REMOVED lines=12> */
.L_x_9646:
[----:B------:R-:W-:-:S07]  /*1ba80*/  IMAD.MOV.U32 R14, RZ, RZ, R8 ;  /* 0x000000ffff0e7224 */ /* 0x000fce00078e0008 */
.L_x_9647:
[----:B------:R-:W-:Y:S05]  /*1ba90*/  BSYNC B2 ;  /* 0x0000000000027941 */ /* 0x000fea0003800000 */
.L_x_9645:
        /* <DEDUP_REMOVED lines=16> */
.L_x_9651:
[----:B------:R-:W-:Y:S05]  /*1bba0*/  BSYNC B3 ;  /* 0x0000000000037941 */ /* 0x000fea0003800000 */
.L_x_9650:
        /* <DEDUP_REMOVED lines=44> */
.L_x_9649:
[----:B------:R-:W-:Y:S05]  /*1be70*/  BSYNC B2 ;  /* 0x0000000000027941 */ /* 0x000fea0003800000 */
.L_x_9648:
        /* <DEDUP_REMOVED lines=10> */
.L_x_9644:
        /* <DEDUP_REMOVED lines=12> */
.L_x_9653:
[----:B------:R-:W-:-:S07]  /*1bfe0*/  IMAD.MOV.U32 R110, RZ, RZ, R8 ;  /* 0x000000ffff6e7224 */ /* 0x000fce00078e0008 */
.L_x_9654:
[----:B------:R-:W-:Y:S05]  /*1bff0*/  BSYNC B2 ;  /* 0x0000000000027941 */ /* 0x000fea0003800000 */
.L_x_9652:
        /* <DEDUP_REMOVED lines=16> */
.L_x_9658:
[----:B------:R-:W-:Y:S05]  /*1c100*/  BSYNC B3 ;  /* 0x0000000000037941 */ /* 0x000fea0003800000 */
.L_x_9657:
        /* <DEDUP_REMOVED lines=44> */
.L_x_9656:
[----:B------:R-:W-:Y:S05]  /*1c3d0*/  BSYNC B2 ;  /* 0x0000000000027941 */ /* 0x000fea0003800000 */
.L_x_9655:
        /* <DEDUP_REMOVED lines=14> */
.L_x_9659:
        /* <DEDUP_REMOVED lines=12> */
.L_x_9662:
[----:B------:R-:W-:-:S07]  /*1c580*/  IMAD.MOV.U32 R15, RZ, RZ, R8 ;  /* 0x000000ffff0f7224 */ /* 0x000fce00078e0008 */
.L_x_9663:
[----:B------:R-:W-:Y:S05]  /*1c590*/  BSYNC B2 ;  /* 0x0000000000027941 */ /* 0x000fea0003800000 */
.L_x_9661:
        /* <DEDUP_REMOVED lines=16> */
.L_x_9667:
[----:B------:R-:W-:Y:S05]  /*1c6a0*/  BSYNC B3 ;  /* 0x0000000000037941 */ /* 0x000fea0003800000 */
.L_x_9666:
        /* <DEDUP_REMOVED lines=44> */
.L_x_9665:
[----:B------:R-:W-:Y:S05]  /*1c970*/  BSYNC B2 ;  /* 0x0000000000027941 */ /* 0x000fea0003800000 */
.L_x_9664:
        /* <DEDUP_REMOVED lines=12> */
.L_x_9660:
        /* <DEDUP_REMOVED lines=12> */
.L_x_9669:
[----:B------:R-:W-:-:S07]  /*1cb00*/  IMAD.MOV.U32 R110, RZ, RZ, R8 ;  /* 0x000000ffff6e7224 */ /* 0x000fce00078e0008 */
.L_x_9670:
[----:B------:R-:W-:Y:S05]  /*1cb10*/  BSYNC B2 ;  /* 0x0000000000027941 */ /* 0x000fea0003800000 */
.L_x_9668:
        /* <DEDUP_REMOVED lines=16> */
.L_x_9674:
[----:B------:R-:W-:Y:S05]  /*1cc20*/  BSYNC B3 ;  /* 0x0000000000037941 */ /* 0x000fea0003800000 */
.L_x_9673:
        /* <DEDUP_REMOVED lines=44> */
.L_x_9672:
[----:B------:R-:W-:Y:S05]  /*1cef0*/  BSYNC B2 ;  /* 0x0000000000027941 */ /* 0x000fea0003800000 */
.L_x_9671:
        /* <DEDUP_REMOVED lines=14> */
.L_x_9675:
        /* <DEDUP_REMOVED lines=12> */
.L_x_9678:
[----:B------:R-:W-:-:S07]  /*1d0a0*/  IMAD.MOV.U32 R16, RZ, RZ, R8 ;  /* 0x000000ffff107224 */ /* 0x000fce00078e0008 */
.L_x_9679:
[----:B------:R-:W-:Y:S05]  /*1d0b0*/  BSYNC B2 ;  /* 0x0000000000027941 */ /* 0x000fea0003800000 */
.L_x_9677:
        /* <DEDUP_REMOVED lines=16> */
.L_x_9683:
[----:B------:R-:W-:Y:S05]  /*1d1c0*/  BSYNC B3 ;  /* 0x0000000000037941 */ /* 0x000fea0003800000 */
.L_x_9682:
        /* <DEDUP_REMOVED lines=44> */
.L_x_9681:
[----:B------:R-:W-:Y:S05]  /*1d490*/  BSYNC B2 ;  /* 0x0000000000027941 */ /* 0x000fea0003800000 */
.L_x_9680:
        /* <DEDUP_REMOVED lines=10> */
.L_x_9676:
        /* <DEDUP_REMOVED lines=12> */
.L_x_9685:
[----:B------:R-:W-:-:S07]  /*1d600*/  IMAD.MOV.U32 R156, RZ, RZ, R8 ;  /* 0x000000ffff9c7224 */ /* 0x000fce00078e0008 */
.L_x_9686:
[----:B------:R-:W-:Y:S05]  /*1d610*/  BSYNC B2 ;  /* 0x0000000000027941 */ /* 0x000fea0003800000 */
.L_x_9684:
        /* <DEDUP_REMOVED lines=16> */
.L_x_9690:
[----:B------:R-:W-:Y:S05]  /*1d720*/  BSYNC B3 ;  /* 0x0000000000037941 */ /* 0x000fea0003800000 */
.L_x_9689:
        /* <DEDUP_REMOVED lines=44> */
.L_x_9688:
[----:B------:R-:W-:Y:S05]  /*1d9f0*/  BSYNC B2 ;  /* 0x0000000000027941 */ /* 0x000fea0003800000 */
.L_x_9687:
        /* <DEDUP_REMOVED lines=14> */
.L_x_9691:
        /* <DEDUP_REMOVED lines=12> */
.L_x_9694:
[----:B------:R-:W-:-:S07]  /*1dba0*/  IMAD.MOV.U32 R17, RZ, RZ, R8 ;  /* 0x000000ffff117224 */ /* 0x000fce00078e0008 */
.L_x_9695:
[----:B------:R-:W-:Y:S05]  /*1dbb0*/  BSYNC B2 ;  /* 0x0000000000027941 */ /* 0x000fea0003800000 */
.L_x_9693:
        /* <DEDUP_REMOVED lines=16> */
.L_x_9699:
[----:B------:R-:W-:Y:S05]  /*1dcc0*/  BSYNC B3 ;  /* 0x0000000000037941 */ /* 0x000fea0003800000 */
.L_x_9698:
        /* <DEDUP_REMOVED lines=44> */
.L_x_9697:
[----:B------:R-:W-:Y:S05]  /*1df90*/  BSYNC B2 ;  /* 0x0000000000027941 */ /* 0x000fea0003800000 */
.L_x_9696:
        /* <DEDUP_REMOVED lines=12> */
.L_x_9692:
        /* <DEDUP_REMOVED lines=54> */
.L_x_9571:
[----:B------:R-:W-:Y:S05]  /*1e3c0*/  BSYNC B1 ;  /* 0x0000000000017941 */ /* 0x000fea0003800000 */
.L_x_9570:
        /* <DEDUP_REMOVED lines=151> */
.L_x_9723:
        /* <DEDUP_REMOVED lines=18> */
[--C-:B------:R-:W-:Y:S01]  /*1ee60*/  FADD.FTZ R110, R116, -R132.reuse ;  /* 0x80000084746e7221 */ /* 0x100fe20000010000 */
[----:B------:R-:W1:Y:S01]  /*1ee70*/  LDC.64 R158, c[0x0][0x2b8] ;  /* 0x0000ae00ff9e7b82 */ /* 0x000e620000000a00 */
[--C-:B0-----:R-:W-:Y:S01]  /*1ee80*/  FADD.FTZ R160, R124, -R132.reuse ;  /* 0x800000847ca07221 */ /* 0x101fe20000010000 */
[C---:B------:R-:W-:Y:S01]  /*1ee90*/  FMUL.FTZ R109, R133.reuse, R108 ;  /* 0x0000006c856d7220 */ /* 0x040fe20000410000 */
[----:B------:R-:W-:Y:S01]  /*1eea0*/  FMUL.FTZ R110, R133, R110 ;  /* 0x0000006e856e7220 */ /* 0x000fe20000410000 */
[--C-:B------:R-:W-:Y:S01]  /*1eeb0*/  FADD.FTZ R162, R138, -R132.reuse ;  /* 0x800000848aa27221 */ /* 0x100fe20000010000 */
[----:B------:R-:W-:Y:S01]  /*1eec0*/  FADD.FTZ R164, R148, -R132 ;  /* 0x8000008494a47221 */ /* 0x000fe20000010000 */
[----:B-----5:R-:W-:Y:S01]  /*1eed0*/  FFMA.FTZ R108, R96, R109, R104 ;  /* 0x0000006d606c7223 */ /* 0x020fe20000010068 */
[----:B------:R-:W-:Y:S01]  /*1eee0*/  FFMA.FTZ R109, R97, R110, R105 ;  /* 0x0000006e616d7223 */ /* 0x000fe20000010069 */
[----:B------:R-:W-:Y:S01]  /*1eef0*/  FADD.FTZ R110, R123, -R132 ;  /* 0x800000847b6e7221 */ /* 0x000fe20000010000 */
[C---:B------:R-:W-:Y:S01]  /*1ef00*/  FMUL.FTZ R160, R133.reuse, R160 ;  /* 0x000000a085a07220 */ /* 0x040fe20000410000 */
[----:B------:R-:W-:-:S02]  /*1ef10*/  FMUL.FTZ R162, R133, R162 ;  /* 0x000000a285a27220 */ /* 0x000fc40000410000 */
[----:B------:R-:W-:Y:S01]  /*1ef20*/  FMUL.FTZ R111, R133, R110 ;  /* 0x0000006e856f7220 */ /* 0x000fe20000410000 */
[----:B------:R-:W-:Y:S01]  /*1ef30*/  FADD.FTZ R110, R137, -R132 ;  /* 0x80000084896e7221 */ /* 0x000fe20000010000 */
[----:B------:R-:W-:Y:S01]  /*1ef40*/  F2FP.BF16.F32.PACK_AB R108, R109, R108 ;  /* 0x0000006c6d6c723e */ /* 0x000fe200000010ff */
[----:B------:R-:W-:Y:S01]  /*1ef50*/  FFMA.FTZ R160, R99, R160, R107 ;  /* 0x000000a063a07223 */ /* 0x000fe2000001006b */
[----:B------:R-:W-:Y:S01]  /*1ef60*/  FFMA.FTZ R111, R98, R111, R106 ;  /* 0x0000006f626f7223 */ /* 0x000fe2000001006a */
[----:B------:R-:W-:Y:S01]  /*1ef70*/  FMUL.FTZ R109, R133, R110 ;  /* 0x0000006e856d7220 */ /* 0x000fe20000410000 */
[----:B------:R-:W-:Y:S01]  /*1ef80*/  FADD.FTZ R110, R147, -R132 ;  /* 0x80000084936e7221 */ /* 0x000fe20000010000 */
[----:B------:R-:W-:Y:S02]  /*1ef90*/  FFMA.FTZ R162, R93, R162, R101 ;  /* 0x000000a25da27223 */ /* 0x000fe40000010065 */
[----:B------:R-:W-:Y:S01]  /*1efa0*/  FFMA.FTZ R161, R92, R109, R100 ;  /* 0x0000006d5ca17223 */ /* 0x000fe20000010064 */
[C---:B------:R-:W-:Y:S01]  /*1efb0*/  FMUL.FTZ R157, R133.reuse, R110 ;  /* 0x0000006e859d7220 */ /* 0x040fe20000410000 */
[----:B------:R-:W-:Y:S01]  /*1efc0*/  FMUL.FTZ R110, R133, R164 ;  /* 0x000000a4856e7220 */ /* 0x000fe20000410000 */
[----:B------:R-:W-:Y:S01]  /*1efd0*/  F2FP.BF16.F32.PACK_AB R109, R160, R111 ;  /* 0x0000006fa06d723e */ /* 0x000fe200000010ff */
[----:B-1----:R-:W-:-:S04]  /*1efe0*/  IMAD.WIDE.U32 R158, R9, 0x10, R158 ;  /* 0x00000010099e7825 */ /* 0x002fc800078e009e */
[----:B------:R-:W-:Y:S01]  /*1eff0*/  FFMA.FTZ R157, R94, R157, R102 ;  /* 0x0000009d5e9d7223 */ /* 0x000fe20000010066 */
[----:B------:R-:W-:Y:S01]  /*1f000*/  FFMA.FTZ R164, R95, R110, R103 ;  /* 0x0000006e5fa47223 */ /* 0x000fe20000010067 */
[----:B------:R-:W-:Y:S01]  /*1f010*/  F2FP.BF16.F32.PACK_AB R110, R162, R161 ;  /* 0x000000a1a26e723e */ /* 0x000fe200000010ff */
[----:B------:R-:W-:-:S03]  /*1f020*/  VIADD R9, R9, 0x20 ;  /* 0x0000002009097836 */ /* 0x000fc60000000000 */
[----:B------:R-:W-:-:S05]  /*1f030*/  F2FP.BF16.F32.PACK_AB R111, R164, R157 ;  /* 0x0000009da46f723e */ /* 0x000fca00000010ff */
[----:B------:R2:W-:Y:S02]  /*1f040*/  STG.E.128 desc[UR4][R158.64], R108 ;  /* 0x0000006c9e007986 */ /* 0x0005e4000c101d04 */
.L_x_9702:
[----:B------:R-:W-:Y:S05]  /*1f050*/  BSYNC B1 ;  /* 0x0000000000017941 */ /* 0x000fea0003800000 */
.L_x_9701:
[----:B------:R-:W-:Y:S01]  /*1f060*/  LOP3.LUT P0, RZ, R114, 0x200, RZ, 0xc0, !PT ;  /* 0x0000020072ff7812 */ /* 0x000fe2000780c0ff */
[----:B------:R-:W-:-:S12]  /*1f070*/  BSSY B1, `(.L_x_9703) ;  /* 0x0000022000017945 */ /* 0x000fd80003800000 */
[----:B------:R-:W-:Y:S05]  /*1f080*/  @!P0 BRA `(.L_x_9704) ;  /* 0x0000000000808947 */ /* 0x000fea0003800000 */
[--C-:B-12---:R-:W-:Y:S01]  /*1f090*/  FADD.FTZ R108, R117, -R132.reuse ;  /* 0x80000084756c7221 */ /* 0x106fe20000010000 */
        /* <DEDUP_REMOVED lines=27> */
[----:B------:R-:W-:Y:S02]  /*1f250*/  F2FP.BF16.F32.PACK_AB R110, R162, R161 ;  /* 0x000000a1a26e723e */ /* 0x000fe400000010ff */
[----:B------:R-:W-:Y:S02]  /*1f260*/  IADD3 R9, R9, 0x20, RZ ;  /* 0x0000002009097810 */ /* 0x000fe40007ffe0ff */
[----:B------:R-:W-:-:S05]  /*1f270*/  F2FP.BF16.F32.PACK_AB R111, R164, R157 ;  /* 0x0000009da46f723e */ /* 0x000fca00000010ff */
[----:B------:R3:W-:Y:S02]  /*1f280*/  STG.E.128 desc[UR4][R158.64], R108 ;  /* 0x0000006c9e007986 */ /* 0x0007e4000c101d04 */
.L_x_9704:
[----:B------:R-:W-:Y:S05]  /*1f290*/  BSYNC B1 ;  /* 0x0000000000017941 */ /* 0x000fea0003800000 */
.L_x_9703:
[----:B------:R-:W-:Y:S01]  /*1f2a0*/  LOP3.LUT P0, RZ, R114, 0x100, RZ, 0xc0, !PT ;  /* 0x0000010072ff7812 */ /* 0x000fe2000780c0ff */
[----:B------:R-:W-:-:S12]  /*1f2b0*/  BSSY B1, `(.L_x_9705) ;  /* 0x0000022000017945 */ /* 0x000fd80003800000 */
[----:B------:R-:W-:Y:S05]  /*1f2c0*/  @!P0 BRA `(.L_x_9706) ;  /* 0x0000000000808947 */ /* 0x000fea0003800000 */
[--C-:B-123--:R-:W-:Y:S01]  /*1f2d0*/  FADD.FTZ R108, R119, -R132.reuse ;  /* 0x80000084776c7221 */ /* 0x10efe20000010000 */
        /* <DEDUP_REMOVED lines=31> */
.L_x_9706:
[----:B------:R-:W-:Y:S05]  /*1f4d0*/  BSYNC B1 ;  /* 0x0000000000017941 */ /* 0x000fea0003800000 */
.L_x_9705:
[----:B------:R-:W-:Y:S01]  /*1f4e0*/  LOP3.LUT P0, RZ, R114, 0x80, RZ, 0xc0, !PT ;  /* 0x0000008072ff7812 */ /* 0x000fe2000780c0ff */
[----:B------:R-:W-:-:S12]  /*1f4f0*/  BSSY B1, `(.L_x_9707) ;  /* 0x0000022000017945 */ /* 0x000fd80003800000 */
[----:B------:R-:W-:Y:S05]  /*1f500*/  @!P0 BRA `(.L_x_9708) ;  /* 0x0000000000808947 */ /* 0x000fea0003800000 */
[--C-:B-1234-:R-:W-:Y:S01]  /*1f510*/  FADD.FTZ R108, R121, -R132.reuse ;  /* 0x80000084796c7221 */ /* 0x11efe20000010000 */
        /* <DEDUP_REMOVED lines=31> */
.L_x_9708:
[----:B------:R-:W-:Y:S05]  /*1f710*/  BSYNC B1 ;  /* 0x0000000000017941 */ /* 0x000fea0003800000 */
.L_x_9707:
[----:B------:R-:W-:Y:S01]  /*1f720*/  LOP3.LUT P0, RZ, R114, 0x40, RZ, 0xc0, !PT ;  /* 0x0000004072ff7812 */ /* 0x000fe2000780c0ff */
[----:B------:R-:W-:-:S12]  /*1f730*/  BSSY B1, `(.L_x_9709) ;  /* 0x0000021000017945 */ /* 0x000fd80003800000 */
[----:B------:R-:W-:Y:S05]  /*1f740*/  @!P0 BRA `(.L_x_9710) ;  /* 0x00000000007c8947 */ /* 0x000fea0003800000 */
[--C-:B0-234-:R-:W-:Y:S01]  /*1f750*/  FADD.FTZ R158, R155, -R132.reuse ;  /* 0x800000849b9e7221 */ /* 0x11dfe20000010000 */
[--C-:B-1----:R-:W-:Y:S01]  /*1f760*/  FADD.FTZ R109, R156, -R132.reuse ;  /* 0x800000849c6d7221 */ /* 0x102fe20000010000 */
[--C-:B------:R-:W-:Y:S01]  /*1f770*/  FADD.FTZ R108, R128, -R132.reuse ;  /* 0x80000084806c7221 */ /* 0x100fe20000010000 */
[--C-:B------:R-:W-:Y:S01]  /*1f780*/  FADD.FTZ R164, R129, -R132.reuse ;  /* 0x8000008481a47221 */ /* 0x100fe20000010000 */
[----:B------:R-:W-:Y:S01]  /*1f790*/  FMUL.FTZ R111, R133, R158 ;  /* 0x0000009e856f7220 */ /* 0x000fe20000410000 */
[--C-:B------:R-:W-:Y:S01]  /*1f7a0*/  FADD.FTZ R162, R135, -R132.reuse ;  /* 0x8000008487a27221 */ /* 0x100fe20000010000 */
[----:B------:R-:W0:Y:S01]  /*1f7b0*/  LDC.64 R158, c[0x0][0x2b8] ;  /* 0x0000ae00ff9e7b82 */ /* 0x000e220000000a00 */
        /* <DEDUP_REMOVED lines=20> */
[----:B------:R-:W-:Y:S01]  /*1f900*/  F2FP.BF16.F32.PACK_AB R109, R160, R109 ;  /* 0x0000006da06d723e */ /* 0x000fe200000010ff */
[----:B0-----:R-:W-:Y:S01]  /*1f910*/  IMAD.WIDE.U32 R158, R9, 0x10, R158 ;  /* 0x00000010099e7825 */ /* 0x001fe200078e009e */
[----:B------:R-:W-:-:S05]  /*1f920*/  F2FP.BF16.F32.PACK_AB R108, R133, R132 ;  /* 0x00000084856c723e */ /* 0x000fca00000010ff */
[----:B------:R0:W-:Y:S02]  /*1f930*/  STG.E.128 desc[UR4][R158.64], R108 ;  /* 0x0000006c9e007986 */ /* 0x0001e4000c101d04 */
.L_x_9710:
[----:B------:R-:W-:Y:S05]  /*1f940*/  BSYNC B1 ;  /* 0x0000000000017941 */ /* 0x000fea0003800000 */
.L_x_9709:
[----:B01234-:R-:W0:Y:S02]  /*1f950*/  LDC.64 R108, c[0x0][0x210] ;  /* 0x00008400ff6c7b82 */ /* 0x01fe240000000a00 */
[----:B0-----:R-:W-:-:S04]  /*1f960*/  LEA R112, R108, R112, 0x2 ;  /* 0x000000706c707211 */ /* 0x001fc800078e10ff */
[----:B------:R-:W-:-:S13]  /*1f970*/  ISETP.GE.AND P0, PT, R112, R109, PT ;  /* 0x0000006d7000720c */ /* 0x000fda0003f06270 */
[----:B------:R-:W-:Y:S05]  /*1f980*/  @!P0 BRA `(.L_x_9711) ;  /* 0xfffffe1400008947 */ /* 0x000fea000383ffff */
[----:B------:R-:W-:Y:S05]  /*1f990*/  BSYNC B0 ;  /* 0x0000000000007941 */ /* 0x000fea0003800000 */
.L_x_9045:
[----:B------:R-:W-:Y:S05]  /*1f9a0*/  EXIT ;  /* 0x000000000000794d */ /* 0x000fea0003800000 */
.L_x_9700:
[----:B------:R-:W-:Y:S01]  /*1f9b0*/  HFMA2.MMA R111, -RZ, RZ, 0, 1.847743988037109375e-06 ;  /* 0x0000001fff6f7435 */ /* 0x000fe200000001ff */
[----:B------:R-:W-:Y:S01]  /*1f9c0*/  BSSY B1, `(.L_x_9712) ;  /* 0x0000007000017945 */ /* 0x000fe20003800000 */
[----:B------:R-:W-:Y:S02]  /*1f9d0*/  IMAD.MOV.U32 R163, RZ, RZ, R108 ;  /* 0x000000ffffa37224 */ /* 0x000fe400078e006c */
[----:B------:R-:W-:Y:S02]  /*1f9e0*/  IMAD.MOV.U32 R110, RZ, RZ, 0x1 ;  /* 0x00000001ff6e7424 */ /* 0x000fe400078e00ff */
[----:B------:R-:W-:-:S07]  /*1f9f0*/  IMAD.MOV.U32 R132, RZ, RZ, -0x1 ;  /* 0xffffffffff847424 */ /* 0x000fce00078e00ff */
[----:B-----5:R-:W-:Y:S05]  /*1fa00*/  WARPSYNC.COLLECTIVE R132, `(.L_x_9713) ;  /* 0x0000000084087348 */ /* 0x020fea0003c00000 */
[----:B------:R0:W1:Y:S02]  /*1fa10*/  SHFL.BFLY P5, R161, R163, R110, R111 ;  /* 0x0c00006ea3a17389 */ /* 0x00006400000a006f */
[----:B01---5:R-:W-:Y:S01]  /*1fa20*/  ENDCOLLECTIVE ;  /* 0x000000000000791b */ /* 0x023fe20003800000 */
.L_x_9713:
[----:B------:R-:W-:Y:S05]  /*1fa30*/  BSYNC B1 ;  /* 0x0000000000017941 */ /* 0x000fea0003800000 */
.L_x_9712:
        /* <DEDUP_REMOVED lines=9> */
.L_x_9714:
[----:B------:R-:W-:Y:S01]  /*1fad0*/  HFMA2.MMA R110, -RZ, RZ, 0, 2.384185791015625e-07 ;  /* 0x00000004ff6e7435 */ /* 0x000fe200000001ff */
[----:B------:R-:W-:-:S04]  /*1fae0*/  IMAD.MOV.U32 R158, RZ, RZ, R161 ;  /* 0x000000ffff9e7224 */ /* 0x000fc800078e00a1 */
[----:B------:R-:W-:-:S04]  /*1faf0*/  FADD.FTZ R158, R133, R158 ;  /* 0x0000009e859e7221 */ /* 0x000fc80000010000 */
[----:B------:R-:W-:-:S07]  /*1fb00*/  IMAD.MOV.U32 R163, RZ, RZ, R158 ;  /* 0x000000ffffa37224 */ /* 0x000fce00078e009e */
[----:B------:R-:W-:Y:S05]  /*1fb10*/  WARPSYNC.COLLECTIVE R132, `(.L_x_9715) ;  /* 0x0000000084087348 */ /* 0x000fea0003c00000 */
[----:B------:R0:W1:Y:S02]  /*1fb20*/  SHFL.BFLY P5, R161, R163, R110, R111 ;  /* 0x0c00006ea3a17389 */ /* 0x00006400000a006f */
[----:B01----:R-:W-:Y:S01]  /*1fb30*/  ENDCOLLECTIVE ;  /* 0x000000000000791b */ /* 0x003fe20003800000 */
.L_x_9715:
        /* <DEDUP_REMOVED lines=8> */
.L_x_9716:
[----:B------:R-:W-:Y:S01]  /*1fbc0*/  HFMA2.MMA R110, -RZ, RZ, 0, 9.5367431640625e-07 ;  /* 0x00000010ff6e7435 */ /* 0x000fe200000001ff */
[----:B------:R-:W-:-:S04]  /*1fbd0*/  IMAD.MOV.U32 R160, RZ, RZ, R161 ;  /* 0x000000ffffa07224 */ /* 0x000fc800078e00a1 */
[----:B------:R-:W-:-:S04]  /*1fbe0*/  FADD.FTZ R160, R159, R160 ;  /* 0x000000a09fa07221 */ /* 0x000fc80000010000 */
[----:B------:R-:W-:-:S07]  /*1fbf0*/  IMAD.MOV.U32 R163, RZ, RZ, R160 ;  /* 0x000000ffffa37224 */ /* 0x000fce00078e00a0 */
[----:B------:R-:W-:Y:S05]  /*1fc00*/  WARPSYNC.COLLECTIVE R132, `(.L_x_9717) ;  /* 0x0000000084087348 */ /* 0x000fea0003c00000 */
[----:B------:R0:W1:Y:S02]  /*1fc10*/  SHFL.BFLY P5, R161, R163, R110, R111 ;  /* 0x0c00006ea3a17389 */ /* 0x00006400000a006f */
[----:B01----:R-:W-:Y:S01]  /*1fc20*/  ENDCOLLECTIVE ;  /* 0x000000000000791b */ /* 0x003fe20003800000 */
.L_x_9717:
        /* <DEDUP_REMOVED lines=90> */
.L_x_9718:
[----:B------:R-:W-:Y:S02]  /*201d0*/  IMAD.MOV.U32 R110, RZ, RZ, 0x2 ;  /* 0x00000002ff6e7424 */ /* 0x000fe400078e00ff */
[----:B------:R-:W-:-:S04]  /*201e0*/  IMAD.MOV.U32 R133, RZ, RZ, R161 ;  /* 0x000000ffff857224 */ /* 0x000fc800078e00a1 */
[----:B------:R-:W-:-:S05]  /*201f0*/  FADD.FTZ R133, R108, R133 ;  /* 0x000000856c857221 */ /* 0x000fca0000010000 */
[----:B------:R-:W-:-:S07]  /*20200*/  MOV R163, R133 ;  /* 0x0000008500a37202 */ /* 0x000fce0000000f00 */
[----:B------:R-:W-:Y:S05]  /*20210*/  WARPSYNC.COLLECTIVE R132, `(.L_x_9719) ;  /* 0x0000000084087348 */ /* 0x000fea0003c00000 */
[----:B------:R0:W1:Y:S02]  /*20220*/  SHFL.BFLY P5, R161, R163, R110, R111 ;  /* 0x0c00006ea3a17389 */ /* 0x00006400000a006f */
[----:B01----:R-:W-:Y:S01]  /*20230*/  ENDCOLLECTIVE ;  /* 0x000000000000791b */ /* 0x003fe20003800000 */
.L_x_9719:
[----:B------:R-:W-:Y:S02]  /*20240*/  IMAD.MOV.U32 R110, RZ, RZ, 0x4 ;  /* 0x00000004ff6e7424 */ /* 0x000fe400078e00ff */
[----:B------:R-:W-:-:S04]  /*20250*/  IMAD.MOV.U32 R158, RZ, RZ, R161 ;  /* 0x000000ffff9e7224 */ /* 0x000fc800078e00a1 */
[----:B------:R-:W-:-:S05]  /*20260*/  FADD.FTZ R158, R133, R158 ;  /* 0x0000009e859e7221 */ /* 0x000fca0000010000 */
[----:B------:R-:W-:-:S07]  /*20270*/  MOV R163, R158 ;  /* 0x0000009e00a37202 */ /* 0x000fce0000000f00 */
[----:B------:R-:W-:Y:S05]  /*20280*/  WARPSYNC.COLLECTIVE R132, `(.L_x_9720) ;  /* 0x0000000084087348 */ /* 0x000fea0003c00000 */
[----:B------:R0:W1:Y:S02]  /*20290*/  SHFL.BFLY P5, R161, R163, R110, R111 ;  /* 0x0c00006ea3a17389 */ /* 0x00006400000a006f */
[----:B01----:R-:W-:Y:S01]  /*202a0*/  ENDCOLLECTIVE ;  /* 0x000000000000791b */ /* 0x003fe20003800000 */
.L_x_9720:
[----:B------:R-:W-:Y:S02]  /*202b0*/  IMAD.MOV.U32 R110, RZ, RZ, 0x8 ;  /* 0x00000008ff6e7424 */ /* 0x000fe400078e00ff */
[----:B------:R-:W-:-:S04]  /*202c0*/  IMAD.MOV.U32 R159, RZ, RZ, R161 ;  /* 0x000000ffff9f7224 */ /* 0x000fc800078e00a1 */
[----:B------:R-:W-:-:S05]  /*202d0*/  FADD.FTZ R159, R158, R159 ;  /* 0x0000009f9e9f7221 */ /* 0x000fca0000010000 */
[----:B------:R-:W-:-:S07]  /*202e0*/  MOV R163, R159 ;  /* 0x0000009f00a37202 */ /* 0x000fce0000000f00 */
[----:B------:R-:W-:Y:S05]  /*202f0*/  WARPSYNC.COLLECTIVE R132, `(.L_x_9721) ;  /* 0x0000000084087348 */ /* 0x000fea0003c00000 */
[----:B------:R0:W1:Y:S02]  /*20300*/  SHFL.BFLY P5, R161, R163, R110, R111 ;  /* 0x0c00006ea3a17389 */ /* 0x00006400000a006f */
[----:B01----:R-:W-:Y:S01]  /*20310*/  ENDCOLLECTIVE ;  /* 0x000000000000791b */ /* 0x003fe20003800000 */
.L_x_9721:
[----:B------:R-:W-:Y:S02]  /*20320*/  IMAD.MOV.U32 R110, RZ, RZ, 0x10 ;  /* 0x00000010ff6e7424 */ /* 0x000fe400078e00ff */
[----:B------:R-:W-:-:S04]  /*20330*/  IMAD.MOV.U32 R160, RZ, RZ, R161 ;  /* 0x000000ffffa07224 */ /* 0x000fc800078e00a1 */
[----:B------:R-:W-:-:S05]  /*20340*/  FADD.FTZ R160, R159, R160 ;  /* 0x000000a09fa07221 */ /* 0x000fca0000010000 */
[----:B------:R-:W-:-:S07]  /*20350*/  MOV R163, R160 ;  /* 0x000000a000a37202 */ /* 0x000fce0000000f00 */
[----:B------:R-:W-:Y:S05]  /*20360*/  WARPSYNC.COLLECTIVE R132, `(.L_x_9722) ;  /* 0x0000000084087348 */ /* 0x000fea0003c00000 */
[----:B------:R0:W1:Y:S02]  /*20370*/  SHFL.BFLY P5, R161, R163, R110, R111 ;  /* 0x0c00006ea3a17389 */ /* 0x00006400000a006f */
[----:B01----:R-:W-:Y:S01]  /*20380*/  ENDCOLLECTIVE ;  /* 0x000000000000791b */ /* 0x003fe20003800000 */
.L_x_9722:
[----:B------:R-:W-:Y:S05]  /*20390*/  BRA `(.L_x_9723) ;  /* 0xffffffe800687947 */ /* 0x000fea000383ffff */
.L_x_9724:
        /* <DEDUP_REMOVED lines=14> */
.L_x_33650:


//--------------------- .text._ZN10layer_norm31ln_parallel_residual_fwd_kernelINS_13Kernel_traitsIf13__nv_bfloat16S2_S2_fjLj1280ELj1ELj4ELj1ELj16ENS_18Kernel_traits_baseILj1280EfS2_S2_S2_fjLj128EEEEELb1ELb1ELb1EEEvNS_9FwdParamsE --------------------------
	.section	.text._ZN10layer_norm31ln_parallel_residual_fwd_kernelINS_13Kernel_traitsIf13__nv_bfloat16S2_S2_fjLj1280ELj1ELj4ELj1ELj16ENS_18Kernel_traits_baseILj1280EfS2_S2_S2_fjLj128EEEEELb1ELb1ELb1EEEvNS_9FwdParamsE,"ax",@progbits
	.align	128
        .global         _ZN10layer_norm31ln_parallel_residual_fwd_kernelINS_13Kernel_traitsIf13__nv_bfloat16S2_S2_fjLj1280ELj1ELj4ELj1ELj16ENS_18Kernel_traits_baseILj1280EfS2_S2_S2_fjLj128EEEEELb1ELb1ELb1EEEvNS_9FwdParamsE
        .type           _ZN10layer_norm31ln_parallel_residual_fwd_kernelINS_13Kernel_traitsIf13__nv_bfloat16S2_S2_fjLj1280ELj1ELj4ELj1ELj16ENS_18Kernel_traits_baseILj1280EfS2_S2_S2_fjLj128EEEEELb1ELb1ELb1EEEvNS_9FwdParamsE,@function
        .size           _ZN10layer_norm31ln_parallel_residual_fwd_kernelINS_13Kernel_traitsIf13__nv_bfloat16S2_S2_fjLj1280ELj1ELj4ELj1ELj16ENS_18Kernel_traits_baseILj1280EfS2_S2_S2_fjLj128EEEEELb1ELb1ELb1EEEvNS_9FwdParamsE,(.L_x_33651 - _ZN10layer_norm31ln_parallel_residual_fwd_kernelINS_13Kernel_traitsIf13__nv_bfloat16S2_S2_fjLj1280ELj1ELj4ELj1ELj16ENS_18Kernel_traits_baseILj1280EfS2_S2_S2_fjLj128EEEEELb1ELb1ELb1EEEvNS_9FwdParamsE)
        .other          _ZN10layer_norm31ln_parallel_residual_fwd_kernelINS_13Kernel_traitsIf13__nv_bfloat16S2_S2_fjLj1280ELj1ELj4ELj1ELj16ENS_18Kernel_traits_baseILj1280EfS2_S2_S2_fjLj128EEEEELb1ELb1ELb1EEEvNS_9FwdParamsE,@"STO_CUDA_ENTRY STV_DEFAULT"
_ZN10layer_norm31ln_parallel_residual_fwd_kernelINS_13Kernel_traitsIf13__nv_bfloat16S2_S2_fjLj1280ELj1ELj4ELj1ELj16ENS_18Kernel_traits_baseILj1280EfS2_S2_S2_fjLj128EEEEELb1ELb1ELb1EEEvNS_9FwdParamsE:
.text._ZN10layer_norm31ln_parallel_residual_fwd_kernelINS_13Kernel_traitsIf13__nv_bfloat16S2_S2_fjLj1280ELj1ELj4ELj1ELj16ENS_18Kernel_traits_baseILj1280EfS2_S2_S2_fjLj128EEEEELb1ELb1ELb1EEEvNS_9FwdParamsE:
        /* <DEDUP_REMOVED lines=15> */
[----:B0-----:R-:W-:Y:S01]  /*00f0*/  @P0 MOV R6, R110 ;  /* 0x0000006e00060202 */ /* 0x001fe20000000f00 */
[----:B-1----:R-:W-:-:S05]  /*0100*/  @P0 IMAD.MOV.U32 R7, RZ, RZ, R111 ;  /* 0x000000ffff070224 */ /* 0x002fca00078e006f */
[----:B------:R-:W3:Y:S01]  /*0110*/  @P0 LDG.E.64 R4, desc[UR4][R6.64] ;  /* 0x0000000406040981 */ /* 0x000ee2000c1e1b00 */
[----:B------:R-:W-:Y:S02]  /*0120*/  CS2R R112, SRZ ;  /* 0x0000000000707805 */ /* 0x000fe4000001ff00 */
[----:B------:R-:W-:Y:S02]  /*0130*/  CS2R R114, SRZ ;  /* 0x0000000000727805 */ /* 0x000fe4000001ff00 */
[----:B------:R-:W-:Y:S02]  /*0140*/  CS2R R68, SRZ ;  /* 0x0000000000447805 */ /* 0x000fe4000001ff00 */
[----:B------:R-:W-:Y:S02]  /*0150*/  CS2R R70, SRZ ;  /* 0x0000000000467805 */ /* 0x000fe4000001ff00 */
[----:B------:R-:W-:Y:S02]  /*0160*/  CS2R R116, SRZ ;  /* 0x0000000000747805 */ /* 0x000fe4000001ff00 */
[----:B------:R-:W-:-:S02]  /*0170*/  CS2R R118, SRZ ;  /* 0x0000000000767805 */ /* 0x000fc4000001ff00 */
[----:B------:R-:W-:Y:S01]  /*0180*/  CS2R R64, SRZ ;  /* 0x0000000000407805 */ /* 0x000fe2000001ff00 */
[----:B--2---:R-:W-:Y:S01]  /*0190*/  IMAD R12, R0, UR8, R13 ;  /* 0x00000008000c7c24 */ /* 0x004fe2000f8e020d */
[----:B------:R-:W-:Y:S01]  /*01a0*/  ULDC.64 UR8, c[0x0][0x2c8] ;  /* 0x0000b20000087ab9 */ /* 0x000fe20000000a00 */
        /* <DEDUP_REMOVED lines=13> */
[----:B----4-:R-:W-:Y:S02]  /*0280*/  @P0 R2UR UR6, R2 ;  /* 0x00000000020602ca */ /* 0x010fe400000e0000 */
[----:B------:R-:W-:-:S11]  /*0290*/  @P0 R2UR UR7, R3 ;  /* 0x00000000030702ca */ /* 0x000fd600000e0000 */
[----:B------:R-:W-:Y:S02]  /*02a0*/  UIADD3 UR14, UR6, -0x61c88647, URZ ;  /* 0x9e3779b9060e7890 */ /* 0x000fe4000fffe03f */
[----:B------:R-:W-:Y:S02]  /*02b0*/  UIADD3 UR15, UR7, -0x4498517b, URZ ;  /* 0xbb67ae85070f7890 */ /* 0x000fe4000fffe03f */
[----:B------:R-:W-:Y:S02]  /*02c0*/  UIADD3 UR16, UR6, 0x3c6ef372, URZ ;  /* 0x3c6ef37206107890 */ /* 0x000fe4000fffe03f */
[----:B------:R-:W-:Y:S01]  /*02d0*/  UIADD3 UR17, UR7, 0x76cf5d0a, URZ ;  /* 0x76cf5d0a07117890 */ /* 0x000fe2000fffe03f */
[----:B---3--:R-:W-:Y:S01]  /*02e0*/  @P0 IADD3 R110, P1, R4, R9, RZ ;  /* 0x00000009046e0210 */ /* 0x008fe20007f3e0ff */
[----:B------:R-:W-:Y:S02]  /*02f0*/  UIADD3 UR19, UR7, 0x32370b8f, URZ ;  /* 0x32370b8f07137890 */ /* 0x000fe4000fffe03f */
[----:B------:R-:W-:-:S02]  /*0300*/  UIADD3 UR18, UR6, -0x255992d5, URZ ;  /* 0xdaa66d2b06127890 */ /* 0x000fc4000fffe03f */
[----:B------:R-:W-:Y:S01]  /*0310*/  @P0 IMAD.X R111, RZ, RZ, R5, P1 ;  /* 0x000000ffff6f0224 */ /* 0x000fe200008e0605 */
[----:B------:R-:W-:Y:S01]  /*0320*/  UIADD3 UR20, UR6, 0x78dde6e4, URZ ;  /* 0x78dde6e406147890 */ /* 0x000fe2000fffe03f */
[----:B------:R-:W-:Y:S01]  /*0330*/  IMAD.WIDE.U32 R4, R12, -0x326172a9, RZ ;  /* 0xcd9e8d570c047825 */ /* 0x000fe200078e00ff */
[----:B------:R-:W-:Y:S01]  /*0340*/  UIADD3 UR21, UR7, -0x126145ec, URZ ;  /* 0xed9eba1407157890 */ /* 0x000fe2000fffe03f */
[----:B------:R-:W-:Y:S01]  /*0350*/  ISETP.NE.U32.AND P0, PT, RZ, UR8, PT ;  /* 0x00000008ff007c0c */ /* 0x000fe2000bf05070 */
[----:B------:R-:W-:Y:S01]  /*0360*/  UIADD3 UR23, UR7, -0x56f99767, URZ ;  /* 0xa906689907177890 */ /* 0x000fe2000fffe03f */
[--C-:B------:R-:W-:Y:S01]  /*0370*/  SHF.R.U32.HI R15, RZ, 0x2, R111.reuse ;  /* 0x00000002ff0f7819 */ /* 0x100fe2000001166f */
[----:B------:R-:W-:Y:S01]  /*0380*/  UIADD3 UR22, UR6, 0x1715609d, URZ ;  /* 0x1715609d06167890 */ /* 0x000fe2000fffe03f */
[----:B------:R-:W-:Y:S01]  /*0390*/  SHF.R.U64 R14, R110, 0x2, R111 ;  /* 0x000000026e0e7819 */ /* 0x000fe2000000126f */
[----:B------:R-:W-:Y:S02]  /*03a0*/  UIADD3 UR24, UR6, -0x4ab325aa, URZ ;  /* 0xb54cda5606187890 */ /* 0x000fe4000fffe03f */
[----:B------:R-:W-:Y:S01]  /*03b0*/  LOP3.LUT R6, R5, UR6, R15, 0x96, !PT ;  /* 0x0000000605067c12 */ /* 0x000fe2000f8e960f */
[----:B------:R-:W-:Y:S01]  /*03c0*/  UIADD3 UR27, UR7, 0x1fd5c5a3, URZ ;  /* 0x1fd5c5a3071b7890 */ /* 0x000fe2000fffe03f */
[----:B------:R-:W-:Y:S01]  /*03d0*/  ISETP.NE.AND.EX P0, PT, RZ, UR9, PT, P0 ;  /* 0x00000009ff007c0c */ /* 0x000fe2000bf05300 */
[----:B------:R-:W-:Y:S01]  /*03e0*/  IMAD.WIDE.U32 R2, R14, -0x2daee0ad, RZ ;  /* 0xd2511f530e027825 */ /* 0x000fe200078e00ff */
[----:B------:R-:W-:-:S02]  /*03f0*/  UIADD3 UR25, UR7, 0x646e171e, URZ ;  /* 0x646e171e07197890 */ /* 0x000fc4000fffe03f */
[----:B------:R-:W-:Y:S01]  /*0400*/  UIADD3 UR28, UR6, -0xe443238, URZ ;  /* 0xf1bbcdc8061c7890 */ /* 0x000fe2000fffe03f */
[----:B------:R-:W-:Y:S01]  /*0410*/  IMAD.WIDE.U32 R6, R6, -0x2daee0ad, RZ ;  /* 0xd2511f5306067825 */ /* 0x000fe200078e00ff */
[----:B------:R-:W-:Y:S01]  /*0420*/  LOP3.LUT R3, R3, UR7, RZ, 0x3c, !PT ;  /* 0x0000000703037c12 */ /* 0x000fe2000f8e3cff */
[----:B------:R-:W-:Y:S02]  /*0430*/  UIADD3 UR26, UR6, 0x5384540f, URZ ;  /* 0x5384540f061a7890 */ /* 0x000fe4000fffe03f */
[----:B------:R-:W-:Y:S01]  /*0440*/  UIADD3 UR29, UR7, -0x24c28bd8, URZ ;  /* 0xdb3d7428071d7890 */ /* 0x000fe2000fffe03f */
        /* <DEDUP_REMOVED lines=25> */
[----:B------:R-:W-:Y:S01]  /*05e0*/  IMAD.WIDE.U32 R6, R6, -0x326172a9, RZ ;  /* 0xcd9e8d5706067825 */ /* 0x000fe200078e00ff */
[----:B------:R-:W-:-:S03]  /*05f0*/  SHF.R.U32.HI R2, RZ, 0x5, R13 ;  /* 0x00000005ff027819 */ /* 0x000fc6000001160d */
[----:B------:R-:W-:Y:S01]  /*0600*/  IMAD.HI.U32 R3, R9, -0x326172a9, RZ ;  /* 0xcd9e8d5709037827 */ /* 0x000fe200078e00ff */
[----:B------:R-:W-:Y:S02]  /*0610*/  LEA R2, R0, R2, 0x2 ;  /* 0x0000000200027211 */ /* 0x000fe400078e10ff */
[----:B------:R-:W-:Y:S01]  /*0620*/  LOP3.LUT R8, R7, UR26, R4, 0x96, !PT ;  /* 0x0000001a07087c12 */ /* 0x000fe2000f8e9604 */
[----:B------:R-:W-:Y:S01]  /*0630*/  IMAD.SHL.U32 R0, R13, 0x20, RZ ;  /* 0x000000200d007824 */ /* 0x000fe200078e00ff */
[----:B------:R-:W-:-:S03]  /*0640*/  LOP3.LUT R11, R3, UR28, R6, 0x96, !PT ;  /* 0x0000001c030b7c12 */ /* 0x000fc6000f8e9606 */
[----:B------:R-:W-:Y:S01]  /*0650*/  IMAD.HI.U32 R3, R8, -0x2daee0ad, RZ ;  /* 0xd2511f5308037827 */ /* 0x000fe200078e00ff */
[----:B------:R-:W-:-:S04]  /*0660*/  LOP3.LUT R0, R0, 0x3e0, RZ, 0xc0, !PT ;  /* 0x000003e000007812 */ /* 0x000fc800078ec0ff */
[C---:B------:R-:W-:Y:S01]  /*0670*/  IADD3 R6, P2, R0.reuse, UR8, RZ ;  /* 0x0000000800067c10 */ /* 0x040fe2000ff5e0ff */
[----:B------:R-:W-:Y:S01]  /*0680*/  ULDC UR8, c[0x0][0x214] ;  /* 0x0000850000087ab9 */ /* 0x000fe20000000800 */
[----:B------:R-:W-:Y:S02]  /*0690*/  IADD3 R4, P1, R0, UR10, RZ ;  /* 0x0000000a00047c10 */ /* 0x000fe4000ff3e0ff */
[----:B------:R-:W-:Y:S01]  /*06a0*/  LOP3.LUT R10, R3, UR29, R10, 0x96, !PT ;  /* 0x0000001d030a7c12 */ /* 0x000fe2000f8e960a */
[----:B------:R-:W-:Y:S01]  /*06b0*/  IMAD.X R7, RZ, RZ, UR9, P2 ;  /* 0x00000009ff077e24 */ /* 0x000fe200090e06ff */
[----:B------:R-:W-:Y:S02]  /*06c0*/  IADD3.X R5, RZ, UR11, RZ, P1, !PT ;  /* 0x0000000bff057c10 */ /* 0x000fe40008ffe4ff */
[----:B------:R-:W-:Y:S02]  /*06d0*/  ISETP.GE.AND P1, PT, R2, UR8, PT ;  /* 0x0000000802007c0c */ /* 0x000fe4000bf26270 */
        /* <DEDUP_REMOVED lines=11> */
[----:B------:R-:W-:Y:S01]  /*0790*/  UIADD3 UR31, UR7, -0x695add53, URZ ;  /* 0x96a522ad071f7890 */ /* 0x000fe2000fffe03f */
[----:B------:R-:W-:Y:S01]  /*07a0*/  IMAD R3, R8, -0x2daee0ad, RZ ;  /* 0xd2511f5308037824 */ /* 0x000fe200078e02ff */
[----:B------:R-:W-:Y:S01]  /*07b0*/  UIADD3 UR30, UR6, -0x700cb87f, URZ ;  /* 0x8ff34781061e7890 */ /* 0x000fe2000fffe03f */
[----:B0-----:R-:W-:Y:S01]  /*07c0*/  IMAD.WIDE.U32 R6, R11, -0x2daee0ad, RZ ;  /* 0xd2511f530b067825 */ /* 0x001fe200078e00ff */
[----:B------:R-:W-:Y:S01]  /*07d0*/  ULDC.64 UR8, c[0x0][0x228] ;  /* 0x00008a0000087ab9 */ /* 0x000fe20000000a00 */
[----:B------:R-:W5:Y:S02]  /*07e0*/  LDG.E.128 R160, desc[UR4][R4.64] ;  /* 0x0000000404a07981 */ /* 0x000f64000c1e1d00 */
[----:B------:R-:W-:Y:S02]  /*07f0*/  IMAD R9, R9, -0x326172a9, RZ ;  /* 0xcd9e8d5709097824 */ /* 0x000fe400078e02ff */
[----:B------:R-:W-:Y:S01]  /*0800*/  IMAD.HI.U32 R0, R10, -0x326172a9, RZ ;  /* 0xcd9e8d570a007827 */ /* 0x000fe200078e00ff */
[----:B------:R-:W5:Y:S01]  /*0810*/  LDG.E.128 R156, desc[UR4][R4.64+0x10] ;  /* 0x00001004049c7981 */ /* 0x000f62000c1e1d00 */
[----:B------:R-:W-:Y:S01]  /*0820*/  ISETP.NE.U32.AND P0, PT, RZ, UR8, PT ;  /* 0x00000008ff007c0c */ /* 0x000fe2000bf05070 */
[----:B------:R-:W-:Y:S01]  /*0830*/  BSSY B0, `(.L_x_9725) ;  /* 0x0001e69000007945 */ /* 0x000fe20003800000 */
[----:B------:R-:W-:Y:S01]  /*0840*/  LOP3.LUT R3, R7, UR31, R3, 0x96, !PT ;  /* 0x0000001f07037c12 */ /* 0x000fe2000f8e9603 */
[----:B------:R-:W5:Y:S01]  /*0850*/  LDG.E.128 R152, desc[UR4][R4.64+0x400] ;  /* 0x0004000404987981 */ /* 0x000f62000c1e1d00 */
[----:B------:R-:W-:Y:S01]  /*0860*/  LOP3.LUT R0, R0, UR30, R9, 0x96, !PT ;  /* 0x0000001e00007c12 */ /* 0x000fe2000f8e9609 */
[----:B------:R-:W-:-:S02]  /*0870*/  IMAD.MOV.U32 R7, RZ, RZ, R15 ;  /* 0x000000ffff077224 */ /* 0x000fc400078e000f */
[----:B------:R-:W5:Y:S01]  /*0880*/  LDG.E.128 R148, desc[UR4][R4.64+0x410] ;  /* 0x0004100404947981 */ /* 0x000f62000c1e1d00 */
[----:B------:R-:W-:Y:S01]  /*0890*/  LOP3.LUT R110, R110, 0x3, RZ, 0xc0, !PT ;  /* 0x000000036e6e7812 */ /* 0x000fe200078ec0ff */
[----:B------:R-:W-:Y:S02]  /*08a0*/  ULDC.U8 UR8, c[0x0][0x2a0] ;  /* 0x0000a80000087ab9 */ /* 0x000fe40000000000 */
[----:B------:R-:W5:Y:S01]  /*08b0*/  LDG.E.128 R144, desc[UR4][R4.64+0x800] ;  /* 0x0008000404907981 */ /* 0x000f62000c1e1d00 */
[----:B------:R-:W-:Y:S01]  /*08c0*/  IMAD R30, R10, -0x326172a9, RZ ;  /* 0xcd9e8d570a1e7824 */ /* 0x000fe200078e02ff */
[----:B------:R-:W-:Y:S02]  /*08d0*/  ULDC.64 UR32, c[0x0][0x228] ;  /* 0x00008a0000207ab9 */ /* 0x000fe40000000a00 */
[----:B------:R-:W5:Y:S01]  /*08e0*/  LDG.E.128 R140, desc[UR4][R4.64+0x810] ;  /* 0x00081004048c7981 */ /* 0x000f62000c1e1d00 */
[----:B------:R-:W-:-:S03]  /*08f0*/  IMAD.MOV.U32 R8, RZ, RZ, RZ ;  /* 0x000000ffff087224 */ /* 0x000fc600078e00ff */
[----:B------:R-:W5:Y:S04]  /*0900*/  LDG.E.128 R132, desc[UR4][R4.64+0xc00] ;  /* 0x000c000404847981 */ /* 0x000f68000c1e1d00 */
[----:B------:R-:W5:Y:S04]  /*0910*/  LDG.E.128 R128, desc[UR4][R4.64+0xc10] ;  /* 0x000c100404807981 */ /* 0x000f68000c1e1d00 */
[----:B------:R-:W5:Y:S04]  /*0920*/  LDG.E.128 R124, desc[UR4][R4.64+0x1000] ;  /* 0x00100004047c7981 */ /* 0x000f68000c1e1d00 */
[----:B------:R0:W5:Y:S01]  /*0930*/  LDG.E.128 R120, desc[UR4][R4.64+0x1010] ;  /* 0x0010100404787981 */ /* 0x000162000c1e1d00 */
[----:B------:R-:W-:Y:S01]  /*0940*/  ISETP.NE.AND.EX P0, PT, RZ, UR9, PT, P0 ;  /* 0x00000009ff007c0c */ /* 0x000fe2000bf05300 */
[----:B------:R-:W-:Y:S01]  /*0950*/  UISETP.NE.AND UP0, UPT, UR8, URZ, UPT ;  /* 0x0000003f0800728c */ /* 0x000fe2000bf05270 */
[----:B------:R-:W-:-:S02]  /*0960*/  ULDC UR9, c[0x0][0x218] ;  /* 0x0000860000097ab9 */ /* 0x000fc40000000800 */
[----:B------:R-:W-:Y:S01]  /*0970*/  ULDC UR8, c[0x0][0x2d8] ;  /* 0x0000b60000087ab9 */ /* 0x000fe20000000800 */
[----:B------:R-:W-:Y:S01]  /*0980*/  ULDC.64 UR10, c[0x0][0x230] ;  /* 0x00008c00000a7ab9 */ /* 0x000fe20000000a00 */
[----:B------:R-:W-:Y:S01]  /*0990*/  ULDC.64 UR12, c[0x0][0x2b8] ;  /* 0x0000ae00000c7ab9 */ /* 0x000fe20000000a00 */
[----:B0-----:R-:W-:Y:S01]  /*09a0*/  IMAD.MOV.U32 R4, RZ, RZ, R6 ;  /* 0x000000ffff047224 */ /* 0x001fe200078e0006 */
[----:B------:R-:W-:Y:S01]  /*09b0*/  MOV R6, R14 ;  /* 0x0000000e00067202 */ /* 0x000fe20000000f00 */
[----:B------:R-:W-:-:S07]  /*09c0*/  IMAD.MOV.U32 R5, RZ, RZ, R12 ;  /* 0x000000ffff057224 */ /* 0x000fce00078e000c */
.L_x_10372:
[----:B01----:R-:W0:Y:S01]  /*09d0*/  S2R R23, SR_TID.X ;  /* 0x0000000000177919 */ /* 0x003e220000002100 */
[----:B------:R-:W-:Y:S01]  /*09e0*/  ISETP.NE.U32.AND P1, PT, RZ, UR10, PT ;  /* 0x0000000aff007c0c */ /* 0x000fe2000bf25070 */
[----:B------:R-:W1:Y:S01]  /*09f0*/  LDC.64 R104, c[0x0][0x220] ;  /* 0x00008800ff687b82 */ /* 0x000e620000000a00 */
[----:B------:R-:W-:Y:S02]  /*0a00*/  IMAD R9, R2, UR9, RZ ;  /* 0x0000000902097c24 */ /* 0x000fe4000f8e02ff */
[----:B------:R-:W-:-:S03]  /*0a10*/  ISETP.NE.AND.EX P1, PT, RZ, UR11, PT, P1 ;  /* 0x0000000bff007c0c */ /* 0x000fc6000bf25310 */
[----:B------:R-:W-:Y:S02]  /*0a20*/  SHF.R.S32.HI R22, RZ, 0x1f, R9 ;  /* 0x0000001fff167819 */ /* 0x000fe40000011409 */
[----:B------:R-:W2:Y:S02]  /*0a30*/  @P0 LDC.64 R18, c[0x0][0x228] ;  /* 0x00008a00ff120b82 */ /* 0x000ea40000000a00 */
[----:B------:R-:W-:-:S06]  /*0a40*/  LEA.HI R9, R22, R9, RZ, 0x3 ;  /* 0x0000000916097211 */ /* 0x000fcc00078f18ff */
[----:B------:R-:W3:Y:S01]  /*0a50*/  @P1 LDC.64 R20, c[0x0][0x230] ;  /* 0x00008c00ff141b82 */ /* 0x000ee20000000a00 */
[----:B0-----:R-:W-:-:S04]  /*0a60*/  LOP3.LUT R23, R23, 0x1f, RZ, 0xc0, !PT ;  /* 0x0000001f17177812 */ /* 0x001fc800078ec0ff */
[----:B------:R-:W-:-:S05]  /*0a70*/  LEA.HI.SX32 R9, R9, R23, 0x1d ;  /* 0x0000001709097211 */ /* 0x000fca00078feaff */
[----:B-1----:R-:W-:-:S04]  /*0a80*/  IMAD.WIDE.U32 R72, R9, 0x10, R104 ;  /* 0x0000001009487825 */ /* 0x002fc800078e0068 */
[C---:B--2---:R-:W-:Y:S02]  /*0a90*/  @P0 IMAD.WIDE.U32 R18, R9.reuse, 0x10, R18 ;  /* 0x0000001009120825 */ /* 0x044fe400078e0012 */
[----:B-----5:R-:W5:Y:S02]  /*0aa0*/  LDG.E.128 R72, desc[UR4][R72.64] ;  /* 0x0000000448487981 */ /* 0x020f64000c1e1d00 */
[----:B---3--:R-:W-:Y:S02]  /*0ab0*/  @P1 IMAD.WIDE.U32 R20, R9, 0x10, R20 ;  /* 0x0000001009141825 */ /* 0x008fe400078e0014 */
[----:B------:R0:W5:Y:S04]  /*0ac0*/  @P0 LDG.E.128 R36, desc[UR4][R18.64] ;  /* 0x0000000412240981 */ /* 0x000168000c1e1d00 */
        /* <DEDUP_REMOVED lines=13> */
.L_x_9727:
[----:B------:R-:W-:-:S07]  /*0ba0*/  IMAD.MOV.U32 R18, RZ, RZ, R30 ;  /* 0x000000ffff127224 */ /* 0x000fce00078e001e */
.L_x_9728:
[----:B------:R-:W-:Y:S05]  /*0bb0*/  BSYNC B1 ;  /* 0x0000000000017941 */ /* 0x000fea0003800000 */
.L_x_9726:
        /* <DEDUP_REMOVED lines=16> */
.L_x_9732:
[----:B------:R-:W-:Y:S05]  /*0cc0*/  BSYNC B2 ;  /* 0x0000000000027941 */ /* 0x000fea0003800000 */
.L_x_9731:
        /* <DEDUP_REMOVED lines=41> */
[----:B------:R-:W-:Y:S02]  /*0f60*/  LOP3.LUT R3, R21, UR31, R24, 0x96, !PT ;  /* 0x0000001f15037c12 */ /* 0x000fe4000f8e9618 */
[----:B------:R-:W-:-:S07]  /*0f70*/  MOV R4, R20 ;  /* 0x0000001400047202 */ /* 0x000fce0000000f00 */
.L_x_9730:
[----:B------:R-:W-:Y:S05]  /*0f80*/  BSYNC B1 ;  /* 0x0000000000017941 */ /* 0x000fea0003800000 */
.L_x_9729:
[----:B------:R-:W0:Y:S01]  /*0f90*/  LDC R138, c[0x0][0x294] ;  /* 0x0000a500ff8a7b82 */ /* 0x000e220000000800 */
[----:B------:R-:W-:Y:S01]  /*0fa0*/  I2FP.F32.U32 R18, R18 ;  /* 0x0000001200127245 */ /* 0x000fe20000201000 */
[----:B------:R-:W-:Y:S01]  /*0fb0*/  IMAD.MOV.U32 R139, RZ, RZ, 0x2f800000 ;  /* 0x2f800000ff8b7424 */ /* 0x000fe200078e00ff */
[----:B------:R-:W-:Y:S02]  /*0fc0*/  ISETP.NE.U32.AND P2, PT, RZ, UR32, PT ;  /* 0x00000020ff007c0c */ /* 0x000fe4000bf45070 */
[----:B------:R-:W-:Y:S01]  /*0fd0*/  LOP3.LUT R11, R11, 0xffffffdf, RZ, 0xc0, !PT ;  /* 0xffffffdf0b0b7812 */ /* 0x000fe200078ec0ff */
[----:B------:R-:W-:Y:S01]  /*0fe0*/  FFMA.FTZ R19, R18, R139, 1.1641532182693481445e-10 ;  /* 0x2f00000012137423 */ /* 0x000fe2000001008b */
[----:B------:R-:W-:Y:S01]  /*0ff0*/  ISETP.NE.AND.EX P2, PT, RZ, UR33, PT, P2 ;  /* 0x00000021ff007c0c */ /* 0x000fe2000bf45320 */
        /* <DEDUP_REMOVED lines=14> */
.L_x_9733:
        /* <DEDUP_REMOVED lines=12> */
.L_x_9736:
[----:B------:R-:W-:-:S07]  /*11a0*/  IMAD.MOV.U32 R10, RZ, RZ, R30 ;  /* 0x000000ffff0a7224 */ /* 0x000fce00078e001e */
.L_x_9737:
[----:B------:R-:W-:Y:S05]  /*11b0*/  BSYNC B1 ;  /* 0x0000000000017941 */ /* 0x000fea0003800000 */
.L_x_9735:
        /* <DEDUP_REMOVED lines=16> */
.L_x_9741:
[----:B------:R-:W-:Y:S05]  /*12c0*/  BSYNC B2 ;  /* 0x0000000000027941 */ /* 0x000fea0003800000 */
.L_x_9740:
        /* <DEDUP_REMOVED lines=43> */
.L_x_9739:
[----:B------:R-:W-:Y:S05]  /*1580*/  BSYNC B1 ;  /* 0x0000000000017941 */ /* 0x000fea0003800000 */
.L_x_9738:
        /* <DEDUP_REMOVED lines=10> */
.L_x_9734:
        /* <DEDUP_REMOVED lines=12> */
.L_x_9743:
[----:B------:R-:W-:-:S07]  /*16f0*/  MOV R18, R30 ;  /* 0x0000001e00127202 */ /* 0x000fce0000000f00 */
.L_x_9744:
[----:B------:R-:W-:Y:S05]  /*1700*/  BSYNC B1 ;  /* 0x0000000000017941 */ /* 0x000fea0003800000 */
.L_x_9742:
        /* <DEDUP_REMOVED lines=16> */
.L_x_9748:
[----:B------:R-:W-:Y:S05]  /*1810*/  BSYNC B2 ;  /* 0x0000000000027941 */ /* 0x000fea0003800000 */
.L_x_9747:
        /* <DEDUP_REMOVED lines=44> */
.L_x_9746:
[----:B------:R-:W-:Y:S05]  /*1ae0*/  BSYNC B1 ;  /* 0x0000000000017941 */ /* 0x000fea0003800000 */
.L_x_9745:
        /* <DEDUP_REMOVED lines=16> */
.L_x_9749:
        /* <DEDUP_REMOVED lines=12> */
.L_x_9752:
[----:B------:R-:W-:-:S07]  /*1cb0*/  IMAD.MOV.U32 R12, RZ, RZ, R30 ;  /* 0x000000ffff0c7224 */ /* 0x000fce00078e001e */
.L_x_9753:
[----:B------:R-:W-:Y:S05]  /*1cc0*/  BSYNC B1 ;  /* 0x0000000000017941 */ /* 0x000fea0003800000 */
.L_x_9751:
        /* <DEDUP_REMOVED lines=16> */
.L_x_9757:
[----:B------:R-:W-:Y:S05]  /*1dd0*/  BSYNC B2 ;  /* 0x0000000000027941 */ /* 0x000fea0003800000 */
.L_x_9756:
        /* <DEDUP_REMOVED lines=44> */
.L_x_9755:
[----:B------:R-:W-:Y:S05]  /*20a0*/  BSYNC B1 ;  /* 0x0000000000017941 */ /* 0x000fea0003800000 */
.L_x_9754:
        /* <DEDUP_REMOVED lines=12> */
.L_x_9750:
        /* <DEDUP_REMOVED lines=12> */
.L_x_9759:
[----:B------:R-:W-:-:S07]  /*2230*/  MOV R18, R30 ;  /* 0x0000001e00127202 */ /* 0x000fce0000000f00 */
.L_x_9760:
[----:B------:R-:W-:Y:S05]  /*2240*/  BSYNC B1 ;  /* 0x0000000000017941 */ /* 0x000fea0003800000 */
.L_x_9758:
        /* <DEDUP_REMOVED lines=16> */
.L_x_9764:
[----:B------:R-:W-:Y:S05]  /*2350*/  BSYNC B2 ;  /* 0x0000000000027941 */ /* 0x000fea0003800000 */
.L_x_9763:
        /* <DEDUP_REMOVED lines=44> */
.L_x_9762:
[----:B------:R-:W-:Y:S05]  /*2620*/  BSYNC B1 ;  /* 0x0000000000017941 */ /* 0x000fea0003800000 */
.L_x_9761:
        /* <DEDUP_REMOVED lines=16> */
.L_x_9765:
        /* <DEDUP_REMOVED lines=12> */
.L_x_9768:
[----:B------:R-:W-:-:S07]  /*27f0*/  IMAD.MOV.U32 R13, RZ, RZ, R30 ;  /* 0x000000ffff0d7224 */ /* 0x000fce00078e001e */
.L_x_9769:
[----:B------:R-:W-:Y:S05]  /*2800*/  BSYNC B1 ;  /* 0x0000000000017941 */ /* 0x000fea0003800000 */
.L_x_9767:
        /* <DEDUP_REMOVED lines=16> */
.L_x_9773:
[----:B------:R-:W-:Y:S05]  /*2910*/  BSYNC B2 ;  /* 0x0000000000027941 */ /* 0x000fea0003800000 */
.L_x_9772:
        /* <DEDUP_REMOVED lines=44> */
.L_x_9771:
[----:B------:R-:W-:Y:S05]  /*2be0*/  BSYNC B1 ;  /* 0x0000000000017941 */ /* 0x000fea0003800000 */
.L_x_9770:
        /* <DEDUP_REMOVED lines=10> */
.L_x_9766:
        /* <DEDUP_REMOVED lines=12> */
.L_x_9775:
[----:B------:R-:W-:-:S07]  /*2d50*/  MOV R18, R30 ;  /* 0x0000001e00127202 */ /* 0x000fce0000000f00 */
.L_x_9776:
[----:B------:R-:W-:Y:S05]  /*2d60*/  BSYNC B1 ;  /* 0x0000000000017941 */ /* 0x000fea0003800000 */
.L_x_9774:
        /* <DEDUP_REMOVED lines=16> */
.L_x_9780:
[----:B------:R-:W-:Y:S05]  /*2e70*/  BSYNC B2 ;  /* 0x0000000000027941 */ /* 0x000fea0003800000 */
.L_x_9779:
        /* <DEDUP_REMOVED lines=44> */
.L_x_9778:
[----:B------:R-:W-:Y:S05]  /*3140*/  BSYNC B1 ;  /* 0x0000000000017941 */ /* 0x000fea0003800000 */
.L_x_9777:
[----:B------:R-:W-:Y:S02]  /*3150*/  I2FP.F32.U32 R18, R18 ;  /* 0x0000001200127245 */ /* 0x000fe40000201000 */
[----:B------:R-:W-:-:S03]  /*3160*/  LOP3.LUT R11, R11, 0xfffffffb, RZ, 0xc0, !PT ;  /* 0xfffffffb0b0b7812 */ /* 0x000fc600078ec0ff */
        /* <DEDUP_REMOVED lines=14> */
.L_x_9781:
        /* <DEDUP_REMOVED lines=12> */
.L_x_9784:
[----:B------:R-:W-:-:S07]  /*3310*/  IMAD.MOV.U32 R14, RZ, RZ, R30 ;  /* 0x000000ffff0e7224 */ /* 0x000fce00078e001e */
.L_x_9785:
[----:B------:R-:W-:Y:S05]  /*3320*/  BSYNC B1 ;  /* 0x0000000000017941 */ /* 0x000fea0003800000 */
.L_x_9783:
        /* <DEDUP_REMOVED lines=16> */
.L_x_9789:
[----:B------:R-:W-:Y:S05]  /*3430*/  BSYNC B2 ;  /* 0x0000000000027941 */ /* 0x000fea0003800000 */
.L_x_9788:
        /* <DEDUP_REMOVED lines=44> */
.L_x_9787:
[----:B------:R-:W-:Y:S05]  /*3700*/  BSYNC B1 ;  /* 0x0000000000017941 */ /* 0x000fea0003800000 */
.L_x_9786:
        /* <DEDUP_REMOVED lines=12> */
.L_x_9782:
        /* <DEDUP_REMOVED lines=12> */
.L_x_9791:
[----:B------:R-:W-:-:S07]  /*3890*/  MOV R18, R30 ;  /* 0x0000001e00127202 */ /* 0x000fce0000000f00 */
.L_x_9792:
[----:B------:R-:W-:Y:S05]  /*38a0*/  BSYNC B1 ;  /* 0x0000000000017941 */ /* 0x000fea0003800000 */
.L_x_9790:
        /* <DEDUP_REMOVED lines=16> */
.L_x_9796:
[----:B------:R-:W-:Y:S05]  /*39b0*/  BSYNC B2 ;  /* 0x0000000000027941 */ /* 0x000fea0003800000 */
.L_x_9795:
        /* <DEDUP_REMOVED lines=43> */
.L_x_9794:
[----:B------:R-:W-:Y:S05]  /*3c70*/  BSYNC B1 ;  /* 0x0000000000017941 */ /* 0x000fea0003800000 */
.L_x_9793:
        /* <DEDUP_REMOVED lines=16> */
.L_x_9797:
        /* <DEDUP_REMOVED lines=12> */
.L_x_9800:
[----:B------:R-:W-:-:S07]  /*3e40*/  MOV R15, R30 ;  /* 0x0000001e000f7202 */ /* 0x000fce0000000f00 */
.L_x_9801:
[----:B------:R-:W-:Y:S05]  /*3e50*/  BSYNC B1 ;  /* 0x0000000000017941 */ /* 0x000fea0003800000 */
.L_x_9799:
        /* <DEDUP_REMOVED lines=16> */
.L_x_9805:
[----:B------:R-:W-:Y:S05]  /*3f60*/  BSYNC B2 ;  /* 0x0000000000027941 */ /* 0x000fea0003800000 */
.L_x_9804:
        /* <DEDUP_REMOVED lines=44> */
.L_x_9803:
[----:B------:R-:W-:Y:S05]  /*4230*/  BSYNC B1 ;  /* 0x0000000000017941 */ /* 0x000fea0003800000 */
.L_x_9802:
[----:B------:R-:W-:Y:S01]  /*4240*/  I2FP.F32.U32 R18, R15 ;  /* 0x0000000f00127245 */ /* 0x000fe20000201000 */
[----:B------:R-:W-:-:S04]  /*4250*/  IMAD.U32 R20, R38, 0x10000, RZ ;  /* 0x0001000026147824 */ /* 0x000fc800078e00ff */
[----:B------:R-:W-:Y:S01]  /*4260*/  FFMA.FTZ R15, R18, R139, 1.1641532182693481445e-10 ;  /* 0x2f000000120f7423 */ /* 0x000fe2000001008b */
[----:B------:R-:W-:Y:S01]  /*4270*/  FMUL.FTZ R20, R20, R137 ;  /* 0x0000008914147220 */ /* 0x000fe20000410000 */
[----:B------:R-:W-:-:S03]  /*4280*/  @P1 SHF.L.U32 R18, R34, 0x10, RZ ;  /* 0x0000001022121819 */ /* 0x000fc600000006ff */
[----:B------:R-:W-:-:S04]  /*4290*/  FSETP.GTU.FTZ.AND P3, PT, R15, R138, PT ;  /* 0x0000008a0f00720b */ /* 0x000fc80003f7c000 */
[----:B------:R-:W-:Y:S02]  /*42a0*/  FSEL R20, R20, RZ, !P3 ;  /* 0x000000ff14147208 */ /* 0x000fe40005800000 */
[----:B------:R-:W-:-:S03]  /*42b0*/  SEL R15, RZ, 0x1, P3 ;  /* 0x00000001ff0f7807 */ /* 0x000fc60001800000 */
[----:B------:R-:W-:-:S04]  /*42c0*/  FADD.FTZ R25, R25, R20 ;  /* 0x0000001419197221 */ /* 0x000fc80000010000 */
[----:B------:R-:W-:-:S07]  /*42d0*/  @P1 FADD.FTZ R25, R25, R18 ;  /* 0x0000001219191221 */ /* 0x000fce0000010000 */
.L_x_9798:
        /* <DEDUP_REMOVED lines=12> */
.L_x_9807:
[----:B------:R-:W-:-:S07]  /*43a0*/  IMAD.MOV.U32 R18, RZ, RZ, R30 ;  /* 0x000000ffff127224 */ /* 0x000fce00078e001e */
.L_x_9808:
[----:B------:R-:W-:Y:S05]  /*43b0*/  BSYNC B1 ;  /* 0x0000000000017941 */ /* 0x000fea0003800000 */
.L_x_9806:
        /* <DEDUP_REMOVED lines=16> */
.L_x_9812:
[----:B------:R-:W-:Y:S05]  /*44c0*/  BSYNC B2 ;  /* 0x0000000000027941 */ /* 0x000fea0003800000 */
.L_x_9811:
        /* <DEDUP_REMOVED lines=43> */
.L_x_9810:
[----:B------:R-:W-:Y:S05]  /*4780*/  BSYNC B1 ;  /* 0x0000000000017941 */ /* 0x000fea0003800000 */
.L_x_9809:
        /* <DEDUP_REMOVED lines=14> */
.L_x_9813:
        /* <DEDUP_REMOVED lines=12> */
.L_x_9816:
[----:B------:R-:W-:-:S07]  /*4930*/  IMAD.MOV.U32 R16, RZ, RZ, R30 ;  /* 0x000000ffff107224 */ /* 0x000fce00078e001e */
.L_x_9817:
[----:B------:R-:W-:Y:S05]  /*4940*/  BSYNC B1 ;  /* 0x0000000000017941 */ /* 0x000fea0003800000 */
.L_x_9815:
        /* <DEDUP_REMOVED lines=16> */
.L_x_9821:
[----:B------:R-:W-:Y:S05]  /*4a50*/  BSYNC B2 ;  /* 0x0000000000027941 */ /* 0x000fea0003800000 */
.L_x_9820:
        /* <DEDUP_REMOVED lines=43> */
.L_x_9819:
[----:B------:R-:W-:Y:S05]  /*4d10*/  BSYNC B1 ;  /* 0x0000000000017941 */ /* 0x000fea0003800000 */
.L_x_9818:
        /* <DEDUP_REMOVED lines=12> */
.L_x_9814:
        /* <DEDUP_REMOVED lines=12> */
.L_x_9823:
[----:B------:R-:W-:-:S07]  /*4ea0*/  MOV R18, R30 ;  /* 0x0000001e00127202 */ /* 0x000fce0000000f00 */
.L_x_9824:
[----:B------:R-:W-:Y:S05]  /*4eb0*/  BSYNC B1 ;  /* 0x0000000000017941 */ /* 0x000fea0003800000 */
.L_x_9822:
        /* <DEDUP_REMOVED lines=16> */
.L_x_9828:
[----:B------:R-:W-:Y:S05]  /*4fc0*/  BSYNC B2 ;  /* 0x0000000000027941 */ /* 0x000fea0003800000 */
.L_x_9827:
        /* <DEDUP_REMOVED lines=43> */
.L_x_9826:
[----:B------:R-:W-:Y:S05]  /*5280*/  BSYNC B1 ;  /* 0x0000000000017941 */ /* 0x000fea0003800000 */
.L_x_9825:
        /* <DEDUP_REMOVED lines=14> */
.L_x_9829:
        /* <DEDUP_REMOVED lines=12> */
.L_x_9832:
[----:B------:R-:W-:-:S07]  /*5430*/  MOV R17, R30 ;  /* 0x0000001e00117202 */ /* 0x000fce0000000f00 */
.L_x_9833:
[----:B------:R-:W-:Y:S05]  /*5440*/  BSYNC B1 ;  /* 0x0000000000017941 */ /* 0x000fea0003800000 */
.L_x_9831:
        /* <DEDUP_REMOVED lines=16> */
.L_x_9837:
[----:B------:R-:W-:Y:S05]  /*5550*/  BSYNC B2 ;  /* 0x0000000000027941 */ /* 0x000fea0003800000 */
.L_x_9836:
        /* <DEDUP_REMOVED lines=42> */
[----:B------:R-:W-:-:S07]  /*5800*/  LOP3.LUT R3, R79, UR31, R18, 0x96, !PT ;  /* 0x0000001f4f037c12 */ /* 0x000fce000f8e9612 */
.L_x_9835:
[----:B------:R-:W-:Y:S05]  /*5810*/  BSYNC B1 ;  /* 0x0000000000017941 */ /* 0x000fea0003800000 */
.L_x_9834:
[----:B------:R-:W-:Y:S01]  /*5820*/  I2FP.F32.U32 R18, R17 ;  /* 0x0000001100127245 */ /* 0x000fe20000201000 */
[----:B------:R-:W-:-:S04]  /*5830*/  IMAD.U32 R20, R39, 0x10000, RZ ;  /* 0x0001000027147824 */ /* 0x000fc800078e00ff */
[----:B------:R-:W-:Y:S01]  /*5840*/  FFMA.FTZ R17, R18, R139, 1.1641532182693481445e-10 ;  /* 0x2f00000012117423 */ /* 0x000fe2000001008b */
[----:B------:R-:W-:Y:S01]  /*5850*/  FMUL.FTZ R20, R20, R137 ;  /* 0x0000008914147220 */ /* 0x000fe20000410000 */
[----:B------:R-:W-:-:S03]  /*5860*/  @P1 IMAD.U32 R18, R35, 0x10000, RZ ;  /* 0x0001000023121824 */ /* 0x000fc600078e00ff */
[----:B------:R-:W-:-:S04]  /*5870*/  FSETP.GTU.FTZ.AND P5, PT, R17, R138, PT ;  /* 0x0000008a1100720b */ /* 0x000fc80003fbc000 */
[----:B------:R-:W-:Y:S02]  /*5880*/  FSEL R20, R20, RZ, !P5 ;  /* 0x000000ff14147208 */ /* 0x000fe40006800000 */
[----:B------:R-:W-:-:S03]  /*5890*/  SEL R17, RZ, 0x1, P5 ;  /* 0x00000001ff117807 */ /* 0x000fc60002800000 */
[----:B------:R-:W-:-:S04]  /*58a0*/  FADD.FTZ R77, R77, R20 ;  /* 0x000000144d4d7221 */ /* 0x000fc80000010000 */
[----:B------:R-:W-:-:S07]  /*58b0*/  @P1 FADD.FTZ R77, R77, R18 ;  /* 0x000000124d4d1221 */ /* 0x000fce0000010000 */
.L_x_9830:
        /* <DEDUP_REMOVED lines=12> */
.L_x_9839:
[----:B------:R-:W-:-:S07]  /*5980*/  IMAD.MOV.U32 R18, RZ, RZ, R30 ;  /* 0x000000ffff127224 */ /* 0x000fce00078e001e */
.L_x_9840:
[----:B------:R-:W-:Y:S05]  /*5990*/  BSYNC B1 ;  /* 0x0000000000017941 */ /* 0x000fea0003800000 */
.L_x_9838:
        /* <DEDUP_REMOVED lines=16> */
.L_x_9844:
[----:B------:R-:W-:Y:S05]  /*5aa0*/  BSYNC B2 ;  /* 0x0000000000027941 */ /* 0x000fea0003800000 */
.L_x_9843:
        /* <DEDUP_REMOVED lines=41> */
[----:B------:R-:W-:Y:S02]  /*5d40*/  LOP3.LUT R3, R79, UR31, R72, 0x96, !PT ;  /* 0x0000001f4f037c12 */ /* 0x000fe4000f8e9648 */
[----:B------:R-:W-:-:S07]  /*5d50*/  MOV R4, R78 ;  /* 0x0000004e00047202 */ /* 0x000fce0000000f00 */
.L_x_9842:
[----:B------:R-:W-:Y:S05]  /*5d60*/  BSYNC B1 ;  /* 0x0000000000017941 */ /* 0x000fea0003800000 */
.L_x_9841:
        /* <DEDUP_REMOVED lines=14> */
.L_x_9845:
        /* <DEDUP_REMOVED lines=12> */
.L_x_9848:
[----:B------:R-:W-:-:S07]  /*5f10*/  IMAD.MOV.U32 R18, RZ, RZ, R30 ;  /* 0x000000ffff127224 */ /* 0x000fce00078e001e */
.L_x_9849:
[----:B------:R-:W-:Y:S05]  /*5f20*/  BSYNC B1 ;  /* 0x0000000000017941 */ /* 0x000fea0003800000 */
.L_x_9847:
        /* <DEDUP_REMOVED lines=18> */
.L_x_9853:
[----:B------:R-:W-:Y:S05]  /*6050*/  BSYNC B2 ;  /* 0x0000000000027941 */ /* 0x000fea0003800000 */
.L_x_9852:
        /* <DEDUP_REMOVED lines=43> */
.L_x_9851:
[----:B------:R-:W-:Y:S05]  /*6310*/  BSYNC B1 ;  /* 0x0000000000017941 */ /* 0x000fea0003800000 */
.L_x_9850:
        /* <DEDUP_REMOVED lines=12> */
.L_x_9846:
[----:B------:R-:W0:Y:S01]  /*63e0*/  LDC.64 R164, c[0x0][0x238] ;  /* 0x00008e00ffa47b82 */ /* 0x000e220000000a00 */
[----:B------:R-:W-:Y:S02]  /*63f0*/  P2R R28, PR, RZ, 0x4 ;  /* 0x00000004ff1c7803 */ /* 0x000fe40000000000 */
[C---:B------:R-:W-:Y:S02]  /*6400*/  LOP3.LUT P2, RZ, R11.reuse, 0x4, RZ, 0xc0, !PT ;  /* 0x000000040bff7812 */ /* 0x040fe4000784c0ff */
[----:B------:R-:W-:Y:S02]  /*6410*/  SEL R19, RZ, 0x1000000, P5 ;  /* 0x01000000ff137807 */ /* 0x000fe40002800000 */
[----:B------:R-:W-:Y:S01]  /*6420*/  SEL R18, RZ, 0x10000, P4 ;  /* 0x00010000ff127807 */ /* 0x000fe20002000000 */
[----:B------:R-:W1:Y:S01]  /*6430*/  LDC.64 R110, c[0x0][0x240] ;  /* 0x00009000ff6e7b82 */ /* 0x000e620000000a00 */
[----:B------:R-:W-:Y:S02]  /*6440*/  SEL R27, RZ, 0x100, P3 ;  /* 0x00000100ff1b7807 */ /* 0x000fe40001800000 */
[----:B------:R-:W-:-:S02]  /*6450*/  LOP3.LUT P4, RZ, R11, 0x10, RZ, 0xc0, !PT ;  /* 0x000000100bff7812 */ /* 0x000fc4000788c0ff */
[----:B------:R-:W-:Y:S02]  /*6460*/  LOP3.LUT P3, RZ, R11, 0x8, RZ, 0xc0, !PT ;  /* 0x000000080bff7812 */ /* 0x000fe4000786c0ff */
[----:B------:R-:W-:Y:S01]  /*6470*/  SEL R72, RZ, 0x1, P2 ;  /* 0x00000001ff487807 */ /* 0x000fe20001000000 */
[----:B------:R-:W2:Y:S01]  /*6480*/  @P0 LDC.64 R80, c[0x0][0x228] ;  /* 0x00008a00ff500b82 */ /* 0x000ea20000000a00 */
[----:B------:R-:W-:Y:S02]  /*6490*/  LOP3.LUT R27, R27, R19, R18, 0xfe, !PT ;  /* 0x000000131b1b7212 */ /* 0x000fe400078efe12 */
[----:B------:R-:W-:Y:S01]  /*64a0*/  SEL R18, RZ, 0x1, P3 ;  /* 0x00000001ff127807 */ /* 0x000fe20001800000 */
[----:B------:R-:W-:Y:S01]  /*64b0*/  IMAD.WIDE.U32 R72, R72, 0x1000000, RZ ;  /* 0x0100000048487825 */ /* 0x000fe200078e00ff */
[----:B------:R-:W-:Y:S02]  /*64c0*/  SEL R86, RZ, 0x1, P4 ;  /* 0x00000001ff567807 */ /* 0x000fe40002000000 */
[C---:B------:R-:W-:Y:S01]  /*64d0*/  LOP3.LUT P5, RZ, R11.reuse, 0x2, RZ, 0xc0, !PT ;  /* 0x000000020bff7812 */ /* 0x040fe200078ac0ff */
[----:B------:R-:W-:Y:S01]  /*64e0*/  IMAD.WIDE.U32 R18, R18, 0x10000, RZ ;  /* 0x0001000012127825 */ /* 0x000fe200078e00ff */
[----:B------:R-:W-:Y:S01]  /*64f0*/  LOP3.LUT P6, RZ, R11, 0x20, RZ, 0xc0, !PT ;  /* 0x000000200bff7812 */ /* 0x000fe200078cc0ff */
[----:B------:R-:W3:Y:S01]  /*6500*/  @P1 LDC.64 R82, c[0x0][0x230] ;  /* 0x00008c00ff521b82 */ /* 0x000ee20000000a00 */
[----:B------:R-:W-:Y:S01]  /*6510*/  SEL R31, RZ, 0x1, P5 ;  /* 0x00000001ff1f7807 */ /* 0x000fe20002800000 */
[----:B------:R-:W-:Y:S01]  /*6520*/  IMAD.WIDE.U32 R86, R86, 0x100, RZ ;  /* 0x0000010056567825 */ /* 0x000fe200078e00ff */
[----:B------:R-:W-:-:S02]  /*6530*/  F2FP.BF16.F32.PACK_AB R75, R78, R77 ;  /* 0x0000004d4e4b723e */ /* 0x000fc400000010ff */
[----:B------:R-:W-:Y:S01]  /*6540*/  LOP3.LUT R31, R73, R27, R31, 0xfe, !PT ;  /* 0x0000001b491f7212 */ /* 0x000fe200078efe1f */
[----:B0-----:R-:W-:Y:S01]  /*6550*/  IMAD.WIDE.U32 R84, R9, 0x10, R164 ;  /* 0x0000001009547825 */ /* 0x001fe200078e00a4 */
[----:B------:R-:W-:Y:S02]  /*6560*/  LOP3.LUT R27, R86, R72, R18, 0xfe, !PT ;  /* 0x00000048561b7212 */ /* 0x000fe400078efe12 */
[----:B------:R-:W-:Y:S01]  /*6570*/  F2FP.BF16.F32.PACK_AB R74, R29, R25 ;  /* 0x000000191d4a723e */ /* 0x000fe200000010ff */
[----:B------:R-:W-:Y:S01]  /*6580*/  VIADD R18, R9, 0x20 ;  /* 0x0000002009127836 */ /* 0x000fe20000000000 */
[----:B------:R-:W-:Y:S02]  /*6590*/  F2FP.BF16.F32.PACK_AB R73, R24, R23 ;  /* 0x000000171849723e */ /* 0x000fe400000010ff */
[----:B------:R-:W-:Y:S01]  /*65a0*/  F2FP.BF16.F32.PACK_AB R72, R22, R21 ;  /* 0x000000151648723e */ /* 0x000fe200000010ff */
[----:B--2---:R-:W-:Y:S01]  /*65b0*/  @P0 IMAD.WIDE.U32 R80, R18, 0x10, R80 ;  /* 0x0000001012500825 */ /* 0x004fe200078e0050 */
[----:B------:R-:W-:-:S02]  /*65c0*/  ISETP.NE.AND P2, PT, R28, RZ, PT ;  /* 0x000000ff1c00720c */ /* 0x000fc40003f45270 */
[----:B------:R-:W-:Y:S01]  /*65d0*/  SEL R28, RZ, 0x1, P6 ;  /* 0x00000001ff1c7807 */ /* 0x000fe20003000000 */
[----:B------:R1:W-:Y:S01]  /*65e0*/  STG.E.128 desc[UR4][R84.64], R72 ;  /* 0x0000004854007986 */ /* 0x0003e2000c101d04 */
[----:B------:R-:W-:Y:S02]  /*65f0*/  LOP3.LUT R87, R87, R31, R19, 0xfe, !PT ;  /* 0x0000001f57577212 */ /* 0x000fe400078efe13 */
[----:B------:R-:W-:Y:S01]  /*6600*/  LOP3.LUT R86, R27, R28, RZ, 0xfc, !PT ;  /* 0x0000001c1b567212 */ /* 0x000fe200078efcff */
[----:B---3--:R-:W-:-:S04]  /*6610*/  @P1 IMAD.WIDE.U32 R82, R18, 0x10, R82 ;  /* 0x0000001012521825 */ /* 0x008fc800078e0052 */
[----:B-1----:R-:W-:-:S04]  /*6620*/  IMAD.WIDE.U32 R74, R9, 0x8, R110 ;  /* 0x00000008094a7825 */ /* 0x002fc800078e006e */
[----:B------:R-:W-:Y:S01]  /*6630*/  IMAD.WIDE.U32 R72, R18, 0x10, R104 ;  /* 0x0000001012487825 */ /* 0x000fe200078e0068 */
[----:B------:R0:W-:Y:S01]  /*6640*/  STG.E.64 desc[UR4][R74.64], R86 ;  /* 0x000000564a007986 */ /* 0x0001e2000c101b04 */
[----:B------:R-:W-:Y:S05]  /*6650*/  @!P0 BRA `(.L_x_9854) ;  /* 0x0000000000508947 */ /* 0x000fea0003800000 */
[----:B------:R-:W-:Y:S01]  /*6660*/  IMAD.U32 R27, R17, 0x10000, RZ ;  /* 0x00010000111b7824 */ /* 0x000fe200078e00ff */
[----:B0-----:R-:W0:Y:S01]  /*6670*/  LDC.64 R74, c[0x0][0x248] ;  /* 0x00009200ff4a7b82 */ /* 0x001e220000000a00 */
        /* <DEDUP_REMOVED lines=18> */
.L_x_9854:
[----:B------:R2:W5:Y:S04]  /*67a0*/  @P0 LDG.E.128 R36, desc[UR4][R80.64] ;  /* 0x0000000450240981 */ /* 0x000568000c1e1d00 */
[----:B------:R2:W5:Y:S04]  /*67b0*/  @P1 LDG.E.128 R32, desc[UR4][R82.64] ;  /* 0x0000000452201981 */ /* 0x000568000c1e1d00 */
[----:B01----:R-:W5:Y:S01]  /*67c0*/  LDG.E.128 R72, desc[UR4][R72.64] ;  /* 0x0000000448487981 */ /* 0x003f62000c1e1d00 */
        /* <DEDUP_REMOVED lines=12> */
.L_x_9856:
[----:B------:R-:W-:-:S07]  /*6890*/  IMAD.MOV.U32 R19, RZ, RZ, R30 ;  /* 0x000000ffff137224 */ /* 0x000fce00078e001e */
.L_x_9857:
[----:B------:R-:W-:Y:S05]  /*68a0*/  BSYNC B1 ;  /* 0x0000000000017941 */ /* 0x000fea0003800000 */
.L_x_9855:
        /* <DEDUP_REMOVED lines=16> */
.L_x_9861:
[----:B------:R-:W-:Y:S05]  /*69b0*/  BSYNC B2 ;  /* 0x0000000000027941 */ /* 0x000fea0003800000 */
.L_x_9860:
        /* <DEDUP_REMOVED lines=44> */
.L_x_9859:
[----:B------:R-:W-:Y:S05]  /*6c80*/  BSYNC B1 ;  /* 0x0000000000017941 */ /* 0x000fea0003800000 */
.L_x_9858:
[----:B------:R-:W-:Y:S02]  /*6c90*/  I2FP.F32.U32 R20, R19 ;  /* 0x0000001300147245 */ /* 0x000fe40000201000 */
[----:B------:R-:W-:-:S03]  /*6ca0*/  LOP3.LUT R11, R11, 0xffffffdf, RZ, 0xc0, !PT ;  /* 0xffffffdf0b0b7812 */ /* 0x000fc600078ec0ff */
[----:B------:R-:W-:Y:S01]  /*6cb0*/  FFMA.FTZ R19, R20, R139, 1.1641532182693481445e-10 ;  /* 0x2f00000014137423 */ /* 0x000fe2000001008b */
[C---:B-----5:R-:W-:Y:S02]  /*6cc0*/  SHF.L.U32 R20, R72.reuse, 0x10, RZ ;  /* 0x0000001048147819 */ /* 0x060fe400000006ff */
        /* <DEDUP_REMOVED lines=12> */
.L_x_9862:
        /* <DEDUP_REMOVED lines=12> */
.L_x_9865:
[----:B------:R-:W-:-:S07]  /*6e50*/  IMAD.MOV.U32 R10, RZ, RZ, R30 ;  /* 0x000000ffff0a7224 */ /* 0x000fce00078e001e */
.L_x_9866:
[----:B------:R-:W-:Y:S05]  /*6e60*/  BSYNC B1 ;  /* 0x0000000000017941 */ /* 0x000fea0003800000 */
.L_x_9864:
        /* <DEDUP_REMOVED lines=16> */
.L_x_9870:
[----:B------:R-:W-:Y:S05]  /*6f70*/  BSYNC B2 ;  /* 0x0000000000027941 */ /* 0x000fea0003800000 */
.L_x_9869:
        /* <DEDUP_REMOVED lines=43> */
.L_x_9868:
[----:B------:R-:W-:Y:S05]  /*7230*/  BSYNC B1 ;  /* 0x0000000000017941 */ /* 0x000fea0003800000 */
.L_x_9867:
        /* <DEDUP_REMOVED lines=10> */
.L_x_9863:
        /* <DEDUP_REMOVED lines=12> */
.L_x_9872:
[----:B------:R-:W-:-:S07]  /*73a0*/  MOV R20, R30 ;  /* 0x0000001e00147202 */ /* 0x000fce0000000f00 */
.L_x_9873:
[----:B------:R-:W-:Y:S05]  /*73b0*/  BSYNC B1 ;  /* 0x0000000000017941 */ /* 0x000fea0003800000 */
.L_x_9871:
        /* <DEDUP_REMOVED lines=16> */
.L_x_9877:
[----:B------:R-:W-:Y:S05]  /*74c0*/  BSYNC B2 ;  /* 0x0000000000027941 */ /* 0x000fea0003800000 */
.L_x_9876:
        /* <DEDUP_REMOVED lines=43> */
.L_x_9875:
[----:B------:R-:W-:Y:S05]  /*7780*/  BSYNC B1 ;  /* 0x0000000000017941 */ /* 0x000fea0003800000 */
.L_x_9874:
        /* <DEDUP_REMOVED lines=16> */
.L_x_9878:
        /* <DEDUP_REMOVED lines=12> */
.L_x_9881:
[----:B------:R-:W-:-:S07]  /*7950*/  MOV R12, R30 ;  /* 0x0000001e000c7202 */ /* 0x000fce0000000f00 */
.L_x_9882:
[----:B------:R-:W-:Y:S05]  /*7960*/  BSYNC B1 ;  /* 0x0000000000017941 */ /* 0x000fea0003800000 */
.L_x_9880:
        /* <DEDUP_REMOVED lines=16> */
.L_x_9886:
[----:B------:R-:W-:Y:S05]  /*7a70*/  BSYNC B2 ;  /* 0x0000000000027941 */ /* 0x000fea0003800000 */
.L_x_9885:
        /* <DEDUP_REMOVED lines=43> */
.L_x_9884:
[----:B------:R-:W-:Y:S05]  /*7d30*/  BSYNC B1 ;  /* 0x0000000000017941 */ /* 0x000fea0003800000 */
.L_x_9883:
        /* <DEDUP_REMOVED lines=12> */
.L_x_9879:
        /* <DEDUP_REMOVED lines=12> */
.L_x_9888:
[----:B------:R-:W-:-:S07]  /*7ec0*/  IMAD.MOV.U32 R27, RZ, RZ, R30 ;  /* 0x000000ffff1b7224 */ /* 0x000fce00078e001e */
.L_x_9889:
[----:B------:R-:W-:Y:S05]  /*7ed0*/  BSYNC B1 ;  /* 0x0000000000017941 */ /* 0x000fea0003800000 */
.L_x_9887:
        /* <DEDUP_REMOVED lines=16> */
.L_x_9893:
[----:B------:R-:W-:Y:S05]  /*7fe0*/  BSYNC B2 ;  /* 0x0000000000027941 */ /* 0x000fea0003800000 */
.L_x_9892:
        /* <DEDUP_REMOVED lines=43> */
.L_x_9891:
[----:B------:R-:W-:Y:S05]  /*82a0*/  BSYNC B1 ;  /* 0x0000000000017941 */ /* 0x000fea0003800000 */
.L_x_9890:
        /* <DEDUP_REMOVED lines=16> */
.L_x_9894:
        /* <DEDUP_REMOVED lines=12> */
.L_x_9897:
[----:B------:R-:W-:-:S07]  /*8470*/  IMAD.MOV.U32 R13, RZ, RZ, R30 ;  /* 0x000000ffff0d7224 */ /* 0x000fce00078e001e */
.L_x_9898:
[----:B------:R-:W-:Y:S05]  /*8480*/  BSYNC B1 ;  /* 0x0000000000017941 */ /* 0x000fea0003800000 */
.L_x_9896:
        /* <DEDUP_REMOVED lines=16> */
.L_x_9902:
[----:B------:R-:W-:Y:S05]  /*8590*/  BSYNC B2 ;  /* 0x0000000000027941 */ /* 0x000fea0003800000 */
.L_x_9901:
        /* <DEDUP_REMOVED lines=43> */
.L_x_9900:
[----:B------:R-:W-:Y:S05]  /*8850*/  BSYNC B1 ;  /* 0x0000000000017941 */ /* 0x000fea0003800000 */
.L_x_9899:
        /* <DEDUP_REMOVED lines=10> */
.L_x_9895:
        /* <DEDUP_REMOVED lines=12> */
.L_x_9904:
[----:B------:R-:W-:-:S07]  /*89c0*/  IMAD.MOV.U32 R28, RZ, RZ, R30 ;  /* 0x000000ffff1c7224 */ /* 0x000fce00078e001e */
.L_x_9905:
[----:B------:R-:W-:Y:S05]  /*89d0*/  BSYNC B1 ;  /* 0x0000000000017941 */ /* 0x000fea0003800000 */
.L_x_9903:
        /* <DEDUP_REMOVED lines=16> */
.L_x_9909:
[----:B------:R-:W-:Y:S05]  /*8ae0*/  BSYNC B2 ;  /* 0x0000000000027941 */ /* 0x000fea0003800000 */
.L_x_9908:
        /* <DEDUP_REMOVED lines=43> */
.L_x_9907:
[----:B------:R-:W-:Y:S05]  /*8da0*/  BSYNC B1 ;  /* 0x0000000000017941 */ /* 0x000fea0003800000 */
.L_x_9906:
[----:B------:R-:W-:Y:S02]  /*8db0*/  I2FP.F32.U32 R28, R28 ;  /* 0x0000001c001c7245 */ /* 0x000fe40000201000 */
[----:B------:R-:W-:-:S03]  /*8dc0*/  LOP3.LUT R11, R11, 0xfffffffb, RZ, 0xc0, !PT ;  /* 0xfffffffb0b0b7812 */ /* 0x000fc600078ec0ff */
        /* <DEDUP_REMOVED lines=14> */
.L_x_9910:
        /* <DEDUP_REMOVED lines=12> */
.L_x_9913:
[----:B------:R-:W-:-:S07]  /*8f70*/  IMAD.MOV.U32 R14, RZ, RZ, R30 ;  /* 0x000000ffff0e7224 */ /* 0x000fce00078e001e */
.L_x_9914:
[----:B------:R-:W-:Y:S05]  /*8f80*/  BSYNC B1 ;  /* 0x0000000000017941 */ /* 0x000fea0003800000 */
.L_x_9912:
        /* <DEDUP_REMOVED lines=16> */
.L_x_9918:
[----:B------:R-:W-:Y:S05]  /*9090*/  BSYNC B2 ;  /* 0x0000000000027941 */ /* 0x000fea0003800000 */
.L_x_9917:
        /* <DEDUP_REMOVED lines=43> */
.L_x_9916:
[----:B------:R-:W-:Y:S05]  /*9350*/  BSYNC B1 ;  /* 0x0000000000017941 */ /* 0x000fea0003800000 */
.L_x_9915:
[----:B------:R-:W-:Y:S02]  /*9360*/  I2FP.F32.U32 R14, R14 ;  /* 0x0000000e000e7245 */ /* 0x000fe40000201000 */
[----:B------:R-:W-:Y:S02]  /*9370*/  PRMT R31, R37, 0x7632, R31 ;  /* 0x00007632251f7816 */ /* 0x000fe4000000001f */
[----:B------:R-:W-:Y:S02]  /*9380*/  @P1 PRMT R73, R33, 0x7632, R73 ;  /* 0x0000763221491816 */ /* 0x000fe40000000049 */
[----:B------:R-:W-:Y:S01]  /*9390*/  SHF.L.U32 R76, R31, 0x10, RZ ;  /* 0x000000101f4c7819 */ /* 0x000fe200000006ff */
[----:B------:R-:W-:Y:S02]  /*93a0*/  FFMA.FTZ R31, R14, R139, 1.1641532182693481445e-10 ;  /* 0x2f0000000e1f7423 */ /* 0x000fe4000001008b */
[----:B------:R-:W-:Y:S02]  /*93b0*/  @P1 IMAD.U32 R73, R73, 0x10000, RZ ;  /* 0x0001000049491824 */ /* 0x000fe400078e00ff */
[----:B------:R-:W-:Y:S01]  /*93c0*/  FMUL.FTZ R76, R76, R137 ;  /* 0x000000894c4c7220 */ /* 0x000fe20000410000 */
[----:B------:R-:W-:-:S04]  /*93d0*/  FSETP.GTU.FTZ.AND P3, PT, R31, R138, PT ;  /* 0x0000008a1f00720b */ /* 0x000fc80003f7c000 */
[----:B------:R-:W-:Y:S02]  /*93e0*/  FSEL R31, R76, RZ, !P3 ;  /* 0x000000ff4c1f7208 */ /* 0x000fe40005800000 */
[----:B------:R-:W-:-:S03]  /*93f0*/  SEL R14, RZ, 0x1, P3 ;  /* 0x00000001ff0e7807 */ /* 0x000fc60001800000 */
[----:B------:R-:W-:-:S04]  /*9400*/  FADD.FTZ R28, R28, R31 ;  /* 0x0000001f1c1c7221 */ /* 0x000fc80000010000 */
[----:B------:R-:W-:-:S07]  /*9410*/  @P1 FADD.FTZ R28, R28, R73 ;  /* 0x000000491c1c1221 */ /* 0x000fce0000010000 */
.L_x_9911:
        /* <DEDUP_REMOVED lines=12> */
.L_x_9920:
[----:B------:R-:W-:-:S07]  /*94e0*/  MOV R31, R30 ;  /* 0x0000001e001f7202 */ /* 0x000fce0000000f00 */
.L_x_9921:
[----:B------:R-:W-:Y:S05]  /*94f0*/  BSYNC B1 ;  /* 0x0000000000017941 */ /* 0x000fea0003800000 */
.L_x_9919:
        /* <DEDUP_REMOVED lines=16> */
.L_x_9925:
[----:B------:R-:W-:Y:S05]  /*9600*/  BSYNC B2 ;  /* 0x0000000000027941 */ /* 0x000fea0003800000 */
.L_x_9924:
        /* <DEDUP_REMOVED lines=44> */
.L_x_9923:
[----:B------:R-:W-:Y:S05]  /*98d0*/  BSYNC B1 ;  /* 0x0000000000017941 */ /* 0x000fea0003800000 */
.L_x_9922:
        /* <DEDUP_REMOVED lines=16> */
.L_x_9926:
        /* <DEDUP_REMOVED lines=12> */
.L_x_9929:
[----:B------:R-:W-:-:S07]  /*9aa0*/  IMAD.MOV.U32 R15, RZ, RZ, R30 ;  /* 0x000000ffff0f7224 */ /* 0x000fce00078e001e */
.L_x_9930:
[----:B------:R-:W-:Y:S05]  /*9ab0*/  BSYNC B1 ;  /* 0x0000000000017941 */ /* 0x000fea0003800000 */
.L_x_9928:
        /* <DEDUP_REMOVED lines=16> */
.L_x_9934:
[----:B------:R-:W-:Y:S05]  /*9bc0*/  BSYNC B2 ;  /* 0x0000000000027941 */ /* 0x000fea0003800000 */
.L_x_9933:
        /* <DEDUP_REMOVED lines=44> */
.L_x_9932:
[----:B------:R-:W-:Y:S05]  /*9e90*/  BSYNC B1 ;  /* 0x0000000000017941 */ /* 0x000fea0003800000 */
.L_x_9931:
[----:B------:R-:W-:Y:S02]  /*9ea0*/  I2FP.F32.U32 R76, R15 ;  /* 0x0000000f004c7245 */ /* 0x000fe40000201000 */
[----:B------:R-:W-:-:S03]  /*9eb0*/  SHF.L.U32 R80, R38, 0x10, RZ ;  /* 0x0000001026507819 */ /* 0x000fc600000006ff */
[----:B------:R-:W-:Y:S02]  /*9ec0*/  FFMA.FTZ R15, R76, R139, 1.1641532182693481445e-10 ;  /* 0x2f0000004c0f7423 */ /* 0x000fe4000001008b */
[----:B------:R-:W-:Y:S01]  /*9ed0*/  FMUL.FTZ R76, R80, R137 ;  /* 0x00000089504c7220 */ /* 0x000fe20000410000 */
[----:B------:R-:W-:Y:S02]  /*9ee0*/  @P1 IMAD.U32 R80, R34, 0x10000, RZ ;  /* 0x0001000022501824 */ /* 0x000fe400078e00ff */
[----:B------:R-:W-:-:S04]  /*9ef0*/  FSETP.GTU.FTZ.AND P3, PT, R15, R138, PT ;  /* 0x0000008a0f00720b */ /* 0x000fc80003f7c000 */
[----:B------:R-:W-:Y:S02]  /*9f00*/  FSEL R76, R76, RZ, !P3 ;  /* 0x000000ff4c4c7208 */ /* 0x000fe40005800000 */
[----:B------:R-:W-:-:S03]  /*9f10*/  SEL R15, RZ, 0x1, P3 ;  /* 0x00000001ff0f7807 */ /* 0x000fc60001800000 */
[----:B------:R-:W-:-:S04]  /*9f20*/  FADD.FTZ R31, R31, R76 ;  /* 0x0000004c1f1f7221 */ /* 0x000fc80000010000 */
[----:B------:R-:W-:-:S07]  /*9f30*/  @P1 FADD.FTZ R31, R80, R31 ;  /* 0x0000001f501f1221 */ /* 0x000fce0000010000 */
.L_x_9927:
        /* <DEDUP_REMOVED lines=12> */
.L_x_9936:
[----:B------:R-:W-:-:S07]  /*a000*/  MOV R76, R30 ;  /* 0x0000001e004c7202 */ /* 0x000fce0000000f00 */
.L_x_9937:
[----:B------:R-:W-:Y:S05]  /*a010*/  BSYNC B1 ;  /* 0x0000000000017941 */ /* 0x000fea0003800000 */
.L_x_9935:
        /* <DEDUP_REMOVED lines=16> */
.L_x_9941:
[----:B------:R-:W-:Y:S05]  /*a120*/  BSYNC B2 ;  /* 0x0000000000027941 */ /* 0x000fea0003800000 */
.L_x_9940:
        /* <DEDUP_REMOVED lines=44> */
.L_x_9939:
[----:B------:R-:W-:Y:S05]  /*a3f0*/  BSYNC B1 ;  /* 0x0000000000017941 */ /* 0x000fea0003800000 */
.L_x_9938:
        /* <DEDUP_REMOVED lines=14> */
.L_x_9942:
        /* <DEDUP_REMOVED lines=12> */
.L_x_9945:
[----:B------:R-:W-:-:S07]  /*a5a0*/  IMAD.MOV.U32 R16, RZ, RZ, R30 ;  /* 0x000000ffff107224 */ /* 0x000fce00078e001e */
.L_x_9946:
[----:B------:R-:W-:Y:S05]  /*a5b0*/  BSYNC B1 ;  /* 0x0000000000017941 */ /* 0x000fea0003800000 */
.L_x_9944:
        /* <DEDUP_REMOVED lines=16> */
.L_x_9950:
[----:B------:R-:W-:Y:S05]  /*a6c0*/  BSYNC B2 ;  /* 0x0000000000027941 */ /* 0x000fea0003800000 */
.L_x_9949:
        /* <DEDUP_REMOVED lines=44> */
.L_x_9948:
[----:B------:R-:W-:Y:S05]  /*a990*/  BSYNC B1 ;  /* 0x0000000000017941 */ /* 0x000fea0003800000 */
.L_x_9947:
[----:B------:R-:W-:Y:S02]  /*a9a0*/  I2FP.F32.U32 R16, R16 ;  /* 0x0000001000107245 */ /* 0x000fe40000201000 */
[----:B------:R-:W-:-:S04]  /*a9b0*/  PRMT R73, R38, 0x7632, R73 ;  /* 0x0000763226497816 */ /* 0x000fc80000000049 */
[----:B------:R-:W-:Y:S01]  /*a9c0*/  SHF.L.U32 R74, R73, 0x10, RZ ;  /* 0x00000010494a7819 */ /* 0x000fe200000006ff */
[----:B------:R-:W-:-:S04]  /*a9d0*/  FFMA.FTZ R73, R16, R139, 1.1641532182693481445e-10 ;  /* 0x2f00000010497423 */ /* 0x000fc8000001008b */
[----:B------:R-:W-:Y:S01]  /*a9e0*/  FMUL.FTZ R74, R74, R137 ;  /* 0x000000894a4a7220 */ /* 0x000fe20000410000 */
[----:B------:R-:W-:-:S04]  /*a9f0*/  FSETP.GTU.FTZ.AND P4, PT, R73, R138, PT ;  /* 0x0000008a4900720b */ /* 0x000fc80003f9c000 */
[----:B------:R-:W-:Y:S02]  /*aa00*/  FSEL R73, R74, RZ, !P4 ;  /* 0x000000ff4a497208 */ /* 0x000fe40006000000 */
[----:B------:R-:W-:Y:S02]  /*aa10*/  @P1 PRMT R74, R34, 0x7632, R74 ;  /* 0x00007632224a1816 */ /* 0x000fe4000000004a */
[----:B------:R-:W-:Y:S01]  /*aa20*/  SEL R16, RZ, 0x1, P4 ;  /* 0x00000001ff107807 */ /* 0x000fe20002000000 */
[----:B------:R-:W-:Y:S02]  /*aa30*/  FADD.FTZ R76, R76, R73 ;  /* 0x000000494c4c7221 */ /* 0x000fe40000010000 */
[----:B------:R-:W-:-:S04]  /*aa40*/  @P1 IMAD.U32 R79, R74, 0x10000, RZ ;  /* 0x000100004a4f1824 */ /* 0x000fc800078e00ff */
[----:B------:R-:W-:-:S07]  /*aa50*/  @P1 FADD.FTZ R76, R76, R79 ;  /* 0x0000004f4c4c1221 */ /* 0x000fce0000010000 */
.L_x_9943:
        /* <DEDUP_REMOVED lines=12> */
.L_x_9952:
[----:B------:R-:W-:-:S07]  /*ab20*/  MOV R74, R30 ;  /* 0x0000001e004a7202 */ /* 0x000fce0000000f00 */
.L_x_9953:
[----:B------:R-:W-:Y:S05]  /*ab30*/  BSYNC B1 ;  /* 0x0000000000017941 */ /* 0x000fea0003800000 */
.L_x_9951:
        /* <DEDUP_REMOVED lines=16> */
.L_x_9957:
[----:B------:R-:W-:Y:S05]  /*ac40*/  BSYNC B2 ;  /* 0x0000000000027941 */ /* 0x000fea0003800000 */
.L_x_9956:
        /* <DEDUP_REMOVED lines=44> */
.L_x_9955:
[----:B------:R-:W-:Y:S05]  /*af10*/  BSYNC B1 ;  /* 0x0000000000017941 */ /* 0x000fea0003800000 */
.L_x_9954:
        /* <DEDUP_REMOVED lines=14> */
.L_x_9958:
        /* <DEDUP_REMOVED lines=12> */
.L_x_9961:
[----:B------:R-:W-:-:S07]  /*b0c0*/  IMAD.MOV.U32 R17, RZ, RZ, R30 ;  /* 0x000000ffff117224 */ /* 0x000fce00078e001e */
.L_x_9962:
[----:B------:R-:W-:Y:S05]  /*b0d0*/  BSYNC B1 ;  /* 0x0000000000017941 */ /* 0x000fea0003800000 */
.L_x_9960:
        /* <DEDUP_REMOVED lines=16> */
.L_x_9966:
[----:B------:R-:W-:Y:S05]  /*b1e0*/  BSYNC B2 ;  /* 0x0000000000027941 */ /* 0x000fea0003800000 */
.L_x_9965:
        /* <DEDUP_REMOVED lines=44> */
.L_x_9964:
[----:B------:R-:W-:Y:S05]  /*b4b0*/  BSYNC B1 ;  /* 0x0000000000017941 */ /* 0x000fea0003800000 */
.L_x_9963:
        /* <DEDUP_REMOVED lines=10> */
.L_x_9959:
        /* <DEDUP_REMOVED lines=12> */
.L_x_9968:
[----:B------:R-:W-:-:S07]  /*b620*/  MOV R85, R30 ;  /* 0x0000001e00557202 */ /* 0x000fce0000000f00 */
.L_x_9969:
[----:B------:R-:W-:Y:S05]  /*b630*/  BSYNC B1 ;  /* 0x0000000000017941 */ /* 0x000fea0003800000 */
.L_x_9967:
        /* <DEDUP_REMOVED lines=16> */
.L_x_9973:
[----:B------:R-:W-:Y:S05]  /*b740*/  BSYNC B2 ;  /* 0x0000000000027941 */ /* 0x000fea0003800000 */
.L_x_9972:
        /* <DEDUP_REMOVED lines=44> */
.L_x_9971:
[----:B------:R-:W-:Y:S05]  /*ba10*/  BSYNC B1 ;  /* 0x0000000000017941 */ /* 0x000fea0003800000 */
.L_x_9970:
        /* <DEDUP_REMOVED lines=14> */
.L_x_9974:
        /* <DEDUP_REMOVED lines=12> */
.L_x_9977:
[----:B------:R-:W-:-:S07]  /*bbc0*/  IMAD.MOV.U32 R26, RZ, RZ, R30 ;  /* 0x000000ffff1a7224 */ /* 0x000fce00078e001e */
.L_x_9978:
[----:B------:R-:W-:Y:S05]  /*bbd0*/  BSYNC B1 ;  /* 0x0000000000017941 */ /* 0x000fea0003800000 */
.L_x_9976:
        /* <DEDUP_REMOVED lines=18> */
.L_x_9982:
[----:B------:R-:W-:Y:S05]  /*bd00*/  BSYNC B2 ;  /* 0x0000000000027941 */ /* 0x000fea0003800000 */
.L_x_9981:
        /* <DEDUP_REMOVED lines=44> */
.L_x_9980:
[----:B------:R-:W-:Y:S05]  /*bfd0*/  BSYNC B1 ;  /* 0x0000000000017941 */ /* 0x000fea0003800000 */
.L_x_9979:
        /* <DEDUP_REMOVED lines=12> */
.L_x_9975:
        /* <DEDUP_REMOVED lines=21> */
[----:B------:R-:W-:Y:S02]  /*c1f0*/  LOP3.LUT P6, RZ, R11, 0x20, RZ, 0xc0, !PT ;  /* 0x000000200bff7812 */ /* 0x000fe400078cc0ff */
[----:B------:R-:W-:Y:S01]  /*c200*/  SEL R91, RZ, 0x1, P5 ;  /* 0x00000001ff5b7807 */ /* 0x000fe20002800000 */
[----:B--2---:R-:W-:-:S04]  /*c210*/  IMAD.WIDE.U32 R86, R81, 0x1000000, RZ ;  /* 0x0100000051567825 */ /* 0x004fc800078e00ff */
[----:B------:R-:W-:Y:S01]  /*c220*/  IMAD.WIDE.U32 R74, R88, 0x10000, RZ ;  /* 0x00010000584a7825 */ /* 0x000fe200078e00ff */
[----:B------:R-:W-:-:S03]  /*c230*/  LOP3.LUT R91, R87, R92, R91, 0xfe, !PT ;  /* 0x0000005c575b7212 */ /* 0x000fc600078efe5b */
[----:B------:R-:W-:Y:S01]  /*c240*/  IMAD.WIDE.U32 R72, R89, 0x100, RZ ;  /* 0x0000010059487825 */ /* 0x000fe200078e00ff */
[----:B------:R-:W-:-:S03]  /*c250*/  SEL R89, RZ, 0x1, P6 ;  /* 0x00000001ff597807 */ /* 0x000fc60003000000 */
[----:B------:R-:W-:Y:S01]  /*c260*/  VIADD R81, R9, 0x40 ;  /* 0x0000004009517836 */ /* 0x000fe20000000000 */
[----:B------:R-:W-:Y:S01]  /*c270*/  LOP3.LUT R88, R72, R86, R74, 0xfe, !PT ;  /* 0x0000005648587212 */ /* 0x000fe200078efe4a */
[----:B------:R-:W-:Y:S01]  /*c280*/  IMAD.WIDE.U32 R86, R18, 0x8, R110 ;  /* 0x0000000812567825 */ /* 0x000fe200078e006e */
[----:B------:R-:W-:Y:S02]  /*c290*/  LOP3.LUT R75, R73, R91, R75, 0xfe, !PT ;  /* 0x0000005b494b7212 */ /* 0x000fe400078efe4b */
[----:B------:R-:W-:Y:S01]  /*c2a0*/  LOP3.LUT R74, R88, R89, RZ, 0xfc, !PT ;  /* 0x00000059584a7212 */ /* 0x000fe200078efcff */
[----:B------:R-:W-:-:S04]  /*c2b0*/  IMAD.WIDE.U32 R72, R81, 0x10, R104 ;  /* 0x0000001051487825 */ /* 0x000fc800078e0068 */
[----:B------:R2:W-:Y:S01]  /*c2c0*/  STG.E.64 desc[UR4][R86.64], R74 ;  /* 0x0000004a56007986 */ /* 0x0005e2000c101b04 */
[----:B0-----:R-:W-:-:S04]  /*c2d0*/  @P0 IMAD.WIDE.U32 R84, R81, 0x10, R84 ;  /* 0x0000001051540825 */ /* 0x001fc800078e0054 */
[----:B-1----:R-:W-:Y:S01]  /*c2e0*/  @P1 IMAD.WIDE.U32 R82, R81, 0x10, R82 ;  /* 0x0000001051521825 */ /* 0x002fe200078e0052 */
[----:B------:R-:W-:Y:S06]  /*c2f0*/  @!P0 BRA `(.L_x_9983) ;  /* 0x0000000000508947 */ /* 0x000fec0003800000 */
[----:B--2---:R-:W-:Y:S01]  /*c300*/  SHF.L.U32 R75, R17, 0x10, RZ ;  /* 0x00000010114b7819 */ /* 0x004fe200000006ff */
[----:B------:R-:W0:Y:S01]  /*c310*/  LDC.64 R92, c[0x0][0x248] ;  /* 0x00009200ff5c7b82 */ /* 0x000e220000000a00 */
[----:B------:R-:W-:Y:S02]  /*c320*/  LOP3.LUT R74, R26, 0xffff, RZ, 0xc0, !PT ;  /* 0x0000ffff1a4a7812 */ /* 0x000fe400078ec0ff */
[----:B------:R-:W-:Y:S02]  /*c330*/  LOP3.LUT R75, R75, 0xff0000, RZ, 0xc0, !PT ;  /* 0x00ff00004b4b7812 */ /* 0x000fe400078ec0ff */
        /* <DEDUP_REMOVED lines=12> */
[----:B0-----:R-:W-:-:S03]  /*c400*/  IMAD.WIDE.U32 R86, R18, 0x8, R92 ;  /* 0x0000000812567825 */ /* 0x001fc600078e005c */
[----:B------:R-:W-:Y:S02]  /*c410*/  LOP3.LUT R74, R75, 0xff, R10, 0xf8, !PT ;  /* 0x000000ff4b4a7812 */ /* 0x000fe400078ef80a */
[----:B------:R-:W-:-:S05]  /*c420*/  LOP3.LUT R75, R91, R89, RZ, 0xfc, !PT ;  /* 0x000000595b4b7212 */ /* 0x000fca00078efcff */
[----:B------:R0:W-:Y:S02]  /*c430*/  STG.E.64 desc[UR4][R86.64], R74 ;  /* 0x0000004a56007986 */ /* 0x0001e4000c101b04 */
.L_x_9983:
[----:B------:R1:W5:Y:S04]  /*c440*/  @P0 LDG.E.128 R36, desc[UR4][R84.64] ;  /* 0x0000000454240981 */ /* 0x000368000c1e1d00 */
[----:B------:R1:W5:Y:S04]  /*c450*/  @P1 LDG.E.128 R32, desc[UR4][R82.64] ;  /* 0x0000000452201981 */ /* 0x000368000c1e1d00 */
[----:B0-2---:R-:W5:Y:S01]  /*c460*/  LDG.E.128 R72, desc[UR4][R72.64] ;  /* 0x0000000448487981 */ /* 0x005f62000c1e1d00 */
        /* <DEDUP_REMOVED lines=12> */
.L_x_9985:
[----:B------:R-:W-:-:S07]  /*c530*/  IMAD.MOV.U32 R82, RZ, RZ, R30 ;  /* 0x000000ffff527224 */ /* 0x000fce00078e001e */
.L_x_9986:
[----:B------:R-:W-:Y:S05]  /*c540*/  BSYNC B1 ;  /* 0x0000000000017941 */ /* 0x000fea0003800000 */
.L_x_9984:
        /* <DEDUP_REMOVED lines=16> */
.L_x_9990:
[----:B------:R-:W-:Y:S05]  /*c650*/  BSYNC B2 ;  /* 0x0000000000027941 */ /* 0x000fea0003800000 */
.L_x_9989:
        /* <DEDUP_REMOVED lines=44> */
.L_x_9988:
[----:B------:R-:W-:Y:S05]  /*c920*/  BSYNC B1 ;  /* 0x0000000000017941 */ /* 0x000fea0003800000 */
.L_x_9987:
[----:B------:R-:W-:Y:S02]  /*c930*/  I2FP.F32.U32 R82, R82 ;  /* 0x0000005200527245 */ /* 0x000fe40000201000 */
[----:B------:R-:W-:-:S03]  /*c940*/  LOP3.LUT R11, R11, 0xffffffdf, RZ, 0xc0, !PT ;  /* 0xffffffdf0b0b7812 */ /* 0x000fc600078ec0ff */
[----:B------:R-:W-:Y:S01]  /*c950*/  FFMA.FTZ R83, R82, R139, 1.1641532182693481445e-10 ;  /* 0x2f00000052537423 */ /* 0x000fe2000001008b */
[C---:B-----5:R-:W-:Y:S01]  /*c960*/  IMAD.U32 R82, R72.reuse, 0x10000, RZ ;  /* 0x0001000048527824 */ /* 0x060fe200078e00ff */
        /* <DEDUP_REMOVED lines=12> */
.L_x_9991:
        /* <DEDUP_REMOVED lines=12> */
.L_x_9994:
[----:B------:R-:W-:-:S07]  /*caf0*/  MOV R10, R30 ;  /* 0x0000001e000a7202 */ /* 0x000fce0000000f00 */
.L_x_9995:
[----:B------:R-:W-:Y:S05]  /*cb00*/  BSYNC B1 ;  /* 0x0000000000017941 */ /* 0x000fea0003800000 */
.L_x_9993:
        /* <DEDUP_REMOVED lines=16> */
.L_x_9999:
[----:B------:R-:W-:Y:S05]  /*cc10*/  BSYNC B2 ;  /* 0x0000000000027941 */ /* 0x000fea0003800000 */
.L_x_9998:
        /* <DEDUP_REMOVED lines=44> */
.L_x_9997:
[----:B------:R-:W-:Y:S05]  /*cee0*/  BSYNC B1 ;  /* 0x0000000000017941 */ /* 0x000fea0003800000 */
.L_x_9996:
        /* <DEDUP_REMOVED lines=10> */
.L_x_9992:
        /* <DEDUP_REMOVED lines=12> */
.L_x_10001:
[----:B------:R-:W-:-:S07]  /*d050*/  IMAD.MOV.U32 R83, RZ, RZ, R30 ;  /* 0x000000ffff537224 */ /* 0x000fce00078e001e */
.L_x_10002:
[----:B------:R-:W-:Y:S05]  /*d060*/  BSYNC B1 ;  /* 0x0000000000017941 */ /* 0x000fea0003800000 */
.L_x_10000:
        /* <DEDUP_REMOVED lines=16> */
.L_x_10006:
[----:B------:R-:W-:Y:S05]  /*d170*/  BSYNC B2 ;  /* 0x0000000000027941 */ /* 0x000fea0003800000 */
.L_x_10005:
        /* <DEDUP_REMOVED lines=44> */
.L_x_10004:
[----:B------:R-:W-:Y:S05]  /*d440*/  BSYNC B1 ;  /* 0x0000000000017941 */ /* 0x000fea0003800000 */
.L_x_10003:
        /* <DEDUP_REMOVED lines=16> */
.L_x_10007:
        /* <DEDUP_REMOVED lines=12> */
.L_x_10010:
[----:B------:R-:W-:-:S07]  /*d610*/  MOV R12, R30 ;  /* 0x0000001e000c7202 */ /* 0x000fce0000000f00 */
.L_x_10011:
[----:B------:R-:W-:Y:S05]  /*d620*/  BSYNC B1 ;  /* 0x0000000000017941 */ /* 0x000fea0003800000 */
.L_x_10009:
        /* <DEDUP_REMOVED lines=16> */
.L_x_10015:
[----:B------:R-:W-:Y:S05]  /*d730*/  BSYNC B2 ;  /* 0x0000000000027941 */ /* 0x000fea0003800000 */
.L_x_10014:
        /* <DEDUP_REMOVED lines=44> */
.L_x_10013:
[----:B------:R-:W-:Y:S05]  /*da00*/  BSYNC B1 ;  /* 0x0000000000017941 */ /* 0x000fea0003800000 */
.L_x_10012:
[----:B------:R-:W-:Y:S02]  /*da10*/  I2FP.F32.U32 R12, R12 ;  /* 0x0000000c000c7245 */ /* 0x000fe40000201000 */
[----:B------:R-:W-:-:S03]  /*da20*/  PRMT R72, R36, 0x7632, R72 ;  /* 0x0000763224487816 */ /* 0x000fc60000000048 */
[----:B------:R-:W-:Y:S01]  /*da30*/  FFMA.FTZ R85, R12, R139, 1.1641532182693481445e-10 ;  /* 0x2f0000000c557423 */ /* 0x000fe2000001008b */
[----:B------:R-:W-:Y:S01]  /*da40*/  @P1 PRMT R12, R32, 0x7632, R12 ;  /* 0x00007632200c1816 */ /* 0x000fe2000000000c */
[----:B------:R-:W-:-:S03]  /*da50*/  IMAD.U32 R72, R72, 0x10000, RZ ;  /* 0x0001000048487824 */ /* 0x000fc600078e00ff */
[----:B------:R-:W-:Y:S01]  /*da60*/  FSETP.GTU.FTZ.AND P3, PT, R85, R138, PT ;  /* 0x0000008a5500720b */ /* 0x000fe20003f7c000 */
[----:B------:R-:W-:Y:S01]  /*da70*/  FMUL.FTZ R72, R72, R137 ;  /* 0x0000008948487220 */ /* 0x000fe20000410000 */
[----:B------:R-:W-:Y:S02]  /*da80*/  @P1 SHF.L.U32 R86, R12, 0x10, RZ ;  /* 0x000000100c561819 */ /* 0x000fe400000006ff */
[----:B------:R-:W-:Y:S02]  /*da90*/  SEL R12, RZ, 0x1, P3 ;  /* 0x00000001ff0c7807 */ /* 0x000fe40001800000 */
[----:B------:R-:W-:-:S05]  /*daa0*/  FSEL R72, R72, RZ, !P3 ;  /* 0x000000ff48487208 */ /* 0x000fca0005800000 */
[----:B------:R-:W-:-:S04]  /*dab0*/  FADD.FTZ R83, R83, R72 ;  /* 0x0000004853537221 */ /* 0x000fc80000010000 */
[----:B------:R-:W-:-:S07]  /*dac0*/  @P1 FADD.FTZ R83, R83, R86 ;  /* 0x0000005653531221 */ /* 0x000fce0000010000 */
.L_x_10008:
        /* <DEDUP_REMOVED lines=12> */
.L_x_10017:
[----:B------:R-:W-:-:S07]  /*db90*/  IMAD.MOV.U32 R72, RZ, RZ, R30 ;  /* 0x000000ffff487224 */ /* 0x000fce00078e001e */
.L_x_10018:
[----:B------:R-:W-:Y:S05]  /*dba0*/  BSYNC B1 ;  /* 0x0000000000017941 */ /* 0x000fea0003800000 */
.L_x_10016:
        /* <DEDUP_REMOVED lines=16> */
.L_x_10022:
[----:B------:R-:W-:Y:S05]  /*dcb0*/  BSYNC B2 ;  /* 0x0000000000027941 */ /* 0x000fea0003800000 */
.L_x_10021:
        /* <DEDUP_REMOVED lines=44> */
.L_x_10020:
[----:B------:R-:W-:Y:S05]  /*df80*/  BSYNC B1 ;  /* 0x0000000000017941 */ /* 0x000fea0003800000 */
.L_x_10019:
        /* <DEDUP_REMOVED lines=16> */
.L_x_10023:
        /* <DEDUP_REMOVED lines=12> */
.L_x_10026:
[----:B------:R-:W-:-:S07]  /*e150*/  MOV R13, R30 ;  /* 0x0000001e000d7202 */ /* 0x000fce0000000f00 */
.L_x_10027:
[----:B------:R-:W-:Y:S05]  /*e160*/  BSYNC B1 ;  /* 0x0000000000017941 */ /* 0x000fea0003800000 */
.L_x_10025:
        /* <DEDUP_REMOVED lines=16> */
.L_x_10031:
[----:B------:R-:W-:Y:S05]  /*e270*/  BSYNC B2 ;  /* 0x0000000000027941 */ /* 0x000fea0003800000 */
.L_x_10030:
        /* <DEDUP_REMOVED lines=44> */
.L_x_10029:
[----:B------:R-:W-:Y:S05]  /*e540*/  BSYNC B1 ;  /* 0x0000000000017941 */ /* 0x000fea0003800000 */
.L_x_10028:
        /* <DEDUP_REMOVED lines=10> */
.L_x_10024:
        /* <DEDUP_REMOVED lines=12> */
.L_x_10033:
[----:B------:R-:W-:-:S07]  /*e6b0*/  IMAD.MOV.U32 R72, RZ, RZ, R30 ;  /* 0x000000ffff487224 */ /* 0x000fce00078e001e */
.L_x_10034:
[----:B------:R-:W-:Y:S05]  /*e6c0*/  BSYNC B1 ;  /* 0x0000000000017941 */ /* 0x000fea0003800000 */
.L_x_10032:
        /* <DEDUP_REMOVED lines=16> */
.L_x_10038:
[----:B------:R-:W-:Y:S05]  /*e7d0*/  BSYNC B2 ;  /* 0x0000000000027941 */ /* 0x000fea0003800000 */
.L_x_10037:
        /* <DEDUP_REMOVED lines=44> */
.L_x_10036:
[----:B------:R-:W-:Y:S05]  /*eaa0*/  BSYNC B1 ;  /* 0x0000000000017941 */ /* 0x000fea0003800000 */
.L_x_10035:
        /* <DEDUP_REMOVED lines=16> */
.L_x_10039:
        /* <DEDUP_REMOVED lines=12> */
.L_x_10042:
[----:B------:R-:W-:-:S07]  /*ec70*/  MOV R14, R30 ;  /* 0x0000001e000e7202 */ /* 0x000fce0000000f00 */
.L_x_10043:
[----:B------:R-:W-:Y:S05]  /*ec80*/  BSYNC B1 ;  /* 0x0000000000017941 */ /* 0x000fea0003800000 */
.L_x_10041:
        /* <DEDUP_REMOVED lines=16> */
.L_x_10047:
[----:B------:R-:W-:Y:S05]  /*ed90*/  BSYNC B2 ;  /* 0x0000000000027941 */ /* 0x000fea0003800000 */
.L_x_10046:
        /* <DEDUP_REMOVED lines=44> */
.L_x_10045:
[----:B------:R-:W-:Y:S05]  /*f060*/  BSYNC B1 ;  /* 0x0000000000017941 */ /* 0x000fea0003800000 */
.L_x_10044:
        /* <DEDUP_REMOVED lines=12> */
.L_x_10040:
        /* <DEDUP_REMOVED lines=12> */
.L_x_10049:
[----:B------:R-:W-:-:S07]  /*f1f0*/  IMAD.MOV.U32 R92, RZ, RZ, R30 ;  /* 0x000000ffff5c7224 */ /* 0x000fce00078e001e */
.L_x_10050:
[----:B------:R-:W-:Y:S05]  /*f200*/  BSYNC B1 ;  /* 0x0000000000017941 */ /* 0x000fea0003800000 */
.L_x_10048:
        /* <DEDUP_REMOVED lines=16> */
.L_x_10054:
[----:B------:R-:W-:Y:S05]  /*f310*/  BSYNC B2 ;  /* 0x0000000000027941 */ /* 0x000fea0003800000 */
.L_x_10053:
        /* <DEDUP_REMOVED lines=44> */
.L_x_10052:
[----:B------:R-:W-:Y:S05]  /*f5e0*/  BSYNC B1 ;  /* 0x0000000000017941 */ /* 0x000fea0003800000 */
.L_x_10051:
        /* <DEDUP_REMOVED lines=16> */
.L_x_10055:
        /* <DEDUP_REMOVED lines=12> */
.L_x_10058:
[----:B------:R-:W-:-:S07]  /*f7b0*/  MOV R15, R30 ;  /* 0x0000001e000f7202 */ /* 0x000fce0000000f00 */
.L_x_10059:
[----:B------:R-:W-:Y:S05]  /*f7c0*/  BSYNC B1 ;  /* 0x0000000000017941 */ /* 0x000fea0003800000 */
.L_x_10057:
        /* <DEDUP_REMOVED lines=16> */
.L_x_10063:
[----:B------:R-:W-:Y:S05]  /*f8d0*/  BSYNC B2 ;  /* 0x0000000000027941 */ /* 0x000fea0003800000 */
.L_x_10062:
        /* <DEDUP_REMOVED lines=44> */
.L_x_10061:
[----:B------:R-:W-:Y:S05]  /*fba0*/  BSYNC B1 ;  /* 0x0000000000017941 */ /* 0x000fea0003800000 */
.L_x_10060:
        /* <DEDUP_REMOVED lines=10> */
.L_x_10056:
        /* <DEDUP_REMOVED lines=12> */
.L_x_10065:
[----:B------:R-:W-:-:S07]  /*fd10*/  IMAD.MOV.U32 R87, RZ, RZ, R30 ;  /* 0x000000ffff577224 */ /* 0x000fce00078e001e */
.L_x_10066:
[----:B------:R-:W-:Y:S05]  /*fd20*/  BSYNC B1 ;  /* 0x0000000000017941 */ /* 0x000fea0003800000 */
.L_x_10064:
        /* <DEDUP_REMOVED lines=16> */
.L_x_10070:
[----:B------:R-:W-:Y:S05]  /*fe30*/  BSYNC B2 ;  /* 0x0000000000027941 */ /* 0x000fea0003800000 */
.L_x_10069:
        /* <DEDUP_REMOVED lines=44> */
.L_x_10068:
[----:B------:R-:W-:Y:S05]  /*10100*/  BSYNC B1 ;  /* 0x0000000000017941 */ /* 0x000fea0003800000 */
.L_x_10067:
        /* <DEDUP_REMOVED lines=14> */
.L_x_10071:
        /* <DEDUP_REMOVED lines=12> */
.L_x_10074:
[----:B------:R-:W-:-:S07]  /*102b0*/  MOV R16, R30 ;  /* 0x0000001e00107202 */ /* 0x000fce0000000f00 */
.L_x_10075:
[----:B------:R-:W-:Y:S05]  /*102c0*/  BSYNC B1 ;  /* 0x0000000000017941 */ /* 0x000fea0003800000 */
.L_x_10073:
        /* <DEDUP_REMOVED lines=16> */
.L_x_10079:
[----:B------:R-:W-:Y:S05]  /*103d0*/  BSYNC B2 ;  /* 0x0000000000027941 */ /* 0x000fea0003800000 */
.L_x_10078:
        /* <DEDUP_REMOVED lines=44> */
.L_x_10077:
[----:B------:R-:W-:Y:S05]  /*106a0*/  BSYNC B1 ;  /* 0x0000000000017941 */ /* 0x000fea0003800000 */
.L_x_10076:
        /* <DEDUP_REMOVED lines=12> */
.L_x_10072:
        /* <DEDUP_REMOVED lines=12> */
.L_x_10081:
[----:B------:R-:W-:-:S07]  /*10830*/  IMAD.MOV.U32 R74, RZ, RZ, R30 ;  /* 0x000000ffff4a7224 */ /* 0x000fce00078e001e */
.L_x_10082:
[----:B------:R-:W-:Y:S05]  /*10840*/  BSYNC B1 ;  /* 0x0000000000017941 */ /* 0x000fea0003800000 */
.L_x_10080:
        /* <DEDUP_REMOVED lines=16> */
.L_x_10086:
[----:B------:R-:W-:Y:S05]  /*10950*/  BSYNC B2 ;  /* 0x0000000000027941 */ /* 0x000fea0003800000 */
.L_x_10085:
        /* <DEDUP_REMOVED lines=44> */
.L_x_10084:
[----:B------:R-:W-:Y:S05]  /*10c20*/  BSYNC B1 ;  /* 0x0000000000017941 */ /* 0x000fea0003800000 */
.L_x_10083:
        /* <DEDUP_REMOVED lines=14> */
.L_x_10087:
        /* <DEDUP_REMOVED lines=12> */
.L_x_10090:
[----:B------:R-:W-:-:S07]  /*10dd0*/  MOV R17, R30 ;  /* 0x0000001e00117202 */ /* 0x000fce0000000f00 */
.L_x_10091:
[----:B------:R-:W-:Y:S05]  /*10de0*/  BSYNC B1 ;  /* 0x0000000000017941 */ /* 0x000fea0003800000 */
.L_x_10089:
        /* <DEDUP_REMOVED lines=16> */
.L_x_10095:
[----:B------:R-:W-:Y:S05]  /*10ef0*/  BSYNC B2 ;  /* 0x0000000000027941 */ /* 0x000fea0003800000 */
.L_x_10094:
        /* <DEDUP_REMOVED lines=44> */
.L_x_10093:
[----:B------:R-:W-:Y:S05]  /*111c0*/  BSYNC B1 ;  /* 0x0000000000017941 */ /* 0x000fea0003800000 */
.L_x_10092:
        /* <DEDUP_REMOVED lines=10> */
.L_x_10088:
        /* <DEDUP_REMOVED lines=12> */
.L_x_10097:
[----:B------:R-:W-:-:S07]  /*11330*/  IMAD.MOV.U32 R94, RZ, RZ, R30 ;  /* 0x000000ffff5e7224 */ /* 0x000fce00078e001e */
.L_x_10098:
[----:B------:R-:W-:Y:S05]  /*11340*/  BSYNC B1 ;  /* 0x0000000000017941 */ /* 0x000fea0003800000 */
.L_x_10096:
        /* <DEDUP_REMOVED lines=16> */
.L_x_10102:
[----:B------:R-:W-:Y:S05]  /*11450*/  BSYNC B2 ;  /* 0x0000000000027941 */ /* 0x000fea0003800000 */
.L_x_10101:
        /* <DEDUP_REMOVED lines=44> */
.L_x_10100:
[----:B------:R-:W-:Y:S05]  /*11720*/  BSYNC B1 ;  /* 0x0000000000017941 */ /* 0x000fea0003800000 */
.L_x_10099:
        /* <DEDUP_REMOVED lines=14> */
.L_x_10103:
        /* <DEDUP_REMOVED lines=12> */
.L_x_10106:
[----:B------:R-:W-:-:S07]  /*118d0*/  MOV R26, R30 ;  /* 0x0000001e001a7202 */ /* 0x000fce0000000f00 */
.L_x_10107:
[----:B------:R-:W-:Y:S05]  /*118e0*/  BSYNC B1 ;  /* 0x0000000000017941 */ /* 0x000fea0003800000 */
.L_x_10105:
        /* <DEDUP_REMOVED lines=18> */
.L_x_10111:
[----:B------:R-:W-:Y:S05]  /*11a10*/  BSYNC B2 ;  /* 0x0000000000027941 */ /* 0x000fea0003800000 */
.L_x_10110:
        /* <DEDUP_REMOVED lines=44> */
.L_x_10109:
[----:B------:R-:W-:Y:S05]  /*11ce0*/  BSYNC B1 ;  /* 0x0000000000017941 */ /* 0x000fea0003800000 */
.L_x_10108:
        /* <DEDUP_REMOVED lines=12> */
.L_x_10104:
[----:B------:R-:W-:Y:S01]  /*11db0*/  P2R R72, PR, RZ, 0x4 ;  /* 0x00000004ff487803 */ /* 0x000fe20000000000 */
[----:B------:R-:W-:Y:S01]  /*11dc0*/  IMAD.WIDE.U32 R90, R81, 0x10, R164 ;  /* 0x00000010515a7825 */ /* 0x000fe200078e00a4 */
[C---:B------:R-:W-:Y:S02]  /*11dd0*/  LOP3.LUT P2, RZ, R11.reuse, 0x2, RZ, 0xc0, !PT ;  /* 0x000000020bff7812 */ /* 0x040fe4000784c0ff */
[----:B------:R-:W-:Y:S02]  /*11de0*/  SEL R94, RZ, 0x100, P3 ;  /* 0x00000100ff5e7807 */ /* 0x000fe40001800000 */
[----:B------:R-:W-:Y:S02]  /*11df0*/  LOP3.LUT P3, RZ, R11, 0x4, RZ, 0xc0, !PT ;  /* 0x000000040bff7812 */ /* 0x000fe4000786c0ff */
[----:B------:R-:W-:Y:S02]  /*11e00*/  SEL R95, RZ, 0x1, P2 ;  /* 0x00000001ff5f7807 */ /* 0x000fe40001000000 */
[----:B------:R-:W-:-:S02]  /*11e10*/  ISETP.NE.AND P2, PT, R72, RZ, PT ;  /* 0x000000ff4800720c */ /* 0x000fc40003f45270 */
[----:B------:R-:W-:Y:S02]  /*11e20*/  F2FP.BF16.F32.PACK_AB R75, R89, R88 ;  /* 0x00000058594b723e */ /* 0x000fe400000010ff */
        /* <DEDUP_REMOVED lines=12> */
[----:B0-----:R-:W-:Y:S01]  /*11ef0*/  IMAD.WIDE.U32 R72, R92, 0x1000000, RZ ;  /* 0x010000005c487825 */ /* 0x001fe200078e00ff */
[----:B------:R-:W-:-:S03]  /*11f00*/  SEL R92, RZ, 0x1, P4 ;  /* 0x00000001ff5c7807 */ /* 0x000fc60002000000 */
[----:B------:R-:W-:Y:S01]  /*11f10*/  IMAD.WIDE.U32 R90, R93, 0x100, RZ ;  /* 0x000001005d5a7825 */ /* 0x000fe200078e00ff */
[----:B------:R-:W-:Y:S02]  /*11f20*/  LOP3.LUT R95, R73, R94, R95, 0xfe, !PT ;  /* 0x0000005e495f7212 */ /* 0x000fe400078efe5f */
[----:B------:R-:W-:Y:S01]  /*11f30*/  SEL R93, RZ, 0x1, P6 ;  /* 0x00000001ff5d7807 */ /* 0x000fe20003000000 */
[----:B------:R-:W-:-:S03]  /*11f40*/  IMAD.WIDE.U32 R74, R92, 0x10000, RZ ;  /* 0x000100005c4a7825 */ /* 0x000fc600078e00ff */
[----:B------:R-:W-:Y:S02]  /*11f50*/  LOP3.LUT R92, R90, R72, R74, 0xfe, !PT ;  /* 0x000000485a5c7212 */ /* 0x000fe400078efe4a */
[----:B------:R-:W-:Y:S01]  /*11f60*/  LOP3.LUT R91, R91, R95, R75, 0xfe, !PT ;  /* 0x0000005f5b5b7212 */ /* 0x000fe200078efe4b */
[----:B------:R-:W0:Y:S01]  /*11f70*/  @P0 LDC.64 R72, c[0x0][0x228] ;  /* 0x00008a00ff480b82 */ /* 0x000e220000000a00 */
[----:B------:R-:W-:Y:S01]  /*11f80*/  LOP3.LUT R90, R92, R93, RZ, 0xfc, !PT ;  /* 0x0000005d5c5a7212 */ /* 0x000fe200078efcff */
[----:B------:R-:W-:-:S05]  /*11f90*/  IMAD.WIDE.U32 R92, R81, 0x8, R110 ;  /* 0x00000008515c7825 */ /* 0x000fca00078e006e */
[----:B------:R1:W-:Y:S01]  /*11fa0*/  STG.E.64 desc[UR4][R92.64], R90 ;  /* 0x0000005a5c007986 */ /* 0x0003e2000c101b04 */
[----:B------:R-:W2:Y:S01]  /*11fb0*/  @P1 LDC.64 R74, c[0x0][0x230] ;  /* 0x00008c00ff4a1b82 */ /* 0x000ea20000000a00 */
[----:B-1----:R-:W-:-:S04]  /*11fc0*/  VIADD R90, R9, 0x60 ;  /* 0x00000060095a7836 */ /* 0x002fc80000000000 */
[----:B0-----:R-:W-:-:S04]  /*11fd0*/  @P0 IMAD.WIDE.U32 R72, R90, 0x10, R72 ;  /* 0x000000105a480825 */ /* 0x001fc800078e0048 */
[----:B------:R-:W-:-:S04]  /*11fe0*/  IMAD.WIDE.U32 R92, R90, 0x10, R104 ;  /* 0x000000105a5c7825 */ /* 0x000fc800078e0068 */
[----:B--2---:R-:W-:Y:S01]  /*11ff0*/  @P1 IMAD.WIDE.U32 R74, R90, 0x10, R74 ;  /* 0x000000105a4a1825 */ /* 0x004fe200078e004a */
[----:B------:R-:W-:Y:S06]  /*12000*/  @!P0 BRA `(.L_x_10112) ;  /* 0x0000000000508947 */ /* 0x000fec0003800000 */
[----:B------:R-:W-:Y:S01]  /*12010*/  IMAD.U32 R91, R17, 0x10000, RZ ;  /* 0x00010000115b7824 */ /* 0x000fe200078e00ff */
[----:B------:R-:W0:Y:S01]  /*12020*/  LDC.64 R102, c[0x0][0x248] ;  /* 0x00009200ff667b82 */ /* 0x000e220000000a00 */
[----:B------:R-:W-:Y:S02]  /*12030*/  LOP3.LUT R95, R14, 0xff, RZ, 0xc0, !PT ;  /* 0x000000ff0e5f7812 */ /* 0x000fe400078ec0ff */
[----:B------:R-:W-:Y:S02]  /*12040*/  LOP3.LUT R96, R13, 0xff, RZ, 0xc0, !PT ;  /* 0x000000ff0d607812 */ /* 0x000fe400078ec0ff */
[----:B------:R-:W-:Y:S02]  /*12050*/  LOP3.LUT R94, R91, 0xff0000, RZ, 0xc0, !PT ;  /* 0x00ff00005b5e7812 */ /* 0x000fe400078ec0ff */
[----:B------:R-:W-:Y:S01]  /*12060*/  LOP3.LUT R91, R26, 0xffff, RZ, 0xc0, !PT ;  /* 0x0000ffff1a5b7812 */ /* 0x000fe200078ec0ff */
[----:B------:R-:W-:Y:S01]  /*12070*/  IMAD.WIDE.U32 R96, R96, 0x10000, RZ ;  /* 0x0001000060607825 */ /* 0x000fe200078e00ff */
[----:B------:R-:W-:-:S02]  /*12080*/  LOP3.LUT R98, R12, 0xff, RZ, 0xc0, !PT ;  /* 0x000000ff0c627812 */ /* 0x000fc400078ec0ff */
[----:B------:R-:W-:Y:S02]  /*12090*/  PRMT R91, R94, 0x4210, R91 ;  /* 0x000042105e5b7816 */ /* 0x000fe4000000005b */
[----:B------:R-:W-:Y:S01]  /*120a0*/  PRMT R94, R16, 0x7104, RZ ;  /* 0x00007104105e7816 */ /* 0x000fe200000000ff */
[----:B------:R-:W-:-:S03]  /*120b0*/  IMAD.WIDE.U32 R98, R98, 0x100, RZ ;  /* 0x0000010062627825 */ /* 0x000fc600078e00ff */
[----:B------:R-:W-:-:S04]  /*120c0*/  LOP3.LUT R94, R91, 0xff00, R94, 0xf8, !PT ;  /* 0x0000ff005b5e7812 */ /* 0x000fc800078ef85e */
[----:B------:R-:W-:Y:S01]  /*120d0*/  LOP3.LUT R91, R94, 0xff, R15, 0xf8, !PT ;  /* 0x000000ff5e5b7812 */ /* 0x000fe200078ef80f */
[----:B------:R-:W-:-:S05]  /*120e0*/  IMAD.WIDE.U32 R94, R95, 0x1000000, RZ ;  /* 0x010000005f5e7825 */ /* 0x000fca00078e00ff */
[----:B------:R-:W-:Y:S02]  /*120f0*/  LOP3.LUT R91, R97, R91, R95, 0xfe, !PT ;  /* 0x0000005b615b7212 */ /* 0x000fe400078efe5f */
[----:B------:R-:W-:Y:S02]  /*12100*/  LOP3.LUT R97, R98, R94, R96, 0xfe, !PT ;  /* 0x0000005e62617212 */ /* 0x000fe400078efe60 */
[----:B------:R-:W-:Y:S02]  /*12110*/  LOP3.LUT R95, R91, R99, RZ, 0xfc, !PT ;  /* 0x000000635b5f7212 */ /* 0x000fe400078efcff */
[----:B------:R-:W-:Y:S01]  /*12120*/  LOP3.LUT R94, R97, 0xff, R10, 0xf8, !PT ;  /* 0x000000ff615e7812 */ /* 0x000fe200078ef80a */
[----:B0-----:R-:W-:-:S05]  /*12130*/  IMAD.WIDE.U32 R96, R81, 0x8, R102 ;  /* 0x0000000851607825 */ /* 0x001fca00078e0066 */
[----:B------:R0:W-:Y:S02]  /*12140*/  STG.E.64 desc[UR4][R96.64], R94 ;  /* 0x0000005e60007986 */ /* 0x0001e4000c101b04 */
.L_x_10112:
[----:B------:R1:W5:Y:S04]  /*12150*/  @P0 LDG.E.128 R36, desc[UR4][R72.64] ;  /* 0x0000000448240981 */ /* 0x000368000c1e1d00 */
[----:B------:R1:W5:Y:S04]  /*12160*/  @P1 LDG.E.128 R32, desc[UR4][R74.64] ;  /* 0x000000044a201981 */ /* 0x000368000c1e1d00 */
[----:B------:R1:W5:Y:S01]  /*12170*/  LDG.E.128 R72, desc[UR4][R92.64] ;  /* 0x000000045c487981 */ /* 0x000362000c1e1d00 */
[C---:B------:R-:W-:Y:S01]  /*12180*/  ISETP.NE.AND P3, PT, R100.reuse, 0x1, PT ;  /* 0x000000016400780c */ /* 0x040fe20003f65270 */
[----:B------:R-:W-:Y:S01]  /*12190*/  BSSY B1, `(.L_x_10113) ;  /* 0x000000c000017945 */ /* 0x000fe20003800000 */
[----:B0-----:R-:W-:-:S11]  /*121a0*/  IADD3 R94, R100, 0x1, RZ ;  /* 0x00000001645e7810 */ /* 0x001fd60007ffe0ff */
        /* <DEDUP_REMOVED lines=9> */
.L_x_10114:
[----:B------:R-:W-:-:S07]  /*12240*/  IMAD.MOV.U32 R91, RZ, RZ, R30 ;  /* 0x000000ffff5b7224 */ /* 0x000fce00078e001e */
.L_x_10115:
[----:B------:R-:W-:Y:S05]  /*12250*/  BSYNC B1 ;  /* 0x0000000000017941 */ /* 0x000fea0003800000 */
.L_x_10113:
        /* <DEDUP_REMOVED lines=16> */
.L_x_10119:
[----:B------:R-:W-:Y:S05]  /*12360*/  BSYNC B2 ;  /* 0x0000000000027941 */ /* 0x000fea0003800000 */
.L_x_10118:
        /* <DEDUP_REMOVED lines=42> */
[----:B------:R-:W-:Y:S01]  /*12610*/  LOP3.LUT R3, R93, UR31, R94, 0x96, !PT ;  /* 0x0000001f5d037c12 */ /* 0x000fe2000f8e965e */
[----:B------:R-:W-:-:S07]  /*12620*/  IMAD.MOV.U32 R94, RZ, RZ, RZ ;  /* 0x000000ffff5e7224 */ /* 0x000fce00078e00ff */
.L_x_10117:
[----:B------:R-:W-:Y:S05]  /*12630*/  BSYNC B1 ;  /* 0x0000000000017941 */ /* 0x000fea0003800000 */
.L_x_10116:
        /* <DEDUP_REMOVED lines=16> */
.L_x_10120:
        /* <DEDUP_REMOVED lines=12> */
.L_x_10123:
[----:B------:R-:W-:-:S07]  /*12800*/  IMAD.MOV.U32 R10, RZ, RZ, R30 ;  /* 0x000000ffff0a7224 */ /* 0x000fce00078e001e */
.L_x_10124:
[----:B------:R-:W-:Y:S05]  /*12810*/  BSYNC B1 ;  /* 0x0000000000017941 */ /* 0x000fea0003800000 */
.L_x_10122:
        /* <DEDUP_REMOVED lines=16> */
.L_x_10128:
[----:B------:R-:W-:Y:S05]  /*12920*/  BSYNC B2 ;  /* 0x0000000000027941 */ /* 0x000fea0003800000 */
.L_x_10127:
        /* <DEDUP_REMOVED lines=44> */
.L_x_10126:
[----:B------:R-:W-:Y:S05]  /*12bf0*/  BSYNC B1 ;  /* 0x0000000000017941 */ /* 0x000fea0003800000 */
.L_x_10125:
[----:B------:R-:W-:Y:S01]  /*12c00*/  I2FP.F32.U32 R10, R10 ;  /* 0x0000000a000a7245 */ /* 0x000fe20000201000 */
[----:B------:R-:W-:-:S04]  /*12c10*/  @P1 IMAD.U32 R94, R32, 0x10000, RZ ;  /* 0x00010000205e1824 */ /* 0x000fc800078e00ff */
[----:B------:R-:W-:Y:S01]  /*12c20*/  FFMA.FTZ R93, R10, R139, 1.1641532182693481445e-10 ;  /* 0x2f0000000a5d7423 */ /* 0x000fe2000001008b */
[----:B------:R-:W-:-:S04]  /*12c30*/  IMAD.U32 R10, R36, 0x10000, RZ ;  /* 0x00010000240a7824 */ /* 0x000fc800078e00ff */
[----:B------:R-:W-:Y:S01]  /*12c40*/  FMUL.FTZ R10, R10, R137 ;  /* 0x000000890a0a7220 */ /* 0x000fe20000410000 */
[----:B------:R-:W-:-:S04]  /*12c50*/  FSETP.GTU.FTZ.AND P3, PT, R93, R138, PT ;  /* 0x0000008a5d00720b */ /* 0x000fc80003f7c000 */
[----:B------:R-:W-:-:S05]  /*12c60*/  FSEL R10, R10, RZ, !P3 ;  /* 0x000000ff0a0a7208 */ /* 0x000fca0005800000 */
[----:B------:R-:W-:Y:S01]  /*12c70*/  FADD.FTZ R91, R91, R10 ;  /* 0x0000000a5b5b7221 */ /* 0x000fe20000010000 */
[----:B------:R-:W-:-:S03]  /*12c80*/  SEL R10, RZ, 0x1, P3 ;  /* 0x00000001ff0a7807 */ /* 0x000fc60001800000 */
[----:B------:R-:W-:-:S07]  /*12c90*/  @P1 FADD.FTZ R91, R94, R91 ;  /* 0x0000005b5e5b1221 */ /* 0x000fce0000010000 */
.L_x_10121:
        /* <DEDUP_REMOVED lines=12> */
.L_x_10130:
[----:B------:R-:W-:-:S07]  /*12d60*/  IMAD.MOV.U32 R98, RZ, RZ, R30 ;  /* 0x000000ffff627224 */ /* 0x000fce00078e001e */
.L_x_10131:
[----:B------:R-:W-:Y:S05]  /*12d70*/  BSYNC B1 ;  /* 0x0000000000017941 */ /* 0x000fea0003800000 */
.L_x_10129:
        /* <DEDUP_REMOVED lines=16> */
.L_x_10135:
[----:B------:R-:W-:Y:S05]  /*12e80*/  BSYNC B2 ;  /* 0x0000000000027941 */ /* 0x000fea0003800000 */
.L_x_10134:
        /* <DEDUP_REMOVED lines=44> */
.L_x_10133:
[----:B------:R-:W-:Y:S05]  /*13150*/  BSYNC B1 ;  /* 0x0000000000017941 */ /* 0x000fea0003800000 */
.L_x_10132:
        /* <DEDUP_REMOVED lines=16> */
.L_x_10136:
        /* <DEDUP_REMOVED lines=12> */
.L_x_10139:
[----:B------:R-:W-:-:S07]  /*13320*/  IMAD.MOV.U32 R12, RZ, RZ, R30 ;  /* 0x000000ffff0c7224 */ /* 0x000fce00078e001e */
.L_x_10140:
[----:B------:R-:W-:Y:S05]  /*13330*/  BSYNC B1 ;  /* 0x0000000000017941 */ /* 0x000fea0003800000 */
.L_x_10138:
        /* <DEDUP_REMOVED lines=16> */
.L_x_10144:
[----:B------:R-:W-:Y:S05]  /*13440*/  BSYNC B2 ;  /* 0x0000000000027941 */ /* 0x000fea0003800000 */
.L_x_10143:
        /* <DEDUP_REMOVED lines=44> */
.L_x_10142:
[----:B------:R-:W-:Y:S05]  /*13710*/  BSYNC B1 ;  /* 0x0000000000017941 */ /* 0x000fea0003800000 */
.L_x_10141:
[----:B------:R-:W-:Y:S02]  /*13720*/  I2FP.F32.U32 R12, R12 ;  /* 0x0000000c000c7245 */ /* 0x000fe40000201000 */
[----:B------:R-:W-:-:S03]  /*13730*/  PRMT R72, R36, 0x7632, R72 ;  /* 0x0000763224487816 */ /* 0x000fc60000000048 */
[----:B------:R-:W-:Y:S01]  /*13740*/  FFMA.FTZ R93, R12, R139, 1.1641532182693481445e-10 ;  /* 0x2f0000000c5d7423 */ /* 0x000fe2000001008b */
[----:B------:R-:W-:Y:S01]  /*13750*/  @P1 PRMT R12, R32, 0x7632, R12 ;  /* 0x00007632200c1816 */ /* 0x000fe2000000000c */
[----:B------:R-:W-:-:S03]  /*13760*/  IMAD.U32 R72, R72, 0x10000, RZ ;  /* 0x0001000048487824 */ /* 0x000fc600078e00ff */
[----:B------:R-:W-:Y:S01]  /*13770*/  FSETP.GTU.FTZ.AND P3, PT, R93, R138, PT ;  /* 0x0000008a5d00720b */ /* 0x000fe20003f7c000 */
[----:B------:R-:W-:-:S05]  /*13780*/  FMUL.FTZ R72, R72, R137 ;  /* 0x0000008948487220 */ /* 0x000fca0000410000 */
[----:B------:R-:W-:-:S05]  /*13790*/  FSEL R93, R72, RZ, !P3 ;  /* 0x000000ff485d7208 */ /* 0x000fca0005800000 */
[----:B------:R-:W-:Y:S01]  /*137a0*/  FADD.FTZ R92, R92, R93 ;  /* 0x0000005d5c5c7221 */ /* 0x000fe20000010000 */
[----:B------:R-:W-:Y:S01]  /*137b0*/  @P1 IMAD.U32 R93, R12, 0x10000, RZ ;  /* 0x000100000c5d1824 */ /* 0x000fe200078e00ff */
[----:B------:R-:W-:-:S03]  /*137c0*/  SEL R12, RZ, 0x1, P3 ;  /* 0x00000001ff0c7807 */ /* 0x000fc60001800000 */
[----:B------:R-:W-:-:S07]  /*137d0*/  @P1 FADD.FTZ R92, R92, R93 ;  /* 0x0000005d5c5c1221 */ /* 0x000fce0000010000 */
.L_x_10137:
        /* <DEDUP_REMOVED lines=12> */
.L_x_10146:
[----:B------:R-:W-:-:S07]  /*138a0*/  IMAD.MOV.U32 R72, RZ, RZ, R30 ;  /* 0x000000ffff487224 */ /* 0x000fce00078e001e */
.L_x_10147:
[----:B------:R-:W-:Y:S05]  /*138b0*/  BSYNC B1 ;  /* 0x0000000000017941 */ /* 0x000fea0003800000 */
.L_x_10145:
        /* <DEDUP_REMOVED lines=16> */
.L_x_10151:
[----:B------:R-:W-:Y:S05]  /*139c0*/  BSYNC B2 ;  /* 0x0000000000027941 */ /* 0x000fea0003800000 */
.L_x_10150:
        /* <DEDUP_REMOVED lines=44> */
.L_x_10149:
[----:B------:R-:W-:Y:S05]  /*13c90*/  BSYNC B1 ;  /* 0x0000000000017941 */ /* 0x000fea0003800000 */
.L_x_10148:
        /* <DEDUP_REMOVED lines=16> */
.L_x_10152:
        /* <DEDUP_REMOVED lines=12> */
.L_x_10155:
[----:B------:R-:W-:-:S07]  /*13e60*/  IMAD.MOV.U32 R13, RZ, RZ, R30 ;  /* 0x000000ffff0d7224 */ /* 0x000fce00078e001e */
.L_x_10156:
[----:B------:R-:W-:Y:S05]  /*13e70*/  BSYNC B1 ;  /* 0x0000000000017941 */ /* 0x000fea0003800000 */
.L_x_10154:
        /* <DEDUP_REMOVED lines=16> */
.L_x_10160:
[----:B------:R-:W-:Y:S05]  /*13f80*/  BSYNC B2 ;  /* 0x0000000000027941 */ /* 0x000fea0003800000 */
.L_x_10159:
        /* <DEDUP_REMOVED lines=44> */
.L_x_10158:
[----:B------:R-:W-:Y:S05]  /*14250*/  BSYNC B1 ;  /* 0x0000000000017941 */ /* 0x000fea0003800000 */
.L_x_10157:
        /* <DEDUP_REMOVED lines=10> */
.L_x_10153:
        /* <DEDUP_REMOVED lines=12> */
.L_x_10162:
[----:B------:R-:W-:-:S07]  /*143c0*/  IMAD.MOV.U32 R97, RZ, RZ, R30 ;  /* 0x000000ffff617224 */ /* 0x000fce00078e001e */
.L_x_10163:
[----:B------:R-:W-:Y:S05]  /*143d0*/  BSYNC B1 ;  /* 0x0000000000017941 */ /* 0x000fea0003800000 */
.L_x_10161:
        /* <DEDUP_REMOVED lines=16> */
.L_x_10167:
[----:B------:R-:W-:Y:S05]  /*144e0*/  BSYNC B2 ;  /* 0x0000000000027941 */ /* 0x000fea0003800000 */
.L_x_10166:
        /* <DEDUP_REMOVED lines=44> */
.L_x_10165:
[----:B------:R-:W-:Y:S05]  /*147b0*/  BSYNC B1 ;  /* 0x0000000000017941 */ /* 0x000fea0003800000 */
.L_x_10164:
        /* <DEDUP_REMOVED lines=16> */
.L_x_10168:
        /* <DEDUP_REMOVED lines=12> */
.L_x_10171:
[----:B------:R-:W-:-:S07]  /*14980*/  IMAD.MOV.U32 R14, RZ, RZ, R30 ;  /* 0x000000ffff0e7224 */ /* 0x000fce00078e001e */
.L_x_10172:
[----:B------:R-:W-:Y:S05]  /*14990*/  BSYNC B1 ;  /* 0x0000000000017941 */ /* 0x000fea0003800000 */
.L_x_10170:
        /* <DEDUP_REMOVED lines=16> */
.L_x_10176:
[----:B------:R-:W-:Y:S05]  /*14aa0*/  BSYNC B2 ;  /* 0x0000000000027941 */ /* 0x000fea0003800000 */
.L_x_10175:
        /* <DEDUP_REMOVED lines=44> */
.L_x_10174:
[----:B------:R-:W-:Y:S05]  /*14d70*/  BSYNC B1 ;  /* 0x0000000000017941 */ /* 0x000fea0003800000 */
.L_x_10173:
        /* <DEDUP_REMOVED lines=8> */
[--C-:B------:R-:W-:Y:S01]  /*14e00*/  FADD.FTZ R94, R94, R73.reuse ;  /* 0x000000495e5e7221 */ /* 0x100fe20000010000 */
[----:B------:R-:W-:-:S05]  /*14e10*/  @P1 PRMT R73, R33, 0x7632, R73 ;  /* 0x0000763221491816 */ /* 0x000fca0000000049 */
[----:B------:R-:W-:-:S04]  /*14e20*/  @P1 IMAD.U32 R73, R73, 0x10000, RZ ;  /* 0x0001000049491824 */ /* 0x000fc800078e00ff */
[----:B------:R-:W-:-:S07]  /*14e30*/  @P1 FADD.FTZ R94, R94, R73 ;  /* 0x000000495e5e1221 */ /* 0x000fce0000010000 */
.L_x_10169:
        /* <DEDUP_REMOVED lines=12> */
.L_x_10178:
[----:B------:R-:W-:-:S07]  /*14f00*/  IMAD.MOV.U32 R95, RZ, RZ, R30 ;  /* 0x000000ffff5f7224 */ /* 0x000fce00078e001e */
.L_x_10179:
[----:B------:R-:W-:Y:S05]  /*14f10*/  BSYNC B1 ;  /* 0x0000000000017941 */ /* 0x000fea0003800000 */
.L_x_10177:
        /* <DEDUP_REMOVED lines=16> */
.L_x_10183:
[----:B------:R-:W-:Y:S05]  /*15020*/  BSYNC B2 ;  /* 0x0000000000027941 */ /* 0x000fea0003800000 */
.L_x_10182:
        /* <DEDUP_REMOVED lines=44> */
.L_x_10181:
[----:B------:R-:W-:Y:S05]  /*152f0*/  BSYNC B1 ;  /* 0x0000000000017941 */ /* 0x000fea0003800000 */
.L_x_10180:
        /* <DEDUP_REMOVED lines=16> */
.L_x_10184:
        /* <DEDUP_REMOVED lines=12> */
.L_x_10187:
[----:B------:R-:W-:-:S07]  /*154c0*/  IMAD.MOV.U32 R15, RZ, RZ, R30 ;  /* 0x000000ffff0f7224 */ /* 0x000fce00078e001e */
.L_x_10188:
[----:B------:R-:W-:Y:S05]  /*154d0*/  BSYNC B1 ;  /* 0x0000000000017941 */ /* 0x000fea0003800000 */
.L_x_10186:
        /* <DEDUP_REMOVED lines=16> */
.L_x_10192:
[----:B------:R-:W-:Y:S05]  /*155e0*/  BSYNC B2 ;  /* 0x0000000000027941 */ /* 0x000fea0003800000 */
.L_x_10191:
        /* <DEDUP_REMOVED lines=44> */
.L_x_10190:
[----:B------:R-:W-:Y:S05]  /*158b0*/  BSYNC B1 ;  /* 0x0000000000017941 */ /* 0x000fea0003800000 */
.L_x_10189:
        /* <DEDUP_REMOVED lines=10> */
.L_x_10185:
        /* <DEDUP_REMOVED lines=12> */
.L_x_10194:
[----:B------:R-:W-:-:S07]  /*15a20*/  IMAD.MOV.U32 R100, RZ, RZ, R30 ;  /* 0x000000ffff647224 */ /* 0x000fce00078e001e */
.L_x_10195:
[----:B------:R-:W-:Y:S05]  /*15a30*/  BSYNC B1 ;  /* 0x0000000000017941 */ /* 0x000fea0003800000 */
.L_x_10193:
        /* <DEDUP_REMOVED lines=16> */
.L_x_10199:
[----:B------:R-:W-:Y:S05]  /*15b40*/  BSYNC B2 ;  /* 0x0000000000027941 */ /* 0x000fea0003800000 */
.L_x_10198:
        /* <DEDUP_REMOVED lines=44> */
.L_x_10197:
[----:B------:R-:W-:Y:S05]  /*15e10*/  BSYNC B1 ;  /* 0x0000000000017941 */ /* 0x000fea0003800000 */
.L_x_10196:
        /* <DEDUP_REMOVED lines=14> */
.L_x_10200:
        /* <DEDUP_REMOVED lines=12> */
.L_x_10203:
[----:B------:R-:W-:-:S07]  /*15fc0*/  IMAD.MOV.U32 R16, RZ, RZ, R30 ;  /* 0x000000ffff107224 */ /* 0x000fce00078e001e */
.L_x_10204:
[----:B------:R-:W-:Y:S05]  /*15fd0*/  BSYNC B1 ;  /* 0x0000000000017941 */ /* 0x000fea0003800000 */
.L_x_10202:
        /* <DEDUP_REMOVED lines=16> */
.L_x_10208:
[----:B------:R-:W-:Y:S05]  /*160e0*/  BSYNC B2 ;  /* 0x0000000000027941 */ /* 0x000fea0003800000 */
.L_x_10207:
        /* <DEDUP_REMOVED lines=44> */
.L_x_10206:
[----:B------:R-:W-:Y:S05]  /*163b0*/  BSYNC B1 ;  /* 0x0000000000017941 */ /* 0x000fea0003800000 */
.L_x_10205:
        /* <DEDUP_REMOVED lines=12> */
.L_x_10201:
        /* <DEDUP_REMOVED lines=12> */
.L_x_10210:
[----:B------:R-:W-:-:S07]  /*16540*/  IMAD.MOV.U32 R74, RZ, RZ, R30 ;  /* 0x000000ffff4a7224 */ /* 0x000fce00078e001e */
.L_x_10211:
[----:B------:R-:W-:Y:S05]  /*16550*/  BSYNC B1 ;  /* 0x0000000000017941 */ /* 0x000fea0003800000 */
.L_x_10209:
        /* <DEDUP_REMOVED lines=16> */
.L_x_10215:
[----:B------:R-:W-:Y:S05]  /*16660*/  BSYNC B2 ;  /* 0x0000000000027941 */ /* 0x000fea0003800000 */
.L_x_10214:
        /* <DEDUP_REMOVED lines=44> */
.L_x_10213:
[----:B------:R-:W-:Y:S05]  /*16930*/  BSYNC B1 ;  /* 0x0000000000017941 */ /* 0x000fea0003800000 */
.L_x_10212:
        /* <DEDUP_REMOVED lines=14> */
.L_x_10216:
        /* <DEDUP_REMOVED lines=12> */
.L_x_10219:
[----:B------:R-:W-:-:S07]  /*16ae0*/  IMAD.MOV.U32 R17, RZ, RZ, R30 ;  /* 0x000000ffff117224 */ /* 0x000fce00078e001e */
.L_x_10220:
[----:B------:R-:W-:Y:S05]  /*16af0*/  BSYNC B1 ;  /* 0x0000000000017941 */ /* 0x000fea0003800000 */
.L_x_10218:
        /* <DEDUP_REMOVED lines=16> */
.L_x_10224:
[----:B------:R-:W-:Y:S05]  /*16c00*/  BSYNC B2 ;  /* 0x0000000000027941 */ /* 0x000fea0003800000 */
.L_x_10223:
        /* <DEDUP_REMOVED lines=44> */
.L_x_10222:
[----:B------:R-:W-:Y:S05]  /*16ed0*/  BSYNC B1 ;  /* 0x0000000000017941 */ /* 0x000fea0003800000 */
.L_x_10221:
        /* <DEDUP_REMOVED lines=10> */
.L_x_10217:
        /* <DEDUP_REMOVED lines=12> */
.L_x_10226:
[----:B------:R-:W-:-:S07]  /*17040*/  IMAD.MOV.U32 R101, RZ, RZ, R30 ;  /* 0x000000ffff657224 */ /* 0x000fce00078e001e */
.L_x_10227:
[----:B------:R-:W-:Y:S05]  /*17050*/  BSYNC B1 ;  /* 0x0000000000017941 */ /* 0x000fea0003800000 */
.L_x_10225:
        /* <DEDUP_REMOVED lines=16> */
.L_x_10231:
[----:B------:R-:W-:Y:S05]  /*17160*/  BSYNC B2 ;  /* 0x0000000000027941 */ /* 0x000fea0003800000 */
.L_x_10230:
        /* <DEDUP_REMOVED lines=44> */
.L_x_10229:
[----:B------:R-:W-:Y:S05]  /*17430*/  BSYNC B1 ;  /* 0x0000000000017941 */ /* 0x000fea0003800000 */
.L_x_10228:
        /* <DEDUP_REMOVED lines=14> */
.L_x_10232:
        /* <DEDUP_REMOVED lines=12> */
.L_x_10235:
[----:B------:R-:W-:-:S07]  /*175e0*/  IMAD.MOV.U32 R26, RZ, RZ, R30 ;  /* 0x000000ffff1a7224 */ /* 0x000fce00078e001e */
.L_x_10236:
[----:B------:R-:W-:Y:S05]  /*175f0*/  BSYNC B1 ;  /* 0x0000000000017941 */ /* 0x000fea0003800000 */
.L_x_10234:
        /* <DEDUP_REMOVED lines=18> */
.L_x_10240:
[----:B------:R-:W-:Y:S05]  /*17720*/  BSYNC B2 ;  /* 0x0000000000027941 */ /* 0x000fea0003800000 */
.L_x_10239:
        /* <DEDUP_REMOVED lines=44> */
.L_x_10238:
[----:B------:R-:W-:Y:S05]  /*179f0*/  BSYNC B1 ;  /* 0x0000000000017941 */ /* 0x000fea0003800000 */
.L_x_10237:
        /* <DEDUP_REMOVED lines=12> */
.L_x_10233:
        /* <DEDUP_REMOVED lines=23> */
[----:B------:R-:W-:Y:S02]  /*17c30*/  SEL R103, RZ, 0x1, P5 ;  /* 0x00000001ff677807 */ /* 0x000fe40002800000 */
[----:B------:R-:W-:-:S03]  /*17c40*/  SEL R73, RZ, 0x1, P6 ;  /* 0x00000001ff497807 */ /* 0x000fc60003000000 */
[----:B------:R-:W-:-:S03]  /*17c50*/  IMAD.WIDE.U32 R100, R103, 0x100, RZ ;  /* 0x0000010067647825 */ /* 0x000fc600078e00ff */
[----:B------:R-:W-:Y:S02]  /*17c60*/  LOP3.LUT R72, R100, R72, R74, 0xfe, !PT ;  /* 0x0000004864487212 */ /* 0x000fe400078efe4a */
[----:B------:R-:W-:Y:S02]  /*17c70*/  LOP3.LUT R75, R101, R107, R75, 0xfe, !PT ;  /* 0x0000006b654b7212 */ /* 0x000fe400078efe4b */
[----:B------:R-:W-:Y:S01]  /*17c80*/  LOP3.LUT R74, R72, R73, RZ, 0xfc, !PT ;  /* 0x00000049484a7212 */ /* 0x000fe200078efcff */
[----:B------:R-:W-:-:S05]  /*17c90*/  IMAD.WIDE.U32 R72, R90, 0x8, R110 ;  /* 0x000000085a487825 */ /* 0x000fca00078e006e */
        /* <DEDUP_REMOVED lines=14> */
[----:B------:R-:W-:-:S05]  /*17d80*/  IMAD.WIDE.U32 R72, R73, 0x1000000, RZ ;  /* 0x0100000049487825 */ /* 0x000fca00078e00ff */
[----:B------:R-:W-:Y:S02]  /*17d90*/  LOP3.LUT R99, R75, R99, R73, 0xfe, !PT ;  /* 0x000000634b637212 */ /* 0x000fe400078efe49 */
[----:B------:R-:W-:Y:S02]  /*17da0*/  LOP3.LUT R103, R100, R72, R74, 0xfe, !PT ;  /* 0x0000004864677212 */ /* 0x000fe400078efe4a */
[----:B------:R-:W0:Y:S01]  /*17db0*/  LDC.64 R74, c[0x0][0x248] ;  /* 0x00009200ff4a7b82 */ /* 0x000e220000000a00 */
[----:B------:R-:W-:Y:S02]  /*17dc0*/  LOP3.LUT R73, R99, R101, RZ, 0xfc, !PT ;  /* 0x0000006563497212 */ /* 0x000fe400078efcff */
[----:B------:R-:W-:Y:S01]  /*17dd0*/  LOP3.LUT R72, R103, 0xff, R10, 0xf8, !PT ;  /* 0x000000ff67487812 */ /* 0x000fe200078ef80a */
[----:B0-----:R-:W-:-:S05]  /*17de0*/  IMAD.WIDE.U32 R74, R90, 0x8, R74 ;  /* 0x000000085a4a7825 */ /* 0x001fca00078e004a */
[----:B------:R1:W-:Y:S02]  /*17df0*/  STG.E.64 desc[UR4][R74.64], R72 ;  /* 0x000000484a007986 */ /* 0x0003e4000c101b04 */
.L_x_10241:
[----:B01----:R-:W0:Y:S01]  /*17e00*/  @P1 LDC.64 R72, c[0x0][0x230] ;  /* 0x00008c00ff481b82 */ /* 0x003e220000000a00 */
[----:B------:R-:W-:-:S07]  /*17e10*/  VIADD R99, R9, 0x80 ;  /* 0x0000008009637836 */ /* 0x000fce0000000000 */
        /* <DEDUP_REMOVED lines=19> */
.L_x_10243:
[----:B------:R-:W-:-:S07]  /*17f50*/  MOV R106, R30 ;  /* 0x0000001e006a7202 */ /* 0x000fce0000000f00 */
.L_x_10244:
[----:B------:R-:W-:Y:S05]  /*17f60*/  BSYNC B1 ;  /* 0x0000000000017941 */ /* 0x000fea0003800000 */
.L_x_10242:
        /* <DEDUP_REMOVED lines=16> */
.L_x_10248:
[----:B------:R-:W-:Y:S05]  /*18070*/  BSYNC B2 ;  /* 0x0000000000027941 */ /* 0x000fea0003800000 */
.L_x_10247:
        /* <DEDUP_REMOVED lines=44> */
.L_x_10246:
[----:B------:R-:W-:Y:S05]  /*18340*/  BSYNC B1 ;  /* 0x0000000000017941 */ /* 0x000fea0003800000 */
.L_x_10245:
        /* <DEDUP_REMOVED lines=16> */
.L_x_10249:
        /* <DEDUP_REMOVED lines=12> */
.L_x_10252:
[----:B------:R-:W-:-:S07]  /*18510*/  IMAD.MOV.U32 R10, RZ, RZ, R30 ;  /* 0x000000ffff0a7224 */ /* 0x000fce00078e001e */
.L_x_10253:
[----:B------:R-:W-:Y:S05]  /*18520*/  BSYNC B1 ;  /* 0x0000000000017941 */ /* 0x000fea0003800000 */
.L_x_10251:
        /* <DEDUP_REMOVED lines=16> */
.L_x_10257:
[----:B------:R-:W-:Y:S05]  /*18630*/  BSYNC B2 ;  /* 0x0000000000027941 */ /* 0x000fea0003800000 */
.L_x_10256:
        /* <DEDUP_REMOVED lines=44> */
.L_x_10255:
[----:B------:R-:W-:Y:S05]  /*18900*/  BSYNC B1 ;  /* 0x0000000000017941 */ /* 0x000fea0003800000 */
.L_x_10254:
        /* <DEDUP_REMOVED lines=10> */
.L_x_10250:
        /* <DEDUP_REMOVED lines=12> */
.L_x_10259:
[----:B------:R-:W-:-:S07]  /*18a70*/  MOV R101, R30 ;  /* 0x0000001e00657202 */ /* 0x000fce0000000f00 */
.L_x_10260:
[----:B------:R-:W-:Y:S05]  /*18a80*/  BSYNC B1 ;  /* 0x0000000000017941 */ /* 0x000fea0003800000 */
.L_x_10258:
        /* <DEDUP_REMOVED lines=16> */
.L_x_10264:
[----:B------:R-:W-:Y:S05]  /*18b90*/  BSYNC B2 ;  /* 0x0000000000027941 */ /* 0x000fea0003800000 */
.L_x_10263:
        /* <DEDUP_REMOVED lines=42> */
[----:B------:R-:W-:Y:S01]  /*18e40*/  HFMA2.MMA R102, -RZ, RZ, 0, 0 ;  /* 0x00000000ff667435 */ /* 0x000fe200000001ff */
[----:B------:R-:W-:-:S10]  /*18e50*/  LOP3.LUT R3, R103, UR31, R104, 0x96, !PT ;  /* 0x0000001f67037c12 */ /* 0x000fd4000f8e9668 */
.L_x_10262:
[----:B------:R-:W-:Y:S05]  /*18e60*/  BSYNC B1 ;  /* 0x0000000000017941 */ /* 0x000fea0003800000 */
.L_x_10261:
        /* <DEDUP_REMOVED lines=11> */
[----:B------:R-:W-:Y:S02]  /*18f20*/  PRMT R72, R32, 0x7632, R72 ;  /* 0x0000763220487816 */ /* 0x000fe40000000048 */
[----:B------:R-:W-:-:S03]  /*18f30*/  MOV R103, R102 ;  /* 0x0000006600677202 */ /* 0x000fc60000000f00 */
[----:B------:R-:W-:-:S04]  /*18f40*/  IMAD.U32 R72, R72, 0x10000, RZ ;  /* 0x0001000048487824 */ /* 0x000fc800078e00ff */
[----:B------:R-:W-:Y:S01]  /*18f50*/  FADD.FTZ R101, R101, R72 ;  /* 0x0000004865657221 */ /* 0x000fe20000010000 */
[----:B------:R-:W-:Y:S06]  /*18f60*/  BRA `(.L_x_10266) ;  /* 0x0000000400607947 */ /* 0x000fec0003800000 */
.L_x_10265:
        /* <DEDUP_REMOVED lines=12> */
.L_x_10268:
[----:B------:R-:W-:-:S07]  /*19030*/  IMAD.MOV.U32 R12, RZ, RZ, R30 ;  /* 0x000000ffff0c7224 */ /* 0x000fce00078e001e */
.L_x_10269:
[----:B------:R-:W-:Y:S05]  /*19040*/  BSYNC B1 ;  /* 0x0000000000017941 */ /* 0x000fea0003800000 */
.L_x_10267:
        /* <DEDUP_REMOVED lines=16> */
.L_x_10273:
[----:B------:R-:W-:Y:S05]  /*19150*/  BSYNC B2 ;  /* 0x0000000000027941 */ /* 0x000fea0003800000 */
.L_x_10272:
        /* <DEDUP_REMOVED lines=44> */
.L_x_10271:
[----:B------:R-:W-:Y:S05]  /*19420*/  BSYNC B1 ;  /* 0x0000000000017941 */ /* 0x000fea0003800000 */
.L_x_10270:
[----:B------:R-:W-:Y:S02]  /*19430*/  I2FP.F32.U32 R12, R12 ;  /* 0x0000000c000c7245 */ /* 0x000fe40000201000 */
[----:B------:R-:W-:-:S03]  /*19440*/  PRMT R72, R36, 0x7632, R72 ;  /* 0x0000763224487816 */ /* 0x000fc60000000048 */
[----:B------:R-:W-:Y:S01]  /*19450*/  FFMA.FTZ R105, R12, R139, 1.1641532182693481445e-10 ;  /* 0x2f0000000c697423 */ /* 0x000fe2000001008b */
[----:B------:R-:W-:Y:S02]  /*19460*/  SHF.L.U32 R72, R72, 0x10, RZ ;  /* 0x0000001048487819 */ /* 0x000fe400000006ff */
[----:B------:R-:W-:Y:S02]  /*19470*/  @P1 PRMT R12, R32, 0x7632, R12 ;  /* 0x00007632200c1816 */ /* 0x000fe4000000000c */
[----:B------:R-:W-:Y:S01]  /*19480*/  FSETP.GTU.FTZ.AND P3, PT, R105, R138, PT ;  /* 0x0000008a6900720b */ /* 0x000fe20003f7c000 */
[----:B------:R-:W-:Y:S02]  /*19490*/  FMUL.FTZ R72, R72, R137 ;  /* 0x0000008948487220 */ /* 0x000fe40000410000 */
[----:B------:R-:W-:-:S03]  /*194a0*/  @P1 IMAD.U32 R12, R12, 0x10000, RZ ;  /* 0x000100000c0c1824 */ /* 0x000fc600078e00ff */
[----:B------:R-:W-:-:S05]  /*194b0*/  FSEL R72, R72, RZ, !P3 ;  /* 0x000000ff48487208 */ /* 0x000fca0005800000 */
[----:B------:R-:W-:-:S04]  /*194c0*/  FADD.FTZ R101, R101, R72 ;  /* 0x0000004865657221 */ /* 0x000fc80000010000 */
[----:B------:R-:W-:Y:S01]  /*194d0*/  @P1 FADD.FTZ R101, R101, R12 ;  /* 0x0000000c65651221 */ /* 0x000fe20000010000 */
[----:B------:R-:W-:-:S07]  /*194e0*/  SEL R12, RZ, 0x1, P3 ;  /* 0x00000001ff0c7807 */ /* 0x000fce0001800000 */
.L_x_10266:
        /* <DEDUP_REMOVED lines=12> */
.L_x_10275:
[----:B------:R-:W-:-:S07]  /*195b0*/  MOV R72, R30 ;  /* 0x0000001e00487202 */ /* 0x000fce0000000f00 */
.L_x_10276:
[----:B------:R-:W-:Y:S05]  /*195c0*/  BSYNC B1 ;  /* 0x0000000000017941 */ /* 0x000fea0003800000 */
.L_x_10274:
        /* <DEDUP_REMOVED lines=16> */
.L_x_10280:
[----:B------:R-:W-:Y:S05]  /*196d0*/  BSYNC B2 ;  /* 0x0000000000027941 */ /* 0x000fea0003800000 */
.L_x_10279:
        /* <DEDUP_REMOVED lines=44> */
.L_x_10278:
[----:B------:R-:W-:Y:S05]  /*199a0*/  BSYNC B1 ;  /* 0x0000000000017941 */ /* 0x000fea0003800000 */
.L_x_10277:
[----:B------:R-:W-:Y:S02]  /*199b0*/  I2FP.F32.U32 R72, R72 ;  /* 0x0000004800487245 */ /* 0x000fe40000201000 */
[----:B------:R-:W-:-:S03]  /*199c0*/  LOP3.LUT R11, R11, 0xfffffffb, RZ, 0xc0, !PT ;  /* 0xfffffffb0b0b7812 */ /* 0x000fc600078ec0ff */
[----:B------:R-:W-:Y:S01]  /*199d0*/  FFMA.FTZ R103, R72, R139, 1.1641532182693481445e-10 ;  /* 0x2f00000048677423 */ /* 0x000fe2000001008b */
[----:B------:R-:W-:-:S04]  /*199e0*/  IMAD.U32 R72, R73, 0x10000, RZ ;  /* 0x0001000049487824 */ /* 0x000fc800078e00ff */
[----:B------:R-:W-:Y:S01]  /*199f0*/  FSETP.GTU.FTZ.AND P3, PT, R103, R138, PT ;  /* 0x0000008a6700720b */ /* 0x000fe20003f7c000 */
[----:B------:R-:W-:Y:S01]  /*19a00*/  FMUL.FTZ R72, R72, R137 ;  /* 0x0000008948487220 */ /* 0x000fe20000410000 */
[----:B------:R-:W-:-:S04]  /*19a10*/  PRMT R103, R73, 0x7632, R103 ;  /* 0x0000763249677816 */ /* 0x000fc80000000067 */
[----:B------:R-:W-:-:S07]  /*19a20*/  FSEL R102, R72, RZ, !P3 ;  /* 0x000000ff48667208 */ /* 0x000fce0005800000 */
        /* <DEDUP_REMOVED lines=8> */
.L_x_10281:
        /* <DEDUP_REMOVED lines=12> */
.L_x_10284:
[----:B------:R-:W-:-:S07]  /*19b70*/  IMAD.MOV.U32 R13, RZ, RZ, R30 ;  /* 0x000000ffff0d7224 */ /* 0x000fce00078e001e */
.L_x_10285:
[----:B------:R-:W-:Y:S05]  /*19b80*/  BSYNC B1 ;  /* 0x0000000000017941 */ /* 0x000fea0003800000 */
.L_x_10283:
        /* <DEDUP_REMOVED lines=16> */
.L_x_10289:
[----:B------:R-:W-:Y:S05]  /*19c90*/  BSYNC B2 ;  /* 0x0000000000027941 */ /* 0x000fea0003800000 */
.L_x_10288:
        /* <DEDUP_REMOVED lines=44> */
.L_x_10287:
[----:B------:R-:W-:Y:S05]  /*19f60*/  BSYNC B1 ;  /* 0x0000000000017941 */ /* 0x000fea0003800000 */
.L_x_10286:
[----:B------:R-:W-:-:S05]  /*19f70*/  I2FP.F32.U32 R104, R13 ;  /* 0x0000000d00687245 */ /* 0x000fca0000201000 */
[----:B------:R-:W-:Y:S01]  /*19f80*/  FFMA.FTZ R13, R104, R139, 1.1641532182693481445e-10 ;  /* 0x2f000000680d7423 */ /* 0x000fe2000001008b */
[----:B------:R-:W-:-:S04]  /*19f90*/  SHF.L.U32 R104, R37, 0x10, RZ ;  /* 0x0000001025687819 */ /* 0x000fc800000006ff */
[----:B------:R-:W-:Y:S01]  /*19fa0*/  FSETP.GTU.FTZ.AND P3, PT, R13, R138, PT ;  /* 0x0000008a0d00720b */ /* 0x000fe20003f7c000 */
[----:B------:R-:W-:-:S05]  /*19fb0*/  FMUL.FTZ R13, R104, R137 ;  /* 0x00000089680d7220 */ /* 0x000fca0000410000 */
[----:B------:R-:W-:-:S05]  /*19fc0*/  FSEL R13, R13, RZ, !P3 ;  /* 0x000000ff0d0d7208 */ /* 0x000fca0005800000 */
[----:B------:R-:W-:Y:S01]  /*19fd0*/  FADD.FTZ R102, R102, R13 ;  /* 0x0000000d66667221 */ /* 0x000fe20000010000 */
[----:B------:R-:W-:-:S04]  /*19fe0*/  @P1 IMAD.U32 R13, R33, 0x10000, RZ ;  /* 0x00010000210d1824 */ /* 0x000fc800078e00ff */
[----:B------:R-:W-:Y:S01]  /*19ff0*/  @P1 FADD.FTZ R102, R13, R102 ;  /* 0x000000660d661221 */ /* 0x000fe20000010000 */
[----:B------:R-:W-:-:S07]  /*1a000*/  SEL R13, RZ, 0x1, P3 ;  /* 0x00000001ff0d7807 */ /* 0x000fce0001800000 */
.L_x_10282:
        /* <DEDUP_REMOVED lines=12> */
.L_x_10291:
[----:B------:R-:W-:-:S07]  /*1a0d0*/  MOV R108, R30 ;  /* 0x0000001e006c7202 */ /* 0x000fce0000000f00 */
.L_x_10292:
[----:B------:R-:W-:Y:S05]  /*1a0e0*/  BSYNC B1 ;  /* 0x0000000000017941 */ /* 0x000fea0003800000 */
.L_x_10290:
        /* <DEDUP_REMOVED lines=16> */
.L_x_10296:
[----:B------:R-:W-:Y:S05]  /*1a1f0*/  BSYNC B2 ;  /* 0x0000000000027941 */ /* 0x000fea0003800000 */
.L_x_10295:
        /* <DEDUP_REMOVED lines=37> */
[----:B------:R-:W-:-:S04]  /*1a450*/  IMAD.WIDE.U32 R72, R72, -0x2daee0ad, RZ ;  /* 0xd2511f5348487825 */ /* 0x000fc800078e00ff */
[----:B------:R-:W-:Y:S01]  /*1a460*/  IMAD.MOV.U32 R4, RZ, RZ, R72 ;  /* 0x000000ffff047224 */ /* 0x000fe200078e0048 */
[----:B------:R-:W-:Y:S01]  /*1a470*/  LOP3.LUT R3, R73, UR31, R104, 0x96, !PT ;  /* 0x0000001f49037c12 */ /* 0x000fe2000f8e9668 */
[----:B------:R-:W-:Y:S01]  /*1a480*/  IMAD.WIDE.U32 R104, R105, -0x326172a9, RZ ;  /* 0xcd9e8d5769687825 */ /* 0x000fe200078e00ff */
[----:B------:R-:W-:-:S04]  /*1a490*/  HFMA2.MMA R73, -RZ, RZ, 0, 0 ;  /* 0x00000000ff497435 */ /* 0x000fc800000001ff */
[----:B------:R-:W-:Y:S02]  /*1a4a0*/  LOP3.LUT R0, R105, UR30, R106, 0x96, !PT ;  /* 0x0000001e69007c12 */ /* 0x000fe4000f8e966a */
[----:B------:R-:W-:-:S07]  /*1a4b0*/  MOV R30, R104 ;  /* 0x00000068001e7202 */ /* 0x000fce0000000f00 */
.L_x_10294:
[----:B------:R-:W-:Y:S05]  /*1a4c0*/  BSYNC B1 ;  /* 0x0000000000017941 */ /* 0x000fea0003800000 */
.L_x_10293:
        /* <DEDUP_REMOVED lines=16> */
.L_x_10297:
        /* <DEDUP_REMOVED lines=12> */
.L_x_10300:
[----:B------:R-:W-:-:S07]  /*1a690*/  IMAD.MOV.U32 R14, RZ, RZ, R30 ;  /* 0x000000ffff0e7224 */ /* 0x000fce00078e001e */
.L_x_10301:
[----:B------:R-:W-:Y:S05]  /*1a6a0*/  BSYNC B1 ;  /* 0x0000000000017941 */ /* 0x000fea0003800000 */
.L_x_10299:
        /* <DEDUP_REMOVED lines=16> */
.L_x_10305:
[----:B------:R-:W-:Y:S05]  /*1a7b0*/  BSYNC B2 ;  /* 0x0000000000027941 */ /* 0x000fea0003800000 */
.L_x_10304:
        /* <DEDUP_REMOVED lines=44> */
.L_x_10303:
[----:B------:R-:W-:Y:S05]  /*1aa80*/  BSYNC B1 ;  /* 0x0000000000017941 */ /* 0x000fea0003800000 */
.L_x_10302:
        /* <DEDUP_REMOVED lines=12> */
.L_x_10298:
        /* <DEDUP_REMOVED lines=12> */
.L_x_10307:
[----:B------:R-:W-:-:S07]  /*1ac10*/  MOV R108, R30 ;  /* 0x0000001e006c7202 */ /* 0x000fce0000000f00 */
.L_x_10308:
[----:B------:R-:W-:Y:S05]  /*1ac20*/  BSYNC B1 ;  /* 0x0000000000017941 */ /* 0x000fea0003800000 */
.L_x_10306:
        /* <DEDUP_REMOVED lines=16> */
.L_x_10312:
[----:B------:R-:W-:Y:S05]  /*1ad30*/  BSYNC B2 ;  /* 0x0000000000027941 */ /* 0x000fea0003800000 */
.L_x_10311:
        /* <DEDUP_REMOVED lines=44> */
.L_x_10310:
[----:B------:R-:W-:Y:S05]  /*1b000*/  BSYNC B1 ;  /* 0x0000000000017941 */ /* 0x000fea0003800000 */
.L_x_10309:
        /* <DEDUP_REMOVED lines=16> */
.L_x_10313:
        /* <DEDUP_REMOVED lines=12> */
.L_x_10316:
[----:B------:R-:W-:-:S07]  /*1b1d0*/  IMAD.MOV.U32 R15, RZ, RZ, R30 ;  /* 0x000000ffff0f7224 */ /* 0x000fce00078e001e */
.L_x_10317:
[----:B------:R-:W-:Y:S05]  /*1b1e0*/  BSYNC B1 ;  /* 0x0000000000017941 */ /* 0x000fea0003800000 */
.L_x_10315:
        /* <DEDUP_REMOVED lines=16> */
.L_x_10321:
[----:B------:R-:W-:Y:S05]  /*1b2f0*/  BSYNC B2 ;  /* 0x0000000000027941 */ /* 0x000fea0003800000 */
.L_x_10320:
        /* <DEDUP_REMOVED lines=39> */
[----:B------:R-:W-:Y:S01]  /*1b570*/  IMAD.WIDE.U32 R104, R105, -0x326172a9, RZ ;  /* 0xcd9e8d5769687825 */ /* 0x000fe200078e00ff */
[----:B------:R-:W-:-:S03]  /*1b580*/  MOV R4, R72 ;  /* 0x0000004800047202 */ /* 0x000fc60000000f00 */
[----:B------:R-:W-:Y:S01]  /*1b590*/  IMAD.MOV.U32 R30, RZ, RZ, R104 ;  /* 0x000000ffff1e7224 */ /* 0x000fe200078e0068 */
[----:B------:R-:W-:Y:S01]  /*1b5a0*/  LOP3.LUT R0, R105, UR30, R108, 0x96, !PT ;  /* 0x0000001e69007c12 */ /* 0x000fe2000f8e966c */
[----:B------:R-:W-:-:S07]  /*1b5b0*/  IMAD.MOV.U32 R72, RZ, RZ, RZ ;  /* 0x000000ffff487224 */ /* 0x000fce00078e00ff */
.L_x_10319:
[----:B------:R-:W-:Y:S05]  /*1b5c0*/  BSYNC B1 ;  /* 0x0000000000017941 */ /* 0x000fea0003800000 */
.L_x_10318:
        /* <DEDUP_REMOVED lines=10> */
.L_x_10314:
        /* <DEDUP_REMOVED lines=12> */
.L_x_10323:
[----:B------:R-:W-:-:S07]  /*1b730*/  MOV R107, R30 ;  /* 0x0000001e006b7202 */ /* 0x000fce0000000f00 */
.L_x_10324:
[----:B------:R-:W-:Y:S05]  /*1b740*/  BSYNC B1 ;  /* 0x0000000000017941 */ /* 0x000fea0003800000 */
.L_x_10322:
        /* <DEDUP_REMOVED lines=16> */
.L_x_10328:
[----:B------:R-:W-:Y:S05]  /*1b850*/  BSYNC B2 ;  /* 0x0000000000027941 */ /* 0x000fea0003800000 */
.L_x_10327:
        /* <DEDUP_REMOVED lines=38> */
[----:B------:R-:W-:Y:S02]  /*1bac0*/  LOP3.LUT R3, R73, UR31, R108, 0x96, !PT ;  /* 0x0000001f49037c12 */ /* 0x000fe4000f8e966c */
[----:B------:R-:W-:Y:S01]  /*1bad0*/  MOV R4, R72 ;  /* 0x0000004800047202 */ /* 0x000fe20000000f00 */
[----:B------:R-:W-:-:S04]  /*1bae0*/  IMAD.WIDE.U32 R72, R0, -0x326172a9, RZ ;  /* 0xcd9e8d5700487825 */ /* 0x000fc800078e00ff */
[----:B------:R-:W-:Y:S01]  /*1baf0*/  IMAD.MOV.U32 R30, RZ, RZ, R72 ;  /* 0x000000ffff1e7224 */ /* 0x000fe200078e0048 */
[----:B------:R-:W-:Y:S01]  /*1bb00*/  LOP3.LUT R0, R73, UR30, R104, 0x96, !PT ;  /* 0x0000001e49007c12 */ /* 0x000fe2000f8e9668 */
[----:B------:R-:W-:-:S11]  /*1bb10*/  HFMA2.MMA R73, -RZ, RZ, 0, 0 ;  /* 0x00000000ff497435 */ /* 0x000fd600000001ff */
.L_x_10326:
[----:B------:R-:W-:Y:S05]  /*1bb20*/  BSYNC B1 ;  /* 0x0000000000017941 */ /* 0x000fea0003800000 */
.L_x_10325:
        /* <DEDUP_REMOVED lines=14> */
.L_x_10329:
        /* <DEDUP_REMOVED lines=12> */
.L_x_10332:
[----:B------:R-:W-:-:S07]  /*1bcd0*/  IMAD.MOV.U32 R16, RZ, RZ, R30 ;  /* 0x000000ffff107224 */ /* 0x000fce00078e001e */
.L_x_10333:
[----:B------:R-:W-:Y:S05]  /*1bce0*/  BSYNC B1 ;  /* 0x0000000000017941 */ /* 0x000fea0003800000 */
.L_x_10331:
        /* <DEDUP_REMOVED lines=16> */
.L_x_10337:
[----:B------:R-:W-:Y:S05]  /*1bdf0*/  BSYNC B2 ;  /* 0x0000000000027941 */ /* 0x000fea0003800000 */
.L_x_10336:
        /* <DEDUP_REMOVED lines=44> */
.L_x_10335:
[----:B------:R-:W-:Y:S05]  /*1c0c0*/  BSYNC B1 ;  /* 0x0000000000017941 */ /* 0x000fea0003800000 */
.L_x_10334:
        /* <DEDUP_REMOVED lines=12> */
.L_x_10330:
        /* <DEDUP_REMOVED lines=12> */
.L_x_10339:
[----:B------:R-:W-:-:S07]  /*1c250*/  MOV R74, R30 ;  /* 0x0000001e004a7202 */ /* 0x000fce0000000f00 */
.L_x_10340:
[----:B------:R-:W-:Y:S05]  /*1c260*/  BSYNC B1 ;  /* 0x0000000000017941 */ /* 0x000fea0003800000 */
.L_x_10338:
        /* <DEDUP_REMOVED lines=16> */
.L_x_10344:
[----:B------:R-:W-:Y:S05]  /*1c370*/  BSYNC B2 ;  /* 0x0000000000027941 */ /* 0x000fea0003800000 */
.L_x_10343:
        /* <DEDUP_REMOVED lines=44> */
.L_x_10342:
[----:B------:R-:W-:Y:S05]  /*1c640*/  BSYNC B1 ;  /* 0x0000000000017941 */ /* 0x000fea0003800000 */
.L_x_10341:
        /* <DEDUP_REMOVED lines=14> */
.L_x_10345:
        /* <DEDUP_REMOVED lines=12> */
.L_x_10348:
[----:B------:R-:W-:-:S07]  /*1c7f0*/  IMAD.MOV.U32 R17, RZ, RZ, R30 ;  /* 0x000000ffff117224 */ /* 0x000fce00078e001e */
.L_x_10349:
[----:B------:R-:W-:Y:S05]  /*1c800*/  BSYNC B1 ;  /* 0x0000000000017941 */ /* 0x000fea0003800000 */
.L_x_10347:
        /* <DEDUP_REMOVED lines=16> */
.L_x_10353:
[----:B------:R-:W-:Y:S05]  /*1c910*/  BSYNC B2 ;  /* 0x0000000000027941 */ /* 0x000fea0003800000 */
.L_x_10352:
        /* <DEDUP_REMOVED lines=40> */
[----:B------:R-:W-:-:S03]  /*1cba0*/  IMAD.WIDE.U32 R72, R0, -0x326172a9, RZ ;  /* 0xcd9e8d5700487825 */ /* 0x000fc600078e00ff */
[----:B------:R-:W-:Y:S01]  /*1cbb0*/  MOV R30, R72 ;  /* 0x00000048001e7202 */ /* 0x000fe20000000f00 */
[----:B------:R-:W-:Y:S01]  /*1cbc0*/  IMAD.MOV.U32 R72, RZ, RZ, RZ ;  /* 0x000000ffff487224 */ /* 0x000fe200078e00ff */
[----:B------:R-:W-:-:S07]  /*1cbd0*/  LOP3.LUT R0, R73, UR30, R74, 0x96, !PT ;  /* 0x0000001e49007c12 */ /* 0x000fce000f8e964a */
.L_x_10351:
[----:B------:R-:W-:Y:S05]  /*1cbe0*/  BSYNC B1 ;  /* 0x0000000000017941 */ /* 0x000fea0003800000 */
.L_x_10350:
        /* <DEDUP_REMOVED lines=10> */
.L_x_10346:
        /* <DEDUP_REMOVED lines=12> */
.L_x_10355:
[----:B------:R-:W-:-:S07]  /*1cd50*/  MOV R136, R30 ;  /* 0x0000001e00887202 */ /* 0x000fce0000000f00 */
.L_x_10356:
[----:B------:R-:W-:Y:S05]  /*1cd60*/  BSYNC B1 ;  /* 0x0000000000017941 */ /* 0x000fea0003800000 */
.L_x_10354:
        /* <DEDUP_REMOVED lines=16> */
.L_x_10360:
[----:B------:R-:W-:Y:S05]  /*1ce70*/  BSYNC B2 ;  /* 0x0000000000027941 */ /* 0x000fea0003800000 */
.L_x_10359:
        /* <DEDUP_REMOVED lines=44> */
.L_x_10358:
[----:B------:R-:W-:Y:S05]  /*1d140*/  BSYNC B1 ;  /* 0x0000000000017941 */ /* 0x000fea0003800000 */
.L_x_10357:
        /* <DEDUP_REMOVED lines=14> */
.L_x_10361:
        /* <DEDUP_REMOVED lines=12> */
.L_x_10364:
[----:B------:R-:W-:-:S07]  /*1d2f0*/  IMAD.MOV.U32 R26, RZ, RZ, R30 ;  /* 0x000000ffff1a7224 */ /* 0x000fce00078e001e */
.L_x_10365:
[----:B------:R-:W-:Y:S05]  /*1d300*/  BSYNC B1 ;  /* 0x0000000000017941 */ /* 0x000fea0003800000 */
.L_x_10363:
        /* <DEDUP_REMOVED lines=16> */
.L_x_10369:
[----:B------:R-:W-:Y:S05]  /*1d410*/  BSYNC B2 ;  /* 0x0000000000027941 */ /* 0x000fea0003800000 */
.L_x_10368:
        /* <DEDUP_REMOVED lines=13> */
[----:B------:R-:W-:-:S04]  /*1d4f0*/  IMAD.MOV.U32 R110, RZ, RZ, RZ ;  /* 0x000000ffff6e7224 */ /* 0x000fc800078e00ff */
        /* <DEDUP_REMOVED lines=27> */
[----:B------:R-:W-:-:S05]  /*1d6b0*/  IMAD.WIDE.U32 R72, R0, -0x326172a9, RZ ;  /* 0xcd9e8d5700487825 */ /* 0x000fca00078e00ff */
[----:B------:R-:W-:Y:S02]  /*1d6c0*/  LOP3.LUT R0, R73, UR30, R74, 0x96, !PT ;  /* 0x0000001e49007c12 */ /* 0x000fe4000f8e964a */
[----:B------:R-:W-:-:S07]  /*1d6d0*/  MOV R30, R72 ;  /* 0x00000048001e7202 */ /* 0x000fce0000000f00 */
.L_x_10367:
[----:B------:R-:W-:Y:S05]  /*1d6e0*/  BSYNC B1 ;  /* 0x0000000000017941 */ /* 0x000fea0003800000 */
.L_x_10366:
[----:B------:R-:W-:-:S05]  /*1d6f0*/  I2FP.F32.U32 R26, R26 ;  /* 0x0000001a001a7245 */ /* 0x000fca0000201000 */
[----:B------:R-:W-:Y:S01]  /*1d700*/  FFMA.FTZ R139, R26, R139, 1.1641532182693481445e-10 ;  /* 0x2f0000001a8b7423 */ /* 0x000fe2000001008b */
[----:B------:R-:W-:-:S04]  /*1d710*/  PRMT R26, R39, 0x7632, R26 ;  /* 0x00007632271a7816 */ /* 0x000fc8000000001a */
[----:B------:R-:W-:Y:S02]  /*1d720*/  SHF.L.U32 R26, R26, 0x10, RZ ;  /* 0x000000101a1a7819 */ /* 0x000fe400000006ff */
[----:B------:R-:W-:-:S03]  /*1d730*/  FSETP.GTU.FTZ.AND P2, PT, R139, R138, PT ;  /* 0x0000008a8b00720b */ /* 0x000fc60003f5c000 */
[----:B------:R-:W-:-:S05]  /*1d740*/  FMUL.FTZ R26, R26, R137 ;  /* 0x000000891a1a7220 */ /* 0x000fca0000410000 */
[----:B------:R-:W-:-:S05]  /*1d750*/  FSEL R26, R26, RZ, !P2 ;  /* 0x000000ff1a1a7208 */ /* 0x000fca0005000000 */
[--C-:B------:R-:W-:Y:S01]  /*1d760*/  FADD.FTZ R109, R109, R26.reuse ;  /* 0x0000001a6d6d7221 */ /* 0x100fe20000010000 */
[----:B------:R-:W-:-:S05]  /*1d770*/  @P1 PRMT R26, R35, 0x7632, R26 ;  /* 0x00007632231a1816 */ /* 0x000fca000000001a */
[----:B------:R-:W-:-:S04]  /*1d780*/  @P1 IMAD.U32 R26, R26, 0x10000, RZ ;  /* 0x000100001a1a1824 */ /* 0x000fc800078e00ff */
[----:B------:R-:W-:Y:S01]  /*1d790*/  @P1 FADD.FTZ R109, R109, R26 ;  /* 0x0000001a6d6d1221 */ /* 0x000fe20000010000 */
[----:B------:R-:W-:-:S07]  /*1d7a0*/  SEL R26, RZ, 0x1, P2 ;  /* 0x00000001ff1a7807 */ /* 0x000fce0001000000 */
.L_x_10362:
[----:B------:R-:W-:Y:S01]  /*1d7b0*/  SEL R137, RZ, 0x1000000, P5 ;  /* 0x01000000ff897807 */ /* 0x000fe20002800000 */
[----:B------:R-:W-:Y:S01]  /*1d7c0*/  IMAD.WIDE.U32 R104, R99, 0x10, R164 ;  /* 0x0000001063687825 */ /* 0x000fe200078e00a4 */
[----:B------:R-:W-:Y:S01]  /*1d7d0*/  SEL R111, RZ, 0x10000, P4 ;  /* 0x00010000ff6f7807 */ /* 0x000fe20002000000 */
[----:B------:R-:W0:Y:S01]  /*1d7e0*/  LDC.64 R138, c[0x0][0x240] ;  /* 0x00009000ff8a7b82 */ /* 0x000e220000000a00 */
        /* <DEDUP_REMOVED lines=9> */
[C---:B------:R-:W-:Y:S02]  /*1d880*/  LOP3.LUT P5, RZ, R11.reuse, 0x1, RZ, 0xc0, !PT ;  /* 0x000000010bff7812 */ /* 0x040fe400078ac0ff */
[----:B------:R-:W-:-:S02]  /*1d890*/  LOP3.LUT P6, RZ, R11, 0x4, RZ, 0xc0, !PT ;  /* 0x000000040bff7812 */ /* 0x000fc400078cc0ff */
[----:B------:R-:W-:Y:S02]  /*1d8a0*/  SEL R137, RZ, 0x1, P5 ;  /* 0x00000001ff897807 */ /* 0x000fe40002800000 */
[C---:B------:R-:W-:Y:S02]  /*1d8b0*/  LOP3.LUT P2, RZ, R11.reuse, 0x8, RZ, 0xc0, !PT ;  /* 0x000000080bff7812 */ /* 0x040fe4000784c0ff */
[----:B------:R-:W-:Y:S01]  /*1d8c0*/  LOP3.LUT P1, RZ, R11, 0x10, RZ, 0xc0, !PT ;  /* 0x000000100bff7812 */ /* 0x000fe2000782c0ff */
[----:B-1----:R-:W-:Y:S01]  /*1d8d0*/  IMAD.WIDE.U32 R104, R111, 0x1000000, RZ ;  /* 0x010000006f687825 */ /* 0x002fe200078e00ff */
        /* <DEDUP_REMOVED lines=9> */
[----:B0-----:R-:W-:-:S05]  /*1d970*/  IMAD.WIDE.U32 R74, R99, 0x8, R138 ;  /* 0x00000008634a7825 */ /* 0x001fca00078e008a */
        /* <DEDUP_REMOVED lines=22> */
.L_x_10370:
[----:B01----:R-:W-:Y:S01]  /*1dae0*/  FADD.FTZ R73, RZ, R21 ;  /* 0x00000015ff497221 */ /* 0x003fe20000010000 */
[----:B------:R-:W0:Y:S01]  /*1daf0*/  S2R R74, SR_TID.X ;  /* 0x00000000004a7919 */ /* 0x000e220000002100 */
[----:B------:R-:W-:Y:S02]  /*1db00*/  UMOV UR34, 0xffffffff ;  /* 0xffffffff00227882 */ /* 0x000fe40000000000 */
        /* <DEDUP_REMOVED lines=8> */
[----:B0-----:R-:W-:-:S03]  /*1db90*/  LOP3.LUT R74, R74, 0x1f, RZ, 0xc0, !PT ;  /* 0x0000001f4a4a7812 */ /* 0x001fc600078ec0ff */
        /* <DEDUP_REMOVED lines=134> */
.L_x_10384:
[----:B-1----:R-:W-:Y:S01]  /*1e400*/  FADD.FTZ R72, R139, R72 ;  /* 0x000000488b487221 */ /* 0x002fe20000010000 */
[----:B------:R-:W-:Y:S01]  /*1e410*/  FMUL.FTZ R74, R136, R136 ;  /* 0x00000088884a7220 */ /* 0x000fe20000410000 */
[----:B------:R-:W-:Y:S02]  /*1e420*/  PLOP3.LUT P2, PT, PT, PT, UP0, 0x40, 0x0 ;  /* 0x000000000000781c */ /* 0x000fe40003f4e808 */
[----:B------:R-:W-:Y:S02]  /*1e430*/  FFMA.FTZ R104, R72, R73, UR8 ;  /* 0x0000000848687e23 */ /* 0x000fe40008010049 */
[----:B------:R-:W1:Y:S01]  /*1e440*/  @!P1 LDC.64 R72, c[0x0][0x250] ;  /* 0x00009400ff489b82 */ /* 0x000e620000000a00 */
[----:B------:R-:W-:-:S05]  /*1e450*/  FSEL R105, R74, RZ, !P2 ;  /* 0x000000ff4a697208 */ /* 0x000fca0005000000 */
[----:B------:R-:W-:Y:S02]  /*1e460*/  FADD.FTZ R104, R104, R105 ;  /* 0x0000006968687221 */ /* 0x000fe40000010000 */
[----:B------:R-:W2:Y:S04]  /*1e470*/  @!P1 LDC.64 R74, c[0x0][0x258] ;  /* 0x00009600ff4a9b82 */ /* 0x000ea80000000a00 */
[----:B------:R-:W3:Y:S01]  /*1e480*/  MUFU.RSQ R104, R104 ;  /* 0x0000006800687308 */ /* 0x000ee20000001400 */
[----:B-1----:R-:W-:-:S05]  /*1e490*/  @!P1 IMAD.WIDE R72, R2, 0x4, R72 ;  /* 0x0000000402489825 */ /* 0x002fca00078e0248 */
[----:B------:R2:W-:Y:S02]  /*1e4a0*/  @!P1 STG.E desc[UR4][R72.64], R136 ;  /* 0x0000008848009986 */ /* 0x0005e4000c101904 */
[----:B--2---:R-:W-:-:S05]  /*1e4b0*/  @!P1 IMAD.WIDE R72, R2, 0x4, R74 ;  /* 0x0000000402489825 */ /* 0x004fca00078e024a */
[----:B---3--:R1:W-:Y:S01]  /*1e4c0*/  @!P1 STG.E desc[UR4][R72.64], R104 ;  /* 0x0000006848009986 */ /* 0x0083e2000c101904 */
[----:B------:R-:W-:-:S04]  /*1e4d0*/  PLOP3.LUT P1, PT, PT, PT, UP0, 0x40, 0x0 ;  /* 0x000000000000781c */ /* 0x000fc80003f2e808 */
[----:B------:R-:W-:-:S05]  /*1e4e0*/  FSEL R105, R136, RZ, P1 ;  /* 0x000000ff88697208 */ /* 0x000fca0000800000 */
[C---:B------:R-:W-:Y:S01]  /*1e4f0*/  FADD.FTZ R77, -R105.reuse, R77 ;  /* 0x0000004d694d7221 */ /* 0x040fe20000010100 */
[C---:B------:R-:W-:Y:S01]  /*1e500*/  FADD.FTZ R75, -R105.reuse, R78 ;  /* 0x0000004e694b7221 */ /* 0x040fe20000010100 */
[C---:B------:R-:W-:Y:S01]  /*1e510*/  FADD.FTZ R25, -R105.reuse, R25 ;  /* 0x0000001969197221 */ /* 0x040fe20000010100 */
[C---:B------:R-:W-:Y:S01]  /*1e520*/  FADD.FTZ R29, -R105.reuse, R29 ;  /* 0x0000001d691d7221 */ /* 0x040fe20000010100 */
[C---:B------:R-:W-:Y:S01]  /*1e530*/  FMUL.FTZ R77, R104.reuse, R77 ;  /* 0x0000004d684d7220 */ /* 0x040fe20000410000 */
[C---:B------:R-:W-:Y:S01]  /*1e540*/  FADD.FTZ R21, -R105.reuse, R21 ;  /* 0x0000001569157221 */ /* 0x040fe20000010100 */
[C---:B-1----:R-:W-:Y:S01]  /*1e550*/  FADD.FTZ R73, -R105.reuse, R22 ;  /* 0x0000001669497221 */ /* 0x042fe20000010100 */
[----:B------:R-:W-:Y:S01]  /*1e560*/  FMUL.FTZ R74, R104, R75 ;  /* 0x0000004b684a7220 */ /* 0x000fe20000410000 */
[----:B------:R-:W-:Y:S01]  /*1e570*/  FFMA.FTZ R75, R158, R77, R70 ;  /* 0x0000004d9e4b7223 */ /* 0x000fe20000010046 */
[C---:B------:R-:W-:Y:S01]  /*1e580*/  FMUL.FTZ R25, R104.reuse, R25 ;  /* 0x0000001968197220 */ /* 0x040fe20000410000 */
[C---:B------:R-:W-:Y:S01]  /*1e590*/  FMUL.FTZ R72, R104.reuse, R29 ;  /* 0x0000001d68487220 */ /* 0x040fe20000410000 */
[C---:B------:R-:W-:Y:S01]  /*1e5a0*/  FADD.FTZ R23, -R105.reuse, R23 ;  /* 0x0000001769177221 */ /* 0x040fe20000010100 */
[----:B------:R-:W-:Y:S01]  /*1e5b0*/  FADD.FTZ R77, -R105, R24 ;  /* 0x00000018694d7221 */ /* 0x000fe20000010100 */
[C---:B------:R-:W-:Y:S01]  /*1e5c0*/  FMUL.FTZ R21, R104.reuse, R21 ;  /* 0x0000001568157220 */ /* 0x040fe20000410000 */
[----:B------:R-:W-:Y:S01]  /*1e5d0*/  FMUL.FTZ R22, R104, R73 ;  /* 0x0000004968167220 */ /* 0x000fe20000410000 */
[----:B------:R-:W-:Y:S01]  /*1e5e0*/  FFMA.FTZ R74, R159, R74, R71 ;  /* 0x0000004a9f4a7223 */ /* 0x000fe20000010047 */
[----:B------:R-:W-:Y:S01]  /*1e5f0*/  FFMA.FTZ R25, R156, R25, R68 ;  /* 0x000000199c197223 */ /* 0x000fe20000010044 */
[----:B------:R-:W-:Y:S01]  /*1e600*/  FFMA.FTZ R72, R157, R72, R69 ;  /* 0x000000489d487223 */ /* 0x000fe20000010045 */
[C---:B------:R-:W-:Y:S01]  /*1e610*/  FMUL.FTZ R23, R104.reuse, R23 ;  /* 0x0000001768177220 */ /* 0x040fe20000410000 */
[----:B------:R-:W-:Y:S01]  /*1e620*/  FMUL.FTZ R24, R104, R77 ;  /* 0x0000004d68187220 */ /* 0x000fe20000410000 */
[----:B------:R-:W-:Y:S01]  /*1e630*/  FFMA.FTZ R21, R160, R21, R112 ;  /* 0x00000015a0157223 */ /* 0x000fe20000010070 */
[----:B------:R-:W-:Y:S01]  /*1e640*/  FFMA.FTZ R22, R161, R22, R113 ;  /* 0x00000016a1167223 */ /* 0x000fe20000010071 */
[----:B------:R-:W-:Y:S01]  /*1e650*/  F2FP.BF16.F32.PACK_AB R75, R74, R75 ;  /* 0x0000004b4a4b723e */ /* 0x000fe200000010ff */
[----:B------:R-:W-:Y:S01]  /*1e660*/  FFMA.FTZ R23, R162, R23, R114 ;  /* 0x00000017a2177223 */ /* 0x000fe20000010072 */
[----:B------:R-:W-:Y:S01]  /*1e670*/  FFMA.FTZ R24, R163, R24, R115 ;  /* 0x00000018a3187223 */ /* 0x000fe20000010073 */
[----:B------:R-:W-:Y:S01]  /*1e680*/  F2FP.BF16.F32.PACK_AB R74, R72, R25 ;  /* 0x00000019484a723e */ /* 0x000fe200000010ff */
[C---:B------:R-:W-:Y:S01]  /*1e690*/  FADD.FTZ R27, -R105.reuse, R27 ;  /* 0x0000001b691b7221 */ /* 0x040fe20000010100 */
[----:B------:R-:W-:Y:S01]  /*1e6a0*/  F2FP.BF16.F32.PACK_AB R72, R22, R21 ;  /* 0x000000151648723e */ /* 0x000fe200000010ff */
[----:B------:R-:W-:Y:S01]  /*1e6b0*/  FADD.FTZ R28, -R105, R28 ;  /* 0x0000001c691c7221 */ /* 0x000fe20000010100 */
[----:B------:R-:W-:Y:S01]  /*1e6c0*/  LEA R22, P1, R9, UR12, 0x4 ;  /* 0x0000000c09167c11 */ /* 0x000fe2000f8220ff */
[C---:B------:R-:W-:Y:S01]  /*1e6d0*/  FADD.FTZ R86, -R105.reuse, R86 ;  /* 0x0000005669567221 */ /* 0x040fe20000010100 */
[----:B------:R-:W-:Y:S01]  /*1e6e0*/  F2FP.BF16.F32.PACK_AB R73, R24, R23 ;  /* 0x000000171849723e */ /* 0x000fe200000010ff */
[----:B------:R-:W-:Y:S01]  /*1e6f0*/  FADD.FTZ R87, -R105, R87 ;  /* 0x0000005769577221 */ /* 0x000fe20000010100 */
[----:B------:R-:W-:Y:S01]  /*1e700*/  LEA.HI.X R23, R9, UR13, RZ, 0x4, P1 ;  /* 0x0000000d09177c11 */ /* 0x000fe200088f24ff */
[C---:B------:R-:W-:Y:S01]  /*1e710*/  FMUL.FTZ R27, R104.reuse, R27 ;  /* 0x0000001b681b7220 */ /* 0x040fe20000410000 */
[C---:B------:R-:W-:Y:S01]  /*1e720*/  FMUL.FTZ R28, R104.reuse, R28 ;  /* 0x0000001c681c7220 */ /* 0x040fe20000410000 */
[C---:B------:R-:W-:Y:S01]  /*1e730*/  FMUL.FTZ R21, R104.reuse, R86 ;  /* 0x0000005668157220 */ /* 0x040fe20000410000 */
[----:B------:R-:W-:Y:S01]  /*1e740*/  FMUL.FTZ R29, R104, R87 ;  /* 0x00000057681d7220 */ /* 0x000fe20000410000 */
[----:B------:R1:W-:Y:S01]  /*1e750*/  STG.E.128 desc[UR4][R22.64], R72 ;  /* 0x0000004816007986 */ /* 0x0003e2000c101d04 */
[C---:B------:R-:W-:Y:S01]  /*1e760*/  FADD.FTZ R88, -R105.reuse, R88 ;  /* 0x0000005869587221 */ /* 0x040fe20000010100 */
[----:B------:R-:W-:Y:S01]  /*1e770*/  FADD.FTZ R89, -R105, R89 ;  /* 0x0000005969597221 */ /* 0x000fe20000010100 */
[----:B------:R-:W-:Y:S01]  /*1e780*/  FFMA.FTZ R27, R154, R27, R118 ;  /* 0x0000001b9a1b7223 */ /* 0x000fe20000010076 */
[----:B------:R-:W-:Y:S01]  /*1e790*/  FFMA.FTZ R28, R155, R28, R119 ;  /* 0x0000001c9b1c7223 */ /* 0x000fe20000010077 */
[----:B------:R-:W-:Y:S01]  /*1e7a0*/  FFMA.FTZ R29, R141, R29, R57 ;  /* 0x0000001d8d1d7223 */ /* 0x000fe20000010039 */
        /* <DEDUP_REMOVED lines=12> */
[----:B-1----:R-:W1:Y:S01]  /*1e870*/  LDC.64 R22, c[0x0][0x2b8] ;  /* 0x0000ae00ff167b82 */ /* 0x002e620000000a00 */
[----:B------:R-:W-:Y:S01]  /*1e880*/  FFMA.FTZ R74, R140, R21, R56 ;  /* 0x000000158c4a7223 */ /* 0x000fe20000010038 */
[----:B------:R-:W-:Y:S01]  /*1e890*/  F2FP.BF16.F32.PACK_AB R21, R28, R27 ;  /* 0x0000001b1c15723e */ /* 0x000fe200000010ff */
[----:B------:R-:W-:Y:S01]  /*1e8a0*/  FFMA.FTZ R75, R142, R88, R58 ;  /* 0x000000588e4b7223 */ /* 0x000fe2000001003a */
[----:B------:R-:W-:Y:S01]  /*1e8b0*/  FFMA.FTZ R72, R143, R89, R59 ;  /* 0x000000598f487223 */ /* 0x000fe2000001003b */
[C---:B------:R-:W-:Y:S01]  /*1e8c0*/  FMUL.FTZ R19, R104.reuse, R19 ;  /* 0x0000001368137220 */ /* 0x040fe20000410000 */
[----:B------:R-:W-:Y:S01]  /*1e8d0*/  F2FP.BF16.F32.PACK_AB R74, R29, R74 ;  /* 0x0000004a1d4a723e */ /* 0x000fe200000010ff */
[C---:B------:R-:W-:Y:S01]  /*1e8e0*/  FMUL.FTZ R20, R104.reuse, R20 ;  /* 0x0000001468147220 */ /* 0x040fe20000410000 */
[----:B------:R-:W2:Y:S01]  /*1e8f0*/  LDC.64 R28, c[0x0][0x210] ;  /* 0x00008400ff1c7b82 */ /* 0x000ea20000000a00 */
[C---:B------:R-:W-:Y:S01]  /*1e900*/  FMUL.FTZ R31, R104.reuse, R31 ;  /* 0x0000001f681f7220 */ /* 0x040fe20000410000 */
[C---:B------:R-:W-:Y:S01]  /*1e910*/  FMUL.FTZ R76, R104.reuse, R76 ;  /* 0x0000004c684c7220 */ /* 0x040fe20000410000 */
[C---:B------:R-:W-:Y:S01]  /*1e920*/  FMUL.FTZ R79, R104.reuse, R79 ;  /* 0x0000004f684f7220 */ /* 0x040fe20000410000 */
[C---:B------:R-:W-:Y:S01]  /*1e930*/  FMUL.FTZ R80, R104.reuse, R80 ;  /* 0x0000005068507220 */ /* 0x040fe20000410000 */
[C---:B------:R-:W-:Y:S01]  /*1e940*/  FMUL.FTZ R82, R104.reuse, R82 ;  /* 0x0000005268527220 */ /* 0x040fe20000410000 */
[C---:B------:R-:W-:Y:S01]  /*1e950*/  FMUL.FTZ R83, R104.reuse, R83 ;  /* 0x0000005368537220 */ /* 0x040fe20000410000 */
        /* <DEDUP_REMOVED lines=19> */
[----:B------:R-:W-:Y:S01]  /*1ea90*/  FFMA.FTZ R79, R150, R79, R66 ;  /* 0x0000004f964f7223 */ /* 0x000fe20000010042 */
[----:B------:R-:W-:Y:S01]  /*1eaa0*/  FFMA.FTZ R80, R151, R80, R67 ;  /* 0x0000005097507223 */ /* 0x000fe20000010043 */
[----:B------:R-:W-:Y:S01]  /*1eab0*/  FFMA.FTZ R76, R149, R76, R65 ;  /* 0x0000004c954c7223 */ /* 0x000fe20000010041 */
[----:B------:R-:W-:Y:S01]  /*1eac0*/  FFMA.FTZ R19, R152, R19, R116 ;  /* 0x0000001398137223 */ /* 0x000fe20000010074 */
[----:B------:R-:W-:Y:S01]  /*1ead0*/  FFMA.FTZ R20, R153, R20, R117 ;  /* 0x0000001499147223 */ /* 0x000fe20000010075 */
[----:B------:R-:W-:Y:S01]  /*1eae0*/  F2FP.BF16.F32.PACK_AB R75, R72, R75 ;  /* 0x0000004b484b723e */ /* 0x000fe200000010ff */
[----:B-1----:R-:W-:-:S04]  /*1eaf0*/  IMAD.WIDE.U32 R24, R18, 0x10, R22 ;  /* 0x0000001012187825 */ /* 0x002fc800078e0016 */
[----:B------:R-:W-:Y:S01]  /*1eb00*/  FFMA.FTZ R72, R144, R82, R60 ;  /* 0x0000005290487223 */ /* 0x000fe2000001003c */
        /* <DEDUP_REMOVED lines=19> */
[----:B------:R-:W-:Y:S01]  /*1ec40*/  IMAD.WIDE.U32 R86, R81, 0x10, R22 ;  /* 0x0000001051567825 */ /* 0x000fe200078e0016 */
[----:B------:R-:W-:-:S03]  /*1ec50*/  F2FP.BF16.F32.PACK_AB R20, R20, R19 ;  /* 0x000000131414723e */ /* 0x000fc600000010ff */
[----:B------:R-:W-:Y:S01]  /*1ec60*/  FFMA.FTZ R9, R132, R9, R52 ;  /* 0x0000000984097223 */ /* 0x000fe20000010034 */
[----:B------:R-:W-:Y:S01]  /*1ec70*/  FFMA.FTZ R77, R134, R93, R54 ;  /* 0x0000005d864d7223 */ /* 0x000fe20000010036 */
[----:B------:R-:W-:Y:S01]  /*1ec80*/  IMAD.WIDE.U32 R90, R90, 0x10, R22 ;  /* 0x000000105a5a7825 */ /* 0x000fe200078e0016 */
[----:B------:R-:W-:-:S03]  /*1ec90*/  F2FP.BF16.F32.PACK_AB R23, R80, R79 ;  /* 0x0000004f5017723e */ /* 0x000fc600000010ff */
[----:B------:R-:W-:Y:S01]  /*1eca0*/  FFMA.FTZ R78, R128, R95, R48 ;  /* 0x0000005f804e7223 */ /* 0x000fe20000010030 */
[----:B------:R-:W-:Y:S01]  /*1ecb0*/  F2FP.BF16.F32.PACK_AB R22, R76, R31 ;  /* 0x0000001f4c16723e */ /* 0x000fe200000010ff */
        /* <DEDUP_REMOVED lines=18> */
[----:B--2---:R-:W-:Y:S01]  /*1ede0*/  IMAD R2, R28, 0x4, R2 ;  /* 0x000000041c027824 */ /* 0x004fe200078e0202 */
[----:B------:R-:W-:Y:S01]  /*1edf0*/  F2FP.BF16.F32.PACK_AB R78, R19, R78 ;  /* 0x0000004e134e723e */ /* 0x000fe200000010ff */
[----:B------:R1:W-:Y:S01]  /*1ee00*/  STG.E.128 desc[UR4][R86.64], R72 ;  /* 0x0000004856007986 */ /* 0x0003e2000c101d04 */
[----:B------:R-:W-:-:S02]  /*1ee10*/  F2FP.BF16.F32.PACK_AB R77, R94, R77 ;  /* 0x0000004d5e4d723e */ /* 0x000fc400000010ff */
[----:B------:R-:W-:Y:S02]  /*1ee20*/  F2FP.BF16.F32.PACK_AB R76, R76, R9 ;  /* 0x000000094c4c723e */ /* 0x000fe400000010ff */
[----:B------:R-:W-:Y:S02]  /*1ee30*/  F2FP.BF16.F32.PACK_AB R83, R88, R83 ;  /* 0x000000535853723e */ /* 0x000fe400000010ff */
[----:B------:R-:W-:Y:S01]  /*1ee40*/  F2FP.BF16.F32.PACK_AB R82, R107, R82 ;  /* 0x000000526b52723e */ /* 0x000fe200000010ff */
[----:B------:R1:W-:Y:S01]  /*1ee50*/  STG.E.128 desc[UR4][R90.64], R76 ;  /* 0x0000004c5a007986 */ /* 0x0003e2000c101d04 */
[----:B------:R-:W-:Y:S02]  /*1ee60*/  F2FP.BF16.F32.PACK_AB R81, R84, R81 ;  /* 0x000000515451723e */ /* 0x000fe400000010ff */
[----:B------:R-:W-:Y:S02]  /*1ee70*/  LEA.HI.X R19, R99, UR13, RZ, 0x4, P1 ;  /* 0x0000000d63137c11 */ /* 0x000fe400088f24ff */
[----:B------:R-:W-:-:S02]  /*1ee80*/  F2FP.BF16.F32.PACK_AB R80, R101, R80 ;  /* 0x000000506550723e */ /* 0x000fc400000010ff */
[----:B------:R-:W-:-:S03]  /*1ee90*/  ISETP.GE.AND P1, PT, R2, R29, PT ;  /* 0x0000001d0200720c */ /* 0x000fc60003f26270 */
[----:B------:R1:W-:Y:S10]  /*1eea0*/  STG.E.128 desc[UR4][R18.64], R80 ;  /* 0x0000005012007986 */ /* 0x0003f4000c101d04 */
[----:B------:R-:W-:Y:S05]  /*1eeb0*/  @!P1 BRA `(.L_x_10372) ;  /* 0xfffffe1800c49947 */ /* 0x000fea000383ffff */
[----:B------:R-:W-:Y:S05]  /*1eec0*/  BSYNC B0 ;  /* 0x0000000000007941 */ /* 0x000fea0003800000 */
.L_x_9725:
[----:B------:R-:W-:Y:S05]  /*1eed0*/  EXIT ;  /* 0x000000000000794d */ /* 0x000fea0003800000 */
.L_x_10371:
        /* <DEDUP_REMOVED lines=8> */
.L_x_10374:
[----:B------:R-:W-:Y:S05]  /*1ef60*/  BSYNC B1 ;  /* 0x0000000000017941 */ /* 0x000fea0003800000 */
.L_x_10373:
[----:B------:R-:W-:Y:S01]  /*1ef70*/  FADD.FTZ R111, R105, R72 ;  /* 0x00000048696f7221 */ /* 0x000fe20000010000 */
[----:B------:R-:W-:Y:S01]  /*1ef80*/  MOV R104, 0x2 ;  /* 0x0000000200687802 */ /* 0x000fe20000000f00 */
[----:B------:R-:W-:Y:S01]  /*1ef90*/  IMAD.MOV.U32 R75, RZ, RZ, 0x1f ;  /* 0x0000001fff4b7424 */ /* 0x000fe200078e00ff */
[----:B------:R-:W-:Y:S01]  /*1efa0*/  MOV R74, 0xffffffff ;  /* 0xffffffff004a7802 */ /* 0x000fe20000000f00 */
[----:B------:R-:W0:Y:S06]  /*1efb0*/  LDC R73, c[0x0][0x290] ;  /* 0x0000a400ff497b82 */ /* 0x000e2c0000000800 */
[----:B0-----:R-:W-:Y:S05]  /*1efc0*/  WARPSYNC.COLLECTIVE R74, `(.L_x_10375) ;  /* 0x000000004a087348 */ /* 0x001fea0003c00000 */
[----:B------:R1:W2:Y:S02]  /*1efd0*/  SHFL.BFLY P2, R72, R111, R104, R75 ;  /* 0x0c0000686f487389 */ /* 0x0002a4000004004b */
[----:B012---:R-:W-:Y:S01]  /*1efe0*/  ENDCOLLECTIVE ;  /* 0x000000000000791b */ /* 0x007fe20003800000 */
.L_x_10375:
[----:B------:R-:W-:Y:S01]  /*1eff0*/  HFMA2.MMA R104, -RZ, RZ, 0, 2.384185791015625e-07 ;  /* 0x00000004ff687435 */ /* 0x000fe200000001ff */
[----:B------:R-:W-:-:S04]  /*1f000*/  FADD.FTZ R137, R111, R72 ;  /* 0x000000486f897221 */ /* 0x000fc80000010000 */
[----:B------:R-:W-:-:S07]  /*1f010*/  IMAD.MOV.U32 R111, RZ, RZ, R137 ;  /* 0x000000ffff6f7224 */ /* 0x000fce00078e0089 */
[----:B------:R-:W-:Y:S05]  /*1f020*/  WARPSYNC.COLLECTIVE R74, `(.L_x_10376) ;  /* 0x000000004a087348 */ /* 0x000fea0003c00000 */
[----:B------:R0:W1:Y:S02]  /*1f030*/  SHFL.BFLY P2, R72, R111, R104, R75 ;  /* 0x0c0000686f487389 */ /* 0x000064000004004b */
[----:B01----:R-:W-:Y:S01]  /*1f040*/  ENDCOLLECTIVE ;  /* 0x000000000000791b */ /* 0x003fe20003800000 */
.L_x_10376:
[----:B------:R-:W-:Y:S01]  /*1f050*/  MOV R104, 0x8 ;  /* 0x0000000800687802 */ /* 0x000fe20000000f00 */
[----:B------:R-:W-:-:S04]  /*1f060*/  FADD.FTZ R138, R137, R72 ;  /* 0x00000048898a7221 */ /* 0x000fc80000010000 */
[----:B------:R-:W-:-:S07]  /*1f070*/  IMAD.MOV.U32 R111, RZ, RZ, R138 ;  /* 0x000000ffff6f7224 */ /* 0x000fce00078e008a */
[----:B------:R-:W-:Y:S05]  /*1f080*/  WARPSYNC.COLLECTIVE R74, `(.L_x_10377) ;  /* 0x000000004a087348 */ /* 0x000fea0003c00000 */
[----:B------:R0:W1:Y:S02]  /*1f090*/  SHFL.BFLY P2, R72, R111, R104, R75 ;  /* 0x0c0000686f487389 */ /* 0x000064000004004b */
[----:B01----:R-:W-:Y:S01]  /*1f0a0*/  ENDCOLLECTIVE ;  /* 0x000000000000791b */ /* 0x003fe20003800000 */
.L_x_10377:
[----:B------:R-:W-:Y:S01]  /*1f0b0*/  HFMA2.MMA R104, -RZ, RZ, 0, 9.5367431640625e-07 ;  /* 0x00000010ff687435 */ /* 0x000fe200000001ff */
[----:B------:R-:W-:-:S04]  /*1f0c0*/  FADD.FTZ R139, R138, R72 ;  /* 0x000000488a8b7221 */ /* 0x000fc80000010000 */
[----:B------:R-:W-:-:S07]  /*1f0d0*/  IMAD.MOV.U32 R111, RZ, RZ, R139 ;  /* 0x000000ffff6f7224 */ /* 0x000fce00078e008b */
[----:B------:R-:W-:Y:S05]  /*1f0e0*/  WARPSYNC.COLLECTIVE R74, `(.L_x_10378) ;  /* 0x000000004a087348 */ /* 0x000fea0003c00000 */
[----:B------:R0:W1:Y:S02]  /*1f0f0*/  SHFL.BFLY P2, R72, R111, R104, R75 ;  /* 0x0c0000686f487389 */ /* 0x000064000004004b */
[----:B01----:R-:W-:Y:S01]  /*1f100*/  ENDCOLLECTIVE ;  /* 0x000000000000791b */ /* 0x003fe20003800000 */
.L_x_10378:
[----:B------:R-:W-:Y:S01]  /*1f110*/  MOV R104, 0x1 ;  /* 0x0000000100687802 */ /* 0x000fe20000000f00 */
        /* <DEDUP_REMOVED lines=81> */
[----:B------:R-:W-:-:S03]  /*1f630*/  IMAD.MOV.U32 R75, RZ, RZ, 0x1f ;  /* 0x0000001fff4b7424 */ /* 0x000fc600078e00ff */
[----:B------:R-:W-:-:S04]  /*1f640*/  FFMA.FTZ R105, R105, R105, R72 ;  /* 0x0000006969697223 */ /* 0x000fc80000010048 */
[----:B------:R-:W-:-:S07]  /*1f650*/  IMAD.MOV.U32 R111, RZ, RZ, R105 ;  /* 0x000000ffff6f7224 */ /* 0x000fce00078e0069 */
[----:B------:R-:W-:Y:S05]  /*1f660*/  WARPSYNC.COLLECTIVE R74, `(.L_x_10379) ;  /* 0x000000004a087348 */ /* 0x000fea0003c00000 */
[----:B------:R0:W1:Y:S02]  /*1f670*/  SHFL.BFLY P2, R72, R111, R104, R75 ;  /* 0x0c0000686f487389 */ /* 0x000064000004004b */
[----:B01----:R-:W-:Y:S01]  /*1f680*/  ENDCOLLECTIVE ;  /* 0x000000000000791b */ /* 0x003fe20003800000 */
.L_x_10379:
[----:B------:R-:W-:Y:S01]  /*1f690*/  HFMA2.MMA R104, -RZ, RZ, 0, 1.1920928955078125e-07 ;  /* 0x00000002ff687435 */ /* 0x000fe200000001ff */
[----:B------:R-:W-:-:S10]  /*1f6a0*/  FADD.FTZ R111, R105, R72 ;  /* 0x00000048696f7221 */ /* 0x000fd40000010000 */
[----:B------:R-:W-:Y:S05]  /*1f6b0*/  WARPSYNC.COLLECTIVE R74, `(.L_x_10380) ;  /* 0x000000004a087348 */ /* 0x000fea0003c00000 */
[----:B------:R0:W1:Y:S02]  /*1f6c0*/  SHFL.BFLY P2, R72, R111, R104, R75 ;  /* 0x0c0000686f487389 */ /* 0x000064000004004b */
[----:B01----:R-:W-:Y:S01]  /*1f6d0*/  ENDCOLLECTIVE ;  /* 0x000000000000791b */ /* 0x003fe20003800000 */
.L_x_10380:
[----:B------:R-:W-:Y:S01]  /*1f6e0*/  MOV R104, 0x4 ;  /* 0x0000000400687802 */ /* 0x000fe20000000f00 */
[----:B------:R-:W-:-:S04]  /*1f6f0*/  FADD.FTZ R137, R111, R72 ;  /* 0x000000486f897221 */ /* 0x000fc80000010000 */
[----:B------:R-:W-:-:S07]  /*1f700*/  IMAD.MOV.U32 R111, RZ, RZ, R137 ;  /* 0x000000ffff6f7224 */ /* 0x000fce00078e0089 */
[----:B------:R-:W-:Y:S05]  /*1f710*/  WARPSYNC.COLLECTIVE R74, `(.L_x_10381) ;  /* 0x000000004a087348 */ /* 0x000fea0003c00000 */
[----:B------:R0:W1:Y:S02]  /*1f720*/  SHFL.BFLY P2, R72, R111, R104, R75 ;  /* 0x0c0000686f487389 */ /* 0x000064000004004b */
[----:B01----:R-:W-:Y:S01]  /*1f730*/  ENDCOLLECTIVE ;  /* 0x000000000000791b */ /* 0x003fe20003800000 */
.L_x_10381:
[----:B------:R-:W-:Y:S01]  /*1f740*/  HFMA2.MMA R104, -RZ, RZ, 0, 4.76837158203125e-07 ;  /* 0x00000008ff687435 */ /* 0x000fe200000001ff */
[----:B------:R-:W-:-:S04]  /*1f750*/  FADD.FTZ R138, R137, R72 ;  /* 0x00000048898a7221 */ /* 0x000fc80000010000 */
[----:B------:R-:W-:-:S07]  /*1f760*/  IMAD.MOV.U32 R111, RZ, RZ, R138 ;  /* 0x000000ffff6f7224 */ /* 0x000fce00078e008a */
[----:B------:R-:W-:Y:S05]  /*1f770*/  WARPSYNC.COLLECTIVE R74, `(.L_x_10382) ;  /* 0x000000004a087348 */ /* 0x000fea0003c00000 */
[----:B------:R0:W1:Y:S02]  /*1f780*/  SHFL.BFLY P2, R72, R111, R104, R75 ;  /* 0x0c0000686f487389 */ /* 0x000064000004004b */
[----:B01----:R-:W-:Y:S01]  /*1f790*/  ENDCOLLECTIVE ;  /* 0x000000000000791b */ /* 0x003fe20003800000 */
.L_x_10382:
[----:B------:R-:W-:Y:S01]  /*1f7a0*/  MOV R104, 0x10 ;  /* 0x0000001000687802 */ /* 0x000fe20000000f00 */
[----:B------:R-:W-:-:S04]  /*1f7b0*/  FADD.FTZ R139, R138, R72 ;  /* 0x000000488a8b7221 */ /* 0x000fc80000010000 */
[----:B------:R-:W-:-:S07]  /*1f7c0*/  IMAD.MOV.U32 R111, RZ, RZ, R139 ;  /* 0x000000ffff6f7224 */ /* 0x000fce00078e008b */
[----:B------:R-:W-:Y:S05]  /*1f7d0*/  WARPSYNC.COLLECTIVE R74, `(.L_x_10383) ;  /* 0x000000004a087348 */ /* 0x000fea0003c00000 */
[----:B------:R0:W1:Y:S02]  /*1f7e0*/  SHFL.BFLY P2, R72, R111, R104, R75 ;  /* 0x0c0000686f487389 */ /* 0x000064000004004b */
[----:B01----:R-:W-:Y:S01]  /*1f7f0*/  ENDCOLLECTIVE ;  /* 0x000000000000791b */ /* 0x003fe20003800000 */
.L_x_10383:
[----:B------:R-:W-:Y:S05]  /*1f800*/  BRA `(.L_x_10384) ;  /* 0xffffffe800fc7947 */ /* 0x000fea000383ffff */
.L_x_10385:
        /* <DEDUP_REMOVED lines=15> */
.L_x_33651:


//--------------------- .text._ZN10layer_norm31ln_parallel_residual_fwd_kernelINS_13Kernel_traitsI13__nv_bfloat16S2_fS2_fjLj1280ELj1ELj4ELj1ELj16ENS_18Kernel_traits_baseILj1280ES2_S2_fS2_fjLj128EEEEELb0ELb0ELb0EEEvNS_9FwdParamsE --------------------------
	.section	.text._ZN10layer_norm31ln_parallel_residual_fwd_kernelINS_13Kernel_traitsI13__nv_bfloat16S2_fS2_fjLj1280ELj1ELj4ELj1ELj16ENS_18Kernel_traits_baseILj1280ES2_S2_fS2_fjLj128EEEEELb0ELb0ELb0EEEvNS_9FwdParamsE,"ax",@progbits
	.align	128
        .global         _ZN10layer_norm31ln_parallel_residual_fwd_kernelINS_13Kernel_traitsI13__nv_bfloat16S2_fS2_fjLj1280ELj1ELj4ELj1ELj16ENS_18Kernel_traits_baseILj1280ES2_S2_fS2_fjLj128EEEEELb0ELb0ELb0EEEvNS_9FwdParamsE
        .type           _ZN10layer_norm31ln_parallel_residual_fwd_kernelINS_13Kernel_traitsI13__nv_bfloat16S2_fS2_fjLj1280ELj1ELj4ELj1ELj16ENS_18Kernel_traits_baseILj1280ES2_S2_fS2_fjLj128EEEEELb0ELb0ELb0EEEvNS_9FwdParamsE,@function
        .size           _ZN10layer_norm31ln_parallel_residual_fwd_kernelINS_13Kernel_traitsI13__nv_bfloat16S2_fS2_fjLj1280ELj1ELj4ELj1ELj16ENS_18Kernel_traits_baseILj1280ES2_S2_fS2_fjLj128EEEEELb0ELb0ELb0EEEvNS_9FwdParamsE,(.L_x_33652 - _ZN10layer_norm31ln_parallel_residual_fwd_kernelINS_13Kernel_traitsI13__nv_bfloat16S2_fS2_fjLj1280ELj1ELj4ELj1ELj16ENS_18Kernel_traits_baseILj1280ES2_S2_fS2_fjLj128EEEEELb0ELb0ELb0EEEvNS_9FwdParamsE)
        .other          _ZN10layer_norm31ln_parallel_residual_fwd_kernelINS_13Kernel_traitsI13__nv_bfloat16S2_fS2_fjLj1280ELj1ELj4ELj1ELj16ENS_18Kernel_traits_baseILj1280ES2_S2_fS2_fjLj128EEEEELb0ELb0ELb0EEEvNS_9FwdParamsE,@"STO_CUDA_ENTRY STV_DEFAULT"
_ZN10layer_norm31ln_parallel_residual_fwd_kernelINS_13Kernel_traitsI13__nv_bfloat16S2_fS2_fjLj1280ELj1ELj4ELj1ELj16ENS_18Kernel_traits_baseILj1280ES2_S2_fS2_fjLj128EEEEELb0ELb0ELb0EEEvNS_9FwdParamsE:
.text._ZN10layer_norm31ln_parallel_residual_fwd_kernelINS_13Kernel_traitsI13__nv_bfloat16S2_fS2_fjLj1280ELj1ELj4ELj1ELj16ENS_18Kernel_traits_baseILj1280ES2_S2_fS2_fjLj128EEEEELb0ELb0ELb0EEEvNS_9FwdParamsE:
[----:B------:R-:W-:Y:S01]  /*0000*/  LDC R1, c[0x0][0x28] ;  /* 0x00000a00ff017b82 */ /* 0x000fe20000000800 */
[----:B------:R-:W0:Y:S07]  /*0010*/  S2R R223, SR_TID.X ;  /* 0x0000000000df7919 */ /* 0x000e2e0000002100 */
[----:B------:R-:W1:Y:S01]  /*0020*/  LDC R5, c[0x0][0x218] ;  /* 0x00008600ff057b82 */ /* 0x000e620000000800 */
[----:B------:R-:W-:Y:S01]  /*0030*/  LOP3.LUT R49, R49, 0xfffffff7, RZ, 0xc0, !PT ;  /* 0xfffffff731317812 */ /* 0x000fe200078ec0ff */
[----:B------:R-:W-:Y:S01]  /*0040*/  ULDC.64 UR4, c[0x0][0x208] ;  /* 0x0000820000047ab9 */ /* 0x000fe20000000a00 */
[----:B------:R-:W2:Y:S01]  /*0050*/  S2R R48, SR_CTAID.X ;  /* 0x0000000000307919 */ /* 0x000ea20000002500 */
[----:B------:R-:W-:Y:S01]  /*0060*/  BSSY B0, `(.L_x_10386) ;  /* 0x0000033000007945 */ /* 0x000fe20003800000 */
        /* <DEDUP_REMOVED lines=15> */
[----:B--2---:R-:W-:Y:S06]  /*0160*/  @!P0 BRA `(.L_x_10387) ;  /* 0x0000000000888947 */ /* 0x004fec0003800000 */
        /* <DEDUP_REMOVED lines=34> */
.L_x_10387:
[----:B------:R-:W-:Y:S05]  /*0390*/  BSYNC B0 ;  /* 0x0000000000007941 */ /* 0x000fea0003800000 */
.L_x_10386:
        /* <DEDUP_REMOVED lines=36> */
.L_x_10389:
[----:B------:R-:W-:Y:S05]  /*05e0*/  BSYNC B0 ;  /* 0x0000000000007941 */ /* 0x000fea0003800000 */
.L_x_10388:
        /* <DEDUP_REMOVED lines=36> */
.L_x_10391:
[----:B------:R-:W-:Y:S05]  /*0830*/  BSYNC B0 ;  /* 0x0000000000007941 */ /* 0x000fea0003800000 */
.L_x_10390:
        /* <DEDUP_REMOVED lines=36> */
.L_x_10393:
[----:B------:R-:W-:Y:S05]  /*0a80*/  BSYNC B0 ;  /* 0x0000000000007941 */ /* 0x000fea0003800000 */
.L_x_10392:
        /* <DEDUP_REMOVED lines=16> */
[----:B------:R-:W-:-:S06]  /*0b90*/  ULDC.64 UR6, c[0x0][0x2c8] ;  /* 0x0000b20000067ab9 */ /* 0x000fcc0000000a00 */
        /* <DEDUP_REMOVED lines=8> */
[----:B------:R-:W-:Y:S02]  /*0c20*/  @P2 LEA.HI.X R3, R51, UR7, RZ, 0x4, P3 ;  /* 0x0000000733032c11 */ /* 0x000fe400098f24ff */
[----:B------:R-:W5:Y:S04]  /*0c30*/  LDG.E.128 R48, desc[UR4][R48.64] ;  /* 0x0000000430307981 */ /* 0x000f68000c1e1d00 */
[----:B------:R1:W5:Y:S01]  /*0c40*/  @P2 LDG.E.128 R60, desc[UR4][R2.64] ;  /* 0x00000004023c2981 */ /* 0x000362000c1e1d00 */
[----:B------:R-:W-:Y:S02]  /*0c50*/  @!P1 CS2R R56, SRZ ;  /* 0x0000000000389805 */ /* 0x000fe4000001ff00 */
[----:B------:R-:W-:Y:S02]  /*0c60*/  @!P1 CS2R R58, SRZ ;  /* 0x00000000003a9805 */ /* 0x000fe4000001ff00 */
[----:B------:R-:W-:-:S02]  /*0c70*/  @!P2 CS2R R60, SRZ ;  /* 0x00000000003ca805 */ /* 0x000fc4000001ff00 */
[----:B-1----:R-:W-:-:S07]  /*0c80*/  @!P2 CS2R R62, SRZ ;  /* 0x00000000003ea805 */ /* 0x002fce000001ff00 */
.L_x_10395:
[----:B------:R-:W-:Y:S05]  /*0c90*/  BSYNC B0 ;  /* 0x0000000000007941 */ /* 0x000fea0003800000 */
.L_x_10394:
[----:B------:R-:W-:Y:S02]  /*0ca0*/  ULDC UR6, c[0x0][0x214] ;  /* 0x0000850000067ab9 */ /* 0x000fe40000000800 */
[----:B------:R-:W-:-:S13]  /*0cb0*/  ISETP.GE.AND P1, PT, R223, UR6, PT ;  /* 0x00000006df007c0c */ /* 0x000fda000bf26270 */
[----:B------:R-:W-:Y:S05]  /*0cc0*/  @P1 EXIT ;  /* 0x000000000000194d */ /* 0x000fea0003800000 */
[----:B------:R-:W-:Y:S01]  /*0cd0*/  SHF.L.U32 R113, R44, 0x10, RZ ;  /* 0x000000102c717819 */ /* 0x000fe200000006ff */
[----:B------:R-:W-:Y:S01]  /*0ce0*/  IMAD.U32 R109, R40, 0x10000, RZ ;  /* 0x00010000286d7824 */ /* 0x000fe200078e00ff */
[----:B------:R-:W-:Y:S01]  /*0cf0*/  SHF.L.U32 R110, R45, 0x10, RZ ;  /* 0x000000102d6e7819 */ /* 0x000fe200000006ff */
[----:B-----5:R-:W-:Y:S01]  /*0d00*/  IMAD.U32 R3, R77, 0x10000, RZ ;  /* 0x000100004d037824 */ /* 0x020fe200078e00ff */
        /* <DEDUP_REMOVED lines=33> */
[----:B------:R-:W-:Y:S01]  /*0f20*/  UISETP.NE.AND UP0, UPT, UR6, URZ, UPT ;  /* 0x0000003f0600728c */ /* 0x000fe2000bf05270 */
[----:B------:R-:W-:Y:S01]  /*0f30*/  SHF.L.U32 R25, R23, 0x10, RZ ;  /* 0x0000001017197819 */ /* 0x000fe200000006ff */
[----:B------:R-:W-:Y:S01]  /*0f40*/  IMAD.U32 R23, R17, 0x10000, RZ ;  /* 0x0001000011177824 */ /* 0x000fe200078e00ff */
[----:B------:R-:W-:Y:S01]  /*0f50*/  PRMT R217, R13, 0x7632, R217 ;  /* 0x000076320dd97816 */ /* 0x000fe200000000d9 */
[----:B------:R-:W-:Y:S01]  /*0f60*/  ULDC UR13, c[0x0][0x218] ;  /* 0x00008600000d7ab9 */ /* 0x000fe20000000800 */
        /* <DEDUP_REMOVED lines=25> */
[----:B------:R-:W-:Y:S01]  /*1100*/  ULDC.64 UR8, c[0x0][0x228] ;  /* 0x00008a0000087ab9 */ /* 0x000fe20000000a00 */
        /* <DEDUP_REMOVED lines=40> */
[----:B------:R-:W-:-:S02]  /*1390*/  SHF.L.U32 R32, R24, 0x10, RZ ;  /* 0x0000001018207819 */ /* 0x000fc400000006ff */
[----:B------:R-:W-:Y:S01]  /*13a0*/  SHF.L.U32 R19, R13, 0x10, RZ ;  /* 0x000000100d137819 */ /* 0x000fe200000006ff */
[----:B------:R-:W-:Y:S01]  /*13b0*/  IMAD.U32 R13, R11, 0x10000, RZ ;  /* 0x000100000b0d7824 */ /* 0x000fe200078e00ff */
[----:B------:R-:W-:Y:S02]  /*13c0*/  SHF.L.U32 R17, R15, 0x10, RZ ;  /* 0x000000100f117819 */ /* 0x000fe400000006ff */
[----:B------:R-:W-:Y:S02]  /*13d0*/  SHF.L.U32 R24, R16, 0x10, RZ ;  /* 0x0000001010187819 */ /* 0x000fe400000006ff */
[----:B------:R-:W-:Y:S02]  /*13e0*/  SHF.L.U32 R20, R12, 0x10, RZ ;  /* 0x000000100c147819 */ /* 0x000fe400000006ff */
[----:B------:R-:W-:Y:S02]  /*13f0*/  SHF.L.U32 R15, R9, 0x10, RZ ;  /* 0x00000010090f7819 */ /* 0x000fe400000006ff */
        /* <DEDUP_REMOVED lines=99> */
[----:B------:R-:W-:-:S07]  /*1a30*/  SHF.L.U32 R198, R198, 0x10, RZ ;  /* 0x00000010c6c67819 */ /* 0x000fce00000006ff */
.L_x_10497:
        /* <DEDUP_REMOVED lines=19> */
[----:B------:R0:W5:Y:S04]  /*1b70*/  @P1 LDG.E.128 R52, desc[UR4][R100.64] ;  /* 0x0000000464341981 */ /* 0x000168000c1e1d00 */
[----:B------:R0:W5:Y:S01]  /*1b80*/  @P1 LDG.E.128 R56, desc[UR4][R100.64+0x10] ;  /* 0x0000100464381981 */ /* 0x000162000c1e1d00 */
[----:B------:R-:W-:-:S04]  /*1b90*/  ISETP.NE.U32.AND P2, PT, RZ, UR8, PT ;  /* 0x00000008ff007c0c */ /* 0x000fc8000bf45070 */
[----:B------:R-:W-:Y:S02]  /*1ba0*/  ISETP.NE.AND.EX P2, PT, RZ, UR9, PT, P2 ;  /* 0x00000009ff007c0c */ /* 0x000fe4000bf45320 */
[C---:B--2---:R-:W-:Y:S02]  /*1bb0*/  PRMT R61, R64.reuse, 0x7632, R61 ;  /* 0x00007632403d7816 */ /* 0x044fe4000000003d */
[----:B------:R-:W-:-:S09]  /*1bc0*/  SHF.L.U32 R60, R64, 0x10, RZ ;  /* 0x00000010403c7819 */ /* 0x000fd200000006ff */
[----:B0-----:R-:W-:Y:S05]  /*1bd0*/  @P2 BRA `(.L_x_10398) ;  /* 0x00000000000c2947 */ /* 0x001fea0003800000 */
[----:B------:R-:W-:Y:S05]  /*1be0*/  @!P1 BRA `(.L_x_10399) ;  /* 0x0000000000149947 */ /* 0x000fea0003800000 */
[----:B-----5:R-:W-:Y:S01]  /*1bf0*/  FADD.FTZ R60, R52, R60 ;  /* 0x0000003c343c7221 */ /* 0x020fe20000010000 */
[----:B------:R-:W-:Y:S06]  /*1c00*/  BRA `(.L_x_10399) ;  /* 0x00000000000c7947 */ /* 0x000fec0003800000 */
.L_x_10398:
[----:B-----5:R-:W-:-:S05]  /*1c10*/  SHF.L.U32 R63, R48, 0x10, RZ ;  /* 0x00000010303f7819 */ /* 0x020fca00000006ff */
[----:B------:R-:W-:-:S04]  /*1c20*/  FADD.FTZ R60, R63, R60 ;  /* 0x0000003c3f3c7221 */ /* 0x000fc80000010000 */
[----:B------:R-:W-:-:S07]  /*1c30*/  @P1 FADD.FTZ R60, R52, R60 ;  /* 0x0000003c343c1221 */ /* 0x000fce0000010000 */
.L_x_10399:
[----:B------:R-:W-:Y:S01]  /*1c40*/  SHF.L.U32 R61, R61, 0x10, RZ ;  /* 0x000000103d3d7819 */ /* 0x000fe200000006ff */
[----:B------:R-:W-:Y:S06]  /*1c50*/  @P2 BRA `(.L_x_10400) ;  /* 0x00000000000c2947 */ /* 0x000fec0003800000 */
[----:B------:R-:W-:Y:S05]  /*1c60*/  @!P1 BRA `(.L_x_10401) ;  /* 0x0000000000189947 */ /* 0x000fea0003800000 */
[----:B-----5:R-:W-:Y:S01]  /*1c70*/  FADD.FTZ R61, R53, R61 ;  /* 0x0000003d353d7221 */ /* 0x020fe20000010000 */
[----:B------:R-:W-:Y:S06]  /*1c80*/  BRA `(.L_x_10401) ;  /* 0x0000000000107947 */ /* 0x000fec0003800000 */
.L_x_10400:
[----:B-----5:R-:W-:-:S05]  /*1c90*/  PRMT R62, R48, 0x7632, R62 ;  /* 0x00007632303e7816 */ /* 0x020fca000000003e */
[----:B------:R-:W-:-:S04]  /*1ca0*/  IMAD.U32 R62, R62, 0x10000, RZ ;  /* 0x000100003e3e7824 */ /* 0x000fc800078e00ff */
[----:B------:R-:W-:-:S04]  /*1cb0*/  FADD.FTZ R61, R62, R61 ;  /* 0x0000003d3e3d7221 */ /* 0x000fc80000010000 */
[----:B------:R-:W-:-:S07]  /*1cc0*/  @P1 FADD.FTZ R61, R53, R61 ;  /* 0x0000003d353d1221 */ /* 0x000fce0000010000 */
.L_x_10401:
[C---:B------:R-:W-:Y:S02]  /*1cd0*/  PRMT R63, R65.reuse, 0x7632, R63 ;  /* 0x00007632413f7816 */ /* 0x040fe4000000003f */
[----:B------:R-:W-:Y:S01]  /*1ce0*/  SHF.L.U32 R62, R65, 0x10, RZ ;  /* 0x00000010413e7819 */ /* 0x000fe200000006ff */
[----:B------:R-:W-:Y:S06]  /*1cf0*/  @P2 BRA `(.L_x_10402) ;  /* 0x00000000000c2947 */ /* 0x000fec0003800000 */
[----:B------:R-:W-:Y:S05]  /*1d00*/  @!P1 BRA `(.L_x_10403) ;  /* 0x0000000000149947 */ /* 0x000fea0003800000 */
[----:B-----5:R-:W-:Y:S01]  /*1d10*/  FADD.FTZ R62, R54, R62 ;  /* 0x0000003e363e7221 */ /* 0x020fe20000010000 */
[----:B------:R-:W-:Y:S06]  /*1d20*/  BRA `(.L_x_10403) ;  /* 0x00000000000c7947 */ /* 0x000fec0003800000 */
.L_x_10402:
[----:B-----5:R-:W-:-:S05]  /*1d30*/  SHF.L.U32 R65, R49, 0x10, RZ ;  /* 0x0000001031417819 */ /* 0x020fca00000006ff */
[----:B------:R-:W-:-:S04]  /*1d40*/  FADD.FTZ R62, R65, R62 ;  /* 0x0000003e413e7221 */ /* 0x000fc80000010000 */
[----:B------:R-:W-:-:S07]  /*1d50*/  @P1 FADD.FTZ R62, R54, R62 ;  /* 0x0000003e363e1221 */ /* 0x000fce0000010000 */
.L_x_10403:
[----:B------:R-:W-:Y:S01]  /*1d60*/  SHF.L.U32 R63, R63, 0x10, RZ ;  /* 0x000000103f3f7819 */ /* 0x000fe200000006ff */
[----:B------:R-:W-:Y:S06]  /*1d70*/  @P2 BRA `(.L_x_10404) ;  /* 0x00000000000c2947 */ /* 0x000fec0003800000 */
[----:B------:R-:W-:Y:S05]  /*1d80*/  @!P1 BRA `(.L_x_10405) ;  /* 0x0000000000189947 */ /* 0x000fea0003800000 */
[----:B-----5:R-:W-:Y:S01]  /*1d90*/  FADD.FTZ R63, R55, R63 ;  /* 0x0000003f373f7221 */ /* 0x020fe20000010000 */
[----:B------:R-:W-:Y:S06]  /*1da0*/  BRA `(.L_x_10405) ;  /* 0x0000000000107947 */ /* 0x000fec0003800000 */
.L_x_10404:
[----:B-----5:R-:W-:-:S04]  /*1db0*/  PRMT R64, R49, 0x7632, R64 ;  /* 0x0000763231407816 */ /* 0x020fc80000000040 */
[----:B------:R-:W-:-:S05]  /*1dc0*/  SHF.L.U32 R64, R64, 0x10, RZ ;  /* 0x0000001040407819 */ /* 0x000fca00000006ff */
[----:B------:R-:W-:-:S04]  /*1dd0*/  FADD.FTZ R63, R64, R63 ;  /* 0x0000003f403f7221 */ /* 0x000fc80000010000 */
[----:B------:R-:W-:-:S07]  /*1de0*/  @P1 FADD.FTZ R63, R55, R63 ;  /* 0x0000003f373f1221 */ /* 0x000fce0000010000 */
.L_x_10405:
[C---:B------:R-:W-:Y:S02]  /*1df0*/  PRMT R65, R66.reuse, 0x7632, R65 ;  /* 0x0000763242417816 */ /* 0x040fe40000000041 */
[----:B------:R-:W-:Y:S01]  /*1e00*/  SHF.L.U32 R64, R66, 0x10, RZ ;  /* 0x0000001042407819 */ /* 0x000fe200000006ff */
[----:B------:R-:W-:Y:S06]  /*1e10*/  @P2 BRA `(.L_x_10406) ;  /* 0x00000000000c2947 */ /* 0x000fec0003800000 */
[----:B------:R-:W-:Y:S05]  /*1e20*/  @!P1 BRA `(.L_x_10407) ;  /* 0x0000000000149947 */ /* 0x000fea0003800000 */
[----:B-----5:R-:W-:Y:S01]  /*1e30*/  FADD.FTZ R64, R56, R64 ;  /* 0x0000004038407221 */ /* 0x020fe20000010000 */
[----:B------:R-:W-:Y:S06]  /*1e40*/  BRA `(.L_x_10407) ;  /* 0x00000000000c7947 */ /* 0x000fec0003800000 */
.L_x_10406:
[----:B-----5:R-:W-:-:S04]  /*1e50*/  IMAD.U32 R101, R50, 0x10000, RZ ;  /* 0x0001000032657824 */ /* 0x020fc800078e00ff */
[----:B------:R-:W-:-:S04]  /*1e60*/  FADD.FTZ R64, R101, R64 ;  /* 0x0000004065407221 */ /* 0x000fc80000010000 */
[----:B------:R-:W-:-:S07]  /*1e70*/  @P1 FADD.FTZ R64, R56, R64 ;  /* 0x0000004038401221 */ /* 0x000fce0000010000 */
.L_x_10407:
[----:B------:R-:W-:Y:S01]  /*1e80*/  SHF.L.U32 R65, R65, 0x10, RZ ;  /* 0x0000001041417819 */ /* 0x000fe200000006ff */
[----:B------:R-:W-:Y:S06]  /*1e90*/  @P2 BRA `(.L_x_10408) ;  /* 0x00000000000c2947 */ /* 0x000fec0003800000 */
[----:B------:R-:W-:Y:S05]  /*1ea0*/  @!P1 BRA `(.L_x_10409) ;  /* 0x0000000000189947 */ /* 0x000fea0003800000 */
[----:B-----5:R-:W-:Y:S01]  /*1eb0*/  FADD.FTZ R65, R57, R65 ;  /* 0x0000004139417221 */ /* 0x020fe20000010000 */
[----:B------:R-:W-:Y:S06]  /*1ec0*/  BRA `(.L_x_10409) ;  /* 0x0000000000107947 */ /* 0x000fec0003800000 */
.L_x_10408:
[----:B-----5:R-:W-:-:S04]  /*1ed0*/  PRMT R66, R50, 0x7632, R66 ;  /* 0x0000763232427816 */ /* 0x020fc80000000042 */
[----:B------:R-:W-:-:S05]  /*1ee0*/  SHF.L.U32 R66, R66, 0x10, RZ ;  /* 0x0000001042427819 */ /* 0x000fca00000006ff */
[----:B------:R-:W-:-:S04]  /*1ef0*/  FADD.FTZ R65, R66, R65 ;  /* 0x0000004142417221 */ /* 0x000fc80000010000 */
[----:B------:R-:W-:-:S07]  /*1f00*/  @P1 FADD.FTZ R65, R57, R65 ;  /* 0x0000004139411221 */ /* 0x000fce0000010000 */
.L_x_10409:
[C---:B------:R-:W-:Y:S02]  /*1f10*/  PRMT R100, R67.reuse, 0x7632, R100 ;  /* 0x0000763243647816 */ /* 0x040fe40000000064 */
[----:B------:R-:W-:Y:S01]  /*1f20*/  SHF.L.U32 R66, R67, 0x10, RZ ;  /* 0x0000001043427819 */ /* 0x000fe200000006ff */
[----:B------:R-:W-:Y:S06]  /*1f30*/  @P2 BRA `(.L_x_10410) ;  /* 0x00000000000c2947 */ /* 0x000fec0003800000 */
[----:B------:R-:W-:Y:S05]  /*1f40*/  @!P1 BRA `(.L_x_10411) ;  /* 0x0000000000149947 */ /* 0x000fea0003800000 */
[----:B-----5:R-:W-:Y:S01]  /*1f50*/  FADD.FTZ R66, R58, R66 ;  /* 0x000000423a427221 */ /* 0x020fe20000010000 */
[----:B------:R-:W-:Y:S06]  /*1f60*/  BRA `(.L_x_10411) ;  /* 0x00000000000c7947 */ /* 0x000fec0003800000 */
.L_x_10410:
[----:B-----5:R-:W-:-:S05]  /*1f70*/  SHF.L.U32 R67, R51, 0x10, RZ ;  /* 0x0000001033437819 */ /* 0x020fca00000006ff */
[----:B------:R-:W-:-:S04]  /*1f80*/  FADD.FTZ R66, R67, R66 ;  /* 0x0000004243427221 */ /* 0x000fc80000010000 */
[----:B------:R-:W-:-:S07]  /*1f90*/  @P1 FADD.FTZ R66, R58, R66 ;  /* 0x000000423a421221 */ /* 0x000fce0000010000 */
.L_x_10411:
[----:B------:R-:W-:Y:S01]  /*1fa0*/  SHF.L.U32 R67, R100, 0x10, RZ ;  /* 0x0000001064437819 */ /* 0x000fe200000006ff */
[----:B------:R-:W-:Y:S06]  /*1fb0*/  @P2 BRA `(.L_x_10412) ;  /* 0x00000000000c2947 */ /* 0x000fec0003800000 */
[----:B------:R-:W-:Y:S05]  /*1fc0*/  @!P1 BRA `(.L_x_10413) ;  /* 0x0000000000189947 */ /* 0x000fea0003800000 */
[----:B-----5:R-:W-:Y:S01]  /*1fd0*/  FADD.FTZ R67, R59, R67 ;  /* 0x000000433b437221 */ /* 0x020fe20000010000 */
[----:B------:R-:W-:Y:S06]  /*1fe0*/  BRA `(.L_x_10413) ;  /* 0x0000000000107947 */ /* 0x000fec0003800000 */
.L_x_10412:
[----:B-----5:R-:W-:-:S05]  /*1ff0*/  PRMT R100, R51, 0x7632, R100 ;  /* 0x0000763233647816 */ /* 0x020fca0000000064 */
[----:B------:R-:W-:-:S04]  /*2000*/  IMAD.U32 R100, R100, 0x10000, RZ ;  /* 0x0001000064647824 */ /* 0x000fc800078e00ff */
[----:B------:R-:W-:-:S04]  /*2010*/  FADD.FTZ R67, R100, R67 ;  /* 0x0000004364437221 */ /* 0x000fc80000010000 */
[----:B------:R-:W-:-:S07]  /*2020*/  @P1 FADD.FTZ R67, R59, R67 ;  /* 0x000000433b431221 */ /* 0x000fce0000010000 */
.L_x_10413:
[C---:B------:R-:W-:Y:S02]  /*2030*/  LEA R100, P1, R224.reuse, UR10, 0x5 ;  /* 0x0000000ae0647c11 */ /* 0x040fe4000f8228ff */
[C---:B------:R-:W-:Y:S02]  /*2040*/  IADD3 R102, R224.reuse, 0x20, RZ ;  /* 0x00000020e0667810 */ /* 0x040fe40007ffe0ff */
[----:B------:R-:W-:-:S05]  /*2050*/  LEA.HI.X R101, R224, UR11, RZ, 0x5, P1 ;  /* 0x0000000be0657c11 */ /* 0x000fca00088f2cff */
[----:B------:R0:W-:Y:S04]  /*2060*/  STG.E.128 desc[UR4][R100.64], R60 ;  /* 0x0000003c64007986 */ /* 0x0001e8000c101d04 */
[----:B------:R0:W-:Y:S02]  /*2070*/  STG.E.128 desc[UR4][R100.64+0x10], R64 ;  /* 0x0000104064007986 */ /* 0x0001e4000c101d04 */
.L_x_10397:
[----:B------:R-:W-:Y:S05]  /*2080*/  BSYNC B0 ;  /* 0x0000000000007941 */ /* 0x000fea0003800000 */
.L_x_10396:
[----:B------:R-:W-:Y:S01]  /*2090*/  ISETP.GE.U32.AND P1, PT, R114, 0x40, PT ;  /* 0x000000407200780c */ /* 0x000fe20003f26070 */
[----:B------:R-:W-:-:S12]  /*20a0*/  BSSY B0, `(.L_x_10414) ;  /* 0x000005f000007945 */ /* 0x000fd80003800000 */
[----:B------:R-:W-:Y:S05]  /*20b0*/  @!P1 BRA `(.L_x_10415) ;  /* 0x0000000400749947 */ /* 0x000fea0003800000 */
[----:B------:R-:W-:Y:S01]  /*20c0*/  ISETP.NE.U32.AND P2, PT, RZ, UR8, PT ;  /* 0x00000008ff007c0c */ /* 0x000fe2000bf45070 */
[----:B------:R-:W1:Y:S03]  /*20d0*/  LDC.64 R68, c[0x0][0x220] ;  /* 0x00008800ff447b82 */ /* 0x000e660000000a00 */
[----:B------:R-:W-:-:S13]  /*20e0*/  ISETP.NE.AND.EX P2, PT, RZ, UR9, PT, P2 ;  /* 0x00000009ff007c0c */ /* 0x000fda000bf45320 */
[----:B------:R-:W-:-:S04]  /*20f0*/  @P2 LEA R70, P1, R102, UR8, 0x4 ;  /* 0x0000000866462c11 */ /* 0x000fc8000f8220ff */
[C---:B------:R-:W-:Y:S02]  /*2100*/  @P2 LEA.HI.X R71, R102.reuse, UR9, RZ, 0x4, P1 ;  /* 0x0000000966472c11 */ /* 0x040fe400088f24ff */
[----:B------:R-:W-:Y:S01]  /*2110*/  ISETP.NE.U32.AND P1, PT, RZ, UR6, PT ;  /* 0x00000006ff007c0c */ /* 0x000fe2000bf25070 */
[----:B-1----:R-:W-:Y:S02]  /*2120*/  IMAD.WIDE.U32 R72, R102, 0x10, R68 ;  /* 0x0000001066487825 */ /* 0x002fe400078e0044 */
[----:B-----5:R1:W5:Y:S01]  /*2130*/  @P2 LDG.E.128 R48, desc[UR4][R70.64] ;  /* 0x0000000446302981 */ /* 0x020362000c1e1d00 */
[----:B------:R-:W-:-:S03]  /*2140*/  ISETP.NE.AND.EX P1, PT, RZ, UR7, PT, P1 ;  /* 0x00000007ff007c0c */ /* 0x000fc6000bf25310 */
[----:B------:R-:W2:Y:S10]  /*2150*/  LDG.E.128 R72, desc[UR4][R72.64] ;  /* 0x0000000448487981 */ /* 0x000eb4000c1e1d00 */
[----:B0-----:R-:W-:-:S04]  /*2160*/  @P1 LEA R100, P3, R102, UR6, 0x5 ;  /* 0x0000000666641c11 */ /* 0x001fc8000f8628ff */
[----:B------:R-:W-:-:S05]  /*2170*/  @P1 LEA.HI.X R101, R102, UR7, RZ, 0x5, P3 ;  /* 0x0000000766651c11 */ /* 0x000fca00098f2cff */
[----:B------:R1:W5:Y:S04]  /*2180*/  @P1 LDG.E.128 R52, desc[UR4][R100.64] ;  /* 0x0000000464341981 */ /* 0x000368000c1e1d00 */
[----:B------:R1:W5:Y:S01]  /*2190*/  @P1 LDG.E.128 R56, desc[UR4][R100.64+0x10] ;  /* 0x0000100464381981 */ /* 0x000362000c1e1d00 */
[----:B------:R-:W-:-:S04]  /*21a0*/  ISETP.NE.U32.AND P2, PT, RZ, UR8, PT ;  /* 0x00000008ff007c0c */ /* 0x000fc8000bf45070 */
[----:B------:R-:W-:Y:S02]  /*21b0*/  ISETP.NE.AND.EX P2, PT, RZ, UR9, PT, P2 ;  /* 0x00000009ff007c0c */ /* 0x000fe4000bf45320 */
[C---:B--2---:R-:W-:Y:S02]  /*21c0*/  PRMT R69, R72.reuse, 0x7632, R69 ;  /* 0x0000763248457816 */ /* 0x044fe40000000045 */
[----:B------:R-:W-:-:S09]  /*21d0*/  SHF.L.U32 R68, R72, 0x10, RZ ;  /* 0x0000001048447819 */ /* 0x000fd200000006ff */
[----:B-1----:R-:W-:Y:S05]  /*21e0*/  @P2 BRA `(.L_x_10416) ;  /* 0x00000000000c2947 */ /* 0x002fea0003800000 */
[----:B------:R-:W-:Y:S05]  /*21f0*/  @!P1 BRA `(.L_x_10417) ;  /* 0x0000000000149947 */ /* 0x000fea0003800000 */
[----:B-----5:R-:W-:Y:S01]  /*2200*/  FADD.FTZ R68, R52, R68 ;  /* 0x0000004434447221 */ /* 0x020fe20000010000 */
[----:B------:R-:W-:Y:S06]  /*2210*/  BRA `(.L_x_10417) ;  /* 0x00000000000c7947 */ /* 0x000fec0003800000 */
.L_x_10416:
[----:B-----5:R-:W-:-:S05]  /*2220*/  SHF.L.U32 R71, R48, 0x10, RZ ;  /* 0x0000001030477819 */ /* 0x020fca00000006ff */
[----:B------:R-:W-:-:S04]  /*2230*/  FADD.FTZ R68, R71, R68 ;  /* 0x0000004447447221 */ /* 0x000fc80000010000 */
[----:B------:R-:W-:-:S07]  /*2240*/  @P1 FADD.FTZ R68, R52, R68 ;  /* 0x0000004434441221 */ /* 0x000fce0000010000 */
.L_x_10417:
[----:B------:R-:W-:Y:S01]  /*2250*/  SHF.L.U32 R69, R69, 0x10, RZ ;  /* 0x0000001045457819 */ /* 0x000fe200000006ff */
[----:B------:R-:W-:Y:S06]  /*2260*/  @P2 BRA `(.L_x_10418) ;  /* 0x00000000000c2947 */ /* 0x000fec0003800000 */
[----:B------:R-:W-:Y:S05]  /*2270*/  @!P1 BRA `(.L_x_10419) ;  /* 0x0000000000189947 */ /* 0x000fea0003800000 */
[----:B-----5:R-:W-:Y:S01]  /*2280*/  FADD.FTZ R69, R53, R69 ;  /* 0x0000004535457221 */ /* 0x020fe20000010000 */
[----:B------:R-:W-:Y:S06]  /*2290*/  BRA `(.L_x_10419) ;  /* 0x0000000000107947 */ /* 0x000fec0003800000 */
.L_x_10418:
[----:B-----5:R-:W-:-:S04]  /*22a0*/  PRMT R70, R48, 0x7632, R70 ;  /* 0x0000763230467816 */ /* 0x020fc80000000046 */
[----:B------:R-:W-:-:S05]  /*22b0*/  SHF.L.U32 R70, R70, 0x10, RZ ;  /* 0x0000001046467819 */ /* 0x000fca00000006ff */
[----:B------:R-:W-:-:S04]  /*22c0*/  FADD.FTZ R69, R70, R69 ;  /* 0x0000004546457221 */ /* 0x000fc80000010000 */
[----:B------:R-:W-:-:S07]  /*22d0*/  @P1 FADD.FTZ R69, R53, R69 ;  /* 0x0000004535451221 */ /* 0x000fce0000010000 */
.L_x_10419:
[C---:B------:R-:W-:Y:S01]  /*22e0*/  PRMT R71, R73.reuse, 0x7632, R71 ;  /* 0x0000763249477816 */ /* 0x040fe20000000047 */
[----:B------:R-:W-:Y:S01]  /*22f0*/  IMAD.U32 R70, R73, 0x10000, RZ ;  /* 0x0001000049467824 */ /* 0x000fe200078e00ff */
[----:B------:R-:W-:Y:S06]  /*2300*/  @P2 BRA `(.L_x_10420) ;  /* 0x00000000000c2947 */ /* 0x000fec0003800000 */
[----:B------:R-:W-:Y:S05]  /*2310*/  @!P1 BRA `(.L_x_10421) ;  /* 0x0000000000149947 */ /* 0x000fea0003800000 */
[----:B-----5:R-:W-:Y:S01]  /*2320*/  FADD.FTZ R70, R54, R70 ;  /* 0x0000004636467221 */ /* 0x020fe20000010000 */
[----:B------:R-:W-:Y:S06]  /*2330*/  BRA `(.L_x_10421) ;  /* 0x00000000000c7947 */ /* 0x000fec0003800000 */
.L_x_10420:
[----:B-----5:R-:W-:-:S05]  /*2340*/  SHF.L.U32 R73, R49, 0x10, RZ ;  /* 0x0000001031497819 */ /* 0x020fca00000006ff */
[----:B------:R-:W-:-:S04]  /*2350*/  FADD.FTZ R70, R73, R70 ;  /* 0x0000004649467221 */ /* 0x000fc80000010000 */
[----:B------:R-:W-:-:S07]  /*2360*/  @P1 FADD.FTZ R70, R54, R70 ;  /* 0x0000004636461221 */ /* 0x000fce0000010000 */
.L_x_10421:
[----:B------:R-:W-:Y:S01]  /*2370*/  SHF.L.U32 R71, R71, 0x10, RZ ;  /* 0x0000001047477819 */ /* 0x000fe200000006ff */
[----:B------:R-:W-:Y:S06]  /*2380*/  @P2 BRA `(.L_x_10422) ;  /* 0x00000000000c2947 */ /* 0x000fec0003800000 */
[----:B------:R-:W-:Y:S05]  /*2390*/  @!P1 BRA `(.L_x_10423) ;  /* 0x0000000000189947 */ /* 0x000fea0003800000 */
[----:B-----5:R-:W-:Y:S01]  /*23a0*/  FADD.FTZ R71, R55, R71 ;  /* 0x0000004737477221 */ /* 0x020fe20000010000 */
[----:B------:R-:W-:Y:S06]  /*23b0*/  BRA `(.L_x_10423) ;  /* 0x0000000000107947 */ /* 0x000fec0003800000 */
.L_x_10422:
[----:B-----5:R-:W-:-:S04]  /*23c0*/  PRMT R72, R49, 0x7632, R72 ;  /* 0x0000763231487816 */ /* 0x020fc80000000048 */
[----:B------:R-:W-:-:S05]  /*23d0*/  SHF.L.U32 R72, R72, 0x10, RZ ;  /* 0x0000001048487819 */ /* 0x000fca00000006ff */
[----:B------:R-:W-:-:S04]  /*23e0*/  FADD.FTZ R71, R72, R71 ;  /* 0x0000004748477221 */ /* 0x000fc80000010000 */
[----:B------:R-:W-:-:S07]  /*23f0*/  @P1 FADD.FTZ R71, R55, R71 ;  /* 0x0000004737471221 */ /* 0x000fce0000010000 */
.L_x_10423:
[C---:B------:R-:W-:Y:S02]  /*2400*/  PRMT R73, R74.reuse, 0x7632, R73 ;  /* 0x000076324a497816 */ /* 0x040fe40000000049 */
[----:B------:R-:W-:Y:S01]  /*2410*/  SHF.L.U32 R72, R74, 0x10, RZ ;  /* 0x000000104a487819 */ /* 0x000fe200000006ff */
[----:B------:R-:W-:Y:S06]  /*2420*/  @P2 BRA `(.L_x_10424) ;  /* 0x00000000000c2947 */ /* 0x000fec0003800000 */
[----:B------:R-:W-:Y:S05]  /*2430*/  @!P1 BRA `(.L_x_10425) ;  /* 0x0000000000149947 */ /* 0x000fea0003800000 */
[----:B-----5:R-:W-:Y:S01]  /*2440*/  FADD.FTZ R72, R56, R72 ;  /* 0x0000004838487221 */ /* 0x020fe20000010000 */
[----:B------:R-:W-:Y:S06]  /*2450*/  BRA `(.L_x_10425) ;  /* 0x00000000000c7947 */ /* 0x000fec0003800000 */
.L_x_10424:
[----:B-----5:R-:W-:-:S05]  /*2460*/  SHF.L.U32 R101, R50, 0x10, RZ ;  /* 0x0000001032657819 */ /* 0x020fca00000006ff */
[----:B------:R-:W-:-:S04]  /*2470*/  FADD.FTZ R72, R101, R72 ;  /* 0x0000004865487221 */ /* 0x000fc80000010000 */
[----:B------:R-:W-:-:S07]  /*2480*/  @P1 FADD.FTZ R72, R56, R72 ;  /* 0x0000004838481221 */ /* 0x000fce0000010000 */
.L_x_10425:
[----:B------:R-:W-:Y:S01]  /*2490*/  IMAD.U32 R73, R73, 0x10000, RZ ;  /* 0x0001000049497824 */ /* 0x000fe200078e00ff */
[----:B------:R-:W-:Y:S06]  /*24a0*/  @P2 BRA `(.L_x_10426) ;  /* 0x00000000000c2947 */ /* 0x000fec0003800000 */
[----:B------:R-:W-:Y:S05]  /*24b0*/  @!P1 BRA `(.L_x_10427) ;  /* 0x0000000000189947 */ /* 0x000fea0003800000 */
[----:B-----5:R-:W-:Y:S01]  /*24c0*/  FADD.FTZ R73, R57, R73 ;  /* 0x0000004939497221 */ /* 0x020fe20000010000 */
[----:B------:R-:W-:Y:S06]  /*24d0*/  BRA `(.L_x_10427) ;  /* 0x0000000000107947 */ /* 0x000fec0003800000 */
.L_x_10426:
[----:B-----5:R-:W-:-:S04]  /*24e0*/  PRMT R74, R50, 0x7632, R74 ;  /* 0x00007632324a7816 */ /* 0x020fc8000000004a */
[----:B------:R-:W-:-:S05]  /*24f0*/  SHF.L.U32 R74, R74, 0x10, RZ ;  /* 0x000000104a4a7819 */ /* 0x000fca00000006ff */
[----:B------:R-:W-:-:S04]  /*2500*/  FADD.FTZ R73, R74, R73 ;  /* 0x000000494a497221 */ /* 0x000fc80000010000 */
[----:B------:R-:W-:-:S07]  /*2510*/  @P1 FADD.FTZ R73, R57, R73 ;  /* 0x0000004939491221 */ /* 0x000fce0000010000 */
.L_x_10427:
[C---:B------:R-:W-:Y:S02]  /*2520*/  PRMT R100, R75.reuse, 0x7632, R100 ;  /* 0x000076324b647816 */ /* 0x040fe40000000064 */
[----:B------:R-:W-:Y:S01]  /*2530*/  SHF.L.U32 R74, R75, 0x10, RZ ;  /* 0x000000104b4a7819 */ /* 0x000fe200000006ff */
[----:B------:R-:W-:Y:S06]  /*2540*/  @P2 BRA `(.L_x_10428) ;  /* 0x00000000000c2947 */ /* 0x000fec0003800000 */
[----:B------:R-:W-:Y:S05]  /*2550*/  @!P1 BRA `(.L_x_10429) ;  /* 0x0000000000149947 */ /* 0x000fea0003800000 */
[----:B-----5:R-:W-:Y:S01]  /*2560*/  FADD.FTZ R74, R58, R74 ;  /* 0x0000004a3a4a7221 */ /* 0x020fe20000010000 */
[----:B------:R-:W-:Y:S06]  /*2570*/  BRA `(.L_x_10429) ;  /* 0x00000000000c7947 */ /* 0x000fec0003800000 */
.L_x_10428:
[----:B-----5:R-:W-:-:S05]  /*2580*/  SHF.L.U32 R75, R51, 0x10, RZ ;  /* 0x00000010334b7819 */ /* 0x020fca00000006ff */
[----:B------:R-:W-:-:S04]  /*2590*/  FADD.FTZ R74, R75, R74 ;  /* 0x0000004a4b4a7221 */ /* 0x000fc80000010000 */
[----:B------:R-:W-:-:S07]  /*25a0*/  @P1 FADD.FTZ R74, R58, R74 ;  /* 0x0000004a3a4a1221 */ /* 0x000fce0000010000 */
.L_x_10429:
[----:B------:R-:W-:Y:S01]  /*25b0*/  SHF.L.U32 R75, R100, 0x10, RZ ;  /* 0x00000010644b7819 */ /* 0x000fe200000006ff */
[----:B------:R-:W-:Y:S06]  /*25c0*/  @P2 BRA `(.L_x_10430) ;  /* 0x00000000000c2947 */ /* 0x000fec0003800000 */
[----:B------:R-:W-:Y:S05]  /*25d0*/  @!P1 BRA `(.L_x_10431) ;  /* 0x0000000000189947 */ /* 0x000fea0003800000 */
[----:B-----5:R-:W-:Y:S01]  /*25e0*/  FADD.FTZ R75, R59, R75 ;  /* 0x0000004b3b4b7221 */ /* 0x020fe20000010000 */
[----:B------:R-:W-:Y:S06]  /*25f0*/  BRA `(.L_x_10431) ;  /* 0x0000000000107947 */ /* 0x000fec0003800000 */
.L_x_10430:
[----:B-----5:R-:W-:-:S04]  /*2600*/  PRMT R100, R51, 0x7632, R100 ;  /* 0x0000763233647816 */ /* 0x020fc80000000064 */
[----:B------:R-:W-:-:S05]  /*2610*/  SHF.L.U32 R100, R100, 0x10, RZ ;  /* 0x0000001064647819 */ /* 0x000fca00000006ff */
[----:B------:R-:W-:-:S04]  /*2620*/  FADD.FTZ R75, R100, R75 ;  /* 0x0000004b644b7221 */ /* 0x000fc80000010000 */
[----:B------:R-:W-:-:S07]  /*2630*/  @P1 FADD.FTZ R75, R59, R75 ;  /* 0x0000004b3b4b1221 */ /* 0x000fce0000010000 */
.L_x_10431:
[----:B------:R-:W-:-:S04]  /*2640*/  LEA R100, P1, R102, UR10, 0x5 ;  /* 0x0000000a66647c11 */ /* 0x000fc8000f8228ff */
[C---:B------:R-:W-:Y:S01]  /*2650*/  LEA.HI.X R101, R102.reuse, UR11, RZ, 0x5, P1 ;  /* 0x0000000b66657c11 */ /* 0x040fe200088f2cff */
[----:B------:R-:W-:-:S04]  /*2660*/  VIADD R102, R102, 0x20 ;  /* 0x0000002066667836 */ /* 0x000fc80000000000 */
[----:B------:R1:W-:Y:S04]  /*2670*/  STG.E.128 desc[UR4][R100.64], R68 ;  /* 0x0000004464007986 */ /* 0x0003e8000c101d04 */
[----:B------:R1:W-:Y:S02]  /*2680*/  STG.E.128 desc[UR4][R100.64+0x10], R72 ;  /* 0x0000104864007986 */ /* 0x0003e4000c101d04 */
.L_x_10415:
[----:B------:R-:W-:Y:S05]  /*2690*/  BSYNC B0 ;  /* 0x0000000000007941 */ /* 0x000fea0003800000 */
.L_x_10414:
[----:B------:R-:W-:Y:S01]  /*26a0*/  ISETP.GE.U32.AND P1, PT, R114, 0x60, PT ;  /* 0x000000607200780c */ /* 0x000fe20003f26070 */
[----:B------:R-:W-:-:S12]  /*26b0*/  BSSY B0, `(.L_x_10432) ;  /* 0x000005f000007945 */ /* 0x000fd80003800000 */
[----:B------:R-:W-:Y:S05]  /*26c0*/  @!P1 BRA `(.L_x_10433) ;  /* 0x0000000400749947 */ /* 0x000fea0003800000 */
[----:B------:R-:W-:Y:S01]  /*26d0*/  ISETP.NE.U32.AND P2, PT, RZ, UR8, PT ;  /* 0x00000008ff007c0c */ /* 0x000fe2000bf45070 */
[----:B------:R-:W2:Y:S03]  /*26e0*/  LDC.64 R80, c[0x0][0x220] ;  /* 0x00008800ff507b82 */ /* 0x000ea60000000a00 */
[----:B------:R-:W-:-:S13]  /*26f0*/  ISETP.NE.AND.EX P2, PT, RZ, UR9, PT, P2 ;  /* 0x00000009ff007c0c */ /* 0x000fda000bf45320 */
[----:B------:R-:W-:-:S04]  /*2700*/  @P2 LEA R78, P1, R102, UR8, 0x4 ;  /* 0x00000008664e2c11 */ /* 0x000fc8000f8220ff */
[C---:B------:R-:W-:Y:S02]  /*2710*/  @P2 LEA.HI.X R79, R102.reuse, UR9, RZ, 0x4, P1 ;  /* 0x00000009664f2c11 */ /* 0x040fe400088f24ff */
[----:B------:R-:W-:Y:S01]  /*2720*/  ISETP.NE.U32.AND P1, PT, RZ, UR6, PT ;  /* 0x00000006ff007c0c */ /* 0x000fe2000bf25070 */
[----:B--2---:R-:W-:Y:S02]  /*2730*/  IMAD.WIDE.U32 R80, R102, 0x10, R80 ;  /* 0x0000001066507825 */ /* 0x004fe400078e0050 */
[----:B-----5:R2:W5:Y:S01]  /*2740*/  @P2 LDG.E.128 R48, desc[UR4][R78.64] ;  /* 0x000000044e302981 */ /* 0x020562000c1e1d00 */
[----:B------:R-:W-:-:S03]  /*2750*/  ISETP.NE.AND.EX P1, PT, RZ, UR7, PT, P1 ;  /* 0x00000007ff007c0c */ /* 0x000fc6000bf25310 */
[----:B------:R-:W3:Y:S10]  /*2760*/  LDG.E.128 R80, desc[UR4][R80.64] ;  /* 0x0000000450507981 */ /* 0x000ef4000c1e1d00 */
[----:B01----:R-:W-:-:S04]  /*2770*/  @P1 LEA R100, P3, R102, UR6, 0x5 ;  /* 0x0000000666641c11 */ /* 0x003fc8000f8628ff */
[----:B------:R-:W-:-:S05]  /*2780*/  @P1 LEA.HI.X R101, R102, UR7, RZ, 0x5, P3 ;  /* 0x0000000766651c11 */ /* 0x000fca00098f2cff */
[----:B------:R2:W5:Y:S04]  /*2790*/  @P1 LDG.E.128 R52, desc[UR4][R100.64] ;  /* 0x0000000464341981 */ /* 0x000568000c1e1d00 */
[----:B------:R2:W5:Y:S01]  /*27a0*/  @P1 LDG.E.128 R56, desc[UR4][R100.64+0x10] ;  /* 0x0000100464381981 */ /* 0x000562000c1e1d00 */
[----:B------:R-:W-:-:S04]  /*27b0*/  ISETP.NE.U32.AND P2, PT, RZ, UR8, PT ;  /* 0x00000008ff007c0c */ /* 0x000fc8000bf45070 */
[----:B------:R-:W-:Y:S02]  /*27c0*/  ISETP.NE.AND.EX P2, PT, RZ, UR9, PT, P2 ;  /* 0x00000009ff007c0c */ /* 0x000fe4000bf45320 */
[C---:B---3--:R-:W-:Y:S02]  /*27d0*/  PRMT R77, R80.reuse, 0x7632, R77 ;  /* 0x00007632504d7816 */ /* 0x048fe4000000004d */
[----:B------:R-:W-:-:S09]  /*27e0*/  SHF.L.U32 R76, R80, 0x10, RZ ;  /* 0x00000010504c7819 */ /* 0x000fd200000006ff */
[----:B--2---:R-:W-:Y:S05]  /*27f0*/  @P2 BRA `(.L_x_10434) ;  /* 0x00000000000c2947 */ /* 0x004fea0003800000 */
[----:B------:R-:W-:Y:S05]  /*2800*/  @!P1 BRA `(.L_x_10435) ;  /* 0x0000000000149947 */ /* 0x000fea0003800000 */
[----:B-----5:R-:W-:Y:S01]  /*2810*/  FADD.FTZ R76, R52, R76 ;  /* 0x0000004c344c7221 */ /* 0x020fe20000010000 */
[----:B------:R-:W-:Y:S06]  /*2820*/  BRA `(.L_x_10435) ;  /* 0x00000000000c7947 */ /* 0x000fec0003800000 */
.L_x_10434:
[----:B-----5:R-:W-:-:S05]  /*2830*/  SHF.L.U32 R79, R48, 0x10, RZ ;  /* 0x00000010304f7819 */ /* 0x020fca00000006ff */
[----:B------:R-:W-:-:S04]  /*2840*/  FADD.FTZ R76, R79, R76 ;  /* 0x0000004c4f4c7221 */ /* 0x000fc80000010000 */
[----:B------:R-:W-:-:S07]  /*2850*/  @P1 FADD.FTZ R76, R52, R76 ;  /* 0x0000004c344c1221 */ /* 0x000fce0000010000 */
.L_x_10435:
[----:B------:R-:W-:Y:S01]  /*2860*/  SHF.L.U32 R77, R77, 0x10, RZ ;  /* 0x000000104d4d7819 */ /* 0x000fe200000006ff */
[----:B------:R-:W-:Y:S06]  /*2870*/  @P2 BRA `(.L_x_10436) ;  /* 0x00000000000c2947 */ /* 0x000fec0003800000 */
[----:B------:R-:W-:Y:S05]  /*2880*/  @!P1 BRA `(.L_x_10437) ;  /* 0x0000000000189947 */ /* 0x000fea0003800000 */
[----:B-----5:R-:W-:Y:S01]  /*2890*/  FADD.FTZ R77, R53, R77 ;  /* 0x0000004d354d7221 */ /* 0x020fe20000010000 */
[----:B------:R-:W-:Y:S06]  /*28a0*/  BRA `(.L_x_10437) ;  /* 0x0000000000107947 */ /* 0x000fec0003800000 */
.L_x_10436:
[----:B-----5:R-:W-:-:S04]  /*28b0*/  PRMT R78, R48, 0x7632, R78 ;  /* 0x00007632304e7816 */ /* 0x020fc8000000004e */
[----:B------:R-:W-:-:S05]  /*28c0*/  SHF.L.U32 R78, R78, 0x10, RZ ;  /* 0x000000104e4e7819 */ /* 0x000fca00000006ff */
[----:B------:R-:W-:-:S04]  /*28d0*/  FADD.FTZ R77, R78, R77 ;  /* 0x0000004d4e4d7221 */ /* 0x000fc80000010000 */
[----:B------:R-:W-:-:S07]  /*28e0*/  @P1 FADD.FTZ R77, R53, R77 ;  /* 0x0000004d354d1221 */ /* 0x000fce0000010000 */
.L_x_10437:
[C---:B------:R-:W-:Y:S02]  /*28f0*/  PRMT R79, R81.reuse, 0x7632, R79 ;  /* 0x00007632514f7816 */ /* 0x040fe4000000004f */
[----:B------:R-:W-:Y:S01]  /*2900*/  SHF.L.U32 R78, R81, 0x10, RZ ;  /* 0x00000010514e7819 */ /* 0x000fe200000006ff */
[----:B------:R-:W-:Y:S06]  /*2910*/  @P2 BRA `(.L_x_10438) ;  /* 0x00000000000c2947 */ /* 0x000fec0003800000 */
[----:B------:R-:W-:Y:S05]  /*2920*/  @!P1 BRA `(.L_x_10439) ;  /* 0x0000000000149947 */ /* 0x000fea0003800000 */
[----:B-----5:R-:W-:Y:S01]  /*2930*/  FADD.FTZ R78, R54, R78 ;  /* 0x0000004e364e7221 */ /* 0x020fe20000010000 */
[----:B------:R-:W-:Y:S06]  /*2940*/  BRA `(.L_x_10439) ;  /* 0x00000000000c7947 */ /* 0x000fec0003800000 */
.L_x_10438:
[----:B-----5:R-:W-:-:S04]  /*2950*/  IMAD.U32 R81, R49, 0x10000, RZ ;  /* 0x0001000031517824 */ /* 0x020fc800078e00ff */
[----:B------:R-:W-:-:S04]  /*2960*/  FADD.FTZ R78, R81, R78 ;  /* 0x0000004e514e7221 */ /* 0x000fc80000010000 */
[----:B------:R-:W-:-:S07]  /*2970*/  @P1 FADD.FTZ R78, R54, R78 ;  /* 0x0000004e364e1221 */ /* 0x000fce0000010000 */
.L_x_10439:
[----:B------:R-:W-:Y:S01]  /*2980*/  SHF.L.U32 R79, R79, 0x10, RZ ;  /* 0x000000104f4f7819 */ /* 0x000fe200000006ff */
[----:B------:R-:W-:Y:S06]  /*2990*/  @P2 BRA `(.L_x_10440) ;  /* 0x00000000000c2947 */ /* 0x000fec0003800000 */
[----:B------:R-:W-:Y:S05]  /*29a0*/  @!P1 BRA `(.L_x_10441) ;  /* 0x0000000000189947 */ /* 0x000fea0003800000 */
[----:B-----5:R-:W-:Y:S01]  /*29b0*/  FADD.FTZ R79, R55, R79 ;  /* 0x0000004f374f7221 */ /* 0x020fe20000010000 */
[----:B------:R-:W-:Y:S06]  /*29c0*/  BRA `(.L_x_10441) ;  /* 0x0000000000107947 */ /* 0x000fec0003800000 */
.L_x_10440:
[----:B-----5:R-:W-:-:S04]  /*29d0*/  PRMT R80, R49, 0x7632, R80 ;  /* 0x0000763231507816 */ /* 0x020fc80000000050 */
[----:B------:R-:W-:-:S05]  /*29e0*/  SHF.L.U32 R80, R80, 0x10, RZ ;  /* 0x0000001050507819 */ /* 0x000fca00000006ff */
[----:B------:R-:W-:-:S04]  /*29f0*/  FADD.FTZ R79, R80, R79 ;  /* 0x0000004f504f7221 */ /* 0x000fc80000010000 */
[----:B------:R-:W-:-:S07]  /*2a00*/  @P1 FADD.FTZ R79, R55, R79 ;  /* 0x0000004f374f1221 */ /* 0x000fce0000010000 */
.L_x_10441:
[C---:B------:R-:W-:Y:S02]  /*2a10*/  PRMT R81, R82.reuse, 0x7632, R81 ;  /* 0x0000763252517816 */ /* 0x040fe40000000051 */
[----:B------:R-:W-:Y:S01]  /*2a20*/  SHF.L.U32 R80, R82, 0x10, RZ ;  /* 0x0000001052507819 */ /* 0x000fe200000006ff */
[----:B------:R-:W-:Y:S06]  /*2a30*/  @P2 BRA `(.L_x_10442) ;  /* 0x00000000000c2947 */ /* 0x000fec0003800000 */
[----:B------:R-:W-:Y:S05]  /*2a40*/  @!P1 BRA `(.L_x_10443) ;  /* 0x0000000000149947 */ /* 0x000fea0003800000 */
[----:B-----5:R-:W-:Y:S01]  /*2a50*/  FADD.FTZ R80, R56, R80 ;  /* 0x0000005038507221 */ /* 0x020fe20000010000 */
[----:B------:R-:W-:Y:S06]  /*2a60*/  BRA `(.L_x_10443) ;  /* 0x00000000000c7947 */ /* 0x000fec0003800000 */
.L_x_10442:
[----:B-----5:R-:W-:-:S05]  /*2a70*/  SHF.L.U32 R101, R50, 0x10, RZ ;  /* 0x0000001032657819 */ /* 0x020fca00000006ff */
[----:B------:R-:W-:-:S04]  /*2a80*/  FADD.FTZ R80, R101, R80 ;  /* 0x0000005065507221 */ /* 0x000fc80000010000 */
[----:B------:R-:W-:-:S07]  /*2a90*/  @P1 FADD.FTZ R80, R56, R80 ;  /* 0x0000005038501221 */ /* 0x000fce0000010000 */
.L_x_10443:
[----:B------:R-:W-:Y:S01]  /*2aa0*/  SHF.L.U32 R81, R81, 0x10, RZ ;  /* 0x0000001051517819 */ /* 0x000fe200000006ff */
[----:B------:R-:W-:Y:S06]  /*2ab0*/  @P2 BRA `(.L_x_10444) ;  /* 0x00000000000c2947 */ /* 0x000fec0003800000 */
[----:B------:R-:W-:Y:S05]  /*2ac0*/  @!P1 BRA `(.L_x_10445) ;  /* 0x0000000000189947 */ /* 0x000fea0003800000 */
[----:B-----5:R-:W-:Y:S01]  /*2ad0*/  FADD.FTZ R81, R57, R81 ;  /* 0x0000005139517221 */ /* 0x020fe20000010000 */
[----:B------:R-:W-:Y:S06]  /*2ae0*/  BRA `(.L_x_10445) ;  /* 0x0000000000107947 */ /* 0x000fec0003800000 */
.L_x_10444:
[----:B-----5:R-:W-:-:S05]  /*2af0*/  PRMT R82, R50, 0x7632, R82 ;  /* 0x0000763232527816 */ /* 0x020fca0000000052 */
[----:B------:R-:W-:-:S04]  /*2b00*/  IMAD.U32 R82, R82, 0x10000, RZ ;  /* 0x0001000052527824 */ /* 0x000fc800078e00ff */
[----:B------:R-:W-:-:S04]  /*2b10*/  FADD.FTZ R81, R82, R81 ;  /* 0x0000005152517221 */ /* 0x000fc80000010000 */
[----:B------:R-:W-:-:S07]  /*2b20*/  @P1 FADD.FTZ R81, R57, R81 ;  /* 0x0000005139511221 */ /* 0x000fce0000010000 */
.L_x_10445:
[C---:B------:R-:W-:Y:S02]  /*2b30*/  PRMT R100, R83.reuse, 0x7632, R100 ;  /* 0x0000763253647816 */ /* 0x040fe40000000064 */
[----:B------:R-:W-:Y:S01]  /*2b40*/  SHF.L.U32 R82, R83, 0x10, RZ ;  /* 0x0000001053527819 */ /* 0x000fe200000006ff */
[----:B------:R-:W-:Y:S06]  /*2b50*/  @P2 BRA `(.L_x_10446) ;  /* 0x00000000000c2947 */ /* 0x000fec0003800000 */
[----:B------:R-:W-:Y:S05]  /*2b60*/  @!P1 BRA `(.L_x_10447) ;  /* 0x0000000000149947 */ /* 0x000fea0003800000 */
[----:B-----5:R-:W-:Y:S01]  /*2b70*/  FADD.FTZ R82, R58, R82 ;  /* 0x000000523a527221 */ /* 0x020fe20000010000 */
[----:B------:R-:W-:Y:S06]  /*2b80*/  BRA `(.L_x_10447) ;  /* 0x00000000000c7947 */ /* 0x000fec0003800000 */
.L_x_10446:
[----:B-----5:R-:W-:-:S05]  /*2b90*/  SHF.L.U32 R83, R51, 0x10, RZ ;  /* 0x0000001033537819 */ /* 0x020fca00000006ff */
[----:B------:R-:W-:-:S04]  /*2ba0*/  FADD.FTZ R82, R83, R82 ;  /* 0x0000005253527221 */ /* 0x000fc80000010000 */
[----:B------:R-:W-:-:S07]  /*2bb0*/  @P1 FADD.FTZ R82, R58, R82 ;  /* 0x000000523a521221 */ /* 0x000fce0000010000 */
.L_x_10447:
[----:B------:R-:W-:Y:S01]  /*2bc0*/  SHF.L.U32 R83, R100, 0x10, RZ ;  /* 0x0000001064537819 */ /* 0x000fe200000006ff */
[----:B------:R-:W-:Y:S06]  /*2bd0*/  @P2 BRA `(.L_x_10448) ;  /* 0x00000000000c2947 */ /* 0x000fec0003800000 */
[----:B------:R-:W-:Y:S05]  /*2be0*/  @!P1 BRA `(.L_x_10449) ;  /* 0x0000000000189947 */ /* 0x000fea0003800000 */
[----:B-----5:R-:W-:Y:S01]  /*2bf0*/  FADD.FTZ R83, R59, R83 ;  /* 0x000000533b537221 */ /* 0x020fe20000010000 */
[----:B------:R-:W-:Y:S06]  /*2c00*/  BRA `(.L_x_10449) ;  /* 0x0000000000107947 */ /* 0x000fec0003800000 */
.L_x_10448:
[----:B-----5:R-:W-:-:S04]  /*2c10*/  PRMT R100, R51, 0x7632, R100 ;  /* 0x0000763233647816 */ /* 0x020fc80000000064 */
[----:B------:R-:W-:-:S05]  /*2c20*/  SHF.L.U32 R100, R100, 0x10, RZ ;  /* 0x0000001064647819 */ /* 0x000fca00000006ff */
[----:B------:R-:W-:-:S04]  /*2c30*/  FADD.FTZ R83, R100, R83 ;  /* 0x0000005364537221 */ /* 0x000fc80000010000 */
[----:B------:R-:W-:-:S07]  /*2c40*/  @P1 FADD.FTZ R83, R59, R83 ;  /* 0x000000533b531221 */ /* 0x000fce0000010000 */
.L_x_10449:
[----:B------:R-:W-:-:S04]  /*2c50*/  LEA R100, P1, R102, UR10, 0x5 ;  /* 0x0000000a66647c11 */ /* 0x000fc8000f8228ff */
[C---:B------:R-:W-:Y:S02]  /*2c60*/  LEA.HI.X R101, R102.reuse, UR11, RZ, 0x5, P1 ;  /* 0x0000000b66657c11 */ /* 0x040fe400088f2cff */
[----:B------:R-:W-:-:S03]  /*2c70*/  IADD3 R102, R102, 0x20, RZ ;  /* 0x0000002066667810 */ /* 0x000fc60007ffe0ff */
[----:B------:R2:W-:Y:S04]  /*2c80*/  STG.E.128 desc[UR4][R100.64], R76 ;  /* 0x0000004c64007986 */ /* 0x0005e8000c101d04 */
[----:B------:R2:W-:Y:S02]  /*2c90*/  STG.E.128 desc[UR4][R100.64+0x10], R80 ;  /* 0x0000105064007986 */ /* 0x0005e4000c101d04 */
.L_x_10433:
[----:B------:R-:W-:Y:S05]  /*2ca0*/  BSYNC B0 ;  /* 0x0000000000007941 */ /* 0x000fea0003800000 */
.L_x_10432:
        /* <DEDUP_REMOVED lines=12> */
[----:B------:R-:W4:Y:S10]  /*2d70*/  LDG.E.128 R88, desc[UR4][R88.64] ;  /* 0x0000000458587981 */ /* 0x000f34000c1e1d00 */
[----:B012---:R-:W-:-:S04]  /*2d80*/  @P1 LEA R100, P3, R102, UR6, 0x5 ;  /* 0x0000000666641c11 */ /* 0x007fc8000f8628ff */
[----:B------:R-:W-:-:S05]  /*2d90*/  @P1 LEA.HI.X R101, R102, UR7, RZ, 0x5, P3 ;  /* 0x0000000766651c11 */ /* 0x000fca00098f2cff */
[----:B------:R3:W5:Y:S04]  /*2da0*/  @P1 LDG.E.128 R52, desc[UR4][R100.64] ;  /* 0x0000000464341981 */ /* 0x000768000c1e1d00 */
[----:B------:R3:W5:Y:S01]  /*2db0*/  @P1 LDG.E.128 R56, desc[UR4][R100.64+0x10] ;  /* 0x0000100464381981 */ /* 0x000762000c1e1d00 */
[----:B------:R-:W-:-:S04]  /*2dc0*/  ISETP.NE.U32.AND P2, PT, RZ, UR8, PT ;  /* 0x00000008ff007c0c */ /* 0x000fc8000bf45070 */
[----:B------:R-:W-:Y:S02]  /*2dd0*/  ISETP.NE.AND.EX P2, PT, RZ, UR9, PT, P2 ;  /* 0x00000009ff007c0c */ /* 0x000fe4000bf45320 */
[C---:B----4-:R-:W-:Y:S01]  /*2de0*/  PRMT R85, R88.reuse, 0x7632, R85 ;  /* 0x0000763258557816 */ /* 0x050fe20000000055 */
[----:B------:R-:W-:-:S10]  /*2df0*/  IMAD.U32 R84, R88, 0x10000, RZ ;  /* 0x0001000058547824 */ /* 0x000fd400078e00ff */
[----:B---3--:R-:W-:Y:S05]  /*2e00*/  @P2 BRA `(.L_x_10452) ;  /* 0x00000000000c2947 */ /* 0x008fea0003800000 */
[----:B------:R-:W-:Y:S05]  /*2e10*/  @!P1 BRA `(.L_x_10453) ;  /* 0x0000000000149947 */ /* 0x000fea0003800000 */
[----:B-----5:R-:W-:Y:S01]  /*2e20*/  FADD.FTZ R84, R52, R84 ;  /* 0x0000005434547221 */ /* 0x020fe20000010000 */
[----:B------:R-:W-:Y:S06]  /*2e30*/  BRA `(.L_x_10453) ;  /* 0x00000000000c7947 */ /* 0x000fec0003800000 */
.L_x_10452:
[----:B-----5:R-:W-:-:S05]  /*2e40*/  SHF.L.U32 R87, R48, 0x10, RZ ;  /* 0x0000001030577819 */ /* 0x020fca00000006ff */
[----:B------:R-:W-:-:S04]  /*2e50*/  FADD.FTZ R84, R87, R84 ;  /* 0x0000005457547221 */ /* 0x000fc80000010000 */
[----:B------:R-:W-:-:S07]  /*2e60*/  @P1 FADD.FTZ R84, R52, R84 ;  /* 0x0000005434541221 */ /* 0x000fce0000010000 */
.L_x_10453:
[----:B------:R-:W-:Y:S01]  /*2e70*/  SHF.L.U32 R85, R85, 0x10, RZ ;  /* 0x0000001055557819 */ /* 0x000fe200000006ff */
[----:B------:R-:W-:Y:S06]  /*2e80*/  @P2 BRA `(.L_x_10454) ;  /* 0x00000000000c2947 */ /* 0x000fec0003800000 */
[----:B------:R-:W-:Y:S05]  /*2e90*/  @!P1 BRA `(.L_x_10455) ;  /* 0x0000000000189947 */ /* 0x000fea0003800000 */
[----:B-----5:R-:W-:Y:S01]  /*2ea0*/  FADD.FTZ R85, R53, R85 ;  /* 0x0000005535557221 */ /* 0x020fe20000010000 */
[----:B------:R-:W-:Y:S06]  /*2eb0*/  BRA `(.L_x_10455) ;  /* 0x0000000000107947 */ /* 0x000fec0003800000 */
.L_x_10454:
[----:B-----5:R-:W-:-:S04]  /*2ec0*/  PRMT R86, R48, 0x7632, R86 ;  /* 0x0000763230567816 */ /* 0x020fc80000000056 */
[----:B------:R-:W-:-:S05]  /*2ed0*/  SHF.L.U32 R86, R86, 0x10, RZ ;  /* 0x0000001056567819 */ /* 0x000fca00000006ff */
[----:B------:R-:W-:-:S04]  /*2ee0*/  FADD.FTZ R85, R86, R85 ;  /* 0x0000005556557221 */ /* 0x000fc80000010000 */
[----:B------:R-:W-:-:S07]  /*2ef0*/  @P1 FADD.FTZ R85, R53, R85 ;  /* 0x0000005535551221 */ /* 0x000fce0000010000 */
.L_x_10455:
[C---:B------:R-:W-:Y:S02]  /*2f00*/  PRMT R87, R89.reuse, 0x7632, R87 ;  /* 0x0000763259577816 */ /* 0x040fe40000000057 */
[----:B------:R-:W-:Y:S01]  /*2f10*/  SHF.L.U32 R86, R89, 0x10, RZ ;  /* 0x0000001059567819 */ /* 0x000fe200000006ff */
[----:B------:R-:W-:Y:S06]  /*2f20*/  @P2 BRA `(.L_x_10456) ;  /* 0x00000000000c2947 */ /* 0x000fec0003800000 */
[----:B------:R-:W-:Y:S05]  /*2f30*/  @!P1 BRA `(.L_x_10457) ;  /* 0x0000000000149947 */ /* 0x000fea0003800000 */
[----:B-----5:R-:W-:Y:S01]  /*2f40*/  FADD.FTZ R86, R54, R86 ;  /* 0x0000005636567221 */ /* 0x020fe20000010000 */
[----:B------:R-:W-:Y:S06]  /*2f50*/  BRA `(.L_x_10457) ;  /* 0x00000000000c7947 */ /* 0x000fec0003800000 */
.L_x_10456:
[----:B-----5:R-:W-:-:S05]  /*2f60*/  SHF.L.U32 R89, R49, 0x10, RZ ;  /* 0x0000001031597819 */ /* 0x020fca00000006ff */
[----:B------:R-:W-:-:S04]  /*2f70*/  FADD.FTZ R86, R89, R86 ;  /* 0x0000005659567221 */ /* 0x000fc80000010000 */
[----:B------:R-:W-:-:S07]  /*2f80*/  @P1 FADD.FTZ R86, R54, R86 ;  /* 0x0000005636561221 */ /* 0x000fce0000010000 */
.L_x_10457:
[----:B------:R-:W-:Y:S01]  /*2f90*/  IMAD.U32 R87, R87, 0x10000, RZ ;  /* 0x0001000057577824 */ /* 0x000fe200078e00ff */
[----:B------:R-:W-:Y:S06]  /*2fa0*/  @P2 BRA `(.L_x_10458) ;  /* 0x00000000000c2947 */ /* 0x000fec0003800000 */
[----:B------:R-:W-:Y:S05]  /*2fb0*/  @!P1 BRA `(.L_x_10459) ;  /* 0x0000000000189947 */ /* 0x000fea0003800000 */
[----:B-----5:R-:W-:Y:S01]  /*2fc0*/  FADD.FTZ R87, R55, R87 ;  /* 0x0000005737577221 */ /* 0x020fe20000010000 */
[----:B------:R-:W-:Y:S06]  /*2fd0*/  BRA `(.L_x_10459) ;  /* 0x0000000000107947 */ /* 0x000fec0003800000 */
.L_x_10458:
[----:B-----5:R-:W-:-:S04]  /*2fe0*/  PRMT R88, R49, 0x7632, R88 ;  /* 0x0000763231587816 */ /* 0x020fc80000000058 */
[----:B------:R-:W-:-:S05]  /*2ff0*/  SHF.L.U32 R88, R88, 0x10, RZ ;  /* 0x0000001058587819 */ /* 0x000fca00000006ff */
[----:B------:R-:W-:-:S04]  /*3000*/  FADD.FTZ R87, R88, R87 ;  /* 0x0000005758577221 */ /* 0x000fc80000010000 */
[----:B------:R-:W-:-:S07]  /*3010*/  @P1 FADD.FTZ R87, R55, R87 ;  /* 0x0000005737571221 */ /* 0x000fce0000010000 */
.L_x_10459:
[C---:B------:R-:W-:Y:S02]  /*3020*/  PRMT R89, R90.reuse, 0x7632, R89 ;  /* 0x000076325a597816 */ /* 0x040fe40000000059 */
[----:B------:R-:W-:Y:S01]  /*3030*/  SHF.L.U32 R88, R90, 0x10, RZ ;  /* 0x000000105a587819 */ /* 0x000fe200000006ff */
[----:B------:R-:W-:Y:S06]  /*3040*/  @P2 BRA `(.L_x_10460) ;  /* 0x00000000000c2947 */ /* 0x000fec0003800000 */
[----:B------:R-:W-:Y:S05]  /*3050*/  @!P1 BRA `(.L_x_10461) ;  /* 0x0000000000149947 */ /* 0x000fea0003800000 */
[----:B-----5:R-:W-:Y:S01]  /*3060*/  FADD.FTZ R88, R56, R88 ;  /* 0x0000005838587221 */ /* 0x020fe20000010000 */
[----:B------:R-:W-:Y:S06]  /*3070*/  BRA `(.L_x_10461) ;  /* 0x00000000000c7947 */ /* 0x000fec0003800000 */
.L_x_10460:
[----:B-----5:R-:W-:-:S05]  /*3080*/  SHF.L.U32 R101, R50, 0x10, RZ ;  /* 0x0000001032657819 */ /* 0x020fca00000006ff */
[----:B------:R-:W-:-:S04]  /*3090*/  FADD.FTZ R88, R101, R88 ;  /* 0x0000005865587221 */ /* 0x000fc80000010000 */
[----:B------:R-:W-:-:S07]  /*30a0*/  @P1 FADD.FTZ R88, R56, R88 ;  /* 0x0000005838581221 */ /* 0x000fce0000010000 */
.L_x_10461:
[----:B------:R-:W-:Y:S01]  /*30b0*/  SHF.L.U32 R89, R89, 0x10, RZ ;  /* 0x0000001059597819 */ /* 0x000fe200000006ff */
[----:B------:R-:W-:Y:S06]  /*30c0*/  @P2 BRA `(.L_x_10462) ;  /* 0x00000000000c2947 */ /* 0x000fec0003800000 */
[----:B------:R-:W-:Y:S05]  /*30d0*/  @!P1 BRA `(.L_x_10463) ;  /* 0x0000000000189947 */ /* 0x000fea0003800000 */
[----:B-----5:R-:W-:Y:S01]  /*30e0*/  FADD.FTZ R89, R57, R89 ;  /* 0x0000005939597221 */ /* 0x020fe20000010000 */
[----:B------:R-:W-:Y:S06]  /*30f0*/  BRA `(.L_x_10463) ;  /* 0x0000000000107947 */ /* 0x000fec0003800000 */
.L_x_10462:
[----:B-----5:R-:W-:-:S04]  /*3100*/  PRMT R90, R50, 0x7632, R90 ;  /* 0x00007632325a7816 */ /* 0x020fc8000000005a */
[----:B------:R-:W-:-:S05]  /*3110*/  SHF.L.U32 R90, R90, 0x10, RZ ;  /* 0x000000105a5a7819 */ /* 0x000fca00000006ff */
[----:B------:R-:W-:-:S04]  /*3120*/  FADD.FTZ R89, R90, R89 ;  /* 0x000000595a597221 */ /* 0x000fc80000010000 */
[----:B------:R-:W-:-:S07]  /*3130*/  @P1 FADD.FTZ R89, R57, R89 ;  /* 0x0000005939591221 */ /* 0x000fce0000010000 */
.L_x_10463:
[C---:B------:R-:W-:Y:S01]  /*3140*/  PRMT R100, R91.reuse, 0x7632, R100 ;  /* 0x000076325b647816 */ /* 0x040fe20000000064 */
[----:B------:R-:W-:Y:S01]  /*3150*/  IMAD.U32 R90, R91, 0x10000, RZ ;  /* 0x000100005b5a7824 */ /* 0x000fe200078e00ff */
[----:B------:R-:W-:Y:S06]  /*3160*/  @P2 BRA `(.L_x_10464) ;  /* 0x00000000000c2947 */ /* 0x000fec0003800000 */
[----:B------:R-:W-:Y:S05]  /*3170*/  @!P1 BRA `(.L_x_10465) ;  /* 0x0000000000149947 */ /* 0x000fea0003800000 */
[----:B-----5:R-:W-:Y:S01]  /*3180*/  FADD.FTZ R90, R58, R90 ;  /* 0x0000005a3a5a7221 */ /* 0x020fe20000010000 */
[----:B------:R-:W-:Y:S06]  /*3190*/  BRA `(.L_x_10465) ;  /* 0x00000000000c7947 */ /* 0x000fec0003800000 */
.L_x_10464:
[----:B-----5:R-:W-:-:S05]  /*31a0*/  SHF.L.U32 R91, R51, 0x10, RZ ;  /* 0x00000010335b7819 */ /* 0x020fca00000006ff */
[----:B------:R-:W-:-:S04]  /*31b0*/  FADD.FTZ R90, R91, R90 ;  /* 0x0000005a5b5a7221 */ /* 0x000fc80000010000 */
[----:B------:R-:W-:-:S07]  /*31c0*/  @P1 FADD.FTZ R90, R58, R90 ;  /* 0x0000005a3a5a1221 */ /* 0x000fce0000010000 */
.L_x_10465:
[----:B------:R-:W-:Y:S01]  /*31d0*/  SHF.L.U32 R91, R100, 0x10, RZ ;  /* 0x00000010645b7819 */ /* 0x000fe200000006ff */
[----:B------:R-:W-:Y:S06]  /*31e0*/  @P2 BRA `(.L_x_10466) ;  /* 0x00000000000c2947 */ /* 0x000fec0003800000 */
[----:B------:R-:W-:Y:S05]  /*31f0*/  @!P1 BRA `(.L_x_10467) ;  /* 0x0000000000189947 */ /* 0x000fea0003800000 */
[----:B-----5:R-:W-:Y:S01]  /*3200*/  FADD.FTZ R91, R59, R91 ;  /* 0x0000005b3b5b7221 */ /* 0x020fe20000010000 */
[----:B------:R-:W-:Y:S06]  /*3210*/  BRA `(.L_x_10467) ;  /* 0x0000000000107947 */ /* 0x000fec0003800000 */
.L_x_10466:
[----:B-----5:R-:W-:-:S04]  /*3220*/  PRMT R100, R51, 0x7632, R100 ;  /* 0x0000763233647816 */ /* 0x020fc80000000064 */
[----:B------:R-:W-:-:S05]  /*3230*/  SHF.L.U32 R100, R100, 0x10, RZ ;  /* 0x0000001064647819 */ /* 0x000fca00000006ff */
[----:B------:R-:W-:-:S04]  /*3240*/  FADD.FTZ R91, R100, R91 ;  /* 0x0000005b645b7221 */ /* 0x000fc80000010000 */
[----:B------:R-:W-:-:S07]  /*3250*/  @P1 FADD.FTZ R91, R59, R91 ;  /* 0x0000005b3b5b1221 */ /* 0x000fce0000010000 */
.L_x_10467:
[----:B------:R-:W-:-:S04]  /*3260*/  LEA R100, P1, R102, UR10, 0x5 ;  /* 0x0000000a66647c11 */ /* 0x000fc8000f8228ff */
[C---:B------:R-:W-:Y:S02]  /*3270*/  LEA.HI.X R101, R102.reuse, UR11, RZ, 0x5, P1 ;  /* 0x0000000b66657c11 */ /* 0x040fe400088f2cff */
[----:B------:R-:W-:-:S03]  /*3280*/  IADD3 R102, R102, 0x20, RZ ;  /* 0x0000002066667810 */ /* 0x000fc60007ffe0ff */
[----:B------:R3:W-:Y:S04]  /*3290*/  STG.E.128 desc[UR4][R100.64], R84 ;  /* 0x0000005464007986 */ /* 0x0007e8000c101d04 */
[----:B------:R3:W-:Y:S02]  /*32a0*/  STG.E.128 desc[UR4][R100.64+0x10], R88 ;  /* 0x0000105864007986 */ /* 0x0007e4000c101d04 */
.L_x_10451:
[----:B------:R-:W-:Y:S05]  /*32b0*/  BSYNC B0 ;  /* 0x0000000000007941 */ /* 0x000fea0003800000 */
.L_x_10450:
        /* <DEDUP_REMOVED lines=15> */
[----:B------:R0:W5:Y:S04]  /*33b0*/  @P1 LDG.E.128 R52, desc[UR4][R100.64] ;  /* 0x0000000464341981 */ /* 0x000168000c1e1d00 */
[----:B------:R0:W5:Y:S01]  /*33c0*/  @P1 LDG.E.128 R56, desc[UR4][R100.64+0x10] ;  /* 0x0000100464381981 */ /* 0x000162000c1e1d00 */
[----:B------:R-:W-:-:S04]  /*33d0*/  ISETP.NE.U32.AND P2, PT, RZ, UR8, PT ;  /* 0x00000008ff007c0c */ /* 0x000fc8000bf45070 */
[----:B------:R-:W-:Y:S02]  /*33e0*/  ISETP.NE.AND.EX P2, PT, RZ, UR9, PT, P2 ;  /* 0x00000009ff007c0c */ /* 0x000fe4000bf45320 */
[C---:B----4-:R-:W-:Y:S02]  /*33f0*/  PRMT R93, R96.reuse, 0x7632, R93 ;  /* 0x00007632605d7816 */ /* 0x050fe4000000005d */
[----:B------:R-:W-:-:S09]  /*3400*/  SHF.L.U32 R92, R96, 0x10, RZ ;  /* 0x00000010605c7819 */ /* 0x000fd200000006ff */
[----:B0-----:R-:W-:Y:S05]  /*3410*/  @P2 BRA `(.L_x_10470) ;  /* 0x00000000000c2947 */ /* 0x001fea0003800000 */
[----:B------:R-:W-:Y:S05]  /*3420*/  @!P1 BRA `(.L_x_10471) ;  /* 0x0000000000149947 */ /* 0x000fea0003800000 */
[----:B-----5:R-:W-:Y:S01]  /*3430*/  FADD.FTZ R92, R52, R92 ;  /* 0x0000005c345c7221 */ /* 0x020fe20000010000 */
[----:B------:R-:W-:Y:S06]  /*3440*/  BRA `(.L_x_10471) ;  /* 0x00000000000c7947 */ /* 0x000fec0003800000 */
.L_x_10470:
[----:B-----5:R-:W-:-:S04]  /*3450*/  IMAD.U32 R95, R48, 0x10000, RZ ;  /* 0x00010000305f7824 */ /* 0x020fc800078e00ff */
[----:B------:R-:W-:-:S04]  /*3460*/  FADD.FTZ R92, R95, R92 ;  /* 0x0000005c5f5c7221 */ /* 0x000fc80000010000 */
[----:B------:R-:W-:-:S07]  /*3470*/  @P1 FADD.FTZ R92, R52, R92 ;  /* 0x0000005c345c1221 */ /* 0x000fce0000010000 */
.L_x_10471:
[----:B------:R-:W-:Y:S01]  /*3480*/  SHF.L.U32 R93, R93, 0x10, RZ ;  /* 0x000000105d5d7819 */ /* 0x000fe200000006ff */
[----:B------:R-:W-:Y:S06]  /*3490*/  @P2 BRA `(.L_x_10472) ;  /* 0x00000000000c2947 */ /* 0x000fec0003800000 */
[----:B------:R-:W-:Y:S05]  /*34a0*/  @!P1 BRA `(.L_x_10473) ;  /* 0x0000000000189947 */ /* 0x000fea0003800000 */
[----:B-----5:R-:W-:Y:S01]  /*34b0*/  FADD.FTZ R93, R53, R93 ;  /* 0x0000005d355d7221 */ /* 0x020fe20000010000 */
[----:B------:R-:W-:Y:S06]  /*34c0*/  BRA `(.L_x_10473) ;  /* 0x0000000000107947 */ /* 0x000fec0003800000 */
.L_x_10472:
[----:B-----5:R-:W-:-:S04]  /*34d0*/  PRMT R94, R48, 0x7632, R94 ;  /* 0x00007632305e7816 */ /* 0x020fc8000000005e */
[----:B------:R-:W-:-:S05]  /*34e0*/  SHF.L.U32 R94, R94, 0x10, RZ ;  /* 0x000000105e5e7819 */ /* 0x000fca00000006ff */
[----:B------:R-:W-:-:S04]  /*34f0*/  FADD.FTZ R93, R94, R93 ;  /* 0x0000005d5e5d7221 */ /* 0x000fc80000010000 */
[----:B------:R-:W-:-:S07]  /*3500*/  @P1 FADD.FTZ R93, R53, R93 ;  /* 0x0000005d355d1221 */ /* 0x000fce0000010000 */
.L_x_10473:
[C---:B------:R-:W-:Y:S02]  /*3510*/  PRMT R95, R97.reuse, 0x7632, R95 ;  /* 0x00007632615f7816 */ /* 0x040fe4000000005f */
[----:B------:R-:W-:Y:S01]  /*3520*/  SHF.L.U32 R94, R97, 0x10, RZ ;  /* 0x00000010615e7819 */ /* 0x000fe200000006ff */
[----:B------:R-:W-:Y:S06]  /*3530*/  @P2 BRA `(.L_x_10474) ;  /* 0x00000000000c2947 */ /* 0x000fec0003800000 */
[----:B------:R-:W-:Y:S05]  /*3540*/  @!P1 BRA `(.L_x_10475) ;  /* 0x0000000000149947 */ /* 0x000fea0003800000 */
[----:B-----5:R-:W-:Y:S01]  /*3550*/  FADD.FTZ R94, R54, R94 ;  /* 0x0000005e365e7221 */ /* 0x020fe20000010000 */
[----:B------:R-:W-:Y:S06]  /*3560*/  BRA `(.L_x_10475) ;  /* 0x00000000000c7947 */ /* 0x000fec0003800000 */
.L_x_10474:
[----:B-----5:R-:W-:-:S05]  /*3570*/  SHF.L.U32 R97, R49, 0x10, RZ ;  /* 0x0000001031617819 */ /* 0x020fca00000006ff */
[----:B------:R-:W-:-:S04]  /*3580*/  FADD.FTZ R94, R97, R94 ;  /* 0x0000005e615e7221 */ /* 0x000fc80000010000 */
[----:B------:R-:W-:-:S07]  /*3590*/  @P1 FADD.FTZ R94, R54, R94 ;  /* 0x0000005e365e1221 */ /* 0x000fce0000010000 */
.L_x_10475:
[----:B------:R-:W-:Y:S01]  /*35a0*/  SHF.L.U32 R95, R95, 0x10, RZ ;  /* 0x000000105f5f7819 */ /* 0x000fe200000006ff */
[----:B------:R-:W-:Y:S06]  /*35b0*/  @P2 BRA `(.L_x_10476) ;  /* 0x00000000000c2947 */ /* 0x000fec0003800000 */
[----:B------:R-:W-:Y:S05]  /*35c0*/  @!P1 BRA `(.L_x_10477) ;  /* 0x0000000000189947 */ /* 0x000fea0003800000 */
[----:B-----5:R-:W-:Y:S01]  /*35d0*/  FADD.FTZ R95, R55, R95 ;  /* 0x0000005f375f7221 */ /* 0x020fe20000010000 */
[----:B------:R-:W-:Y:S06]  /*35e0*/  BRA `(.L_x_10477) ;  /* 0x0000000000107947 */ /* 0x000fec0003800000 */
.L_x_10476:
[----:B-----5:R-:W-:-:S05]  /*35f0*/  PRMT R96, R49, 0x7632, R96 ;  /* 0x0000763231607816 */ /* 0x020fca0000000060 */
[----:B------:R-:W-:-:S04]  /*3600*/  IMAD.U32 R96, R96, 0x10000, RZ ;  /* 0x0001000060607824 */ /* 0x000fc800078e00ff */
[----:B------:R-:W-:-:S04]  /*3610*/  FADD.FTZ R95, R96, R95 ;  /* 0x0000005f605f7221 */ /* 0x000fc80000010000 */
[----:B------:R-:W-:-:S07]  /*3620*/  @P1 FADD.FTZ R95, R55, R95 ;  /* 0x0000005f375f1221 */ /* 0x000fce0000010000 */
.L_x_10477:
[C---:B------:R-:W-:Y:S02]  /*3630*/  PRMT R97, R98.reuse, 0x7632, R97 ;  /* 0x0000763262617816 */ /* 0x040fe40000000061 */
[----:B------:R-:W-:Y:S01]  /*3640*/  SHF.L.U32 R96, R98, 0x10, RZ ;  /* 0x0000001062607819 */ /* 0x000fe200000006ff */
[----:B------:R-:W-:Y:S06]  /*3650*/  @P2 BRA `(.L_x_10478) ;  /* 0x00000000000c2947 */ /* 0x000fec0003800000 */
[----:B------:R-:W-:Y:S05]  /*3660*/  @!P1 BRA `(.L_x_10479) ;  /* 0x0000000000149947 */ /* 0x000fea0003800000 */
[----:B-----5:R-:W-:Y:S01]  /*3670*/  FADD.FTZ R96, R56, R96 ;  /* 0x0000006038607221 */ /* 0x020fe20000010000 */
[----:B------:R-:W-:Y:S06]  /*3680*/  BRA `(.L_x_10479) ;  /* 0x00000000000c7947 */ /* 0x000fec0003800000 */
.L_x_10478:
[----:B-----5:R-:W-:-:S05]  /*3690*/  SHF.L.U32 R101, R50, 0x10, RZ ;  /* 0x0000001032657819 */ /* 0x020fca00000006ff */
[----:B------:R-:W-:-:S04]  /*36a0*/  FADD.FTZ R96, R101, R96 ;  /* 0x0000006065607221 */ /* 0x000fc80000010000 */
[----:B------:R-:W-:-:S07]  /*36b0*/  @P1 FADD.FTZ R96, R56, R96 ;  /* 0x0000006038601221 */ /* 0x000fce0000010000 */
.L_x_10479:
[----:B------:R-:W-:Y:S01]  /*36c0*/  SHF.L.U32 R97, R97, 0x10, RZ ;  /* 0x0000001061617819 */ /* 0x000fe200000006ff */
[----:B------:R-:W-:Y:S06]  /*36d0*/  @P2 BRA `(.L_x_10480) ;  /* 0x00000000000c2947 */ /* 0x000fec0003800000 */
[----:B------:R-:W-:Y:S05]  /*36e0*/  @!P1 BRA `(.L_x_10481) ;  /* 0x0000000000189947 */ /* 0x000fea0003800000 */
[----:B-----5:R-:W-:Y:S01]  /*36f0*/  FADD.FTZ R97, R57, R97 ;  /* 0x0000006139617221 */ /* 0x020fe20000010000 */
[----:B------:R-:W-:Y:S06]  /*3700*/  BRA `(.L_x_10481) ;  /* 0x0000000000107947 */ /* 0x000fec0003800000 */
.L_x_10480:
[----:B-----5:R-:W-:-:S04]  /*3710*/  PRMT R98, R50, 0x7632, R98 ;  /* 0x0000763232627816 */ /* 0x020fc80000000062 */
[----:B------:R-:W-:-:S05]  /*3720*/  SHF.L.U32 R98, R98, 0x10, RZ ;  /* 0x0000001062627819 */ /* 0x000fca00000006ff */
[----:B------:R-:W-:-:S04]  /*3730*/  FADD.FTZ R97, R98, R97 ;  /* 0x0000006162617221 */ /* 0x000fc80000010000 */
[----:B------:R-:W-:-:S07]  /*3740*/  @P1 FADD.FTZ R97, R57, R97 ;  /* 0x0000006139611221 */ /* 0x000fce0000010000 */
.L_x_10481:
[C---:B------:R-:W-:Y:S02]  /*3750*/  PRMT R100, R99.reuse, 0x7632, R100 ;  /* 0x0000763263647816 */ /* 0x040fe40000000064 */
[----:B------:R-:W-:Y:S01]  /*3760*/  SHF.L.U32 R98, R99, 0x10, RZ ;  /* 0x0000001063627819 */ /* 0x000fe200000006ff */
[----:B------:R-:W-:Y:S06]  /*3770*/  @P2 BRA `(.L_x_10482) ;  /* 0x00000000000c2947 */ /* 0x000fec0003800000 */
[----:B------:R-:W-:Y:S05]  /*3780*/  @!P1 BRA `(.L_x_10483) ;  /* 0x0000000000149947 */ /* 0x000fea0003800000 */
[----:B-----5:R-:W-:Y:S01]  /*3790*/  FADD.FTZ R98, R58, R98 ;  /* 0x000000623a627221 */ /* 0x020fe20000010000 */
[----:B------:R-:W-:Y:S06]  /*37a0*/  BRA `(.L_x_10483) ;  /* 0x00000000000c7947 */ /* 0x000fec0003800000 */
.L_x_10482:
[----:B-----5:R-:W-:-:S04]  /*37b0*/  IMAD.U32 R99, R51, 0x10000, RZ ;  /* 0x0001000033637824 */ /* 0x020fc800078e00ff */
[----:B------:R-:W-:-:S04]  /*37c0*/  FADD.FTZ R98, R99, R98 ;  /* 0x0000006263627221 */ /* 0x000fc80000010000 */
[----:B------:R-:W-:-:S07]  /*37d0*/  @P1 FADD.FTZ R98, R58, R98 ;  /* 0x000000623a621221 */ /* 0x000fce0000010000 */
.L_x_10483:
[----:B------:R-:W-:Y:S01]  /*37e0*/  SHF.L.U32 R99, R100, 0x10, RZ ;  /* 0x0000001064637819 */ /* 0x000fe200000006ff */
[----:B------:R-:W-:Y:S06]  /*37f0*/  @P2 BRA `(.L_x_10484) ;  /* 0x00000000000c2947 */ /* 0x000fec0003800000 */
[----:B------:R-:W-:Y:S05]  /*3800*/  @!P1 BRA `(.L_x_10485) ;  /* 0x0000000000189947 */ /* 0x000fea0003800000 */
[----:B-----5:R-:W-:Y:S01]  /*3810*/  FADD.FTZ R99, R59, R99 ;  /* 0x000000633b637221 */ /* 0x020fe20000010000 */
[----:B------:R-:W-:Y:S06]  /*3820*/  BRA `(.L_x_10485) ;  /* 0x0000000000107947 */ /* 0x000fec0003800000 */
.L_x_10484:
[----:B-----5:R-:W-:-:S04]  /*3830*/  PRMT R100, R51, 0x7632, R100 ;  /* 0x0000763233647816 */ /* 0x020fc80000000064 */
[----:B------:R-:W-:-:S05]  /*3840*/  SHF.L.U32 R100, R100, 0x10, RZ ;  /* 0x0000001064647819 */ /* 0x000fca00000006ff */
[----:B------:R-:W-:-:S04]  /*3850*/  FADD.FTZ R99, R100, R99 ;  /* 0x0000006364637221 */ /* 0x000fc80000010000 */
[----:B------:R-:W-:-:S07]  /*3860*/  @P1 FADD.FTZ R99, R59, R99 ;  /* 0x000000633b631221 */ /* 0x000fce0000010000 */
.L_x_10485:
[----:B------:R-:W-:-:S04]  /*3870*/  LEA R100, P1, R102, UR10, 0x5 ;  /* 0x0000000a66647c11 */ /* 0x000fc8000f8228ff */
[----:B------:R-:W-:-:S05]  /*3880*/  LEA.HI.X R101, R102, UR11, RZ, 0x5, P1 ;  /* 0x0000000b66657c11 */ /* 0x000fca00088f2cff */
[----:B------:R4:W-:Y:S04]  /*3890*/  STG.E.128 desc[UR4][R100.64], R92 ;  /* 0x0000005c64007986 */ /* 0x0009e8000c101d04 */
[----:B------:R4:W-:Y:S02]  /*38a0*/  STG.E.128 desc[UR4][R100.64+0x10], R96 ;  /* 0x0000106064007986 */ /* 0x0009e4000c101d04 */
.L_x_10469:
[----:B------:R-:W-:Y:S05]  /*38b0*/  BSYNC B0 ;  /* 0x0000000000007941 */ /* 0x000fea0003800000 */
.L_x_10468:
[----:B01234-:R-:W-:Y:S01]  /*38c0*/  FADD.FTZ R100, RZ, R60 ;  /* 0x0000003cff647221 */ /* 0x01ffe20000010000 */
[C---:B------:R-:W-:Y:S01]  /*38d0*/  ISETP.GT.U32.AND P1, PT, R114.reuse, 0x3f, PT ;  /* 0x0000003f7200780c */ /* 0x040fe20003f24070 */
[----:B------:R-:W-:Y:S01]  /*38e0*/  UMOV UR14, 0xffffffff ;  /* 0xffffffff000e7882 */ /* 0x000fe20000000000 */
[C---:B------:R-:W-:Y:S01]  /*38f0*/  ISETP.GT.U32.AND P2, PT, R114.reuse, 0x5f, PT ;  /* 0x0000005f7200780c */ /* 0x040fe20003f44070 */
[----:B------:R-:W-:Y:S01]  /*3900*/  FADD.FTZ R101, R61, R100 ;  /* 0x000000643d657221 */ /* 0x000fe20000010000 */
[C---:B------:R-:W-:Y:S02]  /*3910*/  ISETP.GT.U32.AND P3, PT, R114.reuse, 0x7f, PT ;  /* 0x0000007f7200780c */ /* 0x040fe40003f64070 */
        /* <DEDUP_REMOVED lines=144> */
.L_x_10509:
[----:B-1----:R-:W-:Y:S01]  /*4220*/  FADD.FTZ R225, R106, R107 ;  /* 0x0000006b6ae17221 */ /* 0x002fe20000010000 */
[----:B0-----:R-:W-:Y:S01]  /*4230*/  FMUL.FTZ R106, R105, R105 ;  /* 0x00000069696a7220 */ /* 0x001fe20000410000 */
[----:B------:R-:W0:Y:S01]  /*4240*/  @!P5 LDC.64 R102, c[0x0][0x250] ;  /* 0x00009400ff66db82 */ /* 0x000e220000000a00 */
[----:B------:R-:W-:Y:S01]  /*4250*/  PLOP3.LUT P1, PT, PT, PT, UP0, 0x40, 0x0 ;  /* 0x000000000000781c */ /* 0x000fe20003f2e808 */
[----:B------:R-:W-:Y:S01]  /*4260*/  FFMA.FTZ R104, R225, R104, UR12 ;  /* 0x0000000ce1687e23 */ /* 0x000fe20008010068 */
[----:B------:R-:W-:Y:S02]  /*4270*/  BSSY B0, `(.L_x_10487) ;  /* 0x000003b000007945 */ /* 0x000fe40003800000 */
[----:B------:R-:W-:Y:S02]  /*4280*/  FSEL R107, R106, RZ, !P1 ;  /* 0x000000ff6a6b7208 */ /* 0x000fe40004800000 */
[----:B------:R-:W-:Y:S01]  /*4290*/  PLOP3.LUT P1, PT, PT, PT, UP0, 0x40, 0x0 ;  /* 0x000000000000781c */ /* 0x000fe20003f2e808 */
[----:B------:R-:W1:Y:S02]  /*42a0*/  @!P5 LDC.64 R100, c[0x0][0x258] ;  /* 0x00009600ff64db82 */ /* 0x000e640000000a00 */
        /* <DEDUP_REMOVED lines=8> */
[--C-:B0-----:R-:W-:Y:S01]  /*4330*/  FADD.FTZ R101, R60, -R225.reuse ;  /* 0x800000e13c657221 */ /* 0x101fe20000010000 */
        /* <DEDUP_REMOVED lines=46> */
.L_x_10488:
[----:B------:R-:W-:Y:S05]  /*4620*/  BSYNC B0 ;  /* 0x0000000000007941 */ /* 0x000fea0003800000 */
.L_x_10487:
[----:B------:R-:W-:Y:S01]  /*4630*/  ISETP.GE.U32.AND P1, PT, R114, 0x40, PT ;  /* 0x000000407200780c */ /* 0x000fe20003f26070 */
[----:B------:R-:W-:-:S12]  /*4640*/  BSSY B0, `(.L_x_10489) ;  /* 0x0000031000007945 */ /* 0x000fd80003800000 */
[----:B------:R-:W-:Y:S05]  /*4650*/  @!P1 BRA `(.L_x_10490) ;  /* 0x0000000000bc9947 */ /* 0x000fea0003800000 */
[--C-:B01----:R-:W-:Y:S01]  /*4660*/  FADD.FTZ R101, R68, -R225.reuse ;  /* 0x800000e144657221 */ /* 0x103fe20000010000 */
        /* <DEDUP_REMOVED lines=46> */
.L_x_10490:
[----:B------:R-:W-:Y:S05]  /*4950*/  BSYNC B0 ;  /* 0x0000000000007941 */ /* 0x000fea0003800000 */
.L_x_10489:
[----:B------:R-:W-:Y:S01]  /*4960*/  ISETP.GE.U32.AND P1, PT, R114, 0x60, PT ;  /* 0x000000607200780c */ /* 0x000fe20003f26070 */
[----:B------:R-:W-:-:S12]  /*4970*/  BSSY B0, `(.L_x_10491) ;  /* 0x0000031000007945 */ /* 0x000fd80003800000 */
[----:B------:R-:W-:Y:S05]  /*4980*/  @!P1 BRA `(.L_x_10492) ;  /* 0x0000000000bc9947 */ /* 0x000fea0003800000 */
[--C-:B012---:R-:W-:Y:S01]  /*4990*/  FADD.FTZ R101, R76, -R225.reuse ;  /* 0x800000e14c657221 */ /* 0x107fe20000010000 */
        /* <DEDUP_REMOVED lines=46> */
.L_x_10492:
[----:B------:R-:W-:Y:S05]  /*4c80*/  BSYNC B0 ;  /* 0x0000000000007941 */ /* 0x000fea0003800000 */
.L_x_10491:
        /* <DEDUP_REMOVED lines=50> */
.L_x_10494:
[----:B------:R-:W-:Y:S05]  /*4fb0*/  BSYNC B0 ;  /* 0x0000000000007941 */ /* 0x000fea0003800000 */
.L_x_10493:
[----:B------:R-:W-:Y:S01]  /*4fc0*/  ISETP.GE.U32.AND P1, PT, R114, 0xa0, PT ;  /* 0x000000a07200780c */ /* 0x000fe20003f26070 */
[----:B------:R-:W-:-:S12]  /*4fd0*/  BSSY B0, `(.L_x_10495) ;  /* 0x0000030000007945 */ /* 0x000fd80003800000 */
[----:B------:R-:W-:Y:S05]  /*4fe0*/  @!P1 BRA `(.L_x_10496) ;  /* 0x0000000000b89947 */ /* 0x000fea0003800000 */
[----:B-1234-:R-:W1:Y:S01]  /*4ff0*/  LDC.64 R226, c[0x0][0x2b8] ;  /* 0x0000ae00ffe27b82 */ /* 0x01ee620000000a00 */
[--C-:B0-----:R-:W-:Y:S01]  /*5000*/  FADD.FTZ R103, R92, -R225.reuse ;  /* 0x800000e15c677221 */ /* 0x101fe20000010000 */
[--C-:B------:R-:W-:Y:S01]  /*5010*/  FADD.FTZ R107, R93, -R225.reuse ;  /* 0x800000e15d6b7221 */ /* 0x100fe20000010000 */
[--C-:B------:R-:W-:Y:S01]  /*5020*/  FADD.FTZ R233, R96, -R225.reuse ;  /* 0x800000e160e97221 */ /* 0x100fe20000010000 */
[--C-:B------:R-:W-:Y:S01]  /*5030*/  FADD.FTZ R235, R97, -R225.reuse ;  /* 0x800000e161eb7221 */ /* 0x100fe20000010000 */
[--C-:B------:R-:W-:Y:S01]  /*5040*/  FADD.FTZ R229, R94, -R225.reuse ;  /* 0x800000e15ee57221 */ /* 0x100fe20000010000 */
[--C-:B------:R-:W-:Y:S01]  /*5050*/  FADD.FTZ R231, R95, -R225.reuse ;  /* 0x800000e15fe77221 */ /* 0x100fe20000010000 */
[--C-:B------:R-:W-:Y:S01]  /*5060*/  FADD.FTZ R237, R98, -R225.reuse ;  /* 0x800000e162ed7221 */ /* 0x100fe20000010000 */
[----:B------:R-:W0:Y:S01]  /*5070*/  LDC.64 R100, c[0x0][0x2c0] ;  /* 0x0000b000ff647b82 */ /* 0x000e220000000a00 */
[C---:B------:R-:W-:Y:S01]  /*5080*/  FMUL.FTZ R105, R228.reuse, R103 ;  /* 0x00000067e4697220 */ /* 0x040fe20000410000 */
[----:B------:R-:W-:Y:S01]  /*5090*/  FADD.FTZ R225, R99, -R225 ;  /* 0x800000e163e17221 */ /* 0x000fe20000010000 */
        /* <DEDUP_REMOVED lines=13> */
[----:B-1----:R-:W-:-:S04]  /*5170*/  IMAD.WIDE.U32 R226, R224, 0x10, R226 ;  /* 0x00000010e0e27825 */ /* 0x002fc800078e00e2 */
[----:B------:R-:W-:Y:S01]  /*5180*/  FFMA.FTZ R234, R195, R232, R196 ;  /* 0x000000e8c3ea7223 */ /* 0x000fe200000100c4 */
[----:B------:R-:W-:Y:S01]  /*5190*/  FFMA.FTZ R104, R189, R104, R190 ;  /* 0x00000068bd687223 */ /* 0x000fe200000100be */
[----:B------:R-:W-:Y:S01]  /*51a0*/  FFMA.FTZ R235, R193, R235, R194 ;  /* 0x000000ebc1eb7223 */ /* 0x000fe200000100c2 */
        /* <DEDUP_REMOVED lines=11> */
[----:B------:R-:W-:Y:S02]  /*5260*/  F2FP.BF16.F32.PACK_AB R103, R234, R107 ;  /* 0x0000006bea67723e */ /* 0x000fe400000010ff */
[----:B------:R-:W-:-:S02]  /*5270*/  F2FP.BF16.F32.PACK_AB R105, R104, R105 ;  /* 0x000000696869723e */ /* 0x000fc400000010ff */
[----:B------:R-:W-:Y:S01]  /*5280*/  F2FP.BF16.F32.PACK_AB R107, R231, R230 ;  /* 0x000000e6e76b723e */ /* 0x000fe200000010ff */
[----:B------:R0:W-:Y:S01]  /*5290*/  STG.E.128 desc[UR4][R226.64], R100 ;  /* 0x00000064e2007986 */ /* 0x0001e2000c101d04 */
[----:B------:R-:W-:Y:S02]  /*52a0*/  F2FP.BF16.F32.PACK_AB R106, R235, R106 ;  /* 0x0000006aeb6a723e */ /* 0x000fe400000010ff */
[----:B------:R-:W-:-:S05]  /*52b0*/  F2FP.BF16.F32.PACK_AB R104, R229, R228 ;  /* 0x000000e4e568723e */ /* 0x000fca00000010ff */
[----:B------:R0:W-:Y:S02]  /*52c0*/  STG.E.128 desc[UR4][R224.64], R104 ;  /* 0x00000068e0007986 */ /* 0x0001e4000c101d04 */
.L_x_10496:
[----:B------:R-:W-:Y:S05]  /*52d0*/  BSYNC B0 ;  /* 0x0000000000007941 */ /* 0x000fea0003800000 */
.L_x_10495:
[----:B01234-:R-:W0:Y:S02]  /*52e0*/  LDC.64 R100, c[0x0][0x210] ;  /* 0x00008400ff647b82 */ /* 0x01fe240000000a00 */
[----:B0-----:R-:W-:-:S04]  /*52f0*/  LEA R223, R100, R223, 0x2 ;  /* 0x000000df64df7211 */ /* 0x001fc800078e10ff */
[----:B------:R-:W-:-:S13]  /*5300*/  ISETP.GE.AND P1, PT, R223, R101, PT ;  /* 0x00000065df00720c */ /* 0x000fda0003f26270 */
[----:B------:R-:W-:Y:S05]  /*5310*/  @!P1 BRA `(.L_x_10497) ;  /* 0xffffffc400c89947 */ /* 0x000fea000383ffff */
[----:B------:R-:W-:Y:S05]  /*5320*/  EXIT ;  /* 0x000000000000794d */ /* 0x000fea0003800000 */
.L_x_10486:
        /* <DEDUP_REMOVED lines=8> */
.L_x_10499:
[----:B------:R-:W-:Y:S05]  /*53b0*/  BSYNC B0 ;  /* 0x0000000000007941 */ /* 0x000fea0003800000 */
.L_x_10498:
[----:B------:R-:W-:Y:S01]  /*53c0*/  IMAD.MOV.U32 R100, RZ, RZ, R226 ;  /* 0x000000ffff647224 */ /* 0x000fe200078e00e2 */
[----:B------:R-:W-:Y:S01]  /*53d0*/  HFMA2.MMA R227, -RZ, RZ, 0, 1.1920928955078125e-07 ;  /* 0x00000002ffe37435 */ /* 0x000fe200000001ff */
[----:B------:R-:W-:Y:S01]  /*53e0*/  MOV R230, 0x1f ;  /* 0x0000001f00e67802 */ /* 0x000fe20000000f00 */
[----:B------:R-:W0:Y:S01]  /*53f0*/  LDC R104, c[0x0][0x290] ;  /* 0x0000a400ff687b82 */ /* 0x000e220000000800 */
[----:B------:R-:W-:Y:S01]  /*5400*/  FADD.FTZ R102, R101, R100 ;  /* 0x0000006465667221 */ /* 0x000fe20000010000 */
[----:B------:R-:W-:-:S04]  /*5410*/  MOV R225, 0xffffffff ;  /* 0xffffffff00e17802 */ /* 0x000fc80000000f00 */
[----:B------:R-:W-:-:S07]  /*5420*/  MOV R228, R102 ;  /* 0x0000006600e47202 */ /* 0x000fce0000000f00 */
[----:B0-----:R-:W-:Y:S05]  /*5430*/  WARPSYNC.COLLECTIVE R225, `(.L_x_10500) ;  /* 0x00000000e1087348 */ /* 0x001fea0003c00000 */
[----:B------:R1:W2:Y:S02]  /*5440*/  SHFL.BFLY P6, R226, R228, R227, R230 ;  /* 0x0c0000e3e4e27389 */ /* 0x0002a400000c00e6 */
[----:B012---:R-:W-:Y:S01]  /*5450*/  ENDCOLLECTIVE ;  /* 0x000000000000791b */ /* 0x007fe20003800000 */
.L_x_10500:
[----:B------:R-:W-:Y:S01]  /*5460*/  HFMA2.MMA R227, -RZ, RZ, 0, 2.384185791015625e-07 ;  /* 0x00000004ffe37435 */ /* 0x000fe200000001ff */
[----:B------:R-:W-:-:S05]  /*5470*/  MOV R103, R226 ;  /* 0x000000e200677202 */ /* 0x000fca0000000f00 */
[----:B------:R-:W-:-:S04]  /*5480*/  FADD.FTZ R103, R102, R103 ;  /* 0x0000006766677221 */ /* 0x000fc80000010000 */
[----:B------:R-:W-:-:S07]  /*5490*/  IMAD.MOV.U32 R228, RZ, RZ, R103 ;  /* 0x000000ffffe47224 */ /* 0x000fce00078e0067 */
[----:B------:R-:W-:Y:S05]  /*54a0*/  WARPSYNC.COLLECTIVE R225, `(.L_x_10501) ;  /* 0x00000000e1087348 */ /* 0x000fea0003c00000 */
[----:B------:R0:W1:Y:S02]  /*54b0*/  SHFL.BFLY P6, R226, R228, R227, R230 ;  /* 0x0c0000e3e4e27389 */ /* 0x00006400000c00e6 */
[----:B01----:R-:W-:Y:S01]  /*54c0*/  ENDCOLLECTIVE ;  /* 0x000000000000791b */ /* 0x003fe20003800000 */
.L_x_10501:
[----:B------:R-:W-:Y:S01]  /*54d0*/  HFMA2.MMA R227, -RZ, RZ, 0, 4.76837158203125e-07 ;  /* 0x00000008ffe37435 */ /* 0x000fe200000001ff */
[----:B------:R-:W-:-:S05]  /*54e0*/  MOV R100, R226 ;  /* 0x000000e200647202 */ /* 0x000fca0000000f00 */
[----:B------:R-:W-:-:S05]  /*54f0*/  FADD.FTZ R106, R103, R100 ;  /* 0x00000064676a7221 */ /* 0x000fca0000010000 */
[----:B------:R-:W-:-:S07]  /*5500*/  MOV R228, R106 ;  /* 0x0000006a00e47202 */ /* 0x000fce0000000f00 */
[----:B------:R-:W-:Y:S05]  /*5510*/  WARPSYNC.COLLECTIVE R225, `(.L_x_10502) ;  /* 0x00000000e1087348 */ /* 0x000fea0003c00000 */
[----:B------:R0:W1:Y:S02]  /*5520*/  SHFL.BFLY P6, R226, R228, R227, R230 ;  /* 0x0c0000e3e4e27389 */ /* 0x00006400000c00e6 */
[----:B01----:R-:W-:Y:S01]  /*5530*/  ENDCOLLECTIVE ;  /* 0x000000000000791b */ /* 0x003fe20003800000 */
.L_x_10502:
[----:B------:R-:W-:Y:S01]  /*5540*/  HFMA2.MMA R227, -RZ, RZ, 0, 9.5367431640625e-07 ;  /* 0x00000010ffe37435 */ /* 0x000fe200000001ff */
[----:B------:R-:W-:-:S05]  /*5550*/  MOV R105, R226 ;  /* 0x000000e200697202 */ /* 0x000fca0000000f00 */
[----:B------:R-:W-:-:S04]  /*5560*/  FADD.FTZ R107, R106, R105 ;  /* 0x000000696a6b7221 */ /* 0x000fc80000010000 */
[----:B------:R-:W-:-:S07]  /*5570*/  IMAD.MOV.U32 R228, RZ, RZ, R107 ;  /* 0x000000ffffe47224 */ /* 0x000fce00078e006b */
[----:B------:R-:W-:Y:S05]  /*5580*/  WARPSYNC.COLLECTIVE R225, `(.L_x_10503) ;  /* 0x00000000e1087348 */ /* 0x000fea0003c00000 */
[----:B------:R0:W1:Y:S02]  /*5590*/  SHFL.BFLY P6, R226, R228, R227, R230 ;  /* 0x0c0000e3e4e27389 */ /* 0x00006400000c00e6 */
[----:B01----:R-:W-:Y:S01]  /*55a0*/  ENDCOLLECTIVE ;  /* 0x000000000000791b */ /* 0x003fe20003800000 */
.L_x_10503:
        /* <DEDUP_REMOVED lines=89> */
.L_x_10504:
[----:B------:R-:W-:Y:S01]  /*5b40*/  HFMA2.MMA R227, -RZ, RZ, 0, 1.1920928955078125e-07 ;  /* 0x00000002ffe37435 */ /* 0x000fe200000001ff */
[----:B------:R-:W-:-:S05]  /*5b50*/  MOV R101, R226 ;  /* 0x000000e200657202 */ /* 0x000fca0000000f00 */
[----:B------:R-:W-:-:S04]  /*5b60*/  FADD.FTZ R101, R100, R101 ;  /* 0x0000006564657221 */ /* 0x000fc80000010000 */
[----:B------:R-:W-:-:S07]  /*5b70*/  IMAD.MOV.U32 R228, RZ, RZ, R101 ;  /* 0x000000ffffe47224 */ /* 0x000fce00078e0065 */
[----:B------:R-:W-:Y:S05]  /*5b80*/  WARPSYNC.COLLECTIVE R225, `(.L_x_10505) ;  /* 0x00000000e1087348 */ /* 0x000fea0003c00000 */
[----:B------:R0:W1:Y:S02]  /*5b90*/  SHFL.BFLY P6, R226, R228, R227, R230 ;  /* 0x0c0000e3e4e27389 */ /* 0x00006400000c00e6 */
[----:B01----:R-:W-:Y:S01]  /*5ba0*/  ENDCOLLECTIVE ;  /* 0x000000000000791b */ /* 0x003fe20003800000 */
.L_x_10505:
[----:B------:R-:W-:Y:S01]  /*5bb0*/  HFMA2.MMA R227, -RZ, RZ, 0, 2.384185791015625e-07 ;  /* 0x00000004ffe37435 */ /* 0x000fe200000001ff */
[----:B------:R-:W-:-:S05]  /*5bc0*/  MOV R102, R226 ;  /* 0x000000e200667202 */ /* 0x000fca0000000f00 */
[----:B------:R-:W-:-:S05]  /*5bd0*/  FADD.FTZ R102, R101, R102 ;  /* 0x0000006665667221 */ /* 0x000fca0000010000 */
[----:B------:R-:W-:-:S07]  /*5be0*/  MOV R228, R102 ;  /* 0x0000006600e47202 */ /* 0x000fce0000000f00 */
[----:B------:R-:W-:Y:S05]  /*5bf0*/  WARPSYNC.COLLECTIVE R225, `(.L_x_10506) ;  /* 0x00000000e1087348 */ /* 0x000fea0003c00000 */
[----:B------:R0:W1:Y:S02]  /*5c00*/  SHFL.BFLY P6, R226, R228, R227, R230 ;  /* 0x0c0000e3e4e27389 */ /* 0x00006400000c00e6 */
[----:B01----:R-:W-:Y:S01]  /*5c10*/  ENDCOLLECTIVE ;  /* 0x000000000000791b */ /* 0x003fe20003800000 */
.L_x_10506:
[----:B------:R-:W-:Y:S01]  /*5c20*/  HFMA2.MMA R227, -RZ, RZ, 0, 4.76837158203125e-07 ;  /* 0x00000008ffe37435 */ /* 0x000fe200000001ff */
[----:B------:R-:W-:-:S05]  /*5c30*/  MOV R103, R226 ;  /* 0x000000e200677202 */ /* 0x000fca0000000f00 */
[----:B------:R-:W-:-:S04]  /*5c40*/  FADD.FTZ R103, R102, R103 ;  /* 0x0000006766677221 */ /* 0x000fc80000010000 */
[----:B------:R-:W-:-:S07]  /*5c50*/  IMAD.MOV.U32 R228, RZ, RZ, R103 ;  /* 0x000000ffffe47224 */ /* 0x000fce00078e0067 */
[----:B------:R-:W-:Y:S05]  /*5c60*/  WARPSYNC.COLLECTIVE R225, `(.L_x_10507) ;  /* 0x00000000e1087348 */ /* 0x000fea0003c00000 */
[----:B------:R0:W1:Y:S02]  /*5c70*/  SHFL.BFLY P6, R226, R228, R227, R230 ;  /* 0x0c0000e3e4e27389 */ /* 0x00006400000c00e6 */
[----:B01----:R-:W-:Y:S01]  /*5c80*/  ENDCOLLECTIVE ;  /* 0x000000000000791b */ /* 0x003fe20003800000 */
.L_x_10507:
[----:B------:R-:W-:Y:S01]  /*5c90*/  HFMA2.MMA R227, -RZ, RZ, 0, 9.5367431640625e-07 ;  /* 0x00000010ffe37435 */ /* 0x000fe200000001ff */
[----:B------:R-:W-:-:S05]  /*5ca0*/  MOV R106, R226 ;  /* 0x000000e2006a7202 */ /* 0x000fca0000000f00 */
[----:B------:R-:W-:-:S05]  /*5cb0*/  FADD.FTZ R106, R103, R106 ;  /* 0x0000006a676a7221 */ /* 0x000fca0000010000 */
[----:B------:R-:W-:-:S07]  /*5cc0*/  MOV R228, R106 ;  /* 0x0000006a00e47202 */ /* 0x000fce0000000f00 */
[----:B------:R-:W-:Y:S05]  /*5cd0*/  WARPSYNC.COLLECTIVE R225, `(.L_x_10508) ;  /* 0x00000000e1087348 */ /* 0x000fea0003c00000 */
[----:B------:R0:W1:Y:S02]  /*5ce0*/  SHFL.BFLY P6, R226, R228, R227, R230 ;  /* 0x0c0000e3e4e27389 */ /* 0x00006400000c00e6 */
[----:B01----:R-:W-:Y:S01]  /*5cf0*/  ENDCOLLECTIVE ;  /* 0x000000000000791b */ /* 0x003fe20003800000 */
.L_x_10508:
[----:B------:R-:W-:Y:S01]  /*5d00*/  MOV R107, R226 ;  /* 0x000000e2006b7202 */ /* 0x000fe20000000f00 */
[----:B------:R-:W-:Y:S06]  /*5d10*/  BRA `(.L_x_10509) ;  /* 0xffffffe400407947 */ /* 0x000fec000383ffff */
.L_x_10510:
        /* <DEDUP_REMOVED lines=14> */
.L_x_33652:


//--------------------- .text._ZN10layer_norm31ln_parallel_residual_fwd_kernelINS_13Kernel_traitsI13__nv_bfloat16S2_fS2_fjLj1280ELj1ELj4ELj1ELj16ENS_18Kernel_traits_baseILj1280ES2_S2_fS2_fjLj128EEEEELb0ELb0ELb1EEEvNS_9FwdParamsE --------------------------
	.section	.text._ZN10layer_norm31ln_parallel_residual_fwd_kernelINS_13Kernel_traitsI13__nv_bfloat16S2_fS2_fjLj1280ELj1ELj4ELj1ELj16ENS_18Kernel_traits_baseILj1280ES2_S2_fS2_fjLj128EEEEELb0ELb0ELb1EEEvNS_9FwdParamsE,"ax",@progbits
	.align	128
        .global         _ZN10layer_norm31ln_parallel_residual_fwd_kernelINS_13Kernel_traitsI13__nv_bfloat16S2_fS2_fjLj1280ELj1ELj4ELj1ELj16ENS_18Kernel_traits_baseILj1280ES2_S2_fS2_fjLj128EEEEELb0ELb0ELb1EEEvNS_9FwdParamsE
        .type           _ZN10layer_norm31ln_parallel_residual_fwd_kernelINS_13Kernel_traitsI13__nv_bfloat16S2_fS2_fjLj1280ELj1ELj4ELj1ELj16ENS_18Kernel_traits_baseILj1280ES2_S2_fS2_fjLj128EEEEELb0ELb0ELb1EEEvNS_9FwdParamsE,@function
        .size           _ZN10layer_norm31ln_parallel_residual_fwd_kernelINS_13Kernel_traitsI13__nv_bfloat16S2_fS2_fjLj1280ELj1ELj4ELj1ELj16ENS_18Kernel_traits_baseILj1280ES2_S2_fS2_fjLj128EEEEELb0ELb0ELb1EEEvNS_9FwdParamsE,(.L_x_33653 - _ZN10layer_norm31ln_parallel_residual_fwd_kernelINS_13Kernel_traitsI13__nv_bfloat16S2_fS2_fjLj1280ELj1ELj4ELj1ELj16ENS_18Kernel_traits_baseILj1280ES2_S2_fS2_fjLj128EEEEELb0ELb0ELb1EEEvNS_9FwdParamsE)
        .other          _ZN10layer_norm31ln_parallel_residual_fwd_kernelINS_13Kernel_traitsI13__nv_bfloat16S2_fS2_fjLj1280ELj1ELj4ELj1ELj16ENS_18Kernel_traits_baseILj1280ES2_S2_fS2_fjLj128EEEEELb0ELb0ELb1EEEvNS_9FwdParamsE,@"STO_CUDA_ENTRY STV_DEFAULT"
_ZN10layer_norm31ln_parallel_residual_fwd_kernelINS_13Kernel_traitsI13__nv_bfloat16S2_fS2_fjLj1280ELj1ELj4ELj1ELj16ENS_18Kernel_traits_baseILj1280ES2_S2_fS2_fjLj128EEEEELb0ELb0ELb1EEEvNS_9FwdParamsE:
.text._ZN10layer_norm31ln_parallel_residual_fwd_kernelINS_13Kernel_traitsI13__nv_bfloat16S2_fS2_fjLj1280ELj1ELj4ELj1ELj16ENS_18Kernel_traits_baseILj1280ES2_S2_fS2_fjLj128EEEEELb0ELb0ELb1EEEvNS_9FwdParamsE:
[----:B------:R-:W-:Y:S01]  /*0000*/  LDC R1, c[0x0][0x28] ;  /* 0x00000a00ff017b82 */ /* 0x000fe20000000800 */
[----:B------:R-:W0:Y:S01]  /*0010*/  S2R R20, SR_TID.X ;  /* 0x0000000000147919 */ /* 0x000e220000002100 */
[----:B------:R-:W-:Y:S01]  /*0020*/  ULDC.64 UR4, c[0x0][0x2c8] ;  /* 0x0000b20000047ab9 */ /* 0x000fe20000000a00 */
[----:B------:R-:W-:Y:S01]  /*0030*/  ULDC.64 UR6, c[0x0][0x2d0] ;  /* 0x0000b40000067ab9 */ /* 0x000fe20000000a00 */
[----:B------:R-:W-:Y:S01]  /*0040*/  ISETP.NE.U32.AND P0, PT, RZ, UR4, PT ;  /* 0x00000004ff007c0c */ /* 0x000fe2000bf05070 */
[----:B------:R-:W1:Y:S01]  /*0050*/  S2R R21, SR_CTAID.X ;  /* 0x0000000000157919 */ /* 0x000e620000002500 */
[----:B------:R-:W-:Y:S02]  /*0060*/  ULDC UR8, c[0x0][0x214] ;  /* 0x0000850000087ab9 */ /* 0x000fe40000000800 */
[----:B------:R-:W-:Y:S02]  /*0070*/  ISETP.NE.AND.EX P0, PT, RZ, UR5, PT, P0 ;  /* 0x00000005ff007c0c */ /* 0x000fe4000bf05300 */
[----:B0-----:R-:W-:-:S04]  /*0080*/  SHF.L.U32 R0, R20, 0x4, RZ ;  /* 0x0000000414007819 */ /* 0x001fc800000006ff */
[----:B------:R-:W-:-:S04]  /*0090*/  LOP3.LUT R33, R0, 0x1f0, RZ, 0xc0, !PT ;  /* 0x000001f000217812 */ /* 0x000fc800078ec0ff */
[----:B------:R-:W-:Y:S02]  /*00a0*/  IADD3 R2, P1, R33, UR4, RZ ;  /* 0x0000000421027c10 */ /* 0x000fe4000ff3e0ff */
[----:B------:R-:W-:Y:S02]  /*00b0*/  LOP3.LUT R134, R20, 0x1f, RZ, 0xc0, !PT ;  /* 0x0000001f14867812 */ /* 0x000fe400078ec0ff */
[----:B------:R-:W-:Y:S01]  /*00c0*/  IADD3.X R3, RZ, UR5, RZ, P1, !PT ;  /* 0x00000005ff037c10 */ /* 0x000fe20008ffe4ff */
[----:B------:R-:W-:Y:S01]  /*00d0*/  ULDC.64 UR4, c[0x0][0x208] ;  /* 0x0000820000047ab9 */ /* 0x000fe20000000a00 */
[----:B------:R-:W-:Y:S02]  /*00e0*/  ISETP.NE.U32.AND P1, PT, RZ, UR6, PT ;  /* 0x00000006ff007c0c */ /* 0x000fe4000bf25070 */
[----:B------:R-:W-:Y:S01]  /*00f0*/  SHF.L.U32 R32, R134, 0x4, RZ ;  /* 0x0000000486207819 */ /* 0x000fe200000006ff */
[----:B------:R-:W5:Y:S01]  /*0100*/  @P0 LDG.E.128 R24, desc[UR4][R2.64] ;  /* 0x0000000402180981 */ /* 0x000f62000c1e1d00 */
[----:B------:R-:W-:-:S02]  /*0110*/  ISETP.NE.AND.EX P1, PT, RZ, UR7, PT, P1 ;  /* 0x00000007ff007c0c */ /* 0x000fc4000bf25310 */
[----:B------:R-:W-:Y:S01]  /*0120*/  IADD3 R22, P2, R32, UR6, RZ ;  /* 0x0000000620167c10 */ /* 0x000fe2000ff5e0ff */
[----:B------:R-:W5:Y:S03]  /*0130*/  @P0 LDG.E.128 R28, desc[UR4][R2.64+0x200] ;  /* 0x00020004021c0981 */ /* 0x000f66000c1e1d00 */
[----:B------:R-:W-:Y:S01]  /*0140*/  IADD3.X R23, RZ, UR7, RZ, P2, !PT ;  /* 0x00000007ff177c10 */ /* 0x000fe200097fe4ff */
[----:B------:R-:W-:Y:S01]  /*0150*/  ULDC.64 UR6, c[0x0][0x260] ;  /* 0x0000980000067ab9 */ /* 0x000fe20000000a00 */
[----:B------:R-:W-:Y:S01]  /*0160*/  SHF.R.U32.HI R0, RZ, 0x5, R20 ;  /* 0x00000005ff007819 */ /* 0x000fe20000011614 */
        /* <DEDUP_REMOVED lines=8> */
[----:B------:R-:W-:Y:S01]  /*01f0*/  ISETP.GE.AND P2, PT, R0, UR8, PT ;  /* 0x0000000800007c0c */ /* 0x000fe2000bf46270 */
[----:B------:R-:W-:Y:S02]  /*0200*/  ULDC.64 UR8, c[0x0][0x268] ;  /* 0x00009a0000087ab9 */ /* 0x000fe40000000a00 */
[----:B------:R0:W5:Y:S02]  /*0210*/  @P0 LDG.E.128 R16, desc[UR4][R2.64+0x800] ;  /* 0x0008000402100981 */ /* 0x000164000c1e1d00 */
[----:B0-----:R-:W-:-:S04]  /*0220*/  IADD3 R2, P3, R33, UR6, RZ ;  /* 0x0000000621027c10 */ /* 0x001fc8000ff7e0ff */
[----:B------:R-:W-:Y:S02]  /*0230*/  IADD3.X R3, RZ, UR7, RZ, P3, !PT ;  /* 0x00000007ff037c10 */ /* 0x000fe40009ffe4ff */
[----:B------:R-:W-:-:S04]  /*0240*/  IADD3 R20, P3, R32, UR8, RZ ;  /* 0x0000000820147c10 */ /* 0x000fc8000ff7e0ff */
[----:B------:R-:W-:Y:S01]  /*0250*/  IADD3.X R21, RZ, UR9, RZ, P3, !PT ;  /* 0x00000009ff157c10 */ /* 0x000fe20009ffe4ff */
[----:B------:R-:W-:Y:S08]  /*0260*/  @P2 EXIT ;  /* 0x000000000000294d */ /* 0x000ff00003800000 */
[----:B------:R-:W2:Y:S04]  /*0270*/  LDG.E.128 R72, desc[UR4][R2.64+0x200] ;  /* 0x0002000402487981 */ /* 0x000ea8000c1e1d00 */
[----:B------:R-:W3:Y:S04]  /*0280*/  LDG.E.128 R52, desc[UR4][R2.64+0x600] ;  /* 0x0006000402347981 */ /* 0x000ee8000c1e1d00 */
[----:B------:R-:W4:Y:S04]  /*0290*/  LDG.E.128 R48, desc[UR4][R20.64+0x600] ;  /* 0x0006000414307981 */ /* 0x000f28000c1e1d00 */
[----:B------:R-:W4:Y:S04]  /*02a0*/  LDG.E.128 R44, desc[UR4][R2.64+0x800] ;  /* 0x00080004022c7981 */ /* 0x000f28000c1e1d00 */
[----:B------:R-:W4:Y:S04]  /*02b0*/  LDG.E.128 R40, desc[UR4][R20.64+0x800] ;  /* 0x0008000414287981 */ /* 0x000f28000c1e1d00 */
[----:B------:R-:W4:Y:S01]  /*02c0*/  LDG.E.128 R76, desc[UR4][R20.64+0x200] ;  /* 0x00020004144c7981 */ /* 0x000f22000c1e1d00 */
        /* <DEDUP_REMOVED lines=21> */
[----:B------:R-:W-:Y:S01]  /*0420*/  ULDC.64 UR6, c[0x0][0x228] ;  /* 0x00008a0000067ab9 */ /* 0x000fe20000000a00 */
[----:B------:R-:W-:Y:S01]  /*0430*/  PRMT R160, R60, 0x7632, R160 ;  /* 0x000076323ca07816 */ /* 0x000fe200000000a0 */
[----:B------:R-:W5:Y:S01]  /*0440*/  LDG.E.128 R88, desc[UR4][R20.64] ;  /* 0x0000000414587981 */ /* 0x000f62000c1e1d00 */
[----:B------:R-:W-:Y:S01]  /*0450*/  PRMT R174, R59, 0x7632, R174 ;  /* 0x000076323bae7816 */ /* 0x000fe200000000ae */
[----:B------:R-:W-:Y:S01]  /*0460*/  ULDC UR12, c[0x0][0x2d8] ;  /* 0x0000b600000c7ab9 */ /* 0x000fe20000000800 */
[----:B------:R-:W-:Y:S01]  /*0470*/  PRMT R135, R24, 0x7632, R135 ;  /* 0x0000763218877816 */ /* 0x000fe20000000087 */
[----:B------:R0:W5:Y:S01]  /*0480*/  LDG.E.128 R92, desc[UR4][R20.64+0x400] ;  /* 0x00040004145c7981 */ /* 0x000162000c1e1d00 */
[----:B------:R-:W-:Y:S01]  /*0490*/  PRMT R137, R25, 0x7632, R137 ;  /* 0x0000763219897816 */ /* 0x000fe20000000089 */
[----:B------:R-:W-:Y:S01]  /*04a0*/  ULDC.64 UR18, c[0x0][0x228] ;  /* 0x00008a0000127ab9 */ /* 0x000fe20000000a00 */
[----:B------:R-:W-:Y:S01]  /*04b0*/  PRMT R139, R26, 0x7632, R139 ;  /* 0x000076321a8b7816 */ /* 0x000fe2000000008b */
[----:B------:R-:W5:Y:S01]  /*04c0*/  LDG.E.128 R80, desc[UR4][R2.64] ;  /* 0x0000000402507981 */ /* 0x000f62000c1e1d00 */
[----:B------:R-:W-:Y:S01]  /*04d0*/  PRMT R141, R27, 0x7632, R141 ;  /* 0x000076321b8d7816 */ /* 0x000fe2000000008d */
[----:B------:R-:W-:Y:S01]  /*04e0*/  ULDC.64 UR8, c[0x0][0x230] ;  /* 0x00008c0000087ab9 */ /* 0x000fe20000000a00 */
[----:B------:R-:W-:Y:S01]  /*04f0*/  PRMT R143, R28, 0x7632, R143 ;  /* 0x000076321c8f7816 */ /* 0x000fe2000000008f */
[----:B------:R1:W5:Y:S01]  /*0500*/  LDG.E.128 R84, desc[UR4][R2.64+0x400] ;  /* 0x0004000402547981 */ /* 0x000362000c1e1d00 */
        /* <DEDUP_REMOVED lines=16> */
[C---:B------:R-:W-:Y:S02]  /*0610*/  PRMT R171, R18.reuse, 0x7632, R171 ;  /* 0x0000763212ab7816 */ /* 0x040fe400000000ab */
[----:B------:R-:W-:Y:S02]  /*0620*/  SHF.L.U32 R23, R18, 0x10, RZ ;  /* 0x0000001012177819 */ /* 0x000fe400000006ff */
[----:B------:R-:W-:-:S02]  /*0630*/  PRMT R173, R19, 0x7632, R173 ;  /* 0x0000763213ad7816 */ /* 0x000fc400000000ad */
[----:B------:R-:W-:Y:S02]  /*0640*/  SHF.L.U32 R22, R19, 0x10, RZ ;  /* 0x0000001013167819 */ /* 0x000fe400000006ff */
        /* <DEDUP_REMOVED lines=16> */
[----:B------:R-:W-:Y:S01]  /*0750*/  PRMT R172, R58, 0x7632, R172 ;  /* 0x000076323aac7816 */ /* 0x000fe200000000ac */
[----:B0-----:R-:W-:Y:S01]  /*0760*/  IMAD.U32 R20, R13, 0x10000, RZ ;  /* 0x000100000d147824 */ /* 0x001fe200078e00ff */
[----:B------:R-:W-:Y:S01]  /*0770*/  SHF.L.U32 R133, R24, 0x10, RZ ;  /* 0x0000001018857819 */ /* 0x000fe200000006ff */
[----:B------:R-:W-:Y:S01]  /*0780*/  BSSY B0, `(.L_x_10511) ;  /* 0x0000411000007945 */ /* 0x000fe20003800000 */
[----:B------:R-:W-:-:S02]  /*0790*/  SHF.L.U32 R132, R25, 0x10, RZ ;  /* 0x0000001019847819 */ /* 0x000fc400000006ff */
[----:B------:R-:W-:Y:S02]  /*07a0*/  SHF.L.U32 R19, R14, 0x10, RZ ;  /* 0x000000100e137819 */ /* 0x000fe400000006ff */
[----:B------:R-:W-:Y:S02]  /*07b0*/  SHF.L.U32 R18, R15, 0x10, RZ ;  /* 0x000000100f127819 */ /* 0x000fe400000006ff */
[----:B------:R-:W-:Y:S01]  /*07c0*/  ISETP.NE.U32.AND P0, PT, RZ, UR6, PT ;  /* 0x00000006ff007c0c */ /* 0x000fe2000bf05070 */
[----:B------:R-:W-:Y:S01]  /*07d0*/  ULDC.U8 UR6, c[0x0][0x2a0] ;  /* 0x0000a80000067ab9 */ /* 0x000fe20000000000 */
[----:B------:R-:W-:Y:S01]  /*07e0*/  SHF.L.U32 R25, R16, 0x10, RZ ;  /* 0x0000001010197819 */ /* 0x000fe200000006ff */
[----:B------:R-:W-:Y:S01]  /*07f0*/  IMAD.U32 R34, R31, 0x10000, RZ ;  /* 0x000100001f227824 */ /* 0x000fe200078e00ff */
[----:B------:R-:W-:Y:S02]  /*0800*/  SHF.L.U32 R24, R17, 0x10, RZ ;  /* 0x0000001011187819 */ /* 0x000fe400000006ff */
[----:B------:R-:W-:-:S02]  /*0810*/  SHF.L.U32 R21, R12, 0x10, RZ ;  /* 0x000000100c157819 */ /* 0x000fc400000006ff */
[----:B------:R-:W-:Y:S02]  /*0820*/  SHF.L.U32 R15, R10, 0x10, RZ ;  /* 0x000000100a0f7819 */ /* 0x000fe400000006ff */
[----:B------:R-:W-:Y:S01]  /*0830*/  SHF.L.U32 R14, R11, 0x10, RZ ;  /* 0x000000100b0e7819 */ /* 0x000fe200000006ff */
[----:B------:R-:W-:Y:S01]  /*0840*/  IMAD.U32 R146, R146, 0x10000, RZ ;  /* 0x0001000092927824 */ /* 0x000fe200078e00ff */
[----:B------:R-:W-:Y:S01]  /*0850*/  SHF.L.U32 R39, R26, 0x10, RZ ;  /* 0x000000101a277819 */ /* 0x000fe200000006ff */
[----:B------:R-:W-:Y:S01]  /*0860*/  IMAD.U32 R160, R160, 0x10000, RZ ;  /* 0x00010000a0a07824 */ /* 0x000fe200078e00ff */
[----:B------:R-:W-:Y:S01]  /*0870*/  SHF.L.U32 R38, R27, 0x10, RZ ;  /* 0x000000101b267819 */ /* 0x000fe200000006ff */
[----:B------:R-:W-:Y:S01]  /*0880*/  IMAD.U32 R174, R174, 0x10000, RZ ;  /* 0x00010000aeae7824 */ /* 0x000fe200078e00ff */
[----:B------:R-:W-:Y:S02]  /*0890*/  SHF.L.U32 R37, R28, 0x10, RZ ;  /* 0x000000101c257819 */ /* 0x000fe400000006ff */
[----:B------:R-:W-:-:S02]  /*08a0*/  SHF.L.U32 R36, R29, 0x10, RZ ;  /* 0x000000101d247819 */ /* 0x000fc400000006ff */
[----:B------:R-:W-:Y:S02]  /*08b0*/  SHF.L.U32 R35, R30, 0x10, RZ ;  /* 0x000000101e237819 */ /* 0x000fe400000006ff */
[----:B------:R-:W-:Y:S02]  /*08c0*/  SHF.L.U32 R17, R8, 0x10, RZ ;  /* 0x0000001008117819 */ /* 0x000fe400000006ff */
[----:B------:R-:W-:Y:S02]  /*08d0*/  SHF.L.U32 R16, R9, 0x10, RZ ;  /* 0x0000001009107819 */ /* 0x000fe400000006ff */
[----:B------:R-:W-:Y:S02]  /*08e0*/  SHF.L.U32 R13, R4, 0x10, RZ ;  /* 0x00000010040d7819 */ /* 0x000fe400000006ff */
[----:B------:R-:W-:Y:S02]  /*08f0*/  SHF.L.U32 R12, R5, 0x10, RZ ;  /* 0x00000010050c7819 */ /* 0x000fe400000006ff */
[----:B------:R-:W-:Y:S01]  /*0900*/  SHF.L.U32 R11, R6, 0x10, RZ ;  /* 0x00000010060b7819 */ /* 0x000fe200000006ff */
[----:B------:R-:W-:Y:S01]  /*0910*/  IMAD.U32 R6, R63, 0x10000, RZ ;  /* 0x000100003f067824 */ /* 0x000fe200078e00ff */
        /* <DEDUP_REMOVED lines=14> */
[----:B-1----:R-:W-:Y:S02]  /*0a00*/  SHF.L.U32 R3, R58, 0x10, RZ ;  /* 0x000000103a037819 */ /* 0x002fe400000006ff */
[----:B------:R-:W-:Y:S02]  /*0a10*/  SHF.L.U32 R2, R59, 0x10, RZ ;  /* 0x000000103b027819 */ /* 0x000fe400000006ff */
[----:B------:R-:W-:Y:S02]  /*0a20*/  ISETP.NE.AND P3, PT, RZ, UR6, PT ;  /* 0x00000006ff007c0c */ /* 0x000fe4000bf65270 */
        /* <DEDUP_REMOVED lines=37> */
[----:B------:R-:W-:Y:S01]  /*0c80*/  ISETP.NE.AND.EX P0, PT, RZ, UR7, PT, P0 ;  /* 0x00000007ff007c0c */ /* 0x000fe2000bf05300 */
[----:B------:R-:W-:Y:S01]  /*0c90*/  ULDC UR7, c[0x0][0x218] ;  /* 0x0000860000077ab9 */ /* 0x000fe20000000800 */
[----:B--2---:R-:W-:-:S02]  /*0ca0*/  PRMT R188, R73, 0x7632, R188 ;  /* 0x0000763249bc7816 */ /* 0x004fc400000000bc */
[----:B---3--:R-:W-:Y:S02]  /*0cb0*/  PRMT R176, R52, 0x7632, R176 ;  /* 0x0000763234b07816 */ /* 0x008fe400000000b0 */
[----:B------:R-:W-:Y:S02]  /*0cc0*/  PRMT R178, R53, 0x7632, R178 ;  /* 0x0000763235b27816 */ /* 0x000fe400000000b2 */
[----:B------:R-:W-:Y:S02]  /*0cd0*/  PRMT R180, R54, 0x7632, R180 ;  /* 0x0000763236b47816 */ /* 0x000fe400000000b4 */
[----:B----4-:R-:W-:Y:S02]  /*0ce0*/  PRMT R177, R48, 0x7632, R177 ;  /* 0x0000763230b17816 */ /* 0x010fe400000000b1 */
        /* <DEDUP_REMOVED lines=34> */
.L_x_10593:
[----:B------:R-:W0:Y:S01]  /*0f10*/  LDC.64 R128, c[0x0][0x220] ;  /* 0x00008800ff807b82 */ /* 0x000e220000000a00 */
[----:B-1----:R-:W-:Y:S01]  /*0f20*/  IMAD R56, R0, UR7, RZ ;  /* 0x0000000700387c24 */ /* 0x002fe2000f8e02ff */
        /* <DEDUP_REMOVED lines=22> */
.L_x_10512:
[----:B-----5:R-:W-:-:S05]  /*1090*/  SHF.L.U32 R99, R68, 0x10, RZ ;  /* 0x0000001044637819 */ /* 0x020fca00000006ff */
[----:B------:R-:W-:-:S04]  /*10a0*/  FADD.FTZ R96, R96, R99 ;  /* 0x0000006360607221 */ /* 0x000fc80000010000 */
[----:B------:R-:W-:-:S07]  /*10b0*/  @P1 FADD.FTZ R96, R64, R96 ;  /* 0x0000006040601221 */ /* 0x000fce0000010000 */
.L_x_10513:
[----:B------:R-:W-:Y:S01]  /*10c0*/  SHF.L.U32 R97, R97, 0x10, RZ ;  /* 0x0000001061617819 */ /* 0x000fe200000006ff */
[----:B------:R-:W-:Y:S06]  /*10d0*/  @P2 BRA `(.L_x_10514) ;  /* 0x00000000000c2947 */ /* 0x000fec0003800000 */
[----:B------:R-:W-:Y:S05]  /*10e0*/  @!P1 BRA `(.L_x_10515) ;  /* 0x0000000000189947 */ /* 0x000fea0003800000 */
[----:B-----5:R-:W-:Y:S01]  /*10f0*/  FADD.FTZ R97, R65, R97 ;  /* 0x0000006141617221 */ /* 0x020fe20000010000 */
[----:B------:R-:W-:Y:S06]  /*1100*/  BRA `(.L_x_10515) ;  /* 0x0000000000107947 */ /* 0x000fec0003800000 */
.L_x_10514:
[----:B-----5:R-:W-:-:S04]  /*1110*/  PRMT R56, R68, 0x7632, R56 ;  /* 0x0000763244387816 */ /* 0x020fc80000000038 */
[----:B------:R-:W-:-:S05]  /*1120*/  SHF.L.U32 R56, R56, 0x10, RZ ;  /* 0x0000001038387819 */ /* 0x000fca00000006ff */
[----:B------:R-:W-:-:S04]  /*1130*/  FADD.FTZ R97, R97, R56 ;  /* 0x0000003861617221 */ /* 0x000fc80000010000 */
[----:B------:R-:W-:-:S07]  /*1140*/  @P1 FADD.FTZ R97, R65, R97 ;  /* 0x0000006141611221 */ /* 0x000fce0000010000 */
.L_x_10515:
[C---:B------:R-:W-:Y:S02]  /*1150*/  PRMT R99, R57.reuse, 0x7632, R99 ;  /* 0x0000763239637816 */ /* 0x040fe40000000063 */
[----:B------:R-:W-:Y:S01]  /*1160*/  SHF.L.U32 R98, R57, 0x10, RZ ;  /* 0x0000001039627819 */ /* 0x000fe200000006ff */
[----:B------:R-:W-:Y:S06]  /*1170*/  @P2 BRA `(.L_x_10516) ;  /* 0x00000000000c2947 */ /* 0x000fec0003800000 */
[----:B------:R-:W-:Y:S05]  /*1180*/  @!P1 BRA `(.L_x_10517) ;  /* 0x0000000000149947 */ /* 0x000fea0003800000 */
[----:B-----5:R-:W-:Y:S01]  /*1190*/  FADD.FTZ R98, R66, R98 ;  /* 0x0000006242627221 */ /* 0x020fe20000010000 */
[----:B------:R-:W-:Y:S06]  /*11a0*/  BRA `(.L_x_10517) ;  /* 0x00000000000c7947 */ /* 0x000fec0003800000 */
.L_x_10516:
[----:B-----5:R-:W-:-:S05]  /*11b0*/  SHF.L.U32 R57, R69, 0x10, RZ ;  /* 0x0000001045397819 */ /* 0x020fca00000006ff */
[----:B------:R-:W-:-:S04]  /*11c0*/  FADD.FTZ R98, R98, R57 ;  /* 0x0000003962627221 */ /* 0x000fc80000010000 */
[----:B------:R-:W-:-:S07]  /*11d0*/  @P1 FADD.FTZ R98, R66, R98 ;  /* 0x0000006242621221 */ /* 0x000fce0000010000 */
.L_x_10517:
[----:B------:R-:W-:Y:S01]  /*11e0*/  SHF.L.U32 R99, R99, 0x10, RZ ;  /* 0x0000001063637819 */ /* 0x000fe200000006ff */
[----:B------:R-:W-:Y:S06]  /*11f0*/  @P2 BRA `(.L_x_10518) ;  /* 0x00000000000c2947 */ /* 0x000fec0003800000 */
[----:B------:R-:W-:Y:S05]  /*1200*/  @!P1 BRA `(.L_x_10519) ;  /* 0x0000000000189947 */ /* 0x000fea0003800000 */
[----:B-----5:R-:W-:Y:S01]  /*1210*/  FADD.FTZ R99, R67, R99 ;  /* 0x0000006343637221 */ /* 0x020fe20000010000 */
[----:B------:R-:W-:Y:S06]  /*1220*/  BRA `(.L_x_10519) ;  /* 0x0000000000107947 */ /* 0x000fec0003800000 */
.L_x_10518:
[----:B-----5:R-:W-:-:S04]  /*1230*/  PRMT R56, R69, 0x7632, R56 ;  /* 0x0000763245387816 */ /* 0x020fc80000000038 */
[----:B------:R-:W-:-:S05]  /*1240*/  SHF.L.U32 R56, R56, 0x10, RZ ;  /* 0x0000001038387819 */ /* 0x000fca00000006ff */
[----:B------:R-:W-:-:S04]  /*1250*/  FADD.FTZ R99, R99, R56 ;  /* 0x0000003863637221 */ /* 0x000fc80000010000 */
[----:B------:R-:W-:-:S07]  /*1260*/  @P1 FADD.FTZ R99, R67, R99 ;  /* 0x0000006343631221 */ /* 0x000fce0000010000 */
.L_x_10519:
[C---:B------:R-:W-:Y:S02]  /*1270*/  PRMT R101, R58.reuse, 0x7632, R101 ;  /* 0x000076323a657816 */ /* 0x040fe40000000065 */
[----:B------:R-:W-:Y:S01]  /*1280*/  SHF.L.U32 R100, R58, 0x10, RZ ;  /* 0x000000103a647819 */ /* 0x000fe200000006ff */
[----:B------:R-:W-:Y:S06]  /*1290*/  @P2 BRA `(.L_x_10520) ;  /* 0x00000000000c2947 */ /* 0x000fec0003800000 */
[----:B------:R-:W-:Y:S05]  /*12a0*/  @!P1 BRA `(.L_x_10521) ;  /* 0x0000000000149947 */ /* 0x000fea0003800000 */
[----:B-----5:R-:W-:Y:S01]  /*12b0*/  FADD.FTZ R100, R60, R100 ;  /* 0x000000643c647221 */ /* 0x020fe20000010000 */
[----:B------:R-:W-:Y:S06]  /*12c0*/  BRA `(.L_x_10521) ;  /* 0x00000000000c7947 */ /* 0x000fec0003800000 */
.L_x_10520:
[----:B-----5:R-:W-:-:S05]  /*12d0*/  SHF.L.U32 R57, R70, 0x10, RZ ;  /* 0x0000001046397819 */ /* 0x020fca00000006ff */
[----:B------:R-:W-:-:S04]  /*12e0*/  FADD.FTZ R100, R100, R57 ;  /* 0x0000003964647221 */ /* 0x000fc80000010000 */
[----:B------:R-:W-:-:S07]  /*12f0*/  @P1 FADD.FTZ R100, R60, R100 ;  /* 0x000000643c641221 */ /* 0x000fce0000010000 */
.L_x_10521:
[----:B------:R-:W-:Y:S01]  /*1300*/  SHF.L.U32 R101, R101, 0x10, RZ ;  /* 0x0000001065657819 */ /* 0x000fe200000006ff */
[----:B------:R-:W-:Y:S06]  /*1310*/  @P2 BRA `(.L_x_10522) ;  /* 0x00000000000c2947 */ /* 0x000fec0003800000 */
[----:B------:R-:W-:Y:S05]  /*1320*/  @!P1 BRA `(.L_x_10523) ;  /* 0x0000000000189947 */ /* 0x000fea0003800000 */
[----:B-----5:R-:W-:Y:S01]  /*1330*/  FADD.FTZ R101, R61, R101 ;  /* 0x000000653d657221 */ /* 0x020fe20000010000 */
[----:B------:R-:W-:Y:S06]  /*1340*/  BRA `(.L_x_10523) ;  /* 0x0000000000107947 */ /* 0x000fec0003800000 */
.L_x_10522:
[----:B-----5:R-:W-:-:S04]  /*1350*/  PRMT R56, R70, 0x7632, R56 ;  /* 0x0000763246387816 */ /* 0x020fc80000000038 */
[----:B------:R-:W-:-:S05]  /*1360*/  SHF.L.U32 R56, R56, 0x10, RZ ;  /* 0x0000001038387819 */ /* 0x000fca00000006ff */
[----:B------:R-:W-:-:S04]  /*1370*/  FADD.FTZ R101, R101, R56 ;  /* 0x0000003865657221 */ /* 0x000fc80000010000 */
[----:B------:R-:W-:-:S07]  /*1380*/  @P1 FADD.FTZ R101, R61, R101 ;  /* 0x000000653d651221 */ /* 0x000fce0000010000 */
.L_x_10523:
[C---:B------:R-:W-:Y:S02]  /*1390*/  PRMT R103, R59.reuse, 0x7632, R103 ;  /* 0x000076323b677816 */ /* 0x040fe40000000067 */
[----:B------:R-:W-:Y:S01]  /*13a0*/  SHF.L.U32 R102, R59, 0x10, RZ ;  /* 0x000000103b667819 */ /* 0x000fe200000006ff */
[----:B------:R-:W-:Y:S06]  /*13b0*/  @P2 BRA `(.L_x_10524) ;  /* 0x00000000000c2947 */ /* 0x000fec0003800000 */
[----:B------:R-:W-:Y:S05]  /*13c0*/  @!P1 BRA `(.L_x_10525) ;  /* 0x0000000000149947 */ /* 0x000fea0003800000 */
[----:B-----5:R-:W-:Y:S01]  /*13d0*/  FADD.FTZ R102, R62, R102 ;  /* 0x000000663e667221 */ /* 0x020fe20000010000 */
[----:B------:R-:W-:Y:S06]  /*13e0*/  BRA `(.L_x_10525) ;  /* 0x00000000000c7947 */ /* 0x000fec0003800000 */
.L_x_10524:
[----:B-----5:R-:W-:-:S04]  /*13f0*/  IMAD.U32 R57, R71, 0x10000, RZ ;  /* 0x0001000047397824 */ /* 0x020fc800078e00ff */
[----:B------:R-:W-:-:S04]  /*1400*/  FADD.FTZ R102, R102, R57 ;  /* 0x0000003966667221 */ /* 0x000fc80000010000 */
[----:B------:R-:W-:-:S07]  /*1410*/  @P1 FADD.FTZ R102, R62, R102 ;  /* 0x000000663e661221 */ /* 0x000fce0000010000 */
.L_x_10525:
[----:B------:R-:W-:Y:S01]  /*1420*/  SHF.L.U32 R103, R103, 0x10, RZ ;  /* 0x0000001067677819 */ /* 0x000fe200000006ff */
[----:B------:R-:W-:Y:S06]  /*1430*/  @P2 BRA `(.L_x_10526) ;  /* 0x00000000000c2947 */ /* 0x000fec0003800000 */
[----:B------:R-:W-:Y:S05]  /*1440*/  @!P1 BRA `(.L_x_10527) ;  /* 0x0000000000189947 */ /* 0x000fea0003800000 */
[----:B-----5:R-:W-:Y:S01]  /*1450*/  FADD.FTZ R103, R63, R103 ;  /* 0x000000673f677221 */ /* 0x020fe20000010000 */
[----:B------:R-:W-:Y:S06]  /*1460*/  BRA `(.L_x_10527) ;  /* 0x0000000000107947 */ /* 0x000fec0003800000 */
.L_x_10526:
[----:B-----5:R-:W-:-:S04]  /*1470*/  PRMT R56, R71, 0x7632, R56 ;  /* 0x0000763247387816 */ /* 0x020fc80000000038 */
[----:B------:R-:W-:-:S05]  /*1480*/  SHF.L.U32 R56, R56, 0x10, RZ ;  /* 0x0000001038387819 */ /* 0x000fca00000006ff */
[----:B------:R-:W-:-:S04]  /*1490*/  FADD.FTZ R103, R103, R56 ;  /* 0x0000003867677221 */ /* 0x000fc80000010000 */
[----:B------:R-:W-:-:S07]  /*14a0*/  @P1 FADD.FTZ R103, R63, R103 ;  /* 0x000000673f671221 */ /* 0x000fce0000010000 */
.L_x_10527:
[C---:B------:R-:W-:Y:S02]  /*14b0*/  IADD3 R189, R195.reuse, 0x20, RZ ;  /* 0x00000020c3bd7810 */ /* 0x040fe40007ffe0ff */
[----:B------:R-:W-:Y:S02]  /*14c0*/  LEA R110, P4, R195, UR10, 0x5 ;  /* 0x0000000ac36e7c11 */ /* 0x000fe4000f8828ff */
[C---:B------:R-:W-:Y:S01]  /*14d0*/  @P1 LEA R108, P5, R189.reuse, UR8, 0x5 ;  /* 0x00000008bd6c1c11 */ /* 0x040fe2000f8a28ff */
[----:B------:R-:W-:Y:S01]  /*14e0*/  IMAD.WIDE.U32 R56, R189, 0x10, R128 ;  /* 0x00000010bd387825 */ /* 0x000fe200078e0080 */
[----:B------:R-:W-:Y:S02]  /*14f0*/  LEA.HI.X R111, R195, UR11, RZ, 0x5, P4 ;  /* 0x0000000bc36f7c11 */ /* 0x000fe4000a0f2cff */
[C---:B------:R-:W-:Y:S02]  /*1500*/  @P0 LEA R106, P4, R189.reuse, UR18, 0x4 ;  /* 0x00000012bd6a0c11 */ /* 0x040fe4000f8820ff */
[C---:B------:R-:W-:Y:S01]  /*1510*/  @P1 LEA.HI.X R109, R189.reuse, UR9, RZ, 0x5, P5 ;  /* 0x00000009bd6d1c11 */ /* 0x040fe2000a8f2cff */
[----:B------:R0:W-:Y:S01]  /*1520*/  STG.E.128 desc[UR4][R110.64], R96 ;  /* 0x000000606e007986 */ /* 0x0001e2000c101d04 */
[----:B------:R-:W-:-:S03]  /*1530*/  @P0 LEA.HI.X R107, R189, UR19, RZ, 0x4, P4 ;  /* 0x00000013bd6b0c11 */ /* 0x000fc6000a0f24ff */
[----:B------:R0:W-:Y:S04]  /*1540*/  STG.E.128 desc[UR4][R110.64+0x10], R100 ;  /* 0x000010646e007986 */ /* 0x0001e8000c101d04 */
[----:B------:R-:W2:Y:S04]  /*1550*/  LDG.E.128 R56, desc[UR4][R56.64] ;  /* 0x0000000438387981 */ /* 0x000ea8000c1e1d00 */
[----:B-----5:R0:W5:Y:S04]  /*1560*/  @P0 LDG.E.128 R68, desc[UR4][R106.64] ;  /* 0x000000046a440981 */ /* 0x020168000c1e1d00 */
[----:B------:R0:W5:Y:S04]  /*1570*/  @P1 LDG.E.128 R64, desc[UR4][R108.64] ;  /* 0x000000046c401981 */ /* 0x000168000c1e1d00 */
[----:B------:R0:W5:Y:S01]  /*1580*/  @P1 LDG.E.128 R60, desc[UR4][R108.64+0x10] ;  /* 0x000010046c3c1981 */ /* 0x000162000c1e1d00 */
[----:B--2---:R-:W-:-:S02]  /*1590*/  PRMT R105, R56, 0x7632, R105 ;  /* 0x0000763238697816 */ /* 0x004fc40000000069 */
[----:B------:R-:W-:Y:S01]  /*15a0*/  SHF.L.U32 R104, R56, 0x10, RZ ;  /* 0x0000001038687819 */ /* 0x000fe200000006ff */
[----:B0-----:R-:W-:Y:S06]  /*15b0*/  @P2 BRA `(.L_x_10528) ;  /* 0x00000000000c2947 */ /* 0x001fec0003800000 */
[----:B------:R-:W-:Y:S05]  /*15c0*/  @!P1 BRA `(.L_x_10529) ;  /* 0x0000000000149947 */ /* 0x000fea0003800000 */
[----:B-----5:R-:W-:Y:S01]  /*15d0*/  FADD.FTZ R104, R64, R104 ;  /* 0x0000006840687221 */ /* 0x020fe20000010000 */
[----:B------:R-:W-:Y:S06]  /*15e0*/  BRA `(.L_x_10529) ;  /* 0x00000000000c7947 */ /* 0x000fec0003800000 */
.L_x_10528:
[----:B-----5:R-:W-:-:S05]  /*15f0*/  SHF.L.U32 R107, R68, 0x10, RZ ;  /* 0x00000010446b7819 */ /* 0x020fca00000006ff */
[----:B------:R-:W-:-:S04]  /*1600*/  FADD.FTZ R104, R107, R104 ;  /* 0x000000686b687221 */ /* 0x000fc80000010000 */
[----:B------:R-:W-:-:S07]  /*1610*/  @P1 FADD.FTZ R104, R64, R104 ;  /* 0x0000006840681221 */ /* 0x000fce0000010000 */
.L_x_10529:
[----:B------:R-:W-:Y:S01]  /*1620*/  SHF.L.U32 R105, R105, 0x10, RZ ;  /* 0x0000001069697819 */ /* 0x000fe200000006ff */
[----:B------:R-:W-:Y:S06]  /*1630*/  @P2 BRA `(.L_x_10530) ;  /* 0x00000000000c2947 */ /* 0x000fec0003800000 */
[----:B------:R-:W-:Y:S05]  /*1640*/  @!P1 BRA `(.L_x_10531) ;  /* 0x0000000000189947 */ /* 0x000fea0003800000 */
[----:B-----5:R-:W-:Y:S01]  /*1650*/  FADD.FTZ R105, R65, R105 ;  /* 0x0000006941697221 */ /* 0x020fe20000010000 */
[----:B------:R-:W-:Y:S06]  /*1660*/  BRA `(.L_x_10531) ;  /* 0x0000000000107947 */ /* 0x000fec0003800000 */
.L_x_10530:
[----:B-----5:R-:W-:-:S04]  /*1670*/  PRMT R56, R68, 0x7632, R56 ;  /* 0x0000763244387816 */ /* 0x020fc80000000038 */
[----:B------:R-:W-:-:S05]  /*1680*/  SHF.L.U32 R56, R56, 0x10, RZ ;  /* 0x0000001038387819 */ /* 0x000fca00000006ff */
[----:B------:R-:W-:-:S04]  /*1690*/  FADD.FTZ R105, R105, R56 ;  /* 0x0000003869697221 */ /* 0x000fc80000010000 */
[----:B------:R-:W-:-:S07]  /*16a0*/  @P1 FADD.FTZ R105, R65, R105 ;  /* 0x0000006941691221 */ /* 0x000fce0000010000 */
.L_x_10531:
[C---:B------:R-:W-:Y:S02]  /*16b0*/  PRMT R107, R57.reuse, 0x7632, R107 ;  /* 0x00007632396b7816 */ /* 0x040fe4000000006b */
[----:B------:R-:W-:Y:S01]  /*16c0*/  SHF.L.U32 R106, R57, 0x10, RZ ;  /* 0x00000010396a7819 */ /* 0x000fe200000006ff */
[----:B------:R-:W-:Y:S06]  /*16d0*/  @P2 BRA `(.L_x_10532) ;  /* 0x00000000000c2947 */ /* 0x000fec0003800000 */
[----:B------:R-:W-:Y:S05]  /*16e0*/  @!P1 BRA `(.L_x_10533) ;  /* 0x0000000000149947 */ /* 0x000fea0003800000 */
[----:B-----5:R-:W-:Y:S01]  /*16f0*/  FADD.FTZ R106, R66, R106 ;  /* 0x0000006a426a7221 */ /* 0x020fe20000010000 */
[----:B------:R-:W-:Y:S06]  /*1700*/  BRA `(.L_x_10533) ;  /* 0x00000000000c7947 */ /* 0x000fec0003800000 */
.L_x_10532:
[----:B-----5:R-:W-:-:S05]  /*1710*/  SHF.L.U32 R57, R69, 0x10, RZ ;  /* 0x0000001045397819 */ /* 0x020fca00000006ff */
[----:B------:R-:W-:-:S04]  /*1720*/  FADD.FTZ R106, R57, R106 ;  /* 0x0000006a396a7221 */ /* 0x000fc80000010000 */
[----:B------:R-:W-:-:S07]  /*1730*/  @P1 FADD.FTZ R106, R66, R106 ;  /* 0x0000006a426a1221 */ /* 0x000fce0000010000 */
.L_x_10533:
[----:B------:R-:W-:Y:S01]  /*1740*/  SHF.L.U32 R107, R107, 0x10, RZ ;  /* 0x000000106b6b7819 */ /* 0x000fe200000006ff */
[----:B------:R-:W-:Y:S06]  /*1750*/  @P2 BRA `(.L_x_10534) ;  /* 0x00000000000c2947 */ /* 0x000fec0003800000 */
[----:B------:R-:W-:Y:S05]  /*1760*/  @!P1 BRA `(.L_x_10535) ;  /* 0x0000000000189947 */ /* 0x000fea0003800000 */
[----:B-----5:R-:W-:Y:S01]  /*1770*/  FADD.FTZ R107, R67, R107 ;  /* 0x0000006b436b7221 */ /* 0x020fe20000010000 */
[----:B------:R-:W-:Y:S06]  /*1780*/  BRA `(.L_x_10535) ;  /* 0x0000000000107947 */ /* 0x000fec0003800000 */
.L_x_10534:
[----:B-----5:R-:W-:-:S04]  /*1790*/  PRMT R56, R69, 0x7632, R56 ;  /* 0x0000763245387816 */ /* 0x020fc80000000038 */
[----:B------:R-:W-:-:S05]  /*17a0*/  SHF.L.U32 R56, R56, 0x10, RZ ;  /* 0x0000001038387819 */ /* 0x000fca00000006ff */
[----:B------:R-:W-:-:S04]  /*17b0*/  FADD.FTZ R107, R107, R56 ;  /* 0x000000386b6b7221 */ /* 0x000fc80000010000 */
[----:B------:R-:W-:-:S07]  /*17c0*/  @P1 FADD.FTZ R107, R67, R107 ;  /* 0x0000006b436b1221 */ /* 0x000fce0000010000 */
.L_x_10535:
[C---:B------:R-:W-:Y:S02]  /*17d0*/  PRMT R109, R58.reuse, 0x7632, R109 ;  /* 0x000076323a6d7816 */ /* 0x040fe4000000006d */
[----:B------:R-:W-:Y:S01]  /*17e0*/  SHF.L.U32 R108, R58, 0x10, RZ ;  /* 0x000000103a6c7819 */ /* 0x000fe200000006ff */
[----:B------:R-:W-:Y:S06]  /*17f0*/  @P2 BRA `(.L_x_10536) ;  /* 0x00000000000c2947 */ /* 0x000fec0003800000 */
[----:B------:R-:W-:Y:S05]  /*1800*/  @!P1 BRA `(.L_x_10537) ;  /* 0x0000000000149947 */ /* 0x000fea0003800000 */
[----:B-----5:R-:W-:Y:S01]  /*1810*/  FADD.FTZ R108, R60, R108 ;  /* 0x0000006c3c6c7221 */ /* 0x020fe20000010000 */
[----:B------:R-:W-:Y:S06]  /*1820*/  BRA `(.L_x_10537) ;  /* 0x00000000000c7947 */ /* 0x000fec0003800000 */
.L_x_10536:
[----:B-----5:R-:W-:-:S05]  /*1830*/  SHF.L.U32 R57, R70, 0x10, RZ ;  /* 0x0000001046397819 */ /* 0x020fca00000006ff */
[----:B------:R-:W-:-:S04]  /*1840*/  FADD.FTZ R108, R57, R108 ;  /* 0x0000006c396c7221 */ /* 0x000fc80000010000 */
[----:B------:R-:W-:-:S07]  /*1850*/  @P1 FADD.FTZ R108, R60, R108 ;  /* 0x0000006c3c6c1221 */ /* 0x000fce0000010000 */
.L_x_10537:
[----:B------:R-:W-:Y:S01]  /*1860*/  IMAD.U32 R109, R109, 0x10000, RZ ;  /* 0x000100006d6d7824 */ /* 0x000fe200078e00ff */
[----:B------:R-:W-:Y:S06]  /*1870*/  @P2 BRA `(.L_x_10538) ;  /* 0x00000000000c2947 */ /* 0x000fec0003800000 */
[----:B------:R-:W-:Y:S05]  /*1880*/  @!P1 BRA `(.L_x_10539) ;  /* 0x0000000000189947 */ /* 0x000fea0003800000 */
[----:B-----5:R-:W-:Y:S01]  /*1890*/  FADD.FTZ R109, R61, R109 ;  /* 0x0000006d3d6d7221 */ /* 0x020fe20000010000 */
[----:B------:R-:W-:Y:S06]  /*18a0*/  BRA `(.L_x_10539) ;  /* 0x0000000000107947 */ /* 0x000fec0003800000 */
.L_x_10538:
[----:B-----5:R-:W-:-:S04]  /*18b0*/  PRMT R56, R70, 0x7632, R56 ;  /* 0x0000763246387816 */ /* 0x020fc80000000038 */
[----:B------:R-:W-:-:S05]  /*18c0*/  SHF.L.U32 R56, R56, 0x10, RZ ;  /* 0x0000001038387819 */ /* 0x000fca00000006ff */
[----:B------:R-:W-:-:S04]  /*18d0*/  FADD.FTZ R109, R109, R56 ;  /* 0x000000386d6d7221 */ /* 0x000fc80000010000 */
[----:B------:R-:W-:-:S07]  /*18e0*/  @P1 FADD.FTZ R109, R61, R109 ;  /* 0x0000006d3d6d1221 */ /* 0x000fce0000010000 */
.L_x_10539:
[C---:B------:R-:W-:Y:S02]  /*18f0*/  PRMT R111, R59.reuse, 0x7632, R111 ;  /* 0x000076323b6f7816 */ /* 0x040fe4000000006f */
[----:B------:R-:W-:Y:S01]  /*1900*/  SHF.L.U32 R110, R59, 0x10, RZ ;  /* 0x000000103b6e7819 */ /* 0x000fe200000006ff */
[----:B------:R-:W-:Y:S06]  /*1910*/  @P2 BRA `(.L_x_10540) ;  /* 0x00000000000c2947 */ /* 0x000fec0003800000 */
[----:B------:R-:W-:Y:S05]  /*1920*/  @!P1 BRA `(.L_x_10541) ;  /* 0x0000000000149947 */ /* 0x000fea0003800000 */
[----:B-----5:R-:W-:Y:S01]  /*1930*/  FADD.FTZ R110, R62, R110 ;  /* 0x0000006e3e6e7221 */ /* 0x020fe20000010000 */
[----:B------:R-:W-:Y:S06]  /*1940*/  BRA `(.L_x_10541) ;  /* 0x00000000000c7947 */ /* 0x000fec0003800000 */
.L_x_10540:
[----:B-----5:R-:W-:-:S05]  /*1950*/  SHF.L.U32 R57, R71, 0x10, RZ ;  /* 0x0000001047397819 */ /* 0x020fca00000006ff */
[----:B------:R-:W-:-:S04]  /*1960*/  FADD.FTZ R110, R57, R110 ;  /* 0x0000006e396e7221 */ /* 0x000fc80000010000 */
[----:B------:R-:W-:-:S07]  /*1970*/  @P1 FADD.FTZ R110, R62, R110 ;  /* 0x0000006e3e6e1221 */ /* 0x000fce0000010000 */
.L_x_10541:
[----:B------:R-:W-:Y:S01]  /*1980*/  SHF.L.U32 R111, R111, 0x10, RZ ;  /* 0x000000106f6f7819 */ /* 0x000fe200000006ff */
[----:B------:R-:W-:Y:S06]  /*1990*/  @P2 BRA `(.L_x_10542) ;  /* 0x00000000000c2947 */ /* 0x000fec0003800000 */
[----:B------:R-:W-:Y:S05]  /*19a0*/  @!P1 BRA `(.L_x_10543) ;  /* 0x0000000000189947 */ /* 0x000fea0003800000 */
[----:B-----5:R-:W-:Y:S01]  /*19b0*/  FADD.FTZ R111, R63, R111 ;  /* 0x0000006f3f6f7221 */ /* 0x020fe20000010000 */
[----:B------:R-:W-:Y:S06]  /*19c0*/  BRA `(.L_x_10543) ;  /* 0x0000000000107947 */ /* 0x000fec0003800000 */
.L_x_10542:
[----:B-----5:R-:W-:-:S04]  /*19d0*/  PRMT R56, R71, 0x7632, R56 ;  /* 0x0000763247387816 */ /* 0x020fc80000000038 */
[----:B------:R-:W-:-:S05]  /*19e0*/  SHF.L.U32 R56, R56, 0x10, RZ ;  /* 0x0000001038387819 */ /* 0x000fca00000006ff */
[----:B------:R-:W-:-:S04]  /*19f0*/  FADD.FTZ R111, R111, R56 ;  /* 0x000000386f6f7221 */ /* 0x000fc80000010000 */
[----:B------:R-:W-:-:S07]  /*1a00*/  @P1 FADD.FTZ R111, R63, R111 ;  /* 0x0000006f3f6f1221 */ /* 0x000fce0000010000 */
.L_x_10543:
[----:B------:R-:W-:Y:S02]  /*1a10*/  IADD3 R197, R195, 0x40, RZ ;  /* 0x00000040c3c57810 */ /* 0x000fe40007ffe0ff */
        /* <DEDUP_REMOVED lines=19> */
.L_x_10544:
[----:B-----5:R-:W-:-:S05]  /*1b50*/  SHF.L.U32 R115, R68, 0x10, RZ ;  /* 0x0000001044737819 */ /* 0x020fca00000006ff */
[----:B------:R-:W-:-:S04]  /*1b60*/  FADD.FTZ R112, R115, R112 ;  /* 0x0000007073707221 */ /* 0x000fc80000010000 */
[----:B------:R-:W-:-:S07]  /*1b70*/  @P1 FADD.FTZ R112, R64, R112 ;  /* 0x0000007040701221 */ /* 0x000fce0000010000 */
.L_x_10545:
[----:B------:R-:W-:Y:S01]  /*1b80*/  SHF.L.U32 R113, R113, 0x10, RZ ;  /* 0x0000001071717819 */ /* 0x000fe200000006ff */
[----:B------:R-:W-:Y:S06]  /*1b90*/  @P2 BRA `(.L_x_10546) ;  /* 0x00000000000c2947 */ /* 0x000fec0003800000 */
[----:B------:R-:W-:Y:S05]  /*1ba0*/  @!P1 BRA `(.L_x_10547) ;  /* 0x0000000000189947 */ /* 0x000fea0003800000 */
[----:B-----5:R-:W-:Y:S01]  /*1bb0*/  FADD.FTZ R113, R65, R113 ;  /* 0x0000007141717221 */ /* 0x020fe20000010000 */
[----:B------:R-:W-:Y:S06]  /*1bc0*/  BRA `(.L_x_10547) ;  /* 0x0000000000107947 */ /* 0x000fec0003800000 */
.L_x_10546:
[----:B-----5:R-:W-:-:S04]  /*1bd0*/  PRMT R56, R68, 0x7632, R56 ;  /* 0x0000763244387816 */ /* 0x020fc80000000038 */
[----:B------:R-:W-:-:S05]  /*1be0*/  SHF.L.U32 R56, R56, 0x10, RZ ;  /* 0x0000001038387819 */ /* 0x000fca00000006ff */
[----:B------:R-:W-:-:S04]  /*1bf0*/  FADD.FTZ R113, R113, R56 ;  /* 0x0000003871717221 */ /* 0x000fc80000010000 */
[----:B------:R-:W-:-:S07]  /*1c00*/  @P1 FADD.FTZ R113, R65, R113 ;  /* 0x0000007141711221 */ /* 0x000fce0000010000 */
.L_x_10547:
[C---:B------:R-:W-:Y:S02]  /*1c10*/  PRMT R115, R57.reuse, 0x7632, R115 ;  /* 0x0000763239737816 */ /* 0x040fe40000000073 */
[----:B------:R-:W-:Y:S01]  /*1c20*/  SHF.L.U32 R114, R57, 0x10, RZ ;  /* 0x0000001039727819 */ /* 0x000fe200000006ff */
[----:B------:R-:W-:Y:S06]  /*1c30*/  @P2 BRA `(.L_x_10548) ;  /* 0x00000000000c2947 */ /* 0x000fec0003800000 */
[----:B------:R-:W-:Y:S05]  /*1c40*/  @!P1 BRA `(.L_x_10549) ;  /* 0x0000000000149947 */ /* 0x000fea0003800000 */
[----:B-----5:R-:W-:Y:S01]  /*1c50*/  FADD.FTZ R114, R66, R114 ;  /* 0x0000007242727221 */ /* 0x020fe20000010000 */
[----:B------:R-:W-:Y:S06]  /*1c60*/  BRA `(.L_x_10549) ;  /* 0x00000000000c7947 */ /* 0x000fec0003800000 */
.L_x_10548:
[----:B-----5:R-:W-:-:S05]  /*1c70*/  SHF.L.U32 R57, R69, 0x10, RZ ;  /* 0x0000001045397819 */ /* 0x020fca00000006ff */
[----:B------:R-:W-:-:S04]  /*1c80*/  FADD.FTZ R114, R57, R114 ;  /* 0x0000007239727221 */ /* 0x000fc80000010000 */
[----:B------:R-:W-:-:S07]  /*1c90*/  @P1 FADD.FTZ R114, R66, R114 ;  /* 0x0000007242721221 */ /* 0x000fce0000010000 */
.L_x_10549:
[----:B------:R-:W-:Y:S01]  /*1ca0*/  SHF.L.U32 R115, R115, 0x10, RZ ;  /* 0x0000001073737819 */ /* 0x000fe200000006ff */
[----:B------:R-:W-:Y:S06]  /*1cb0*/  @P2 BRA `(.L_x_10550) ;  /* 0x00000000000c2947 */ /* 0x000fec0003800000 */
[----:B------:R-:W-:Y:S05]  /*1cc0*/  @!P1 BRA `(.L_x_10551) ;  /* 0x0000000000189947 */ /* 0x000fea0003800000 */
[----:B-----5:R-:W-:Y:S01]  /*1cd0*/  FADD.FTZ R115, R67, R115 ;  /* 0x0000007343737221 */ /* 0x020fe20000010000 */
[----:B------:R-:W-:Y:S06]  /*1ce0*/  BRA `(.L_x_10551) ;  /* 0x0000000000107947 */ /* 0x000fec0003800000 */
.L_x_10550:
[----:B-----5:R-:W-:-:S04]  /*1cf0*/  PRMT R56, R69, 0x7632, R56 ;  /* 0x0000763245387816 */ /* 0x020fc80000000038 */
[----:B------:R-:W-:-:S05]  /*1d00*/  SHF.L.U32 R56, R56, 0x10, RZ ;  /* 0x0000001038387819 */ /* 0x000fca00000006ff */
[----:B------:R-:W-:-:S04]  /*1d10*/  FADD.FTZ R115, R115, R56 ;  /* 0x0000003873737221 */ /* 0x000fc80000010000 */
[----:B------:R-:W-:-:S07]  /*1d20*/  @P1 FADD.FTZ R115, R67, R115 ;  /* 0x0000007343731221 */ /* 0x000fce0000010000 */
.L_x_10551:
[C---:B------:R-:W-:Y:S01]  /*1d30*/  PRMT R117, R58.reuse, 0x7632, R117 ;  /* 0x000076323a757816 */ /* 0x040fe20000000075 */
[----:B------:R-:W-:Y:S01]  /*1d40*/  IMAD.U32 R116, R58, 0x10000, RZ ;  /* 0x000100003a747824 */ /* 0x000fe200078e00ff */
[----:B------:R-:W-:Y:S06]  /*1d50*/  @P2 BRA `(.L_x_10552) ;  /* 0x00000000000c2947 */ /* 0x000fec0003800000 */
[----:B------:R-:W-:Y:S05]  /*1d60*/  @!P1 BRA `(.L_x_10553) ;  /* 0x0000000000149947 */ /* 0x000fea0003800000 */
[----:B-----5:R-:W-:Y:S01]  /*1d70*/  FADD.FTZ R116, R60, R116 ;  /* 0x000000743c747221 */ /* 0x020fe20000010000 */
[----:B------:R-:W-:Y:S06]  /*1d80*/  BRA `(.L_x_10553) ;  /* 0x00000000000c7947 */ /* 0x000fec0003800000 */
.L_x_10552:
[----:B-----5:R-:W-:-:S05]  /*1d90*/  SHF.L.U32 R57, R70, 0x10, RZ ;  /* 0x0000001046397819 */ /* 0x020fca00000006ff */
[----:B------:R-:W-:-:S04]  /*1da0*/  FADD.FTZ R116, R57, R116 ;  /* 0x0000007439747221 */ /* 0x000fc80000010000 */
[----:B------:R-:W-:-:S07]  /*1db0*/  @P1 FADD.FTZ R116, R60, R116 ;  /* 0x000000743c741221 */ /* 0x000fce0000010000 */
.L_x_10553:
[----:B------:R-:W-:Y:S01]  /*1dc0*/  SHF.L.U32 R117, R117, 0x10, RZ ;  /* 0x0000001075757819 */ /* 0x000fe200000006ff */
[----:B------:R-:W-:Y:S06]  /*1dd0*/  @P2 BRA `(.L_x_10554) ;  /* 0x00000000000c2947 */ /* 0x000fec0003800000 */
[----:B------:R-:W-:Y:S05]  /*1de0*/  @!P1 BRA `(.L_x_10555) ;  /* 0x0000000000189947 */ /* 0x000fea0003800000 */
[----:B-----5:R-:W-:Y:S01]  /*1df0*/  FADD.FTZ R117, R61, R117 ;  /* 0x000000753d757221 */ /* 0x020fe20000010000 */
[----:B------:R-:W-:Y:S06]  /*1e00*/  BRA `(.L_x_10555) ;  /* 0x0000000000107947 */ /* 0x000fec0003800000 */
.L_x_10554:
[----:B-----5:R-:W-:-:S04]  /*1e10*/  PRMT R56, R70, 0x7632, R56 ;  /* 0x0000763246387816 */ /* 0x020fc80000000038 */
[----:B------:R-:W-:-:S05]  /*1e20*/  SHF.L.U32 R56, R56, 0x10, RZ ;  /* 0x0000001038387819 */ /* 0x000fca00000006ff */
[----:B------:R-:W-:-:S04]  /*1e30*/  FADD.FTZ R117, R117, R56 ;  /* 0x0000003875757221 */ /* 0x000fc80000010000 */
[----:B------:R-:W-:-:S07]  /*1e40*/  @P1 FADD.FTZ R117, R61, R117 ;  /* 0x000000753d751221 */ /* 0x000fce0000010000 */
.L_x_10555:
[C---:B------:R-:W-:Y:S02]  /*1e50*/  PRMT R119, R59.reuse, 0x7632, R119 ;  /* 0x000076323b777816 */ /* 0x040fe40000000077 */
[----:B------:R-:W-:Y:S01]  /*1e60*/  SHF.L.U32 R118, R59, 0x10, RZ ;  /* 0x000000103b767819 */ /* 0x000fe200000006ff */
[----:B------:R-:W-:Y:S06]  /*1e70*/  @P2 BRA `(.L_x_10556) ;  /* 0x00000000000c2947 */ /* 0x000fec0003800000 */
[----:B------:R-:W-:Y:S05]  /*1e80*/  @!P1 BRA `(.L_x_10557) ;  /* 0x0000000000149947 */ /* 0x000fea0003800000 */
[----:B-----5:R-:W-:Y:S01]  /*1e90*/  FADD.FTZ R118, R62, R118 ;  /* 0x000000763e767221 */ /* 0x020fe20000010000 */
[----:B------:R-:W-:Y:S06]  /*1ea0*/  BRA `(.L_x_10557) ;  /* 0x00000000000c7947 */ /* 0x000fec0003800000 */
.L_x_10556:
[----:B-----5:R-:W-:-:S05]  /*1eb0*/  SHF.L.U32 R57, R71, 0x10, RZ ;  /* 0x0000001047397819 */ /* 0x020fca00000006ff */
[----:B------:R-:W-:-:S04]  /*1ec0*/  FADD.FTZ R118, R57, R118 ;  /* 0x0000007639767221 */ /* 0x000fc80000010000 */
[----:B------:R-:W-:-:S07]  /*1ed0*/  @P1 FADD.FTZ R118, R62, R118 ;  /* 0x000000763e761221 */ /* 0x000fce0000010000 */
.L_x_10557:
[----:B------:R-:W-:Y:S01]  /*1ee0*/  SHF.L.U32 R119, R119, 0x10, RZ ;  /* 0x0000001077777819 */ /* 0x000fe200000006ff */
[----:B------:R-:W-:Y:S06]  /*1ef0*/  @P2 BRA `(.L_x_10558) ;  /* 0x00000000000c2947 */ /* 0x000fec0003800000 */
[----:B------:R-:W-:Y:S05]  /*1f00*/  @!P1 BRA `(.L_x_10559) ;  /* 0x0000000000189947 */ /* 0x000fea0003800000 */
[----:B-----5:R-:W-:Y:S01]  /*1f10*/  FADD.FTZ R119, R63, R119 ;  /* 0x000000773f777221 */ /* 0x020fe20000010000 */
[----:B------:R-:W-:Y:S06]  /*1f20*/  BRA `(.L_x_10559) ;  /* 0x0000000000107947 */ /* 0x000fec0003800000 */
.L_x_10558:
[----:B-----5:R-:W-:-:S04]  /*1f30*/  PRMT R56, R71, 0x7632, R56 ;  /* 0x0000763247387816 */ /* 0x020fc80000000038 */
[----:B------:R-:W-:-:S05]  /*1f40*/  SHF.L.U32 R56, R56, 0x10, RZ ;  /* 0x0000001038387819 */ /* 0x000fca00000006ff */
[----:B------:R-:W-:-:S04]  /*1f50*/  FADD.FTZ R119, R119, R56 ;  /* 0x0000003877777221 */ /* 0x000fc80000010000 */
[----:B------:R-:W-:-:S07]  /*1f60*/  @P1 FADD.FTZ R119, R63, R119 ;  /* 0x000000773f771221 */ /* 0x000fce0000010000 */
.L_x_10559:
        /* <DEDUP_REMOVED lines=20> */
.L_x_10560:
[----:B-----5:R-:W-:-:S05]  /*20b0*/  SHF.L.U32 R123, R68, 0x10, RZ ;  /* 0x00000010447b7819 */ /* 0x020fca00000006ff */
[----:B------:R-:W-:-:S04]  /*20c0*/  FADD.FTZ R120, R123, R120 ;  /* 0x000000787b787221 */ /* 0x000fc80000010000 */
[----:B------:R-:W-:-:S07]  /*20d0*/  @P1 FADD.FTZ R120, R64, R120 ;  /* 0x0000007840781221 */ /* 0x000fce0000010000 */
.L_x_10561:
[----:B------:R-:W-:Y:S01]  /*20e0*/  SHF.L.U32 R121, R121, 0x10, RZ ;  /* 0x0000001079797819 */ /* 0x000fe200000006ff */
[----:B------:R-:W-:Y:S06]  /*20f0*/  @P2 BRA `(.L_x_10562) ;  /* 0x00000000000c2947 */ /* 0x000fec0003800000 */
[----:B------:R-:W-:Y:S05]  /*2100*/  @!P1 BRA `(.L_x_10563) ;  /* 0x0000000000189947 */ /* 0x000fea0003800000 */
[----:B-----5:R-:W-:Y:S01]  /*2110*/  FADD.FTZ R121, R65, R121 ;  /* 0x0000007941797221 */ /* 0x020fe20000010000 */
[----:B------:R-:W-:Y:S06]  /*2120*/  BRA `(.L_x_10563) ;  /* 0x0000000000107947 */ /* 0x000fec0003800000 */
.L_x_10562:
[----:B-----5:R-:W-:-:S04]  /*2130*/  PRMT R56, R68, 0x7632, R56 ;  /* 0x0000763244387816 */ /* 0x020fc80000000038 */
[----:B------:R-:W-:-:S05]  /*2140*/  SHF.L.U32 R56, R56, 0x10, RZ ;  /* 0x0000001038387819 */ /* 0x000fca00000006ff */
[----:B------:R-:W-:-:S04]  /*2150*/  FADD.FTZ R121, R121, R56 ;  /* 0x0000003879797221 */ /* 0x000fc80000010000 */
[----:B------:R-:W-:-:S07]  /*2160*/  @P1 FADD.FTZ R121, R65, R121 ;  /* 0x0000007941791221 */ /* 0x000fce0000010000 */
.L_x_10563:
[C---:B------:R-:W-:Y:S02]  /*2170*/  PRMT R123, R57.reuse, 0x7632, R123 ;  /* 0x00007632397b7816 */ /* 0x040fe4000000007b */
[----:B------:R-:W-:Y:S01]  /*2180*/  SHF.L.U32 R122, R57, 0x10, RZ ;  /* 0x00000010397a7819 */ /* 0x000fe200000006ff */
[----:B------:R-:W-:Y:S06]  /*2190*/  @P2 BRA `(.L_x_10564) ;  /* 0x00000000000c2947 */ /* 0x000fec0003800000 */
[----:B------:R-:W-:Y:S05]  /*21a0*/  @!P1 BRA `(.L_x_10565) ;  /* 0x0000000000149947 */ /* 0x000fea0003800000 */
[----:B-----5:R-:W-:Y:S01]  /*21b0*/  FADD.FTZ R122, R66, R122 ;  /* 0x0000007a427a7221 */ /* 0x020fe20000010000 */
[----:B------:R-:W-:Y:S06]  /*21c0*/  BRA `(.L_x_10565) ;  /* 0x00000000000c7947 */ /* 0x000fec0003800000 */
.L_x_10564:
[----:B-----5:R-:W-:-:S05]  /*21d0*/  SHF.L.U32 R57, R69, 0x10, RZ ;  /* 0x0000001045397819 */ /* 0x020fca00000006ff */
[----:B------:R-:W-:-:S04]  /*21e0*/  FADD.FTZ R122, R57, R122 ;  /* 0x0000007a397a7221 */ /* 0x000fc80000010000 */
[----:B------:R-:W-:-:S07]  /*21f0*/  @P1 FADD.FTZ R122, R66, R122 ;  /* 0x0000007a427a1221 */ /* 0x000fce0000010000 */
.L_x_10565:
[----:B------:R-:W-:Y:S01]  /*2200*/  IMAD.U32 R123, R123, 0x10000, RZ ;  /* 0x000100007b7b7824 */ /* 0x000fe200078e00ff */
[----:B------:R-:W-:Y:S06]  /*2210*/  @P2 BRA `(.L_x_10566) ;  /* 0x00000000000c2947 */ /* 0x000fec0003800000 */
[----:B------:R-:W-:Y:S05]  /*2220*/  @!P1 BRA `(.L_x_10567) ;  /* 0x0000000000189947 */ /* 0x000fea0003800000 */
[----:B-----5:R-:W-:Y:S01]  /*2230*/  FADD.FTZ R123, R67, R123 ;  /* 0x0000007b437b7221 */ /* 0x020fe20000010000 */
[----:B------:R-:W-:Y:S06]  /*2240*/  BRA `(.L_x_10567) ;  /* 0x0000000000107947 */ /* 0x000fec0003800000 */
.L_x_10566:
[----:B-----5:R-:W-:-:S04]  /*2250*/  PRMT R56, R69, 0x7632, R56 ;  /* 0x0000763245387816 */ /* 0x020fc80000000038 */
[----:B------:R-:W-:-:S05]  /*2260*/  SHF.L.U32 R56, R56, 0x10, RZ ;  /* 0x0000001038387819 */ /* 0x000fca00000006ff */
[----:B------:R-:W-:-:S04]  /*2270*/  FADD.FTZ R123, R123, R56 ;  /* 0x000000387b7b7221 */ /* 0x000fc80000010000 */
[----:B------:R-:W-:-:S07]  /*2280*/  @P1 FADD.FTZ R123, R67, R123 ;  /* 0x0000007b437b1221 */ /* 0x000fce0000010000 */
.L_x_10567:
[C---:B------:R-:W-:Y:S02]  /*2290*/  PRMT R125, R58.reuse, 0x7632, R125 ;  /* 0x000076323a7d7816 */ /* 0x040fe4000000007d */
[----:B------:R-:W-:Y:S01]  /*22a0*/  SHF.L.U32 R124, R58, 0x10, RZ ;  /* 0x000000103a7c7819 */ /* 0x000fe200000006ff */
[----:B------:R-:W-:Y:S06]  /*22b0*/  @P2 BRA `(.L_x_10568) ;  /* 0x00000000000c2947 */ /* 0x000fec0003800000 */
[----:B------:R-:W-:Y:S05]  /*22c0*/  @!P1 BRA `(.L_x_10569) ;  /* 0x0000000000149947 */ /* 0x000fea0003800000 */
[----:B-----5:R-:W-:Y:S01]  /*22d0*/  FADD.FTZ R124, R60, R124 ;  /* 0x0000007c3c7c7221 */ /* 0x020fe20000010000 */
[----:B------:R-:W-:Y:S06]  /*22e0*/  BRA `(.L_x_10569) ;  /* 0x00000000000c7947 */ /* 0x000fec0003800000 */
.L_x_10568:
[----:B-----5:R-:W-:-:S05]  /*22f0*/  SHF.L.U32 R57, R70, 0x10, RZ ;  /* 0x0000001046397819 */ /* 0x020fca00000006ff */
[----:B------:R-:W-:-:S04]  /*2300*/  FADD.FTZ R124, R57, R124 ;  /* 0x0000007c397c7221 */ /* 0x000fc80000010000 */
[----:B------:R-:W-:-:S07]  /*2310*/  @P1 FADD.FTZ R124, R60, R124 ;  /* 0x0000007c3c7c1221 */ /* 0x000fce0000010000 */
.L_x_10569:
[----:B------:R-:W-:Y:S01]  /*2320*/  SHF.L.U32 R125, R125, 0x10, RZ ;  /* 0x000000107d7d7819 */ /* 0x000fe200000006ff */
[----:B------:R-:W-:Y:S06]  /*2330*/  @P2 BRA `(.L_x_10570) ;  /* 0x00000000000c2947 */ /* 0x000fec0003800000 */
[----:B------:R-:W-:Y:S05]  /*2340*/  @!P1 BRA `(.L_x_10571) ;  /* 0x0000000000189947 */ /* 0x000fea0003800000 */
[----:B-----5:R-:W-:Y:S01]  /*2350*/  FADD.FTZ R125, R61, R125 ;  /* 0x0000007d3d7d7221 */ /* 0x020fe20000010000 */
[----:B------:R-:W-:Y:S06]  /*2360*/  BRA `(.L_x_10571) ;  /* 0x0000000000107947 */ /* 0x000fec0003800000 */
.L_x_10570:
[----:B-----5:R-:W-:-:S04]  /*2370*/  PRMT R56, R70, 0x7632, R56 ;  /* 0x0000763246387816 */ /* 0x020fc80000000038 */
[----:B------:R-:W-:-:S05]  /*2380*/  SHF.L.U32 R56, R56, 0x10, RZ ;  /* 0x0000001038387819 */ /* 0x000fca00000006ff */
[----:B------:R-:W-:-:S04]  /*2390*/  FADD.FTZ R125, R125, R56 ;  /* 0x000000387d7d7221 */ /* 0x000fc80000010000 */
[----:B------:R-:W-:-:S07]  /*23a0*/  @P1 FADD.FTZ R125, R61, R125 ;  /* 0x0000007d3d7d1221 */ /* 0x000fce0000010000 */
.L_x_10571:
[C---:B------:R-:W-:Y:S02]  /*23b0*/  PRMT R127, R59.reuse, 0x7632, R127 ;  /* 0x000076323b7f7816 */ /* 0x040fe4000000007f */
[----:B------:R-:W-:Y:S01]  /*23c0*/  SHF.L.U32 R126, R59, 0x10, RZ ;  /* 0x000000103b7e7819 */ /* 0x000fe200000006ff */
[----:B------:R-:W-:Y:S06]  /*23d0*/  @P2 BRA `(.L_x_10572) ;  /* 0x00000000000c2947 */ /* 0x000fec0003800000 */
[----:B------:R-:W-:Y:S05]  /*23e0*/  @!P1 BRA `(.L_x_10573) ;  /* 0x0000000000149947 */ /* 0x000fea0003800000 */
[----:B-----5:R-:W-:Y:S01]  /*23f0*/  FADD.FTZ R126, R62, R126 ;  /* 0x0000007e3e7e7221 */ /* 0x020fe20000010000 */
[----:B------:R-:W-:Y:S06]  /*2400*/  BRA `(.L_x_10573) ;  /* 0x00000000000c7947 */ /* 0x000fec0003800000 */
.L_x_10572:
[----:B-----5:R-:W-:-:S05]  /*2410*/  SHF.L.U32 R57, R71, 0x10, RZ ;  /* 0x0000001047397819 */ /* 0x020fca00000006ff */
[----:B------:R-:W-:-:S04]  /*2420*/  FADD.FTZ R126, R57, R126 ;  /* 0x0000007e397e7221 */ /* 0x000fc80000010000 */
[----:B------:R-:W-:-:S07]  /*2430*/  @P1 FADD.FTZ R126, R62, R126 ;  /* 0x0000007e3e7e1221 */ /* 0x000fce0000010000 */
.L_x_10573:
[----:B------:R-:W-:Y:S01]  /*2440*/  SHF.L.U32 R127, R127, 0x10, RZ ;  /* 0x000000107f7f7819 */ /* 0x000fe200000006ff */
[----:B------:R-:W-:Y:S06]  /*2450*/  @P2 BRA `(.L_x_10574) ;  /* 0x00000000000c2947 */ /* 0x000fec0003800000 */
[----:B------:R-:W-:Y:S05]  /*2460*/  @!P1 BRA `(.L_x_10575) ;  /* 0x0000000000189947 */ /* 0x000fea0003800000 */
[----:B-----5:R-:W-:Y:S01]  /*2470*/  FADD.FTZ R127, R63, R127 ;  /* 0x0000007f3f7f7221 */ /* 0x020fe20000010000 */
[----:B------:R-:W-:Y:S06]  /*2480*/  BRA `(.L_x_10575) ;  /* 0x0000000000107947 */ /* 0x000fec0003800000 */
.L_x_10574:
[----:B-----5:R-:W-:-:S04]  /*2490*/  PRMT R56, R71, 0x7632, R56 ;  /* 0x0000763247387816 */ /* 0x020fc80000000038 */
[----:B------:R-:W-:-:S05]  /*24a0*/  SHF.L.U32 R56, R56, 0x10, RZ ;  /* 0x0000001038387819 */ /* 0x000fca00000006ff */
[----:B------:R-:W-:-:S04]  /*24b0*/  FADD.FTZ R127, R127, R56 ;  /* 0x000000387f7f7221 */ /* 0x000fc80000010000 */
[----:B------:R-:W-:-:S07]  /*24c0*/  @P1 FADD.FTZ R127, R63, R127 ;  /* 0x0000007f3f7f1221 */ /* 0x000fce0000010000 */
.L_x_10575:
        /* <DEDUP_REMOVED lines=20> */
.L_x_10576:
[----:B-----5:R-:W-:-:S05]  /*2610*/  SHF.L.U32 R59, R68, 0x10, RZ ;  /* 0x00000010443b7819 */ /* 0x020fca00000006ff */
[----:B------:R-:W-:-:S04]  /*2620*/  FADD.FTZ R56, R59, R56 ;  /* 0x000000383b387221 */ /* 0x000fc80000010000 */
[----:B------:R-:W-:-:S07]  /*2630*/  @P1 FADD.FTZ R56, R64, R56 ;  /* 0x0000003840381221 */ /* 0x000fce0000010000 */
.L_x_10577:
[----:B------:R-:W-:Y:S01]  /*2640*/  SHF.L.U32 R57, R57, 0x10, RZ ;  /* 0x0000001039397819 */ /* 0x000fe200000006ff */
[----:B------:R-:W-:Y:S06]  /*2650*/  @P2 BRA `(.L_x_10578) ;  /* 0x00000000000c2947 */ /* 0x000fec0003800000 */
[----:B------:R-:W-:Y:S05]  /*2660*/  @!P1 BRA `(.L_x_10579) ;  /* 0x0000000000189947 */ /* 0x000fea0003800000 */
[----:B-----5:R-:W-:Y:S01]  /*2670*/  FADD.FTZ R57, R65, R57 ;  /* 0x0000003941397221 */ /* 0x020fe20000010000 */
[----:B------:R-:W-:Y:S06]  /*2680*/  BRA `(.L_x_10579) ;  /* 0x0000000000107947 */ /* 0x000fec0003800000 */
.L_x_10578:
[----:B-----5:R-:W-:-:S04]  /*2690*/  PRMT R58, R68, 0x7632, R58 ;  /* 0x00007632443a7816 */ /* 0x020fc8000000003a */
[----:B------:R-:W-:-:S05]  /*26a0*/  SHF.L.U32 R58, R58, 0x10, RZ ;  /* 0x000000103a3a7819 */ /* 0x000fca00000006ff */
[----:B------:R-:W-:-:S04]  /*26b0*/  FADD.FTZ R57, R57, R58 ;  /* 0x0000003a39397221 */ /* 0x000fc80000010000 */
[----:B------:R-:W-:-:S07]  /*26c0*/  @P1 FADD.FTZ R57, R65, R57 ;  /* 0x0000003941391221 */ /* 0x000fce0000010000 */
.L_x_10579:
[C---:B------:R-:W-:Y:S01]  /*26d0*/  PRMT R59, R129.reuse, 0x7632, R59 ;  /* 0x00007632813b7816 */ /* 0x040fe2000000003b */
[----:B------:R-:W-:Y:S01]  /*26e0*/  IMAD.U32 R58, R129, 0x10000, RZ ;  /* 0x00010000813a7824 */ /* 0x000fe200078e00ff */
[----:B------:R-:W-:Y:S06]  /*26f0*/  @P2 BRA `(.L_x_10580) ;  /* 0x00000000000c2947 */ /* 0x000fec0003800000 */
[----:B------:R-:W-:Y:S05]  /*2700*/  @!P1 BRA `(.L_x_10581) ;  /* 0x0000000000149947 */ /* 0x000fea0003800000 */
[----:B-----5:R-:W-:Y:S01]  /*2710*/  FADD.FTZ R58, R66, R58 ;  /* 0x0000003a423a7221 */ /* 0x020fe20000010000 */
[----:B------:R-:W-:Y:S06]  /*2720*/  BRA `(.L_x_10581) ;  /* 0x00000000000c7947 */ /* 0x000fec0003800000 */
.L_x_10580:
[----:B-----5:R-:W-:-:S05]  /*2730*/  SHF.L.U32 R129, R69, 0x10, RZ ;  /* 0x0000001045817819 */ /* 0x020fca00000006ff */
[----:B------:R-:W-:-:S04]  /*2740*/  FADD.FTZ R58, R129, R58 ;  /* 0x0000003a813a7221 */ /* 0x000fc80000010000 */
[----:B------:R-:W-:-:S07]  /*2750*/  @P1 FADD.FTZ R58, R66, R58 ;  /* 0x0000003a423a1221 */ /* 0x000fce0000010000 */
.L_x_10581:
[----:B------:R-:W-:Y:S01]  /*2760*/  SHF.L.U32 R59, R59, 0x10, RZ ;  /* 0x000000103b3b7819 */ /* 0x000fe200000006ff */
[----:B------:R-:W-:Y:S06]  /*2770*/  @P2 BRA `(.L_x_10582) ;  /* 0x00000000000c2947 */ /* 0x000fec0003800000 */
[----:B------:R-:W-:Y:S05]  /*2780*/  @!P1 BRA `(.L_x_10583) ;  /* 0x0000000000189947 */ /* 0x000fea0003800000 */
[----:B-----5:R-:W-:Y:S01]  /*2790*/  FADD.FTZ R59, R67, R59 ;  /* 0x0000003b433b7221 */ /* 0x020fe20000010000 */
[----:B------:R-:W-:Y:S06]  /*27a0*/  BRA `(.L_x_10583) ;  /* 0x0000000000107947 */ /* 0x000fec0003800000 */
.L_x_10582:
[----:B-----5:R-:W-:-:S04]  /*27b0*/  PRMT R128, R69, 0x7632, R128 ;  /* 0x0000763245807816 */ /* 0x020fc80000000080 */
[----:B------:R-:W-:-:S05]  /*27c0*/  SHF.L.U32 R128, R128, 0x10, RZ ;  /* 0x0000001080807819 */ /* 0x000fca00000006ff */
[----:B------:R-:W-:-:S04]  /*27d0*/  FADD.FTZ R59, R59, R128 ;  /* 0x000000803b3b7221 */ /* 0x000fc80000010000 */
[----:B------:R-:W-:-:S07]  /*27e0*/  @P1 FADD.FTZ R59, R67, R59 ;  /* 0x0000003b433b1221 */ /* 0x000fce0000010000 */
.L_x_10583:
[C---:B------:R-:W-:Y:S02]  /*27f0*/  PRMT R129, R130.reuse, 0x7632, R129 ;  /* 0x0000763282817816 */ /* 0x040fe40000000081 */
[----:B------:R-:W-:Y:S01]  /*2800*/  SHF.L.U32 R128, R130, 0x10, RZ ;  /* 0x0000001082807819 */ /* 0x000fe200000006ff */
[----:B------:R-:W-:Y:S06]  /*2810*/  @P2 BRA `(.L_x_10584) ;  /* 0x00000000000c2947 */ /* 0x000fec0003800000 */
[----:B------:R-:W-:Y:S05]  /*2820*/  @!P1 BRA `(.L_x_10585) ;  /* 0x0000000000149947 */ /* 0x000fea0003800000 */
[----:B-----5:R-:W-:Y:S01]  /*2830*/  FADD.FTZ R128, R60, R128 ;  /* 0x000000803c807221 */ /* 0x020fe20000010000 */
[----:B------:R-:W-:Y:S06]  /*2840*/  BRA `(.L_x_10585) ;  /* 0x00000000000c7947 */ /* 0x000fec0003800000 */
.L_x_10584:
[----:B-----5:R-:W-:-:S05]  /*2850*/  SHF.L.U32 R191, R70, 0x10, RZ ;  /* 0x0000001046bf7819 */ /* 0x020fca00000006ff */
[----:B------:R-:W-:-:S04]  /*2860*/  FADD.FTZ R128, R191, R128 ;  /* 0x00000080bf807221 */ /* 0x000fc80000010000 */
[----:B------:R-:W-:-:S07]  /*2870*/  @P1 FADD.FTZ R128, R60, R128 ;  /* 0x000000803c801221 */ /* 0x000fce0000010000 */
.L_x_10585:
[----:B------:R-:W-:Y:S01]  /*2880*/  SHF.L.U32 R129, R129, 0x10, RZ ;  /* 0x0000001081817819 */ /* 0x000fe200000006ff */
[----:B------:R-:W-:Y:S06]  /*2890*/  @P2 BRA `(.L_x_10586) ;  /* 0x00000000000c2947 */ /* 0x000fec0003800000 */
[----:B------:R-:W-:Y:S05]  /*28a0*/  @!P1 BRA `(.L_x_10587) ;  /* 0x0000000000189947 */ /* 0x000fea0003800000 */
[----:B-----5:R-:W-:Y:S01]  /*28b0*/  FADD.FTZ R129, R61, R129 ;  /* 0x000000813d817221 */ /* 0x020fe20000010000 */
[----:B------:R-:W-:Y:S06]  /*28c0*/  BRA `(.L_x_10587) ;  /* 0x0000000000107947 */ /* 0x000fec0003800000 */
.L_x_10586:
[----:B-----5:R-:W-:-:S04]  /*28d0*/  PRMT R130, R70, 0x7632, R130 ;  /* 0x0000763246827816 */ /* 0x020fc80000000082 */
[----:B------:R-:W-:-:S05]  /*28e0*/  SHF.L.U32 R130, R130, 0x10, RZ ;  /* 0x0000001082827819 */ /* 0x000fca00000006ff */
[----:B------:R-:W-:-:S04]  /*28f0*/  FADD.FTZ R129, R129, R130 ;  /* 0x0000008281817221 */ /* 0x000fc80000010000 */
[----:B------:R-:W-:-:S07]  /*2900*/  @P1 FADD.FTZ R129, R61, R129 ;  /* 0x000000813d811221 */ /* 0x000fce0000010000 */
.L_x_10587:
[C---:B------:R-:W-:Y:S02]  /*2910*/  PRMT R190, R131.reuse, 0x7632, R190 ;  /* 0x0000763283be7816 */ /* 0x040fe400000000be */
[----:B------:R-:W-:Y:S01]  /*2920*/  SHF.L.U32 R130, R131, 0x10, RZ ;  /* 0x0000001083827819 */ /* 0x000fe200000006ff */
[----:B------:R-:W-:Y:S06]  /*2930*/  @P2 BRA `(.L_x_10588) ;  /* 0x00000000000c2947 */ /* 0x000fec0003800000 */
[----:B------:R-:W-:Y:S05]  /*2940*/  @!P1 BRA `(.L_x_10589) ;  /* 0x0000000000149947 */ /* 0x000fea0003800000 */
[----:B-----5:R-:W-:Y:S01]  /*2950*/  FADD.FTZ R130, R62, R130 ;  /* 0x000000823e827221 */ /* 0x020fe20000010000 */
[----:B------:R-:W-:Y:S06]  /*2960*/  BRA `(.L_x_10589) ;  /* 0x00000000000c7947 */ /* 0x000fec0003800000 */
.L_x_10588:
[----:B-----5:R-:W-:-:S05]  /*2970*/  SHF.L.U32 R131, R71, 0x10, RZ ;  /* 0x0000001047837819 */ /* 0x020fca00000006ff */
[----:B------:R-:W-:-:S04]  /*2980*/  FADD.FTZ R130, R131, R130 ;  /* 0x0000008283827221 */ /* 0x000fc80000010000 */
[----:B------:R-:W-:-:S07]  /*2990*/  @P1 FADD.FTZ R130, R62, R130 ;  /* 0x000000823e821221 */ /* 0x000fce0000010000 */
.L_x_10589:
[----:B------:R-:W-:Y:S01]  /*29a0*/  SHF.L.U32 R131, R190, 0x10, RZ ;  /* 0x00000010be837819 */ /* 0x000fe200000006ff */
[----:B------:R-:W-:Y:S06]  /*29b0*/  @P2 BRA `(.L_x_10590) ;  /* 0x00000000000c2947 */ /* 0x000fec0003800000 */
[----:B------:R-:W-:Y:S05]  /*29c0*/  @!P1 BRA `(.L_x_10591) ;  /* 0x0000000000189947 */ /* 0x000fea0003800000 */
[----:B-----5:R-:W-:Y:S01]  /*29d0*/  FADD.FTZ R131, R63, R131 ;  /* 0x000000833f837221 */ /* 0x020fe20000010000 */
[----:B------:R-:W-:Y:S06]  /*29e0*/  BRA `(.L_x_10591) ;  /* 0x0000000000107947 */ /* 0x000fec0003800000 */
.L_x_10590:
[----:B-----5:R-:W-:-:S04]  /*29f0*/  PRMT R190, R71, 0x7632, R190 ;  /* 0x0000763247be7816 */ /* 0x020fc800000000be */
[----:B------:R-:W-:-:S05]  /*2a00*/  SHF.L.U32 R190, R190, 0x10, RZ ;  /* 0x00000010bebe7819 */ /* 0x000fca00000006ff */
[----:B------:R-:W-:-:S04]  /*2a10*/  FADD.FTZ R131, R131, R190 ;  /* 0x000000be83837221 */ /* 0x000fc80000010000 */
[----:B------:R-:W-:-:S07]  /*2a20*/  @P1 FADD.FTZ R131, R63, R131 ;  /* 0x000000833f831221 */ /* 0x000fce0000010000 */
.L_x_10591:
        /* <DEDUP_REMOVED lines=33> */
[----:B------:R-:W-:-:S03]  /*2c40*/  LEA R190, P1, R199, UR10, 0x5 ;  /* 0x0000000ac7be7c11 */ /* 0x000fc6000f8228ff */
[----:B------:R-:W-:Y:S01]  /*2c50*/  FADD.FTZ R192, R191, R56 ;  /* 0x00000038bfc07221 */ /* 0x000fe20000010000 */
[----:B------:R-:W-:Y:S02]  /*2c60*/  LEA.HI.X R191, R199, UR11, RZ, 0x5, P1 ;  /* 0x0000000bc7bf7c11 */ /* 0x000fe400088f2cff */
[----:B------:R-:W-:Y:S01]  /*2c70*/  ISETP.NE.AND P1, PT, R134, RZ, PT ;  /* 0x000000ff8600720c */ /* 0x000fe20003f25270 */
[----:B------:R-:W-:Y:S02]  /*2c80*/  FADD.FTZ R193, R192, R57 ;  /* 0x00000039c0c17221 */ /* 0x000fe40000010000 */
[----:B------:R0:W-:Y:S02]  /*2c90*/  STG.E.128 desc[UR4][R190.64], R56 ;  /* 0x00000038be007986 */ /* 0x0001e4000c101d04 */
[----:B------:R-:W-:Y:S02]  /*2ca0*/  FADD.FTZ R192, R193, R58 ;  /* 0x0000003ac1c07221 */ /* 0x000fe40000010000 */
[----:B------:R0:W-:Y:S02]  /*2cb0*/  STG.E.128 desc[UR4][R190.64+0x10], R128 ;  /* 0x00001080be007986 */ /* 0x0001e4000c101d04 */
        /* <DEDUP_REMOVED lines=107> */
.L_x_10605:
[----:B------:R-:W-:Y:S01]  /*3370*/  FSEL R236, R207, RZ, !P3 ;  /* 0x000000ffcfec7208 */ /* 0x000fe20005800000 */
[----:B01----:R-:W-:Y:S01]  /*3380*/  FADD.FTZ R194, R194, R205 ;  /* 0x000000cdc2c27221 */ /* 0x003fe20000010000 */
[----:B------:R-:W-:-:S03]  /*3390*/  SHF.L.U32 R227, R80, 0x10, RZ ;  /* 0x0000001050e37819 */ /* 0x000fc600000006ff */
[C---:B------:R-:W-:Y:S01]  /*33a0*/  FADD.FTZ R206, -R236.reuse, R97 ;  /* 0x00000061ecce7221 */ /* 0x040fe20000010100 */
[----:B------:R-:W-:Y:S01]  /*33b0*/  FMUL.FTZ R97, R207, R207 ;  /* 0x000000cfcf617220 */ /* 0x000fe20000410000 */
[----:B------:R-:W-:Y:S01]  /*33c0*/  FADD.FTZ R220, -R236, R102 ;  /* 0x00000066ecdc7221 */ /* 0x000fe20000010100 */
[----:B------:R-:W-:Y:S01]  /*33d0*/  FFMA.FTZ R191, R194, R191, UR12 ;  /* 0x0000000cc2bf7e23 */ /* 0x000fe200080100bf */
[C---:B------:R-:W-:Y:S01]  /*33e0*/  FADD.FTZ R190, -R236.reuse, R114 ;  /* 0x00000072ecbe7221 */ /* 0x040fe20000010100 */
[C---:B------:R-:W-:Y:S01]  /*33f0*/  FADD.FTZ R114, -R236.reuse, R118 ;  /* 0x00000076ec727221 */ /* 0x040fe20000010100 */
[----:B------:R-:W-:Y:S01]  /*3400*/  FSEL R102, R97, RZ, P3 ;  /* 0x000000ff61667208 */ /* 0x000fe20001800000 */
[C---:B------:R-:W-:Y:S01]  /*3410*/  FADD.FTZ R218, -R236.reuse, R100 ;  /* 0x00000064ecda7221 */ /* 0x040fe20000010100 */
[C-C-:B------:R-:W-:Y:S01]  /*3420*/  FADD.FTZ R118, -R236.reuse, R57.reuse ;  /* 0x00000039ec767221 */ /* 0x140fe20000010100 */
[C---:B------:R-:W-:Y:S01]  /*3430*/  FADD.FTZ R210, -R236.reuse, R96 ;  /* 0x00000060ecd27221 */ /* 0x040fe20000010100 */
[C---:B------:R-:W-:Y:S01]  /*3440*/  FADD.FTZ R204, -R236.reuse, R116 ;  /* 0x00000074eccc7221 */ /* 0x040fe20000010100 */
[----:B------:R-:W-:Y:S01]  /*3450*/  FADD.FTZ R102, R191, R102 ;  /* 0x00000066bf667221 */ /* 0x000fe20000010000 */
[C---:B------:R-:W-:Y:S01]  /*3460*/  PRMT R57, R83.reuse, 0x7632, R57 ;  /* 0x0000763253397816 */ /* 0x040fe20000000039 */
[C---:B------:R-:W-:Y:S01]  /*3470*/  FADD.FTZ R96, -R236.reuse, R104 ;  /* 0x00000068ec607221 */ /* 0x040fe20000010100 */
[C---:B------:R-:W-:Y:S01]  /*3480*/  FADD.FTZ R116, -R236.reuse, R56 ;  /* 0x00000038ec747221 */ /* 0x040fe20000010100 */
[----:B------:R-:W0:Y:S01]  /*3490*/  MUFU.RSQ R221, R102 ;  /* 0x0000006600dd7308 */ /* 0x000e220000001400 */
[----:B------:R-:W-:Y:S01]  /*34a0*/  FADD.FTZ R104, -R236, R110 ;  /* 0x0000006eec687221 */ /* 0x000fe20000010100 */
[----:B------:R-:W-:Y:S01]  /*34b0*/  SHF.L.U32 R56, R82, 0x10, RZ ;  /* 0x0000001052387819 */ /* 0x000fe200000006ff */
[C---:B------:R-:W-:Y:S01]  /*34c0*/  FADD.FTZ R228, -R236.reuse, R99 ;  /* 0x00000063ece47221 */ /* 0x040fe20000010100 */
[C---:B------:R-:W-:Y:S01]  /*34d0*/  FADD.FTZ R240, -R236.reuse, R103 ;  /* 0x00000067ecf07221 */ /* 0x040fe20000010100 */
[----:B------:R-:W-:Y:S01]  /*34e0*/  SHF.L.U32 R103, R83, 0x10, RZ ;  /* 0x0000001053677819 */ /* 0x000fe200000006ff */
[C-C-:B------:R-:W-:Y:S01]  /*34f0*/  FADD.FTZ R224, -R236.reuse, R59.reuse ;  /* 0x0000003bece07221 */ /* 0x140fe20000010100 */
[----:B------:R-:W-:Y:S01]  /*3500*/  SHF.L.U32 R97, R91, 0x10, RZ ;  /* 0x000000105b617819 */ /* 0x000fe200000006ff */
[----:B------:R-:W-:Y:S01]  /*3510*/  FADD.FTZ R222, -R236, R58 ;  /* 0x0000003aecde7221 */ /* 0x000fe20000010100 */
[----:B------:R-:W-:Y:S01]  /*3520*/  SHF.L.U32 R99, R57, 0x10, RZ ;  /* 0x0000001039637819 */ /* 0x000fe200000006ff */
[----:B------:R-:W-:Y:S01]  /*3530*/  IMAD.U32 R58, R90, 0x10000, RZ ;  /* 0x000100005a3a7824 */ /* 0x000fe200078e00ff */
[----:B------:R-:W-:Y:S01]  /*3540*/  PRMT R59, R91, 0x7632, R59 ;  /* 0x000076325b3b7816 */ /* 0x000fe2000000003b */
[C---:B------:R-:W-:Y:S01]  /*3550*/  FADD.FTZ R212, -R236.reuse, R98 ;  /* 0x00000062ecd47221 */ /* 0x040fe20000010100 */
[C---:B------:R-:W-:Y:S01]  /*3560*/  FADD.FTZ R98, -R236.reuse, R108 ;  /* 0x0000006cec627221 */ /* 0x040fe20000010100 */
[C---:B------:R-:W-:Y:S01]  /*3570*/  FADD.FTZ R230, -R236.reuse, R101 ;  /* 0x00000065ece67221 */ /* 0x040fe20000010100 */
[----:B------:R-:W-:Y:S01]  /*3580*/  SHF.L.U32 R59, R59, 0x10, RZ ;  /* 0x000000103b3b7819 */ /* 0x000fe200000006ff */
[----:B------:R-:W-:Y:S01]  /*3590*/  FADD.FTZ R192, -R236, R105 ;  /* 0x00000069ecc07221 */ /* 0x000fe20000010100 */
[C---:B0-----:R-:W-:Y:S01]  /*35a0*/  FMUL.FTZ R110, R221.reuse, R218 ;  /* 0x000000dadd6e7220 */ /* 0x041fe20000410000 */
[C---:B------:R-:W-:Y:S01]  /*35b0*/  FMUL.FTZ R57, R221.reuse, R220 ;  /* 0x000000dcdd397220 */ /* 0x040fe20000410000 */
[C---:B------:R-:W-:Y:S01]  /*35c0*/  FMUL.FTZ R240, R221.reuse, R240 ;  /* 0x000000f0ddf07220 */ /* 0x040fe20000410000 */
[----:B------:R-:W-:Y:S01]  /*35d0*/  FMUL.FTZ R108, R221, R228 ;  /* 0x000000e4dd6c7220 */ /* 0x000fe20000410000 */
[C---:B------:R-:W-:Y:S01]  /*35e0*/  FFMA.FTZ R102, R110.reuse, R56, R39 ;  /* 0x000000386e667223 */ /* 0x040fe20000010027 */
[----:B------:R-:W-:Y:S01]  /*35f0*/  PRMT R56, R81, 0x7632, R56 ;  /* 0x0000763251387816 */ /* 0x000fe20000000038 */
[C---:B------:R-:W-:Y:S01]  /*3600*/  FFMA.FTZ R103, R57.reuse, R103, R38 ;  /* 0x0000006739677223 */ /* 0x040fe20000010026 */
[----:B------:R-:W-:Y:S01]  /*3610*/  FFMA.FTZ R218, R57, R97, R18 ;  /* 0x0000006139da7223 */ /* 0x000fe20000010012 */
[----:B------:R-:W-:Y:S01]  /*3620*/  PRMT R57, R89, 0x7632, R57 ;  /* 0x0000763259397816 */ /* 0x000fe20000000039 */
[----:B------:R-:W-:Y:S01]  /*3630*/  FFMA.FTZ R110, R110, R58, R19 ;  /* 0x0000003a6e6e7223 */ /* 0x000fe20000010013 */
[----:B------:R-:W-:Y:S01]  /*3640*/  PRMT R58, R82, 0x7632, R58 ;  /* 0x00007632523a7816 */ /* 0x000fe2000000003a */
[----:B------:R-:W-:Y:S01]  /*3650*/  FFMA.FTZ R223, R240, R59, R142 ;  /* 0x0000003bf0df7223 */ /* 0x000fe2000001008e */
[----:B------:R-:W-:Y:S01]  /*3660*/  SHF.L.U32 R56, R56, 0x10, RZ ;  /* 0x0000001038387819 */ /* 0x000fe200000006ff */
[----:B------:R-:W-:Y:S01]  /*3670*/  FMUL.FTZ R105, R221, R212 ;  /* 0x000000d4dd697220 */ /* 0x000fe20000410000 */
[----:B------:R-:W-:Y:S01]  /*3680*/  SHF.L.U32 R57, R57, 0x10, RZ ;  /* 0x0000001039397819 */ /* 0x000fe200000006ff */
[----:B------:R-:W-:Y:S01]  /*3690*/  FMUL.FTZ R230, R221, R230 ;  /* 0x000000e6dde67220 */ /* 0x000fe20000410000 */
[----:B------:R-:W-:Y:S01]  /*36a0*/  SHF.L.U32 R101, R81, 0x10, RZ ;  /* 0x0000001051657819 */ /* 0x000fe200000006ff */
[C---:B------:R-:W-:Y:S01]  /*36b0*/  FFMA.FTZ R228, R108.reuse, R56, R137 ;  /* 0x000000386ce47223 */ /* 0x040fe20000010089 */
[----:B------:R-:W-:Y:S01]  /*36c0*/  SHF.L.U32 R59, R89, 0x10, RZ ;  /* 0x00000010593b7819 */ /* 0x000fe200000006ff */
[----:B------:R-:W-:Y:S01]  /*36d0*/  FFMA.FTZ R108, R108, R57, R138 ;  /* 0x000000396c6c7223 */ /* 0x000fe2000001008a */
[----:B------:R-:W-:Y:S01]  /*36e0*/  SHF.L.U32 R58, R58, 0x10, RZ ;  /* 0x000000103a3a7819 */ /* 0x000fe200000006ff */
[C---:B------:R-:W-:Y:S01]  /*36f0*/  FFMA.FTZ R101, R105.reuse, R101, R132 ;  /* 0x0000006569657223 */ /* 0x040fe20000010084 */
[----:B------:R-:W-:Y:S01]  /*3700*/  PRMT R97, R90, 0x7632, R97 ;  /* 0x000076325a617816 */ /* 0x000fe20000000061 */
[----:B------:R-:W-:Y:S01]  /*3710*/  FFMA.FTZ R220, R240, R99, R141 ;  /* 0x00000063f0dc7223 */ /* 0x000fe2000001008d */
[----:B------:R-:W-:Y:S01]  /*3720*/  PRMT R56, R80, 0x7632, R56 ;  /* 0x0000763250387816 */ /* 0x000fe20000000038 */
[----:B------:R-:W-:Y:S01]  /*3730*/  FFMA.FTZ R225, R230, R58, R139 ;  /* 0x0000003ae6e17223 */ /* 0x000fe2000001008b */
[C---:B------:R-:W-:Y:S01]  /*3740*/  PRMT R57, R88.reuse, 0x7632, R57 ;  /* 0x0000763258397816 */ /* 0x040fe20000000039 */
[----:B------:R-:W-:Y:S01]  /*3750*/  FFMA.FTZ R105, R105, R59, R20 ;  /* 0x0000003b69697223 */ /* 0x000fe20000010014 */
[----:B------:R-:W-:Y:S01]  /*3760*/  SHF.L.U32 R97, R97, 0x10, RZ ;  /* 0x0000001061617819 */ /* 0x000fe200000006ff */
[----:B------:R-:W-:Y:S01]  /*3770*/  FMUL.FTZ R99, R221, R104 ;  /* 0x00000068dd637220 */ /* 0x000fe20000410000 */
[----:B------:R-:W-:Y:S01]  /*3780*/  SHF.L.U32 R212, R75, 0x10, RZ ;  /* 0x000000104bd47819 */ /* 0x000fe200000006ff */
[C---:B------:R-:W-:Y:S01]  /*3790*/  FMUL.FTZ R210, R221.reuse, R210 ;  /* 0x000000d2ddd27220 */ /* 0x040fe20000410000 */
[----:B------:R-:W-:Y:S01]  /*37a0*/  SHF.L.U32 R58, R88, 0x10, RZ ;  /* 0x00000010583a7819 */ /* 0x000fe200000006ff */
[----:B------:R-:W-:Y:S01]  /*37b0*/  FMUL.FTZ R206, R221, R206 ;  /* 0x000000ceddce7220 */ /* 0x000fe20000410000 */
[----:B------:R-:W-:Y:S01]  /*37c0*/  SHF.L.U32 R59, R79, 0x10, RZ ;  /* 0x000000104f3b7819 */ /* 0x000fe200000006ff */
[----:B------:R-:W-:Y:S01]  /*37d0*/  FADD.FTZ R216, -R236, R111 ;  /* 0x0000006fecd87221 */ /* 0x000fe20000010100 */
[----:B------:R-:W-:Y:S01]  /*37e0*/  SHF.L.U32 R56, R56, 0x10, RZ ;  /* 0x0000001038387819 */ /* 0x000fe200000006ff */
[----:B------:R-:W-:Y:S01]  /*37f0*/  FFMA.FTZ R111, R230, R97, R140 ;  /* 0x00000061e66f7223 */ /* 0x000fe2000001008c */
[----:B------:R-:W-:Y:S01]  /*3800*/  SHF.L.U32 R57, R57, 0x10, RZ ;  /* 0x0000001039397819 */ /* 0x000fe200000006ff */
[C---:B------:R-:W-:Y:S01]  /*3810*/  FFMA.FTZ R212, R99.reuse, R212, R34 ;  /* 0x000000d463d47223 */ /* 0x040fe20000010022 */
[----:B------:R-:W-:Y:S01]  /*3820*/  FFMA.FTZ R104, R210, R58, R21 ;  /* 0x0000003ad2687223 */ /* 0x000fe20000010015 */
[----:B------:R-:W-:Y:S01]  /*3830*/  FFMA.FTZ R230, R206, R56, R135 ;  /* 0x00000038cee67223 */ /* 0x000fe20000010087 */
[----:B------:R-:W-:Y:S01]  /*3840*/  FFMA.FTZ R99, R99, R59, R14 ;  /* 0x0000003b63637223 */ /* 0x000fe2000001000e */
[----:B------:R-:W-:Y:S01]  /*3850*/  PRMT R97, R79, 0x7632, R97 ;  /* 0x000076324f617816 */ /* 0x000fe20000000061 */
[----:B------:R-:W-:Y:S01]  /*3860*/  FADD.FTZ R214, -R236, R109 ;  /* 0x0000006decd67221 */ /* 0x000fe20000010100 */
[----:B------:R-:W-:Y:S01]  /*3870*/  PRMT R56, R74, 0x7632, R56 ;  /* 0x000076324a387816 */ /* 0x000fe20000000038 */
[----:B------:R-:W-:Y:S01]  /*3880*/  FFMA.FTZ R109, R206, R57, R136 ;  /* 0x00000039ce6d7223 */ /* 0x000fe20000010088 */
[----:B------:R-:W-:Y:S01]  /*3890*/  PRMT R59, R75, 0x7632, R59 ;  /* 0x000076324b3b7816 */ /* 0x000fe2000000003b */
[----:B------:R-:W-:Y:S01]  /*38a0*/  FADD.FTZ R232, -R236, R113 ;  /* 0x00000071ece87221 */ /* 0x000fe20000010100 */
[----:B------:R-:W-:Y:S01]  /*38b0*/  PRMT R58, R78, 0x7632, R58 ;  /* 0x000076324e3a7816 */ /* 0x000fe2000000003a */
[----:B------:R-:W-:-:S02]  /*38c0*/  IMAD.U32 R57, R74, 0x10000, RZ ;  /* 0x000100004a397824 */ /* 0x000fc400078e00ff */
[----:B------:R-:W-:Y:S01]  /*38d0*/  FMUL.FTZ R98, R221, R98 ;  /* 0x00000062dd627220 */ /* 0x000fe20000410000 */
[----:B------:R-:W-:Y:S01]  /*38e0*/  SHF.L.U32 R113, R97, 0x10, RZ ;  /* 0x0000001061717819 */ /* 0x000fe200000006ff */
[C---:B------:R-:W-:Y:S01]  /*38f0*/  FMUL.FTZ R216, R221.reuse, R216 ;  /* 0x000000d8ddd87220 */ /* 0x040fe20000410000 */
[----:B------:R-:W-:Y:S01]  /*3900*/  SHF.L.U32 R217, R56, 0x10, RZ ;  /* 0x0000001038d97819 */ /* 0x000fe200000006ff */
[----:B------:R-:W-:Y:S01]  /*3910*/  FMUL.FTZ R56, R221, R214 ;  /* 0x000000d6dd387220 */ /* 0x000fe20000410000 */
[----:B------:R-:W-:Y:S01]  /*3920*/  SHF.L.U32 R59, R59, 0x10, RZ ;  /* 0x000000103b3b7819 */ /* 0x000fe200000006ff */
[----:B------:R-:W-:Y:S01]  /*3930*/  FFMA.FTZ R214, R98, R57, R35 ;  /* 0x0000003962d67223 */ /* 0x000fe20000010023 */
[----:B------:R-:W-:Y:S01]  /*3940*/  SHF.L.U32 R97, R58, 0x10, RZ ;  /* 0x000000103a617819 */ /* 0x000fe200000006ff */
[----:B------:R-:W-:Y:S01]  /*3950*/  FFMA.FTZ R227, R210, R227, R133 ;  /* 0x000000e3d2e37223 */ /* 0x000fe20000010085 */
[----:B------:R-:W-:Y:S01]  /*3960*/  PRMT R57, R76, 0x7632, R57 ;  /* 0x000076324c397816 */ /* 0x000fe20000000039 */
[----:B------:R-:W-:Y:S01]  /*3970*/  FFMA.FTZ R215, R216, R59, R149 ;  /* 0x0000003bd8d77223 */ /* 0x000fe20000010095 */
[C---:B------:R-:W-:Y:S01]  /*3980*/  FFMA.FTZ R217, R56.reuse, R217, R147 ;  /* 0x000000d938d97223 */ /* 0x040fe20000010093 */
[----:B------:R-:W-:Y:S01]  /*3990*/  FFMA.FTZ R97, R56, R97, R148 ;  /* 0x0000006138617223 */ /* 0x000fe20000010094 */
[----:B------:R-:W-:Y:S01]  /*39a0*/  FFMA.FTZ R210, R216, R113, R150 ;  /* 0x00000071d8d27223 */ /* 0x000fe20000010096 */
[----:B------:R-:W-:Y:S01]  /*39b0*/  PRMT R56, R72, 0x7632, R56 ;  /* 0x0000763248387816 */ /* 0x000fe20000000038 */
[----:B------:R-:W-:Y:S01]  /*39c0*/  FMUL.FTZ R203, R221, R114 ;  /* 0x00000072ddcb7220 */ /* 0x000fe20000410000 */
[----:B------:R-:W-:Y:S01]  /*39d0*/  SHF.L.U32 R59, R87, 0x10, RZ ;  /* 0x00000010573b7819 */ /* 0x000fe200000006ff */
[----:B------:R-:W-:Y:S01]  /*39e0*/  FMUL.FTZ R192, R221, R192 ;  /* 0x000000c0ddc07220 */ /* 0x000fe20000410000 */
[----:B------:R-:W-:Y:S01]  /*39f0*/  SHF.L.U32 R113, R95, 0x10, RZ ;  /* 0x000000105f717819 */ /* 0x000fe200000006ff */
[----:B------:R-:W-:Y:S01]  /*3a00*/  FADD.FTZ R234, -R236, R117 ;  /* 0x00000075ecea7221 */ /* 0x000fe20000010100 */
[----:B------:R-:W-:Y:S01]  /*3a10*/  SHF.L.U32 R57, R57, 0x10, RZ ;  /* 0x0000001039397819 */ /* 0x000fe200000006ff */
[C---:B------:R-:W-:Y:S01]  /*3a20*/  FFMA.FTZ R114, R203.reuse, R59, R30 ;  /* 0x0000003bcb727223 */ /* 0x040fe2000001001e */
[----:B------:R-:W-:Y:S01]  /*3a30*/  SHF.L.U32 R56, R56, 0x10, RZ ;  /* 0x0000001038387819 */ /* 0x000fe200000006ff */
[----:B------:R-:W-:Y:S01]  /*3a40*/  FFMA.FTZ R203, R203, R113, R10 ;  /* 0x00000071cbcb7223 */ /* 0x000fe2000001000a */
[----:B------:R-:W-:Y:S01]  /*3a50*/  PRMT R113, R95, 0x7632, R113 ;  /* 0x000076325f717816 */ /* 0x000fe20000000071 */
[----:B------:R-:W-:Y:S01]  /*3a60*/  FFMA.FTZ R213, R192, R57, R144 ;  /* 0x00000039c0d57223 */ /* 0x000fe20000010090 */
[----:B------:R-:W-:Y:S01]  /*3a70*/  PRMT R57, R94, 0x7632, R57 ;  /* 0x000076325e397816 */ /* 0x000fe20000000039 */
[----:B------:R-:W-:Y:S01]  /*3a80*/  FADD.FTZ R238, -R236, R119 ;  /* 0x00000077ecee7221 */ /* 0x000fe20000010100 */
[----:B------:R-:W-:Y:S01]  /*3a90*/  SHF.L.U32 R216, R72, 0x10, RZ ;  /* 0x0000001048d87819 */ /* 0x000fe200000006ff */
[----:B------:R-:W-:Y:S01]  /*3aa0*/  FFMA.FTZ R219, R192, R56, R143 ;  /* 0x00000038c0db7223 */ /* 0x000fe2000001008f */
[----:B------:R-:W-:Y:S01]  /*3ab0*/  SHF.L.U32 R58, R76, 0x10, RZ ;  /* 0x000000104c3a7819 */ /* 0x000fe200000006ff */
[C---:B------:R-:W-:Y:S01]  /*3ac0*/  FMUL.FTZ R96, R221.reuse, R96 ;  /* 0x00000060dd607220 */ /* 0x040fe20000410000 */
[----:B------:R-:W-:Y:S01]  /*3ad0*/  PRMT R56, R86, 0x7632, R56 ;  /* 0x0000763256387816 */ /* 0x000fe20000000038 */
[----:B------:R-:W-:Y:S01]  /*3ae0*/  FMUL.FTZ R238, R221, R238 ;  /* 0x000000eeddee7220 */ /* 0x000fe20000410000 */
[----:B------:R-:W-:Y:S01]  /*3af0*/  SHF.L.U32 R113, R113, 0x10, RZ ;  /* 0x0000001071717819 */ /* 0x000fe200000006ff */
[----:B------:R-:W-:Y:S01]  /*3b00*/  FMUL.FTZ R234, R221, R234 ;  /* 0x000000eaddea7220 */ /* 0x000fe20000410000 */
[----:B------:R-:W-:Y:S01]  /*3b10*/  SHF.L.U32 R57, R57, 0x10, RZ ;  /* 0x0000001039397819 */ /* 0x000fe200000006ff */
[C---:B------:R-:W-:Y:S01]  /*3b20*/  FFMA.FTZ R216, R96.reuse, R216, R37 ;  /* 0x000000d860d87223 */ /* 0x040fe20000010025 */
[----:B------:R-:W-:Y:S01]  /*3b30*/  PRMT R59, R87, 0x7632, R59 ;  /* 0x00007632573b7816 */ /* 0x000fe2000000003b */
[----:B------:R-:W-:Y:S01]  /*3b40*/  FFMA.FTZ R96, R96, R58, R17 ;  /* 0x0000003a60607223 */ /* 0x000fe20000010011 */
[----:B------:R-:W-:Y:S01]  /*3b50*/  SHF.L.U32 R209, R56, 0x10, RZ ;  /* 0x0000001038d17819 */ /* 0x000fe200000006ff */
[----:B------:R-:W-:Y:S01]  /*3b60*/  FMUL.FTZ R56, R221, R204 ;  /* 0x000000ccdd387220 */ /* 0x000fe20000410000 */
[----:B------:R-:W-:Y:S01]  /*3b70*/  SHF.L.U32 R206, R86, 0x10, RZ ;  /* 0x0000001056ce7819 */ /* 0x000fe200000006ff */
[----:B------:R-:W-:Y:S01]  /*3b80*/  FFMA.FTZ R204, R238, R113, R158 ;  /* 0x00000071eecc7223 */ /* 0x000fe2000001009e */
[----:B------:R-:W-:Y:S01]  /*3b90*/  SHF.L.U32 R58, R94, 0x10, RZ ;  /* 0x000000105e3a7819 */ /* 0x000fe200000006ff */
[----:B------:R-:W-:Y:S01]  /*3ba0*/  FFMA.FTZ R192, R234, R57, R156 ;  /* 0x00000039eac07223 */ /* 0x000fe2000001009c */
[----:B------:R-:W-:Y:S01]  /*3bb0*/  PRMT R57, R85, 0x7632, R57 ;  /* 0x0000763255397816 */ /* 0x000fe20000000039 */
[----:B------:R-:W-:Y:S01]  /*3bc0*/  FADD.FTZ R208, -R236, R115 ;  /* 0x00000073ecd07221 */ /* 0x000fe20000010100 */
[----:B------:R-:W-:Y:S01]  /*3bd0*/  PRMT R113, R93, 0x7632, R113 ;  /* 0x000076325d717816 */ /* 0x000fe20000000071 */
[----:B------:R-:W-:-:S02]  /*3be0*/  IMAD.U32 R59, R59, 0x10000, RZ ;  /* 0x000100003b3b7824 */ /* 0x000fc400078e00ff */
[C---:B------:R-:W-:Y:S01]  /*3bf0*/  FADD.FTZ R112, -R236.reuse, R112 ;  /* 0x00000070ec707221 */ /* 0x040fe20000010100 */
[----:B------:R-:W-:Y:S01]  /*3c00*/  FADD.FTZ R196, -R236, R122 ;  /* 0x0000007aecc47221 */ /* 0x000fe20000010100 */
[C---:B------:R-:W-:Y:S01]  /*3c10*/  FFMA.FTZ R206, R56.reuse, R206, R31 ;  /* 0x000000ce38ce7223 */ /* 0x040fe2000001001f */
[----:B------:R-:W-:Y:S01]  /*3c20*/  FFMA.FTZ R115, R56, R58, R11 ;  /* 0x0000003a38737223 */ /* 0x000fe2000001000b */
[----:B------:R-:W-:Y:S01]  /*3c30*/  SHF.L.U32 R119, R57, 0x10, RZ ;  /* 0x0000001039777819 */ /* 0x000fe200000006ff */
[----:B------:R-:W-:Y:S01]  /*3c40*/  FADD.FTZ R122, -R236, R130 ;  /* 0x00000082ec7a7221 */ /* 0x000fe20000010100 */
[----:B------:R-:W-:Y:S01]  /*3c50*/  SHF.L.U32 R191, R113, 0x10, RZ ;  /* 0x0000001071bf7819 */ /* 0x000fe200000006ff */
[----:B------:R-:W-:Y:S01]  /*3c60*/  FFMA.FTZ R205, R238, R59, R157 ;  /* 0x0000003beecd7223 */ /* 0x000fe2000001009d */
[----:B------:R-:W-:Y:S01]  /*3c70*/  SHF.L.U32 R56, R84, 0x10, RZ ;  /* 0x0000001054387819 */ /* 0x000fe200000006ff */
[----:B------:R-:W-:Y:S01]  /*3c80*/  FMUL.FTZ R208, R221, R208 ;  /* 0x000000d0ddd07220 */ /* 0x000fe20000410000 */
[----:B------:R-:W-:Y:S01]  /*3c90*/  SHF.L.U32 R59, R85, 0x10, RZ ;  /* 0x00000010553b7819 */ /* 0x000fe200000006ff */
[C---:B------:R-:W-:Y:S01]  /*3ca0*/  FMUL.FTZ R130, R221.reuse, R112 ;  /* 0x00000070dd827220 */ /* 0x040fe20000410000 */
[----:B------:R-:W-:Y:S01]  /*3cb0*/  SHF.L.U32 R58, R92, 0x10, RZ ;  /* 0x000000105c3a7819 */ /* 0x000fe200000006ff */
[----:B------:R-:W-:Y:S01]  /*3cc0*/  FMUL.FTZ R57, R221, R190 ;  /* 0x000000bedd397220 */ /* 0x000fe20000410000 */
[C---:B------:R-:W-:Y:S01]  /*3cd0*/  FFMA.FTZ R113, R208.reuse, R119, R153 ;  /* 0x00000077d0717223 */ /* 0x040fe20000010099 */
[----:B------:R-:W-:Y:S01]  /*3ce0*/  FFMA.FTZ R191, R208, R191, R154 ;  /* 0x000000bfd0bf7223 */ /* 0x000fe2000001009a */
[----:B------:R-:W-:Y:S01]  /*3cf0*/  SHF.L.U32 R117, R93, 0x10, RZ ;  /* 0x000000105d757819 */ /* 0x000fe200000006ff */
[C---:B------:R-:W-:Y:S01]  /*3d00*/  FFMA.FTZ R208, R130.reuse, R56, R33 ;  /* 0x0000003882d07223 */ /* 0x040fe20000010021 */
[C---:B------:R-:W-:Y:S01]  /*3d10*/  FFMA.FTZ R112, R57.reuse, R59, R32 ;  /* 0x0000003b39707223 */ /* 0x040fe20000010020 */
[----:B------:R-:W-:Y:S01]  /*3d20*/  FFMA.FTZ R130, R130, R58, R13 ;  /* 0x0000003a82827223 */ /* 0x000fe2000001000d */
[C---:B------:R-:W-:Y:S01]  /*3d30*/  FADD.FTZ R106, -R236.reuse, R106 ;  /* 0x0000006aec6a7221 */ /* 0x040fe20000010100 */
[----:B------:R-:W0:Y:S01]  /*3d40*/  @!P1 LDC.64 R58, c[0x0][0x250] ;  /* 0x00009400ff3a9b82 */ /* 0x000e220000000a00 */
[----:B------:R-:W-:Y:S01]  /*3d50*/  FFMA.FTZ R190, R57, R117, R12 ;  /* 0x0000007539be7223 */ /* 0x000fe2000001000c */
[C---:B------:R-:W-:Y:S01]  /*3d60*/  FADD.FTZ R100, -R236.reuse, R120 ;  /* 0x00000078ec647221 */ /* 0x040fe20000010100 */
[----:B------:R-:W-:Y:S01]  /*3d70*/  FMUL.FTZ R229, R221, R106 ;  /* 0x0000006adde57220 */ /* 0x000fe20000410000 */
[----:B------:R-:W-:Y:S01]  /*3d80*/  F2FP.BF16.F32.PACK_AB R106, R111, R110 ;  /* 0x0000006e6f6a723e */ /* 0x000fe200000010ff */
[----:B------:R-:W-:Y:S01]  /*3d90*/  FADD.FTZ R200, -R236, R124 ;  /* 0x0000007cecc87221 */ /* 0x000fe20000010100 */
[----:B------:R-:W-:Y:S01]  /*3da0*/  SHF.L.U32 R124, R78, 0x10, RZ ;  /* 0x000000104e7c7819 */ /* 0x000fe200000006ff */
[----:B------:R-:W-:Y:S01]  /*3db0*/  FADD.FTZ R107, -R236, R107 ;  /* 0x0000006bec6b7221 */ /* 0x000fe20000010100 */
[----:B------:R-:W1:Y:S01]  /*3dc0*/  @!P1 LDC.64 R56, c[0x0][0x258] ;  /* 0x00009600ff389b82 */ /* 0x000e620000000a00 */
[----:B------:R-:W-:Y:S01]  /*3dd0*/  FMUL.FTZ R193, R221, R100 ;  /* 0x00000064ddc17220 */ /* 0x000fe20000410000 */
[----:B------:R-:W-:Y:S01]  /*3de0*/  F2FP.BF16.F32.PACK_AB R100, R230, R227 ;  /* 0x000000e3e664723e */ /* 0x000fe200000010ff */
[----:B------:R-:W-:Y:S01]  /*3df0*/  FADD.FTZ R194, -R236, R121 ;  /* 0x00000079ecc27221 */ /* 0x000fe20000010100 */
[----:B------:R-:W-:Y:S01]  /*3e00*/  F2FP.BF16.F32.PACK_AB R101, R228, R101 ;  /* 0x00000065e465723e */ /* 0x000fe200000010ff */
[----:B------:R-:W-:Y:S01]  /*3e10*/  FFMA.FTZ R98, R98, R124, R15 ;  /* 0x0000007c62627223 */ /* 0x000fe2000001000f */
[----:B------:R-:W-:Y:S01]  /*3e20*/  F2FP.BF16.F32.PACK_AB R102, R225, R102 ;  /* 0x00000066e166723e */ /* 0x000fe200000010ff */
[----:B------:R-:W-:Y:S01]  /*3e30*/  FADD.FTZ R126, -R236, R126 ;  /* 0x0000007eec7e7221 */ /* 0x000fe20000010100 */
[----:B------:R-:W-:Y:S01]  /*3e40*/  F2FP.BF16.F32.PACK_AB R103, R220, R103 ;  /* 0x00000067dc67723e */ /* 0x000fe200000010ff */
[----:B------:R-:W-:Y:S01]  /*3e50*/  FMUL.FTZ R231, R221, R107 ;  /* 0x0000006bdde77220 */ /* 0x000fe20000410000 */
[----:B------:R-:W-:Y:S01]  /*3e60*/  F2FP.BF16.F32.PACK_AB R105, R108, R105 ;  /* 0x000000696c69723e */ /* 0x000fe200000010ff */
[----:B------:R-:W-:Y:S01]  /*3e70*/  FADD.FTZ R120, -R236, R127 ;  /* 0x0000007fec787221 */ /* 0x000fe20000010100 */
[----:B------:R-:W-:Y:S01]  /*3e80*/  PRMT R117, R84, 0x7632, R117 ;  /* 0x0000763254757816 */ /* 0x000fe20000000075 */
[C---:B------:R-:W-:Y:S01]  /*3e90*/  FADD.FTZ R202, -R236.reuse, R125 ;  /* 0x0000007decca7221 */ /* 0x040fe20000010100 */
[----:B------:R-:W-:Y:S01]  /*3ea0*/  PRMT R121, R55, 0x7632, R121 ;  /* 0x0000763237797816 */ /* 0x000fe20000000079 */
[----:B------:R-:W-:Y:S01]  /*3eb0*/  FADD.FTZ R226, -R236, R129 ;  /* 0x00000081ece27221 */ /* 0x000fe20000010100 */
[----:B0-----:R-:W-:Y:S01]  /*3ec0*/  @!P1 IMAD.WIDE R58, R0, 0x4, R58 ;  /* 0x00000004003a9825 */ /* 0x001fe200078e023a */
[----:B------:R-:W-:-:S03]  /*3ed0*/  PRMT R124, R51, 0x7632, R124 ;  /* 0x00007632337c7816 */ /* 0x000fc6000000007c */
[----:B------:R-:W-:Y:S01]  /*3ee0*/  FMUL.FTZ R232, R221, R232 ;  /* 0x000000e8dde87220 */ /* 0x000fe20000410000 */
[----:B------:R-:W-:Y:S01]  /*3ef0*/  F2FP.BF16.F32.PACK_AB R104, R109, R104 ;  /* 0x000000686d68723e */ /* 0x000fe200000010ff */
[----:B------:R-:W-:Y:S01]  /*3f00*/  FMUL.FTZ R120, R221, R120 ;  /* 0x00000078dd787220 */ /* 0x000fe20000410000 */
[----:B------:R0:W-:Y:S01]  /*3f10*/  @!P1 STG.E desc[UR4][R58.64], R207 ;  /* 0x000000cf3a009986 */ /* 0x0001e2000c101904 */
[----:B------:R-:W-:Y:S01]  /*3f20*/  SHF.L.U32 R125, R51, 0x10, RZ ;  /* 0x00000010337d7819 */ /* 0x000fe200000006ff */
[----:B------:R-:W-:Y:S01]  /*3f30*/  FADD.FTZ R198, -R236, R123 ;  /* 0x0000007becc67221 */ /* 0x000fe20000010100 */
[----:B-1----:R-:W-:Y:S01]  /*3f40*/  @!P1 IMAD.WIDE R56, R0, 0x4, R56 ;  /* 0x0000000400389825 */ /* 0x002fe200078e0238 */
[----:B------:R-:W-:-:S03]  /*3f50*/  SHF.L.U32 R117, R117, 0x10, RZ ;  /* 0x0000001075757819 */ /* 0x000fc600000006ff */
[----:B------:R-:W-:Y:S01]  /*3f60*/  FADD.FTZ R128, -R236, R128 ;  /* 0x00000080ec807221 */ /* 0x000fe20000010100 */
[----:B------:R-:W-:Y:S01]  /*3f70*/  SHF.L.U32 R127, R121, 0x10, RZ ;  /* 0x00000010797f7819 */ /* 0x000fe200000006ff */
[----:B------:R-:W-:Y:S01]  /*3f80*/  FMUL.FTZ R121, R221, R126 ;  /* 0x0000007edd797220 */ /* 0x000fe20000410000 */
[----:B------:R1:W-:Y:S01]  /*3f90*/  @!P1 STG.E desc[UR4][R56.64], R221 ;  /* 0x000000dd38009986 */ /* 0x0003e2000c101904 */
[----:B------:R-:W-:Y:S01]  /*3fa0*/  F2FP.BF16.F32.PACK_AB R107, R223, R218 ;  /* 0x000000dadf6b723e */ /* 0x000fe200000010ff */
[----:B------:R-:W-:Y:S01]  /*3fb0*/  FFMA.FTZ R211, R232, R117, R151 ;  /* 0x00000075e8d37223 */ /* 0x000fe20000010097 */
[----:B------:R-:W-:Y:S01]  /*3fc0*/  PRMT R119, R92, 0x7632, R119 ;  /* 0x000076325c777816 */ /* 0x000fe20000000077 */
[----:B------:R-:W-:Y:S01]  /*3fd0*/  FFMA.FTZ R127, R120, R127, R165 ;  /* 0x0000007f787f7223 */ /* 0x000fe200000100a5 */
[----:B0-----:R-:W-:Y:S01]  /*3fe0*/  SHF.L.U32 R58, R195, 0x4, RZ ;  /* 0x00000004c33a7819 */ /* 0x001fe200000006ff */
[----:B------:R-:W-:Y:S01]  /*3ff0*/  FADD.FTZ R236, -R236, R131 ;  /* 0x00000083ecec7221 */ /* 0x000fe20000010100 */
[----:B------:R-:W-:Y:S01]  /*4000*/  SHF.R.U32.HI R195, RZ, 0x1c, R195 ;  /* 0x0000001cffc37819 */ /* 0x000fe200000116c3 */
[----:B------:R-:W-:Y:S01]  /*4010*/  FFMA.FTZ R209, R234, R209, R155 ;  /* 0x000000d1ead17223 */ /* 0x000fe2000001009b */
[C---:B------:R-:W-:Y:S01]  /*4020*/  IADD3 R110, P1, R58.reuse, UR14, RZ ;  /* 0x0000000e3a6e7c10 */ /* 0x040fe2000ff3e0ff */
[C---:B------:R-:W-:Y:S01]  /*4030*/  FMUL.FTZ R194, R221.reuse, R194 ;  /* 0x000000c2ddc27220 */ /* 0x040fe20000410000 */
[----:B------:R-:W-:Y:S01]  /*4040*/  IADD3 R108, P2, R58, UR16, RZ ;  /* 0x000000103a6c7c10 */ /* 0x000fe2000ff5e0ff */
[----:B------:R-:W-:Y:S01]  /*4050*/  FMUL.FTZ R196, R221, R196 ;  /* 0x000000c4ddc47220 */ /* 0x000fe20000410000 */
[----:B-1----:R-:W-:Y:S01]  /*4060*/  PRMT R57, R77, 0x7632, R57 ;  /* 0x000076324d397816 */ /* 0x002fe20000000039 */
[----:B------:R-:W-:Y:S01]  /*4070*/  FMUL.FTZ R198, R221, R198 ;  /* 0x000000c6ddc67220 */ /* 0x000fe20000410000 */
[----:B------:R-:W-:Y:S01]  /*4080*/  IADD3.X R111, R195, UR15, RZ, P1, !PT ;  /* 0x0000000fc36f7c10 */ /* 0x000fe20008ffe4ff */
[----:B------:R-:W-:Y:S01]  /*4090*/  FMUL.FTZ R200, R221, R200 ;  /* 0x000000c8ddc87220 */ /* 0x000fe20000410000 */
[----:B------:R-:W-:Y:S01]  /*40a0*/  SHF.L.U32 R58, R57, 0x10, RZ ;  /* 0x00000010393a7819 */ /* 0x000fe200000006ff */
[----:B------:R-:W-:Y:S01]  /*40b0*/  FMUL.FTZ R202, R221, R202 ;  /* 0x000000caddca7220 */ /* 0x000fe20000410000 */
[----:B------:R-:W-:Y:S01]  /*40c0*/  SHF.L.U32 R56, R73, 0x10, RZ ;  /* 0x0000001049387819 */ /* 0x000fe200000006ff */
[----:B------:R0:W-:Y:S01]  /*40d0*/  STG.E.128 desc[UR4][R110.64], R100 ;  /* 0x000000646e007986 */ /* 0x0001e2000c101d04 */
[----:B------:R-:W-:Y:S01]  /*40e0*/  IADD3.X R109, R195, UR17, RZ, P2, !PT ;  /* 0x00000011c36d7c10 */ /* 0x000fe200097fe4ff */
[----:B------:R-:W-:Y:S01]  /*40f0*/  FFMA.FTZ R218, R231, R58, R146 ;  /* 0x0000003ae7da7223 */ /* 0x000fe20000010092 */
[----:B------:R-:W-:Y:S01]  /*4100*/  SHF.L.U32 R129, R124, 0x10, RZ ;  /* 0x000000107c817819 */ /* 0x000fe200000006ff */
[----:B------:R-:W-:Y:S01]  /*4110*/  FFMA.FTZ R57, R229, R56, R36 ;  /* 0x00000038e5397223 */ /* 0x000fe20000010024 */
[----:B------:R-:W-:Y:S01]  /*4120*/  FFMA.FTZ R58, R188, R231, R145 ;  /* 0x000000e7bc3a7223 */ /* 0x000fe20000010091 */
[----:B------:R-:W-:Y:S01]  /*4130*/  SHF.L.U32 R123, R55, 0x10, RZ ;  /* 0x00000010377b7819 */ /* 0x000fe200000006ff */
[----:B------:R-:W-:Y:S01]  /*4140*/  FFMA.FTZ R229, R175, R229, R16 ;  /* 0x000000e5afe57223 */ /* 0x000fe20000010010 */
[----:B------:R-:W-:Y:S01]  /*4150*/  SHF.L.U32 R119, R119, 0x10, RZ ;  /* 0x0000001077777819 */ /* 0x000fe200000006ff */
[----:B------:R-:W-:Y:S01]  /*4160*/  FFMA.FTZ R124, R121, R125, R6 ;  /* 0x0000007d797c7223 */ /* 0x000fe20000010006 */
[----:B------:R1:W-:Y:S01]  /*4170*/  STG.E.128 desc[UR4][R108.64], R104 ;  /* 0x000000686c007986 */ /* 0x0003e2000c101d04 */
[----:B------:R-:W-:Y:S01]  /*4180*/  FFMA.FTZ R125, R120, R129, R166 ;  /* 0x00000081787d7223 */ /* 0x000fe200000100a6 */
[----:B------:R-:W-:Y:S01]  /*4190*/  PRMT R117, R47, 0x7632, R117 ;  /* 0x000076322f757816 */ /* 0x000fe20000000075 */
[----:B------:R-:W-:Y:S01]  /*41a0*/  FFMA.FTZ R126, R121, R123, R26 ;  /* 0x0000007b797e7223 */ /* 0x000fe2000001001a */
[----:B------:R-:W-:Y:S01]  /*41b0*/  PRMT R120, R43, 0x7632, R120 ;  /* 0x000076322b787816 */ /* 0x000fe20000000078 */
[----:B------:R-:W-:Y:S01]  /*41c0*/  FFMA.FTZ R131, R232, R119, R152 ;  /* 0x00000077e8837223 */ /* 0x000fe20000010098 */
[----:B------:R-:W-:Y:S01]  /*41d0*/  F2FP.BF16.F32.PACK_AB R57, R58, R57 ;  /* 0x000000393a39723e */ /* 0x000fe200000010ff */
[----:B------:R-:W-:Y:S01]  /*41e0*/  FMUL.FTZ R236, R221, R236 ;  /* 0x000000ecddec7220 */ /* 0x000fe20000410000 */
[----:B0-----:R-:W-:Y:S01]  /*41f0*/  SHF.L.U32 R110, R189, 0x4, RZ ;  /* 0x00000004bd6e7819 */ /* 0x001fe200000006ff */
[----:B------:R-:W-:Y:S01]  /*4200*/  FMUL.FTZ R128, R221, R128 ;  /* 0x00000080dd807220 */ /* 0x000fe20000410000 */
[----:B------:R-:W-:Y:S01]  /*4210*/  F2FP.BF16.F32.PACK_AB R101, R113, R112 ;  /* 0x000000707165723e */ /* 0x000fe200000010ff */
[----:B------:R-:W-:Y:S01]  /*4220*/  IMAD.U32 R119, R47, 0x10000, RZ ;  /* 0x000100002f777824 */ /* 0x000fe200078e00ff */
[----:B------:R-:W-:Y:S01]  /*4230*/  SHF.R.U32.HI R189, RZ, 0x1c, R189 ;  /* 0x0000001cffbd7819 */ /* 0x000fe200000116bd */
[----:B------:R-:W-:Y:S01]  /*4240*/  FMUL.FTZ R116, R221, R116 ;  /* 0x00000074dd747220 */ /* 0x000fe20000410000 */
[----:B------:R-:W-:-:S02]  /*4250*/  IADD3 R112, P1, R110, UR14, RZ ;  /* 0x0000000e6e707c10 */ /* 0x000fc4000ff3e0ff */
[----:B------:R-:W-:Y:S02]  /*4260*/  IADD3 R110, P2, R110, UR16, RZ ;  /* 0x000000106e6e7c10 */ /* 0x000fe4000ff5e0ff */
[----:B-1----:R-:W-:Y:S02]  /*4270*/  SHF.L.U32 R104, R197, 0x4, RZ ;  /* 0x00000004c5687819 */ /* 0x002fe400000006ff */
[----:B------:R-:W-:Y:S02]  /*4280*/  F2FP.BF16.F32.PACK_AB R56, R219, R216 ;  /* 0x000000d8db38723e */ /* 0x000fe400000010ff */
[----:B------:R-:W-:Y:S02]  /*4290*/  F2FP.BF16.F32.PACK_AB R58, R217, R214 ;  /* 0x000000d6d93a723e */ /* 0x000fe400000010ff */
[----:B------:R-:W-:Y:S02]  /*42a0*/  F2FP.BF16.F32.PACK_AB R59, R215, R212 ;  /* 0x000000d4d73b723e */ /* 0x000fe400000010ff */
[----:B------:R-:W-:-:S02]  /*42b0*/  F2FP.BF16.F32.PACK_AB R98, R97, R98 ;  /* 0x000000626162723e */ /* 0x000fc400000010ff */
[----:B------:R-:W-:Y:S02]  /*42c0*/  IADD3.X R113, R189, UR15, RZ, P1, !PT ;  /* 0x0000000fbd717c10 */ /* 0x000fe40008ffe4ff */
[----:B------:R-:W-:Y:S02]  /*42d0*/  F2FP.BF16.F32.PACK_AB R99, R210, R99 ;  /* 0x00000063d263723e */ /* 0x000fe400000010ff */
[----:B------:R-:W-:Y:S01]  /*42e0*/  F2FP.BF16.F32.PACK_AB R97, R218, R229 ;  /* 0x000000e5da61723e */ /* 0x000fe200000010ff */
[----:B------:R0:W-:Y:S01]  /*42f0*/  STG.E.128 desc[UR4][R112.64], R56 ;  /* 0x0000003870007986 */ /* 0x0001e2000c101d04 */
[----:B------:R-:W-:Y:S02]  /*4300*/  F2FP.BF16.F32.PACK_AB R96, R213, R96 ;  /* 0x00000060d560723e */ /* 0x000fe400000010ff */
[----:B------:R-:W-:Y:S02]  /*4310*/  IADD3.X R111, R189, UR17, RZ, P2, !PT ;  /* 0x00000011bd6f7c10 */ /* 0x000fe400097fe4ff */
[----:B------:R-:W-:-:S02]  /*4320*/  SHF.L.U32 R121, R43, 0x10, RZ ;  /* 0x000000102b797819 */ /* 0x000fc400000006ff */
[----:B------:R-:W-:Y:S01]  /*4330*/  SHF.L.U32 R123, R117, 0x10, RZ ;  /* 0x00000010757b7819 */ /* 0x000fe200000006ff */
[----:B------:R-:W-:Y:S01]  /*4340*/  FMUL.FTZ R117, R221, R122 ;  /* 0x0000007add757220 */ /* 0x000fe20000410000 */
[----:B------:R-:W-:Y:S01]  /*4350*/  SHF.R.U32.HI R197, RZ, 0x1c, R197 ;  /* 0x0000001cffc57819 */ /* 0x000fe200000116c5 */
[----:B------:R1:W-:Y:S01]  /*4360*/  STG.E.128 desc[UR4][R110.64], R96 ;  /* 0x000000606e007986 */ /* 0x0003e2000c101d04 */
[----:B------:R-:W-:Y:S01]  /*4370*/  IADD3 R108, P4, R104, UR14, RZ ;  /* 0x0000000e686c7c10 */ /* 0x000fe2000ff9e0ff */
[----:B------:R-:W-:Y:S01]  /*4380*/  FFMA.FTZ R122, R117, R119, R22 ;  /* 0x00000077757a7223 */ /* 0x000fe20000010016 */
[----:B------:R-:W-:Y:S01]  /*4390*/  F2FP.BF16.F32.PACK_AB R103, R205, R114 ;  /* 0x00000072cd67723e */ /* 0x000fe200000010ff */
[----:B------:R-:W-:Y:S01]  /*43a0*/  FMUL.FTZ R119, R221, R224 ;  /* 0x000000e0dd777220 */ /* 0x000fe20000410000 */
[----:B------:R-:W-:Y:S01]  /*43b0*/  SHF.L.U32 R129, R120, 0x10, RZ ;  /* 0x0000001078817819 */ /* 0x000fe200000006ff */
[----:B------:R-:W-:Y:S01]  /*43c0*/  FFMA.FTZ R120, R117, R121, R2 ;  /* 0x0000007975787223 */ /* 0x000fe20000010002 */
[----:B------:R-:W-:Y:S01]  /*43d0*/  IADD3 R114, P1, R104, UR16, RZ ;  /* 0x0000001068727c10 */ /* 0x000fe2000ff3e0ff */
[----:B0-----:R-:W-:Y:S01]  /*43e0*/  FFMA.FTZ R57, R176, R194, R159 ;  /* 0x000000c2b0397223 */ /* 0x001fe2000001009f */
[----:B------:R-:W-:Y:S01]  /*43f0*/  SHF.L.U32 R189, R201, 0x4, RZ ;  /* 0x00000004c9bd7819 */ /* 0x000fe200000006ff */
[----:B------:R-:W-:Y:S01]  /*4400*/  FFMA.FTZ R56, R178, R198, R161 ;  /* 0x000000c6b2387223 */ /* 0x000fe200000100a1 */
[----:B------:R-:W-:Y:S01]  /*4410*/  F2FP.BF16.F32.PACK_AB R100, R211, R208 ;  /* 0x000000d0d364723e */ /* 0x000fe200000010ff */
[----:B------:R-:W-:Y:S01]  /*4420*/  FFMA.FTZ R59, R180, R202, R163 ;  /* 0x000000cab43b7223 */ /* 0x000fe200000100a3 */
[----:B------:R-:W-:Y:S01]  /*4430*/  F2FP.BF16.F32.PACK_AB R102, R209, R206 ;  /* 0x000000ced166723e */ /* 0x000fe200000010ff */
[----:B------:R-:W-:Y:S01]  /*4440*/  FFMA.FTZ R121, R236, R129, R174 ;  /* 0x00000081ec797223 */ /* 0x000fe200000100ae */
[----:B------:R-:W-:Y:S01]  /*4450*/  IADD3.X R109, R197, UR15, RZ, P4, !PT ;  /* 0x0000000fc56d7c10 */ /* 0x000fe2000a7fe4ff */
[----:B------:R-:W-:Y:S01]  /*4460*/  FMUL.FTZ R129, R221, R226 ;  /* 0x000000e2dd817220 */ /* 0x000fe20000410000 */
[----:B------:R-:W-:Y:S01]  /*4470*/  F2FP.BF16.F32.PACK_AB R106, R192, R115 ;  /* 0x00000073c06a723e */ /* 0x000fe200000010ff */
[----:B-1----:R-:W-:Y:S01]  /*4480*/  FFMA.FTZ R96, R52, R193, R29 ;  /* 0x000000c134607223 */ /* 0x002fe2000001001d */
[----:B------:R-:W-:Y:S01]  /*4490*/  F2FP.BF16.F32.PACK_AB R107, R204, R203 ;  /* 0x000000cbcc6b723e */ /* 0x000fe200000010ff */
[----:B------:R-:W-:Y:S01]  /*44a0*/  FFMA.FTZ R97, R53, R196, R28 ;  /* 0x000000c435617223 */ /* 0x000fe2000001001c */
[----:B------:R-:W-:Y:S01]  /*44b0*/  IADD3.X R115, R197, UR17, RZ, P1, !PT ;  /* 0x00000011c5737c10 */ /* 0x000fe20008ffe4ff */
[----:B------:R-:W-:Y:S01]  /*44c0*/  FFMA.FTZ R98, R54, R200, R27 ;  /* 0x000000c836627223 */ /* 0x000fe2000001001b */
[----:B------:R-:W-:Y:S01]  /*44d0*/  F2FP.BF16.F32.PACK_AB R105, R191, R190 ;  /* 0x000000bebf69723e */ /* 0x000fe200000010ff */
[----:B------:R0:W-:Y:S01]  /*44e0*/  STG.E.128 desc[UR4][R108.64], R100 ;  /* 0x000000646c007986 */ /* 0x0001e2000c101d04 */
[----:B------:R-:W-:Y:S01]  /*44f0*/  F2FP.BF16.F32.PACK_AB R104, R131, R130 ;  /* 0x000000828368723e */ /* 0x000fe200000010ff */
[----:B------:R-:W-:Y:S01]  /*4500*/  FMUL.FTZ R117, R221, R118 ;  /* 0x00000076dd757220 */ /* 0x000fe20000410000 */
[----:B------:R-:W-:Y:S01]  /*4510*/  SHF.R.U32.HI R201, RZ, 0x1c, R201 ;  /* 0x0000001cffc97819 */ /* 0x000fe200000116c9 */
[----:B------:R-:W-:Y:S01]  /*4520*/  FFMA.FTZ R58, R50, R200, R7 ;  /* 0x000000c8323a7223 */ /* 0x000fe20000010007 */
[----:B------:R-:W-:Y:S01]  /*4530*/  IADD3 R112, P1, R189, UR14, RZ ;  /* 0x0000000ebd707c10 */ /* 0x000fe2000ff3e0ff */
[----:B------:R1:W-:Y:S01]  /*4540*/  STG.E.128 desc[UR4][R114.64], R104 ;  /* 0x0000006872007986 */ /* 0x0003e2000c101d04 */
[----:B------:R-:W-:Y:S01]  /*4550*/  F2FP.BF16.F32.PACK_AB R96, R57, R96 ;  /* 0x000000603960723e */ /* 0x000fe200000010ff */
[----:B------:R-:W-:Y:S01]  /*4560*/  FMUL.FTZ R118, R221, R222 ;  /* 0x000000dedd767220 */ /* 0x000fe20000410000 */
[----:B------:R-:W-:Y:S01]  /*4570*/  IADD3.X R113, R201, UR15, RZ, P1, !PT ;  /* 0x0000000fc9717c10 */ /* 0x000fe20008ffe4ff */
        /* <DEDUP_REMOVED lines=8> */
[----:B0-----:R-:W-:Y:S01]  /*4600*/  FFMA.FTZ R101, R177, R194, R160 ;  /* 0x000000c2b1657223 */ /* 0x001fe200000100a0 */
[----:B------:R-:W-:Y:S01]  /*4610*/  FFMA.FTZ R103, R181, R202, R164 ;  /* 0x000000cab5677223 */ /* 0x000fe200000100a4 */
[----:B------:R0:W-:Y:S01]  /*4620*/  STG.E.128 desc[UR4][R112.64], R96 ;  /* 0x0000006070007986 */ /* 0x0001e2000c101d04 */
[----:B------:R-:W-:Y:S01]  /*4630*/  FFMA.FTZ R100, R44, R116, R25 ;  /* 0x000000742c647223 */ /* 0x000fe20000010019 */
[----:B------:R-:W-:Y:S01]  /*4640*/  FFMA.FTZ R102, R45, R118, R24 ;  /* 0x000000762d667223 */ /* 0x000fe20000010018 */
[----:B------:R-:W-:Y:S01]  /*4650*/  F2FP.BF16.F32.PACK_AB R56, R101, R56 ;  /* 0x000000386538723e */ /* 0x000fe200000010ff */
[-C--:B-1----:R-:W-:Y:S01]  /*4660*/  FFMA.FTZ R104, R46, R128.reuse, R23 ;  /* 0x000000802e687223 */ /* 0x082fe20000010017 */
[----:B------:R-:W-:Y:S01]  /*4670*/  FFMA.FTZ R105, R186, R129, R171 ;  /* 0x00000081ba697223 */ /* 0x000fe200000100ab */
[----:B------:R-:W-:Y:S01]  /*4680*/  FFMA.FTZ R101, R182, R117, R167 ;  /* 0x00000075b6657223 */ /* 0x000fe200000100a7 */
[----:B------:R-:W-:Y:S01]  /*4690*/  SHF.L.U32 R106, R199, 0x4, RZ ;  /* 0x00000004c76a7819 */ /* 0x000fe200000006ff */
[----:B------:R-:W-:Y:S01]  /*46a0*/  FFMA.FTZ R128, R42, R128, R3 ;  /* 0x000000802a807223 */ /* 0x000fe20000010003 */
[----:B------:R-:W-:Y:S01]  /*46b0*/  F2FP.BF16.F32.PACK_AB R58, R103, R58 ;  /* 0x0000003a673a723e */ /* 0x000fe200000010ff */
[----:B------:R-:W-:Y:S01]  /*46c0*/  FFMA.FTZ R103, R184, R119, R169 ;  /* 0x00000077b8677223 */ /* 0x000fe200000100a9 */
[----:B------:R-:W-:Y:S01]  /*46d0*/  FFMA.FTZ R129, R187, R129, R172 ;  /* 0x00000081bb817223 */ /* 0x000fe200000100ac */
[----:B------:R-:W-:Y:S01]  /*46e0*/  SHF.R.U32.HI R199, RZ, 0x1c, R199 ;  /* 0x0000001cffc77819 */ /* 0x000fe200000116c7 */
[----:B------:R-:W-:Y:S01]  /*46f0*/  FFMA.FTZ R117, R183, R117, R168 ;  /* 0x00000075b7757223 */ /* 0x000fe200000100a8 */
[----:B------:R-:W-:-:S02]  /*4700*/  IADD3 R108, P2, R106, UR14, RZ ;  /* 0x0000000e6a6c7c10 */ /* 0x000fc4000ff5e0ff */
[----:B------:R-:W-:Y:S02]  /*4710*/  IADD3 R106, P4, R106, UR16, RZ ;  /* 0x000000106a6a7c10 */ /* 0x000fe4000ff9e0ff */
[----:B0-----:R-:W-:Y:S01]  /*4720*/  F2FP.BF16.F32.PACK_AB R98, R105, R104 ;  /* 0x000000686962723e */ /* 0x001fe200000010ff */
[----:B------:R-:W-:Y:S01]  /*4730*/  FFMA.FTZ R112, R185, R119, R170 ;  /* 0x00000077b9707223 */ /* 0x000fe200000100aa */
[----:B------:R-:W0:Y:S01]  /*4740*/  LDC.64 R104, c[0x0][0x210] ;  /* 0x00008400ff687b82 */ /* 0x000e220000000a00 */
[----:B------:R-:W-:Y:S01]  /*4750*/  F2FP.BF16.F32.PACK_AB R96, R101, R100 ;  /* 0x000000646560723e */ /* 0x000fe200000010ff */
[----:B------:R-:W-:Y:S01]  /*4760*/  FFMA.FTZ R101, R41, R118, R4 ;  /* 0x0000007629657223 */ /* 0x000fe20000010004 */
[----:B------:R-:W-:Y:S01]  /*4770*/  FFMA.FTZ R100, R40, R116, R5 ;  /* 0x0000007428647223 */ /* 0x000fe20000010005 */
[----:B------:R-:W-:Y:S02]  /*4780*/  F2FP.BF16.F32.PACK_AB R59, R125, R124 ;  /* 0x0000007c7d3b723e */ /* 0x000fe400000010ff */
[----:B------:R-:W-:-:S02]  /*4790*/  F2FP.BF16.F32.PACK_AB R57, R198, R57 ;  /* 0x00000039c639723e */ /* 0x000fc400000010ff */
[----:B------:R-:W-:Y:S02]  /*47a0*/  IADD3.X R111, R201, UR17, RZ, P1, !PT ;  /* 0x00000011c96f7c10 */ /* 0x000fe40008ffe4ff */
[----:B------:R-:W-:Y:S02]  /*47b0*/  F2FP.BF16.F32.PACK_AB R97, R103, R102 ;  /* 0x000000666761723e */ /* 0x000fe400000010ff */
[----:B------:R-:W-:Y:S01]  /*47c0*/  F2FP.BF16.F32.PACK_AB R99, R123, R122 ;  /* 0x0000007a7b63723e */ /* 0x000fe200000010ff */
[----:B------:R1:W-:Y:S01]  /*47d0*/  STG.E.128 desc[UR4][R110.64], R56 ;  /* 0x000000386e007986 */ /* 0x0003e2000c101d04 */
[----:B------:R-:W-:Y:S02]  /*47e0*/  IADD3.X R109, R199, UR15, RZ, P2, !PT ;  /* 0x0000000fc76d7c10 */ /* 0x000fe400097fe4ff */
[----:B------:R-:W-:Y:S02]  /*47f0*/  F2FP.BF16.F32.PACK_AB R103, R121, R120 ;  /* 0x000000787967723e */ /* 0x000fe400000010ff */
[----:B------:R-:W-:Y:S01]  /*4800*/  F2FP.BF16.F32.PACK_AB R102, R129, R128 ;  /* 0x000000808166723e */ /* 0x000fe200000010ff */
[----:B------:R1:W-:Y:S01]  /*4810*/  STG.E.128 desc[UR4][R108.64], R96 ;  /* 0x000000606c007986 */ /* 0x0003e2000c101d04 */
[----:B------:R-:W-:-:S02]  /*4820*/  F2FP.BF16.F32.PACK_AB R101, R112, R101 ;  /* 0x000000657065723e */ /* 0x000fc400000010ff */
[----:B------:R-:W-:Y:S02]  /*4830*/  F2FP.BF16.F32.PACK_AB R100, R117, R100 ;  /* 0x000000647564723e */ /* 0x000fe400000010ff */
[----:B------:R-:W-:Y:S02]  /*4840*/  IADD3.X R107, R199, UR17, RZ, P4, !PT ;  /* 0x00000011c76b7c10 */ /* 0x000fe4000a7fe4ff */
[----:B0-----:R-:W-:-:S03]  /*4850*/  LEA R0, R104, R0, 0x2 ;  /* 0x0000000068007211 */ /* 0x001fc600078e10ff */
[----:B------:R1:W-:Y:S01]  /*4860*/  STG.E.128 desc[UR4][R106.64], R100 ;  /* 0x000000646a007986 */ /* 0x0003e2000c101d04 */
[----:B------:R-:W-:-:S13]  /*4870*/  ISETP.GE.AND P1, PT, R0, R105, PT ;  /* 0x000000690000720c */ /* 0x000fda0003f26270 */
[----:B------:R-:W-:Y:S05]  /*4880*/  @!P1 BRA `(.L_x_10593) ;  /* 0xffffffc400a09947 */ /* 0x000fea000383ffff */
[----:B------:R-:W-:Y:S05]  /*4890*/  BSYNC B0 ;  /* 0x0000000000007941 */ /* 0x000fea0003800000 */
.L_x_10511:
[----:B------:R-:W-:Y:S05]  /*48a0*/  EXIT ;  /* 0x000000000000794d */ /* 0x000fea0003800000 */
.L_x_10592:
[----:B------:R-:W-:Y:S01]  /*48b0*/  HFMA2.MMA R202, -RZ, RZ, 0, 5.9604644775390625e-08 ;  /* 0x00000001ffca7435 */ /* 0x000fe200000001ff */
[----:B------:R-:W-:Y:S01]  /*48c0*/  BSSY B1, `(.L_x_10594) ;  /* 0x0000007000017945 */ /* 0x000fe20003800000 */
[----:B------:R-:W-:Y:S01]  /*48d0*/  MOV R209, R192 ;  /* 0x000000c000d17202 */ /* 0x000fe20000000f00 */
[----:B------:R-:W-:Y:S01]  /*48e0*/  IMAD.MOV.U32 R200, RZ, RZ, -0x1 ;  /* 0xffffffffffc87424 */ /* 0x000fe200078e00ff */
[----:B------:R-:W-:-:S07]  /*48f0*/  MOV R211, 0x1f ;  /* 0x0000001f00d37802 */ /* 0x000fce0000000f00 */
[----:B-----5:R-:W-:Y:S05]  /*4900*/  WARPSYNC.COLLECTIVE R200, `(.L_x_10595) ;  /* 0x00000000c8087348 */ /* 0x020fea0003c00000 */
[----:B------:R0:W1:Y:S02]  /*4910*/  SHFL.BFLY P2, R205, R209, R202, R211 ;  /* 0x0c0000cad1cd7389 */ /* 0x00006400000400d3 */
[----:B01---5:R-:W-:Y:S01]  /*4920*/  ENDCOLLECTIVE ;  /* 0x000000000000791b */ /* 0x023fe20003800000 */
.L_x_10595:
[----:B------:R-:W-:Y:S05]  /*4930*/  BSYNC B1 ;  /* 0x0000000000017941 */ /* 0x000fea0003800000 */
.L_x_10594:
        /* <DEDUP_REMOVED lines=9> */
.L_x_10596:
[----:B------:R-:W-:Y:S01]  /*49d0*/  HFMA2.MMA R202, -RZ, RZ, 0, 2.384185791015625e-07 ;  /* 0x00000004ffca7435 */ /* 0x000fe200000001ff */
[----:B------:R-:W-:-:S05]  /*49e0*/  MOV R190, R205 ;  /* 0x000000cd00be7202 */ /* 0x000fca0000000f00 */
[----:B------:R-:W-:-:S05]  /*49f0*/  FADD.FTZ R194, R193, R190 ;  /* 0x000000bec1c27221 */ /* 0x000fca0000010000 */
[----:B------:R-:W-:-:S07]  /*4a00*/  MOV R209, R194 ;  /* 0x000000c200d17202 */ /* 0x000fce0000000f00 */
[----:B------:R-:W-:Y:S05]  /*4a10*/  WARPSYNC.COLLECTIVE R200, `(.L_x_10597) ;  /* 0x00000000c8087348 */ /* 0x000fea0003c00000 */
[----:B------:R0:W1:Y:S02]  /*4a20*/  SHFL.BFLY P2, R205, R209, R202, R211 ;  /* 0x0c0000cad1cd7389 */ /* 0x00006400000400d3 */
[----:B01----:R-:W-:Y:S01]  /*4a30*/  ENDCOLLECTIVE ;  /* 0x000000000000791b */ /* 0x003fe20003800000 */
.L_x_10597:
[----:B------:R-:W-:Y:S01]  /*4a40*/  HFMA2.MMA R202, -RZ, RZ, 0, 4.76837158203125e-07 ;  /* 0x00000008ffca7435 */ /* 0x000fe200000001ff */
[----:B------:R-:W-:-:S05]  /*4a50*/  MOV R191, R205 ;  /* 0x000000cd00bf7202 */ /* 0x000fca0000000f00 */
[----:B------:R-:W-:-:S05]  /*4a60*/  FADD.FTZ R196, R194, R191 ;  /* 0x000000bfc2c47221 */ /* 0x000fca0000010000 */
[----:B------:R-:W-:-:S07]  /*4a70*/  MOV R209, R196 ;  /* 0x000000c400d17202 */ /* 0x000fce0000000f00 */
[----:B------:R-:W-:Y:S05]  /*4a80*/  WARPSYNC.COLLECTIVE R200, `(.L_x_10598) ;  /* 0x00000000c8087348 */ /* 0x000fea0003c00000 */
[----:B------:R0:W1:Y:S02]  /*4a90*/  SHFL.BFLY P2, R205, R209, R202, R211 ;  /* 0x0c0000cad1cd7389 */ /* 0x00006400000400d3 */
[----:B01----:R-:W-:Y:S01]  /*4aa0*/  ENDCOLLECTIVE ;  /* 0x000000000000791b */ /* 0x003fe20003800000 */
.L_x_10598:
        /* <DEDUP_REMOVED lines=8> */
.L_x_10599:
        /* <DEDUP_REMOVED lines=88> */
.L_x_10600:
[----:B------:R-:W-:Y:S01]  /*50b0*/  HFMA2.MMA R202, -RZ, RZ, 0, 1.1920928955078125e-07 ;  /* 0x00000002ffca7435 */ /* 0x000fe200000001ff */
[----:B------:R-:W-:-:S05]  /*50c0*/  MOV R193, R205 ;  /* 0x000000cd00c17202 */ /* 0x000fca0000000f00 */
[----:B------:R-:W-:-:S05]  /*50d0*/  FADD.FTZ R193, R190, R193 ;  /* 0x000000c1bec17221 */ /* 0x000fca0000010000 */
[----:B------:R-:W-:-:S07]  /*50e0*/  MOV R209, R193 ;  /* 0x000000c100d17202 */ /* 0x000fce0000000f00 */
[----:B------:R-:W-:Y:S05]  /*50f0*/  WARPSYNC.COLLECTIVE R200, `(.L_x_10601) ;  /* 0x00000000c8087348 */ /* 0x000fea0003c00000 */
[----:B------:R0:W1:Y:S02]  /*5100*/  SHFL.BFLY P2, R205, R209, R202, R211 ;  /* 0x0c0000cad1cd7389 */ /* 0x00006400000400d3 */
[----:B01----:R-:W-:Y:S01]  /*5110*/  ENDCOLLECTIVE ;  /* 0x000000000000791b */ /* 0x003fe20003800000 */
.L_x_10601:
[----:B------:R-:W-:Y:S01]  /*5120*/  HFMA2.MMA R202, -RZ, RZ, 0, 2.384185791015625e-07 ;  /* 0x00000004ffca7435 */ /* 0x000fe200000001ff */
[----:B------:R-:W-:-:S05]  /*5130*/  MOV R192, R205 ;  /* 0x000000cd00c07202 */ /* 0x000fca0000000f00 */
[----:B------:R-:W-:-:S05]  /*5140*/  FADD.FTZ R192, R193, R192 ;  /* 0x000000c0c1c07221 */ /* 0x000fca0000010000 */
[----:B------:R-:W-:-:S07]  /*5150*/  MOV R209, R192 ;  /* 0x000000c000d17202 */ /* 0x000fce0000000f00 */
[----:B------:R-:W-:Y:S05]  /*5160*/  WARPSYNC.COLLECTIVE R200, `(.L_x_10602) ;  /* 0x00000000c8087348 */ /* 0x000fea0003c00000 */
[----:B------:R0:W1:Y:S02]  /*5170*/  SHFL.BFLY P2, R205, R209, R202, R211 ;  /* 0x0c0000cad1cd7389 */ /* 0x00006400000400d3 */
[----:B01----:R-:W-:Y:S01]  /*5180*/  ENDCOLLECTIVE ;  /* 0x000000000000791b */ /* 0x003fe20003800000 */
.L_x_10602:
[----:B------:R-:W-:Y:S01]  /*5190*/  HFMA2.MMA R202, -RZ, RZ, 0, 4.76837158203125e-07 ;  /* 0x00000008ffca7435 */ /* 0x000fe200000001ff */
[----:B------:R-:W-:-:S05]  /*51a0*/  MOV R203, R205 ;  /* 0x000000cd00cb7202 */ /* 0x000fca0000000f00 */
[----:B------:R-:W-:-:S05]  /*51b0*/  FADD.FTZ R203, R192, R203 ;  /* 0x000000cbc0cb7221 */ /* 0x000fca0000010000 */
[----:B------:R-:W-:-:S07]  /*51c0*/  MOV R209, R203 ;  /* 0x000000cb00d17202 */ /* 0x000fce0000000f00 */
[----:B------:R-:W-:Y:S05]  /*51d0*/  WARPSYNC.COLLECTIVE R200, `(.L_x_10603) ;  /* 0x00000000c8087348 */ /* 0x000fea0003c00000 */
[----:B------:R0:W1:Y:S02]  /*51e0*/  SHFL.BFLY P2, R205, R209, R202, R211 ;  /* 0x0c0000cad1cd7389 */ /* 0x00006400000400d3 */
[----:B01----:R-:W-:Y:S01]  /*51f0*/  ENDCOLLECTIVE ;  /* 0x000000000000791b */ /* 0x003fe20003800000 */
.L_x_10603:
[----:B------:R-:W-:Y:S01]  /*5200*/  HFMA2.MMA R202, -RZ, RZ, 0, 9.5367431640625e-07 ;  /* 0x00000010ffca7435 */ /* 0x000fe200000001ff */
[----:B------:R-:W-:-:S05]  /*5210*/  MOV R194, R205 ;  /* 0x000000cd00c27202 */ /* 0x000fca0000000f00 */
[----:B------:R-:W-:-:S05]  /*5220*/  FADD.FTZ R194, R203, R194 ;  /* 0x000000c2cbc27221 */ /* 0x000fca0000010000 */
[----:B------:R-:W-:-:S07]  /*5230*/  MOV R209, R194 ;  /* 0x000000c200d17202 */ /* 0x000fce0000000f00 */
[----:B------:R-:W-:Y:S05]  /*5240*/  WARPSYNC.COLLECTIVE R200, `(.L_x_10604) ;  /* 0x00000000c8087348 */ /* 0x000fea0003c00000 */
[----:B------:R0:W1:Y:S02]  /*5250*/  SHFL.BFLY P2, R205, R209, R202, R211 ;  /* 0x0c0000cad1cd7389 */ /* 0x00006400000400d3 */
[----:B01----:R-:W-:Y:S01]  /*5260*/  ENDCOLLECTIVE ;  /* 0x000000000000791b */ /* 0x003fe20003800000 */
.L_x_10604:
[----:B------:R-:W-:Y:S05]  /*5270*/  BRA `(.L_x_10605) ;  /* 0xffffffe0003c7947 */ /* 0x000fea000383ffff */
.L_x_10606:
        /* <DEDUP_REMOVED lines=16> */
.L_x_33653:


//--------------------- .text._ZN10layer_norm31ln_parallel_residual_fwd_kernelINS_13Kernel_traitsI13__nv_bfloat16S2_fS2_fjLj1280ELj1ELj4ELj1ELj16ENS_18Kernel_traits_baseILj1280ES2_S2_fS2_fjLj128EEEEELb0ELb1ELb0EEEvNS_9FwdParamsE --------------------------
	.section	.text._ZN10layer_norm31ln_parallel_residual_fwd_kernelINS_13Kernel_traitsI13__nv_bfloat16S2_fS2_fjLj1280ELj1ELj4ELj1ELj16ENS_18Kernel_traits_baseILj1280ES2_S2_fS2_fjLj128EEEEELb0ELb1ELb0EEEvNS_9FwdParamsE,"ax",@progbits
	.align	128
        .global         _ZN10layer_norm31ln_parallel_residual_fwd_kernelINS_13Kernel_traitsI13__nv_bfloat16S2_fS2_fjLj1280ELj1ELj4ELj1ELj16ENS_18Kernel_traits_baseILj1280ES2_S2_fS2_fjLj128EEEEELb0ELb1ELb0EEEvNS_9FwdParamsE
        .type           _ZN10layer_norm31ln_parallel_residual_fwd_kernelINS_13Kernel_traitsI13__nv_bfloat16S2_fS2_fjLj1280ELj1ELj4ELj1ELj16ENS_18Kernel_traits_baseILj1280ES2_S2_fS2_fjLj128EEEEELb0ELb1ELb0EEEvNS_9FwdParamsE,@function
        .size           _ZN10layer_norm31ln_parallel_residual_fwd_kernelINS_13Kernel_traitsI13__nv_bfloat16S2_fS2_fjLj1280ELj1ELj4ELj1ELj16ENS_18Kernel_traits_baseILj1280ES2_S2_fS2_fjLj128EEEEELb0ELb1ELb0EEEvNS_9FwdParamsE,(.L_x_33654 - _ZN10layer_norm31ln_parallel_residual_fwd_kernelINS_13Kernel_traitsI13__nv_bfloat16S2_fS2_fjLj1280ELj1ELj4ELj1ELj16ENS_18Kernel_traits_baseILj1280ES2_S2_fS2_fjLj128EEEEELb0ELb1ELb0EEEvNS_9FwdParamsE)
        .other          _ZN10layer_norm31ln_parallel_residual_fwd_kernelINS_13Kernel_traitsI13__nv_bfloat16S2_fS2_fjLj1280ELj1ELj4ELj1ELj16ENS_18Kernel_traits_baseILj1280ES2_S2_fS2_fjLj128EEEEELb0ELb1ELb0EEEvNS_9FwdParamsE,@"STO_CUDA_ENTRY STV_DEFAULT"
_ZN10layer_norm31ln_parallel_residual_fwd_kernelINS_13Kernel_traitsI13__nv_bfloat16S2_fS2_fjLj1280ELj1ELj4ELj1ELj16ENS_18Kernel_traits_baseILj1280ES2_S2_fS2_fjLj128EEEEELb0ELb1ELb0EEEvNS_9FwdParamsE:
.text._ZN10layer_norm31ln_parallel_residual_fwd_kernelINS_13Kernel_traitsI13__nv_bfloat16S2_fS2_fjLj1280ELj1ELj4ELj1ELj16ENS_18Kernel_traits_baseILj1280ES2_S2_fS2_fjLj128EEEEELb0ELb1ELb0EEEvNS_9FwdParamsE:
[----:B------:R-:W-:Y:S01]  /*0000*/  LDC R1, c[0x0][0x28] ;  /* 0x00000a00ff017b82 */ /* 0x000fe20000000800 */
[----:B------:R-:W0:Y:S07]  /*0010*/  S2R R93, SR_TID.X ;  /* 0x00000000005d7919 */ /* 0x000e2e0000002100 */
[----:B------:R-:W1:Y:S01]  /*0020*/  LDC R7, c[0x0][0x218] ;  /* 0x00008600ff077b82 */ /* 0x000e620000000800 */
[----:B------:R-:W-:Y:S01]  /*0030*/  ULDC.64 UR4, c[0x0][0x208] ;  /* 0x0000820000047ab9 */ /* 0x000fe20000000a00 */
[----:B------:R-:W-:Y:S01]  /*0040*/  BSSY B0, `(.L_x_10607) ;  /* 0x0000024000007945 */ /* 0x000fe20003800000 */
[----:B------:R-:W2:Y:S01]  /*0050*/  S2R R5, SR_CTAID.X ;  /* 0x0000000000057919 */ /* 0x000ea20000002500 */
        /* <DEDUP_REMOVED lines=17> */
[----:B------:R-:W-:Y:S06]  /*0170*/  @!P0 BRA `(.L_x_10608) ;  /* 0x0000000000408947 */ /* 0x000fec0003800000 */
        /* <DEDUP_REMOVED lines=16> */
.L_x_10608:
[----:B------:R-:W-:Y:S05]  /*0280*/  BSYNC B0 ;  /* 0x0000000000007941 */ /* 0x000fea0003800000 */
.L_x_10607:
        /* <DEDUP_REMOVED lines=18> */
.L_x_10610:
[----:B------:R-:W-:Y:S05]  /*03b0*/  BSYNC B0 ;  /* 0x0000000000007941 */ /* 0x000fea0003800000 */
.L_x_10609:
        /* <DEDUP_REMOVED lines=18> */
.L_x_10612:
[----:B------:R-:W-:Y:S05]  /*04e0*/  BSYNC B0 ;  /* 0x0000000000007941 */ /* 0x000fea0003800000 */
.L_x_10611:
        /* <DEDUP_REMOVED lines=18> */
.L_x_10614:
[----:B------:R-:W-:Y:S05]  /*0610*/  BSYNC B0 ;  /* 0x0000000000007941 */ /* 0x000fea0003800000 */
.L_x_10613:
        /* <DEDUP_REMOVED lines=13> */
.L_x_10616:
[----:B------:R-:W-:Y:S05]  /*06f0*/  BSYNC B0 ;  /* 0x0000000000007941 */ /* 0x000fea0003800000 */
.L_x_10615:
[----:B------:R-:W-:Y:S02]  /*0700*/  ULDC UR6, c[0x0][0x214] ;  /* 0x0000850000067ab9 */ /* 0x000fe40000000800 */
[----:B------:R-:W-:-:S13]  /*0710*/  ISETP.GE.AND P1, PT, R138, UR6, PT ;  /* 0x000000068a007c0c */ /* 0x000fda000bf26270 */
[----:B------:R-:W-:Y:S05]  /*0720*/  @P1 EXIT ;  /* 0x000000000000194d */ /* 0x000fea0003800000 */
[----:B------:R-:W-:Y:S01]  /*0730*/  SHF.L.U32 R88, R25, 0x10, RZ ;  /* 0x0000001019587819 */ /* 0x000fe200000006ff */
[----:B------:R-:W-:Y:S01]  /*0740*/  ULDC.U8 UR6, c[0x0][0x2a0] ;  /* 0x0000a80000067ab9 */ /* 0x000fe20000000000 */
        /* <DEDUP_REMOVED lines=12> */
[----:B-----5:R-:W-:Y:S02]  /*0810*/  PRMT R136, R12, 0x7632, R136 ;  /* 0x000076320c887816 */ /* 0x020fe40000000088 */
        /* <DEDUP_REMOVED lines=23> */
[----:B------:R-:W-:Y:S01]  /*0990*/  ISETP.NE.AND P1, PT, RZ, UR6, PT ;  /* 0x00000006ff007c0c */ /* 0x000fe2000bf25270 */
[----:B------:R-:W-:Y:S01]  /*09a0*/  ULDC.64 UR6, c[0x0][0x230] ;  /* 0x00008c0000067ab9 */ /* 0x000fe20000000a00 */
        /* <DEDUP_REMOVED lines=49> */
[----:B------:R-:W-:-:S02]  /*0cc0*/  P2R R140, PR, RZ, 0x2 ;  /* 0x00000002ff8c7803 */ /* 0x000fc40000000000 */
        /* <DEDUP_REMOVED lines=22> */
.L_x_10718:
        /* <DEDUP_REMOVED lines=29> */
.L_x_10619:
[----:B-----5:R-:W-:-:S05]  /*1000*/  SHF.L.U32 R43, R28, 0x10, RZ ;  /* 0x000000101c2b7819 */ /* 0x020fca00000006ff */
[----:B------:R-:W-:-:S04]  /*1010*/  FADD.FTZ R40, R43, R40 ;  /* 0x000000282b287221 */ /* 0x000fc80000010000 */
[----:B------:R-:W-:-:S07]  /*1020*/  @P1 FADD.FTZ R40, R32, R40 ;  /* 0x0000002820281221 */ /* 0x000fce0000010000 */
.L_x_10620:
[----:B------:R-:W-:Y:S01]  /*1030*/  SHF.L.U32 R41, R41, 0x10, RZ ;  /* 0x0000001029297819 */ /* 0x000fe200000006ff */
[----:B------:R-:W-:Y:S06]  /*1040*/  @P2 BRA `(.L_x_10621) ;  /* 0x00000000000c2947 */ /* 0x000fec0003800000 */
[----:B------:R-:W-:Y:S05]  /*1050*/  @!P1 BRA `(.L_x_10622) ;  /* 0x0000000000189947 */ /* 0x000fea0003800000 */
[----:B-----5:R-:W-:Y:S01]  /*1060*/  FADD.FTZ R41, R33, R41 ;  /* 0x0000002921297221 */ /* 0x020fe20000010000 */
[----:B------:R-:W-:Y:S06]  /*1070*/  BRA `(.L_x_10622) ;  /* 0x0000000000107947 */ /* 0x000fec0003800000 */
.L_x_10621:
[----:B-----5:R-:W-:-:S04]  /*1080*/  PRMT R42, R28, 0x7632, R42 ;  /* 0x000076321c2a7816 */ /* 0x020fc8000000002a */
[----:B------:R-:W-:-:S05]  /*1090*/  SHF.L.U32 R42, R42, 0x10, RZ ;  /* 0x000000102a2a7819 */ /* 0x000fca00000006ff */
[----:B------:R-:W-:-:S04]  /*10a0*/  FADD.FTZ R41, R42, R41 ;  /* 0x000000292a297221 */ /* 0x000fc80000010000 */
[----:B------:R-:W-:-:S07]  /*10b0*/  @P1 FADD.FTZ R41, R33, R41 ;  /* 0x0000002921291221 */ /* 0x000fce0000010000 */
.L_x_10622:
[C---:B------:R-:W-:Y:S02]  /*10c0*/  PRMT R43, R45.reuse, 0x7632, R43 ;  /* 0x000076322d2b7816 */ /* 0x040fe4000000002b */
[----:B------:R-:W-:Y:S01]  /*10d0*/  SHF.L.U32 R42, R45, 0x10, RZ ;  /* 0x000000102d2a7819 */ /* 0x000fe200000006ff */
[----:B------:R-:W-:Y:S06]  /*10e0*/  @P2 BRA `(.L_x_10623) ;  /* 0x00000000000c2947 */ /* 0x000fec0003800000 */
[----:B------:R-:W-:Y:S05]  /*10f0*/  @!P1 BRA `(.L_x_10624) ;  /* 0x0000000000149947 */ /* 0x000fea0003800000 */
[----:B-----5:R-:W-:Y:S01]  /*1100*/  FADD.FTZ R42, R34, R42 ;  /* 0x0000002a222a7221 */ /* 0x020fe20000010000 */
[----:B------:R-:W-:Y:S06]  /*1110*/  BRA `(.L_x_10624) ;  /* 0x00000000000c7947 */ /* 0x000fec0003800000 */
.L_x_10623:
[----:B-----5:R-:W-:-:S05]  /*1120*/  SHF.L.U32 R45, R29, 0x10, RZ ;  /* 0x000000101d2d7819 */ /* 0x020fca00000006ff */
[----:B------:R-:W-:-:S04]  /*1130*/  FADD.FTZ R42, R45, R42 ;  /* 0x0000002a2d2a7221 */ /* 0x000fc80000010000 */
[----:B------:R-:W-:-:S07]  /*1140*/  @P1 FADD.FTZ R42, R34, R42 ;  /* 0x0000002a222a1221 */ /* 0x000fce0000010000 */
.L_x_10624:
[----:B------:R-:W-:Y:S01]  /*1150*/  SHF.L.U32 R43, R43, 0x10, RZ ;  /* 0x000000102b2b7819 */ /* 0x000fe200000006ff */
[----:B------:R-:W-:Y:S06]  /*1160*/  @P2 BRA `(.L_x_10625) ;  /* 0x00000000000c2947 */ /* 0x000fec0003800000 */
[----:B------:R-:W-:Y:S05]  /*1170*/  @!P1 BRA `(.L_x_10626) ;  /* 0x0000000000189947 */ /* 0x000fea0003800000 */
[----:B-----5:R-:W-:Y:S01]  /*1180*/  FADD.FTZ R43, R35, R43 ;  /* 0x0000002b232b7221 */ /* 0x020fe20000010000 */
[----:B------:R-:W-:Y:S06]  /*1190*/  BRA `(.L_x_10626) ;  /* 0x0000000000107947 */ /* 0x000fec0003800000 */
.L_x_10625:
[----:B-----5:R-:W-:-:S04]  /*11a0*/  PRMT R44, R29, 0x7632, R44 ;  /* 0x000076321d2c7816 */ /* 0x020fc8000000002c */
[----:B------:R-:W-:-:S05]  /*11b0*/  SHF.L.U32 R44, R44, 0x10, RZ ;  /* 0x000000102c2c7819 */ /* 0x000fca00000006ff */
[----:B------:R-:W-:-:S04]  /*11c0*/  FADD.FTZ R43, R44, R43 ;  /* 0x0000002b2c2b7221 */ /* 0x000fc80000010000 */
[----:B------:R-:W-:-:S07]  /*11d0*/  @P1 FADD.FTZ R43, R35, R43 ;  /* 0x0000002b232b1221 */ /* 0x000fce0000010000 */
.L_x_10626:
[C---:B------:R-:W-:Y:S02]  /*11e0*/  PRMT R45, R46.reuse, 0x7632, R45 ;  /* 0x000076322e2d7816 */ /* 0x040fe4000000002d */
[----:B------:R-:W-:Y:S01]  /*11f0*/  SHF.L.U32 R44, R46, 0x10, RZ ;  /* 0x000000102e2c7819 */ /* 0x000fe200000006ff */
[----:B------:R-:W-:Y:S06]  /*1200*/  @P2 BRA `(.L_x_10627) ;  /* 0x00000000000c2947 */ /* 0x000fec0003800000 */
[----:B------:R-:W-:Y:S05]  /*1210*/  @!P1 BRA `(.L_x_10628) ;  /* 0x0000000000149947 */ /* 0x000fea0003800000 */
[----:B-----5:R-:W-:Y:S01]  /*1220*/  FADD.FTZ R44, R36, R44 ;  /* 0x0000002c242c7221 */ /* 0x020fe20000010000 */
[----:B------:R-:W-:Y:S06]  /*1230*/  BRA `(.L_x_10628) ;  /* 0x00000000000c7947 */ /* 0x000fec0003800000 */
.L_x_10627:
[----:B-----5:R-:W-:-:S05]  /*1240*/  SHF.L.U32 R81, R30, 0x10, RZ ;  /* 0x000000101e517819 */ /* 0x020fca00000006ff */
[----:B------:R-:W-:-:S04]  /*1250*/  FADD.FTZ R44, R81, R44 ;  /* 0x0000002c512c7221 */ /* 0x000fc80000010000 */
[----:B------:R-:W-:-:S07]  /*1260*/  @P1 FADD.FTZ R44, R36, R44 ;  /* 0x0000002c242c1221 */ /* 0x000fce0000010000 */
.L_x_10628:
[----:B------:R-:W-:Y:S01]  /*1270*/  SHF.L.U32 R45, R45, 0x10, RZ ;  /* 0x000000102d2d7819 */ /* 0x000fe200000006ff */
[----:B------:R-:W-:Y:S06]  /*1280*/  @P2 BRA `(.L_x_10629) ;  /* 0x00000000000c2947 */ /* 0x000fec0003800000 */
[----:B------:R-:W-:Y:S05]  /*1290*/  @!P1 BRA `(.L_x_10630) ;  /* 0x0000000000189947 */ /* 0x000fea0003800000 */
[----:B-----5:R-:W-:Y:S01]  /*12a0*/  FADD.FTZ R45, R37, R45 ;  /* 0x0000002d252d7221 */ /* 0x020fe20000010000 */
[----:B------:R-:W-:Y:S06]  /*12b0*/  BRA `(.L_x_10630) ;  /* 0x0000000000107947 */ /* 0x000fec0003800000 */
.L_x_10629:
[----:B-----5:R-:W-:-:S04]  /*12c0*/  PRMT R46, R30, 0x7632, R46 ;  /* 0x000076321e2e7816 */ /* 0x020fc8000000002e */
[----:B------:R-:W-:-:S05]  /*12d0*/  SHF.L.U32 R46, R46, 0x10, RZ ;  /* 0x000000102e2e7819 */ /* 0x000fca00000006ff */
[----:B------:R-:W-:-:S04]  /*12e0*/  FADD.FTZ R45, R46, R45 ;  /* 0x0000002d2e2d7221 */ /* 0x000fc80000010000 */
[----:B------:R-:W-:-:S07]  /*12f0*/  @P1 FADD.FTZ R45, R37, R45 ;  /* 0x0000002d252d1221 */ /* 0x000fce0000010000 */
.L_x_10630:
[C---:B------:R-:W-:Y:S02]  /*1300*/  PRMT R80, R47.reuse, 0x7632, R80 ;  /* 0x000076322f507816 */ /* 0x040fe40000000050 */
[----:B------:R-:W-:Y:S01]  /*1310*/  SHF.L.U32 R46, R47, 0x10, RZ ;  /* 0x000000102f2e7819 */ /* 0x000fe200000006ff */
[----:B------:R-:W-:Y:S06]  /*1320*/  @P2 BRA `(.L_x_10631) ;  /* 0x00000000000c2947 */ /* 0x000fec0003800000 */
[----:B------:R-:W-:Y:S05]  /*1330*/  @!P1 BRA `(.L_x_10632) ;  /* 0x0000000000149947 */ /* 0x000fea0003800000 */
[----:B-----5:R-:W-:Y:S01]  /*1340*/  FADD.FTZ R46, R38, R46 ;  /* 0x0000002e262e7221 */ /* 0x020fe20000010000 */
[----:B------:R-:W-:Y:S06]  /*1350*/  BRA `(.L_x_10632) ;  /* 0x00000000000c7947 */ /* 0x000fec0003800000 */
.L_x_10631:
[----:B-----5:R-:W-:-:S05]  /*1360*/  SHF.L.U32 R47, R31, 0x10, RZ ;  /* 0x000000101f2f7819 */ /* 0x020fca00000006ff */
[----:B------:R-:W-:-:S04]  /*1370*/  FADD.FTZ R46, R47, R46 ;  /* 0x0000002e2f2e7221 */ /* 0x000fc80000010000 */
[----:B------:R-:W-:-:S07]  /*1380*/  @P1 FADD.FTZ R46, R38, R46 ;  /* 0x0000002e262e1221 */ /* 0x000fce0000010000 */
.L_x_10632:
[----:B------:R-:W-:Y:S01]  /*1390*/  SHF.L.U32 R47, R80, 0x10, RZ ;  /* 0x00000010502f7819 */ /* 0x000fe200000006ff */
[----:B------:R-:W-:Y:S06]  /*13a0*/  @P2 BRA `(.L_x_10633) ;  /* 0x00000000000c2947 */ /* 0x000fec0003800000 */
[----:B------:R-:W-:Y:S05]  /*13b0*/  @!P1 BRA `(.L_x_10634) ;  /* 0x0000000000189947 */ /* 0x000fea0003800000 */
[----:B-----5:R-:W-:Y:S01]  /*13c0*/  FADD.FTZ R47, R39, R47 ;  /* 0x0000002f272f7221 */ /* 0x020fe20000010000 */
[----:B------:R-:W-:Y:S06]  /*13d0*/  BRA `(.L_x_10634) ;  /* 0x0000000000107947 */ /* 0x000fec0003800000 */
.L_x_10633:
[----:B-----5:R-:W-:-:S04]  /*13e0*/  PRMT R80, R31, 0x7632, R80 ;  /* 0x000076321f507816 */ /* 0x020fc80000000050 */
[----:B------:R-:W-:-:S05]  /*13f0*/  SHF.L.U32 R80, R80, 0x10, RZ ;  /* 0x0000001050507819 */ /* 0x000fca00000006ff */
[----:B------:R-:W-:-:S04]  /*1400*/  FADD.FTZ R47, R80, R47 ;  /* 0x0000002f502f7221 */ /* 0x000fc80000010000 */
[----:B------:R-:W-:-:S07]  /*1410*/  @P1 FADD.FTZ R47, R39, R47 ;  /* 0x0000002f272f1221 */ /* 0x000fce0000010000 */
.L_x_10634:
[C---:B------:R-:W-:Y:S02]  /*1420*/  LEA R80, P1, R141.reuse, UR10, 0x5 ;  /* 0x0000000a8d507c11 */ /* 0x040fe4000f8228ff */
[C---:B------:R-:W-:Y:S02]  /*1430*/  IADD3 R82, R141.reuse, 0x20, RZ ;  /* 0x000000208d527810 */ /* 0x040fe40007ffe0ff */
[----:B------:R-:W-:-:S05]  /*1440*/  LEA.HI.X R81, R141, UR11, RZ, 0x5, P1 ;  /* 0x0000000b8d517c11 */ /* 0x000fca00088f2cff */
[----:B------:R0:W-:Y:S04]  /*1450*/  STG.E.128 desc[UR4][R80.64], R40 ;  /* 0x0000002850007986 */ /* 0x0001e8000c101d04 */
[----:B------:R0:W-:Y:S02]  /*1460*/  STG.E.128 desc[UR4][R80.64+0x10], R44 ;  /* 0x0000102c50007986 */ /* 0x0001e4000c101d04 */
.L_x_10618:
[----:B------:R-:W-:Y:S05]  /*1470*/  BSYNC B0 ;  /* 0x0000000000007941 */ /* 0x000fea0003800000 */
.L_x_10617:
[----:B------:R-:W-:Y:S01]  /*1480*/  ISETP.GE.U32.AND P1, PT, R94, 0x40, PT ;  /* 0x000000405e00780c */ /* 0x000fe20003f26070 */
[----:B------:R-:W-:-:S12]  /*1490*/  BSSY B0, `(.L_x_10635) ;  /* 0x000005f000007945 */ /* 0x000fd80003800000 */
[----:B------:R-:W-:Y:S05]  /*14a0*/  @!P1 BRA `(.L_x_10636) ;  /* 0x0000000400749947 */ /* 0x000fea0003800000 */
[----:B------:R-:W-:Y:S01]  /*14b0*/  ISETP.NE.U32.AND P2, PT, RZ, UR8, PT ;  /* 0x00000008ff007c0c */ /* 0x000fe2000bf45070 */
[----:B------:R-:W1:Y:S03]  /*14c0*/  LDC.64 R48, c[0x0][0x220] ;  /* 0x00008800ff307b82 */ /* 0x000e660000000a00 */
[----:B------:R-:W-:-:S13]  /*14d0*/  ISETP.NE.AND.EX P2, PT, RZ, UR9, PT, P2 ;  /* 0x00000009ff007c0c */ /* 0x000fda000bf45320 */
[----:B0-----:R-:W-:-:S04]  /*14e0*/  @P2 LEA R80, P1, R82, UR8, 0x4 ;  /* 0x0000000852502c11 */ /* 0x001fc8000f8220ff */
[C---:B------:R-:W-:Y:S02]  /*14f0*/  @P2 LEA.HI.X R81, R82.reuse, UR9, RZ, 0x4, P1 ;  /* 0x0000000952512c11 */ /* 0x040fe400088f24ff */
[----:B------:R-:W-:Y:S01]  /*1500*/  ISETP.NE.U32.AND P1, PT, RZ, UR6, PT ;  /* 0x00000006ff007c0c */ /* 0x000fe2000bf25070 */
[----:B-1----:R-:W-:Y:S02]  /*1510*/  IMAD.WIDE.U32 R52, R82, 0x10, R48 ;  /* 0x0000001052347825 */ /* 0x002fe400078e0030 */
[----:B-----5:R0:W5:Y:S01]  /*1520*/  @P2 LDG.E.128 R28, desc[UR4][R80.64] ;  /* 0x00000004501c2981 */ /* 0x020162000c1e1d00 */
        /* <DEDUP_REMOVED lines=14> */
.L_x_10637:
[----:B-----5:R-:W-:-:S05]  /*1610*/  SHF.L.U32 R51, R28, 0x10, RZ ;  /* 0x000000101c337819 */ /* 0x020fca00000006ff */
[----:B------:R-:W-:-:S04]  /*1620*/  FADD.FTZ R48, R51, R48 ;  /* 0x0000003033307221 */ /* 0x000fc80000010000 */
[----:B------:R-:W-:-:S07]  /*1630*/  @P1 FADD.FTZ R48, R32, R48 ;  /* 0x0000003020301221 */ /* 0x000fce0000010000 */
.L_x_10638:
[----:B------:R-:W-:Y:S01]  /*1640*/  SHF.L.U32 R49, R49, 0x10, RZ ;  /* 0x0000001031317819 */ /* 0x000fe200000006ff */
[----:B------:R-:W-:Y:S06]  /*1650*/  @P2 BRA `(.L_x_10639) ;  /* 0x00000000000c2947 */ /* 0x000fec0003800000 */
[----:B------:R-:W-:Y:S05]  /*1660*/  @!P1 BRA `(.L_x_10640) ;  /* 0x0000000000189947 */ /* 0x000fea0003800000 */
[----:B-----5:R-:W-:Y:S01]  /*1670*/  FADD.FTZ R49, R33, R49 ;  /* 0x0000003121317221 */ /* 0x020fe20000010000 */
[----:B------:R-:W-:Y:S06]  /*1680*/  BRA `(.L_x_10640) ;  /* 0x0000000000107947 */ /* 0x000fec0003800000 */
.L_x_10639:
[----:B-----5:R-:W-:-:S04]  /*1690*/  PRMT R50, R28, 0x7632, R50 ;  /* 0x000076321c327816 */ /* 0x020fc80000000032 */
[----:B------:R-:W-:-:S05]  /*16a0*/  SHF.L.U32 R50, R50, 0x10, RZ ;  /* 0x0000001032327819 */ /* 0x000fca00000006ff */
[----:B------:R-:W-:-:S04]  /*16b0*/  FADD.FTZ R49, R50, R49 ;  /* 0x0000003132317221 */ /* 0x000fc80000010000 */
[----:B------:R-:W-:-:S07]  /*16c0*/  @P1 FADD.FTZ R49, R33, R49 ;  /* 0x0000003121311221 */ /* 0x000fce0000010000 */
.L_x_10640:
[C---:B------:R-:W-:Y:S02]  /*16d0*/  PRMT R51, R53.reuse, 0x7632, R51 ;  /* 0x0000763235337816 */ /* 0x040fe40000000033 */
[----:B------:R-:W-:Y:S01]  /*16e0*/  SHF.L.U32 R50, R53, 0x10, RZ ;  /* 0x0000001035327819 */ /* 0x000fe200000006ff */
[----:B------:R-:W-:Y:S06]  /*16f0*/  @P2 BRA `(.L_x_10641) ;  /* 0x00000000000c2947 */ /* 0x000fec0003800000 */
[----:B------:R-:W-:Y:S05]  /*1700*/  @!P1 BRA `(.L_x_10642) ;  /* 0x0000000000149947 */ /* 0x000fea0003800000 */
[----:B-----5:R-:W-:Y:S01]  /*1710*/  FADD.FTZ R50, R34, R50 ;  /* 0x0000003222327221 */ /* 0x020fe20000010000 */
[----:B------:R-:W-:Y:S06]  /*1720*/  BRA `(.L_x_10642) ;  /* 0x00000000000c7947 */ /* 0x000fec0003800000 */
.L_x_10641:
[----:B-----5:R-:W-:-:S05]  /*1730*/  SHF.L.U32 R53, R29, 0x10, RZ ;  /* 0x000000101d357819 */ /* 0x020fca00000006ff */
[----:B------:R-:W-:-:S04]  /*1740*/  FADD.FTZ R50, R53, R50 ;  /* 0x0000003235327221 */ /* 0x000fc80000010000 */
[----:B------:R-:W-:-:S07]  /*1750*/  @P1 FADD.FTZ R50, R34, R50 ;  /* 0x0000003222321221 */ /* 0x000fce0000010000 */
.L_x_10642:
[----:B------:R-:W-:Y:S01]  /*1760*/  SHF.L.U32 R51, R51, 0x10, RZ ;  /* 0x0000001033337819 */ /* 0x000fe200000006ff */
[----:B------:R-:W-:Y:S06]  /*1770*/  @P2 BRA `(.L_x_10643) ;  /* 0x00000000000c2947 */ /* 0x000fec0003800000 */
[----:B------:R-:W-:Y:S05]  /*1780*/  @!P1 BRA `(.L_x_10644) ;  /* 0x0000000000189947 */ /* 0x000fea0003800000 */
[----:B-----5:R-:W-:Y:S01]  /*1790*/  FADD.FTZ R51, R35, R51 ;  /* 0x0000003323337221 */ /* 0x020fe20000010000 */
[----:B------:R-:W-:Y:S06]  /*17a0*/  BRA `(.L_x_10644) ;  /* 0x0000000000107947 */ /* 0x000fec0003800000 */
.L_x_10643:
[----:B-----5:R-:W-:-:S04]  /*17b0*/  PRMT R52, R29, 0x7632, R52 ;  /* 0x000076321d347816 */ /* 0x020fc80000000034 */
[----:B------:R-:W-:-:S05]  /*17c0*/  SHF.L.U32 R52, R52, 0x10, RZ ;  /* 0x0000001034347819 */ /* 0x000fca00000006ff */
[----:B------:R-:W-:-:S04]  /*17d0*/  FADD.FTZ R51, R52, R51 ;  /* 0x0000003334337221 */ /* 0x000fc80000010000 */
[----:B------:R-:W-:-:S07]  /*17e0*/  @P1 FADD.FTZ R51, R35, R51 ;  /* 0x0000003323331221 */ /* 0x000fce0000010000 */
.L_x_10644:
[C---:B------:R-:W-:Y:S02]  /*17f0*/  PRMT R53, R54.reuse, 0x7632, R53 ;  /* 0x0000763236357816 */ /* 0x040fe40000000035 */
[----:B------:R-:W-:Y:S01]  /*1800*/  SHF.L.U32 R52, R54, 0x10, RZ ;  /* 0x0000001036347819 */ /* 0x000fe200000006ff */
[----:B------:R-:W-:Y:S06]  /*1810*/  @P2 BRA `(.L_x_10645) ;  /* 0x00000000000c2947 */ /* 0x000fec0003800000 */
[----:B------:R-:W-:Y:S05]  /*1820*/  @!P1 BRA `(.L_x_10646) ;  /* 0x0000000000149947 */ /* 0x000fea0003800000 */
[----:B-----5:R-:W-:Y:S01]  /*1830*/  FADD.FTZ R52, R36, R52 ;  /* 0x0000003424347221 */ /* 0x020fe20000010000 */
[----:B------:R-:W-:Y:S06]  /*1840*/  BRA `(.L_x_10646) ;  /* 0x00000000000c7947 */ /* 0x000fec0003800000 */
.L_x_10645:
[----:B-----5:R-:W-:-:S05]  /*1850*/  SHF.L.U32 R81, R30, 0x10, RZ ;  /* 0x000000101e517819 */ /* 0x020fca00000006ff */
[----:B------:R-:W-:-:S04]  /*1860*/  FADD.FTZ R52, R81, R52 ;  /* 0x0000003451347221 */ /* 0x000fc80000010000 */
[----:B------:R-:W-:-:S07]  /*1870*/  @P1 FADD.FTZ R52, R36, R52 ;  /* 0x0000003424341221 */ /* 0x000fce0000010000 */
.L_x_10646:
[----:B------:R-:W-:Y:S01]  /*1880*/  SHF.L.U32 R53, R53, 0x10, RZ ;  /* 0x0000001035357819 */ /* 0x000fe200000006ff */
[----:B------:R-:W-:Y:S06]  /*1890*/  @P2 BRA `(.L_x_10647) ;  /* 0x00000000000c2947 */ /* 0x000fec0003800000 */
[----:B------:R-:W-:Y:S05]  /*18a0*/  @!P1 BRA `(.L_x_10648) ;  /* 0x0000000000189947 */ /* 0x000fea0003800000 */
[----:B-----5:R-:W-:Y:S01]  /*18b0*/  FADD.FTZ R53, R37, R53 ;  /* 0x0000003525357221 */ /* 0x020fe20000010000 */
[----:B------:R-:W-:Y:S06]  /*18c0*/  BRA `(.L_x_10648) ;  /* 0x0000000000107947 */ /* 0x000fec0003800000 */
.L_x_10647:
[----:B-----5:R-:W-:-:S04]  /*18d0*/  PRMT R54, R30, 0x7632, R54 ;  /* 0x000076321e367816 */ /* 0x020fc80000000036 */
[----:B------:R-:W-:-:S05]  /*18e0*/  SHF.L.U32 R54, R54, 0x10, RZ ;  /* 0x0000001036367819 */ /* 0x000fca00000006ff */
[----:B------:R-:W-:-:S04]  /*18f0*/  FADD.FTZ R53, R54, R53 ;  /* 0x0000003536357221 */ /* 0x000fc80000010000 */
[----:B------:R-:W-:-:S07]  /*1900*/  @P1 FADD.FTZ R53, R37, R53 ;  /* 0x0000003525351221 */ /* 0x000fce0000010000 */
.L_x_10648:
[C---:B------:R-:W-:Y:S02]  /*1910*/  PRMT R80, R55.reuse, 0x7632, R80 ;  /* 0x0000763237507816 */ /* 0x040fe40000000050 */
[----:B------:R-:W-:Y:S01]  /*1920*/  SHF.L.U32 R54, R55, 0x10, RZ ;  /* 0x0000001037367819 */ /* 0x000fe200000006ff */
[----:B------:R-:W-:Y:S06]  /*1930*/  @P2 BRA `(.L_x_10649) ;  /* 0x00000000000c2947 */ /* 0x000fec0003800000 */
[----:B------:R-:W-:Y:S05]  /*1940*/  @!P1 BRA `(.L_x_10650) ;  /* 0x0000000000149947 */ /* 0x000fea0003800000 */
[----:B-----5:R-:W-:Y:S01]  /*1950*/  FADD.FTZ R54, R38, R54 ;  /* 0x0000003626367221 */ /* 0x020fe20000010000 */
[----:B------:R-:W-:Y:S06]  /*1960*/  BRA `(.L_x_10650) ;  /* 0x00000000000c7947 */ /* 0x000fec0003800000 */
.L_x_10649:
[----:B-----5:R-:W-:-:S05]  /*1970*/  SHF.L.U32 R55, R31, 0x10, RZ ;  /* 0x000000101f377819 */ /* 0x020fca00000006ff */
[----:B------:R-:W-:-:S04]  /*1980*/  FADD.FTZ R54, R55, R54 ;  /* 0x0000003637367221 */ /* 0x000fc80000010000 */
[----:B------:R-:W-:-:S07]  /*1990*/  @P1 FADD.FTZ R54, R38, R54 ;  /* 0x0000003626361221 */ /* 0x000fce0000010000 */
.L_x_10650:
[----:B------:R-:W-:Y:S01]  /*19a0*/  SHF.L.U32 R55, R80, 0x10, RZ ;  /* 0x0000001050377819 */ /* 0x000fe200000006ff */
[----:B------:R-:W-:Y:S06]  /*19b0*/  @P2 BRA `(.L_x_10651) ;  /* 0x00000000000c2947 */ /* 0x000fec0003800000 */
[----:B------:R-:W-:Y:S05]  /*19c0*/  @!P1 BRA `(.L_x_10652) ;  /* 0x0000000000189947 */ /* 0x000fea0003800000 */
[----:B-----5:R-:W-:Y:S01]  /*19d0*/  FADD.FTZ R55, R39, R55 ;  /* 0x0000003727377221 */ /* 0x020fe20000010000 */
[----:B------:R-:W-:Y:S06]  /*19e0*/  BRA `(.L_x_10652) ;  /* 0x0000000000107947 */ /* 0x000fec0003800000 */
.L_x_10651:
[----:B-----5:R-:W-:-:S04]  /*19f0*/  PRMT R80, R31, 0x7632, R80 ;  /* 0x000076321f507816 */ /* 0x020fc80000000050 */
[----:B------:R-:W-:-:S05]  /*1a00*/  SHF.L.U32 R80, R80, 0x10, RZ ;  /* 0x0000001050507819 */ /* 0x000fca00000006ff */
[----:B------:R-:W-:-:S04]  /*1a10*/  FADD.FTZ R55, R80, R55 ;  /* 0x0000003750377221 */ /* 0x000fc80000010000 */
[----:B------:R-:W-:-:S07]  /*1a20*/  @P1 FADD.FTZ R55, R39, R55 ;  /* 0x0000003727371221 */ /* 0x000fce0000010000 */
.L_x_10652:
[----:B------:R-:W-:-:S04]  /*1a30*/  LEA R80, P1, R82, UR10, 0x5 ;  /* 0x0000000a52507c11 */ /* 0x000fc8000f8228ff */
[C---:B------:R-:W-:Y:S02]  /*1a40*/  LEA.HI.X R81, R82.reuse, UR11, RZ, 0x5, P1 ;  /* 0x0000000b52517c11 */ /* 0x040fe400088f2cff */
[----:B------:R-:W-:-:S03]  /*1a50*/  IADD3 R82, R82, 0x20, RZ ;  /* 0x0000002052527810 */ /* 0x000fc60007ffe0ff */
[----:B------:R1:W-:Y:S04]  /*1a60*/  STG.E.128 desc[UR4][R80.64], R48 ;  /* 0x0000003050007986 */ /* 0x0003e8000c101d04 */
[----:B------:R1:W-:Y:S02]  /*1a70*/  STG.E.128 desc[UR4][R80.64+0x10], R52 ;  /* 0x0000103450007986 */ /* 0x0003e4000c101d04 */
.L_x_10636:
[----:B------:R-:W-:Y:S05]  /*1a80*/  BSYNC B0 ;  /* 0x0000000000007941 */ /* 0x000fea0003800000 */
.L_x_10635:
        /* <DEDUP_REMOVED lines=25> */
.L_x_10655:
[----:B-----5:R-:W-:-:S05]  /*1c20*/  SHF.L.U32 R59, R28, 0x10, RZ ;  /* 0x000000101c3b7819 */ /* 0x020fca00000006ff */
[----:B------:R-:W-:-:S04]  /*1c30*/  FADD.FTZ R56, R59, R56 ;  /* 0x000000383b387221 */ /* 0x000fc80000010000 */
[----:B------:R-:W-:-:S07]  /*1c40*/  @P1 FADD.FTZ R56, R32, R56 ;  /* 0x0000003820381221 */ /* 0x000fce0000010000 */
.L_x_10656:
[----:B------:R-:W-:Y:S01]  /*1c50*/  SHF.L.U32 R57, R57, 0x10, RZ ;  /* 0x0000001039397819 */ /* 0x000fe200000006ff */
[----:B------:R-:W-:Y:S06]  /*1c60*/  @P2 BRA `(.L_x_10657) ;  /* 0x00000000000c2947 */ /* 0x000fec0003800000 */
[----:B------:R-:W-:Y:S05]  /*1c70*/  @!P1 BRA `(.L_x_10658) ;  /* 0x0000000000189947 */ /* 0x000fea0003800000 */
[----:B-----5:R-:W-:Y:S01]  /*1c80*/  FADD.FTZ R57, R33, R57 ;  /* 0x0000003921397221 */ /* 0x020fe20000010000 */
[----:B------:R-:W-:Y:S06]  /*1c90*/  BRA `(.L_x_10658) ;  /* 0x0000000000107947 */ /* 0x000fec0003800000 */
.L_x_10657:
[----:B-----5:R-:W-:-:S04]  /*1ca0*/  PRMT R58, R28, 0x7632, R58 ;  /* 0x000076321c3a7816 */ /* 0x020fc8000000003a */
[----:B------:R-:W-:-:S05]  /*1cb0*/  SHF.L.U32 R58, R58, 0x10, RZ ;  /* 0x000000103a3a7819 */ /* 0x000fca00000006ff */
[----:B------:R-:W-:-:S04]  /*1cc0*/  FADD.FTZ R57, R58, R57 ;  /* 0x000000393a397221 */ /* 0x000fc80000010000 */
[----:B------:R-:W-:-:S07]  /*1cd0*/  @P1 FADD.FTZ R57, R33, R57 ;  /* 0x0000003921391221 */ /* 0x000fce0000010000 */
.L_x_10658:
[C---:B------:R-:W-:Y:S02]  /*1ce0*/  PRMT R59, R61.reuse, 0x7632, R59 ;  /* 0x000076323d3b7816 */ /* 0x040fe4000000003b */
[----:B------:R-:W-:Y:S01]  /*1cf0*/  SHF.L.U32 R58, R61, 0x10, RZ ;  /* 0x000000103d3a7819 */ /* 0x000fe200000006ff */
[----:B------:R-:W-:Y:S06]  /*1d00*/  @P2 BRA `(.L_x_10659) ;  /* 0x00000000000c2947 */ /* 0x000fec0003800000 */
[----:B------:R-:W-:Y:S05]  /*1d10*/  @!P1 BRA `(.L_x_10660) ;  /* 0x0000000000149947 */ /* 0x000fea0003800000 */
[----:B-----5:R-:W-:Y:S01]  /*1d20*/  FADD.FTZ R58, R34, R58 ;  /* 0x0000003a223a7221 */ /* 0x020fe20000010000 */
[----:B------:R-:W-:Y:S06]  /*1d30*/  BRA `(.L_x_10660) ;  /* 0x00000000000c7947 */ /* 0x000fec0003800000 */
.L_x_10659:
[----:B-----5:R-:W-:-:S05]  /*1d40*/  SHF.L.U32 R61, R29, 0x10, RZ ;  /* 0x000000101d3d7819 */ /* 0x020fca00000006ff */
[----:B------:R-:W-:-:S04]  /*1d50*/  FADD.FTZ R58, R61, R58 ;  /* 0x0000003a3d3a7221 */ /* 0x000fc80000010000 */
[----:B------:R-:W-:-:S07]  /*1d60*/  @P1 FADD.FTZ R58, R34, R58 ;  /* 0x0000003a223a1221 */ /* 0x000fce0000010000 */
.L_x_10660:
[----:B------:R-:W-:Y:S01]  /*1d70*/  SHF.L.U32 R59, R59, 0x10, RZ ;  /* 0x000000103b3b7819 */ /* 0x000fe200000006ff */
[----:B------:R-:W-:Y:S06]  /*1d80*/  @P2 BRA `(.L_x_10661) ;  /* 0x00000000000c2947 */ /* 0x000fec0003800000 */
[----:B------:R-:W-:Y:S05]  /*1d90*/  @!P1 BRA `(.L_x_10662) ;  /* 0x0000000000189947 */ /* 0x000fea0003800000 */
[----:B-----5:R-:W-:Y:S01]  /*1da0*/  FADD.FTZ R59, R35, R59 ;  /* 0x0000003b233b7221 */ /* 0x020fe20000010000 */
[----:B------:R-:W-:Y:S06]  /*1db0*/  BRA `(.L_x_10662) ;  /* 0x0000000000107947 */ /* 0x000fec0003800000 */
.L_x_10661:
[----:B-----5:R-:W-:-:S04]  /*1dc0*/  PRMT R60, R29, 0x7632, R60 ;  /* 0x000076321d3c7816 */ /* 0x020fc8000000003c */
[----:B------:R-:W-:-:S05]  /*1dd0*/  SHF.L.U32 R60, R60, 0x10, RZ ;  /* 0x000000103c3c7819 */ /* 0x000fca00000006ff */
[----:B------:R-:W-:-:S04]  /*1de0*/  FADD.FTZ R59, R60, R59 ;  /* 0x0000003b3c3b7221 */ /* 0x000fc80000010000 */
[----:B------:R-:W-:-:S07]  /*1df0*/  @P1 FADD.FTZ R59, R35, R59 ;  /* 0x0000003b233b1221 */ /* 0x000fce0000010000 */
.L_x_10662:
[C---:B------:R-:W-:Y:S02]  /*1e00*/  PRMT R61, R62.reuse, 0x7632, R61 ;  /* 0x000076323e3d7816 */ /* 0x040fe4000000003d */
[----:B------:R-:W-:Y:S01]  /*1e10*/  SHF.L.U32 R60, R62, 0x10, RZ ;  /* 0x000000103e3c7819 */ /* 0x000fe200000006ff */
[----:B------:R-:W-:Y:S06]  /*1e20*/  @P2 BRA `(.L_x_10663) ;  /* 0x00000000000c2947 */ /* 0x000fec0003800000 */
[----:B------:R-:W-:Y:S05]  /*1e30*/  @!P1 BRA `(.L_x_10664) ;  /* 0x0000000000149947 */ /* 0x000fea0003800000 */
[----:B-----5:R-:W-:Y:S01]  /*1e40*/  FADD.FTZ R60, R36, R60 ;  /* 0x0000003c243c7221 */ /* 0x020fe20000010000 */
[----:B------:R-:W-:Y:S06]  /*1e50*/  BRA `(.L_x_10664) ;  /* 0x00000000000c7947 */ /* 0x000fec0003800000 */
.L_x_10663:
[----:B-----5:R-:W-:-:S05]  /*1e60*/  SHF.L.U32 R81, R30, 0x10, RZ ;  /* 0x000000101e517819 */ /* 0x020fca00000006ff */
[----:B------:R-:W-:-:S04]  /*1e70*/  FADD.FTZ R60, R81, R60 ;  /* 0x0000003c513c7221 */ /* 0x000fc80000010000 */
[----:B------:R-:W-:-:S07]  /*1e80*/  @P1 FADD.FTZ R60, R36, R60 ;  /* 0x0000003c243c1221 */ /* 0x000fce0000010000 */
.L_x_10664:
[----:B------:R-:W-:Y:S01]  /*1e90*/  SHF.L.U32 R61, R61, 0x10, RZ ;  /* 0x000000103d3d7819 */ /* 0x000fe200000006ff */
[----:B------:R-:W-:Y:S06]  /*1ea0*/  @P2 BRA `(.L_x_10665) ;  /* 0x00000000000c2947 */ /* 0x000fec0003800000 */
[----:B------:R-:W-:Y:S05]  /*1eb0*/  @!P1 BRA `(.L_x_10666) ;  /* 0x0000000000189947 */ /* 0x000fea0003800000 */
[----:B-----5:R-:W-:Y:S01]  /*1ec0*/  FADD.FTZ R61, R37, R61 ;  /* 0x0000003d253d7221 */ /* 0x020fe20000010000 */
[----:B------:R-:W-:Y:S06]  /*1ed0*/  BRA `(.L_x_10666) ;  /* 0x0000000000107947 */ /* 0x000fec0003800000 */
.L_x_10665:
[----:B-----5:R-:W-:-:S04]  /*1ee0*/  PRMT R62, R30, 0x7632, R62 ;  /* 0x000076321e3e7816 */ /* 0x020fc8000000003e */
[----:B------:R-:W-:-:S05]  /*1ef0*/  SHF.L.U32 R62, R62, 0x10, RZ ;  /* 0x000000103e3e7819 */ /* 0x000fca00000006ff */
[----:B------:R-:W-:-:S04]  /*1f00*/  FADD.FTZ R61, R62, R61 ;  /* 0x0000003d3e3d7221 */ /* 0x000fc80000010000 */
[----:B------:R-:W-:-:S07]  /*1f10*/  @P1 FADD.FTZ R61, R37, R61 ;  /* 0x0000003d253d1221 */ /* 0x000fce0000010000 */
.L_x_10666:
[C---:B------:R-:W-:Y:S02]  /*1f20*/  PRMT R80, R63.reuse, 0x7632, R80 ;  /* 0x000076323f507816 */ /* 0x040fe40000000050 */
[----:B------:R-:W-:Y:S01]  /*1f30*/  SHF.L.U32 R62, R63, 0x10, RZ ;  /* 0x000000103f3e7819 */ /* 0x000fe200000006ff */
[----:B------:R-:W-:Y:S06]  /*1f40*/  @P2 BRA `(.L_x_10667) ;  /* 0x00000000000c2947 */ /* 0x000fec0003800000 */
[----:B------:R-:W-:Y:S05]  /*1f50*/  @!P1 BRA `(.L_x_10668) ;  /* 0x0000000000149947 */ /* 0x000fea0003800000 */
[----:B-----5:R-:W-:Y:S01]  /*1f60*/  FADD.FTZ R62, R38, R62 ;  /* 0x0000003e263e7221 */ /* 0x020fe20000010000 */
[----:B------:R-:W-:Y:S06]  /*1f70*/  BRA `(.L_x_10668) ;  /* 0x00000000000c7947 */ /* 0x000fec0003800000 */
.L_x_10667:
[----:B-----5:R-:W-:-:S05]  /*1f80*/  SHF.L.U32 R63, R31, 0x10, RZ ;  /* 0x000000101f3f7819 */ /* 0x020fca00000006ff */
[----:B------:R-:W-:-:S04]  /*1f90*/  FADD.FTZ R62, R63, R62 ;  /* 0x0000003e3f3e7221 */ /* 0x000fc80000010000 */
[----:B------:R-:W-:-:S07]  /*1fa0*/  @P1 FADD.FTZ R62, R38, R62 ;  /* 0x0000003e263e1221 */ /* 0x000fce0000010000 */
.L_x_10668:
[----:B------:R-:W-:Y:S01]  /*1fb0*/  SHF.L.U32 R63, R80, 0x10, RZ ;  /* 0x00000010503f7819 */ /* 0x000fe200000006ff */
[----:B------:R-:W-:Y:S06]  /*1fc0*/  @P2 BRA `(.L_x_10669) ;  /* 0x00000000000c2947 */ /* 0x000fec0003800000 */
[----:B------:R-:W-:Y:S05]  /*1fd0*/  @!P1 BRA `(.L_x_10670) ;  /* 0x0000000000189947 */ /* 0x000fea0003800000 */
[----:B-----5:R-:W-:Y:S01]  /*1fe0*/  FADD.FTZ R63, R39, R63 ;  /* 0x0000003f273f7221 */ /* 0x020fe20000010000 */
[----:B------:R-:W-:Y:S06]  /*1ff0*/  BRA `(.L_x_10670) ;  /* 0x0000000000107947 */ /* 0x000fec0003800000 */
.L_x_10669:
[----:B-----5:R-:W-:-:S04]  /*2000*/  PRMT R80, R31, 0x7632, R80 ;  /* 0x000076321f507816 */ /* 0x020fc80000000050 */
[----:B------:R-:W-:-:S05]  /*2010*/  SHF.L.U32 R80, R80, 0x10, RZ ;  /* 0x0000001050507819 */ /* 0x000fca00000006ff */
[----:B------:R-:W-:-:S04]  /*2020*/  FADD.FTZ R63, R80, R63 ;  /* 0x0000003f503f7221 */ /* 0x000fc80000010000 */
[----:B------:R-:W-:-:S07]  /*2030*/  @P1 FADD.FTZ R63, R39, R63 ;  /* 0x0000003f273f1221 */ /* 0x000fce0000010000 */
.L_x_10670:
[----:B------:R-:W-:-:S04]  /*2040*/  LEA R80, P1, R82, UR10, 0x5 ;  /* 0x0000000a52507c11 */ /* 0x000fc8000f8228ff */
[C---:B------:R-:W-:Y:S02]  /*2050*/  LEA.HI.X R81, R82.reuse, UR11, RZ, 0x5, P1 ;  /* 0x0000000b52517c11 */ /* 0x040fe400088f2cff */
[----:B------:R-:W-:-:S03]  /*2060*/  IADD3 R82, R82, 0x20, RZ ;  /* 0x0000002052527810 */ /* 0x000fc60007ffe0ff */
[----:B------:R2:W-:Y:S04]  /*2070*/  STG.E.128 desc[UR4][R80.64], R56 ;  /* 0x0000003850007986 */ /* 0x0005e8000c101d04 */
[----:B------:R2:W-:Y:S02]  /*2080*/  STG.E.128 desc[UR4][R80.64+0x10], R60 ;  /* 0x0000103c50007986 */ /* 0x0005e4000c101d04 */
.L_x_10654:
[----:B------:R-:W-:Y:S05]  /*2090*/  BSYNC B0 ;  /* 0x0000000000007941 */ /* 0x000fea0003800000 */
.L_x_10653:
[----:B------:R-:W-:Y:S01]  /*20a0*/  ISETP.GE.U32.AND P1, PT, R94, 0x80, PT ;  /* 0x000000805e00780c */ /* 0x000fe20003f26070 */
[----:B------:R-:W-:-:S12]  /*20b0*/  BSSY B0, `(.L_x_10671) ;  /* 0x000005f000007945 */ /* 0x000fd80003800000 */
[----:B------:R-:W-:Y:S05]  /*20c0*/  @!P1 BRA `(.L_x_10672) ;  /* 0x0000000400749947 */ /* 0x000fea0003800000 */
[----:B------:R-:W-:Y:S01]  /*20d0*/  ISETP.NE.U32.AND P2, PT, RZ, UR8, PT ;  /* 0x00000008ff007c0c */ /* 0x000fe2000bf45070 */
[----:B------:R-:W3:Y:S03]  /*20e0*/  LDC.64 R68, c[0x0][0x220] ;  /* 0x00008800ff447b82 */ /* 0x000ee60000000a00 */
[----:B------:R-:W-:-:S13]  /*20f0*/  ISETP.NE.AND.EX P2, PT, RZ, UR9, PT, P2 ;  /* 0x00000009ff007c0c */ /* 0x000fda000bf45320 */
[----:B012---:R-:W-:-:S04]  /*2100*/  @P2 LEA R80, P1, R82, UR8, 0x4 ;  /* 0x0000000852502c11 */ /* 0x007fc8000f8220ff */
[C---:B------:R-:W-:Y:S02]  /*2110*/  @P2 LEA.HI.X R81, R82.reuse, UR9, RZ, 0x4, P1 ;  /* 0x0000000952512c11 */ /* 0x040fe400088f24ff */
[----:B------:R-:W-:Y:S01]  /*2120*/  ISETP.NE.U32.AND P1, PT, RZ, UR6, PT ;  /* 0x00000006ff007c0c */ /* 0x000fe2000bf25070 */
[----:B---3--:R-:W-:Y:S02]  /*2130*/  IMAD.WIDE.U32 R68, R82, 0x10, R68 ;  /* 0x0000001052447825 */ /* 0x008fe400078e0044 */
        /* <DEDUP_REMOVED lines=15> */
.L_x_10673:
[----:B-----5:R-:W-:-:S05]  /*2230*/  SHF.L.U32 R67, R28, 0x10, RZ ;  /* 0x000000101c437819 */ /* 0x020fca00000006ff */
[----:B------:R-:W-:-:S04]  /*2240*/  FADD.FTZ R64, R67, R64 ;  /* 0x0000004043407221 */ /* 0x000fc80000010000 */
[----:B------:R-:W-:-:S07]  /*2250*/  @P1 FADD.FTZ R64, R32, R64 ;  /* 0x0000004020401221 */ /* 0x000fce0000010000 */
.L_x_10674:
[----:B------:R-:W-:Y:S01]  /*2260*/  SHF.L.U32 R65, R65, 0x10, RZ ;  /* 0x0000001041417819 */ /* 0x000fe200000006ff */
[----:B------:R-:W-:Y:S06]  /*2270*/  @P2 BRA `(.L_x_10675) ;  /* 0x00000000000c2947 */ /* 0x000fec0003800000 */
[----:B------:R-:W-:Y:S05]  /*2280*/  @!P1 BRA `(.L_x_10676) ;  /* 0x0000000000189947 */ /* 0x000fea0003800000 */
[----:B-----5:R-:W-:Y:S01]  /*2290*/  FADD.FTZ R65, R33, R65 ;  /* 0x0000004121417221 */ /* 0x020fe20000010000 */
[----:B------:R-:W-:Y:S06]  /*22a0*/  BRA `(.L_x_10676) ;  /* 0x0000000000107947 */ /* 0x000fec0003800000 */
.L_x_10675:
[----:B-----5:R-:W-:-:S04]  /*22b0*/  PRMT R66, R28, 0x7632, R66 ;  /* 0x000076321c427816 */ /* 0x020fc80000000042 */
[----:B------:R-:W-:-:S05]  /*22c0*/  SHF.L.U32 R66, R66, 0x10, RZ ;  /* 0x0000001042427819 */ /* 0x000fca00000006ff */
[----:B------:R-:W-:-:S04]  /*22d0*/  FADD.FTZ R65, R66, R65 ;  /* 0x0000004142417221 */ /* 0x000fc80000010000 */
[----:B------:R-:W-:-:S07]  /*22e0*/  @P1 FADD.FTZ R65, R33, R65 ;  /* 0x0000004121411221 */ /* 0x000fce0000010000 */
.L_x_10676:
[C---:B------:R-:W-:Y:S02]  /*22f0*/  PRMT R67, R69.reuse, 0x7632, R67 ;  /* 0x0000763245437816 */ /* 0x040fe40000000043 */
[----:B------:R-:W-:Y:S01]  /*2300*/  SHF.L.U32 R66, R69, 0x10, RZ ;  /* 0x0000001045427819 */ /* 0x000fe200000006ff */
[----:B------:R-:W-:Y:S06]  /*2310*/  @P2 BRA `(.L_x_10677) ;  /* 0x00000000000c2947 */ /* 0x000fec0003800000 */
[----:B------:R-:W-:Y:S05]  /*2320*/  @!P1 BRA `(.L_x_10678) ;  /* 0x0000000000149947 */ /* 0x000fea0003800000 */
[----:B-----5:R-:W-:Y:S01]  /*2330*/  FADD.FTZ R66, R34, R66 ;  /* 0x0000004222427221 */ /* 0x020fe20000010000 */
[----:B------:R-:W-:Y:S06]  /*2340*/  BRA `(.L_x_10678) ;  /* 0x00000000000c7947 */ /* 0x000fec0003800000 */
.L_x_10677:
[----:B-----5:R-:W-:-:S05]  /*2350*/  SHF.L.U32 R69, R29, 0x10, RZ ;  /* 0x000000101d457819 */ /* 0x020fca00000006ff */
[----:B------:R-:W-:-:S04]  /*2360*/  FADD.FTZ R66, R69, R66 ;  /* 0x0000004245427221 */ /* 0x000fc80000010000 */
[----:B------:R-:W-:-:S07]  /*2370*/  @P1 FADD.FTZ R66, R34, R66 ;  /* 0x0000004222421221 */ /* 0x000fce0000010000 */
.L_x_10678:
[----:B------:R-:W-:Y:S01]  /*2380*/  SHF.L.U32 R67, R67, 0x10, RZ ;  /* 0x0000001043437819 */ /* 0x000fe200000006ff */
[----:B------:R-:W-:Y:S06]  /*2390*/  @P2 BRA `(.L_x_10679) ;  /* 0x00000000000c2947 */ /* 0x000fec0003800000 */
[----:B------:R-:W-:Y:S05]  /*23a0*/  @!P1 BRA `(.L_x_10680) ;  /* 0x0000000000189947 */ /* 0x000fea0003800000 */
[----:B-----5:R-:W-:Y:S01]  /*23b0*/  FADD.FTZ R67, R35, R67 ;  /* 0x0000004323437221 */ /* 0x020fe20000010000 */
[----:B------:R-:W-:Y:S06]  /*23c0*/  BRA `(.L_x_10680) ;  /* 0x0000000000107947 */ /* 0x000fec0003800000 */
.L_x_10679:
[----:B-----5:R-:W-:-:S04]  /*23d0*/  PRMT R68, R29, 0x7632, R68 ;  /* 0x000076321d447816 */ /* 0x020fc80000000044 */
[----:B------:R-:W-:-:S05]  /*23e0*/  SHF.L.U32 R68, R68, 0x10, RZ ;  /* 0x0000001044447819 */ /* 0x000fca00000006ff */
[----:B------:R-:W-:-:S04]  /*23f0*/  FADD.FTZ R67, R68, R67 ;  /* 0x0000004344437221 */ /* 0x000fc80000010000 */
[----:B------:R-:W-:-:S07]  /*2400*/  @P1 FADD.FTZ R67, R35, R67 ;  /* 0x0000004323431221 */ /* 0x000fce0000010000 */
.L_x_10680:
[C---:B------:R-:W-:Y:S02]  /*2410*/  PRMT R69, R70.reuse, 0x7632, R69 ;  /* 0x0000763246457816 */ /* 0x040fe40000000045 */
[----:B------:R-:W-:Y:S01]  /*2420*/  SHF.L.U32 R68, R70, 0x10, RZ ;  /* 0x0000001046447819 */ /* 0x000fe200000006ff */
[----:B------:R-:W-:Y:S06]  /*2430*/  @P2 BRA `(.L_x_10681) ;  /* 0x00000000000c2947 */ /* 0x000fec0003800000 */
[----:B------:R-:W-:Y:S05]  /*2440*/  @!P1 BRA `(.L_x_10682) ;  /* 0x0000000000149947 */ /* 0x000fea0003800000 */
[----:B-----5:R-:W-:Y:S01]  /*2450*/  FADD.FTZ R68, R36, R68 ;  /* 0x0000004424447221 */ /* 0x020fe20000010000 */
[----:B------:R-:W-:Y:S06]  /*2460*/  BRA `(.L_x_10682) ;  /* 0x00000000000c7947 */ /* 0x000fec0003800000 */
.L_x_10681:
[----:B-----5:R-:W-:-:S05]  /*2470*/  SHF.L.U32 R81, R30, 0x10, RZ ;  /* 0x000000101e517819 */ /* 0x020fca00000006ff */
[----:B------:R-:W-:-:S04]  /*2480*/  FADD.FTZ R68, R81, R68 ;  /* 0x0000004451447221 */ /* 0x000fc80000010000 */
[----:B------:R-:W-:-:S07]  /*2490*/  @P1 FADD.FTZ R68, R36, R68 ;  /* 0x0000004424441221 */ /* 0x000fce0000010000 */
.L_x_10682:
[----:B------:R-:W-:Y:S01]  /*24a0*/  SHF.L.U32 R69, R69, 0x10, RZ ;  /* 0x0000001045457819 */ /* 0x000fe200000006ff */
[----:B------:R-:W-:Y:S06]  /*24b0*/  @P2 BRA `(.L_x_10683) ;  /* 0x00000000000c2947 */ /* 0x000fec0003800000 */
[----:B------:R-:W-:Y:S05]  /*24c0*/  @!P1 BRA `(.L_x_10684) ;  /* 0x0000000000189947 */ /* 0x000fea0003800000 */
[----:B-----5:R-:W-:Y:S01]  /*24d0*/  FADD.FTZ R69, R37, R69 ;  /* 0x0000004525457221 */ /* 0x020fe20000010000 */
[----:B------:R-:W-:Y:S06]  /*24e0*/  BRA `(.L_x_10684) ;  /* 0x0000000000107947 */ /* 0x000fec0003800000 */
.L_x_10683:
[----:B-----5:R-:W-:-:S04]  /*24f0*/  PRMT R70, R30, 0x7632, R70 ;  /* 0x000076321e467816 */ /* 0x020fc80000000046 */
[----:B------:R-:W-:-:S05]  /*2500*/  SHF.L.U32 R70, R70, 0x10, RZ ;  /* 0x0000001046467819 */ /* 0x000fca00000006ff */
[----:B------:R-:W-:-:S04]  /*2510*/  FADD.FTZ R69, R70, R69 ;  /* 0x0000004546457221 */ /* 0x000fc80000010000 */
[----:B------:R-:W-:-:S07]  /*2520*/  @P1 FADD.FTZ R69, R37, R69 ;  /* 0x0000004525451221 */ /* 0x000fce0000010000 */
.L_x_10684:
[C---:B------:R-:W-:Y:S02]  /*2530*/  PRMT R80, R71.reuse, 0x7632, R80 ;  /* 0x0000763247507816 */ /* 0x040fe40000000050 */
[----:B------:R-:W-:Y:S01]  /*2540*/  SHF.L.U32 R70, R71, 0x10, RZ ;  /* 0x0000001047467819 */ /* 0x000fe200000006ff */
[----:B------:R-:W-:Y:S06]  /*2550*/  @P2 BRA `(.L_x_10685) ;  /* 0x00000000000c2947 */ /* 0x000fec0003800000 */
[----:B------:R-:W-:Y:S05]  /*2560*/  @!P1 BRA `(.L_x_10686) ;  /* 0x0000000000149947 */ /* 0x000fea0003800000 */
[----:B-----5:R-:W-:Y:S01]  /*2570*/  FADD.FTZ R70, R38, R70 ;  /* 0x0000004626467221 */ /* 0x020fe20000010000 */
[----:B------:R-:W-:Y:S06]  /*2580*/  BRA `(.L_x_10686) ;  /* 0x00000000000c7947 */ /* 0x000fec0003800000 */
.L_x_10685:
[----:B-----5:R-:W-:-:S05]  /*2590*/  SHF.L.U32 R71, R31, 0x10, RZ ;  /* 0x000000101f477819 */ /* 0x020fca00000006ff */
[----:B------:R-:W-:-:S04]  /*25a0*/  FADD.FTZ R70, R71, R70 ;  /* 0x0000004647467221 */ /* 0x000fc80000010000 */
[----:B------:R-:W-:-:S07]  /*25b0*/  @P1 FADD.FTZ R70, R38, R70 ;  /* 0x0000004626461221 */ /* 0x000fce0000010000 */
.L_x_10686:
[----:B------:R-:W-:Y:S01]  /*25c0*/  SHF.L.U32 R71, R80, 0x10, RZ ;  /* 0x0000001050477819 */ /* 0x000fe200000006ff */
[----:B------:R-:W-:Y:S06]  /*25d0*/  @P2 BRA `(.L_x_10687) ;  /* 0x00000000000c2947 */ /* 0x000fec0003800000 */
[----:B------:R-:W-:Y:S05]  /*25e0*/  @!P1 BRA `(.L_x_10688) ;  /* 0x0000000000189947 */ /* 0x000fea0003800000 */
[----:B-----5:R-:W-:Y:S01]  /*25f0*/  FADD.FTZ R71, R39, R71 ;  /* 0x0000004727477221 */ /* 0x020fe20000010000 */
[----:B------:R-:W-:Y:S06]  /*2600*/  BRA `(.L_x_10688) ;  /* 0x0000000000107947 */ /* 0x000fec0003800000 */
.L_x_10687:
[----:B-----5:R-:W-:-:S04]  /*2610*/  PRMT R80, R31, 0x7632, R80 ;  /* 0x000076321f507816 */ /* 0x020fc80000000050 */
[----:B------:R-:W-:-:S05]  /*2620*/  SHF.L.U32 R80, R80, 0x10, RZ ;  /* 0x0000001050507819 */ /* 0x000fca00000006ff */
[----:B------:R-:W-:-:S04]  /*2630*/  FADD.FTZ R71, R80, R71 ;  /* 0x0000004750477221 */ /* 0x000fc80000010000 */
[----:B------:R-:W-:-:S07]  /*2640*/  @P1 FADD.FTZ R71, R39, R71 ;  /* 0x0000004727471221 */ /* 0x000fce0000010000 */
.L_x_10688:
[----:B------:R-:W-:-:S04]  /*2650*/  LEA R80, P1, R82, UR10, 0x5 ;  /* 0x0000000a52507c11 */ /* 0x000fc8000f8228ff */
[C---:B------:R-:W-:Y:S02]  /*2660*/  LEA.HI.X R81, R82.reuse, UR11, RZ, 0x5, P1 ;  /* 0x0000000b52517c11 */ /* 0x040fe400088f2cff */
[----:B------:R-:W-:-:S03]  /*2670*/  IADD3 R82, R82, 0x20, RZ ;  /* 0x0000002052527810 */ /* 0x000fc60007ffe0ff */
[----:B------:R3:W-:Y:S04]  /*2680*/  STG.E.128 desc[UR4][R80.64], R64 ;  /* 0x0000004050007986 */ /* 0x0007e8000c101d04 */
[----:B------:R3:W-:Y:S02]  /*2690*/  STG.E.128 desc[UR4][R80.64+0x10], R68 ;  /* 0x0000104450007986 */ /* 0x0007e4000c101d04 */
.L_x_10672:
[----:B------:R-:W-:Y:S05]  /*26a0*/  BSYNC B0 ;  /* 0x0000000000007941 */ /* 0x000fea0003800000 */
.L_x_10671:
[----:B------:R-:W-:Y:S01]  /*26b0*/  ISETP.GE.U32.AND P1, PT, R94, 0xa0, PT ;  /* 0x000000a05e00780c */ /* 0x000fe20003f26070 */
[----:B------:R-:W-:-:S12]  /*26c0*/  BSSY B0, `(.L_x_10689) ;  /* 0x000005e000007945 */ /* 0x000fd80003800000 */
[----:B------:R-:W-:Y:S05]  /*26d0*/  @!P1 BRA `(.L_x_10690) ;  /* 0x0000000400709947 */ /* 0x000fea0003800000 */
[----:B------:R-:W-:Y:S01]  /*26e0*/  ISETP.NE.U32.AND P2, PT, RZ, UR8, PT ;  /* 0x00000008ff007c0c */ /* 0x000fe2000bf45070 */
[----:B------:R-:W4:Y:S03]  /*26f0*/  LDC.64 R72, c[0x0][0x220] ;  /* 0x00008800ff487b82 */ /* 0x000f260000000a00 */
[----:B------:R-:W-:-:S13]  /*2700*/  ISETP.NE.AND.EX P2, PT, RZ, UR9, PT, P2 ;  /* 0x00000009ff007c0c */ /* 0x000fda000bf45320 */
[----:B0123--:R-:W-:-:S04]  /*2710*/  @P2 LEA R80, P1, R82, UR8, 0x4 ;  /* 0x0000000852502c11 */ /* 0x00ffc8000f8220ff */
[C---:B------:R-:W-:Y:S02]  /*2720*/  @P2 LEA.HI.X R81, R82.reuse, UR9, RZ, 0x4, P1 ;  /* 0x0000000952512c11 */ /* 0x040fe400088f24ff */
[----:B------:R-:W-:Y:S01]  /*2730*/  ISETP.NE.U32.AND P1, PT, RZ, UR6, PT ;  /* 0x00000006ff007c0c */ /* 0x000fe2000bf25070 */
[----:B----4-:R-:W-:Y:S02]  /*2740*/  IMAD.WIDE.U32 R76, R82, 0x10, R72 ;  /* 0x00000010524c7825 */ /* 0x010fe400078e0048 */
        /* <DEDUP_REMOVED lines=15> */
.L_x_10691:
[----:B-----5:R-:W-:-:S05]  /*2840*/  SHF.L.U32 R75, R28, 0x10, RZ ;  /* 0x000000101c4b7819 */ /* 0x020fca00000006ff */
[----:B------:R-:W-:-:S04]  /*2850*/  FADD.FTZ R72, R75, R72 ;  /* 0x000000484b487221 */ /* 0x000fc80000010000 */
[----:B------:R-:W-:-:S07]  /*2860*/  @P1 FADD.FTZ R72, R32, R72 ;  /* 0x0000004820481221 */ /* 0x000fce0000010000 */
.L_x_10692:
[----:B------:R-:W-:Y:S01]  /*2870*/  SHF.L.U32 R73, R73, 0x10, RZ ;  /* 0x0000001049497819 */ /* 0x000fe200000006ff */
[----:B------:R-:W-:Y:S06]  /*2880*/  @P2 BRA `(.L_x_10693) ;  /* 0x00000000000c2947 */ /* 0x000fec0003800000 */
[----:B------:R-:W-:Y:S05]  /*2890*/  @!P1 BRA `(.L_x_10694) ;  /* 0x0000000000189947 */ /* 0x000fea0003800000 */
[----:B-----5:R-:W-:Y:S01]  /*28a0*/  FADD.FTZ R73, R33, R73 ;  /* 0x0000004921497221 */ /* 0x020fe20000010000 */
[----:B------:R-:W-:Y:S06]  /*28b0*/  BRA `(.L_x_10694) ;  /* 0x0000000000107947 */ /* 0x000fec0003800000 */
.L_x_10693:
[----:B-----5:R-:W-:-:S04]  /*28c0*/  PRMT R74, R28, 0x7632, R74 ;  /* 0x000076321c4a7816 */ /* 0x020fc8000000004a */
[----:B------:R-:W-:-:S05]  /*28d0*/  SHF.L.U32 R74, R74, 0x10, RZ ;  /* 0x000000104a4a7819 */ /* 0x000fca00000006ff */
[----:B------:R-:W-:-:S04]  /*28e0*/  FADD.FTZ R73, R74, R73 ;  /* 0x000000494a497221 */ /* 0x000fc80000010000 */
[----:B------:R-:W-:-:S07]  /*28f0*/  @P1 FADD.FTZ R73, R33, R73 ;  /* 0x0000004921491221 */ /* 0x000fce0000010000 */
.L_x_10694:
[C---:B------:R-:W-:Y:S02]  /*2900*/  PRMT R75, R77.reuse, 0x7632, R75 ;  /* 0x000076324d4b7816 */ /* 0x040fe4000000004b */
[----:B------:R-:W-:Y:S01]  /*2910*/  SHF.L.U32 R74, R77, 0x10, RZ ;  /* 0x000000104d4a7819 */ /* 0x000fe200000006ff */
[----:B------:R-:W-:Y:S06]  /*2920*/  @P2 BRA `(.L_x_10695) ;  /* 0x00000000000c2947 */ /* 0x000fec0003800000 */
[----:B------:R-:W-:Y:S05]  /*2930*/  @!P1 BRA `(.L_x_10696) ;  /* 0x0000000000149947 */ /* 0x000fea0003800000 */
[----:B-----5:R-:W-:Y:S01]  /*2940*/  FADD.FTZ R74, R34, R74 ;  /* 0x0000004a224a7221 */ /* 0x020fe20000010000 */
[----:B------:R-:W-:Y:S06]  /*2950*/  BRA `(.L_x_10696) ;  /* 0x00000000000c7947 */ /* 0x000fec0003800000 */
.L_x_10695:
[----:B-----5:R-:W-:-:S05]  /*2960*/  SHF.L.U32 R77, R29, 0x10, RZ ;  /* 0x000000101d4d7819 */ /* 0x020fca00000006ff */
[----:B------:R-:W-:-:S04]  /*2970*/  FADD.FTZ R74, R77, R74 ;  /* 0x0000004a4d4a7221 */ /* 0x000fc80000010000 */
[----:B------:R-:W-:-:S07]  /*2980*/  @P1 FADD.FTZ R74, R34, R74 ;  /* 0x0000004a224a1221 */ /* 0x000fce0000010000 */
.L_x_10696:
[----:B------:R-:W-:Y:S01]  /*2990*/  SHF.L.U32 R75, R75, 0x10, RZ ;  /* 0x000000104b4b7819 */ /* 0x000fe200000006ff */
[----:B------:R-:W-:Y:S06]  /*29a0*/  @P2 BRA `(.L_x_10697) ;  /* 0x00000000000c2947 */ /* 0x000fec0003800000 */
[----:B------:R-:W-:Y:S05]  /*29b0*/  @!P1 BRA `(.L_x_10698) ;  /* 0x0000000000189947 */ /* 0x000fea0003800000 */
[----:B-----5:R-:W-:Y:S01]  /*29c0*/  FADD.FTZ R75, R35, R75 ;  /* 0x0000004b234b7221 */ /* 0x020fe20000010000 */
[----:B------:R-:W-:Y:S06]  /*29d0*/  BRA `(.L_x_10698) ;  /* 0x0000000000107947 */ /* 0x000fec0003800000 */
.L_x_10697:
[----:B-----5:R-:W-:-:S04]  /*29e0*/  PRMT R76, R29, 0x7632, R76 ;  /* 0x000076321d4c7816 */ /* 0x020fc8000000004c */
[----:B------:R-:W-:-:S05]  /*29f0*/  SHF.L.U32 R76, R76, 0x10, RZ ;  /* 0x000000104c4c7819 */ /* 0x000fca00000006ff */
[----:B------:R-:W-:-:S04]  /*2a00*/  FADD.FTZ R75, R76, R75 ;  /* 0x0000004b4c4b7221 */ /* 0x000fc80000010000 */
[----:B------:R-:W-:-:S07]  /*2a10*/  @P1 FADD.FTZ R75, R35, R75 ;  /* 0x0000004b234b1221 */ /* 0x000fce0000010000 */
.L_x_10698:
[C---:B------:R-:W-:Y:S02]  /*2a20*/  PRMT R77, R78.reuse, 0x7632, R77 ;  /* 0x000076324e4d7816 */ /* 0x040fe4000000004d */
[----:B------:R-:W-:Y:S01]  /*2a30*/  SHF.L.U32 R76, R78, 0x10, RZ ;  /* 0x000000104e4c7819 */ /* 0x000fe200000006ff */
[----:B------:R-:W-:Y:S06]  /*2a40*/  @P2 BRA `(.L_x_10699) ;  /* 0x00000000000c2947 */ /* 0x000fec0003800000 */
[----:B------:R-:W-:Y:S05]  /*2a50*/  @!P1 BRA `(.L_x_10700) ;  /* 0x0000000000149947 */ /* 0x000fea0003800000 */
[----:B-----5:R-:W-:Y:S01]  /*2a60*/  FADD.FTZ R76, R36, R76 ;  /* 0x0000004c244c7221 */ /* 0x020fe20000010000 */
[----:B------:R-:W-:Y:S06]  /*2a70*/  BRA `(.L_x_10700) ;  /* 0x00000000000c7947 */ /* 0x000fec0003800000 */
.L_x_10699:
[----:B-----5:R-:W-:-:S05]  /*2a80*/  SHF.L.U32 R81, R30, 0x10, RZ ;  /* 0x000000101e517819 */ /* 0x020fca00000006ff */
[----:B------:R-:W-:-:S04]  /*2a90*/  FADD.FTZ R76, R81, R76 ;  /* 0x0000004c514c7221 */ /* 0x000fc80000010000 */
[----:B------:R-:W-:-:S07]  /*2aa0*/  @P1 FADD.FTZ R76, R36, R76 ;  /* 0x0000004c244c1221 */ /* 0x000fce0000010000 */
.L_x_10700:
[----:B------:R-:W-:Y:S01]  /*2ab0*/  SHF.L.U32 R77, R77, 0x10, RZ ;  /* 0x000000104d4d7819 */ /* 0x000fe200000006ff */
[----:B------:R-:W-:Y:S06]  /*2ac0*/  @P2 BRA `(.L_x_10701) ;  /* 0x00000000000c2947 */ /* 0x000fec0003800000 */
[----:B------:R-:W-:Y:S05]  /*2ad0*/  @!P1 BRA `(.L_x_10702) ;  /* 0x0000000000189947 */ /* 0x000fea0003800000 */
[----:B-----5:R-:W-:Y:S01]  /*2ae0*/  FADD.FTZ R77, R37, R77 ;  /* 0x0000004d254d7221 */ /* 0x020fe20000010000 */
[----:B------:R-:W-:Y:S06]  /*2af0*/  BRA `(.L_x_10702) ;  /* 0x0000000000107947 */ /* 0x000fec0003800000 */
.L_x_10701:
[----:B-----5:R-:W-:-:S04]  /*2b00*/  PRMT R78, R30, 0x7632, R78 ;  /* 0x000076321e4e7816 */ /* 0x020fc8000000004e */
[----:B------:R-:W-:-:S05]  /*2b10*/  SHF.L.U32 R78, R78, 0x10, RZ ;  /* 0x000000104e4e7819 */ /* 0x000fca00000006ff */
[----:B------:R-:W-:-:S04]  /*2b20*/  FADD.FTZ R77, R78, R77 ;  /* 0x0000004d4e4d7221 */ /* 0x000fc80000010000 */
[----:B------:R-:W-:-:S07]  /*2b30*/  @P1 FADD.FTZ R77, R37, R77 ;  /* 0x0000004d254d1221 */ /* 0x000fce0000010000 */
.L_x_10702:
[C---:B------:R-:W-:Y:S02]  /*2b40*/  PRMT R80, R79.reuse, 0x7632, R80 ;  /* 0x000076324f507816 */ /* 0x040fe40000000050 */
[----:B------:R-:W-:Y:S01]  /*2b50*/  SHF.L.U32 R78, R79, 0x10, RZ ;  /* 0x000000104f4e7819 */ /* 0x000fe200000006ff */
[----:B------:R-:W-:Y:S06]  /*2b60*/  @P2 BRA `(.L_x_10703) ;  /* 0x00000000000c2947 */ /* 0x000fec0003800000 */
[----:B------:R-:W-:Y:S05]  /*2b70*/  @!P1 BRA `(.L_x_10704) ;  /* 0x0000000000149947 */ /* 0x000fea0003800000 */
[----:B-----5:R-:W-:Y:S01]  /*2b80*/  FADD.FTZ R78, R38, R78 ;  /* 0x0000004e264e7221 */ /* 0x020fe20000010000 */
[----:B------:R-:W-:Y:S06]  /*2b90*/  BRA `(.L_x_10704) ;  /* 0x00000000000c7947 */ /* 0x000fec0003800000 */
.L_x_10703:
[----:B-----5:R-:W-:-:S05]  /*2ba0*/  SHF.L.U32 R79, R31, 0x10, RZ ;  /* 0x000000101f4f7819 */ /* 0x020fca00000006ff */
[----:B------:R-:W-:-:S04]  /*2bb0*/  FADD.FTZ R78, R79, R78 ;  /* 0x0000004e4f4e7221 */ /* 0x000fc80000010000 */
[----:B------:R-:W-:-:S07]  /*2bc0*/  @P1 FADD.FTZ R78, R38, R78 ;  /* 0x0000004e264e1221 */ /* 0x000fce0000010000 */
.L_x_10704:
[----:B------:R-:W-:Y:S01]  /*2bd0*/  SHF.L.U32 R79, R80, 0x10, RZ ;  /* 0x00000010504f7819 */ /* 0x000fe200000006ff */
[----:B------:R-:W-:Y:S06]  /*2be0*/  @P2 BRA `(.L_x_10705) ;  /* 0x00000000000c2947 */ /* 0x000fec0003800000 */
[----:B------:R-:W-:Y:S05]  /*2bf0*/  @!P1 BRA `(.L_x_10706) ;  /* 0x0000000000189947 */ /* 0x000fea0003800000 */
[----:B-----5:R-:W-:Y:S01]  /*2c00*/  FADD.FTZ R79, R39, R79 ;  /* 0x0000004f274f7221 */ /* 0x020fe20000010000 */
[----:B------:R-:W-:Y:S06]  /*2c10*/  BRA `(.L_x_10706) ;  /* 0x0000000000107947 */ /* 0x000fec0003800000 */
.L_x_10705:
[----:B-----5:R-:W-:-:S04]  /*2c20*/  PRMT R80, R31, 0x7632, R80 ;  /* 0x000076321f507816 */ /* 0x020fc80000000050 */
[----:B------:R-:W-:-:S05]  /*2c30*/  SHF.L.U32 R80, R80, 0x10, RZ ;  /* 0x0000001050507819 */ /* 0x000fca00000006ff */
[----:B------:R-:W-:-:S04]  /*2c40*/  FADD.FTZ R79, R80, R79 ;  /* 0x0000004f504f7221 */ /* 0x000fc80000010000 */
[----:B------:R-:W-:-:S07]  /*2c50*/  @P1 FADD.FTZ R79, R39, R79 ;  /* 0x0000004f274f1221 */ /* 0x000fce0000010000 */
.L_x_10706:
[----:B------:R-:W-:-:S04]  /*2c60*/  LEA R80, P1, R82, UR10, 0x5 ;  /* 0x0000000a52507c11 */ /* 0x000fc8000f8228ff */
[----:B------:R-:W-:-:S05]  /*2c70*/  LEA.HI.X R81, R82, UR11, RZ, 0x5, P1 ;  /* 0x0000000b52517c11 */ /* 0x000fca00088f2cff */
[----:B------:R4:W-:Y:S04]  /*2c80*/  STG.E.128 desc[UR4][R80.64], R72 ;  /* 0x0000004850007986 */ /* 0x0009e8000c101d04 */
[----:B------:R4:W-:Y:S02]  /*2c90*/  STG.E.128 desc[UR4][R80.64+0x10], R76 ;  /* 0x0000104c50007986 */ /* 0x0009e4000c101d04 */
.L_x_10690:
[----:B------:R-:W-:Y:S05]  /*2ca0*/  BSYNC B0 ;  /* 0x0000000000007941 */ /* 0x000fea0003800000 */
.L_x_10689:
        /* <DEDUP_REMOVED lines=150> */
.L_x_10730:
[----:B------:R-:W-:Y:S01]  /*3610*/  FMUL.FTZ R146, R143, R143 ;  /* 0x0000008f8f927220 */ /* 0x000fe20000410000 */
[----:B------:R-:W-:Y:S01]  /*3620*/  ISETP.NE.AND P1, PT, R140, RZ, PT ;  /* 0x000000ff8c00720c */ /* 0x000fe20003f25270 */
[----:B-1----:R-:W-:Y:S01]  /*3630*/  FADD.FTZ R147, R144, R145 ;  /* 0x0000009190937221 */ /* 0x002fe20000010000 */
[----:B------:R-:W1:Y:S01]  /*3640*/  @!P5 LDC.64 R82, c[0x0][0x250] ;  /* 0x00009400ff52db82 */ /* 0x000e620000000a00 */
[----:B------:R-:W-:Y:S01]  /*3650*/  BSSY B0, `(.L_x_10708) ;  /* 0x000002c000007945 */ /* 0x000fe20003800000 */
[----:B------:R-:W-:Y:S01]  /*3660*/  FSEL R145, R146, RZ, P1 ;  /* 0x000000ff92917208 */ /* 0x000fe20000800000 */
[----:B------:R-:W-:Y:S01]  /*3670*/  FFMA.FTZ R142, R147, R142, UR12 ;  /* 0x0000000c938e7e23 */ /* 0x000fe2000801008e */
[----:B0-----:R-:W-:-:S03]  /*3680*/  FSEL R144, R143, RZ, !P1 ;  /* 0x000000ff8f907208 */ /* 0x001fc60004800000 */
[----:B------:R-:W-:Y:S01]  /*3690*/  FADD.FTZ R145, R142, R145 ;  /* 0x000000918e917221 */ /* 0x000fe20000010000 */
[----:B------:R-:W0:Y:S05]  /*36a0*/  @!P5 LDC.64 R80, c[0x0][0x258] ;  /* 0x00009600ff50db82 */ /* 0x000e2a0000000a00 */
[----:B------:R-:W2:Y:S01]  /*36b0*/  MUFU.RSQ R145, R145 ;  /* 0x0000009100917308 */ /* 0x000ea20000001400 */
[----:B-1----:R-:W-:-:S05]  /*36c0*/  @!P5 IMAD.WIDE R82, R138, 0x4, R82 ;  /* 0x000000048a52d825 */ /* 0x002fca00078e0252 */
[----:B------:R1:W-:Y:S01]  /*36d0*/  @!P5 STG.E desc[UR4][R82.64], R143 ;  /* 0x0000008f5200d986 */ /* 0x0003e2000c101904 */
[----:B0-----:R-:W-:-:S05]  /*36e0*/  @!P5 IMAD.WIDE R80, R138, 0x4, R80 ;  /* 0x000000048a50d825 */ /* 0x001fca00078e0250 */
[----:B--2---:R1:W-:Y:S01]  /*36f0*/  @!P5 STG.E desc[UR4][R80.64], R145 ;  /* 0x000000915000d986 */ /* 0x0043e2000c101904 */
[----:B------:R-:W-:Y:S05]  /*3700*/  @!P0 BRA `(.L_x_10709) ;  /* 0x0000000000808947 */ /* 0x000fea0003800000 */
[----:B-1----:R-:W0:Y:S01]  /*3710*/  LDC.64 R142, c[0x0][0x2b8] ;  /* 0x0000ae00ff8e7b82 */ /* 0x002e220000000a00 */
        /* <DEDUP_REMOVED lines=31> */
.L_x_10709:
[----:B------:R-:W-:Y:S05]  /*3910*/  BSYNC B0 ;  /* 0x0000000000007941 */ /* 0x000fea0003800000 */
.L_x_10708:
        /* <DEDUP_REMOVED lines=35> */
.L_x_10711:
[----:B------:R-:W-:Y:S05]  /*3b50*/  BSYNC B0 ;  /* 0x0000000000007941 */ /* 0x000fea0003800000 */
.L_x_10710:
        /* <DEDUP_REMOVED lines=35> */
.L_x_10713:
[----:B------:R-:W-:Y:S05]  /*3d90*/  BSYNC B0 ;  /* 0x0000000000007941 */ /* 0x000fea0003800000 */
.L_x_10712:
        /* <DEDUP_REMOVED lines=35> */
.L_x_10715:
[----:B------:R-:W-:Y:S05]  /*3fd0*/  BSYNC B0 ;  /* 0x0000000000007941 */ /* 0x000fea0003800000 */
.L_x_10714:
        /* <DEDUP_REMOVED lines=34> */
.L_x_10717:
[----:B------:R-:W-:Y:S05]  /*4200*/  BSYNC B0 ;  /* 0x0000000000007941 */ /* 0x000fea0003800000 */
.L_x_10716:
[----:B01234-:R-:W0:Y:S02]  /*4210*/  LDC.64 R80, c[0x0][0x210] ;  /* 0x00008400ff507b82 */ /* 0x01fe240000000a00 */
[----:B0-----:R-:W-:-:S04]  /*4220*/  LEA R138, R80, R138, 0x2 ;  /* 0x0000008a508a7211 */ /* 0x001fc800078e10ff */
[----:B------:R-:W-:-:S13]  /*4230*/  ISETP.GE.AND P1, PT, R138, R81, PT ;  /* 0x000000518a00720c */ /* 0x000fda0003f26270 */
[----:B------:R-:W-:Y:S05]  /*4240*/  @!P1 BRA `(.L_x_10718) ;  /* 0xffffffc800f89947 */ /* 0x000fea000383ffff */
[----:B------:R-:W-:Y:S05]  /*4250*/  EXIT ;  /* 0x000000000000794d */ /* 0x000fea0003800000 */
.L_x_10707:
        /* <DEDUP_REMOVED lines=8> */
.L_x_10720:
[----:B------:R-:W-:Y:S05]  /*42e0*/  BSYNC B0 ;  /* 0x0000000000007941 */ /* 0x000fea0003800000 */
.L_x_10719:
        /* <DEDUP_REMOVED lines=10> */
.L_x_10721:
[----:B------:R-:W-:Y:S01]  /*4390*/  HFMA2.MMA R148, -RZ, RZ, 0, 2.384185791015625e-07 ;  /* 0x00000004ff947435 */ /* 0x000fe200000001ff */
[----:B------:R-:W-:-:S05]  /*43a0*/  MOV R83, R147 ;  /* 0x0000009300537202 */ /* 0x000fca0000000f00 */
[----:B------:R-:W-:-:S05]  /*43b0*/  FADD.FTZ R83, R82, R83 ;  /* 0x0000005352537221 */ /* 0x000fca0000010000 */
[----:B------:R-:W-:-:S07]  /*43c0*/  MOV R149, R83 ;  /* 0x0000005300957202 */ /* 0x000fce0000000f00 */
[----:B------:R-:W-:Y:S05]  /*43d0*/  WARPSYNC.COLLECTIVE R146, `(.L_x_10722) ;  /* 0x0000000092087348 */ /* 0x000fea0003c00000 */
[----:B------:R0:W1:Y:S02]  /*43e0*/  SHFL.BFLY P6, R147, R149, R148, R151 ;  /* 0x0c00009495937389 */ /* 0x00006400000c0097 */
[----:B01----:R-:W-:Y:S01]  /*43f0*/  ENDCOLLECTIVE ;  /* 0x000000000000791b */ /* 0x003fe20003800000 */
.L_x_10722:
[----:B------:R-:W-:Y:S01]  /*4400*/  HFMA2.MMA R148, -RZ, RZ, 0, 4.76837158203125e-07 ;  /* 0x00000008ff947435 */ /* 0x000fe200000001ff */
[----:B------:R-:W-:-:S05]  /*4410*/  MOV R80, R147 ;  /* 0x0000009300507202 */ /* 0x000fca0000000f00 */
[----:B------:R-:W-:-:S05]  /*4420*/  FADD.FTZ R144, R83, R80 ;  /* 0x0000005053907221 */ /* 0x000fca0000010000 */
[----:B------:R-:W-:-:S07]  /*4430*/  MOV R149, R144 ;  /* 0x0000009000957202 */ /* 0x000fce0000000f00 */
[----:B------:R-:W-:Y:S05]  /*4440*/  WARPSYNC.COLLECTIVE R146, `(.L_x_10723) ;  /* 0x0000000092087348 */ /* 0x000fea0003c00000 */
[----:B------:R0:W1:Y:S02]  /*4450*/  SHFL.BFLY P6, R147, R149, R148, R151 ;  /* 0x0c00009495937389 */ /* 0x00006400000c0097 */
[----:B01----:R-:W-:Y:S01]  /*4460*/  ENDCOLLECTIVE ;  /* 0x000000000000791b */ /* 0x003fe20003800000 */
.L_x_10723:
[----:B------:R-:W-:Y:S01]  /*4470*/  HFMA2.MMA R148, -RZ, RZ, 0, 9.5367431640625e-07 ;  /* 0x00000010ff947435 */ /* 0x000fe200000001ff */
[----:B------:R-:W-:-:S05]  /*4480*/  MOV R143, R147 ;  /* 0x00000093008f7202 */ /* 0x000fca0000000f00 */
[----:B------:R-:W-:-:S05]  /*4490*/  FADD.FTZ R145, R144, R143 ;  /* 0x0000008f90917221 */ /* 0x000fca0000010000 */
[----:B------:R-:W-:-:S07]  /*44a0*/  MOV R149, R145 ;  /* 0x0000009100957202 */ /* 0x000fce0000000f00 */
[----:B------:R-:W-:Y:S05]  /*44b0*/  WARPSYNC.COLLECTIVE R146, `(.L_x_10724) ;  /* 0x0000000092087348 */ /* 0x000fea0003c00000 */
[----:B------:R0:W1:Y:S02]  /*44c0*/  SHFL.BFLY P6, R147, R149, R148, R151 ;  /* 0x0c00009495937389 */ /* 0x00006400000c0097 */
[----:B01----:R-:W-:Y:S01]  /*44d0*/  ENDCOLLECTIVE ;  /* 0x000000000000791b */ /* 0x003fe20003800000 */
.L_x_10724:
        /* <DEDUP_REMOVED lines=89> */
.L_x_10725:
[----:B------:R-:W-:Y:S01]  /*4a70*/  HFMA2.MMA R148, -RZ, RZ, 0, 1.1920928955078125e-07 ;  /* 0x00000002ff947435 */ /* 0x000fe200000001ff */
[----:B------:R-:W-:-:S05]  /*4a80*/  MOV R81, R147 ;  /* 0x0000009300517202 */ /* 0x000fca0000000f00 */
[----:B------:R-:W-:-:S05]  /*4a90*/  FADD.FTZ R81, R80, R81 ;  /* 0x0000005150517221 */ /* 0x000fca0000010000 */
[----:B------:R-:W-:-:S07]  /*4aa0*/  MOV R149, R81 ;  /* 0x0000005100957202 */ /* 0x000fce0000000f00 */
[----:B------:R-:W-:Y:S05]  /*4ab0*/  WARPSYNC.COLLECTIVE R146, `(.L_x_10726) ;  /* 0x0000000092087348 */ /* 0x000fea0003c00000 */
[----:B------:R0:W1:Y:S02]  /*4ac0*/  SHFL.BFLY P6, R147, R149, R148, R151 ;  /* 0x0c00009495937389 */ /* 0x00006400000c0097 */
[----:B01----:R-:W-:Y:S01]  /*4ad0*/  ENDCOLLECTIVE ;  /* 0x000000000000791b */ /* 0x003fe20003800000 */
.L_x_10726:
[----:B------:R-:W-:Y:S01]  /*4ae0*/  HFMA2.MMA R148, -RZ, RZ, 0, 2.384185791015625e-07 ;  /* 0x00000004ff947435 */ /* 0x000fe200000001ff */
[----:B------:R-:W-:-:S05]  /*4af0*/  MOV R82, R147 ;  /* 0x0000009300527202 */ /* 0x000fca0000000f00 */
[----:B------:R-:W-:-:S05]  /*4b00*/  FADD.FTZ R82, R81, R82 ;  /* 0x0000005251527221 */ /* 0x000fca0000010000 */
[----:B------:R-:W-:-:S07]  /*4b10*/  MOV R149, R82 ;  /* 0x0000005200957202 */ /* 0x000fce0000000f00 */
[----:B------:R-:W-:Y:S05]  /*4b20*/  WARPSYNC.COLLECTIVE R146, `(.L_x_10727) ;  /* 0x0000000092087348 */ /* 0x000fea0003c00000 */
[----:B------:R0:W1:Y:S02]  /*4b30*/  SHFL.BFLY P6, R147, R149, R148, R151 ;  /* 0x0c00009495937389 */ /* 0x00006400000c0097 */
[----:B01----:R-:W-:Y:S01]  /*4b40*/  ENDCOLLECTIVE ;  /* 0x000000000000791b */ /* 0x003fe20003800000 */
.L_x_10727:
[----:B------:R-:W-:Y:S01]  /*4b50*/  HFMA2.MMA R148, -RZ, RZ, 0, 4.76837158203125e-07 ;  /* 0x00000008ff947435 */ /* 0x000fe200000001ff */
[----:B------:R-:W-:-:S05]  /*4b60*/  MOV R83, R147 ;  /* 0x0000009300537202 */ /* 0x000fca0000000f00 */
[----:B------:R-:W-:-:S05]  /*4b70*/  FADD.FTZ R83, R82, R83 ;  /* 0x0000005352537221 */ /* 0x000fca0000010000 */
[----:B------:R-:W-:-:S07]  /*4b80*/  MOV R149, R83 ;  /* 0x0000005300957202 */ /* 0x000fce0000000f00 */
[----:B------:R-:W-:Y:S05]  /*4b90*/  WARPSYNC.COLLECTIVE R146, `(.L_x_10728) ;  /* 0x0000000092087348 */ /* 0x000fea0003c00000 */
[----:B------:R0:W1:Y:S02]  /*4ba0*/  SHFL.BFLY P6, R147, R149, R148, R151 ;  /* 0x0c00009495937389 */ /* 0x00006400000c0097 */
[----:B01----:R-:W-:Y:S01]  /*4bb0*/  ENDCOLLECTIVE ;  /* 0x000000000000791b */ /* 0x003fe20003800000 */
.L_x_10728:
[----:B------:R-:W-:Y:S01]  /*4bc0*/  HFMA2.MMA R148, -RZ, RZ, 0, 9.5367431640625e-07 ;  /* 0x00000010ff947435 */ /* 0x000fe200000001ff */
[----:B------:R-:W-:-:S05]  /*4bd0*/  MOV R144, R147 ;  /* 0x0000009300907202 */ /* 0x000fca0000000f00 */
[----:B------:R-:W-:-:S05]  /*4be0*/  FADD.FTZ R144, R83, R144 ;  /* 0x0000009053907221 */ /* 0x000fca0000010000 */
[----:B------:R-:W-:-:S07]  /*4bf0*/  MOV R149, R144 ;  /* 0x0000009000957202 */ /* 0x000fce0000000f00 */
[----:B------:R-:W-:Y:S05]  /*4c00*/  WARPSYNC.COLLECTIVE R146, `(.L_x_10729) ;  /* 0x0000000092087348 */ /* 0x000fea0003c00000 */
[----:B------:R0:W1:Y:S02]  /*4c10*/  SHFL.BFLY P6, R147, R149, R148, R151 ;  /* 0x0c00009495937389 */ /* 0x00006400000c0097 */
[----:B01----:R-:W-:Y:S01]  /*4c20*/  ENDCOLLECTIVE ;  /* 0x000000000000791b */ /* 0x003fe20003800000 */
.L_x_10729:
[----:B------:R-:W-:Y:S01]  /*4c30*/  MOV R145, R147 ;  /* 0x0000009300917202 */ /* 0x000fe20000000f00 */
[----:B------:R-:W-:Y:S06]  /*4c40*/  BRA `(.L_x_10730) ;  /* 0xffffffe800707947 */ /* 0x000fec000383ffff */
.L_x_10731:
        /* <DEDUP_REMOVED lines=11> */
.L_x_33654:


//--------------------- .text._ZN10layer_norm31ln_parallel_residual_fwd_kernelINS_13Kernel_traitsI13__nv_bfloat16S2_fS2_fjLj1280ELj1ELj4ELj1ELj16ENS_18Kernel_traits_baseILj1280ES2_S2_fS2_fjLj128EEEEELb0ELb1ELb1EEEvNS_9FwdParamsE --------------------------
	.section	.text._ZN10layer_norm31ln_parallel_residual_fwd_kernelINS_13Kernel_traitsI13__nv_bfloat16S2_fS2_fjLj1280ELj1ELj4ELj1ELj16ENS_18Kernel_traits_baseILj1280ES2_S2_fS2_fjLj128EEEEELb0ELb1ELb1EEEvNS_9FwdParamsE,"ax",@progbits
	.align	128
        .global         _ZN10layer_norm31ln_parallel_residual_fwd_kernelINS_13Kernel_traitsI13__nv_bfloat16S2_fS2_fjLj1280ELj1ELj4ELj1ELj16ENS_18Kernel_traits_baseILj1280ES2_S2_fS2_fjLj128EEEEELb0ELb1ELb1EEEvNS_9FwdParamsE
        .type           _ZN10layer_norm31ln_parallel_residual_fwd_kernelINS_13Kernel_traitsI13__nv_bfloat16S2_fS2_fjLj1280ELj1ELj4ELj1ELj16ENS_18Kernel_traits_baseILj1280ES2_S2_fS2_fjLj128EEEEELb0ELb1ELb1EEEvNS_9FwdParamsE,@function
        .size           _ZN10layer_norm31ln_parallel_residual_fwd_kernelINS_13Kernel_traitsI13__nv_bfloat16S2_fS2_fjLj1280ELj1ELj4ELj1ELj16ENS_18Kernel_traits_baseILj1280ES2_S2_fS2_fjLj128EEEEELb0ELb1ELb1EEEvNS_9FwdParamsE,(.L_x_33655 - _ZN10layer_norm31ln_parallel_residual_fwd_kernelINS_13Kernel_traitsI13__nv_bfloat16S2_fS2_fjLj1280ELj1ELj4ELj1ELj16ENS_18Kernel_traits_baseILj1280ES2_S2_fS2_fjLj128EEEEELb0ELb1ELb1EEEvNS_9FwdParamsE)
        .other          _ZN10layer_norm31ln_parallel_residual_fwd_kernelINS_13Kernel_traitsI13__nv_bfloat16S2_fS2_fjLj1280ELj1ELj4ELj1ELj16ENS_18Kernel_traits_baseILj1280ES2_S2_fS2_fjLj128EEEEELb0ELb1ELb1EEEvNS_9FwdParamsE,@"STO_CUDA_ENTRY STV_DEFAULT"
_ZN10layer_norm31ln_parallel_residual_fwd_kernelINS_13Kernel_traitsI13__nv_bfloat16S2_fS2_fjLj1280ELj1ELj4ELj1ELj16ENS_18Kernel_traits_baseILj1280ES2_S2_fS2_fjLj128EEEEELb0ELb1ELb1EEEvNS_9FwdParamsE:
.text._ZN10layer_norm31ln_parallel_residual_fwd_kernelINS_13Kernel_traitsI13__nv_bfloat16S2_fS2_fjLj1280ELj1ELj4ELj1ELj16ENS_18Kernel_traits_baseILj1280ES2_S2_fS2_fjLj128EEEEELb0ELb1ELb1EEEvNS_9FwdParamsE:
[----:B------:R-:W-:Y:S01]  /*0000*/  LDC R1, c[0x0][0x28] ;  /* 0x00000a00ff017b82 */ /* 0x000fe20000000800 */
[----:B------:R-:W0:Y:S01]  /*0010*/  S2R R134, SR_TID.X ;  /* 0x0000000000867919 */ /* 0x000e220000002100 */
[----:B------:R-:W-:Y:S01]  /*0020*/  ULDC.64 UR4, c[0x0][0x2c8] ;  /* 0x0000b20000047ab9 */ /* 0x000fe20000000a00 */
[----:B------:R-:W-:Y:S01]  /*0030*/  ULDC UR8, c[0x0][0x214] ;  /* 0x0000850000087ab9 */ /* 0x000fe20000000800 */
[----:B------:R-:W-:Y:S01]  /*0040*/  ISETP.NE.U32.AND P0, PT, RZ, UR4, PT ;  /* 0x00000004ff007c0c */ /* 0x000fe2000bf05070 */
[----:B------:R-:W1:Y:S01]  /*0050*/  S2R R3, SR_CTAID.X ;  /* 0x0000000000037919 */ /* 0x000e620000002500 */
        /* <DEDUP_REMOVED lines=9> */
[----:B------:R0:W5:Y:S01]  /*00f0*/  @P0 LDG.E.128 R52, desc[UR4][R4.64+0x400] ;  /* 0x0004000404340981 */ /* 0x000162000c1e1d00 */
[----:B------:R-:W-:-:S03]  /*0100*/  SHF.R.U32.HI R0, RZ, 0x5, R134 ;  /* 0x00000005ff007819 */ /* 0x000fc60000011686 */
[----:B------:R0:W5:Y:S01]  /*0110*/  @P0 LDG.E.128 R48, desc[UR4][R4.64+0x600] ;  /* 0x0006000404300981 */ /* 0x000162000c1e1d00 */
[----:B-1----:R-:W-:Y:S02]  /*0120*/  LEA R132, R3, R0, 0x2 ;  /* 0x0000000003847211 */ /* 0x002fe400078e10ff */
[----:B------:R-:W-:Y:S01]  /*0130*/  IADD3 R2, P2, R2, UR6, RZ ;  /* 0x0000000602027c10 */ /* 0x000fe2000ff5e0ff */
[----:B------:R0:W5:Y:S01]  /*0140*/  @P0 LDG.E.128 R44, desc[UR4][R4.64+0x800] ;  /* 0x00080004042c0981 */ /* 0x000162000c1e1d00 */
[----:B------:R-:W-:Y:S02]  /*0150*/  ISETP.GE.AND P1, PT, R132, UR8, PT ;  /* 0x0000000884007c0c */ /* 0x000fe4000bf26270 */
[----:B------:R-:W-:-:S11]  /*0160*/  IADD3.X R3, RZ, UR7, RZ, P2, !PT ;  /* 0x00000007ff037c10 */ /* 0x000fd600097fe4ff */
[----:B0-----:R-:W-:Y:S05]  /*0170*/  @P1 EXIT ;  /* 0x000000000000194d */ /* 0x001fea0003800000 */
        /* <DEDUP_REMOVED lines=14> */
[----:B------:R-:W-:Y:S01]  /*0260*/  @!P0 CS2R R46, SRZ ;  /* 0x00000000002e8805 */ /* 0x000fe2000001ff00 */
[----:B------:R-:W-:Y:S01]  /*0270*/  ULDC.64 UR6, c[0x0][0x228] ;  /* 0x00008a0000067ab9 */ /* 0x000fe20000000a00 */
[----:B------:R-:W-:Y:S01]  /*0280*/  PRMT R88, R20, 0x7632, R88 ;  /* 0x0000763214587816 */ /* 0x000fe20000000058 */
[----:B------:R-:W-:Y:S01]  /*0290*/  BSSY B0, `(.L_x_10732) ;  /* 0x0000375000007945 */ /* 0x000fe20003800000 */
[----:B------:R-:W-:Y:S01]  /*02a0*/  PRMT R89, R21, 0x7632, R89 ;  /* 0x0000763215597816 */ /* 0x000fe20000000059 */
[----:B------:R-:W-:Y:S01]  /*02b0*/  ULDC UR12, c[0x0][0x2d8] ;  /* 0x0000b600000c7ab9 */ /* 0x000fe20000000800 */
[----:B------:R-:W-:Y:S01]  /*02c0*/  PRMT R90, R22, 0x7632, R90 ;  /* 0x00007632165a7816 */ /* 0x000fe2000000005a */
[----:B------:R-:W-:Y:S01]  /*02d0*/  ULDC.64 UR16, c[0x0][0x228] ;  /* 0x00008a0000107ab9 */ /* 0x000fe20000000a00 */
        /* <DEDUP_REMOVED lines=20> */
[----:B------:R-:W-:Y:S02]  /*0420*/  SHF.L.U32 R19, R21, 0x10, RZ ;  /* 0x0000001015137819 */ /* 0x000fe400000006ff */
[----:B------:R-:W-:Y:S02]  /*0430*/  SHF.L.U32 R18, R22, 0x10, RZ ;  /* 0x0000001016127819 */ /* 0x000fe400000006ff */
[----:B------:R-:W-:Y:S02]  /*0440*/  SHF.L.U32 R17, R23, 0x10, RZ ;  /* 0x0000001017117819 */ /* 0x000fe400000006ff */
[----:B------:R-:W-:Y:S01]  /*0450*/  ISETP.NE.U32.AND P0, PT, RZ, UR6, PT ;  /* 0x00000006ff007c0c */ /* 0x000fe2000bf05070 */
[----:B------:R-:W-:Y:S01]  /*0460*/  ULDC.U8 UR6, c[0x0][0x2a0] ;  /* 0x0000a80000067ab9 */ /* 0x000fe20000000000 */
        /* <DEDUP_REMOVED lines=14> */
[----:B0-----:R-:W-:Y:S02]  /*0550*/  SHF.L.U32 R3, R45, 0x10, RZ ;  /* 0x000000102d037819 */ /* 0x001fe400000006ff */
[----:B------:R-:W-:Y:S02]  /*0560*/  SHF.L.U32 R2, R46, 0x10, RZ ;  /* 0x000000102e027819 */ /* 0x000fe400000006ff */
[----:B------:R-:W-:Y:S02]  /*0570*/  SHF.L.U32 R0, R47, 0x10, RZ ;  /* 0x000000102f007819 */ /* 0x000fe400000006ff */
        /* <DEDUP_REMOVED lines=22> */
[----:B------:R-:W-:Y:S01]  /*06e0*/  ISETP.NE.AND.EX P0, PT, RZ, UR7, PT, P0 ;  /* 0x00000007ff007c0c */ /* 0x000fe2000bf05300 */
[----:B------:R-:W-:Y:S01]  /*06f0*/  ULDC UR7, c[0x0][0x218] ;  /* 0x0000860000077ab9 */ /* 0x000fe20000000800 */
[----:B--2---:R-:W-:Y:S02]  /*0700*/  PRMT R131, R40, 0x7632, R131 ;  /* 0x0000763228837816 */ /* 0x004fe40000000083 */
[----:B------:R-:W-:Y:S02]  /*0710*/  PRMT R128, R41, 0x7632, R128 ;  /* 0x0000763229807816 */ /* 0x000fe40000000080 */
[----:B------:R-:W-:-:S02]  /*0720*/  PRMT R127, R42, 0x7632, R127 ;  /* 0x000076322a7f7816 */ /* 0x000fc4000000007f */
[----:B------:R-:W-:Y:S02]  /*0730*/  PRMT R124, R43, 0x7632, R124 ;  /* 0x000076322b7c7816 */ /* 0x000fe4000000007c */
[----:B---3--:R-:W-:Y:S02]  /*0740*/  PRMT R109, R24, 0x7632, R109 ;  /* 0x00007632186d7816 */ /* 0x008fe4000000006d */
[----:B------:R-:W-:Y:S02]  /*0750*/  PRMT R108, R25, 0x7632, R108 ;  /* 0x00007632196c7816 */ /* 0x000fe4000000006c */
[----:B------:R-:W-:Y:S02]  /*0760*/  PRMT R111, R26, 0x7632, R111 ;  /* 0x000076321a6f7816 */ /* 0x000fe4000000006f */
[----:B------:R-:W-:Y:S02]  /*0770*/  PRMT R110, R27, 0x7632, R110 ;  /* 0x000076321b6e7816 */ /* 0x000fe4000000006e */
[----:B----4-:R-:W-:-:S02]  /*0780*/  PRMT R113, R28, 0x7632, R113 ;  /* 0x000076321c717816 */ /* 0x010fc40000000071 */
        /* <DEDUP_REMOVED lines=51> */
.L_x_10814:
        /* <DEDUP_REMOVED lines=24> */
.L_x_10733:
[----:B-----5:R-:W-:-:S05]  /*0c40*/  SHF.L.U32 R51, R44, 0x10, RZ ;  /* 0x000000102c337819 */ /* 0x020fca00000006ff */
[----:B------:R-:W-:-:S04]  /*0c50*/  FADD.FTZ R48, R48, R51 ;  /* 0x0000003330307221 */ /* 0x000fc80000010000 */
[----:B------:R-:W-:-:S07]  /*0c60*/  @P1 FADD.FTZ R48, R40, R48 ;  /* 0x0000003028301221 */ /* 0x000fce0000010000 */
.L_x_10734:
[----:B------:R-:W-:Y:S01]  /*0c70*/  SHF.L.U32 R49, R49, 0x10, RZ ;  /* 0x0000001031317819 */ /* 0x000fe200000006ff */
[----:B------:R-:W-:Y:S06]  /*0c80*/  @P2 BRA `(.L_x_10735) ;  /* 0x00000000000c2947 */ /* 0x000fec0003800000 */
[----:B------:R-:W-:Y:S05]  /*0c90*/  @!P1 BRA `(.L_x_10736) ;  /* 0x0000000000189947 */ /* 0x000fea0003800000 */
[----:B-----5:R-:W-:Y:S01]  /*0ca0*/  FADD.FTZ R49, R41, R49 ;  /* 0x0000003129317221 */ /* 0x020fe20000010000 */
[----:B------:R-:W-:Y:S06]  /*0cb0*/  BRA `(.L_x_10736) ;  /* 0x0000000000107947 */ /* 0x000fec0003800000 */
.L_x_10735:
[----:B-----5:R-:W-:-:S04]  /*0cc0*/  PRMT R32, R44, 0x7632, R32 ;  /* 0x000076322c207816 */ /* 0x020fc80000000020 */
[----:B------:R-:W-:-:S05]  /*0cd0*/  SHF.L.U32 R32, R32, 0x10, RZ ;  /* 0x0000001020207819 */ /* 0x000fca00000006ff */
[----:B------:R-:W-:-:S04]  /*0ce0*/  FADD.FTZ R49, R49, R32 ;  /* 0x0000002031317221 */ /* 0x000fc80000010000 */
[----:B------:R-:W-:-:S07]  /*0cf0*/  @P1 FADD.FTZ R49, R41, R49 ;  /* 0x0000003129311221 */ /* 0x000fce0000010000 */
.L_x_10736:
[C---:B------:R-:W-:Y:S02]  /*0d00*/  PRMT R51, R33.reuse, 0x7632, R51 ;  /* 0x0000763221337816 */ /* 0x040fe40000000033 */
[----:B------:R-:W-:Y:S01]  /*0d10*/  SHF.L.U32 R50, R33, 0x10, RZ ;  /* 0x0000001021327819 */ /* 0x000fe200000006ff */
[----:B------:R-:W-:Y:S06]  /*0d20*/  @P2 BRA `(.L_x_10737) ;  /* 0x00000000000c2947 */ /* 0x000fec0003800000 */
[----:B------:R-:W-:Y:S05]  /*0d30*/  @!P1 BRA `(.L_x_10738) ;  /* 0x0000000000149947 */ /* 0x000fea0003800000 */
[----:B-----5:R-:W-:Y:S01]  /*0d40*/  FADD.FTZ R50, R42, R50 ;  /* 0x000000322a327221 */ /* 0x020fe20000010000 */
[----:B------:R-:W-:Y:S06]  /*0d50*/  BRA `(.L_x_10738) ;  /* 0x00000000000c7947 */ /* 0x000fec0003800000 */
.L_x_10737:
[----:B-----5:R-:W-:-:S05]  /*0d60*/  SHF.L.U32 R33, R45, 0x10, RZ ;  /* 0x000000102d217819 */ /* 0x020fca00000006ff */
[----:B------:R-:W-:-:S04]  /*0d70*/  FADD.FTZ R50, R50, R33 ;  /* 0x0000002132327221 */ /* 0x000fc80000010000 */
[----:B------:R-:W-:-:S07]  /*0d80*/  @P1 FADD.FTZ R50, R42, R50 ;  /* 0x000000322a321221 */ /* 0x000fce0000010000 */
.L_x_10738:
[----:B------:R-:W-:Y:S01]  /*0d90*/  SHF.L.U32 R51, R51, 0x10, RZ ;  /* 0x0000001033337819 */ /* 0x000fe200000006ff */
[----:B------:R-:W-:Y:S06]  /*0da0*/  @P2 BRA `(.L_x_10739) ;  /* 0x00000000000c2947 */ /* 0x000fec0003800000 */
[----:B------:R-:W-:Y:S05]  /*0db0*/  @!P1 BRA `(.L_x_10740) ;  /* 0x0000000000189947 */ /* 0x000fea0003800000 */
[----:B-----5:R-:W-:Y:S01]  /*0dc0*/  FADD.FTZ R51, R43, R51 ;  /* 0x000000332b337221 */ /* 0x020fe20000010000 */
[----:B------:R-:W-:Y:S06]  /*0dd0*/  BRA `(.L_x_10740) ;  /* 0x0000000000107947 */ /* 0x000fec0003800000 */
.L_x_10739:
[----:B-----5:R-:W-:-:S04]  /*0de0*/  PRMT R32, R45, 0x7632, R32 ;  /* 0x000076322d207816 */ /* 0x020fc80000000020 */
[----:B------:R-:W-:-:S05]  /*0df0*/  SHF.L.U32 R32, R32, 0x10, RZ ;  /* 0x0000001020207819 */ /* 0x000fca00000006ff */
[----:B------:R-:W-:-:S04]  /*0e00*/  FADD.FTZ R51, R51, R32 ;  /* 0x0000002033337221 */ /* 0x000fc80000010000 */
[----:B------:R-:W-:-:S07]  /*0e10*/  @P1 FADD.FTZ R51, R43, R51 ;  /* 0x000000332b331221 */ /* 0x000fce0000010000 */
.L_x_10740:
[C---:B------:R-:W-:Y:S02]  /*0e20*/  PRMT R53, R34.reuse, 0x7632, R53 ;  /* 0x0000763222357816 */ /* 0x040fe40000000035 */
[----:B------:R-:W-:Y:S01]  /*0e30*/  SHF.L.U32 R52, R34, 0x10, RZ ;  /* 0x0000001022347819 */ /* 0x000fe200000006ff */
[----:B------:R-:W-:Y:S06]  /*0e40*/  @P2 BRA `(.L_x_10741) ;  /* 0x00000000000c2947 */ /* 0x000fec0003800000 */
[----:B------:R-:W-:Y:S05]  /*0e50*/  @!P1 BRA `(.L_x_10742) ;  /* 0x0000000000149947 */ /* 0x000fea0003800000 */
[----:B-----5:R-:W-:Y:S01]  /*0e60*/  FADD.FTZ R52, R36, R52 ;  /* 0x0000003424347221 */ /* 0x020fe20000010000 */
[----:B------:R-:W-:Y:S06]  /*0e70*/  BRA `(.L_x_10742) ;  /* 0x00000000000c7947 */ /* 0x000fec0003800000 */
.L_x_10741:
[----:B-----5:R-:W-:-:S05]  /*0e80*/  SHF.L.U32 R33, R46, 0x10, RZ ;  /* 0x000000102e217819 */ /* 0x020fca00000006ff */
[----:B------:R-:W-:-:S04]  /*0e90*/  FADD.FTZ R52, R52, R33 ;  /* 0x0000002134347221 */ /* 0x000fc80000010000 */
[----:B------:R-:W-:-:S07]  /*0ea0*/  @P1 FADD.FTZ R52, R36, R52 ;  /* 0x0000003424341221 */ /* 0x000fce0000010000 */
.L_x_10742:
[----:B------:R-:W-:Y:S01]  /*0eb0*/  SHF.L.U32 R53, R53, 0x10, RZ ;  /* 0x0000001035357819 */ /* 0x000fe200000006ff */
[----:B------:R-:W-:Y:S06]  /*0ec0*/  @P2 BRA `(.L_x_10743) ;  /* 0x00000000000c2947 */ /* 0x000fec0003800000 */
[----:B------:R-:W-:Y:S05]  /*0ed0*/  @!P1 BRA `(.L_x_10744) ;  /* 0x0000000000189947 */ /* 0x000fea0003800000 */
[----:B-----5:R-:W-:Y:S01]  /*0ee0*/  FADD.FTZ R53, R37, R53 ;  /* 0x0000003525357221 */ /* 0x020fe20000010000 */
[----:B------:R-:W-:Y:S06]  /*0ef0*/  BRA `(.L_x_10744) ;  /* 0x0000000000107947 */ /* 0x000fec0003800000 */
.L_x_10743:
[----:B-----5:R-:W-:-:S04]  /*0f00*/  PRMT R32, R46, 0x7632, R32 ;  /* 0x000076322e207816 */ /* 0x020fc80000000020 */
[----:B------:R-:W-:-:S05]  /*0f10*/  SHF.L.U32 R32, R32, 0x10, RZ ;  /* 0x0000001020207819 */ /* 0x000fca00000006ff */
[----:B------:R-:W-:-:S04]  /*0f20*/  FADD.FTZ R53, R53, R32 ;  /* 0x0000002035357221 */ /* 0x000fc80000010000 */
[----:B------:R-:W-:-:S07]  /*0f30*/  @P1 FADD.FTZ R53, R37, R53 ;  /* 0x0000003525351221 */ /* 0x000fce0000010000 */
.L_x_10744:
[C---:B------:R-:W-:Y:S02]  /*0f40*/  PRMT R55, R35.reuse, 0x7632, R55 ;  /* 0x0000763223377816 */ /* 0x040fe40000000037 */
[----:B------:R-:W-:Y:S01]  /*0f50*/  SHF.L.U32 R54, R35, 0x10, RZ ;  /* 0x0000001023367819 */ /* 0x000fe200000006ff */
[----:B------:R-:W-:Y:S06]  /*0f60*/  @P2 BRA `(.L_x_10745) ;  /* 0x00000000000c2947 */ /* 0x000fec0003800000 */
[----:B------:R-:W-:Y:S05]  /*0f70*/  @!P1 BRA `(.L_x_10746) ;  /* 0x0000000000149947 */ /* 0x000fea0003800000 */
[----:B-----5:R-:W-:Y:S01]  /*0f80*/  FADD.FTZ R54, R38, R54 ;  /* 0x0000003626367221 */ /* 0x020fe20000010000 */
[----:B------:R-:W-:Y:S06]  /*0f90*/  BRA `(.L_x_10746) ;  /* 0x00000000000c7947 */ /* 0x000fec0003800000 */
.L_x_10745:
[----:B-----5:R-:W-:-:S05]  /*0fa0*/  SHF.L.U32 R33, R47, 0x10, RZ ;  /* 0x000000102f217819 */ /* 0x020fca00000006ff */
[----:B------:R-:W-:-:S04]  /*0fb0*/  FADD.FTZ R54, R54, R33 ;  /* 0x0000002136367221 */ /* 0x000fc80000010000 */
[----:B------:R-:W-:-:S07]  /*0fc0*/  @P1 FADD.FTZ R54, R38, R54 ;  /* 0x0000003626361221 */ /* 0x000fce0000010000 */
.L_x_10746:
[----:B------:R-:W-:Y:S01]  /*0fd0*/  SHF.L.U32 R55, R55, 0x10, RZ ;  /* 0x0000001037377819 */ /* 0x000fe200000006ff */
[----:B------:R-:W-:Y:S06]  /*0fe0*/  @P2 BRA `(.L_x_10747) ;  /* 0x00000000000c2947 */ /* 0x000fec0003800000 */
[----:B------:R-:W-:Y:S05]  /*0ff0*/  @!P1 BRA `(.L_x_10748) ;  /* 0x0000000000189947 */ /* 0x000fea0003800000 */
[----:B-----5:R-:W-:Y:S01]  /*1000*/  FADD.FTZ R55, R39, R55 ;  /* 0x0000003727377221 */ /* 0x020fe20000010000 */
[----:B------:R-:W-:Y:S06]  /*1010*/  BRA `(.L_x_10748) ;  /* 0x0000000000107947 */ /* 0x000fec0003800000 */
.L_x_10747:
[----:B-----5:R-:W-:-:S04]  /*1020*/  PRMT R32, R47, 0x7632, R32 ;  /* 0x000076322f207816 */ /* 0x020fc80000000020 */
[----:B------:R-:W-:-:S05]  /*1030*/  SHF.L.U32 R32, R32, 0x10, RZ ;  /* 0x0000001020207819 */ /* 0x000fca00000006ff */
[----:B------:R-:W-:-:S04]  /*1040*/  FADD.FTZ R55, R55, R32 ;  /* 0x0000002037377221 */ /* 0x000fc80000010000 */
[----:B------:R-:W-:-:S07]  /*1050*/  @P1 FADD.FTZ R55, R39, R55 ;  /* 0x0000003727371221 */ /* 0x000fce0000010000 */
.L_x_10748:
        /* <DEDUP_REMOVED lines=20> */
.L_x_10749:
[----:B-----5:R-:W-:-:S05]  /*11a0*/  SHF.L.U32 R59, R44, 0x10, RZ ;  /* 0x000000102c3b7819 */ /* 0x020fca00000006ff */
[----:B------:R-:W-:-:S04]  /*11b0*/  FADD.FTZ R56, R59, R56 ;  /* 0x000000383b387221 */ /* 0x000fc80000010000 */
[----:B------:R-:W-:-:S07]  /*11c0*/  @P1 FADD.FTZ R56, R40, R56 ;  /* 0x0000003828381221 */ /* 0x000fce0000010000 */
.L_x_10750:
[----:B------:R-:W-:Y:S01]  /*11d0*/  SHF.L.U32 R57, R57, 0x10, RZ ;  /* 0x0000001039397819 */ /* 0x000fe200000006ff */
[----:B------:R-:W-:Y:S06]  /*11e0*/  @P2 BRA `(.L_x_10751) ;  /* 0x00000000000c2947 */ /* 0x000fec0003800000 */
[----:B------:R-:W-:Y:S05]  /*11f0*/  @!P1 BRA `(.L_x_10752) ;  /* 0x0000000000189947 */ /* 0x000fea0003800000 */
[----:B-----5:R-:W-:Y:S01]  /*1200*/  FADD.FTZ R57, R41, R57 ;  /* 0x0000003929397221 */ /* 0x020fe20000010000 */
[----:B------:R-:W-:Y:S06]  /*1210*/  BRA `(.L_x_10752) ;  /* 0x0000000000107947 */ /* 0x000fec0003800000 */
.L_x_10751:
[----:B-----5:R-:W-:-:S04]  /*1220*/  PRMT R32, R44, 0x7632, R32 ;  /* 0x000076322c207816 */ /* 0x020fc80000000020 */
[----:B------:R-:W-:-:S05]  /*1230*/  SHF.L.U32 R32, R32, 0x10, RZ ;  /* 0x0000001020207819 */ /* 0x000fca00000006ff */
[----:B------:R-:W-:-:S04]  /*1240*/  FADD.FTZ R57, R57, R32 ;  /* 0x0000002039397221 */ /* 0x000fc80000010000 */
[----:B------:R-:W-:-:S07]  /*1250*/  @P1 FADD.FTZ R57, R41, R57 ;  /* 0x0000003929391221 */ /* 0x000fce0000010000 */
.L_x_10752:
[C---:B------:R-:W-:Y:S02]  /*1260*/  PRMT R59, R33.reuse, 0x7632, R59 ;  /* 0x00007632213b7816 */ /* 0x040fe4000000003b */
[----:B------:R-:W-:Y:S01]  /*1270*/  SHF.L.U32 R58, R33, 0x10, RZ ;  /* 0x00000010213a7819 */ /* 0x000fe200000006ff */
[----:B------:R-:W-:Y:S06]  /*1280*/  @P2 BRA `(.L_x_10753) ;  /* 0x00000000000c2947 */ /* 0x000fec0003800000 */
[----:B------:R-:W-:Y:S05]  /*1290*/  @!P1 BRA `(.L_x_10754) ;  /* 0x0000000000149947 */ /* 0x000fea0003800000 */
[----:B-----5:R-:W-:Y:S01]  /*12a0*/  FADD.FTZ R58, R42, R58 ;  /* 0x0000003a2a3a7221 */ /* 0x020fe20000010000 */
[----:B------:R-:W-:Y:S06]  /*12b0*/  BRA `(.L_x_10754) ;  /* 0x00000000000c7947 */ /* 0x000fec0003800000 */
.L_x_10753:
[----:B-----5:R-:W-:-:S05]  /*12c0*/  SHF.L.U32 R33, R45, 0x10, RZ ;  /* 0x000000102d217819 */ /* 0x020fca00000006ff */
[----:B------:R-:W-:-:S04]  /*12d0*/  FADD.FTZ R58, R33, R58 ;  /* 0x0000003a213a7221 */ /* 0x000fc80000010000 */
[----:B------:R-:W-:-:S07]  /*12e0*/  @P1 FADD.FTZ R58, R42, R58 ;  /* 0x0000003a2a3a1221 */ /* 0x000fce0000010000 */
.L_x_10754:
[----:B------:R-:W-:Y:S01]  /*12f0*/  SHF.L.U32 R59, R59, 0x10, RZ ;  /* 0x000000103b3b7819 */ /* 0x000fe200000006ff */
[----:B------:R-:W-:Y:S06]  /*1300*/  @P2 BRA `(.L_x_10755) ;  /* 0x00000000000c2947 */ /* 0x000fec0003800000 */
[----:B------:R-:W-:Y:S05]  /*1310*/  @!P1 BRA `(.L_x_10756) ;  /* 0x0000000000189947 */ /* 0x000fea0003800000 */
[----:B-----5:R-:W-:Y:S01]  /*1320*/  FADD.FTZ R59, R43, R59 ;  /* 0x0000003b2b3b7221 */ /* 0x020fe20000010000 */
[----:B------:R-:W-:Y:S06]  /*1330*/  BRA `(.L_x_10756) ;  /* 0x0000000000107947 */ /* 0x000fec0003800000 */
.L_x_10755:
[----:B-----5:R-:W-:-:S04]  /*1340*/  PRMT R32, R45, 0x7632, R32 ;  /* 0x000076322d207816 */ /* 0x020fc80000000020 */
[----:B------:R-:W-:-:S05]  /*1350*/  SHF.L.U32 R32, R32, 0x10, RZ ;  /* 0x0000001020207819 */ /* 0x000fca00000006ff */
[----:B------:R-:W-:-:S04]  /*1360*/  FADD.FTZ R59, R59, R32 ;  /* 0x000000203b3b7221 */ /* 0x000fc80000010000 */
[----:B------:R-:W-:-:S07]  /*1370*/  @P1 FADD.FTZ R59, R43, R59 ;  /* 0x0000003b2b3b1221 */ /* 0x000fce0000010000 */
.L_x_10756:
[C---:B------:R-:W-:Y:S02]  /*1380*/  PRMT R61, R34.reuse, 0x7632, R61 ;  /* 0x00007632223d7816 */ /* 0x040fe4000000003d */
[----:B------:R-:W-:Y:S01]  /*1390*/  SHF.L.U32 R60, R34, 0x10, RZ ;  /* 0x00000010223c7819 */ /* 0x000fe200000006ff */
[----:B------:R-:W-:Y:S06]  /*13a0*/  @P2 BRA `(.L_x_10757) ;  /* 0x00000000000c2947 */ /* 0x000fec0003800000 */
[----:B------:R-:W-:Y:S05]  /*13b0*/  @!P1 BRA `(.L_x_10758) ;  /* 0x0000000000149947 */ /* 0x000fea0003800000 */
[----:B-----5:R-:W-:Y:S01]  /*13c0*/  FADD.FTZ R60, R36, R60 ;  /* 0x0000003c243c7221 */ /* 0x020fe20000010000 */
[----:B------:R-:W-:Y:S06]  /*13d0*/  BRA `(.L_x_10758) ;  /* 0x00000000000c7947 */ /* 0x000fec0003800000 */
.L_x_10757:
[----:B-----5:R-:W-:-:S05]  /*13e0*/  SHF.L.U32 R33, R46, 0x10, RZ ;  /* 0x000000102e217819 */ /* 0x020fca00000006ff */
[----:B------:R-:W-:-:S04]  /*13f0*/  FADD.FTZ R60, R33, R60 ;  /* 0x0000003c213c7221 */ /* 0x000fc80000010000 */
[----:B------:R-:W-:-:S07]  /*1400*/  @P1 FADD.FTZ R60, R36, R60 ;  /* 0x0000003c243c1221 */ /* 0x000fce0000010000 */
.L_x_10758:
[----:B------:R-:W-:Y:S01]  /*1410*/  SHF.L.U32 R61, R61, 0x10, RZ ;  /* 0x000000103d3d7819 */ /* 0x000fe200000006ff */
[----:B------:R-:W-:Y:S06]  /*1420*/  @P2 BRA `(.L_x_10759) ;  /* 0x00000000000c2947 */ /* 0x000fec0003800000 */
[----:B------:R-:W-:Y:S05]  /*1430*/  @!P1 BRA `(.L_x_10760) ;  /* 0x0000000000189947 */ /* 0x000fea0003800000 */
[----:B-----5:R-:W-:Y:S01]  /*1440*/  FADD.FTZ R61, R37, R61 ;  /* 0x0000003d253d7221 */ /* 0x020fe20000010000 */
[----:B------:R-:W-:Y:S06]  /*1450*/  BRA `(.L_x_10760) ;  /* 0x0000000000107947 */ /* 0x000fec0003800000 */
.L_x_10759:
[----:B-----5:R-:W-:-:S04]  /*1460*/  PRMT R32, R46, 0x7632, R32 ;  /* 0x000076322e207816 */ /* 0x020fc80000000020 */
[----:B------:R-:W-:-:S05]  /*1470*/  SHF.L.U32 R32, R32, 0x10, RZ ;  /* 0x0000001020207819 */ /* 0x000fca00000006ff */
[----:B------:R-:W-:-:S04]  /*1480*/  FADD.FTZ R61, R61, R32 ;  /* 0x000000203d3d7221 */ /* 0x000fc80000010000 */
[----:B------:R-:W-:-:S07]  /*1490*/  @P1 FADD.FTZ R61, R37, R61 ;  /* 0x0000003d253d1221 */ /* 0x000fce0000010000 */
.L_x_10760:
[C---:B------:R-:W-:Y:S02]  /*14a0*/  PRMT R63, R35.reuse, 0x7632, R63 ;  /* 0x00007632233f7816 */ /* 0x040fe4000000003f */
[----:B------:R-:W-:Y:S01]  /*14b0*/  SHF.L.U32 R62, R35, 0x10, RZ ;  /* 0x00000010233e7819 */ /* 0x000fe200000006ff */
[----:B------:R-:W-:Y:S06]  /*14c0*/  @P2 BRA `(.L_x_10761) ;  /* 0x00000000000c2947 */ /* 0x000fec0003800000 */
[----:B------:R-:W-:Y:S05]  /*14d0*/  @!P1 BRA `(.L_x_10762) ;  /* 0x0000000000149947 */ /* 0x000fea0003800000 */
[----:B-----5:R-:W-:Y:S01]  /*14e0*/  FADD.FTZ R62, R38, R62 ;  /* 0x0000003e263e7221 */ /* 0x020fe20000010000 */
[----:B------:R-:W-:Y:S06]  /*14f0*/  BRA `(.L_x_10762) ;  /* 0x00000000000c7947 */ /* 0x000fec0003800000 */
.L_x_10761:
[----:B-----5:R-:W-:-:S05]  /*1500*/  SHF.L.U32 R33, R47, 0x10, RZ ;  /* 0x000000102f217819 */ /* 0x020fca00000006ff */
[----:B------:R-:W-:-:S04]  /*1510*/  FADD.FTZ R62, R33, R62 ;  /* 0x0000003e213e7221 */ /* 0x000fc80000010000 */
[----:B------:R-:W-:-:S07]  /*1520*/  @P1 FADD.FTZ R62, R38, R62 ;  /* 0x0000003e263e1221 */ /* 0x000fce0000010000 */
.L_x_10762:
[----:B------:R-:W-:Y:S01]  /*1530*/  SHF.L.U32 R63, R63, 0x10, RZ ;  /* 0x000000103f3f7819 */ /* 0x000fe200000006ff */
[----:B------:R-:W-:Y:S06]  /*1540*/  @P2 BRA `(.L_x_10763) ;  /* 0x00000000000c2947 */ /* 0x000fec0003800000 */
[----:B------:R-:W-:Y:S05]  /*1550*/  @!P1 BRA `(.L_x_10764) ;  /* 0x0000000000189947 */ /* 0x000fea0003800000 */
[----:B-----5:R-:W-:Y:S01]  /*1560*/  FADD.FTZ R63, R39, R63 ;  /* 0x0000003f273f7221 */ /* 0x020fe20000010000 */
[----:B------:R-:W-:Y:S06]  /*1570*/  BRA `(.L_x_10764) ;  /* 0x0000000000107947 */ /* 0x000fec0003800000 */
.L_x_10763:
[----:B-----5:R-:W-:-:S04]  /*1580*/  PRMT R32, R47, 0x7632, R32 ;  /* 0x000076322f207816 */ /* 0x020fc80000000020 */
[----:B------:R-:W-:-:S05]  /*1590*/  SHF.L.U32 R32, R32, 0x10, RZ ;  /* 0x0000001020207819 */ /* 0x000fca00000006ff */
[----:B------:R-:W-:-:S04]  /*15a0*/  FADD.FTZ R63, R63, R32 ;  /* 0x000000203f3f7221 */ /* 0x000fc80000010000 */
[----:B------:R-:W-:-:S07]  /*15b0*/  @P1 FADD.FTZ R63, R39, R63 ;  /* 0x0000003f273f1221 */ /* 0x000fce0000010000 */
.L_x_10764:
        /* <DEDUP_REMOVED lines=20> */
.L_x_10765:
[----:B-----5:R-:W-:-:S05]  /*1700*/  SHF.L.U32 R67, R44, 0x10, RZ ;  /* 0x000000102c437819 */ /* 0x020fca00000006ff */
[----:B------:R-:W-:-:S04]  /*1710*/  FADD.FTZ R64, R67, R64 ;  /* 0x0000004043407221 */ /* 0x000fc80000010000 */
[----:B------:R-:W-:-:S07]  /*1720*/  @P1 FADD.FTZ R64, R40, R64 ;  /* 0x0000004028401221 */ /* 0x000fce0000010000 */
.L_x_10766:
[----:B------:R-:W-:Y:S01]  /*1730*/  SHF.L.U32 R65, R65, 0x10, RZ ;  /* 0x0000001041417819 */ /* 0x000fe200000006ff */
[----:B------:R-:W-:Y:S06]  /*1740*/  @P2 BRA `(.L_x_10767) ;  /* 0x00000000000c2947 */ /* 0x000fec0003800000 */
[----:B------:R-:W-:Y:S05]  /*1750*/  @!P1 BRA `(.L_x_10768) ;  /* 0x0000000000189947 */ /* 0x000fea0003800000 */
[----:B-----5:R-:W-:Y:S01]  /*1760*/  FADD.FTZ R65, R41, R65 ;  /* 0x0000004129417221 */ /* 0x020fe20000010000 */
[----:B------:R-:W-:Y:S06]  /*1770*/  BRA `(.L_x_10768) ;  /* 0x0000000000107947 */ /* 0x000fec0003800000 */
.L_x_10767:
[----:B-----5:R-:W-:-:S04]  /*1780*/  PRMT R32, R44, 0x7632, R32 ;  /* 0x000076322c207816 */ /* 0x020fc80000000020 */
[----:B------:R-:W-:-:S05]  /*1790*/  SHF.L.U32 R32, R32, 0x10, RZ ;  /* 0x0000001020207819 */ /* 0x000fca00000006ff */
[----:B------:R-:W-:-:S04]  /*17a0*/  FADD.FTZ R65, R65, R32 ;  /* 0x0000002041417221 */ /* 0x000fc80000010000 */
[----:B------:R-:W-:-:S07]  /*17b0*/  @P1 FADD.FTZ R65, R41, R65 ;  /* 0x0000004129411221 */ /* 0x000fce0000010000 */
.L_x_10768:
[C---:B------:R-:W-:Y:S02]  /*17c0*/  PRMT R67, R33.reuse, 0x7632, R67 ;  /* 0x0000763221437816 */ /* 0x040fe40000000043 */
[----:B------:R-:W-:Y:S01]  /*17d0*/  SHF.L.U32 R66, R33, 0x10, RZ ;  /* 0x0000001021427819 */ /* 0x000fe200000006ff */
[----:B------:R-:W-:Y:S06]  /*17e0*/  @P2 BRA `(.L_x_10769) ;  /* 0x00000000000c2947 */ /* 0x000fec0003800000 */
[----:B------:R-:W-:Y:S05]  /*17f0*/  @!P1 BRA `(.L_x_10770) ;  /* 0x0000000000149947 */ /* 0x000fea0003800000 */
[----:B-----5:R-:W-:Y:S01]  /*1800*/  FADD.FTZ R66, R42, R66 ;  /* 0x000000422a427221 */ /* 0x020fe20000010000 */
[----:B------:R-:W-:Y:S06]  /*1810*/  BRA `(.L_x_10770) ;  /* 0x00000000000c7947 */ /* 0x000fec0003800000 */
.L_x_10769:
[----:B-----5:R-:W-:-:S05]  /*1820*/  SHF.L.U32 R33, R45, 0x10, RZ ;  /* 0x000000102d217819 */ /* 0x020fca00000006ff */
[----:B------:R-:W-:-:S04]  /*1830*/  FADD.FTZ R66, R33, R66 ;  /* 0x0000004221427221 */ /* 0x000fc80000010000 */
[----:B------:R-:W-:-:S07]  /*1840*/  @P1 FADD.FTZ R66, R42, R66 ;  /* 0x000000422a421221 */ /* 0x000fce0000010000 */
.L_x_10770:
[----:B------:R-:W-:Y:S01]  /*1850*/  SHF.L.U32 R67, R67, 0x10, RZ ;  /* 0x0000001043437819 */ /* 0x000fe200000006ff */
[----:B------:R-:W-:Y:S06]  /*1860*/  @P2 BRA `(.L_x_10771) ;  /* 0x00000000000c2947 */ /* 0x000fec0003800000 */
[----:B------:R-:W-:Y:S05]  /*1870*/  @!P1 BRA `(.L_x_10772) ;  /* 0x0000000000189947 */ /* 0x000fea0003800000 */
[----:B-----5:R-:W-:Y:S01]  /*1880*/  FADD.FTZ R67, R43, R67 ;  /* 0x000000432b437221 */ /* 0x020fe20000010000 */
[----:B------:R-:W-:Y:S06]  /*1890*/  BRA `(.L_x_10772) ;  /* 0x0000000000107947 */ /* 0x000fec0003800000 */
.L_x_10771:
[----:B-----5:R-:W-:-:S04]  /*18a0*/  PRMT R32, R45, 0x7632, R32 ;  /* 0x000076322d207816 */ /* 0x020fc80000000020 */
[----:B------:R-:W-:-:S05]  /*18b0*/  SHF.L.U32 R32, R32, 0x10, RZ ;  /* 0x0000001020207819 */ /* 0x000fca00000006ff */
[----:B------:R-:W-:-:S04]  /*18c0*/  FADD.FTZ R67, R67, R32 ;  /* 0x0000002043437221 */ /* 0x000fc80000010000 */
[----:B------:R-:W-:-:S07]  /*18d0*/  @P1 FADD.FTZ R67, R43, R67 ;  /* 0x000000432b431221 */ /* 0x000fce0000010000 */
.L_x_10772:
[C---:B------:R-:W-:Y:S02]  /*18e0*/  PRMT R69, R34.reuse, 0x7632, R69 ;  /* 0x0000763222457816 */ /* 0x040fe40000000045 */
[----:B------:R-:W-:Y:S01]  /*18f0*/  SHF.L.U32 R68, R34, 0x10, RZ ;  /* 0x0000001022447819 */ /* 0x000fe200000006ff */
[----:B------:R-:W-:Y:S06]  /*1900*/  @P2 BRA `(.L_x_10773) ;  /* 0x00000000000c2947 */ /* 0x000fec0003800000 */
[----:B------:R-:W-:Y:S05]  /*1910*/  @!P1 BRA `(.L_x_10774) ;  /* 0x0000000000149947 */ /* 0x000fea0003800000 */
[----:B-----5:R-:W-:Y:S01]  /*1920*/  FADD.FTZ R68, R36, R68 ;  /* 0x0000004424447221 */ /* 0x020fe20000010000 */
[----:B------:R-:W-:Y:S06]  /*1930*/  BRA `(.L_x_10774) ;  /* 0x00000000000c7947 */ /* 0x000fec0003800000 */
.L_x_10773:
[----:B-----5:R-:W-:-:S05]  /*1940*/  SHF.L.U32 R33, R46, 0x10, RZ ;  /* 0x000000102e217819 */ /* 0x020fca00000006ff */
[----:B------:R-:W-:-:S04]  /*1950*/  FADD.FTZ R68, R33, R68 ;  /* 0x0000004421447221 */ /* 0x000fc80000010000 */
[----:B------:R-:W-:-:S07]  /*1960*/  @P1 FADD.FTZ R68, R36, R68 ;  /* 0x0000004424441221 */ /* 0x000fce0000010000 */
.L_x_10774:
[----:B------:R-:W-:Y:S01]  /*1970*/  SHF.L.U32 R69, R69, 0x10, RZ ;  /* 0x0000001045457819 */ /* 0x000fe200000006ff */
[----:B------:R-:W-:Y:S06]  /*1980*/  @P2 BRA `(.L_x_10775) ;  /* 0x00000000000c2947 */ /* 0x000fec0003800000 */
[----:B------:R-:W-:Y:S05]  /*1990*/  @!P1 BRA `(.L_x_10776) ;  /* 0x0000000000189947 */ /* 0x000fea0003800000 */
[----:B-----5:R-:W-:Y:S01]  /*19a0*/  FADD.FTZ R69, R37, R69 ;  /* 0x0000004525457221 */ /* 0x020fe20000010000 */
[----:B------:R-:W-:Y:S06]  /*19b0*/  BRA `(.L_x_10776) ;  /* 0x0000000000107947 */ /* 0x000fec0003800000 */
.L_x_10775:
[----:B-----5:R-:W-:-:S04]  /*19c0*/  PRMT R32, R46, 0x7632, R32 ;  /* 0x000076322e207816 */ /* 0x020fc80000000020 */
[----:B------:R-:W-:-:S05]  /*19d0*/  SHF.L.U32 R32, R32, 0x10, RZ ;  /* 0x0000001020207819 */ /* 0x000fca00000006ff */
[----:B------:R-:W-:-:S04]  /*19e0*/  FADD.FTZ R69, R69, R32 ;  /* 0x0000002045457221 */ /* 0x000fc80000010000 */
[----:B------:R-:W-:-:S07]  /*19f0*/  @P1 FADD.FTZ R69, R37, R69 ;  /* 0x0000004525451221 */ /* 0x000fce0000010000 */
.L_x_10776:
[C---:B------:R-:W-:Y:S02]  /*1a00*/  PRMT R71, R35.reuse, 0x7632, R71 ;  /* 0x0000763223477816 */ /* 0x040fe40000000047 */
[----:B------:R-:W-:Y:S01]  /*1a10*/  SHF.L.U32 R70, R35, 0x10, RZ ;  /* 0x0000001023467819 */ /* 0x000fe200000006ff */
[----:B------:R-:W-:Y:S06]  /*1a20*/  @P2 BRA `(.L_x_10777) ;  /* 0x00000000000c2947 */ /* 0x000fec0003800000 */
[----:B------:R-:W-:Y:S05]  /*1a30*/  @!P1 BRA `(.L_x_10778) ;  /* 0x0000000000149947 */ /* 0x000fea0003800000 */
[----:B-----5:R-:W-:Y:S01]  /*1a40*/  FADD.FTZ R70, R38, R70 ;  /* 0x0000004626467221 */ /* 0x020fe20000010000 */
[----:B------:R-:W-:Y:S06]  /*1a50*/  BRA `(.L_x_10778) ;  /* 0x00000000000c7947 */ /* 0x000fec0003800000 */
.L_x_10777:
[----:B-----5:R-:W-:-:S05]  /*1a60*/  SHF.L.U32 R33, R47, 0x10, RZ ;  /* 0x000000102f217819 */ /* 0x020fca00000006ff */
[----:B------:R-:W-:-:S04]  /*1a70*/  FADD.FTZ R70, R33, R70 ;  /* 0x0000004621467221 */ /* 0x000fc80000010000 */
[----:B------:R-:W-:-:S07]  /*1a80*/  @P1 FADD.FTZ R70, R38, R70 ;  /* 0x0000004626461221 */ /* 0x000fce0000010000 */
.L_x_10778:
[----:B------:R-:W-:Y:S01]  /*1a90*/  SHF.L.U32 R71, R71, 0x10, RZ ;  /* 0x0000001047477819 */ /* 0x000fe200000006ff */
[----:B------:R-:W-:Y:S06]  /*1aa0*/  @P2 BRA `(.L_x_10779) ;  /* 0x00000000000c2947 */ /* 0x000fec0003800000 */
[----:B------:R-:W-:Y:S05]  /*1ab0*/  @!P1 BRA `(.L_x_10780) ;  /* 0x0000000000189947 */ /* 0x000fea0003800000 */
[----:B-----5:R-:W-:Y:S01]  /*1ac0*/  FADD.FTZ R71, R39, R71 ;  /* 0x0000004727477221 */ /* 0x020fe20000010000 */
[----:B------:R-:W-:Y:S06]  /*1ad0*/  BRA `(.L_x_10780) ;  /* 0x0000000000107947 */ /* 0x000fec0003800000 */
.L_x_10779:
[----:B-----5:R-:W-:-:S04]  /*1ae0*/  PRMT R32, R47, 0x7632, R32 ;  /* 0x000076322f207816 */ /* 0x020fc80000000020 */
[----:B------:R-:W-:-:S05]  /*1af0*/  SHF.L.U32 R32, R32, 0x10, RZ ;  /* 0x0000001020207819 */ /* 0x000fca00000006ff */
[----:B------:R-:W-:-:S04]  /*1b00*/  FADD.FTZ R71, R71, R32 ;  /* 0x0000002047477221 */ /* 0x000fc80000010000 */
[----:B------:R-:W-:-:S07]  /*1b10*/  @P1 FADD.FTZ R71, R39, R71 ;  /* 0x0000004727471221 */ /* 0x000fce0000010000 */
.L_x_10780:
[----:B------:R-:W-:Y:S02]  /*1b20*/  IADD3 R136, R137, 0x60, RZ ;  /* 0x0000006089887810 */ /* 0x000fe40007ffe0ff */
[C---:B------:R-:W-:Y:S02]  /*1b30*/  LEA R78, P4, R135.reuse, UR10, 0x5 ;  /* 0x0000000a874e7c11 */ /* 0x040fe4000f8828ff */
[C---:B------:R-:W-:Y:S01]  /*1b40*/  @P1 LEA R76, P5, R136.reuse, UR8, 0x5 ;  /* 0x00000008884c1c11 */ /* 0x040fe2000f8a28ff */
[C---:B------:R-:W-:Y:S01]  /*1b50*/  IMAD.WIDE.U32 R32, R136.reuse, 0x10, R80 ;  /* 0x0000001088207825 */ /* 0x040fe200078e0050 */
        /* <DEDUP_REMOVED lines=16> */
.L_x_10781:
[----:B-----5:R-:W-:-:S05]  /*1c60*/  SHF.L.U32 R75, R44, 0x10, RZ ;  /* 0x000000102c4b7819 */ /* 0x020fca00000006ff */
[----:B------:R-:W-:-:S04]  /*1c70*/  FADD.FTZ R72, R75, R72 ;  /* 0x000000484b487221 */ /* 0x000fc80000010000 */
[----:B------:R-:W-:-:S07]  /*1c80*/  @P1 FADD.FTZ R72, R40, R72 ;  /* 0x0000004828481221 */ /* 0x000fce0000010000 */
.L_x_10782:
[----:B------:R-:W-:Y:S01]  /*1c90*/  SHF.L.U32 R73, R73, 0x10, RZ ;  /* 0x0000001049497819 */ /* 0x000fe200000006ff */
[----:B------:R-:W-:Y:S06]  /*1ca0*/  @P2 BRA `(.L_x_10783) ;  /* 0x00000000000c2947 */ /* 0x000fec0003800000 */
[----:B------:R-:W-:Y:S05]  /*1cb0*/  @!P1 BRA `(.L_x_10784) ;  /* 0x0000000000189947 */ /* 0x000fea0003800000 */
[----:B-----5:R-:W-:Y:S01]  /*1cc0*/  FADD.FTZ R73, R41, R73 ;  /* 0x0000004929497221 */ /* 0x020fe20000010000 */
[----:B------:R-:W-:Y:S06]  /*1cd0*/  BRA `(.L_x_10784) ;  /* 0x0000000000107947 */ /* 0x000fec0003800000 */
.L_x_10783:
[----:B-----5:R-:W-:-:S04]  /*1ce0*/  PRMT R32, R44, 0x7632, R32 ;  /* 0x000076322c207816 */ /* 0x020fc80000000020 */
[----:B------:R-:W-:-:S05]  /*1cf0*/  SHF.L.U32 R32, R32, 0x10, RZ ;  /* 0x0000001020207819 */ /* 0x000fca00000006ff */
[----:B------:R-:W-:-:S04]  /*1d00*/  FADD.FTZ R73, R73, R32 ;  /* 0x0000002049497221 */ /* 0x000fc80000010000 */
[----:B------:R-:W-:-:S07]  /*1d10*/  @P1 FADD.FTZ R73, R41, R73 ;  /* 0x0000004929491221 */ /* 0x000fce0000010000 */
.L_x_10784:
[C---:B------:R-:W-:Y:S02]  /*1d20*/  PRMT R75, R33.reuse, 0x7632, R75 ;  /* 0x00007632214b7816 */ /* 0x040fe4000000004b */
[----:B------:R-:W-:Y:S01]  /*1d30*/  SHF.L.U32 R74, R33, 0x10, RZ ;  /* 0x00000010214a7819 */ /* 0x000fe200000006ff */
[----:B------:R-:W-:Y:S06]  /*1d40*/  @P2 BRA `(.L_x_10785) ;  /* 0x00000000000c2947 */ /* 0x000fec0003800000 */
[----:B------:R-:W-:Y:S05]  /*1d50*/  @!P1 BRA `(.L_x_10786) ;  /* 0x0000000000149947 */ /* 0x000fea0003800000 */
[----:B-----5:R-:W-:Y:S01]  /*1d60*/  FADD.FTZ R74, R42, R74 ;  /* 0x0000004a2a4a7221 */ /* 0x020fe20000010000 */
[----:B------:R-:W-:Y:S06]  /*1d70*/  BRA `(.L_x_10786) ;  /* 0x00000000000c7947 */ /* 0x000fec0003800000 */
.L_x_10785:
[----:B-----5:R-:W-:-:S05]  /*1d80*/  SHF.L.U32 R33, R45, 0x10, RZ ;  /* 0x000000102d217819 */ /* 0x020fca00000006ff */
[----:B------:R-:W-:-:S04]  /*1d90*/  FADD.FTZ R74, R33, R74 ;  /* 0x0000004a214a7221 */ /* 0x000fc80000010000 */
[----:B------:R-:W-:-:S07]  /*1da0*/  @P1 FADD.FTZ R74, R42, R74 ;  /* 0x0000004a2a4a1221 */ /* 0x000fce0000010000 */
.L_x_10786:
[----:B------:R-:W-:Y:S01]  /*1db0*/  SHF.L.U32 R75, R75, 0x10, RZ ;  /* 0x000000104b4b7819 */ /* 0x000fe200000006ff */
[----:B------:R-:W-:Y:S06]  /*1dc0*/  @P2 BRA `(.L_x_10787) ;  /* 0x00000000000c2947 */ /* 0x000fec0003800000 */
[----:B------:R-:W-:Y:S05]  /*1dd0*/  @!P1 BRA `(.L_x_10788) ;  /* 0x0000000000189947 */ /* 0x000fea0003800000 */
[----:B-----5:R-:W-:Y:S01]  /*1de0*/  FADD.FTZ R75, R43, R75 ;  /* 0x0000004b2b4b7221 */ /* 0x020fe20000010000 */
[----:B------:R-:W-:Y:S06]  /*1df0*/  BRA `(.L_x_10788) ;  /* 0x0000000000107947 */ /* 0x000fec0003800000 */
.L_x_10787:
[----:B-----5:R-:W-:-:S04]  /*1e00*/  PRMT R32, R45, 0x7632, R32 ;  /* 0x000076322d207816 */ /* 0x020fc80000000020 */
[----:B------:R-:W-:-:S05]  /*1e10*/  SHF.L.U32 R32, R32, 0x10, RZ ;  /* 0x0000001020207819 */ /* 0x000fca00000006ff */
[----:B------:R-:W-:-:S04]  /*1e20*/  FADD.FTZ R75, R75, R32 ;  /* 0x000000204b4b7221 */ /* 0x000fc80000010000 */
[----:B------:R-:W-:-:S07]  /*1e30*/  @P1 FADD.FTZ R75, R43, R75 ;  /* 0x0000004b2b4b1221 */ /* 0x000fce0000010000 */
.L_x_10788:
[C---:B------:R-:W-:Y:S02]  /*1e40*/  PRMT R77, R34.reuse, 0x7632, R77 ;  /* 0x00007632224d7816 */ /* 0x040fe4000000004d */
[----:B------:R-:W-:Y:S01]  /*1e50*/  SHF.L.U32 R76, R34, 0x10, RZ ;  /* 0x00000010224c7819 */ /* 0x000fe200000006ff */
[----:B------:R-:W-:Y:S06]  /*1e60*/  @P2 BRA `(.L_x_10789) ;  /* 0x00000000000c2947 */ /* 0x000fec0003800000 */
[----:B------:R-:W-:Y:S05]  /*1e70*/  @!P1 BRA `(.L_x_10790) ;  /* 0x0000000000149947 */ /* 0x000fea0003800000 */
[----:B-----5:R-:W-:Y:S01]  /*1e80*/  FADD.FTZ R76, R36, R76 ;  /* 0x0000004c244c7221 */ /* 0x020fe20000010000 */
[----:B------:R-:W-:Y:S06]  /*1e90*/  BRA `(.L_x_10790) ;  /* 0x00000000000c7947 */ /* 0x000fec0003800000 */
.L_x_10789:
[----:B-----5:R-:W-:-:S05]  /*1ea0*/  SHF.L.U32 R33, R46, 0x10, RZ ;  /* 0x000000102e217819 */ /* 0x020fca00000006ff */
[----:B------:R-:W-:-:S04]  /*1eb0*/  FADD.FTZ R76, R33, R76 ;  /* 0x0000004c214c7221 */ /* 0x000fc80000010000 */
[----:B------:R-:W-:-:S07]  /*1ec0*/  @P1 FADD.FTZ R76, R36, R76 ;  /* 0x0000004c244c1221 */ /* 0x000fce0000010000 */
.L_x_10790:
[----:B------:R-:W-:Y:S01]  /*1ed0*/  SHF.L.U32 R77, R77, 0x10, RZ ;  /* 0x000000104d4d7819 */ /* 0x000fe200000006ff */
[----:B------:R-:W-:Y:S06]  /*1ee0*/  @P2 BRA `(.L_x_10791) ;  /* 0x00000000000c2947 */ /* 0x000fec0003800000 */
[----:B------:R-:W-:Y:S05]  /*1ef0*/  @!P1 BRA `(.L_x_10792) ;  /* 0x0000000000189947 */ /* 0x000fea0003800000 */
[----:B-----5:R-:W-:Y:S01]  /*1f00*/  FADD.FTZ R77, R37, R77 ;  /* 0x0000004d254d7221 */ /* 0x020fe20000010000 */
[----:B------:R-:W-:Y:S06]  /*1f10*/  BRA `(.L_x_10792) ;  /* 0x0000000000107947 */ /* 0x000fec0003800000 */
.L_x_10791:
[----:B-----5:R-:W-:-:S04]  /*1f20*/  PRMT R32, R46, 0x7632, R32 ;  /* 0x000076322e207816 */ /* 0x020fc80000000020 */
[----:B------:R-:W-:-:S05]  /*1f30*/  SHF.L.U32 R32, R32, 0x10, RZ ;  /* 0x0000001020207819 */ /* 0x000fca00000006ff */
[----:B------:R-:W-:-:S04]  /*1f40*/  FADD.FTZ R77, R77, R32 ;  /* 0x000000204d4d7221 */ /* 0x000fc80000010000 */
[----:B------:R-:W-:-:S07]  /*1f50*/  @P1 FADD.FTZ R77, R37, R77 ;  /* 0x0000004d254d1221 */ /* 0x000fce0000010000 */
.L_x_10792:
[C---:B------:R-:W-:Y:S02]  /*1f60*/  PRMT R79, R35.reuse, 0x7632, R79 ;  /* 0x00007632234f7816 */ /* 0x040fe4000000004f */
[----:B------:R-:W-:Y:S01]  /*1f70*/  SHF.L.U32 R78, R35, 0x10, RZ ;  /* 0x00000010234e7819 */ /* 0x000fe200000006ff */
[----:B------:R-:W-:Y:S06]  /*1f80*/  @P2 BRA `(.L_x_10793) ;  /* 0x00000000000c2947 */ /* 0x000fec0003800000 */
[----:B------:R-:W-:Y:S05]  /*1f90*/  @!P1 BRA `(.L_x_10794) ;  /* 0x0000000000149947 */ /* 0x000fea0003800000 */
[----:B-----5:R-:W-:Y:S01]  /*1fa0*/  FADD.FTZ R78, R38, R78 ;  /* 0x0000004e264e7221 */ /* 0x020fe20000010000 */
[----:B------:R-:W-:Y:S06]  /*1fb0*/  BRA `(.L_x_10794) ;  /* 0x00000000000c7947 */ /* 0x000fec0003800000 */
.L_x_10793:
[----:B-----5:R-:W-:-:S05]  /*1fc0*/  SHF.L.U32 R33, R47, 0x10, RZ ;  /* 0x000000102f217819 */ /* 0x020fca00000006ff */
[----:B------:R-:W-:-:S04]  /*1fd0*/  FADD.FTZ R78, R33, R78 ;  /* 0x0000004e214e7221 */ /* 0x000fc80000010000 */
[----:B------:R-:W-:-:S07]  /*1fe0*/  @P1 FADD.FTZ R78, R38, R78 ;  /* 0x0000004e264e1221 */ /* 0x000fce0000010000 */
.L_x_10794:
[----:B------:R-:W-:Y:S01]  /*1ff0*/  SHF.L.U32 R79, R79, 0x10, RZ ;  /* 0x000000104f4f7819 */ /* 0x000fe200000006ff */
[----:B------:R-:W-:Y:S06]  /*2000*/  @P2 BRA `(.L_x_10795) ;  /* 0x00000000000c2947 */ /* 0x000fec0003800000 */
[----:B------:R-:W-:Y:S05]  /*2010*/  @!P1 BRA `(.L_x_10796) ;  /* 0x0000000000189947 */ /* 0x000fea0003800000 */
[----:B-----5:R-:W-:Y:S01]  /*2020*/  FADD.FTZ R79, R39, R79 ;  /* 0x0000004f274f7221 */ /* 0x020fe20000010000 */
[----:B------:R-:W-:Y:S06]  /*2030*/  BRA `(.L_x_10796) ;  /* 0x0000000000107947 */ /* 0x000fec0003800000 */
.L_x_10795:
[----:B-----5:R-:W-:-:S04]  /*2040*/  PRMT R32, R47, 0x7632, R32 ;  /* 0x000076322f207816 */ /* 0x020fc80000000020 */
[----:B------:R-:W-:-:S05]  /*2050*/  SHF.L.U32 R32, R32, 0x10, RZ ;  /* 0x0000001020207819 */ /* 0x000fca00000006ff */
[----:B------:R-:W-:-:S04]  /*2060*/  FADD.FTZ R79, R79, R32 ;  /* 0x000000204f4f7221 */ /* 0x000fc80000010000 */
[----:B------:R-:W-:-:S07]  /*2070*/  @P1 FADD.FTZ R79, R39, R79 ;  /* 0x0000004f274f1221 */ /* 0x000fce0000010000 */
.L_x_10796:
        /* <DEDUP_REMOVED lines=20> */
.L_x_10797:
[----:B-----5:R-:W-:-:S05]  /*21c0*/  SHF.L.U32 R35, R44, 0x10, RZ ;  /* 0x000000102c237819 */ /* 0x020fca00000006ff */
[----:B------:R-:W-:-:S04]  /*21d0*/  FADD.FTZ R32, R35, R32 ;  /* 0x0000002023207221 */ /* 0x000fc80000010000 */
[----:B------:R-:W-:-:S07]  /*21e0*/  @P1 FADD.FTZ R32, R40, R32 ;  /* 0x0000002028201221 */ /* 0x000fce0000010000 */
.L_x_10798:
[----:B------:R-:W-:Y:S01]  /*21f0*/  SHF.L.U32 R33, R33, 0x10, RZ ;  /* 0x0000001021217819 */ /* 0x000fe200000006ff */
[----:B------:R-:W-:Y:S06]  /*2200*/  @P2 BRA `(.L_x_10799) ;  /* 0x00000000000c2947 */ /* 0x000fec0003800000 */
[----:B------:R-:W-:Y:S05]  /*2210*/  @!P1 BRA `(.L_x_10800) ;  /* 0x0000000000189947 */ /* 0x000fea0003800000 */
[----:B-----5:R-:W-:Y:S01]  /*2220*/  FADD.FTZ R33, R41, R33 ;  /* 0x0000002129217221 */ /* 0x020fe20000010000 */
[----:B------:R-:W-:Y:S06]  /*2230*/  BRA `(.L_x_10800) ;  /* 0x0000000000107947 */ /* 0x000fec0003800000 */
.L_x_10799:
[----:B-----5:R-:W-:-:S04]  /*2240*/  PRMT R34, R44, 0x7632, R34 ;  /* 0x000076322c227816 */ /* 0x020fc80000000022 */
[----:B------:R-:W-:-:S05]  /*2250*/  SHF.L.U32 R34, R34, 0x10, RZ ;  /* 0x0000001022227819 */ /* 0x000fca00000006ff */
[----:B------:R-:W-:-:S04]  /*2260*/  FADD.FTZ R33, R33, R34 ;  /* 0x0000002221217221 */ /* 0x000fc80000010000 */
[----:B------:R-:W-:-:S07]  /*2270*/  @P1 FADD.FTZ R33, R41, R33 ;  /* 0x0000002129211221 */ /* 0x000fce0000010000 */
.L_x_10800:
[C---:B------:R-:W-:Y:S02]  /*2280*/  PRMT R35, R81.reuse, 0x7632, R35 ;  /* 0x0000763251237816 */ /* 0x040fe40000000023 */
[----:B------:R-:W-:Y:S01]  /*2290*/  SHF.L.U32 R34, R81, 0x10, RZ ;  /* 0x0000001051227819 */ /* 0x000fe200000006ff */
[----:B------:R-:W-:Y:S06]  /*22a0*/  @P2 BRA `(.L_x_10801) ;  /* 0x00000000000c2947 */ /* 0x000fec0003800000 */
[----:B------:R-:W-:Y:S05]  /*22b0*/  @!P1 BRA `(.L_x_10802) ;  /* 0x0000000000149947 */ /* 0x000fea0003800000 */
[----:B-----5:R-:W-:Y:S01]  /*22c0*/  FADD.FTZ R34, R42, R34 ;  /* 0x000000222a227221 */ /* 0x020fe20000010000 */
[----:B------:R-:W-:Y:S06]  /*22d0*/  BRA `(.L_x_10802) ;  /* 0x00000000000c7947 */ /* 0x000fec0003800000 */
.L_x_10801:
[----:B-----5:R-:W-:-:S05]  /*22e0*/  SHF.L.U32 R81, R45, 0x10, RZ ;  /* 0x000000102d517819 */ /* 0x020fca00000006ff */
[----:B------:R-:W-:-:S04]  /*22f0*/  FADD.FTZ R34, R81, R34 ;  /* 0x0000002251227221 */ /* 0x000fc80000010000 */
[----:B------:R-:W-:-:S07]  /*2300*/  @P1 FADD.FTZ R34, R42, R34 ;  /* 0x000000222a221221 */ /* 0x000fce0000010000 */
.L_x_10802:
[----:B------:R-:W-:Y:S01]  /*2310*/  SHF.L.U32 R35, R35, 0x10, RZ ;  /* 0x0000001023237819 */ /* 0x000fe200000006ff */
[----:B------:R-:W-:Y:S06]  /*2320*/  @P2 BRA `(.L_x_10803) ;  /* 0x00000000000c2947 */ /* 0x000fec0003800000 */
[----:B------:R-:W-:Y:S05]  /*2330*/  @!P1 BRA `(.L_x_10804) ;  /* 0x0000000000189947 */ /* 0x000fea0003800000 */
[----:B-----5:R-:W-:Y:S01]  /*2340*/  FADD.FTZ R35, R43, R35 ;  /* 0x000000232b237221 */ /* 0x020fe20000010000 */
[----:B------:R-:W-:Y:S06]  /*2350*/  BRA `(.L_x_10804) ;  /* 0x0000000000107947 */ /* 0x000fec0003800000 */
.L_x_10803:
[----:B-----5:R-:W-:-:S04]  /*2360*/  PRMT R80, R45, 0x7632, R80 ;  /* 0x000076322d507816 */ /* 0x020fc80000000050 */
[----:B------:R-:W-:-:S05]  /*2370*/  SHF.L.U32 R80, R80, 0x10, RZ ;  /* 0x0000001050507819 */ /* 0x000fca00000006ff */
[----:B------:R-:W-:-:S04]  /*2380*/  FADD.FTZ R35, R35, R80 ;  /* 0x0000005023237221 */ /* 0x000fc80000010000 */
[----:B------:R-:W-:-:S07]  /*2390*/  @P1 FADD.FTZ R35, R43, R35 ;  /* 0x000000232b231221 */ /* 0x000fce0000010000 */
.L_x_10804:
[C---:B------:R-:W-:Y:S02]  /*23a0*/  PRMT R81, R82.reuse, 0x7632, R81 ;  /* 0x0000763252517816 */ /* 0x040fe40000000051 */
[----:B------:R-:W-:Y:S01]  /*23b0*/  SHF.L.U32 R80, R82, 0x10, RZ ;  /* 0x0000001052507819 */ /* 0x000fe200000006ff */
[----:B------:R-:W-:Y:S06]  /*23c0*/  @P2 BRA `(.L_x_10805) ;  /* 0x00000000000c2947 */ /* 0x000fec0003800000 */
[----:B------:R-:W-:Y:S05]  /*23d0*/  @!P1 BRA `(.L_x_10806) ;  /* 0x0000000000149947 */ /* 0x000fea0003800000 */
[----:B-----5:R-:W-:Y:S01]  /*23e0*/  FADD.FTZ R80, R36, R80 ;  /* 0x0000005024507221 */ /* 0x020fe20000010000 */
[----:B------:R-:W-:Y:S06]  /*23f0*/  BRA `(.L_x_10806) ;  /* 0x00000000000c7947 */ /* 0x000fec0003800000 */
.L_x_10805:
[----:B-----5:R-:W-:-:S05]  /*2400*/  SHF.L.U32 R141, R46, 0x10, RZ ;  /* 0x000000102e8d7819 */ /* 0x020fca00000006ff */
[----:B------:R-:W-:-:S04]  /*2410*/  FADD.FTZ R80, R141, R80 ;  /* 0x000000508d507221 */ /* 0x000fc80000010000 */
[----:B------:R-:W-:-:S07]  /*2420*/  @P1 FADD.FTZ R80, R36, R80 ;  /* 0x0000005024501221 */ /* 0x000fce0000010000 */
.L_x_10806:
[----:B------:R-:W-:Y:S01]  /*2430*/  SHF.L.U32 R81, R81, 0x10, RZ ;  /* 0x0000001051517819 */ /* 0x000fe200000006ff */
[----:B------:R-:W-:Y:S06]  /*2440*/  @P2 BRA `(.L_x_10807) ;  /* 0x00000000000c2947 */ /* 0x000fec0003800000 */
[----:B------:R-:W-:Y:S05]  /*2450*/  @!P1 BRA `(.L_x_10808) ;  /* 0x0000000000189947 */ /* 0x000fea0003800000 */
[----:B-----5:R-:W-:Y:S01]  /*2460*/  FADD.FTZ R81, R37, R81 ;  /* 0x0000005125517221 */ /* 0x020fe20000010000 */
[----:B------:R-:W-:Y:S06]  /*2470*/  BRA `(.L_x_10808) ;  /* 0x0000000000107947 */ /* 0x000fec0003800000 */
.L_x_10807:
[----:B-----5:R-:W-:-:S04]  /*2480*/  PRMT R82, R46, 0x7632, R82 ;  /* 0x000076322e527816 */ /* 0x020fc80000000052 */
[----:B------:R-:W-:-:S05]  /*2490*/  SHF.L.U32 R82, R82, 0x10, RZ ;  /* 0x0000001052527819 */ /* 0x000fca00000006ff */
[----:B------:R-:W-:-:S04]  /*24a0*/  FADD.FTZ R81, R81, R82 ;  /* 0x0000005251517221 */ /* 0x000fc80000010000 */
[----:B------:R-:W-:-:S07]  /*24b0*/  @P1 FADD.FTZ R81, R37, R81 ;  /* 0x0000005125511221 */ /* 0x000fce0000010000 */
.L_x_10808:
[C---:B------:R-:W-:Y:S02]  /*24c0*/  PRMT R140, R83.reuse, 0x7632, R140 ;  /* 0x00007632538c7816 */ /* 0x040fe4000000008c */
[----:B------:R-:W-:Y:S01]  /*24d0*/  SHF.L.U32 R82, R83, 0x10, RZ ;  /* 0x0000001053527819 */ /* 0x000fe200000006ff */
[----:B------:R-:W-:Y:S06]  /*24e0*/  @P2 BRA `(.L_x_10809) ;  /* 0x00000000000c2947 */ /* 0x000fec0003800000 */
[----:B------:R-:W-:Y:S05]  /*24f0*/  @!P1 BRA `(.L_x_10810) ;  /* 0x0000000000149947 */ /* 0x000fea0003800000 */
[----:B-----5:R-:W-:Y:S01]  /*2500*/  FADD.FTZ R82, R38, R82 ;  /* 0x0000005226527221 */ /* 0x020fe20000010000 */
[----:B------:R-:W-:Y:S06]  /*2510*/  BRA `(.L_x_10810) ;  /* 0x00000000000c7947 */ /* 0x000fec0003800000 */
.L_x_10809:
[----:B-----5:R-:W-:-:S05]  /*2520*/  SHF.L.U32 R83, R47, 0x10, RZ ;  /* 0x000000102f537819 */ /* 0x020fca00000006ff */
[----:B------:R-:W-:-:S04]  /*2530*/  FADD.FTZ R82, R83, R82 ;  /* 0x0000005253527221 */ /* 0x000fc80000010000 */
[----:B------:R-:W-:-:S07]  /*2540*/  @P1 FADD.FTZ R82, R38, R82 ;  /* 0x0000005226521221 */ /* 0x000fce0000010000 */
.L_x_10810:
[----:B------:R-:W-:Y:S01]  /*2550*/  SHF.L.U32 R83, R140, 0x10, RZ ;  /* 0x000000108c537819 */ /* 0x000fe200000006ff */
[----:B------:R-:W-:Y:S06]  /*2560*/  @P2 BRA `(.L_x_10811) ;  /* 0x00000000000c2947 */ /* 0x000fec0003800000 */
[----:B------:R-:W-:Y:S05]  /*2570*/  @!P1 BRA `(.L_x_10812) ;  /* 0x0000000000189947 */ /* 0x000fea0003800000 */
[----:B-----5:R-:W-:Y:S01]  /*2580*/  FADD.FTZ R83, R39, R83 ;  /* 0x0000005327537221 */ /* 0x020fe20000010000 */
[----:B------:R-:W-:Y:S06]  /*2590*/  BRA `(.L_x_10812) ;  /* 0x0000000000107947 */ /* 0x000fec0003800000 */
.L_x_10811:
[----:B-----5:R-:W-:-:S04]  /*25a0*/  PRMT R140, R47, 0x7632, R140 ;  /* 0x000076322f8c7816 */ /* 0x020fc8000000008c */
[----:B------:R-:W-:-:S05]  /*25b0*/  SHF.L.U32 R140, R140, 0x10, RZ ;  /* 0x000000108c8c7819 */ /* 0x000fca00000006ff */
[----:B------:R-:W-:-:S04]  /*25c0*/  FADD.FTZ R83, R83, R140 ;  /* 0x0000008c53537221 */ /* 0x000fc80000010000 */
[----:B------:R-:W-:-:S07]  /*25d0*/  @P1 FADD.FTZ R83, R39, R83 ;  /* 0x0000005327531221 */ /* 0x000fce0000010000 */
.L_x_10812:
        /* <DEDUP_REMOVED lines=148> */
.L_x_10826:
[----:B------:R-:W-:Y:S01]  /*2f20*/  FSEL R142, R141, RZ, !P3 ;  /* 0x000000ff8d8e7208 */ /* 0x000fe20005800000 */
[----:B01----:R-:W-:-:S04]  /*2f30*/  FADD.FTZ R144, R144, R149 ;  /* 0x0000009590907221 */ /* 0x003fc80000010000 */
[----:B------:R-:W-:Y:S01]  /*2f40*/  FADD.FTZ R140, -R142, R48 ;  /* 0x000000308e8c7221 */ /* 0x000fe20000010100 */
[----:B------:R-:W-:Y:S01]  /*2f50*/  FMUL.FTZ R48, R141, R141 ;  /* 0x0000008d8d307220 */ /* 0x000fe20000410000 */
[----:B------:R-:W-:Y:S01]  /*2f60*/  FFMA.FTZ R145, R144, R143, UR12 ;  /* 0x0000000c90917e23 */ /* 0x000fe2000801008f */
[C---:B------:R-:W-:Y:S01]  /*2f70*/  FADD.FTZ R150, -R142.reuse, R54 ;  /* 0x000000368e967221 */ /* 0x040fe20000010100 */
[C---:B------:R-:W-:Y:S01]  /*2f80*/  FADD.FTZ R54, -R142.reuse, R59 ;  /* 0x0000003b8e367221 */ /* 0x040fe20000010100 */
[----:B------:R-:W-:Y:S01]  /*2f90*/  FADD.FTZ R143, -R142, R49 ;  /* 0x000000318e8f7221 */ /* 0x000fe20000010100 */
[----:B------:R-:W-:Y:S01]  /*2fa0*/  FSEL R48, R48, RZ, P3 ;  /* 0x000000ff30307208 */ /* 0x000fe20001800000 */
[C---:B------:R-:W-:Y:S01]  /*2fb0*/  FADD.FTZ R52, -R142.reuse, R52 ;  /* 0x000000348e347221 */ /* 0x040fe20000010100 */
[C---:B------:R-:W-:Y:S01]  /*2fc0*/  FADD.FTZ R146, -R142.reuse, R60 ;  /* 0x0000003c8e927221 */ /* 0x040fe20000010100 */
[C---:B------:R-:W-:Y:S01]  /*2fd0*/  FADD.FTZ R60, -R142.reuse, R69 ;  /* 0x000000458e3c7221 */ /* 0x040fe20000010100 */
[C---:B------:R-:W-:Y:S01]  /*2fe0*/  FADD.FTZ R69, -R142.reuse, R34 ;  /* 0x000000228e457221 */ /* 0x040fe20000010100 */
[----:B------:R-:W-:Y:S01]  /*2ff0*/  FADD.FTZ R59, R145, R48 ;  /* 0x00000030913b7221 */ /* 0x000fe20000010000 */
[C---:B------:R-:W-:Y:S01]  /*3000*/  FADD.FTZ R144, -R142.reuse, R53 ;  /* 0x000000358e907221 */ /* 0x040fe20000010100 */
[----:B------:R-:W0:Y:S01]  /*3010*/  @!P1 LDC.64 R48, c[0x0][0x250] ;  /* 0x00009400ff309b82 */ /* 0x000e220000000a00 */
[C---:B------:R-:W-:Y:S01]  /*3020*/  FADD.FTZ R50, -R142.reuse, R50 ;  /* 0x000000328e327221 */ /* 0x040fe20000010100 */
[C---:B------:R-:W-:Y:S01]  /*3030*/  FADD.FTZ R51, -R142.reuse, R51 ;  /* 0x000000338e337221 */ /* 0x040fe20000010100 */
[C---:B------:R-:W-:Y:S01]  /*3040*/  FADD.FTZ R56, -R142.reuse, R56 ;  /* 0x000000388e387221 */ /* 0x040fe20000010100 */
[----:B------:R-:W1:Y:S01]  /*3050*/  MUFU.RSQ R59, R59 ;  /* 0x0000003b003b7308 */ /* 0x000e620000001400 */
        /* <DEDUP_REMOVED lines=18> */
[----:B------:R-:W-:Y:S01]  /*3180*/  FMUL.FTZ R51, R59, R51 ;  /* 0x000000333b337220 */ /* 0x000fe20000410000 */
[----:B0-----:R-:W-:-:S04]  /*3190*/  @!P1 IMAD.WIDE R48, R132, 0x4, R48 ;  /* 0x0000000484309825 */ /* 0x001fc800078e0230 */
[----:B------:R-:W-:Y:S01]  /*31a0*/  FFMA.FTZ R34, R129, R52, R18 ;  /* 0x0000003481227223 */ /* 0x000fe20000010012 */
[C---:B------:R-:W-:Y:S01]  /*31b0*/  FMUL.FTZ R144, R59.reuse, R144 ;  /* 0x000000903b907220 */ /* 0x040fe20000410000 */
[----:B------:R-:W0:Y:S01]  /*31c0*/  @!P1 LDC.64 R52, c[0x0][0x258] ;  /* 0x00009600ff349b82 */ /* 0x000e220000000a00 */
[----:B------:R-:W-:Y:S01]  /*31d0*/  FFMA.FTZ R33, R130, R50, R19 ;  /* 0x0000003282217223 */ /* 0x000fe20000010013 */
[----:B------:R1:W-:Y:S01]  /*31e0*/  @!P1 STG.E desc[UR4][R48.64], R141 ;  /* 0x0000008d30009986 */ /* 0x0003e2000c101904 */
        /* <DEDUP_REMOVED lines=13> */
[----:B------:R-:W-:Y:S01]  /*32c0*/  FMUL.FTZ R54, R59, R54 ;  /* 0x000000363b367220 */ /* 0x000fe20000410000 */
        /* <DEDUP_REMOVED lines=15> */
[----:B------:R-:W-:Y:S01]  /*33c0*/  FADD.FTZ R150, -R142, R81 ;  /* 0x000000518e967221 */ /* 0x000fe20000010100 */
[----:B------:R-:W-:Y:S01]  /*33d0*/  LEA R54, P4, R139, UR14, 0x4 ;  /* 0x0000000e8b367c11 */ /* 0x000fe2000f8820ff */
[----:B0-----:R-:W-:Y:S01]  /*33e0*/  @!P1 IMAD.WIDE R52, R132, 0x4, R52 ;  /* 0x0000000484349825 */ /* 0x001fe200078e0234 */
[----:B------:R-:W-:-:S03]  /*33f0*/  F2FP.BF16.F32.PACK_AB R48, R57, R48 ;  /* 0x000000303930723e */ /* 0x000fc600000010ff */
[C---:B------:R-:W-:Y:S01]  /*3400*/  FMUL.FTZ R80, R59.reuse, R80 ;  /* 0x000000503b507220 */ /* 0x040fe20000410000 */
[----:B------:R-:W-:Y:S01]  /*3410*/  F2FP.BF16.F32.PACK_AB R35, R154, R35 ;  /* 0x000000239a23723e */ /* 0x000fe200000010ff */
[----:B------:R-:W-:Y:S01]  /*3420*/  FMUL.FTZ R150, R59, R150 ;  /* 0x000000963b967220 */ /* 0x000fe20000410000 */
[----:B------:R-:W-:Y:S01]  /*3430*/  F2FP.BF16.F32.PACK_AB R32, R143, R32 ;  /* 0x000000208f20723e */ /* 0x000fe200000010ff */
[----:B------:R0:W-:Y:S01]  /*3440*/  @!P1 STG.E desc[UR4][R52.64], R59 ;  /* 0x0000003b34009986 */ /* 0x0001e2000c101904 */
[----:B------:R-:W-:Y:S01]  /*3450*/  F2FP.BF16.F32.PACK_AB R50, R55, R50 ;  /* 0x000000323732723e */ /* 0x000fe200000010ff */
[C---:B------:R-:W-:Y:S01]  /*3460*/  FADD.FTZ R67, -R142.reuse, R67 ;  /* 0x000000438e437221 */ /* 0x040fe20000010100 */
[----:B------:R-:W-:Y:S01]  /*3470*/  LEA.HI.X R57, R137, UR15, RZ, 0x4, P2 ;  /* 0x0000000f89397c11 */ /* 0x000fe200090f24ff */
[----:B------:R-:W-:Y:S01]  /*3480*/  FADD.FTZ R68, -R142, R68 ;  /* 0x000000448e447221 */ /* 0x000fe20000010100 */
[----:B------:R-:W-:Y:S01]  /*3490*/  F2FP.BF16.F32.PACK_AB R51, R162, R51 ;  /* 0x00000033a233723e */ /* 0x000fe200000010ff */
[----:B------:R-:W-:Y:S01]  /*34a0*/  FADD.FTZ R70, -R142, R70 ;  /* 0x000000468e467221 */ /* 0x000fe20000010100 */
[----:B------:R-:W-:Y:S01]  /*34b0*/  F2FP.BF16.F32.PACK_AB R49, R58, R49 ;  /* 0x000000313a31723e */ /* 0x000fe200000010ff */
[----:B------:R1:W-:Y:S01]  /*34c0*/  STG.E.128 desc[UR4][R56.64], R32 ;  /* 0x0000002038007986 */ /* 0x0003e2000c101d04 */
[----:B------:R-:W-:Y:S01]  /*34d0*/  LEA.HI.X R55, R139, UR15, RZ, 0x4, P4 ;  /* 0x0000000f8b377c11 */ /* 0x000fe2000a0f24ff */
[C---:B------:R-:W-:Y:S01]  /*34e0*/  FADD.FTZ R72, -R142.reuse, R72 ;  /* 0x000000488e487221 */ /* 0x040fe20000010100 */
[C---:B------:R-:W-:Y:S01]  /*34f0*/  FADD.FTZ R152, -R142.reuse, R73 ;  /* 0x000000498e987221 */ /* 0x040fe20000010100 */
[C---:B------:R-:W-:Y:S01]  /*3500*/  FADD.FTZ R74, -R142.reuse, R74 ;  /* 0x0000004a8e4a7221 */ /* 0x040fe20000010100 */
[C---:B------:R-:W-:Y:S01]  /*3510*/  FADD.FTZ R156, -R142.reuse, R75 ;  /* 0x0000004b8e9c7221 */ /* 0x040fe20000010100 */
[----:B------:R2:W-:Y:S01]  /*3520*/  STG.E.128 desc[UR4][R54.64], R48 ;  /* 0x0000003036007986 */ /* 0x0005e2000c101d04 */
[C---:B------:R-:W-:Y:S01]  /*3530*/  FADD.FTZ R76, -R142.reuse, R76 ;  /* 0x0000004c8e4c7221 */ /* 0x040fe20000010100 */
[C---:B------:R-:W-:Y:S01]  /*3540*/  FADD.FTZ R158, -R142.reuse, R77 ;  /* 0x0000004d8e9e7221 */ /* 0x040fe20000010100 */
[C---:B------:R-:W-:Y:S01]  /*3550*/  FADD.FTZ R82, -R142.reuse, R82 ;  /* 0x000000528e527221 */ /* 0x040fe20000010100 */
[C---:B------:R-:W-:Y:S01]  /*3560*/  FMUL.FTZ R78, R59.reuse, R78 ;  /* 0x0000004e3b4e7220 */ /* 0x040fe20000410000 */
[C---:B------:R-:W-:Y:S01]  /*3570*/  FMUL.FTZ R164, R59.reuse, R164 ;  /* 0x000000a43ba47220 */ /* 0x040fe20000410000 */
[----:B------:R-:W-:Y:S01]  /*3580*/  FADD.FTZ R142, -R142, R83 ;  /* 0x000000538e8e7221 */ /* 0x000fe20000010100 */
[C---:B------:R-:W-:Y:S01]  /*3590*/  FMUL.FTZ R76, R59.reuse, R76 ;  /* 0x0000004c3b4c7220 */ /* 0x040fe20000410000 */
[C---:B------:R-:W-:Y:S01]  /*35a0*/  FMUL.FTZ R158, R59.reuse, R158 ;  /* 0x0000009e3b9e7220 */ /* 0x040fe20000410000 */
[----:B------:R-:W-:Y:S01]  /*35b0*/  FFMA.FTZ R78, R84, R78, R5 ;  /* 0x0000004e544e7223 */ /* 0x000fe20000010005 */
[----:B0-----:R-:W-:Y:S01]  /*35c0*/  FFMA.FTZ R53, R118, R164, R103 ;  /* 0x000000a476357223 */ /* 0x001fe20000010067 */
[----:B------:R-:W-:Y:S01]  /*35d0*/  FMUL.FTZ R82, R59, R82 ;  /* 0x000000523b527220 */ /* 0x000fe20000410000 */
[----:B-1----:R-:W-:Y:S01]  /*35e0*/  FFMA.FTZ R57, R123, R150, R106 ;  /* 0x000000967b397223 */ /* 0x002fe2000001006a */
[C---:B------:R-:W-:Y:S01]  /*35f0*/  FMUL.FTZ R142, R59.reuse, R142 ;  /* 0x0000008e3b8e7220 */ /* 0x040fe20000410000 */
[C---:B------:R-:W-:Y:S01]  /*3600*/  FMUL.FTZ R64, R59.reuse, R64 ;  /* 0x000000403b407220 */ /* 0x040fe20000410000 */
[C---:B------:R-:W-:Y:S01]  /*3610*/  FMUL.FTZ R65, R59.reuse, R65 ;  /* 0x000000413b417220 */ /* 0x040fe20000410000 */
[C---:B------:R-:W-:Y:S01]  /*3620*/  FMUL.FTZ R72, R59.reuse, R72 ;  /* 0x000000483b487220 */ /* 0x040fe20000410000 */
[----:B------:R-:W-:Y:S01]  /*3630*/  FMUL.FTZ R152, R59, R152 ;  /* 0x000000983b987220 */ /* 0x000fe20000410000 */
[----:B--2---:R-:W-:Y:S01]  /*3640*/  FFMA.FTZ R54, R85, R80, R2 ;  /* 0x0000005055367223 */ /* 0x004fe20000010002 */
[C---:B------:R-:W-:Y:S01]  /*3650*/  FMUL.FTZ R66, R59.reuse, R66 ;  /* 0x000000423b427220 */ /* 0x040fe20000410000 */
[C---:B------:R-:W-:Y:S01]  /*3660*/  FMUL.FTZ R67, R59.reuse, R67 ;  /* 0x000000433b437220 */ /* 0x040fe20000410000 */
[C---:B------:R-:W-:Y:S01]  /*3670*/  FMUL.FTZ R68, R59.reuse, R68 ;  /* 0x000000443b447220 */ /* 0x040fe20000410000 */
[----:B------:R-:W-:Y:S01]  /*3680*/  FMUL.FTZ R60, R59, R60 ;  /* 0x0000003c3b3c7220 */ /* 0x000fe20000410000 */
[----:B------:R-:W-:Y:S01]  /*3690*/  F2FP.BF16.F32.PACK_AB R54, R57, R54 ;  /* 0x000000363936723e */ /* 0x000fe200000010ff */
[C---:B------:R-:W-:Y:S01]  /*36a0*/  FMUL.FTZ R70, R59.reuse, R70 ;  /* 0x000000463b467220 */ /* 0x040fe20000410000 */
[----:B------:R-:W0:Y:S01]  /*36b0*/  LDC.64 R56, c[0x0][0x210] ;  /* 0x00008400ff387b82 */ /* 0x000e220000000a00 */
        /* <DEDUP_REMOVED lines=31> */
[----:B------:R-:W-:Y:S01]  /*38b0*/  LEA R60, P2, R136, UR14, 0x4 ;  /* 0x0000000e883c7c11 */ /* 0x000fe2000f8420ff */
[----:B------:R-:W-:Y:S01]  /*38c0*/  FFMA.FTZ R53, R86, R69, R3 ;  /* 0x0000004556357223 */ /* 0x000fe20000010003 */
[----:B------:R-:W-:Y:S01]  /*38d0*/  FFMA.FTZ R64, R120, R71, R105 ;  /* 0x0000004778407223 */ /* 0x000fe20000010069 */
[----:B------:R-:W-:-:S02]  /*38e0*/  LEA R58, P4, R138, UR14, 0x4 ;  /* 0x0000000e8a3a7c11 */ /* 0x000fc4000f8820ff */
[----:B------:R-:W-:Y:S02]  /*38f0*/  F2FP.BF16.F32.PACK_AB R35, R75, R70 ;  /* 0x000000464b23723e */ /* 0x000fe400000010ff */
[----:B------:R-:W-:Y:S02]  /*3900*/  F2FP.BF16.F32.PACK_AB R34, R73, R68 ;  /* 0x000000444922723e */ /* 0x000fe400000010ff */
        /* <DEDUP_REMOVED lines=9> */
[----:B0-----:R-:W-:-:S03]  /*39a0*/  LEA R132, R56, R132, 0x2 ;  /* 0x0000008438847211 */ /* 0x001fc600078e10ff */
[----:B------:R1:W-:Y:S01]  /*39b0*/  STG.E.128 desc[UR4][R58.64], R52 ;  /* 0x000000343a007986 */ /* 0x0003e2000c101d04 */
[----:B------:R-:W-:-:S13]  /*39c0*/  ISETP.GE.AND P1, PT, R132, R57, PT ;  /* 0x000000398400720c */ /* 0x000fda0003f26270 */
[----:B------:R-:W-:Y:S05]  /*39d0*/  @!P1 BRA `(.L_x_10814) ;  /* 0xffffffd000389947 */ /* 0x000fea000383ffff */
[----:B------:R-:W-:Y:S05]  /*39e0*/  BSYNC B0 ;  /* 0x0000000000007941 */ /* 0x000fea0003800000 */
.L_x_10732:
[----:B------:R-:W-:Y:S05]  /*39f0*/  EXIT ;  /* 0x000000000000794d */ /* 0x000fea0003800000 */
.L_x_10813:
        /* <DEDUP_REMOVED lines=8> */
.L_x_10816:
[----:B------:R-:W-:Y:S05]  /*3a80*/  BSYNC B1 ;  /* 0x0000000000017941 */ /* 0x000fea0003800000 */
.L_x_10815:
        /* <DEDUP_REMOVED lines=10> */
.L_x_10817:
[----:B------:R-:W-:Y:S01]  /*3b30*/  HFMA2.MMA R150, -RZ, RZ, 0, 2.384185791015625e-07 ;  /* 0x00000004ff967435 */ /* 0x000fe200000001ff */
[----:B------:R-:W-:-:S05]  /*3b40*/  MOV R141, R149 ;  /* 0x00000095008d7202 */ /* 0x000fca0000000f00 */
[----:B------:R-:W-:-:S05]  /*3b50*/  FADD.FTZ R145, R144, R141 ;  /* 0x0000008d90917221 */ /* 0x000fca0000010000 */
[----:B------:R-:W-:-:S07]  /*3b60*/  MOV R151, R145 ;  /* 0x0000009100977202 */ /* 0x000fce0000000f00 */
[----:B------:R-:W-:Y:S05]  /*3b70*/  WARPSYNC.COLLECTIVE R148, `(.L_x_10818) ;  /* 0x0000000094087348 */ /* 0x000fea0003c00000 */
[----:B------:R0:W1:Y:S02]  /*3b80*/  SHFL.BFLY P2, R149, R151, R150, R153 ;  /* 0x0c00009697957389 */ /* 0x0000640000040099 */
[----:B01----:R-:W-:Y:S01]  /*3b90*/  ENDCOLLECTIVE ;  /* 0x000000000000791b */ /* 0x003fe20003800000 */
.L_x_10818:
[----:B------:R-:W-:Y:S01]  /*3ba0*/  HFMA2.MMA R150, -RZ, RZ, 0, 4.76837158203125e-07 ;  /* 0x00000008ff967435 */ /* 0x000fe200000001ff */
[----:B------:R-:W-:-:S05]  /*3bb0*/  MOV R140, R149 ;  /* 0x00000095008c7202 */ /* 0x000fca0000000f00 */
[----:B------:R-:W-:-:S05]  /*3bc0*/  FADD.FTZ R146, R145, R140 ;  /* 0x0000008c91927221 */ /* 0x000fca0000010000 */
[----:B------:R-:W-:-:S07]  /*3bd0*/  MOV R151, R146 ;  /* 0x0000009200977202 */ /* 0x000fce0000000f00 */
[----:B------:R-:W-:Y:S05]  /*3be0*/  WARPSYNC.COLLECTIVE R148, `(.L_x_10819) ;  /* 0x0000000094087348 */ /* 0x000fea0003c00000 */
[----:B------:R0:W1:Y:S02]  /*3bf0*/  SHFL.BFLY P2, R149, R151, R150, R153 ;  /* 0x0c00009697957389 */ /* 0x0000640000040099 */
[----:B01----:R-:W-:Y:S01]  /*3c00*/  ENDCOLLECTIVE ;  /* 0x000000000000791b */ /* 0x003fe20003800000 */
.L_x_10819:
[----:B------:R-:W-:Y:S01]  /*3c10*/  HFMA2.MMA R150, -RZ, RZ, 0, 9.5367431640625e-07 ;  /* 0x00000010ff967435 */ /* 0x000fe200000001ff */
[----:B------:R-:W-:-:S05]  /*3c20*/  MOV R141, R149 ;  /* 0x00000095008d7202 */ /* 0x000fca0000000f00 */
[----:B------:R-:W-:-:S05]  /*3c30*/  FADD.FTZ R147, R146, R141 ;  /* 0x0000008d92937221 */ /* 0x000fca0000010000 */
[----:B------:R-:W-:-:S07]  /*3c40*/  MOV R151, R147 ;  /* 0x0000009300977202 */ /* 0x000fce0000000f00 */
[----:B------:R-:W-:Y:S05]  /*3c50*/  WARPSYNC.COLLECTIVE R148, `(.L_x_10820) ;  /* 0x0000000094087348 */ /* 0x000fea0003c00000 */
[----:B------:R0:W1:Y:S02]  /*3c60*/  SHFL.BFLY P2, R149, R151, R150, R153 ;  /* 0x0c00009697957389 */ /* 0x0000640000040099 */
[----:B01----:R-:W-:Y:S01]  /*3c70*/  ENDCOLLECTIVE ;  /* 0x000000000000791b */ /* 0x003fe20003800000 */
.L_x_10820:
        /* <DEDUP_REMOVED lines=88> */
.L_x_10821:
[----:B------:R-:W-:Y:S01]  /*4200*/  HFMA2.MMA R150, -RZ, RZ, 0, 1.1920928955078125e-07 ;  /* 0x00000002ff967435 */ /* 0x000fe200000001ff */
[----:B------:R-:W-:-:S05]  /*4210*/  MOV R145, R149 ;  /* 0x0000009500917202 */ /* 0x000fca0000000f00 */
[----:B------:R-:W-:-:S05]  /*4220*/  FADD.FTZ R145, R140, R145 ;  /* 0x000000918c917221 */ /* 0x000fca0000010000 */
[----:B------:R-:W-:-:S07]  /*4230*/  MOV R151, R145 ;  /* 0x0000009100977202 */ /* 0x000fce0000000f00 */
[----:B------:R-:W-:Y:S05]  /*4240*/  WARPSYNC.COLLECTIVE R148, `(.L_x_10822) ;  /* 0x0000000094087348 */ /* 0x000fea0003c00000 */
[----:B------:R0:W1:Y:S02]  /*4250*/  SHFL.BFLY P2, R149, R151, R150, R153 ;  /* 0x0c00009697957389 */ /* 0x0000640000040099 */
[----:B01----:R-:W-:Y:S01]  /*4260*/  ENDCOLLECTIVE ;  /* 0x000000000000791b */ /* 0x003fe20003800000 */
.L_x_10822:
[----:B------:R-:W-:Y:S01]  /*4270*/  HFMA2.MMA R150, -RZ, RZ, 0, 2.384185791015625e-07 ;  /* 0x00000004ff967435 */ /* 0x000fe200000001ff */
[----:B------:R-:W-:-:S05]  /*4280*/  MOV R142, R149 ;  /* 0x00000095008e7202 */ /* 0x000fca0000000f00 */
[----:B------:R-:W-:-:S05]  /*4290*/  FADD.FTZ R142, R145, R142 ;  /* 0x0000008e918e7221 */ /* 0x000fca0000010000 */
[----:B------:R-:W-:-:S07]  /*42a0*/  MOV R151, R142 ;  /* 0x0000008e00977202 */ /* 0x000fce0000000f00 */
[----:B------:R-:W-:Y:S05]  /*42b0*/  WARPSYNC.COLLECTIVE R148, `(.L_x_10823) ;  /* 0x0000000094087348 */ /* 0x000fea0003c00000 */
[----:B------:R0:W1:Y:S02]  /*42c0*/  SHFL.BFLY P2, R149, R151, R150, R153 ;  /* 0x0c00009697957389 */ /* 0x0000640000040099 */
[----:B01----:R-:W-:Y:S01]  /*42d0*/  ENDCOLLECTIVE ;  /* 0x000000000000791b */ /* 0x003fe20003800000 */
.L_x_10823:
[----:B------:R-:W-:Y:S01]  /*42e0*/  HFMA2.MMA R150, -RZ, RZ, 0, 4.76837158203125e-07 ;  /* 0x00000008ff967435 */ /* 0x000fe200000001ff */
[----:B------:R-:W-:-:S05]  /*42f0*/  MOV R147, R149 ;  /* 0x0000009500937202 */ /* 0x000fca0000000f00 */
[----:B------:R-:W-:-:S05]  /*4300*/  FADD.FTZ R147, R142, R147 ;  /* 0x000000938e937221 */ /* 0x000fca0000010000 */
[----:B------:R-:W-:-:S07]  /*4310*/  MOV R151, R147 ;  /* 0x0000009300977202 */ /* 0x000fce0000000f00 */
[----:B------:R-:W-:Y:S05]  /*4320*/  WARPSYNC.COLLECTIVE R148, `(.L_x_10824) ;  /* 0x0000000094087348 */ /* 0x000fea0003c00000 */
[----:B------:R0:W1:Y:S02]  /*4330*/  SHFL.BFLY P2, R149, R151, R150, R153 ;  /* 0x0c00009697957389 */ /* 0x0000640000040099 */
[----:B01----:R-:W-:Y:S01]  /*4340*/  ENDCOLLECTIVE ;  /* 0x000000000000791b */ /* 0x003fe20003800000 */
.L_x_10824:
[----:B------:R-:W-:Y:S01]  /*4350*/  HFMA2.MMA R150, -RZ, RZ, 0, 9.5367431640625e-07 ;  /* 0x00000010ff967435 */ /* 0x000fe200000001ff */
[----:B------:R-:W-:-:S05]  /*4360*/  MOV R144, R149 ;  /* 0x0000009500907202 */ /* 0x000fca0000000f00 */
[----:B------:R-:W-:-:S05]  /*4370*/  FADD.FTZ R144, R147, R144 ;  /* 0x0000009093907221 */ /* 0x000fca0000010000 */
[----:B------:R-:W-:-:S07]  /*4380*/  MOV R151, R144 ;  /* 0x0000009000977202 */ /* 0x000fce0000000f00 */
[----:B------:R-:W-:Y:S05]  /*4390*/  WARPSYNC.COLLECTIVE R148, `(.L_x_10825) ;  /* 0x0000000094087348 */ /* 0x000fea0003c00000 */
[----:B------:R0:W1:Y:S02]  /*43a0*/  SHFL.BFLY P2, R149, R151, R150, R153 ;  /* 0x0c00009697957389 */ /* 0x0000640000040099 */
[----:B01----:R-:W-:Y:S01]  /*43b0*/  ENDCOLLECTIVE ;  /* 0x000000000000791b */ /* 0x003fe20003800000 */
.L_x_10825:
[----:B------:R-:W-:Y:S05]  /*43c0*/  BRA `(.L_x_10826) ;  /* 0xffffffe800d47947 */ /* 0x000fea000383ffff */
.L_x_10827:
        /* <DEDUP_REMOVED lines=11> */
.L_x_33655:


//--------------------- .text._ZN10layer_norm31ln_parallel_residual_fwd_kernelINS_13Kernel_traitsI13__nv_bfloat16S2_fS2_fjLj1280ELj1ELj4ELj1ELj16ENS_18Kernel_traits_baseILj1280ES2_S2_fS2_fjLj128EEEEELb1ELb0ELb0EEEvNS_9FwdParamsE --------------------------
	.section	.text._ZN10layer_norm31ln_parallel_residual_fwd_kernelINS_13Kernel_traitsI13__nv_bfloat16S2_fS2_fjLj1280ELj1ELj4ELj1ELj16ENS_18Kernel_traits_baseILj1280ES2_S2_fS2_fjLj128EEEEELb1ELb0ELb0EEEvNS_9FwdParamsE,"ax",@progbits
	.align	128
        .global         _ZN10layer_norm31ln_parallel_residual_fwd_kernelINS_13Kernel_traitsI13__nv_bfloat16S2_fS2_fjLj1280ELj1ELj4ELj1ELj16ENS_18Kernel_traits_baseILj1280ES2_S2_fS2_fjLj128EEEEELb1ELb0ELb0EEEvNS_9FwdParamsE
        .type           _ZN10layer_norm31ln_parallel_residual_fwd_kernelINS_13Kernel_traitsI13__nv_bfloat16S2_fS2_fjLj1280ELj1ELj4ELj1ELj16ENS_18Kernel_traits_baseILj1280ES2_S2_fS2_fjLj128EEEEELb1ELb0ELb0EEEvNS_9FwdParamsE,@function
        .size           _ZN10layer_norm31ln_parallel_residual_fwd_kernelINS_13Kernel_traitsI13__nv_bfloat16S2_fS2_fjLj1280ELj1ELj4ELj1ELj16ENS_18Kernel_traits_baseILj1280ES2_S2_fS2_fjLj128EEEEELb1ELb0ELb0EEEvNS_9FwdParamsE,(.L_x_33656 - _ZN10layer_norm31ln_parallel_residual_fwd_kernelINS_13Kernel_traitsI13__nv_bfloat16S2_fS2_fjLj1280ELj1ELj4ELj1ELj16ENS_18Kernel_traits_baseILj1280ES2_S2_fS2_fjLj128EEEEELb1ELb0ELb0EEEvNS_9FwdParamsE)
        .other          _ZN10layer_norm31ln_parallel_residual_fwd_kernelINS_13Kernel_traitsI13__nv_bfloat16S2_fS2_fjLj1280ELj1ELj4ELj1ELj16ENS_18Kernel_traits_baseILj1280ES2_S2_fS2_fjLj128EEEEELb1ELb0ELb0EEEvNS_9FwdParamsE,@"STO_CUDA_ENTRY STV_DEFAULT"
_ZN10layer_norm31ln_parallel_residual_fwd_kernelINS_13Kernel_traitsI13__nv_bfloat16S2_fS2_fjLj1280ELj1ELj4ELj1ELj16ENS_18Kernel_traits_baseILj1280ES2_S2_fS2_fjLj128EEEEELb1ELb0ELb0EEEvNS_9FwdParamsE:
.text._ZN10layer_norm31ln_parallel_residual_fwd_kernelINS_13Kernel_traitsI13__nv_bfloat16S2_fS2_fjLj1280ELj1ELj4ELj1ELj16ENS_18Kernel_traits_baseILj1280ES2_S2_fS2_fjLj128EEEEELb1ELb0ELb0EEEvNS_9FwdParamsE:
        /* <DEDUP_REMOVED lines=129> */
.L_x_10829:
[----:B------:R-:W-:Y:S05]  /*0810*/  BSYNC B0 ;  /* 0x0000000000007941 */ /* 0x000fea0003800000 */
.L_x_10828:
        /* <DEDUP_REMOVED lines=36> */
.L_x_10831:
[----:B------:R-:W-:Y:S05]  /*0a60*/  BSYNC B0 ;  /* 0x0000000000007941 */ /* 0x000fea0003800000 */
.L_x_10830:
        /* <DEDUP_REMOVED lines=36> */
.L_x_10833:
[----:B------:R-:W-:Y:S05]  /*0cb0*/  BSYNC B0 ;  /* 0x0000000000007941 */ /* 0x000fea0003800000 */
.L_x_10832:
        /* <DEDUP_REMOVED lines=36> */
.L_x_10835:
[----:B------:R-:W-:Y:S05]  /*0f00*/  BSYNC B0 ;  /* 0x0000000000007941 */ /* 0x000fea0003800000 */
.L_x_10834:
        /* <DEDUP_REMOVED lines=35> */
.L_x_10837:
[----:B------:R-:W-:Y:S05]  /*1140*/  BSYNC B0 ;  /* 0x0000000000007941 */ /* 0x000fea0003800000 */
.L_x_10836:
[----:B------:R-:W-:Y:S01]  /*1150*/  ULDC UR25, c[0x0][0x214] ;  /* 0x0000850000197ab9 */ /* 0x000fe20000000800 */
[----:B------:R-:W-:Y:S02]  /*1160*/  LOP3.LUT R242, R45, UR23, R242, 0x96, !PT ;  /* 0x000000172df27c12 */ /* 0x000fe4000f8e96f2 */
[----:B------:R-:W-:-:S13]  /*1170*/  ISETP.GE.AND P0, PT, R46, UR25, PT ;  /* 0x000000192e007c0c */ /* 0x000fda000bf06270 */
[----:B------:R-:W-:Y:S05]  /*1180*/  @P0 EXIT ;  /* 0x000000000000094d */ /* 0x000fea0003800000 */
        /* <DEDUP_REMOVED lines=31> */
[----:B------:R-:W-:Y:S01]  /*1380*/  IMAD R237, R98, -0x2daee0ad, RZ ;  /* 0xd2511f5362ed7824 */ /* 0x000fe200078e02ff */
[----:B------:R-:W-:Y:S01]  /*1390*/  PRMT R163, R83, 0x7632, R163 ;  /* 0x0000763253a37816 */ /* 0x000fe200000000a3 */
[----:B------:R-:W-:Y:S01]  /*13a0*/  IMAD R97, R97, -0x326172a9, RZ ;  /* 0xcd9e8d5761617824 */ /* 0x000fe200078e02ff */
[----:B------:R-:W-:Y:S01]  /*13b0*/  PRMT R192, R76, 0x7632, R192 ;  /* 0x000076324cc07816 */ /* 0x000fe200000000c0 */
        /* <DEDUP_REMOVED lines=146> */
[----:B------:R-:W-:Y:S01]  /*1ce0*/  IMAD R242, R242, -0x326172a9, RZ ;  /* 0xcd9e8d57f2f27824 */ /* 0x000fe200078e02ff */
[----:B------:R-:W-:Y:S01]  /*1cf0*/  ULDC.U8 UR25, c[0x0][0x2a0] ;  /* 0x0000a80000197ab9 */ /* 0x000fe20000000000 */
[----:B------:R-:W-:Y:S01]  /*1d00*/  IMAD.U32 R226, R226, 0x10000, RZ ;  /* 0x00010000e2e27824 */ /* 0x000fe200078e00ff */
[----:B------:R-:W-:Y:S01]  /*1d10*/  ULDC UR36, c[0x0][0x218] ;  /* 0x0000860000247ab9 */ /* 0x000fe20000000800 */
[----:B------:R-:W-:Y:S01]  /*1d20*/  IMAD.U32 R224, R224, 0x10000, RZ ;  /* 0x00010000e0e07824 */ /* 0x000fe200078e00ff */
        /* <DEDUP_REMOVED lines=39> */
[----:B------:R-:W-:-:S07]  /*1fa0*/  IMAD.U32 R187, R187, 0x10000, RZ ;  /* 0x00010000bbbb7824 */ /* 0x000fce00078e00ff */
.L_x_11504:
[----:B------:R-:W-:Y:S01]  /*1fb0*/  IMAD R104, R46, UR36, RZ ;  /* 0x000000242e687c24 */ /* 0x000fe2000f8e02ff */
[----:B------:R-:W-:Y:S01]  /*1fc0*/  LOP3.LUT P0, RZ, R44, 0x20, RZ, 0xc0, !PT ;  /* 0x000000202cff7812 */ /* 0x000fe2000780c0ff */
[----:B------:R-:W-:Y:S03]  /*1fd0*/  BSSY B1, `(.L_x_10839) ;  /* 0x00005b8000017945 */ /* 0x000fe60003800000 */
[----:B------:R-:W-:-:S04]  /*1fe0*/  SHF.R.S32.HI R105, RZ, 0x1f, R104 ;  /* 0x0000001fff697819 */ /* 0x000fc80000011468 */
[----:B------:R-:W-:-:S04]  /*1ff0*/  LEA.HI R105, R105, R104, RZ, 0x3 ;  /* 0x0000006869697211 */ /* 0x000fc800078f18ff */
[----:B------:R-:W-:-:S05]  /*2000*/  LEA.HI.SX32 R241, R105, R48, 0x1d ;  /* 0x0000003069f17211 */ /* 0x000fca00078feaff */
[----:B------:R-:W-:Y:S01]  /*2010*/  IMAD.MOV.U32 R104, RZ, RZ, R241 ;  /* 0x000000ffff687224 */ /* 0x000fe200078e00f1 */
[----:B0-234-:R-:W-:Y:S06]  /*2020*/  @!P0 BRA `(.L_x_10840) ;  /* 0x0000005800c88947 */ /* 0x01dfec0003800000 */
        /* <DEDUP_REMOVED lines=8> */
[----:B------:R-:W-:-:S03]  /*20b0*/  ISETP.NE.AND.EX P1, PT, R65, RZ, PT, P1 ;  /* 0x000000ff4100720c */ /* 0x000fc60003f25310 */
[----:B------:R0:W5:Y:S01]  /*20c0*/  @P0 LDG.E.128 R56, desc[UR4][R106.64+0x10] ;  /* 0x000010046a380981 */ /* 0x000162000c1e1d00 */
[----:B-1----:R-:W-:-:S05]  /*20d0*/  IMAD.WIDE.U32 R66, R241, 0x10, R66 ;  /* 0x00000010f1427825 */ /* 0x002fca00078e0042 */
[----:B------:R0:W5:Y:S04]  /*20e0*/  LDG.E.128 R68, desc[UR4][R66.64] ;  /* 0x0000000442447981 */ /* 0x000168000c1e1d00 */
        /* <DEDUP_REMOVED lines=15> */
.L_x_10842:
[----:B------:R-:W-:-:S07]  /*21e0*/  IMAD.MOV.U32 R110, RZ, RZ, R242 ;  /* 0x000000ffff6e7224 */ /* 0x000fce00078e00f2 */
.L_x_10843:
[----:B------:R-:W-:Y:S05]  /*21f0*/  BSYNC B2 ;  /* 0x0000000000027941 */ /* 0x000fea0003800000 */
.L_x_10841:
        /* <DEDUP_REMOVED lines=16> */
.L_x_10847:
[----:B------:R-:W-:Y:S05]  /*2300*/  BSYNC B3 ;  /* 0x0000000000037941 */ /* 0x000fea0003800000 */
.L_x_10846:
        /* <DEDUP_REMOVED lines=43> */
.L_x_10845:
[----:B------:R-:W-:Y:S05]  /*25c0*/  BSYNC B2 ;  /* 0x0000000000027941 */ /* 0x000fea0003800000 */
.L_x_10844:
        /* <DEDUP_REMOVED lines=17> */
[----:B------:R-:W-:Y:S02]  /*26e0*/  IMAD.MOV.U32 R66, RZ, RZ, R111 ;  /* 0x000000ffff427224 */ /* 0x000fe400078e006f */
[----:B------:R-:W-:Y:S01]  /*26f0*/  FADD.FTZ R64, R52, R64 ;  /* 0x0000004034407221 */ /* 0x000fe20000010000 */
[----:B------:R-:W-:Y:S06]  /*2700*/  BRA `(.L_x_10849) ;  /* 0x0000000400507947 */ /* 0x000fec0003800000 */
.L_x_10848:
        /* <DEDUP_REMOVED lines=12> */
.L_x_10851:
[----:B------:R-:W-:-:S07]  /*27d0*/  MOV R65, R242 ;  /* 0x000000f200417202 */ /* 0x000fce0000000f00 */
.L_x_10852:
[----:B------:R-:W-:Y:S05]  /*27e0*/  BSYNC B2 ;  /* 0x0000000000027941 */ /* 0x000fea0003800000 */
.L_x_10850:
        /* <DEDUP_REMOVED lines=16> */
.L_x_10856:
[----:B------:R-:W-:Y:S05]  /*28f0*/  BSYNC B3 ;  /* 0x0000000000037941 */ /* 0x000fea0003800000 */
.L_x_10855:
        /* <DEDUP_REMOVED lines=42> */
[----:B------:R-:W-:-:S10]  /*2ba0*/  LOP3.LUT R237, R67, UR35, R104, 0x96, !PT ;  /* 0x0000002343ed7c12 */ /* 0x000fd4000f8e9668 */
.L_x_10854:
[----:B------:R-:W-:Y:S05]  /*2bb0*/  BSYNC B2 ;  /* 0x0000000000027941 */ /* 0x000fea0003800000 */
.L_x_10853:
[----:B------:R-:W-:Y:S01]  /*2bc0*/  I2FP.F32.U32 R65, R65 ;  /* 0x0000004100417245 */ /* 0x000fe20000201000 */
[----:B------:R-:W-:-:S04]  /*2bd0*/  IMAD.U32 R67, R60, 0x10000, RZ ;  /* 0x000100003c437824 */ /* 0x000fc800078e00ff */
[----:B------:R-:W-:Y:S01]  /*2be0*/  FFMA.FTZ R104, R65, R110, 1.1641532182693481445e-10 ;  /* 0x2f00000041687423 */ /* 0x000fe2000001006e */
[----:B------:R-:W-:-:S04]  /*2bf0*/  FMUL.FTZ R67, R67, R108 ;  /* 0x0000006c43437220 */ /* 0x000fc80000410000 */
[----:B------:R-:W-:-:S04]  /*2c00*/  FSETP.GTU.FTZ.AND P3, PT, R104, R109, PT ;  /* 0x0000006d6800720b */ /* 0x000fc80003f7c000 */
[----:B------:R-:W-:Y:S02]  /*2c10*/  FSEL R67, R67, RZ, !P3 ;  /* 0x000000ff43437208 */ /* 0x000fe40005800000 */
[----:B------:R-:W-:-:S03]  /*2c20*/  SEL R235, RZ, 0x1, P3 ;  /* 0x00000001ffeb7807 */ /* 0x000fc60001800000 */
[----:B------:R-:W-:-:S04]  /*2c30*/  FADD.FTZ R64, R67, R64 ;  /* 0x0000004043407221 */ /* 0x000fc80000010000 */
[----:B------:R-:W-:-:S07]  /*2c40*/  @P0 FADD.FTZ R64, R52, R64 ;  /* 0x0000004034400221 */ /* 0x000fce0000010000 */
.L_x_10849:
        /* <DEDUP_REMOVED lines=12> */
.L_x_10858:
[----:B------:R-:W-:-:S07]  /*2d10*/  MOV R65, R242 ;  /* 0x000000f200417202 */ /* 0x000fce0000000f00 */
.L_x_10859:
[----:B------:R-:W-:Y:S05]  /*2d20*/  BSYNC B2 ;  /* 0x0000000000027941 */ /* 0x000fea0003800000 */
.L_x_10857:
        /* <DEDUP_REMOVED lines=16> */
.L_x_10863:
[----:B------:R-:W-:Y:S05]  /*2e30*/  BSYNC B3 ;  /* 0x0000000000037941 */ /* 0x000fea0003800000 */
.L_x_10862:
        /* <DEDUP_REMOVED lines=43> */
.L_x_10861:
[----:B------:R-:W-:Y:S05]  /*30f0*/  BSYNC B2 ;  /* 0x0000000000027941 */ /* 0x000fea0003800000 */
.L_x_10860:
        /* <DEDUP_REMOVED lines=11> */
[----:B------:R-:W-:Y:S01]  /*31b0*/  MOV R66, R67 ;  /* 0x0000004300427202 */ /* 0x000fe20000000f00 */
[----:B------:R-:W-:Y:S01]  /*31c0*/  FADD.FTZ R65, R53, R65 ;  /* 0x0000004135417221 */ /* 0x000fe20000010000 */
[----:B------:R-:W-:Y:S06]  /*31d0*/  BRA `(.L_x_10865) ;  /* 0x0000000400547947 */ /* 0x000fec0003800000 */
.L_x_10864:
        /* <DEDUP_REMOVED lines=12> */
.L_x_10867:
[----:B------:R-:W-:-:S07]  /*32a0*/  IMAD.MOV.U32 R68, RZ, RZ, R242 ;  /* 0x000000ffff447224 */ /* 0x000fce00078e00f2 */
.L_x_10868:
[----:B------:R-:W-:Y:S05]  /*32b0*/  BSYNC B2 ;  /* 0x0000000000027941 */ /* 0x000fea0003800000 */
.L_x_10866:
        /* <DEDUP_REMOVED lines=16> */
.L_x_10872:
[----:B------:R-:W-:Y:S05]  /*33c0*/  BSYNC B3 ;  /* 0x0000000000037941 */ /* 0x000fea0003800000 */
.L_x_10871:
        /* <DEDUP_REMOVED lines=43> */
.L_x_10870:
[----:B------:R-:W-:Y:S05]  /*3680*/  BSYNC B2 ;  /* 0x0000000000027941 */ /* 0x000fea0003800000 */
.L_x_10869:
        /* <DEDUP_REMOVED lines=8> */
[----:B------:R-:W-:-:S04]  /*3710*/  FADD.FTZ R65, R68, R65 ;  /* 0x0000004144417221 */ /* 0x000fc80000010000 */
[----:B------:R-:W-:-:S07]  /*3720*/  @P0 FADD.FTZ R65, R53, R65 ;  /* 0x0000004135410221 */ /* 0x000fce0000010000 */
.L_x_10865:
        /* <DEDUP_REMOVED lines=12> */
.L_x_10874:
[----:B------:R-:W-:-:S07]  /*37f0*/  IMAD.MOV.U32 R68, RZ, RZ, R242 ;  /* 0x000000ffff447224 */ /* 0x000fce00078e00f2 */
.L_x_10875:
[----:B------:R-:W-:Y:S05]  /*3800*/  BSYNC B2 ;  /* 0x0000000000027941 */ /* 0x000fea0003800000 */
.L_x_10873:
        /* <DEDUP_REMOVED lines=16> */
.L_x_10879:
[----:B------:R-:W-:Y:S05]  /*3910*/  BSYNC B3 ;  /* 0x0000000000037941 */ /* 0x000fea0003800000 */
.L_x_10878:
        /* <DEDUP_REMOVED lines=43> */
.L_x_10877:
[----:B------:R-:W-:Y:S05]  /*3bd0*/  BSYNC B2 ;  /* 0x0000000000027941 */ /* 0x000fea0003800000 */
.L_x_10876:
        /* <DEDUP_REMOVED lines=12> */
[----:B------:R-:W-:Y:S02]  /*3ca0*/  IMAD.MOV.U32 R68, RZ, RZ, R104 ;  /* 0x000000ffff447224 */ /* 0x000fe400078e0068 */
[----:B------:R-:W-:Y:S01]  /*3cb0*/  FADD.FTZ R66, R54, R66 ;  /* 0x0000004236427221 */ /* 0x000fe20000010000 */
[----:B------:R-:W-:Y:S06]  /*3cc0*/  BRA `(.L_x_10881) ;  /* 0x0000000400507947 */ /* 0x000fec0003800000 */
.L_x_10880:
        /* <DEDUP_REMOVED lines=12> */
.L_x_10883:
[----:B------:R-:W-:-:S07]  /*3d90*/  IMAD.MOV.U32 R111, RZ, RZ, R242 ;  /* 0x000000ffff6f7224 */ /* 0x000fce00078e00f2 */
.L_x_10884:
[----:B------:R-:W-:Y:S05]  /*3da0*/  BSYNC B2 ;  /* 0x0000000000027941 */ /* 0x000fea0003800000 */
.L_x_10882:
        /* <DEDUP_REMOVED lines=16> */
.L_x_10888:
[----:B------:R-:W-:Y:S05]  /*3eb0*/  BSYNC B3 ;  /* 0x0000000000037941 */ /* 0x000fea0003800000 */
.L_x_10887:
        /* <DEDUP_REMOVED lines=41> */
[----:B------:R-:W-:Y:S01]  /*4150*/  IMAD.MOV.U32 R68, RZ, RZ, RZ ;  /* 0x000000ffff447224 */ /* 0x000fe200078e00ff */
[----:B------:R-:W-:-:S07]  /*4160*/  LOP3.LUT R237, R69, UR35, R104, 0x96, !PT ;  /* 0x0000002345ed7c12 */ /* 0x000fce000f8e9668 */
.L_x_10886:
[----:B------:R-:W-:Y:S05]  /*4170*/  BSYNC B2 ;  /* 0x0000000000027941 */ /* 0x000fea0003800000 */
.L_x_10885:
[----:B------:R-:W-:-:S05]  /*4180*/  I2FP.F32.U32 R69, R111 ;  /* 0x0000006f00457245 */ /* 0x000fca0000201000 */
[----:B------:R-:W-:Y:S01]  /*4190*/  FFMA.FTZ R104, R69, R110, 1.1641532182693481445e-10 ;  /* 0x2f00000045687423 */ /* 0x000fe2000001006e */
[----:B------:R-:W-:-:S04]  /*41a0*/  IMAD.U32 R69, R61, 0x10000, RZ ;  /* 0x000100003d457824 */ /* 0x000fc800078e00ff */
[----:B------:R-:W-:Y:S01]  /*41b0*/  FMUL.FTZ R69, R69, R108 ;  /* 0x0000006c45457220 */ /* 0x000fe20000410000 */
[----:B------:R-:W-:-:S04]  /*41c0*/  FSETP.GTU.FTZ.AND P3, PT, R104, R109, PT ;  /* 0x0000006d6800720b */ /* 0x000fc80003f7c000 */
[----:B------:R-:W-:Y:S02]  /*41d0*/  FSEL R69, R69, RZ, !P3 ;  /* 0x000000ff45457208 */ /* 0x000fe40005800000 */
[----:B------:R-:W-:-:S03]  /*41e0*/  SEL R233, RZ, 0x1, P3 ;  /* 0x00000001ffe97807 */ /* 0x000fc60001800000 */
[----:B------:R-:W-:-:S04]  /*41f0*/  FADD.FTZ R66, R69, R66 ;  /* 0x0000004245427221 */ /* 0x000fc80000010000 */
[----:B------:R-:W-:-:S07]  /*4200*/  @P0 FADD.FTZ R66, R54, R66 ;  /* 0x0000004236420221 */ /* 0x000fce0000010000 */
.L_x_10881:
        /* <DEDUP_REMOVED lines=12> */
.L_x_10890:
[----:B------:R-:W-:-:S07]  /*42d0*/  IMAD.MOV.U32 R111, RZ, RZ, R242 ;  /* 0x000000ffff6f7224 */ /* 0x000fce00078e00f2 */
.L_x_10891:
[----:B------:R-:W-:Y:S05]  /*42e0*/  BSYNC B2 ;  /* 0x0000000000027941 */ /* 0x000fea0003800000 */
.L_x_10889:
        /* <DEDUP_REMOVED lines=16> */
.L_x_10895:
[----:B------:R-:W-:Y:S05]  /*43f0*/  BSYNC B3 ;  /* 0x0000000000037941 */ /* 0x000fea0003800000 */
.L_x_10894:
        /* <DEDUP_REMOVED lines=41> */
[----:B------:R-:W-:Y:S01]  /*4690*/  IMAD.MOV.U32 R69, RZ, RZ, RZ ;  /* 0x000000ffff457224 */ /* 0x000fe200078e00ff */
[----:B------:R-:W-:-:S07]  /*46a0*/  MOV R240, R68 ;  /* 0x0000004400f07202 */ /* 0x000fce0000000f00 */
.L_x_10893:
[----:B------:R-:W-:Y:S05]  /*46b0*/  BSYNC B2 ;  /* 0x0000000000027941 */ /* 0x000fea0003800000 */
.L_x_10892:
        /* <DEDUP_REMOVED lines=11> */
[----:B------:R-:W-:Y:S02]  /*4770*/  IMAD.MOV.U32 R68, RZ, RZ, R69 ;  /* 0x000000ffff447224 */ /* 0x000fe400078e0045 */
[----:B------:R-:W-:Y:S01]  /*4780*/  FADD.FTZ R67, R55, R67 ;  /* 0x0000004337437221 */ /* 0x000fe20000010000 */
[----:B------:R-:W-:Y:S06]  /*4790*/  BRA `(.L_x_10897) ;  /* 0x0000000400547947 */ /* 0x000fec0003800000 */
.L_x_10896:
        /* <DEDUP_REMOVED lines=12> */
.L_x_10899:
[----:B------:R-:W-:-:S07]  /*4860*/  MOV R111, R242 ;  /* 0x000000f2006f7202 */ /* 0x000fce0000000f00 */
.L_x_10900:
[----:B------:R-:W-:Y:S05]  /*4870*/  BSYNC B2 ;  /* 0x0000000000027941 */ /* 0x000fea0003800000 */
.L_x_10898:
        /* <DEDUP_REMOVED lines=16> */
.L_x_10904:
[----:B------:R-:W-:Y:S05]  /*4980*/  BSYNC B3 ;  /* 0x0000000000037941 */ /* 0x000fea0003800000 */
.L_x_10903:
        /* <DEDUP_REMOVED lines=43> */
.L_x_10902:
[----:B------:R-:W-:Y:S05]  /*4c40*/  BSYNC B2 ;  /* 0x0000000000027941 */ /* 0x000fea0003800000 */
.L_x_10901:
        /* <DEDUP_REMOVED lines=8> */
[----:B------:R-:W-:-:S04]  /*4cd0*/  FADD.FTZ R67, R104, R67 ;  /* 0x0000004368437221 */ /* 0x000fc80000010000 */
[----:B------:R-:W-:-:S07]  /*4ce0*/  @P0 FADD.FTZ R67, R55, R67 ;  /* 0x0000004337430221 */ /* 0x000fce0000010000 */
.L_x_10897:
        /* <DEDUP_REMOVED lines=12> */
.L_x_10906:
[----:B------:R-:W-:-:S07]  /*4db0*/  MOV R111, R242 ;  /* 0x000000f2006f7202 */ /* 0x000fce0000000f00 */
.L_x_10907:
[----:B------:R-:W-:Y:S05]  /*4dc0*/  BSYNC B2 ;  /* 0x0000000000027941 */ /* 0x000fea0003800000 */
.L_x_10905:
        /* <DEDUP_REMOVED lines=16> */
.L_x_10911:
[----:B------:R-:W-:Y:S05]  /*4ed0*/  BSYNC B3 ;  /* 0x0000000000037941 */ /* 0x000fea0003800000 */
.L_x_10910:
        /* <DEDUP_REMOVED lines=43> */
.L_x_10909:
[----:B------:R-:W-:Y:S05]  /*5190*/  BSYNC B2 ;  /* 0x0000000000027941 */ /* 0x000fea0003800000 */
.L_x_10908:
        /* <DEDUP_REMOVED lines=12> */
[----:B------:R-:W-:Y:S01]  /*5260*/  MOV R105, R104 ;  /* 0x0000006800697202 */ /* 0x000fe20000000f00 */
[----:B------:R-:W-:Y:S01]  /*5270*/  FADD.FTZ R68, R56, R68 ;  /* 0x0000004438447221 */ /* 0x000fe20000010000 */
[----:B------:R-:W-:Y:S06]  /*5280*/  BRA `(.L_x_10913) ;  /* 0x0000000400507947 */ /* 0x000fec0003800000 */
.L_x_10912:
        /* <DEDUP_REMOVED lines=12> */
.L_x_10915:
[----:B------:R-:W-:-:S07]  /*5350*/  IMAD.MOV.U32 R69, RZ, RZ, R242 ;  /* 0x000000ffff457224 */ /* 0x000fce00078e00f2 */
.L_x_10916:
[----:B------:R-:W-:Y:S05]  /*5360*/  BSYNC B2 ;  /* 0x0000000000027941 */ /* 0x000fea0003800000 */
.L_x_10914:
        /* <DEDUP_REMOVED lines=16> */
.L_x_10920:
[----:B------:R-:W-:Y:S05]  /*5470*/  BSYNC B3 ;  /* 0x0000000000037941 */ /* 0x000fea0003800000 */
.L_x_10919:
        /* <DEDUP_REMOVED lines=42> */
[----:B------:R-:W-:-:S07]  /*5720*/  IMAD.MOV.U32 R105, RZ, RZ, RZ ;  /* 0x000000ffff697224 */ /* 0x000fce00078e00ff */
.L_x_10918:
[----:B------:R-:W-:Y:S05]  /*5730*/  BSYNC B2 ;  /* 0x0000000000027941 */ /* 0x000fea0003800000 */
.L_x_10917:
[----:B------:R-:W-:-:S05]  /*5740*/  I2FP.F32.U32 R69, R69 ;  /* 0x0000004500457245 */ /* 0x000fca0000201000 */
[----:B------:R-:W-:Y:S01]  /*5750*/  FFMA.FTZ R104, R69, R110, 1.1641532182693481445e-10 ;  /* 0x2f00000045687423 */ /* 0x000fe2000001006e */
[----:B------:R-:W-:-:S04]  /*5760*/  SHF.L.U32 R69, R62, 0x10, RZ ;  /* 0x000000103e457819 */ /* 0x000fc800000006ff */
[----:B------:R-:W-:Y:S01]  /*5770*/  FSETP.GTU.FTZ.AND P3, PT, R104, R109, PT ;  /* 0x0000006d6800720b */ /* 0x000fe20003f7c000 */
[----:B------:R-:W-:-:S03]  /*5780*/  FMUL.FTZ R69, R69, R108 ;  /* 0x0000006c45457220 */ /* 0x000fc60000410000 */
[----:B------:R-:W-:Y:S02]  /*5790*/  SEL R231, RZ, 0x1, P3 ;  /* 0x00000001ffe77807 */ /* 0x000fe40001800000 */
[----:B------:R-:W-:-:S05]  /*57a0*/  FSEL R69, R69, RZ, !P3 ;  /* 0x000000ff45457208 */ /* 0x000fca0005800000 */
[----:B------:R-:W-:-:S04]  /*57b0*/  FADD.FTZ R68, R69, R68 ;  /* 0x0000004445447221 */ /* 0x000fc80000010000 */
[----:B------:R-:W-:-:S07]  /*57c0*/  @P0 FADD.FTZ R68, R56, R68 ;  /* 0x0000004438440221 */ /* 0x000fce0000010000 */
.L_x_10913:
        /* <DEDUP_REMOVED lines=12> */
.L_x_10922:
[----:B------:R-:W-:-:S07]  /*5890*/  IMAD.MOV.U32 R69, RZ, RZ, R242 ;  /* 0x000000ffff457224 */ /* 0x000fce00078e00f2 */
.L_x_10923:
[----:B------:R-:W-:Y:S05]  /*58a0*/  BSYNC B2 ;  /* 0x0000000000027941 */ /* 0x000fea0003800000 */
.L_x_10921:
        /* <DEDUP_REMOVED lines=16> */
.L_x_10927:
[----:B------:R-:W-:Y:S05]  /*59b0*/  BSYNC B3 ;  /* 0x0000000000037941 */ /* 0x000fea0003800000 */
.L_x_10926:
        /* <DEDUP_REMOVED lines=43> */
.L_x_10925:
[----:B------:R-:W-:Y:S05]  /*5c70*/  BSYNC B2 ;  /* 0x0000000000027941 */ /* 0x000fea0003800000 */
.L_x_10924:
        /* <DEDUP_REMOVED lines=9> */
[----:B------:R-:W-:Y:S02]  /*5d10*/  IMAD.MOV.U32 R105, RZ, RZ, R104 ;  /* 0x000000ffff697224 */ /* 0x000fe400078e0068 */
[----:B------:R-:W-:Y:S01]  /*5d20*/  FADD.FTZ R69, R57, R69 ;  /* 0x0000004539457221 */ /* 0x000fe20000010000 */
[----:B------:R-:W-:Y:S06]  /*5d30*/  BRA `(.L_x_10929) ;  /* 0x0000000400547947 */ /* 0x000fec0003800000 */
.L_x_10928:
        /* <DEDUP_REMOVED lines=12> */
.L_x_10931:
[----:B------:R-:W-:-:S07]  /*5e00*/  IMAD.MOV.U32 R70, RZ, RZ, R242 ;  /* 0x000000ffff467224 */ /* 0x000fce00078e00f2 */
.L_x_10932:
[----:B------:R-:W-:Y:S05]  /*5e10*/  BSYNC B2 ;  /* 0x0000000000027941 */ /* 0x000fea0003800000 */
.L_x_10930:
        /* <DEDUP_REMOVED lines=16> */
.L_x_10936:
[----:B------:R-:W-:Y:S05]  /*5f20*/  BSYNC B3 ;  /* 0x0000000000037941 */ /* 0x000fea0003800000 */
.L_x_10935:
        /* <DEDUP_REMOVED lines=41> */
[----:B------:R-:W-:Y:S01]  /*61c0*/  IMAD.MOV.U32 R105, RZ, RZ, RZ ;  /* 0x000000ffff697224 */ /* 0x000fe200078e00ff */
[----:B------:R-:W-:-:S07]  /*61d0*/  MOV R240, R104 ;  /* 0x0000006800f07202 */ /* 0x000fce0000000f00 */
.L_x_10934:
[----:B------:R-:W-:Y:S05]  /*61e0*/  BSYNC B2 ;  /* 0x0000000000027941 */ /* 0x000fea0003800000 */
.L_x_10933:
[----:B------:R-:W-:Y:S02]  /*61f0*/  I2FP.F32.U32 R107, R70 ;  /* 0x00000046006b7245 */ /* 0x000fe40000201000 */
[----:B------:R-:W-:-:S05]  /*6200*/  PRMT R70, R62, 0x7632, R70 ;  /* 0x000076323e467816 */ /* 0x000fca0000000046 */
        /* <DEDUP_REMOVED lines=8> */
.L_x_10929:
        /* <DEDUP_REMOVED lines=12> */
.L_x_10938:
[----:B------:R-:W-:-:S07]  /*6350*/  IMAD.MOV.U32 R70, RZ, RZ, R242 ;  /* 0x000000ffff467224 */ /* 0x000fce00078e00f2 */
.L_x_10939:
[----:B------:R-:W-:Y:S05]  /*6360*/  BSYNC B2 ;  /* 0x0000000000027941 */ /* 0x000fea0003800000 */
.L_x_10937:
        /* <DEDUP_REMOVED lines=16> */
.L_x_10943:
[----:B------:R-:W-:Y:S05]  /*6470*/  BSYNC B3 ;  /* 0x0000000000037941 */ /* 0x000fea0003800000 */
.L_x_10942:
        /* <DEDUP_REMOVED lines=39> */
[----:B------:R-:W-:-:S03]  /*66f0*/  IMAD.WIDE.U32 R104, R104, -0x2daee0ad, RZ ;  /* 0xd2511f5368687825 */ /* 0x000fc600078e00ff */
[----:B------:R-:W-:Y:S01]  /*6700*/  MOV R240, R104 ;  /* 0x0000006800f07202 */ /* 0x000fe20000000f00 */
[----:B------:R-:W-:Y:S01]  /*6710*/  IMAD.MOV.U32 R104, RZ, RZ, RZ ;  /* 0x000000ffff687224 */ /* 0x000fe200078e00ff */
[----:B------:R-:W-:-:S07]  /*6720*/  LOP3.LUT R237, R105, UR35, R106, 0x96, !PT ;  /* 0x0000002369ed7c12 */ /* 0x000fce000f8e966a */
.L_x_10941:
[----:B------:R-:W-:Y:S05]  /*6730*/  BSYNC B2 ;  /* 0x0000000000027941 */ /* 0x000fea0003800000 */
.L_x_10940:
[----:B------:R-:W-:-:S05]  /*6740*/  I2FP.F32.U32 R105, R70 ;  /* 0x0000004600697245 */ /* 0x000fca0000201000 */
[----:B------:R-:W-:Y:S01]  /*6750*/  FFMA.FTZ R70, R105, R110, 1.1641532182693481445e-10 ;  /* 0x2f00000069467423 */ /* 0x000fe2000001006e */
[C---:B------:R-:W-:Y:S01]  /*6760*/  IMAD.U32 R105, R71.reuse, 0x10000, RZ ;  /* 0x0001000047697824 */ /* 0x040fe200078e00ff */
[----:B------:R-:W-:-:S03]  /*6770*/  PRMT R71, R71, 0x7632, R71 ;  /* 0x0000763247477816 */ /* 0x000fc60000000047 */
[----:B------:R-:W-:Y:S01]  /*6780*/  FMUL.FTZ R105, R105, R108 ;  /* 0x0000006c69697220 */ /* 0x000fe20000410000 */
[----:B------:R-:W-:-:S04]  /*6790*/  FSETP.GTU.FTZ.AND P4, PT, R70, R109, PT ;  /* 0x0000006d4600720b */ /* 0x000fc80003f9c000 */
[----:B------:R-:W-:Y:S01]  /*67a0*/  FSEL R70, R105, RZ, !P4 ;  /* 0x000000ff69467208 */ /* 0x000fe20006000000 */
[----:B------:R-:W-:Y:S08]  /*67b0*/  @P2 BRA `(.L_x_10944) ;  /* 0x0000000000142947 */ /* 0x000ff00003800000 */
[----:B------:R-:W-:Y:S01]  /*67c0*/  MOV R105, R104 ;  /* 0x0000006800697202 */ /* 0x000fe20000000f00 */
[----:B------:R-:W-:Y:S06]  /*67d0*/  @!P0 BRA `(.L_x_10945) ;  /* 0x00000004005c8947 */ /* 0x000fec0003800000 */
[----:B------:R-:W-:Y:S02]  /*67e0*/  IMAD.MOV.U32 R105, RZ, RZ, R104 ;  /* 0x000000ffff697224 */ /* 0x000fe400078e0068 */
[----:B------:R-:W-:Y:S01]  /*67f0*/  FADD.FTZ R70, R58, R70 ;  /* 0x000000463a467221 */ /* 0x000fe20000010000 */
[----:B------:R-:W-:Y:S06]  /*6800*/  BRA `(.L_x_10945) ;  /* 0x0000000400507947 */ /* 0x000fec0003800000 */
.L_x_10944:
        /* <DEDUP_REMOVED lines=12> */
.L_x_10947:
[----:B------:R-:W-:-:S07]  /*68d0*/  MOV R111, R242 ;  /* 0x000000f2006f7202 */ /* 0x000fce0000000f00 */
.L_x_10948:
[----:B------:R-:W-:Y:S05]  /*68e0*/  BSYNC B2 ;  /* 0x0000000000027941 */ /* 0x000fea0003800000 */
.L_x_10946:
        /* <DEDUP_REMOVED lines=16> */
.L_x_10952:
[----:B------:R-:W-:Y:S05]  /*69f0*/  BSYNC B3 ;  /* 0x0000000000037941 */ /* 0x000fea0003800000 */
.L_x_10951:
        /* <DEDUP_REMOVED lines=42> */
[----:B------:R-:W-:-:S11]  /*6ca0*/  HFMA2.MMA R105, -RZ, RZ, 0, 0 ;  /* 0x00000000ff697435 */ /* 0x000fd600000001ff */
.L_x_10950:
[----:B------:R-:W-:Y:S05]  /*6cb0*/  BSYNC B2 ;  /* 0x0000000000027941 */ /* 0x000fea0003800000 */
.L_x_10949:
        /* <DEDUP_REMOVED lines=9> */
.L_x_10945:
        /* <DEDUP_REMOVED lines=12> */
.L_x_10954:
[----:B------:R-:W-:-:S07]  /*6e10*/  MOV R111, R242 ;  /* 0x000000f2006f7202 */ /* 0x000fce0000000f00 */
.L_x_10955:
[----:B------:R-:W-:Y:S05]  /*6e20*/  BSYNC B2 ;  /* 0x0000000000027941 */ /* 0x000fea0003800000 */
.L_x_10953:
        /* <DEDUP_REMOVED lines=16> */
.L_x_10959:
[----:B------:R-:W-:Y:S05]  /*6f30*/  BSYNC B3 ;  /* 0x0000000000037941 */ /* 0x000fea0003800000 */
.L_x_10958:
        /* <DEDUP_REMOVED lines=41> */
[----:B------:R-:W-:Y:S01]  /*71d0*/  HFMA2.MMA R104, -RZ, RZ, 0, 0 ;  /* 0x00000000ff687435 */ /* 0x000fe200000001ff */
[----:B------:R-:W-:-:S10]  /*71e0*/  LOP3.LUT R237, R105, UR35, R106, 0x96, !PT ;  /* 0x0000002369ed7c12 */ /* 0x000fd4000f8e966a */
.L_x_10957:
[----:B------:R-:W-:Y:S05]  /*71f0*/  BSYNC B2 ;  /* 0x0000000000027941 */ /* 0x000fea0003800000 */
.L_x_10956:
        /* <DEDUP_REMOVED lines=9> */
[----:B------:R-:W-:Y:S01]  /*7290*/  MOV R239, R104 ;  /* 0x0000006800ef7202 */ /* 0x000fe20000000f00 */
[----:B------:R-:W-:Y:S01]  /*72a0*/  FADD.FTZ R71, R59, R71 ;  /* 0x000000473b477221 */ /* 0x000fe20000010000 */
[----:B------:R-:W-:Y:S06]  /*72b0*/  BRA `(.L_x_10961) ;  /* 0x0000000400547947 */ /* 0x000fec0003800000 */
.L_x_10960:
        /* <DEDUP_REMOVED lines=12> */
.L_x_10963:
[----:B------:R-:W-:-:S07]  /*7380*/  IMAD.MOV.U32 R111, RZ, RZ, R242 ;  /* 0x000000ffff6f7224 */ /* 0x000fce00078e00f2 */
.L_x_10964:
[----:B------:R-:W-:Y:S05]  /*7390*/  BSYNC B2 ;  /* 0x0000000000027941 */ /* 0x000fea0003800000 */
.L_x_10962:
        /* <DEDUP_REMOVED lines=16> */
.L_x_10968:
[----:B------:R-:W-:Y:S05]  /*74a0*/  BSYNC B3 ;  /* 0x0000000000037941 */ /* 0x000fea0003800000 */
.L_x_10967:
        /* <DEDUP_REMOVED lines=42> */
[----:B------:R-:W-:-:S07]  /*7750*/  LOP3.LUT R237, R105, UR35, R106, 0x96, !PT ;  /* 0x0000002369ed7c12 */ /* 0x000fce000f8e966a */
.L_x_10966:
[----:B------:R-:W-:Y:S05]  /*7760*/  BSYNC B2 ;  /* 0x0000000000027941 */ /* 0x000fea0003800000 */
.L_x_10965:
        /* <DEDUP_REMOVED lines=10> */
.L_x_10961:
[----:B------:R-:W-:Y:S02]  /*7810*/  SEL R109, RZ, 0x1000000, P5 ;  /* 0x01000000ff6d7807 */ /* 0x000fe40002800000 */
[C---:B------:R-:W-:Y:S02]  /*7820*/  LOP3.LUT P5, RZ, R44.reuse, 0x2, RZ, 0xc0, !PT ;  /* 0x000000022cff7812 */ /* 0x040fe400078ac0ff */
        /* <DEDUP_REMOVED lines=9> */
[----:B------:R-:W-:Y:S01]  /*78c0*/  SEL R106, RZ, 0x1, P6 ;  /* 0x00000001ff6a7807 */ /* 0x000fe20003000000 */
[----:B------:R-:W-:Y:S01]  /*78d0*/  IMAD.SHL.U32 R244, R241, 0x8, RZ ;  /* 0x00000008f1f47824 */ /* 0x000fe200078e00ff */
[----:B------:R-:W-:-:S02]  /*78e0*/  SEL R104, RZ, 0x1, P0 ;  /* 0x00000001ff687807 */ /* 0x000fc40000000000 */
[----:B------:R-:W-:Y:S01]  /*78f0*/  LOP3.LUT R109, R109, R107, R105, 0xfe, !PT ;  /* 0x0000006b6d6d7212 */ /* 0x000fe200078efe69 */
[----:B------:R-:W-:Y:S01]  /*7900*/  IMAD.WIDE.U32 R106, R106, 0x10000, RZ ;  /* 0x000100006a6a7825 */ /* 0x000fe200078e00ff */
[----:B------:R-:W-:Y:S02]  /*7910*/  LOP3.LUT P2, RZ, R44, 0x10, RZ, 0xc0, !PT ;  /* 0x000000102cff7812 */ /* 0x000fe4000784c0ff */
[C---:B------:R-:W-:Y:S01]  /*7920*/  LEA R110, P0, R241.reuse, UR28, 0x5 ;  /* 0x0000001cf16e7c11 */ /* 0x040fe2000f8028ff */
[----:B------:R-:W-:Y:S01]  /*7930*/  IMAD.WIDE.U32 R104, R104, 0x100, RZ ;  /* 0x0000010068687825 */ /* 0x000fe200078e00ff */
[C---:B------:R-:W-:Y:S02]  /*7940*/  SHF.L.U64.HI R243, R241.reuse, 0x3, RZ ;  /* 0x00000003f1f37819 */ /* 0x040fe400000102ff */
[----:B------:R-:W-:Y:S02]  /*7950*/  LEA.HI.X R111, R241, UR29, RZ, 0x5, P0 ;  /* 0x0000001df16f7c11 */ /* 0x000fe400080f2cff */
[----:B------:R-:W-:-:S02]  /*7960*/  LOP3.LUT R105, R105, R109, R107, 0xfe, !PT ;  /* 0x0000006d69697212 */ /* 0x000fc400078efe6b */
[----:B------:R-:W-:Y:S01]  /*7970*/  LOP3.LUT R108, R104, R108, R106, 0xfe, !PT ;  /* 0x0000006c686c7212 */ /* 0x000fe200078efe6a */
[----:B------:R0:W-:Y:S01]  /*7980*/  STG.E.128 desc[UR4][R110.64], R64 ;  /* 0x000000406e007986 */ /* 0x0001e2000c101d04 */
[----:B------:R-:W-:Y:S02]  /*7990*/  SEL R107, RZ, 0x1, P2 ;  /* 0x00000001ff6b7807 */ /* 0x000fe40001000000 */
[----:B------:R-:W-:Y:S01]  /*79a0*/  IADD3 R106, P0, R244, UR30, RZ ;  /* 0x0000001ef46a7c10 */ /* 0x000fe2000ff1e0ff */
[----:B------:R0:W-:Y:S01]  /*79b0*/  STG.E.128 desc[UR4][R110.64+0x10], R68 ;  /* 0x000010446e007986 */ /* 0x0001e2000c101d04 */
        /* <DEDUP_REMOVED lines=24> */
.L_x_10969:
[----:B01----:R-:W-:-:S07]  /*7b40*/  IADD3 R104, R241, 0x20, RZ ;  /* 0x00000020f1687810 */ /* 0x003fce0007ffe0ff */
.L_x_10840:
[----:B------:R-:W-:Y:S05]  /*7b50*/  BSYNC B1 ;  /* 0x0000000000017941 */ /* 0x000fea0003800000 */
.L_x_10839:
[----:B------:R-:W-:Y:S01]  /*7b60*/  LOP3.LUT P0, RZ, R44, 0x200, RZ, 0xc0, !PT ;  /* 0x000002002cff7812 */ /* 0x000fe2000780c0ff */
[----:B------:R-:W-:-:S12]  /*7b70*/  BSSY B1, `(.L_x_10970) ;  /* 0x00005b4000017945 */ /* 0x000fd80003800000 */
[----:B------:R-:W-:Y:S05]  /*7b80*/  @!P0 BRA `(.L_x_10971) ;  /* 0x0000005800c88947 */ /* 0x000fea0003800000 */
        /* <DEDUP_REMOVED lines=27> */
.L_x_10973:
[----:B------:R-:W-:-:S07]  /*7d40*/  IMAD.MOV.U32 R111, RZ, RZ, R242 ;  /* 0x000000ffff6f7224 */ /* 0x000fce00078e00f2 */
.L_x_10974:
[----:B------:R-:W-:Y:S05]  /*7d50*/  BSYNC B2 ;  /* 0x0000000000027941 */ /* 0x000fea0003800000 */
.L_x_10972:
        /* <DEDUP_REMOVED lines=16> */
.L_x_10978:
[----:B------:R-:W-:Y:S05]  /*7e60*/  BSYNC B3 ;  /* 0x0000000000037941 */ /* 0x000fea0003800000 */
.L_x_10977:
        /* <DEDUP_REMOVED lines=43> */
.L_x_10976:
[----:B------:R-:W-:Y:S05]  /*8120*/  BSYNC B2 ;  /* 0x0000000000027941 */ /* 0x000fea0003800000 */
.L_x_10975:
[----:B------:R-:W0:Y:S01]  /*8130*/  LDC R110, c[0x0][0x294] ;  /* 0x0000a500ff6e7b82 */ /* 0x000e220000000800 */
[----:B------:R-:W-:Y:S01]  /*8140*/  I2FP.F32.U32 R74, R111 ;  /* 0x0000006f004a7245 */ /* 0x000fe20000201000 */
[----:B------:R-:W-:Y:S01]  /*8150*/  HFMA2.MMA R111, -RZ, RZ, 0.1171875, 0 ;  /* 0x2f800000ff6f7435 */ /* 0x000fe200000001ff */
[----:B------:R-:W-:Y:S01]  /*8160*/  ISETP.NE.U32.AND P2, PT, R72, RZ, PT ;  /* 0x000000ff4800720c */ /* 0x000fe20003f45070 */
[----:B-----5:R-:W-:Y:S01]  /*8170*/  IMAD.U32 R72, R76, 0x10000, RZ ;  /* 0x000100004c487824 */ /* 0x020fe200078e00ff */
[----:B------:R-:W-:Y:S02]  /*8180*/  LOP3.LUT R44, R44, 0xffffffef, RZ, 0xc0, !PT ;  /* 0xffffffef2c2c7812 */ /* 0x000fe400078ec0ff */
[----:B------:R-:W-:Y:S01]  /*8190*/  ISETP.NE.AND.EX P2, PT, R73, RZ, PT, P2 ;  /* 0x000000ff4900720c */ /* 0x000fe20003f45320 */
[----:B------:R-:W1:Y:S01]  /*81a0*/  LDC R105, c[0x0][0x298] ;  /* 0x0000a600ff697b82 */ /* 0x000e620000000800 */
[----:B------:R-:W-:-:S03]  /*81b0*/  PRMT R76, R76, 0x7632, R76 ;  /* 0x000076324c4c7816 */ /* 0x000fc6000000004c */
        /* <DEDUP_REMOVED lines=8> */
[----:B------:R-:W-:Y:S01]  /*8240*/  MOV R74, R243 ;  /* 0x000000f3004a7202 */ /* 0x000fe20000000f00 */
[----:B------:R-:W-:Y:S01]  /*8250*/  FADD.FTZ R72, R52, R72 ;  /* 0x0000004834487221 */ /* 0x000fe20000010000 */
[----:B------:R-:W-:Y:S06]  /*8260*/  BRA `(.L_x_10980) ;  /* 0x0000000400507947 */ /* 0x000fec0003800000 */
.L_x_10979:
        /* <DEDUP_REMOVED lines=12> */
.L_x_10982:
[----:B------:R-:W-:-:S07]  /*8330*/  IMAD.MOV.U32 R73, RZ, RZ, R242 ;  /* 0x000000ffff497224 */ /* 0x000fce00078e00f2 */
.L_x_10983:
[----:B------:R-:W-:Y:S05]  /*8340*/  BSYNC B2 ;  /* 0x0000000000027941 */ /* 0x000fea0003800000 */
.L_x_10981:
        /* <DEDUP_REMOVED lines=16> */
.L_x_10987:
[----:B------:R-:W-:Y:S05]  /*8450*/  BSYNC B3 ;  /* 0x0000000000037941 */ /* 0x000fea0003800000 */
.L_x_10986:
        /* <DEDUP_REMOVED lines=43> */
.L_x_10985:
[----:B------:R-:W-:Y:S05]  /*8710*/  BSYNC B2 ;  /* 0x0000000000027941 */ /* 0x000fea0003800000 */
.L_x_10984:
        /* <DEDUP_REMOVED lines=9> */
.L_x_10980:
        /* <DEDUP_REMOVED lines=12> */
.L_x_10989:
[----:B------:R-:W-:-:S07]  /*8870*/  IMAD.MOV.U32 R73, RZ, RZ, R242 ;  /* 0x000000ffff497224 */ /* 0x000fce00078e00f2 */
.L_x_10990:
[----:B------:R-:W-:Y:S05]  /*8880*/  BSYNC B2 ;  /* 0x0000000000027941 */ /* 0x000fea0003800000 */
.L_x_10988:
        /* <DEDUP_REMOVED lines=16> */
.L_x_10994:
[----:B------:R-:W-:Y:S05]  /*8990*/  BSYNC B3 ;  /* 0x0000000000037941 */ /* 0x000fea0003800000 */
.L_x_10993:
        /* <DEDUP_REMOVED lines=43> */
.L_x_10992:
[----:B------:R-:W-:Y:S05]  /*8c50*/  BSYNC B2 ;  /* 0x0000000000027941 */ /* 0x000fea0003800000 */
.L_x_10991:
        /* <DEDUP_REMOVED lines=14> */
.L_x_10995:
        /* <DEDUP_REMOVED lines=12> */
.L_x_10998:
[----:B------:R-:W-:-:S07]  /*8e00*/  IMAD.MOV.U32 R76, RZ, RZ, R242 ;  /* 0x000000ffff4c7224 */ /* 0x000fce00078e00f2 */
.L_x_10999:
[----:B------:R-:W-:Y:S05]  /*8e10*/  BSYNC B2 ;  /* 0x0000000000027941 */ /* 0x000fea0003800000 */
.L_x_10997:
        /* <DEDUP_REMOVED lines=16> */
.L_x_11003:
[----:B------:R-:W-:Y:S05]  /*8f20*/  BSYNC B3 ;  /* 0x0000000000037941 */ /* 0x000fea0003800000 */
.L_x_11002:
        /* <DEDUP_REMOVED lines=43> */
.L_x_11001:
[----:B------:R-:W-:Y:S05]  /*91e0*/  BSYNC B2 ;  /* 0x0000000000027941 */ /* 0x000fea0003800000 */
.L_x_11000:
        /* <DEDUP_REMOVED lines=10> */
.L_x_10996:
        /* <DEDUP_REMOVED lines=12> */
.L_x_11005:
[----:B------:R-:W-:-:S07]  /*9350*/  IMAD.MOV.U32 R76, RZ, RZ, R242 ;  /* 0x000000ffff4c7224 */ /* 0x000fce00078e00f2 */
.L_x_11006:
[----:B------:R-:W-:Y:S05]  /*9360*/  BSYNC B2 ;  /* 0x0000000000027941 */ /* 0x000fea0003800000 */
.L_x_11004:
        /* <DEDUP_REMOVED lines=16> */
.L_x_11010:
[----:B------:R-:W-:Y:S05]  /*9470*/  BSYNC B3 ;  /* 0x0000000000037941 */ /* 0x000fea0003800000 */
.L_x_11009:
        /* <DEDUP_REMOVED lines=43> */
.L_x_11008:
[----:B------:R-:W-:Y:S05]  /*9730*/  BSYNC B2 ;  /* 0x0000000000027941 */ /* 0x000fea0003800000 */
.L_x_11007:
        /* <DEDUP_REMOVED lines=12> */
[----:B------:R-:W-:Y:S02]  /*9800*/  IMAD.MOV.U32 R76, RZ, RZ, R106 ;  /* 0x000000ffff4c7224 */ /* 0x000fe400078e006a */
[----:B------:R-:W-:Y:S01]  /*9810*/  FADD.FTZ R74, R54, R74 ;  /* 0x0000004a364a7221 */ /* 0x000fe20000010000 */
[----:B------:R-:W-:Y:S06]  /*9820*/  BRA `(.L_x_11012) ;  /* 0x0000000400507947 */ /* 0x000fec0003800000 */
.L_x_11011:
        /* <DEDUP_REMOVED lines=12> */
.L_x_11014:
[----:B------:R-:W-:-:S07]  /*98f0*/  MOV R233, R242 ;  /* 0x000000f200e97202 */ /* 0x000fce0000000f00 */
.L_x_11015:
[----:B------:R-:W-:Y:S05]  /*9900*/  BSYNC B2 ;  /* 0x0000000000027941 */ /* 0x000fea0003800000 */
.L_x_11013:
        /* <DEDUP_REMOVED lines=16> */
.L_x_11019:
[----:B------:R-:W-:Y:S05]  /*9a10*/  BSYNC B3 ;  /* 0x0000000000037941 */ /* 0x000fea0003800000 */
.L_x_11018:
        /* <DEDUP_REMOVED lines=43> */
.L_x_11017:
[----:B------:R-:W-:Y:S05]  /*9cd0*/  BSYNC B2 ;  /* 0x0000000000027941 */ /* 0x000fea0003800000 */
.L_x_11016:
        /* <DEDUP_REMOVED lines=9> */
.L_x_11012:
        /* <DEDUP_REMOVED lines=12> */
.L_x_11021:
[----:B------:R-:W-:-:S07]  /*9e30*/  MOV R239, R242 ;  /* 0x000000f200ef7202 */ /* 0x000fce0000000f00 */
.L_x_11022:
[----:B------:R-:W-:Y:S05]  /*9e40*/  BSYNC B2 ;  /* 0x0000000000027941 */ /* 0x000fea0003800000 */
.L_x_11020:
        /* <DEDUP_REMOVED lines=16> */
.L_x_11026:
[----:B------:R-:W-:Y:S05]  /*9f50*/  BSYNC B3 ;  /* 0x0000000000037941 */ /* 0x000fea0003800000 */
.L_x_11025:
        /* <DEDUP_REMOVED lines=43> */
.L_x_11024:
[----:B------:R-:W-:Y:S05]  /*a210*/  BSYNC B2 ;  /* 0x0000000000027941 */ /* 0x000fea0003800000 */
.L_x_11023:
        /* <DEDUP_REMOVED lines=14> */
.L_x_11027:
        /* <DEDUP_REMOVED lines=12> */
.L_x_11030:
[----:B------:R-:W-:-:S07]  /*a3c0*/  IMAD.MOV.U32 R232, RZ, RZ, R242 ;  /* 0x000000ffffe87224 */ /* 0x000fce00078e00f2 */
.L_x_11031:
[----:B------:R-:W-:Y:S05]  /*a3d0*/  BSYNC B2 ;  /* 0x0000000000027941 */ /* 0x000fea0003800000 */
.L_x_11029:
        /* <DEDUP_REMOVED lines=16> */
.L_x_11035:
[----:B------:R-:W-:Y:S05]  /*a4e0*/  BSYNC B3 ;  /* 0x0000000000037941 */ /* 0x000fea0003800000 */
.L_x_11034:
        /* <DEDUP_REMOVED lines=43> */
.L_x_11033:
[----:B------:R-:W-:Y:S05]  /*a7a0*/  BSYNC B2 ;  /* 0x0000000000027941 */ /* 0x000fea0003800000 */
.L_x_11032:
        /* <DEDUP_REMOVED lines=10> */
.L_x_11028:
        /* <DEDUP_REMOVED lines=12> */
.L_x_11037:
[----:B------:R-:W-:-:S07]  /*a910*/  IMAD.MOV.U32 R239, RZ, RZ, R242 ;  /* 0x000000ffffef7224 */ /* 0x000fce00078e00f2 */
.L_x_11038:
[----:B------:R-:W-:Y:S05]  /*a920*/  BSYNC B2 ;  /* 0x0000000000027941 */ /* 0x000fea0003800000 */
.L_x_11036:
        /* <DEDUP_REMOVED lines=16> */
.L_x_11042:
[----:B------:R-:W-:Y:S05]  /*aa30*/  BSYNC B3 ;  /* 0x0000000000037941 */ /* 0x000fea0003800000 */
.L_x_11041:
        /* <DEDUP_REMOVED lines=43> */
.L_x_11040:
[----:B------:R-:W-:Y:S05]  /*acf0*/  BSYNC B2 ;  /* 0x0000000000027941 */ /* 0x000fea0003800000 */
.L_x_11039:
        /* <DEDUP_REMOVED lines=12> */
[----:B------:R-:W-:Y:S02]  /*adc0*/  IMAD.MOV.U32 R107, RZ, RZ, R106 ;  /* 0x000000ffff6b7224 */ /* 0x000fe400078e006a */
[----:B------:R-:W-:Y:S01]  /*add0*/  FADD.FTZ R76, R56, R76 ;  /* 0x0000004c384c7221 */ /* 0x000fe20000010000 */
[----:B------:R-:W-:Y:S06]  /*ade0*/  BRA `(.L_x_11044) ;  /* 0x0000000400507947 */ /* 0x000fec0003800000 */
.L_x_11043:
        /* <DEDUP_REMOVED lines=12> */
.L_x_11046:
[----:B------:R-:W-:-:S07]  /*aeb0*/  IMAD.MOV.U32 R77, RZ, RZ, R242 ;  /* 0x000000ffff4d7224 */ /* 0x000fce00078e00f2 */
.L_x_11047:
[----:B------:R-:W-:Y:S05]  /*aec0*/  BSYNC B2 ;  /* 0x0000000000027941 */ /* 0x000fea0003800000 */
.L_x_11045:
        /* <DEDUP_REMOVED lines=16> */
.L_x_11051:
[----:B------:R-:W-:Y:S05]  /*afd0*/  BSYNC B3 ;  /* 0x0000000000037941 */ /* 0x000fea0003800000 */
.L_x_11050:
        /* <DEDUP_REMOVED lines=43> */
.L_x_11049:
[----:B------:R-:W-:Y:S05]  /*b290*/  BSYNC B2 ;  /* 0x0000000000027941 */ /* 0x000fea0003800000 */
.L_x_11048:
        /* <DEDUP_REMOVED lines=9> */
.L_x_11044:
        /* <DEDUP_REMOVED lines=12> */
.L_x_11053:
[----:B------:R-:W-:-:S07]  /*b3f0*/  IMAD.MOV.U32 R77, RZ, RZ, R242 ;  /* 0x000000ffff4d7224 */ /* 0x000fce00078e00f2 */
.L_x_11054:
[----:B------:R-:W-:Y:S05]  /*b400*/  BSYNC B2 ;  /* 0x0000000000027941 */ /* 0x000fea0003800000 */
.L_x_11052:
        /* <DEDUP_REMOVED lines=16> */
.L_x_11058:
[----:B------:R-:W-:Y:S05]  /*b510*/  BSYNC B3 ;  /* 0x0000000000037941 */ /* 0x000fea0003800000 */
.L_x_11057:
        /* <DEDUP_REMOVED lines=43> */
.L_x_11056:
[----:B------:R-:W-:Y:S05]  /*b7d0*/  BSYNC B2 ;  /* 0x0000000000027941 */ /* 0x000fea0003800000 */
.L_x_11055:
        /* <DEDUP_REMOVED lines=12> */
.L_x_11059:
        /* <DEDUP_REMOVED lines=12> */
.L_x_11062:
[----:B------:R-:W-:-:S07]  /*b960*/  MOV R78, R242 ;  /* 0x000000f2004e7202 */ /* 0x000fce0000000f00 */
.L_x_11063:
[----:B------:R-:W-:Y:S05]  /*b970*/  BSYNC B2 ;  /* 0x0000000000027941 */ /* 0x000fea0003800000 */
.L_x_11061:
        /* <DEDUP_REMOVED lines=16> */
.L_x_11067:
[----:B------:R-:W-:Y:S05]  /*ba80*/  BSYNC B3 ;  /* 0x0000000000037941 */ /* 0x000fea0003800000 */
.L_x_11066:
        /* <DEDUP_REMOVED lines=43> */
.L_x_11065:
[----:B------:R-:W-:Y:S05]  /*bd40*/  BSYNC B2 ;  /* 0x0000000000027941 */ /* 0x000fea0003800000 */
.L_x_11064:
        /* <DEDUP_REMOVED lines=8> */
[----:B------:R-:W-:-:S04]  /*bdd0*/  FADD.FTZ R77, R106, R77 ;  /* 0x0000004d6a4d7221 */ /* 0x000fc80000010000 */
[----:B------:R-:W-:-:S07]  /*bde0*/  @P0 FADD.FTZ R77, R57, R77 ;  /* 0x0000004d394d0221 */ /* 0x000fce0000010000 */
.L_x_11060:
        /* <DEDUP_REMOVED lines=12> */
.L_x_11069:
[----:B------:R-:W-:-:S07]  /*beb0*/  MOV R78, R242 ;  /* 0x000000f2004e7202 */ /* 0x000fce0000000f00 */
.L_x_11070:
[----:B------:R-:W-:Y:S05]  /*bec0*/  BSYNC B2 ;  /* 0x0000000000027941 */ /* 0x000fea0003800000 */
.L_x_11068:
        /* <DEDUP_REMOVED lines=16> */
.L_x_11074:
[----:B------:R-:W-:Y:S05]  /*bfd0*/  BSYNC B3 ;  /* 0x0000000000037941 */ /* 0x000fea0003800000 */
.L_x_11073:
        /* <DEDUP_REMOVED lines=43> */
.L_x_11072:
[----:B------:R-:W-:Y:S05]  /*c290*/  BSYNC B2 ;  /* 0x0000000000027941 */ /* 0x000fea0003800000 */
.L_x_11071:
        /* <DEDUP_REMOVED lines=13> */
.L_x_11075:
        /* <DEDUP_REMOVED lines=12> */
.L_x_11078:
[----:B------:R-:W-:-:S07]  /*c430*/  IMAD.MOV.U32 R229, RZ, RZ, R242 ;  /* 0x000000ffffe57224 */ /* 0x000fce00078e00f2 */
.L_x_11079:
[----:B------:R-:W-:Y:S05]  /*c440*/  BSYNC B2 ;  /* 0x0000000000027941 */ /* 0x000fea0003800000 */
.L_x_11077:
        /* <DEDUP_REMOVED lines=16> */
.L_x_11083:
[----:B------:R-:W-:Y:S05]  /*c550*/  BSYNC B3 ;  /* 0x0000000000037941 */ /* 0x000fea0003800000 */
.L_x_11082:
        /* <DEDUP_REMOVED lines=43> */
.L_x_11081:
[----:B------:R-:W-:Y:S05]  /*c810*/  BSYNC B2 ;  /* 0x0000000000027941 */ /* 0x000fea0003800000 */
.L_x_11080:
        /* <DEDUP_REMOVED lines=9> */
.L_x_11076:
        /* <DEDUP_REMOVED lines=12> */
.L_x_11085:
[----:B------:R-:W-:-:S07]  /*c970*/  IMAD.MOV.U32 R239, RZ, RZ, R242 ;  /* 0x000000ffffef7224 */ /* 0x000fce00078e00f2 */
.L_x_11086:
[----:B------:R-:W-:Y:S05]  /*c980*/  BSYNC B2 ;  /* 0x0000000000027941 */ /* 0x000fea0003800000 */
.L_x_11084:
        /* <DEDUP_REMOVED lines=16> */
.L_x_11090:
[----:B------:R-:W-:Y:S05]  /*ca90*/  BSYNC B3 ;  /* 0x0000000000037941 */ /* 0x000fea0003800000 */
.L_x_11089:
        /* <DEDUP_REMOVED lines=43> */
.L_x_11088:
[----:B------:R-:W-:Y:S05]  /*cd50*/  BSYNC B2 ;  /* 0x0000000000027941 */ /* 0x000fea0003800000 */
.L_x_11087:
        /* <DEDUP_REMOVED lines=12> */
.L_x_11091:
        /* <DEDUP_REMOVED lines=12> */
.L_x_11094:
[----:B------:R-:W-:-:S07]  /*cee0*/  IMAD.MOV.U32 R228, RZ, RZ, R242 ;  /* 0x000000ffffe47224 */ /* 0x000fce00078e00f2 */
.L_x_11095:
[----:B------:R-:W-:Y:S05]  /*cef0*/  BSYNC B2 ;  /* 0x0000000000027941 */ /* 0x000fea0003800000 */
.L_x_11093:
        /* <DEDUP_REMOVED lines=16> */
.L_x_11099:
[----:B------:R-:W-:Y:S05]  /*d000*/  BSYNC B3 ;  /* 0x0000000000037941 */ /* 0x000fea0003800000 */
.L_x_11098:
        /* <DEDUP_REMOVED lines=42> */
[----:B------:R-:W-:-:S07]  /*d2b0*/  MOV R240, R106 ;  /* 0x0000006a00f07202 */ /* 0x000fce0000000f00 */
.L_x_11097:
[----:B------:R-:W-:Y:S05]  /*d2c0*/  BSYNC B2 ;  /* 0x0000000000027941 */ /* 0x000fea0003800000 */
.L_x_11096:
[----:B------:R-:W-:-:S05]  /*d2d0*/  I2FP.F32.U32 R106, R228 ;  /* 0x000000e4006a7245 */ /* 0x000fca0000201000 */
[----:B------:R-:W-:Y:S01]  /*d2e0*/  FFMA.FTZ R111, R106, R111, 1.1641532182693481445e-10 ;  /* 0x2f0000006a6f7423 */ /* 0x000fe2000001006f */
[----:B------:R-:W-:-:S04]  /*d2f0*/  PRMT R106, R63, 0x7632, R106 ;  /* 0x000076323f6a7816 */ /* 0x000fc8000000006a */
[----:B------:R-:W-:Y:S01]  /*d300*/  FSETP.GTU.FTZ.AND P2, PT, R111, R110, PT ;  /* 0x0000006e6f00720b */ /* 0x000fe20003f5c000 */
[----:B------:R-:W-:-:S03]  /*d310*/  IMAD.U32 R106, R106, 0x10000, RZ ;  /* 0x000100006a6a7824 */ /* 0x000fc600078e00ff */
[----:B------:R-:W-:Y:S01]  /*d320*/  SEL R228, RZ, 0x1, P2 ;  /* 0x00000001ffe47807 */ /* 0x000fe20001000000 */
[----:B------:R-:W-:-:S05]  /*d330*/  FMUL.FTZ R106, R106, R105 ;  /* 0x000000696a6a7220 */ /* 0x000fca0000410000 */
[----:B------:R-:W-:-:S05]  /*d340*/  FSEL R106, R106, RZ, !P2 ;  /* 0x000000ff6a6a7208 */ /* 0x000fca0005000000 */
[----:B------:R-:W-:-:S04]  /*d350*/  FADD.FTZ R79, R106, R79 ;  /* 0x0000004f6a4f7221 */ /* 0x000fc80000010000 */
[----:B------:R-:W-:-:S07]  /*d360*/  @P0 FADD.FTZ R79, R59, R79 ;  /* 0x0000004f3b4f0221 */ /* 0x000fce0000010000 */
.L_x_11092:
        /* <DEDUP_REMOVED lines=14> */
[----:B------:R-:W-:-:S02]  /*d450*/  LOP3.LUT P2, RZ, R44, 0x10, RZ, 0xc0, !PT ;  /* 0x000000102cff7812 */ /* 0x000fc4000784c0ff */
[----:B------:R-:W-:Y:S01]  /*d460*/  LOP3.LUT R105, R111, R107, R105, 0xfe, !PT ;  /* 0x0000006b6f697212 */ /* 0x000fe200078efe69 */
[----:B------:R-:W-:Y:S01]  /*d470*/  IMAD.WIDE.U32 R106, R106, 0x100, RZ ;  /* 0x000001006a6a7825 */ /* 0x000fe200078e00ff */
[C---:B------:R-:W-:Y:S02]  /*d480*/  LEA R244, P0, R104.reuse, UR28, 0x5 ;  /* 0x0000001c68f47c11 */ /* 0x040fe4000f8028ff */
[----:B------:R-:W-:Y:S02]  /*d490*/  SHF.L.U32 R243, R104, 0x3, RZ ;  /* 0x0000000368f37819 */ /* 0x000fe400000006ff */
[----:B------:R-:W-:Y:S02]  /*d4a0*/  LOP3.LUT R107, R107, R105, R109, 0xfe, !PT ;  /* 0x000000696b6b7212 */ /* 0x000fe400078efe6d */
[----:B------:R-:W-:Y:S02]  /*d4b0*/  LOP3.LUT R110, R106, R110, R108, 0xfe, !PT ;  /* 0x0000006e6a6e7212 */ /* 0x000fe400078efe6c */
[----:B------:R-:W-:-:S02]  /*d4c0*/  SEL R105, RZ, 0x1, P2 ;  /* 0x00000001ff697807 */ /* 0x000fc40001000000 */
[----:B------:R-:W-:Y:S02]  /*d4d0*/  LEA.HI.X R245, R104, UR29, RZ, 0x5, P0 ;  /* 0x0000001d68f57c11 */ /* 0x000fe400080f2cff */
[----:B------:R-:W-:Y:S02]  /*d4e0*/  LOP3.LUT R106, R110, R105, RZ, 0xfc, !PT ;  /* 0x000000696e6a7212 */ /* 0x000fe400078efcff */
[----:B------:R-:W-:Y:S01]  /*d4f0*/  SHF.L.U64.HI R105, R104, 0x3, RZ ;  /* 0x0000000368697819 */ /* 0x000fe200000102ff */
[----:B------:R0:W-:Y:S01]  /*d500*/  STG.E.128 desc[UR4][R244.64], R72 ;  /* 0x00000048f4007986 */ /* 0x0001e2000c101d04 */
[----:B------:R-:W-:-:S03]  /*d510*/  IADD3 R108, P0, R243, UR30, RZ ;  /* 0x0000001ef36c7c10 */ /* 0x000fc6000ff1e0ff */
[----:B------:R0:W-:Y:S01]  /*d520*/  STG.E.128 desc[UR4][R244.64+0x10], R76 ;  /* 0x0000104cf4007986 */ /* 0x0001e2000c101d04 */
        /* <DEDUP_REMOVED lines=23> */
.L_x_11100:
[----:B------:R-:W-:-:S07]  /*d6a0*/  VIADD R104, R104, 0x20 ;  /* 0x0000002068687836 */ /* 0x000fce0000000000 */
.L_x_10971:
[----:B------:R-:W-:Y:S05]  /*d6b0*/  BSYNC B1 ;  /* 0x0000000000017941 */ /* 0x000fea0003800000 */
.L_x_10970:
[----:B------:R-:W-:Y:S01]  /*d6c0*/  LOP3.LUT P0, RZ, R44, 0x100, RZ, 0xc0, !PT ;  /* 0x000001002cff7812 */ /* 0x000fe2000780c0ff */
[----:B------:R-:W-:-:S12]  /*d6d0*/  BSSY B1, `(.L_x_11101) ;  /* 0x00005b4000017945 */ /* 0x000fd80003800000 */
[----:B------:R-:W-:Y:S05]  /*d6e0*/  @!P0 BRA `(.L_x_11102) ;  /* 0x0000005800c88947 */ /* 0x000fea0003800000 */
[----:B------:R-:W2:Y:S01]  /*d6f0*/  LDC.64 R80, c[0x0][0x228] ;  /* 0x00008a00ff507b82 */ /* 0x000ea20000000a00 */
[----:B------:R-:W-:-:S04]  /*d700*/  ISETP.NE.U32.AND P0, PT, RZ, UR26, PT ;  /* 0x0000001aff007c0c */ /* 0x000fc8000bf05070 */
[----:B------:R-:W-:-:S03]  /*d710*/  ISETP.NE.AND.EX P0, PT, RZ, UR27, PT, P0 ;  /* 0x0000001bff007c0c */ /* 0x000fc6000bf05300 */
[----:B------:R-:W3:Y:S10]  /*d720*/  LDC.64 R84, c[0x0][0x220] ;  /* 0x00008800ff547b82 */ /* 0x000ef40000000a00 */
[----:B01----:R-:W-:-:S04]  /*d730*/  @P0 LEA R106, P1, R104, UR26, 0x5 ;  /* 0x0000001a686a0c11 */ /* 0x003fc8000f8228ff */
[----:B------:R-:W-:Y:S02]  /*d740*/  @P0 LEA.HI.X R107, R104, UR27, RZ, 0x5, P1 ;  /* 0x0000001b686b0c11 */ /* 0x000fe400088f2cff */
[----:B--2---:R-:W-:-:S03]  /*d750*/  ISETP.NE.U32.AND P1, PT, R80, RZ, PT ;  /* 0x000000ff5000720c */ /* 0x004fc60003f25070 */
[----:B------:R0:W5:Y:S01]  /*d760*/  @P0 LDG.E.128 R52, desc[UR4][R106.64] ;  /* 0x000000046a340981 */ /* 0x000162000c1e1d00 */
[----:B------:R-:W-:-:S03]  /*d770*/  ISETP.NE.AND.EX P1, PT, R81, RZ, PT, P1 ;  /* 0x000000ff5100720c */ /* 0x000fc60003f25310 */
[----:B------:R0:W5:Y:S01]  /*d780*/  @P0 LDG.E.128 R56, desc[UR4][R106.64+0x10] ;  /* 0x000010046a380981 */ /* 0x000162000c1e1d00 */
[----:B---3--:R-:W-:-:S06]  /*d790*/  IMAD.WIDE.U32 R84, R104, 0x10, R84 ;  /* 0x0000001068547825 */ /* 0x008fcc00078e0054 */
[----:B------:R-:W5:Y:S03]  /*d7a0*/  LDG.E.128 R84, desc[UR4][R84.64] ;  /* 0x0000000454547981 */ /* 0x000f66000c1e1d00 */
        /* <DEDUP_REMOVED lines=15> */
.L_x_11104:
[----:B------:R-:W-:-:S07]  /*d8a0*/  IMAD.MOV.U32 R111, RZ, RZ, R242 ;  /* 0x000000ffff6f7224 */ /* 0x000fce00078e00f2 */
.L_x_11105:
[----:B------:R-:W-:Y:S05]  /*d8b0*/  BSYNC B2 ;  /* 0x0000000000027941 */ /* 0x000fea0003800000 */
.L_x_11103:
        /* <DEDUP_REMOVED lines=16> */
.L_x_11109:
[----:B------:R-:W-:Y:S05]  /*d9c0*/  BSYNC B3 ;  /* 0x0000000000037941 */ /* 0x000fea0003800000 */
.L_x_11108:
        /* <DEDUP_REMOVED lines=43> */
.L_x_11107:
[----:B------:R-:W-:Y:S05]  /*dc80*/  BSYNC B2 ;  /* 0x0000000000027941 */ /* 0x000fea0003800000 */
.L_x_11106:
[----:B------:R-:W0:Y:S01]  /*dc90*/  LDC R110, c[0x0][0x294] ;  /* 0x0000a500ff6e7b82 */ /* 0x000e220000000800 */
[----:B------:R-:W-:Y:S01]  /*dca0*/  I2FP.F32.U32 R82, R111 ;  /* 0x0000006f00527245 */ /* 0x000fe20000201000 */
[----:B------:R-:W-:Y:S01]  /*dcb0*/  IMAD.MOV.U32 R111, RZ, RZ, 0x2f800000 ;  /* 0x2f800000ff6f7424 */ /* 0x000fe200078e00ff */
[----:B------:R-:W-:Y:S02]  /*dcc0*/  ISETP.NE.U32.AND P2, PT, R80, RZ, PT ;  /* 0x000000ff5000720c */ /* 0x000fe40003f45070 */
[----:B-----5:R-:W-:Y:S02]  /*dcd0*/  SHF.L.U32 R80, R84, 0x10, RZ ;  /* 0x0000001054507819 */ /* 0x020fe400000006ff */
[----:B------:R-:W-:Y:S01]  /*dce0*/  ISETP.NE.AND.EX P2, PT, R81, RZ, PT, P2 ;  /* 0x000000ff5100720c */ /* 0x000fe20003f45320 */
[----:B------:R-:W1:Y:S01]  /*dcf0*/  LDC R105, c[0x0][0x298] ;  /* 0x0000a600ff697b82 */ /* 0x000e620000000800 */
[----:B------:R-:W-:Y:S01]  /*dd00*/  FFMA.FTZ R81, R82, R111, 1.1641532182693481445e-10 ;  /* 0x2f00000052517423 */ /* 0x000fe2000001006f */
[----:B------:R-:W-:-:S02]  /*dd10*/  LOP3.LUT R44, R44, 0xffffffef, RZ, 0xc0, !PT ;  /* 0xffffffef2c2c7812 */ /* 0x000fc400078ec0ff */
        /* <DEDUP_REMOVED lines=8> */
[----:B------:R-:W-:Y:S02]  /*dda0*/  IMAD.MOV.U32 R82, RZ, RZ, R108 ;  /* 0x000000ffff527224 */ /* 0x000fe400078e006c */
[----:B------:R-:W-:Y:S01]  /*ddb0*/  FADD.FTZ R80, R52, R80 ;  /* 0x0000005034507221 */ /* 0x000fe20000010000 */
[----:B------:R-:W-:Y:S06]  /*ddc0*/  BRA `(.L_x_11111) ;  /* 0x0000000400507947 */ /* 0x000fec0003800000 */
.L_x_11110:
        /* <DEDUP_REMOVED lines=12> */
.L_x_11113:
[----:B------:R-:W-:-:S07]  /*de90*/  IMAD.MOV.U32 R81, RZ, RZ, R242 ;  /* 0x000000ffff517224 */ /* 0x000fce00078e00f2 */
.L_x_11114:
[----:B------:R-:W-:Y:S05]  /*dea0*/  BSYNC B2 ;  /* 0x0000000000027941 */ /* 0x000fea0003800000 */
.L_x_11112:
        /* <DEDUP_REMOVED lines=16> */
.L_x_11118:
[----:B------:R-:W-:Y:S05]  /*dfb0*/  BSYNC B3 ;  /* 0x0000000000037941 */ /* 0x000fea0003800000 */
.L_x_11117:
        /* <DEDUP_REMOVED lines=43> */
.L_x_11116:
[----:B------:R-:W-:Y:S05]  /*e270*/  BSYNC B2 ;  /* 0x0000000000027941 */ /* 0x000fea0003800000 */
.L_x_11115:
        /* <DEDUP_REMOVED lines=9> */
.L_x_11111:
        /* <DEDUP_REMOVED lines=12> */
.L_x_11120:
[----:B------:R-:W-:-:S07]  /*e3d0*/  IMAD.MOV.U32 R81, RZ, RZ, R242 ;  /* 0x000000ffff517224 */ /* 0x000fce00078e00f2 */
.L_x_11121:
[----:B------:R-:W-:Y:S05]  /*e3e0*/  BSYNC B2 ;  /* 0x0000000000027941 */ /* 0x000fea0003800000 */
.L_x_11119:
        /* <DEDUP_REMOVED lines=16> */
.L_x_11125:
[----:B------:R-:W-:Y:S05]  /*e4f0*/  BSYNC B3 ;  /* 0x0000000000037941 */ /* 0x000fea0003800000 */
.L_x_11124:
        /* <DEDUP_REMOVED lines=43> */
.L_x_11123:
[----:B------:R-:W-:Y:S05]  /*e7b0*/  BSYNC B2 ;  /* 0x0000000000027941 */ /* 0x000fea0003800000 */
.L_x_11122:
        /* <DEDUP_REMOVED lines=14> */
.L_x_11126:
        /* <DEDUP_REMOVED lines=12> */
.L_x_11129:
[----:B------:R-:W-:-:S07]  /*e960*/  MOV R84, R242 ;  /* 0x000000f200547202 */ /* 0x000fce0000000f00 */
.L_x_11130:
[----:B------:R-:W-:Y:S05]  /*e970*/  BSYNC B2 ;  /* 0x0000000000027941 */ /* 0x000fea0003800000 */
.L_x_11128:
        /* <DEDUP_REMOVED lines=16> */
.L_x_11134:
[----:B------:R-:W-:Y:S05]  /*ea80*/  BSYNC B3 ;  /* 0x0000000000037941 */ /* 0x000fea0003800000 */
.L_x_11133:
        /* <DEDUP_REMOVED lines=43> */
.L_x_11132:
[----:B------:R-:W-:Y:S05]  /*ed40*/  BSYNC B2 ;  /* 0x0000000000027941 */ /* 0x000fea0003800000 */
.L_x_11131:
        /* <DEDUP_REMOVED lines=10> */
.L_x_11127:
        /* <DEDUP_REMOVED lines=12> */
.L_x_11136:
[----:B------:R-:W-:-:S07]  /*eeb0*/  MOV R84, R242 ;  /* 0x000000f200547202 */ /* 0x000fce0000000f00 */
.L_x_11137:
[----:B------:R-:W-:Y:S05]  /*eec0*/  BSYNC B2 ;  /* 0x0000000000027941 */ /* 0x000fea0003800000 */
.L_x_11135:
        /* <DEDUP_REMOVED lines=16> */
.L_x_11141:
[----:B------:R-:W-:Y:S05]  /*efd0*/  BSYNC B3 ;  /* 0x0000000000037941 */ /* 0x000fea0003800000 */
.L_x_11140:
        /* <DEDUP_REMOVED lines=43> */
.L_x_11139:
[----:B------:R-:W-:Y:S05]  /*f290*/  BSYNC B2 ;  /* 0x0000000000027941 */ /* 0x000fea0003800000 */
.L_x_11138:
        /* <DEDUP_REMOVED lines=15> */
.L_x_11142:
        /* <DEDUP_REMOVED lines=12> */
.L_x_11145:
[----:B------:R-:W-:-:S07]  /*f450*/  IMAD.MOV.U32 R233, RZ, RZ, R242 ;  /* 0x000000ffffe97224 */ /* 0x000fce00078e00f2 */
.L_x_11146:
[----:B------:R-:W-:Y:S05]  /*f460*/  BSYNC B2 ;  /* 0x0000000000027941 */ /* 0x000fea0003800000 */
.L_x_11144:
        /* <DEDUP_REMOVED lines=16> */
.L_x_11150:
[----:B------:R-:W-:Y:S05]  /*f570*/  BSYNC B3 ;  /* 0x0000000000037941 */ /* 0x000fea0003800000 */
.L_x_11149:
        /* <DEDUP_REMOVED lines=43> */
.L_x_11148:
[----:B------:R-:W-:Y:S05]  /*f830*/  BSYNC B2 ;  /* 0x0000000000027941 */ /* 0x000fea0003800000 */
.L_x_11147:
        /* <DEDUP_REMOVED lines=9> */
.L_x_11143:
        /* <DEDUP_REMOVED lines=12> */
.L_x_11152:
[----:B------:R-:W-:-:S07]  /*f990*/  IMAD.MOV.U32 R239, RZ, RZ, R242 ;  /* 0x000000ffffef7224 */ /* 0x000fce00078e00f2 */
.L_x_11153:
[----:B------:R-:W-:Y:S05]  /*f9a0*/  BSYNC B2 ;  /* 0x0000000000027941 */ /* 0x000fea0003800000 */
.L_x_11151:
        /* <DEDUP_REMOVED lines=16> */
.L_x_11157:
[----:B------:R-:W-:Y:S05]  /*fab0*/  BSYNC B3 ;  /* 0x0000000000037941 */ /* 0x000fea0003800000 */
.L_x_11156:
        /* <DEDUP_REMOVED lines=43> */
.L_x_11155:
[----:B------:R-:W-:Y:S05]  /*fd70*/  BSYNC B2 ;  /* 0x0000000000027941 */ /* 0x000fea0003800000 */
.L_x_11154:
        /* <DEDUP_REMOVED lines=14> */
.L_x_11158:
        /* <DEDUP_REMOVED lines=12> */
.L_x_11161:
[----:B------:R-:W-:-:S07]  /*ff20*/  IMAD.MOV.U32 R232, RZ, RZ, R242 ;  /* 0x000000ffffe87224 */ /* 0x000fce00078e00f2 */
.L_x_11162:
[----:B------:R-:W-:Y:S05]  /*ff30*/  BSYNC B2 ;  /* 0x0000000000027941 */ /* 0x000fea0003800000 */
.L_x_11160:
        /* <DEDUP_REMOVED lines=16> */
.L_x_11166:
[----:B------:R-:W-:Y:S05]  /*10040*/  BSYNC B3 ;  /* 0x0000000000037941 */ /* 0x000fea0003800000 */
.L_x_11165:
        /* <DEDUP_REMOVED lines=43> */
.L_x_11164:
[----:B------:R-:W-:Y:S05]  /*10300*/  BSYNC B2 ;  /* 0x0000000000027941 */ /* 0x000fea0003800000 */
.L_x_11163:
        /* <DEDUP_REMOVED lines=10> */
.L_x_11159:
        /* <DEDUP_REMOVED lines=12> */
.L_x_11168:
[----:B------:R-:W-:-:S07]  /*10470*/  IMAD.MOV.U32 R239, RZ, RZ, R242 ;  /* 0x000000ffffef7224 */ /* 0x000fce00078e00f2 */
.L_x_11169:
[----:B------:R-:W-:Y:S05]  /*10480*/  BSYNC B2 ;  /* 0x0000000000027941 */ /* 0x000fea0003800000 */
.L_x_11167:
        /* <DEDUP_REMOVED lines=16> */
.L_x_11173:
[----:B------:R-:W-:Y:S05]  /*10590*/  BSYNC B3 ;  /* 0x0000000000037941 */ /* 0x000fea0003800000 */
.L_x_11172:
        /* <DEDUP_REMOVED lines=43> */
.L_x_11171:
[----:B------:R-:W-:Y:S05]  /*10850*/  BSYNC B2 ;  /* 0x0000000000027941 */ /* 0x000fea0003800000 */
.L_x_11170:
        /* <DEDUP_REMOVED lines=15> */
.L_x_11174:
        /* <DEDUP_REMOVED lines=12> */
.L_x_11177:
[----:B------:R-:W-:-:S07]  /*10a10*/  MOV R85, R242 ;  /* 0x000000f200557202 */ /* 0x000fce0000000f00 */
.L_x_11178:
[----:B------:R-:W-:Y:S05]  /*10a20*/  BSYNC B2 ;  /* 0x0000000000027941 */ /* 0x000fea0003800000 */
.L_x_11176:
        /* <DEDUP_REMOVED lines=16> */
.L_x_11182:
[----:B------:R-:W-:Y:S05]  /*10b30*/  BSYNC B3 ;  /* 0x0000000000037941 */ /* 0x000fea0003800000 */
.L_x_11181:
        /* <DEDUP_REMOVED lines=43> */
.L_x_11180:
[----:B------:R-:W-:Y:S05]  /*10df0*/  BSYNC B2 ;  /* 0x0000000000027941 */ /* 0x000fea0003800000 */
.L_x_11179:
        /* <DEDUP_REMOVED lines=9> */
.L_x_11175:
        /* <DEDUP_REMOVED lines=12> */
.L_x_11184:
[----:B------:R-:W-:-:S07]  /*10f50*/  MOV R85, R242 ;  /* 0x000000f200557202 */ /* 0x000fce0000000f00 */
.L_x_11185:
[----:B------:R-:W-:Y:S05]  /*10f60*/  BSYNC B2 ;  /* 0x0000000000027941 */ /* 0x000fea0003800000 */
.L_x_11183:
        /* <DEDUP_REMOVED lines=16> */
.L_x_11189:
[----:B------:R-:W-:Y:S05]  /*11070*/  BSYNC B3 ;  /* 0x0000000000037941 */ /* 0x000fea0003800000 */
.L_x_11188:
        /* <DEDUP_REMOVED lines=43> */
.L_x_11187:
[----:B------:R-:W-:Y:S05]  /*11330*/  BSYNC B2 ;  /* 0x0000000000027941 */ /* 0x000fea0003800000 */
.L_x_11186:
        /* <DEDUP_REMOVED lines=12> */
.L_x_11190:
        /* <DEDUP_REMOVED lines=12> */
.L_x_11193:
[----:B------:R-:W-:-:S07]  /*114c0*/  IMAD.MOV.U32 R86, RZ, RZ, R242 ;  /* 0x000000ffff567224 */ /* 0x000fce00078e00f2 */
.L_x_11194:
[----:B------:R-:W-:Y:S05]  /*114d0*/  BSYNC B2 ;  /* 0x0000000000027941 */ /* 0x000fea0003800000 */
.L_x_11192:
        /* <DEDUP_REMOVED lines=16> */
.L_x_11198:
[----:B------:R-:W-:Y:S05]  /*115e0*/  BSYNC B3 ;  /* 0x0000000000037941 */ /* 0x000fea0003800000 */
.L_x_11197:
        /* <DEDUP_REMOVED lines=43> */
.L_x_11196:
[----:B------:R-:W-:Y:S05]  /*118a0*/  BSYNC B2 ;  /* 0x0000000000027941 */ /* 0x000fea0003800000 */
.L_x_11195:
        /* <DEDUP_REMOVED lines=10> */
.L_x_11191:
        /* <DEDUP_REMOVED lines=12> */
.L_x_11200:
[----:B------:R-:W-:-:S07]  /*11a10*/  IMAD.MOV.U32 R86, RZ, RZ, R242 ;  /* 0x000000ffff567224 */ /* 0x000fce00078e00f2 */
.L_x_11201:
[----:B------:R-:W-:Y:S05]  /*11a20*/  BSYNC B2 ;  /* 0x0000000000027941 */ /* 0x000fea0003800000 */
.L_x_11199:
        /* <DEDUP_REMOVED lines=16> */
.L_x_11205:
[----:B------:R-:W-:Y:S05]  /*11b30*/  BSYNC B3 ;  /* 0x0000000000037941 */ /* 0x000fea0003800000 */
.L_x_11204:
        /* <DEDUP_REMOVED lines=43> */
.L_x_11203:
[----:B------:R-:W-:Y:S05]  /*11df0*/  BSYNC B2 ;  /* 0x0000000000027941 */ /* 0x000fea0003800000 */
.L_x_11202:
[----:B------:R-:W-:-:S05]  /*11e00*/  I2FP.F32.U32 R86, R86 ;  /* 0x0000005600567245 */ /* 0x000fca0000201000 */
[----:B------:R-:W-:Y:S01]  /*11e10*/  FFMA.FTZ R107, R86, R111, 1.1641532182693481445e-10 ;  /* 0x2f000000566b7423 */ /* 0x000fe2000001006f */
[C---:B------:R-:W-:Y:S02]  /*11e20*/  SHF.L.U32 R86, R87.reuse, 0x10, RZ ;  /* 0x0000001057567819 */ /* 0x040fe400000006ff */
[----:B------:R-:W-:Y:S02]  /*11e30*/  PRMT R87, R87, 0x7632, R87 ;  /* 0x0000763257577816 */ /* 0x000fe40000000057 */
[----:B------:R-:W-:Y:S01]  /*11e40*/  FSETP.GTU.FTZ.AND P4, PT, R107, R110, PT ;  /* 0x0000006e6b00720b */ /* 0x000fe20003f9c000 */
[----:B------:R-:W-:-:S05]  /*11e50*/  FMUL.FTZ R86, R86, R105 ;  /* 0x0000006956567220 */ /* 0x000fca0000410000 */
[----:B------:R-:W-:Y:S01]  /*11e60*/  FSEL R86, R86, RZ, !P4 ;  /* 0x000000ff56567208 */ /* 0x000fe20006000000 */
[----:B------:R-:W-:Y:S06]  /*11e70*/  @P2 BRA `(.L_x_11206) ;  /* 0x0000000000142947 */ /* 0x000fec0003800000 */
[----:B------:R-:W-:Y:S01]  /*11e80*/  IMAD.MOV.U32 R107, RZ, RZ, R106 ;  /* 0x000000ffff6b7224 */ /* 0x000fe200078e006a */
[----:B------:R-:W-:Y:S06]  /*11e90*/  @!P0 BRA `(.L_x_11207) ;  /* 0x00000004005c8947 */ /* 0x000fec0003800000 */
[----:B------:R-:W-:Y:S02]  /*11ea0*/  IMAD.MOV.U32 R107, RZ, RZ, R106 ;  /* 0x000000ffff6b7224 */ /* 0x000fe400078e006a */
[----:B------:R-:W-:Y:S01]  /*11eb0*/  FADD.FTZ R86, R58, R86 ;  /* 0x000000563a567221 */ /* 0x000fe20000010000 */
[----:B------:R-:W-:Y:S06]  /*11ec0*/  BRA `(.L_x_11207) ;  /* 0x0000000400507947 */ /* 0x000fec0003800000 */
.L_x_11206:
        /* <DEDUP_REMOVED lines=12> */
.L_x_11209:
[----:B------:R-:W-:-:S07]  /*11f90*/  IMAD.MOV.U32 R229, RZ, RZ, R242 ;  /* 0x000000ffffe57224 */ /* 0x000fce00078e00f2 */
.L_x_11210:
[----:B------:R-:W-:Y:S05]  /*11fa0*/  BSYNC B2 ;  /* 0x0000000000027941 */ /* 0x000fea0003800000 */
.L_x_11208:
        /* <DEDUP_REMOVED lines=16> */
.L_x_11214:
[----:B------:R-:W-:Y:S05]  /*120b0*/  BSYNC B3 ;  /* 0x0000000000037941 */ /* 0x000fea0003800000 */
.L_x_11213:
        /* <DEDUP_REMOVED lines=43> */
.L_x_11212:
[----:B------:R-:W-:Y:S05]  /*12370*/  BSYNC B2 ;  /* 0x0000000000027941 */ /* 0x000fea0003800000 */
.L_x_11211:
        /* <DEDUP_REMOVED lines=9> */
.L_x_11207:
        /* <DEDUP_REMOVED lines=12> */
.L_x_11216:
[----:B------:R-:W-:-:S07]  /*124d0*/  IMAD.MOV.U32 R239, RZ, RZ, R242 ;  /* 0x000000ffffef7224 */ /* 0x000fce00078e00f2 */
.L_x_11217:
[----:B------:R-:W-:Y:S05]  /*124e0*/  BSYNC B2 ;  /* 0x0000000000027941 */ /* 0x000fea0003800000 */
.L_x_11215:
        /* <DEDUP_REMOVED lines=16> */
.L_x_11221:
[----:B------:R-:W-:Y:S05]  /*125f0*/  BSYNC B3 ;  /* 0x0000000000037941 */ /* 0x000fea0003800000 */
.L_x_11220:
        /* <DEDUP_REMOVED lines=43> */
.L_x_11219:
[----:B------:R-:W-:Y:S05]  /*128b0*/  BSYNC B2 ;  /* 0x0000000000027941 */ /* 0x000fea0003800000 */
.L_x_11218:
        /* <DEDUP_REMOVED lines=12> */
.L_x_11222:
        /* <DEDUP_REMOVED lines=12> */
.L_x_11225:
[----:B------:R-:W-:-:S07]  /*12a40*/  MOV R228, R242 ;  /* 0x000000f200e47202 */ /* 0x000fce0000000f00 */
.L_x_11226:
[----:B------:R-:W-:Y:S05]  /*12a50*/  BSYNC B2 ;  /* 0x0000000000027941 */ /* 0x000fea0003800000 */
.L_x_11224:
        /* <DEDUP_REMOVED lines=16> */
.L_x_11230:
[----:B------:R-:W-:Y:S05]  /*12b60*/  BSYNC B3 ;  /* 0x0000000000037941 */ /* 0x000fea0003800000 */
.L_x_11229:
        /* <DEDUP_REMOVED lines=43> */
.L_x_11228:
[----:B------:R-:W-:Y:S05]  /*12e20*/  BSYNC B2 ;  /* 0x0000000000027941 */ /* 0x000fea0003800000 */
.L_x_11227:
        /* <DEDUP_REMOVED lines=10> */
.L_x_11223:
[----:B------:R-:W-:Y:S01]  /*12ed0*/  SEL R109, RZ, 0x1000000, P5 ;  /* 0x01000000ff6d7807 */ /* 0x000fe20002800000 */
[----:B------:R-:W-:Y:S01]  /*12ee0*/  IMAD.SHL.U32 R243, R104, 0x8, RZ ;  /* 0x0000000868f37824 */ /* 0x000fe200078e00ff */
        /* <DEDUP_REMOVED lines=16> */
[----:B------:R-:W-:-:S04]  /*12ff0*/  LEA R244, P0, R104, UR28, 0x5 ;  /* 0x0000001c68f47c11 */ /* 0x000fc8000f8028ff */
[----:B------:R-:W-:Y:S02]  /*13000*/  LOP3.LUT R107, R107, R105, R109, 0xfe, !PT ;  /* 0x000000696b6b7212 */ /* 0x000fe400078efe6d */
[----:B------:R-:W-:Y:S02]  /*13010*/  LOP3.LUT R110, R106, R110, R108, 0xfe, !PT ;  /* 0x0000006e6a6e7212 */ /* 0x000fe400078efe6c */
[----:B------:R-:W-:Y:S02]  /*13020*/  SEL R105, RZ, 0x1, P2 ;  /* 0x00000001ff697807 */ /* 0x000fe40001000000 */
        /* <DEDUP_REMOVED lines=29> */
.L_x_11231:
[----:B------:R-:W-:-:S07]  /*13200*/  VIADD R104, R104, 0x20 ;  /* 0x0000002068687836 */ /* 0x000fce0000000000 */
.L_x_11102:
[----:B------:R-:W-:Y:S05]  /*13210*/  BSYNC B1 ;  /* 0x0000000000017941 */ /* 0x000fea0003800000 */
.L_x_11101:
        /* <DEDUP_REMOVED lines=30> */
.L_x_11235:
[----:B------:R-:W-:-:S07]  /*13400*/  MOV R111, R242 ;  /* 0x000000f2006f7202 */ /* 0x000fce0000000f00 */
.L_x_11236:
[----:B------:R-:W-:Y:S05]  /*13410*/  BSYNC B2 ;  /* 0x0000000000027941 */ /* 0x000fea0003800000 */
.L_x_11234:
        /* <DEDUP_REMOVED lines=16> */
.L_x_11240:
[----:B------:R-:W-:Y:S05]  /*13520*/  BSYNC B3 ;  /* 0x0000000000037941 */ /* 0x000fea0003800000 */
.L_x_11239:
        /* <DEDUP_REMOVED lines=43> */
.L_x_11238:
[----:B------:R-:W-:Y:S05]  /*137e0*/  BSYNC B2 ;  /* 0x0000000000027941 */ /* 0x000fea0003800000 */
.L_x_11237:
        /* <DEDUP_REMOVED lines=20> */
.L_x_11241:
        /* <DEDUP_REMOVED lines=12> */
.L_x_11244:
[----:B------:R-:W-:-:S07]  /*139f0*/  MOV R89, R242 ;  /* 0x000000f200597202 */ /* 0x000fce0000000f00 */
.L_x_11245:
[----:B------:R-:W-:Y:S05]  /*13a00*/  BSYNC B2 ;  /* 0x0000000000027941 */ /* 0x000fea0003800000 */
.L_x_11243:
        /* <DEDUP_REMOVED lines=16> */
.L_x_11249:
[----:B------:R-:W-:Y:S05]  /*13b10*/  BSYNC B3 ;  /* 0x0000000000037941 */ /* 0x000fea0003800000 */
.L_x_11248:
        /* <DEDUP_REMOVED lines=43> */
.L_x_11247:
[----:B------:R-:W-:Y:S05]  /*13dd0*/  BSYNC B2 ;  /* 0x0000000000027941 */ /* 0x000fea0003800000 */
.L_x_11246:
        /* <DEDUP_REMOVED lines=9> */
.L_x_11242:
        /* <DEDUP_REMOVED lines=12> */
.L_x_11251:
[----:B------:R-:W-:-:S07]  /*13f30*/  MOV R89, R242 ;  /* 0x000000f200597202 */ /* 0x000fce0000000f00 */
.L_x_11252:
[----:B------:R-:W-:Y:S05]  /*13f40*/  BSYNC B2 ;  /* 0x0000000000027941 */ /* 0x000fea0003800000 */
.L_x_11250:
        /* <DEDUP_REMOVED lines=16> */
.L_x_11256:
[----:B------:R-:W-:Y:S05]  /*14050*/  BSYNC B3 ;  /* 0x0000000000037941 */ /* 0x000fea0003800000 */
.L_x_11255:
        /* <DEDUP_REMOVED lines=43> */
.L_x_11254:
[----:B------:R-:W-:Y:S05]  /*14310*/  BSYNC B2 ;  /* 0x0000000000027941 */ /* 0x000fea0003800000 */
.L_x_11253:
        /* <DEDUP_REMOVED lines=14> */
.L_x_11257:
        /* <DEDUP_REMOVED lines=12> */
.L_x_11260:
[----:B------:R-:W-:-:S07]  /*144c0*/  IMAD.MOV.U32 R92, RZ, RZ, R242 ;  /* 0x000000ffff5c7224 */ /* 0x000fce00078e00f2 */
.L_x_11261:
[----:B------:R-:W-:Y:S05]  /*144d0*/  BSYNC B2 ;  /* 0x0000000000027941 */ /* 0x000fea0003800000 */
.L_x_11259:
        /* <DEDUP_REMOVED lines=16> */
.L_x_11265:
[----:B------:R-:W-:Y:S05]  /*145e0*/  BSYNC B3 ;  /* 0x0000000000037941 */ /* 0x000fea0003800000 */
.L_x_11264:
        /* <DEDUP_REMOVED lines=43> */
.L_x_11263:
[----:B------:R-:W-:Y:S05]  /*148a0*/  BSYNC B2 ;  /* 0x0000000000027941 */ /* 0x000fea0003800000 */
.L_x_11262:
        /* <DEDUP_REMOVED lines=10> */
.L_x_11258:
        /* <DEDUP_REMOVED lines=12> */
.L_x_11267:
[----:B------:R-:W-:-:S07]  /*14a10*/  IMAD.MOV.U32 R92, RZ, RZ, R242 ;  /* 0x000000ffff5c7224 */ /* 0x000fce00078e00f2 */
.L_x_11268:
[----:B------:R-:W-:Y:S05]  /*14a20*/  BSYNC B2 ;  /* 0x0000000000027941 */ /* 0x000fea0003800000 */
.L_x_11266:
        /* <DEDUP_REMOVED lines=16> */
.L_x_11272:
[----:B------:R-:W-:Y:S05]  /*14b30*/  BSYNC B3 ;  /* 0x0000000000037941 */ /* 0x000fea0003800000 */
.L_x_11271:
        /* <DEDUP_REMOVED lines=43> */
.L_x_11270:
[----:B------:R-:W-:Y:S05]  /*14df0*/  BSYNC B2 ;  /* 0x0000000000027941 */ /* 0x000fea0003800000 */
.L_x_11269:
        /* <DEDUP_REMOVED lines=15> */
.L_x_11273:
        /* <DEDUP_REMOVED lines=12> */
.L_x_11276:
[----:B------:R-:W-:-:S07]  /*14fb0*/  IMAD.MOV.U32 R233, RZ, RZ, R242 ;  /* 0x000000ffffe97224 */ /* 0x000fce00078e00f2 */
.L_x_11277:
[----:B------:R-:W-:Y:S05]  /*14fc0*/  BSYNC B2 ;  /* 0x0000000000027941 */ /* 0x000fea0003800000 */
.L_x_11275:
        /* <DEDUP_REMOVED lines=16> */
.L_x_11281:
[----:B------:R-:W-:Y:S05]  /*150d0*/  BSYNC B3 ;  /* 0x0000000000037941 */ /* 0x000fea0003800000 */
.L_x_11280:
        /* <DEDUP_REMOVED lines=43> */
.L_x_11279:
[----:B------:R-:W-:Y:S05]  /*15390*/  BSYNC B2 ;  /* 0x0000000000027941 */ /* 0x000fea0003800000 */
.L_x_11278:
        /* <DEDUP_REMOVED lines=9> */
.L_x_11274:
        /* <DEDUP_REMOVED lines=12> */
.L_x_11283:
[----:B------:R-:W-:-:S07]  /*154f0*/  IMAD.MOV.U32 R239, RZ, RZ, R242 ;  /* 0x000000ffffef7224 */ /* 0x000fce00078e00f2 */
.L_x_11284:
[----:B------:R-:W-:Y:S05]  /*15500*/  BSYNC B2 ;  /* 0x0000000000027941 */ /* 0x000fea0003800000 */
.L_x_11282:
        /* <DEDUP_REMOVED lines=16> */
.L_x_11288:
[----:B------:R-:W-:Y:S05]  /*15610*/  BSYNC B3 ;  /* 0x0000000000037941 */ /* 0x000fea0003800000 */
.L_x_11287:
        /* <DEDUP_REMOVED lines=43> */
.L_x_11286:
[----:B------:R-:W-:Y:S05]  /*158d0*/  BSYNC B2 ;  /* 0x0000000000027941 */ /* 0x000fea0003800000 */
.L_x_11285:
        /* <DEDUP_REMOVED lines=14> */
.L_x_11289:
        /* <DEDUP_REMOVED lines=12> */
.L_x_11292:
[----:B------:R-:W-:-:S07]  /*15a80*/  MOV R232, R242 ;  /* 0x000000f200e87202 */ /* 0x000fce0000000f00 */
.L_x_11293:
[----:B------:R-:W-:Y:S05]  /*15a90*/  BSYNC B2 ;  /* 0x0000000000027941 */ /* 0x000fea0003800000 */
.L_x_11291:
        /* <DEDUP_REMOVED lines=16> */
.L_x_11297:
[----:B------:R-:W-:Y:S05]  /*15ba0*/  BSYNC B3 ;  /* 0x0000000000037941 */ /* 0x000fea0003800000 */
.L_x_11296:
        /* <DEDUP_REMOVED lines=43> */
.L_x_11295:
[----:B------:R-:W-:Y:S05]  /*15e60*/  BSYNC B2 ;  /* 0x0000000000027941 */ /* 0x000fea0003800000 */
.L_x_11294:
        /* <DEDUP_REMOVED lines=10> */
.L_x_11290:
        /* <DEDUP_REMOVED lines=12> */
.L_x_11299:
[----:B------:R-:W-:-:S07]  /*15fd0*/  MOV R239, R242 ;  /* 0x000000f200ef7202 */ /* 0x000fce0000000f00 */
.L_x_11300:
[----:B------:R-:W-:Y:S05]  /*15fe0*/  BSYNC B2 ;  /* 0x0000000000027941 */ /* 0x000fea0003800000 */
.L_x_11298:
        /* <DEDUP_REMOVED lines=16> */
.L_x_11304:
[----:B------:R-:W-:Y:S05]  /*160f0*/  BSYNC B3 ;  /* 0x0000000000037941 */ /* 0x000fea0003800000 */
.L_x_11303:
        /* <DEDUP_REMOVED lines=43> */
.L_x_11302:
[----:B------:R-:W-:Y:S05]  /*163b0*/  BSYNC B2 ;  /* 0x0000000000027941 */ /* 0x000fea0003800000 */
.L_x_11301:
        /* <DEDUP_REMOVED lines=15> */
.L_x_11305:
        /* <DEDUP_REMOVED lines=12> */
.L_x_11308:
[----:B------:R-:W-:-:S07]  /*16570*/  IMAD.MOV.U32 R93, RZ, RZ, R242 ;  /* 0x000000ffff5d7224 */ /* 0x000fce00078e00f2 */
.L_x_11309:
[----:B------:R-:W-:Y:S05]  /*16580*/  BSYNC B2 ;  /* 0x0000000000027941 */ /* 0x000fea0003800000 */
.L_x_11307:
        /* <DEDUP_REMOVED lines=16> */
.L_x_11313:
[----:B------:R-:W-:Y:S05]  /*16690*/  BSYNC B3 ;  /* 0x0000000000037941 */ /* 0x000fea0003800000 */
.L_x_11312:
        /* <DEDUP_REMOVED lines=43> */
.L_x_11311:
[----:B------:R-:W-:Y:S05]  /*16950*/  BSYNC B2 ;  /* 0x0000000000027941 */ /* 0x000fea0003800000 */
.L_x_11310:
        /* <DEDUP_REMOVED lines=9> */
.L_x_11306:
        /* <DEDUP_REMOVED lines=12> */
.L_x_11315:
[----:B------:R-:W-:-:S07]  /*16ab0*/  IMAD.MOV.U32 R93, RZ, RZ, R242 ;  /* 0x000000ffff5d7224 */ /* 0x000fce00078e00f2 */
.L_x_11316:
[----:B------:R-:W-:Y:S05]  /*16ac0*/  BSYNC B2 ;  /* 0x0000000000027941 */ /* 0x000fea0003800000 */
.L_x_11314:
        /* <DEDUP_REMOVED lines=16> */
.L_x_11320:
[----:B------:R-:W-:Y:S05]  /*16bd0*/  BSYNC B3 ;  /* 0x0000000000037941 */ /* 0x000fea0003800000 */
.L_x_11319:
        /* <DEDUP_REMOVED lines=43> */
.L_x_11318:
[----:B------:R-:W-:Y:S05]  /*16e90*/  BSYNC B2 ;  /* 0x0000000000027941 */ /* 0x000fea0003800000 */
.L_x_11317:
        /* <DEDUP_REMOVED lines=12> */
.L_x_11321:
        /* <DEDUP_REMOVED lines=12> */
.L_x_11324:
[----:B------:R-:W-:-:S07]  /*17020*/  IMAD.MOV.U32 R94, RZ, RZ, R242 ;  /* 0x000000ffff5e7224 */ /* 0x000fce00078e00f2 */
.L_x_11325:
[----:B------:R-:W-:Y:S05]  /*17030*/  BSYNC B2 ;  /* 0x0000000000027941 */ /* 0x000fea0003800000 */
.L_x_11323:
        /* <DEDUP_REMOVED lines=16> */
.L_x_11329:
[----:B------:R-:W-:Y:S05]  /*17140*/  BSYNC B3 ;  /* 0x0000000000037941 */ /* 0x000fea0003800000 */
.L_x_11328:
        /* <DEDUP_REMOVED lines=43> */
.L_x_11327:
[----:B------:R-:W-:Y:S05]  /*17400*/  BSYNC B2 ;  /* 0x0000000000027941 */ /* 0x000fea0003800000 */
.L_x_11326:
        /* <DEDUP_REMOVED lines=10> */
.L_x_11322:
        /* <DEDUP_REMOVED lines=12> */
.L_x_11331:
[----:B------:R-:W-:-:S07]  /*17570*/  IMAD.MOV.U32 R94, RZ, RZ, R242 ;  /* 0x000000ffff5e7224 */ /* 0x000fce00078e00f2 */
.L_x_11332:
[----:B------:R-:W-:Y:S05]  /*17580*/  BSYNC B2 ;  /* 0x0000000000027941 */ /* 0x000fea0003800000 */
.L_x_11330:
        /* <DEDUP_REMOVED lines=16> */
.L_x_11336:
[----:B------:R-:W-:Y:S05]  /*17690*/  BSYNC B3 ;  /* 0x0000000000037941 */ /* 0x000fea0003800000 */
.L_x_11335:
        /* <DEDUP_REMOVED lines=43> */
.L_x_11334:
[----:B------:R-:W-:Y:S05]  /*17950*/  BSYNC B2 ;  /* 0x0000000000027941 */ /* 0x000fea0003800000 */
.L_x_11333:
        /* <DEDUP_REMOVED lines=13> */
.L_x_11337:
        /* <DEDUP_REMOVED lines=12> */
.L_x_11340:
[----:B------:R-:W-:-:S07]  /*17af0*/  MOV R229, R242 ;  /* 0x000000f200e57202 */ /* 0x000fce0000000f00 */
.L_x_11341:
[----:B------:R-:W-:Y:S05]  /*17b00*/  BSYNC B2 ;  /* 0x0000000000027941 */ /* 0x000fea0003800000 */
.L_x_11339:
        /* <DEDUP_REMOVED lines=16> */
.L_x_11345:
[----:B------:R-:W-:Y:S05]  /*17c10*/  BSYNC B3 ;  /* 0x0000000000037941 */ /* 0x000fea0003800000 */
.L_x_11344:
        /* <DEDUP_REMOVED lines=43> */
.L_x_11343:
[----:B------:R-:W-:Y:S05]  /*17ed0*/  BSYNC B2 ;  /* 0x0000000000027941 */ /* 0x000fea0003800000 */
.L_x_11342:
        /* <DEDUP_REMOVED lines=9> */
.L_x_11338:
        /* <DEDUP_REMOVED lines=12> */
.L_x_11347:
[----:B------:R-:W-:-:S07]  /*18030*/  MOV R239, R242 ;  /* 0x000000f200ef7202 */ /* 0x000fce0000000f00 */
.L_x_11348:
[----:B------:R-:W-:Y:S05]  /*18040*/  BSYNC B2 ;  /* 0x0000000000027941 */ /* 0x000fea0003800000 */
.L_x_11346:
        /* <DEDUP_REMOVED lines=16> */
.L_x_11352:
[----:B------:R-:W-:Y:S05]  /*18150*/  BSYNC B3 ;  /* 0x0000000000037941 */ /* 0x000fea0003800000 */
.L_x_11351:
        /* <DEDUP_REMOVED lines=43> */
.L_x_11350:
[----:B------:R-:W-:Y:S05]  /*18410*/  BSYNC B2 ;  /* 0x0000000000027941 */ /* 0x000fea0003800000 */
.L_x_11349:
        /* <DEDUP_REMOVED lines=12> */
.L_x_11353:
        /* <DEDUP_REMOVED lines=12> */
.L_x_11356:
[----:B------:R-:W-:-:S07]  /*185a0*/  IMAD.MOV.U32 R228, RZ, RZ, R242 ;  /* 0x000000ffffe47224 */ /* 0x000fce00078e00f2 */
.L_x_11357:
[----:B------:R-:W-:Y:S05]  /*185b0*/  BSYNC B2 ;  /* 0x0000000000027941 */ /* 0x000fea0003800000 */
.L_x_11355:
        /* <DEDUP_REMOVED lines=16> */
.L_x_11361:
[----:B------:R-:W-:Y:S05]  /*186c0*/  BSYNC B3 ;  /* 0x0000000000037941 */ /* 0x000fea0003800000 */
.L_x_11360:
        /* <DEDUP_REMOVED lines=43> */
.L_x_11359:
[----:B------:R-:W-:Y:S05]  /*18980*/  BSYNC B2 ;  /* 0x0000000000027941 */ /* 0x000fea0003800000 */
.L_x_11358:
[----:B------:R-:W-:-:S05]  /*18990*/  I2FP.F32.U32 R106, R228 ;  /* 0x000000e4006a7245 */ /* 0x000fca0000201000 */
[----:B------:R-:W-:Y:S01]  /*189a0*/  FFMA.FTZ R111, R106, R111, 1.1641532182693481445e-10 ;  /* 0x2f0000006a6f7423 */ /* 0x000fe2000001006f */
[----:B------:R-:W-:-:S04]  /*189b0*/  PRMT R106, R63, 0x7632, R106 ;  /* 0x000076323f6a7816 */ /* 0x000fc8000000006a */
[----:B------:R-:W-:Y:S02]  /*189c0*/  SHF.L.U32 R106, R106, 0x10, RZ ;  /* 0x000000106a6a7819 */ /* 0x000fe400000006ff */
[----:B------:R-:W-:-:S03]  /*189d0*/  FSETP.GTU.FTZ.AND P2, PT, R111, R110, PT ;  /* 0x0000006e6f00720b */ /* 0x000fc60003f5c000 */
[----:B------:R-:W-:Y:S01]  /*189e0*/  FMUL.FTZ R106, R106, R105 ;  /* 0x000000696a6a7220 */ /* 0x000fe20000410000 */
[----:B------:R-:W-:-:S04]  /*189f0*/  SEL R228, RZ, 0x1, P2 ;  /* 0x00000001ffe47807 */ /* 0x000fc80001000000 */
[----:B------:R-:W-:-:S05]  /*18a00*/  FSEL R106, R106, RZ, !P2 ;  /* 0x000000ff6a6a7208 */ /* 0x000fca0005000000 */
[----:B------:R-:W-:-:S04]  /*18a10*/  FADD.FTZ R95, R106, R95 ;  /* 0x0000005f6a5f7221 */ /* 0x000fc80000010000 */
[----:B------:R-:W-:-:S07]  /*18a20*/  @P0 FADD.FTZ R95, R59, R95 ;  /* 0x0000005f3b5f0221 */ /* 0x000fce0000010000 */
.L_x_11354:
        /* <DEDUP_REMOVED lines=51> */
.L_x_11362:
[----:B------:R-:W-:-:S07]  /*18d60*/  IADD3 R104, R104, 0x20, RZ ;  /* 0x0000002068687810 */ /* 0x000fce0007ffe0ff */
.L_x_11233:
[----:B------:R-:W-:Y:S05]  /*18d70*/  BSYNC B1 ;  /* 0x0000000000017941 */ /* 0x000fea0003800000 */
.L_x_11232:
        /* <DEDUP_REMOVED lines=13> */
[----:B---3--:R-:W-:-:S05]  /*18e50*/  IMAD.WIDE.U32 R98, R104, 0x10, R98 ;  /* 0x0000001068627825 */ /* 0x008fca00078e0062 */
        /* <DEDUP_REMOVED lines=16> */
.L_x_11366:
[----:B------:R-:W-:-:S07]  /*18f60*/  IMAD.MOV.U32 R111, RZ, RZ, R242 ;  /* 0x000000ffff6f7224 */ /* 0x000fce00078e00f2 */
.L_x_11367:
[----:B------:R-:W-:Y:S05]  /*18f70*/  BSYNC B2 ;  /* 0x0000000000027941 */ /* 0x000fea0003800000 */
.L_x_11365:
        /* <DEDUP_REMOVED lines=16> */
.L_x_11371:
[----:B------:R-:W-:Y:S05]  /*19080*/  BSYNC B3 ;  /* 0x0000000000037941 */ /* 0x000fea0003800000 */
.L_x_11370:
        /* <DEDUP_REMOVED lines=43> */
.L_x_11369:
[----:B------:R-:W-:Y:S05]  /*19340*/  BSYNC B2 ;  /* 0x0000000000027941 */ /* 0x000fea0003800000 */
.L_x_11368:
        /* <DEDUP_REMOVED lines=20> */
.L_x_11372:
        /* <DEDUP_REMOVED lines=12> */
.L_x_11375:
[----:B------:R-:W-:-:S07]  /*19550*/  IMAD.MOV.U32 R97, RZ, RZ, R242 ;  /* 0x000000ffff617224 */ /* 0x000fce00078e00f2 */
.L_x_11376:
[----:B------:R-:W-:Y:S05]  /*19560*/  BSYNC B2 ;  /* 0x0000000000027941 */ /* 0x000fea0003800000 */
.L_x_11374:
        /* <DEDUP_REMOVED lines=16> */
.L_x_11380:
[----:B------:R-:W-:Y:S05]  /*19670*/  BSYNC B3 ;  /* 0x0000000000037941 */ /* 0x000fea0003800000 */
.L_x_11379:
        /* <DEDUP_REMOVED lines=43> */
.L_x_11378:
[----:B------:R-:W-:Y:S05]  /*19930*/  BSYNC B2 ;  /* 0x0000000000027941 */ /* 0x000fea0003800000 */
.L_x_11377:
        /* <DEDUP_REMOVED lines=9> */
.L_x_11373:
        /* <DEDUP_REMOVED lines=12> */
.L_x_11382:
[----:B------:R-:W-:-:S07]  /*19a90*/  IMAD.MOV.U32 R97, RZ, RZ, R242 ;  /* 0x000000ffff617224 */ /* 0x000fce00078e00f2 */
.L_x_11383:
[----:B------:R-:W-:Y:S05]  /*19aa0*/  BSYNC B2 ;  /* 0x0000000000027941 */ /* 0x000fea0003800000 */
.L_x_11381:
        /* <DEDUP_REMOVED lines=16> */
.L_x_11387:
[----:B------:R-:W-:Y:S05]  /*19bb0*/  BSYNC B3 ;  /* 0x0000000000037941 */ /* 0x000fea0003800000 */
.L_x_11386:
        /* <DEDUP_REMOVED lines=43> */
.L_x_11385:
[----:B------:R-:W-:Y:S05]  /*19e70*/  BSYNC B2 ;  /* 0x0000000000027941 */ /* 0x000fea0003800000 */
.L_x_11384:
        /* <DEDUP_REMOVED lines=14> */
.L_x_11388:
        /* <DEDUP_REMOVED lines=12> */
.L_x_11391:
[----:B------:R-:W-:-:S07]  /*1a020*/  IMAD.MOV.U32 R100, RZ, RZ, R242 ;  /* 0x000000ffff647224 */ /* 0x000fce00078e00f2 */
.L_x_11392:
[----:B------:R-:W-:Y:S05]  /*1a030*/  BSYNC B2 ;  /* 0x0000000000027941 */ /* 0x000fea0003800000 */
.L_x_11390:
        /* <DEDUP_REMOVED lines=16> */
.L_x_11396:
[----:B------:R-:W-:Y:S05]  /*1a140*/  BSYNC B3 ;  /* 0x0000000000037941 */ /* 0x000fea0003800000 */
.L_x_11395:
        /* <DEDUP_REMOVED lines=43> */
.L_x_11394:
[----:B------:R-:W-:Y:S05]  /*1a400*/  BSYNC B2 ;  /* 0x0000000000027941 */ /* 0x000fea0003800000 */
.L_x_11393:
        /* <DEDUP_REMOVED lines=10> */
.L_x_11389:
        /* <DEDUP_REMOVED lines=12> */
.L_x_11398:
[----:B------:R-:W-:-:S07]  /*1a570*/  IMAD.MOV.U32 R100, RZ, RZ, R242 ;  /* 0x000000ffff647224 */ /* 0x000fce00078e00f2 */
.L_x_11399:
[----:B------:R-:W-:Y:S05]  /*1a580*/  BSYNC B2 ;  /* 0x0000000000027941 */ /* 0x000fea0003800000 */
.L_x_11397:
        /* <DEDUP_REMOVED lines=16> */
.L_x_11403:
[----:B------:R-:W-:Y:S05]  /*1a690*/  BSYNC B3 ;  /* 0x0000000000037941 */ /* 0x000fea0003800000 */
.L_x_11402:
        /* <DEDUP_REMOVED lines=43> */
.L_x_11401:
[----:B------:R-:W-:Y:S05]  /*1a950*/  BSYNC B2 ;  /* 0x0000000000027941 */ /* 0x000fea0003800000 */
.L_x_11400:
        /* <DEDUP_REMOVED lines=15> */
.L_x_11404:
        /* <DEDUP_REMOVED lines=12> */
.L_x_11407:
[----:B------:R-:W-:-:S07]  /*1ab10*/  MOV R99, R242 ;  /* 0x000000f200637202 */ /* 0x000fce0000000f00 */
.L_x_11408:
[----:B------:R-:W-:Y:S05]  /*1ab20*/  BSYNC B2 ;  /* 0x0000000000027941 */ /* 0x000fea0003800000 */
.L_x_11406:
        /* <DEDUP_REMOVED lines=16> */
.L_x_11412:
[----:B------:R-:W-:Y:S05]  /*1ac30*/  BSYNC B3 ;  /* 0x0000000000037941 */ /* 0x000fea0003800000 */
.L_x_11411:
        /* <DEDUP_REMOVED lines=43> */
.L_x_11410:
[----:B------:R-:W-:Y:S05]  /*1aef0*/  BSYNC B2 ;  /* 0x0000000000027941 */ /* 0x000fea0003800000 */
.L_x_11409:
        /* <DEDUP_REMOVED lines=9> */
.L_x_11405:
        /* <DEDUP_REMOVED lines=12> */
.L_x_11414:
[----:B------:R-:W-:-:S07]  /*1b050*/  MOV R99, R242 ;  /* 0x000000f200637202 */ /* 0x000fce0000000f00 */
.L_x_11415:
[----:B------:R-:W-:Y:S05]  /*1b060*/  BSYNC B2 ;  /* 0x0000000000027941 */ /* 0x000fea0003800000 */
.L_x_11413:
        /* <DEDUP_REMOVED lines=16> */
.L_x_11419:
[----:B------:R-:W-:Y:S05]  /*1b170*/  BSYNC B3 ;  /* 0x0000000000037941 */ /* 0x000fea0003800000 */
.L_x_11418:
        /* <DEDUP_REMOVED lines=43> */
.L_x_11417:
[----:B------:R-:W-:Y:S05]  /*1b430*/  BSYNC B2 ;  /* 0x0000000000027941 */ /* 0x000fea0003800000 */
.L_x_11416:
        /* <DEDUP_REMOVED lines=14> */
.L_x_11420:
        /* <DEDUP_REMOVED lines=12> */
.L_x_11423:
[----:B------:R-:W-:-:S07]  /*1b5e0*/  IMAD.MOV.U32 R232, RZ, RZ, R242 ;  /* 0x000000ffffe87224 */ /* 0x000fce00078e00f2 */
.L_x_11424:
[----:B------:R-:W-:Y:S05]  /*1b5f0*/  BSYNC B2 ;  /* 0x0000000000027941 */ /* 0x000fea0003800000 */
.L_x_11422:
        /* <DEDUP_REMOVED lines=16> */
.L_x_11428:
[----:B------:R-:W-:Y:S05]  /*1b700*/  BSYNC B3 ;  /* 0x0000000000037941 */ /* 0x000fea0003800000 */
.L_x_11427:
        /* <DEDUP_REMOVED lines=43> */
.L_x_11426:
[----:B------:R-:W-:Y:S05]  /*1b9c0*/  BSYNC B2 ;  /* 0x0000000000027941 */ /* 0x000fea0003800000 */
.L_x_11425:
        /* <DEDUP_REMOVED lines=10> */
.L_x_11421:
        /* <DEDUP_REMOVED lines=12> */
.L_x_11430:
[----:B------:R-:W-:-:S07]  /*1bb30*/  IMAD.MOV.U32 R239, RZ, RZ, R242 ;  /* 0x000000ffffef7224 */ /* 0x000fce00078e00f2 */
.L_x_11431:
[----:B------:R-:W-:Y:S05]  /*1bb40*/  BSYNC B2 ;  /* 0x0000000000027941 */ /* 0x000fea0003800000 */
.L_x_11429:
        /* <DEDUP_REMOVED lines=16> */
.L_x_11435:
[----:B------:R-:W-:Y:S05]  /*1bc50*/  BSYNC B3 ;  /* 0x0000000000037941 */ /* 0x000fea0003800000 */
.L_x_11434:
        /* <DEDUP_REMOVED lines=43> */
.L_x_11433:
[----:B------:R-:W-:Y:S05]  /*1bf10*/  BSYNC B2 ;  /* 0x0000000000027941 */ /* 0x000fea0003800000 */
.L_x_11432:
        /* <DEDUP_REMOVED lines=15> */
.L_x_11436:
        /* <DEDUP_REMOVED lines=12> */
.L_x_11439:
[----:B------:R-:W-:-:S07]  /*1c0d0*/  IMAD.MOV.U32 R101, RZ, RZ, R242 ;  /* 0x000000ffff657224 */ /* 0x000fce00078e00f2 */
.L_x_11440:
[----:B------:R-:W-:Y:S05]  /*1c0e0*/  BSYNC B2 ;  /* 0x0000000000027941 */ /* 0x000fea0003800000 */
.L_x_11438:
        /* <DEDUP_REMOVED lines=16> */
.L_x_11444:
[----:B------:R-:W-:Y:S05]  /*1c1f0*/  BSYNC B3 ;  /* 0x0000000000037941 */ /* 0x000fea0003800000 */
.L_x_11443:
        /* <DEDUP_REMOVED lines=43> */
.L_x_11442:
[----:B------:R-:W-:Y:S05]  /*1c4b0*/  BSYNC B2 ;  /* 0x0000000000027941 */ /* 0x000fea0003800000 */
.L_x_11441:
        /* <DEDUP_REMOVED lines=9> */
.L_x_11437:
        /* <DEDUP_REMOVED lines=12> */
.L_x_11446:
[----:B------:R-:W-:-:S07]  /*1c610*/  IMAD.MOV.U32 R101, RZ, RZ, R242 ;  /* 0x000000ffff657224 */ /* 0x000fce00078e00f2 */
.L_x_11447:
[----:B------:R-:W-:Y:S05]  /*1c620*/  BSYNC B2 ;  /* 0x0000000000027941 */ /* 0x000fea0003800000 */
.L_x_11445:
        /* <DEDUP_REMOVED lines=16> */
.L_x_11451:
[----:B------:R-:W-:Y:S05]  /*1c730*/  BSYNC B3 ;  /* 0x0000000000037941 */ /* 0x000fea0003800000 */
.L_x_11450:
        /* <DEDUP_REMOVED lines=43> */
.L_x_11449:
[----:B------:R-:W-:Y:S05]  /*1c9f0*/  BSYNC B2 ;  /* 0x0000000000027941 */ /* 0x000fea0003800000 */
.L_x_11448:
        /* <DEDUP_REMOVED lines=12> */
.L_x_11452:
        /* <DEDUP_REMOVED lines=12> */
.L_x_11455:
[----:B------:R-:W-:-:S07]  /*1cb80*/  MOV R102, R242 ;  /* 0x000000f200667202 */ /* 0x000fce0000000f00 */
.L_x_11456:
[----:B------:R-:W-:Y:S05]  /*1cb90*/  BSYNC B2 ;  /* 0x0000000000027941 */ /* 0x000fea0003800000 */
.L_x_11454:
        /* <DEDUP_REMOVED lines=16> */
.L_x_11460:
[----:B------:R-:W-:Y:S05]  /*1cca0*/  BSYNC B3 ;  /* 0x0000000000037941 */ /* 0x000fea0003800000 */
.L_x_11459:
        /* <DEDUP_REMOVED lines=43> */
.L_x_11458:
[----:B------:R-:W-:Y:S05]  /*1cf60*/  BSYNC B2 ;  /* 0x0000000000027941 */ /* 0x000fea0003800000 */
.L_x_11457:
        /* <DEDUP_REMOVED lines=10> */
.L_x_11453:
        /* <DEDUP_REMOVED lines=12> */
.L_x_11462:
[----:B------:R-:W-:-:S07]  /*1d0d0*/  MOV R102, R242 ;  /* 0x000000f200667202 */ /* 0x000fce0000000f00 */
.L_x_11463:
[----:B------:R-:W-:Y:S05]  /*1d0e0*/  BSYNC B2 ;  /* 0x0000000000027941 */ /* 0x000fea0003800000 */
.L_x_11461:
        /* <DEDUP_REMOVED lines=16> */
.L_x_11467:
[----:B------:R-:W-:Y:S05]  /*1d1f0*/  BSYNC B3 ;  /* 0x0000000000037941 */ /* 0x000fea0003800000 */
.L_x_11466:
        /* <DEDUP_REMOVED lines=43> */
.L_x_11465:
[----:B------:R-:W-:Y:S05]  /*1d4b0*/  BSYNC B2 ;  /* 0x0000000000027941 */ /* 0x000fea0003800000 */
.L_x_11464:
        /* <DEDUP_REMOVED lines=13> */
.L_x_11468:
        /* <DEDUP_REMOVED lines=12> */
.L_x_11471:
[----:B------:R-:W-:-:S07]  /*1d650*/  IMAD.MOV.U32 R103, RZ, RZ, R242 ;  /* 0x000000ffff677224 */ /* 0x000fce00078e00f2 */
.L_x_11472:
[----:B------:R-:W-:Y:S05]  /*1d660*/  BSYNC B2 ;  /* 0x0000000000027941 */ /* 0x000fea0003800000 */
.L_x_11470:
        /* <DEDUP_REMOVED lines=16> */
.L_x_11476:
[----:B------:R-:W-:Y:S05]  /*1d770*/  BSYNC B3 ;  /* 0x0000000000037941 */ /* 0x000fea0003800000 */
.L_x_11475:
        /* <DEDUP_REMOVED lines=43> */
.L_x_11474:
[----:B------:R-:W-:Y:S05]  /*1da30*/  BSYNC B2 ;  /* 0x0000000000027941 */ /* 0x000fea0003800000 */
.L_x_11473:
        /* <DEDUP_REMOVED lines=9> */
.L_x_11469:
        /* <DEDUP_REMOVED lines=12> */
.L_x_11478:
[----:B------:R-:W-:-:S07]  /*1db90*/  IMAD.MOV.U32 R103, RZ, RZ, R242 ;  /* 0x000000ffff677224 */ /* 0x000fce00078e00f2 */
.L_x_11479:
[----:B------:R-:W-:Y:S05]  /*1dba0*/  BSYNC B2 ;  /* 0x0000000000027941 */ /* 0x000fea0003800000 */
.L_x_11477:
        /* <DEDUP_REMOVED lines=16> */
.L_x_11483:
[----:B------:R-:W-:Y:S05]  /*1dcb0*/  BSYNC B3 ;  /* 0x0000000000037941 */ /* 0x000fea0003800000 */
.L_x_11482:
        /* <DEDUP_REMOVED lines=43> */
.L_x_11481:
[----:B------:R-:W-:Y:S05]  /*1df70*/  BSYNC B2 ;  /* 0x0000000000027941 */ /* 0x000fea0003800000 */
.L_x_11480:
        /* <DEDUP_REMOVED lines=12> */
.L_x_11484:
        /* <DEDUP_REMOVED lines=12> */
.L_x_11487:
[----:B------:R-:W-:-:S07]  /*1e100*/  IMAD.MOV.U32 R228, RZ, RZ, R242 ;  /* 0x000000ffffe47224 */ /* 0x000fce00078e00f2 */
.L_x_11488:
[----:B------:R-:W-:Y:S05]  /*1e110*/  BSYNC B2 ;  /* 0x0000000000027941 */ /* 0x000fea0003800000 */
.L_x_11486:
        /* <DEDUP_REMOVED lines=16> */
.L_x_11492:
[----:B------:R-:W-:Y:S05]  /*1e220*/  BSYNC B3 ;  /* 0x0000000000037941 */ /* 0x000fea0003800000 */
.L_x_11491:
        /* <DEDUP_REMOVED lines=43> */
.L_x_11490:
[----:B------:R-:W-:Y:S05]  /*1e4e0*/  BSYNC B2 ;  /* 0x0000000000027941 */ /* 0x000fea0003800000 */
.L_x_11489:
        /* <DEDUP_REMOVED lines=10> */
.L_x_11485:
        /* <DEDUP_REMOVED lines=24> */
[----:B------:R-:W-:Y:S01]  /*1e710*/  SHF.R.U32.HI R110, RZ, 0x1d, R104 ;  /* 0x0000001dff6e7819 */ /* 0x000fe20000011668 */
[----:B------:R2:W-:Y:S01]  /*1e720*/  STG.E.128 desc[UR4][R244.64], R96 ;  /* 0x00000060f4007986 */ /* 0x0005e2000c101d04 */
[----:B------:R-:W-:-:S03]  /*1e730*/  IADD3 R104, P0, R111, UR30, RZ ;  /* 0x0000001e6f687c10 */ /* 0x000fc6000ff1e0ff */
[----:B------:R2:W-:Y:S01]  /*1e740*/  STG.E.128 desc[UR4][R244.64+0x10], R100 ;  /* 0x00001064f4007986 */ /* 0x0005e2000c101d04 */
        /* <DEDUP_REMOVED lines=23> */
.L_x_11364:
[----:B------:R-:W-:Y:S05]  /*1e8c0*/  BSYNC B1 ;  /* 0x0000000000017941 */ /* 0x000fea0003800000 */
.L_x_11363:
[----:B--23--:R-:W-:Y:S01]  /*1e8d0*/  FADD.FTZ R104, RZ, R64 ;  /* 0x00000040ff687221 */ /* 0x00cfe20000010000 */
        /* <DEDUP_REMOVED lines=16> */
[----:B01----:R-:W-:-:S04]  /*1e9e0*/  FADD.FTZ R107, R73, R104 ;  /* 0x00000068496b7221 */ /* 0x003fc80000010000 */
        /* <DEDUP_REMOVED lines=133> */
.L_x_11516:
[----:B-1----:R-:W-:Y:S01]  /*1f240*/  FADD.FTZ R111, R110, R111 ;  /* 0x0000006f6e6f7221 */ /* 0x002fe20000010000 */
[----:B------:R-:W-:Y:S01]  /*1f250*/  FMUL.FTZ R104, R109, R109 ;  /* 0x0000006d6d687220 */ /* 0x000fe20000410000 */
[----:B------:R-:W-:Y:S01]  /*1f260*/  PLOP3.LUT P0, PT, PT, PT, UP0, 0x40, 0x0 ;  /* 0x000000000000781c */ /* 0x000fe20003f0e808 */
[----:B------:R-:W-:Y:S01]  /*1f270*/  BSSY B1, `(.L_x_11494) ;  /* 0x000003d000017945 */ /* 0x000fe20003800000 */
[----:B------:R-:W-:Y:S02]  /*1f280*/  FFMA.FTZ R108, R111, R106, UR34 ;  /* 0x000000226f6c7e23 */ /* 0x000fe4000801006a */
[----:B------:R-:W1:Y:S01]  /*1f290*/  @!P4 LDC.64 R106, c[0x0][0x250] ;  /* 0x00009400ff6acb82 */ /* 0x000e620000000a00 */
[----:B------:R-:W-:Y:S02]  /*1f2a0*/  FSEL R111, R104, RZ, !P0 ;  /* 0x000000ff686f7208 */ /* 0x000fe40004000000 */
[----:B------:R-:W-:-:S03]  /*1f2b0*/  PLOP3.LUT P0, PT, PT, PT, UP0, 0x40, 0x0 ;  /* 0x000000000000781c */ /* 0x000fc60003f0e808 */
[----:B------:R-:W-:Y:S01]  /*1f2c0*/  FADD.FTZ R108, R108, R111 ;  /* 0x0000006f6c6c7221 */ /* 0x000fe20000010000 */
[----:B------:R-:W-:Y:S01]  /*1f2d0*/  FSEL R243, R109, RZ, P0 ;  /* 0x000000ff6df37208 */ /* 0x000fe20000000000 */
[----:B------:R-:W2:Y:S02]  /*1f2e0*/  @!P4 LDC.64 R104, c[0x0][0x258] ;  /* 0x00009600ff68cb82 */ /* 0x000ea40000000a00 */
        /* <DEDUP_REMOVED lines=8> */
[--C-:B------:R-:W-:Y:S01]  /*1f370*/  FADD.FTZ R249, R66, -R243.reuse ;  /* 0x800000f342f97221 */ /* 0x100fe20000010000 */
[--C-:B------:R-:W-:Y:S01]  /*1f380*/  FADD.FTZ R251, R69, -R243.reuse ;  /* 0x800000f345fb7221 */ /* 0x100fe20000010000 */
[C---:B------:R-:W-:Y:S01]  /*1f390*/  FMUL.FTZ R248, R244.reuse, R105 ;  /* 0x00000069f4f87220 */ /* 0x040fe20000410000 */
[----:B------:R-:W-:Y:S01]  /*1f3a0*/  FADD.FTZ R105, R67, -R243 ;  /* 0x800000f343697221 */ /* 0x000fe20000010000 */
[C---:B------:R-:W-:Y:S01]  /*1f3b0*/  FMUL.FTZ R245, R244.reuse, R245 ;  /* 0x000000f5f4f57220 */ /* 0x040fe20000410000 */
[C---:B------:R-:W-:Y:S01]  /*1f3c0*/  FMUL.FTZ R249, R244.reuse, R249 ;  /* 0x000000f9f4f97220 */ /* 0x040fe20000410000 */
[----:B------:R-:W-:Y:S01]  /*1f3d0*/  FFMA.FTZ R104, R45, R248, R12 ;  /* 0x000000f82d687223 */ /* 0x000fe2000001000c */
[----:B0-----:R-:W-:Y:S01]  /*1f3e0*/  FMUL.FTZ R110, R244, R105 ;  /* 0x00000069f46e7220 */ /* 0x001fe20000410000 */
[----:B------:R-:W-:Y:S01]  /*1f3f0*/  FFMA.FTZ R105, R227, R245, R226 ;  /* 0x000000f5e3697223 */ /* 0x000fe200000100e2 */
[----:B------:R-:W-:Y:S01]  /*1f400*/  FFMA.FTZ R106, R42, R249, R11 ;  /* 0x000000f92a6a7223 */ /* 0x000fe2000001000b */
[--C-:B------:R-:W-:Y:S01]  /*1f410*/  FADD.FTZ R111, R70, -R243.reuse ;  /* 0x800000f3466f7221 */ /* 0x100fe20000010000 */
[----:B------:R-:W-:Y:S01]  /*1f420*/  FFMA.FTZ R107, R223, R110, R222 ;  /* 0x0000006edf6b7223 */ /* 0x000fe200000100de */
[C---:B------:R-:W-:Y:S01]  /*1f430*/  FMUL.FTZ R251, R244.reuse, R251 ;  /* 0x000000fbf4fb7220 */ /* 0x040fe20000410000 */
[----:B------:R-:W-:Y:S01]  /*1f440*/  F2FP.BF16.F32.PACK_AB R104, R105, R104 ;  /* 0x000000686968723e */ /* 0x000fe200000010ff */
[----:B------:R-:W-:Y:S01]  /*1f450*/  FMUL.FTZ R111, R244, R111 ;  /* 0x0000006ff46f7220 */ /* 0x000fe20000410000 */
[----:B------:R-:W0:Y:S01]  /*1f460*/  LDC.64 R246, c[0x0][0x2c0] ;  /* 0x0000b000fff67b82 */ /* 0x000e220000000a00 */
[----:B------:R-:W-:Y:S01]  /*1f470*/  F2FP.BF16.F32.PACK_AB R105, R107, R106 ;  /* 0x0000006a6b69723e */ /* 0x000fe200000010ff */
[----:B------:R-:W-:Y:S01]  /*1f480*/  FADD.FTZ R107, R68, -R243 ;  /* 0x800000f3446b7221 */ /* 0x000fe20000010000 */
[-C--:B------:R-:W-:Y:S01]  /*1f490*/  FFMA.FTZ R108, R40, R111.reuse, R9 ;  /* 0x0000006f286c7223 */ /* 0x080fe20000010009 */
[----:B------:R-:W-:Y:S01]  /*1f4a0*/  FFMA.FTZ R111, R36, R111, R5 ;  /* 0x0000006f246f7223 */ /* 0x000fe20000010005 */
[----:B------:R-:W-:Y:S01]  /*1f4b0*/  FFMA.FTZ R248, R41, R248, R8 ;  /* 0x000000f829f87223 */ /* 0x000fe20000010008 */
[----:B------:R-:W-:Y:S01]  /*1f4c0*/  FMUL.FTZ R250, R244, R107 ;  /* 0x0000006bf4fa7220 */ /* 0x000fe20000410000 */
[----:B------:R-:W-:Y:S01]  /*1f4d0*/  FADD.FTZ R107, R71, -R243 ;  /* 0x800000f3476b7221 */ /* 0x000fe20000010000 */
[----:B------:R-:W-:Y:S01]  /*1f4e0*/  FFMA.FTZ R249, R38, R249, R7 ;  /* 0x000000f926f97223 */ /* 0x000fe20000010007 */
[----:B------:R-:W-:Y:S01]  /*1f4f0*/  FFMA.FTZ R245, R225, R245, R224 ;  /* 0x000000f5e1f57223 */ /* 0x000fe200000100e0 */
[----:B------:R-:W-:Y:S01]  /*1f500*/  FFMA.FTZ R106, R43, R250, R10 ;  /* 0x000000fa2b6a7223 */ /* 0x000fe2000001000a */
[----:B------:R-:W-:Y:S01]  /*1f510*/  FMUL.FTZ R252, R244, R107 ;  /* 0x0000006bf4fc7220 */ /* 0x000fe20000410000 */
[-C--:B------:R-:W-:Y:S01]  /*1f520*/  FFMA.FTZ R107, R219, R251.reuse, R218 ;  /* 0x000000fbdb6b7223 */ /* 0x080fe200000100da */
[----:B------:R-:W-:-:S02]  /*1f530*/  FFMA.FTZ R251, R217, R251, R216 ;  /* 0x000000fbd9fb7223 */ /* 0x000fc400000100d8 */
[-C--:B------:R-:W-:Y:S01]  /*1f540*/  FFMA.FTZ R109, R215, R252.reuse, R214 ;  /* 0x000000fcd76d7223 */ /* 0x080fe200000100d6 */
[----:B------:R-:W-:Y:S01]  /*1f550*/  FFMA.FTZ R252, R213, R252, R212 ;  /* 0x000000fcd5fc7223 */ /* 0x000fe200000100d4 */
[----:B------:R-:W-:-:S03]  /*1f560*/  F2FP.BF16.F32.PACK_AB R106, R107, R106 ;  /* 0x0000006a6b6a723e */ /* 0x000fc600000010ff */
[----:B------:R-:W-:Y:S02]  /*1f570*/  F2FP.BF16.F32.PACK_AB R107, R109, R108 ;  /* 0x0000006c6d6b723e */ /* 0x000fe400000010ff */
[----:B------:R-:W1:Y:S01]  /*1f580*/  LDC.64 R108, c[0x0][0x2b8] ;  /* 0x0000ae00ff6c7b82 */ /* 0x000e620000000a00 */
[----:B------:R-:W-:Y:S01]  /*1f590*/  F2FP.BF16.F32.PACK_AB R111, R252, R111 ;  /* 0x0000006ffc6f723e */ /* 0x000fe200000010ff */
[----:B------:R-:W-:Y:S01]  /*1f5a0*/  FFMA.FTZ R252, R39, R250, R6 ;  /* 0x000000fa27fc7223 */ /* 0x000fe20000010006 */
[----:B------:R-:W-:Y:S01]  /*1f5b0*/  FFMA.FTZ R250, R221, R110, R220 ;  /* 0x0000006eddfa7223 */ /* 0x000fe200000100dc */
[----:B0-----:R-:W-:-:S03]  /*1f5c0*/  IMAD.WIDE.U32 R246, R241, 0x10, R246 ;  /* 0x00000010f1f67825 */ /* 0x001fc600078e00f6 */
[----:B------:R-:W-:Y:S01]  /*1f5d0*/  F2FP.BF16.F32.PACK_AB R110, R251, R252 ;  /* 0x000000fcfb6e723e */ /* 0x000fe200000010ff */
[----:B-1----:R-:W-:-:S04]  /*1f5e0*/  IMAD.WIDE.U32 R108, R241, 0x10, R108 ;  /* 0x00000010f16c7825 */ /* 0x002fc800078e006c */
[----:B------:R-:W-:Y:S01]  /*1f5f0*/  VIADD R241, R241, 0x20 ;  /* 0x00000020f1f17836 */ /* 0x000fe20000000000 */
[----:B------:R0:W-:Y:S02]  /*1f600*/  STG.E.128 desc[UR4][R108.64], R104 ;  /* 0x000000686c007986 */ /* 0x0001e4000c101d04 */
[----:B0-----:R-:W-:Y:S02]  /*1f610*/  F2FP.BF16.F32.PACK_AB R109, R250, R249 ;  /* 0x000000f9fa6d723e */ /* 0x001fe400000010ff */
[----:B------:R-:W-:-:S05]  /*1f620*/  F2FP.BF16.F32.PACK_AB R108, R245, R248 ;  /* 0x000000f8f56c723e */ /* 0x000fca00000010ff */
[----:B------:R2:W-:Y:S02]  /*1f630*/  STG.E.128 desc[UR4][R246.64], R108 ;  /* 0x0000006cf6007986 */ /* 0x0005e4000c101d04 */
.L_x_11495:
[----:B------:R-:W-:Y:S05]  /*1f640*/  BSYNC B1 ;  /* 0x0000000000017941 */ /* 0x000fea0003800000 */
.L_x_11494:
[----:B------:R-:W-:Y:S01]  /*1f650*/  LOP3.LUT P0, RZ, R44, 0x200, RZ, 0xc0, !PT ;  /* 0x000002002cff7812 */ /* 0x000fe2000780c0ff */
[----:B------:R-:W-:-:S12]  /*1f660*/  BSSY B1, `(.L_x_11496) ;  /* 0x0000031000017945 */ /* 0x000fd80003800000 */
        /* <DEDUP_REMOVED lines=10> */
[----:B0-2---:R-:W-:Y:S01]  /*1f710*/  FMUL.FTZ R110, R244, R105 ;  /* 0x00000069f46e7220 */ /* 0x005fe20000410000 */
        /* <DEDUP_REMOVED lines=13> */
[C---:B------:R-:W-:Y:S01]  /*1f7f0*/  FMUL.FTZ R250, R244.reuse, R107 ;  /* 0x0000006bf4fa7220 */ /* 0x040fe20000410000 */
        /* <DEDUP_REMOVED lines=17> */
[C---:B-1----:R-:W-:Y:S01]  /*1f910*/  IMAD.WIDE.U32 R108, R241.reuse, 0x10, R108 ;  /* 0x00000010f16c7825 */ /* 0x042fe200078e006c */
[----:B------:R-:W-:-:S04]  /*1f920*/  IADD3 R241, R241, 0x20, RZ ;  /* 0x00000020f1f17810 */ /* 0x000fc80007ffe0ff */
[----:B------:R0:W-:Y:S02]  /*1f930*/  STG.E.128 desc[UR4][R108.64], R104 ;  /* 0x000000686c007986 */ /* 0x0001e4000c101d04 */
[----:B0-----:R-:W-:Y:S02]  /*1f940*/  F2FP.BF16.F32.PACK_AB R109, R250, R249 ;  /* 0x000000f9fa6d723e */ /* 0x001fe400000010ff */
[----:B------:R-:W-:-:S05]  /*1f950*/  F2FP.BF16.F32.PACK_AB R108, R245, R248 ;  /* 0x000000f8f56c723e */ /* 0x000fca00000010ff */
[----:B------:R3:W-:Y:S02]  /*1f960*/  STG.E.128 desc[UR4][R246.64], R108 ;  /* 0x0000006cf6007986 */ /* 0x0007e4000c101d04 */
.L_x_11497:
[----:B------:R-:W-:Y:S05]  /*1f970*/  BSYNC B1 ;  /* 0x0000000000017941 */ /* 0x000fea0003800000 */
.L_x_11496:
        /* <DEDUP_REMOVED lines=10> */
[----:B------:R-:W-:Y:S01]  /*1fa20*/  FMUL.FTZ R249, R244, R249 ;  /* 0x000000f9f4f97220 */ /* 0x000fe20000410000 */
[----:B------:R-:W-:Y:S01]  /*1fa30*/  FFMA.FTZ R104, R28, R248, R117 ;  /* 0x000000f81c687223 */ /* 0x000fe20000010075 */
[----:B0-23--:R-:W-:Y:S01]  /*1fa40*/  FMUL.FTZ R110, R244, R105 ;  /* 0x00000069f46e7220 */ /* 0x00dfe20000410000 */
        /* <DEDUP_REMOVED lines=37> */
.L_x_11499:
[----:B------:R-:W-:Y:S05]  /*1fca0*/  BSYNC B1 ;  /* 0x0000000000017941 */ /* 0x000fea0003800000 */
.L_x_11498:
        /* <DEDUP_REMOVED lines=12> */
[----:B0-234-:R-:W-:Y:S01]  /*1fd70*/  FMUL.FTZ R110, R244, R105 ;  /* 0x00000069f46e7220 */ /* 0x01dfe20000410000 */
[----:B------:R-:W-:Y:S01]  /*1fd80*/  FFMA.FTZ R105, R152, R245, R165 ;  /* 0x000000f598697223 */ /* 0x000fe200000100a5 */
[----:B------:R-:W-:Y:S01]  /*1fd90*/  FFMA.FTZ R106, R19, R249, R124 ;  /* 0x000000f9136a7223 */ /* 0x000fe2000001007c */
[----:B------:R-:W-:Y:S01]  /*1fda0*/  FADD.FTZ R111, R94, -R243 ;  /* 0x800000f35e6f7221 */ /* 0x000fe20000010000 */
        /* <DEDUP_REMOVED lines=34> */
.L_x_11501:
[----:B------:R-:W-:Y:S05]  /*1ffd0*/  BSYNC B1 ;  /* 0x0000000000017941 */ /* 0x000fea0003800000 */
.L_x_11500:
[----:B------:R-:W-:Y:S01]  /*1ffe0*/  LOP3.LUT P0, RZ, R44, 0x40, RZ, 0xc0, !PT ;  /* 0x000000402cff7812 */ /* 0x000fe2000780c0ff */
[----:B------:R-:W-:-:S12]  /*1fff0*/  BSSY B1, `(.L_x_11502) ;  /* 0x0000030000017945 */ /* 0x000fd80003800000 */
[----:B------:R-:W-:Y:S05]  /*20000*/  @!P0 BRA `(.L_x_11503) ;  /* 0x0000000000b88947 */ /* 0x000fea0003800000 */
[--C-:B-1----:R-:W-:Y:S01]  /*20010*/  FADD.FTZ R105, R96, -R243.reuse ;  /* 0x800000f360697221 */ /* 0x102fe20000010000 */
[--C-:B------:R-:W-:Y:S01]  /*20020*/  FADD.FTZ R107, R97, -R243.reuse ;  /* 0x800000f3616b7221 */ /* 0x100fe20000010000 */
[--C-:B0-234-:R-:W-:Y:S01]  /*20030*/  FADD.FTZ R247, R98, -R243.reuse ;  /* 0x800000f362f77221 */ /* 0x11dfe20000010000 */
        /* <DEDUP_REMOVED lines=43> */
.L_x_11503:
[----:B------:R-:W-:Y:S05]  /*202f0*/  BSYNC B1 ;  /* 0x0000000000017941 */ /* 0x000fea0003800000 */
.L_x_11502:
[----:B-1----:R-:W1:Y:S02]  /*20300*/  LDC.64 R104, c[0x0][0x210] ;  /* 0x00008400ff687b82 */ /* 0x002e640000000a00 */
[----:B-1----:R-:W-:-:S04]  /*20310*/  LEA R46, R104, R46, 0x2 ;  /* 0x0000002e682e7211 */ /* 0x002fc800078e10ff */
[----:B------:R-:W-:-:S13]  /*20320*/  ISETP.GE.AND P0, PT, R46, R105, PT ;  /* 0x000000692e00720c */ /* 0x000fda0003f06270 */
[----:B------:R-:W-:Y:S05]  /*20330*/  @!P0 BRA `(.L_x_11504) ;  /* 0xfffffe1c001c8947 */ /* 0x000fea000383ffff */
[----:B------:R-:W-:Y:S05]  /*20340*/  BSYNC B0 ;  /* 0x0000000000007941 */ /* 0x000fea0003800000 */
.L_x_10838:
[----:B------:R-:W-:Y:S05]  /*20350*/  EXIT ;  /* 0x000000000000794d */ /* 0x000fea0003800000 */
.L_x_11493:
        /* <DEDUP_REMOVED lines=8> */
.L_x_11506:
[----:B------:R-:W-:Y:S05]  /*203e0*/  BSYNC B1 ;  /* 0x0000000000017941 */ /* 0x000fea0003800000 */
.L_x_11505:
[----:B------:R-:W-:Y:S01]  /*203f0*/  IMAD.MOV.U32 R104, RZ, RZ, R244 ;  /* 0x000000ffff687224 */ /* 0x000fe200078e00f4 */
[----:B------:R-:W-:Y:S01]  /*20400*/  MOV R243, 0xffffffff ;  /* 0xffffffff00f37802 */ /* 0x000fe20000000f00 */
[----:B------:R-:W-:Y:S01]  /*20410*/  IMAD.MOV.U32 R245, RZ, RZ, 0x2 ;  /* 0x00000002fff57424 */ /* 0x000fe200078e00ff */
[----:B------:R-:W0:Y:S01]  /*20420*/  LDC R106, c[0x0][0x290] ;  /* 0x0000a400ff6a7b82 */ /* 0x000e220000000800 */
[----:B------:R-:W-:Y:S01]  /*20430*/  FADD.FTZ R107, R105, R104 ;  /* 0x00000068696b7221 */ /* 0x000fe20000010000 */
[----:B------:R-:W-:-:S04]  /*20440*/  IMAD.MOV.U32 R248, RZ, RZ, 0x1f ;  /* 0x0000001ffff87424 */ /* 0x000fc800078e00ff */
[----:B------:R-:W-:-:S07]  /*20450*/  MOV R246, R107 ;  /* 0x0000006b00f67202 */ /* 0x000fce0000000f00 */
[----:B0-----:R-:W-:Y:S05]  /*20460*/  WARPSYNC.COLLECTIVE R243, `(.L_x_11507) ;  /* 0x00000000f3087348 */ /* 0x001fea0003c00000 */
[----:B------:R1:W2:Y:S02]  /*20470*/  SHFL.BFLY P5, R244, R246, R245, R248 ;  /* 0x0c0000f5f6f47389 */ /* 0x0002a400000a00f8 */
[----:B012---:R-:W-:Y:S01]  /*20480*/  ENDCOLLECTIVE ;  /* 0x000000000000791b */ /* 0x007fe20003800000 */
.L_x_11507:
[----:B------:R-:W-:Y:S01]  /*20490*/  HFMA2.MMA R245, -RZ, RZ, 0, 2.384185791015625e-07 ;  /* 0x00000004fff57435 */ /* 0x000fe200000001ff */
[----:B------:R-:W-:-:S04]  /*204a0*/  IMAD.MOV.U32 R104, RZ, RZ, R244 ;  /* 0x000000ffff687224 */ /* 0x000fc800078e00f4 */
[----:B------:R-:W-:-:S04]  /*204b0*/  FADD.FTZ R108, R107, R104 ;  /* 0x000000686b6c7221 */ /* 0x000fc80000010000 */
[----:B------:R-:W-:-:S07]  /*204c0*/  IMAD.MOV.U32 R246, RZ, RZ, R108 ;  /* 0x000000fffff67224 */ /* 0x000fce00078e006c */
[----:B------:R-:W-:Y:S05]  /*204d0*/  WARPSYNC.COLLECTIVE R243, `(.L_x_11508) ;  /* 0x00000000f3087348 */ /* 0x000fea0003c00000 */
[----:B------:R0:W1:Y:S02]  /*204e0*/  SHFL.BFLY P5, R244, R246, R245, R248 ;  /* 0x0c0000f5f6f47389 */ /* 0x00006400000a00f8 */
[----:B01----:R-:W-:Y:S01]  /*204f0*/  ENDCOLLECTIVE ;  /* 0x000000000000791b */ /* 0x003fe20003800000 */
.L_x_11508:
[----:B------:R-:W-:Y:S01]  /*20500*/  MOV R245, 0x8 ;  /* 0x0000000800f57802 */ /* 0x000fe20000000f00 */
[----:B------:R-:W-:-:S04]  /*20510*/  IMAD.MOV.U32 R109, RZ, RZ, R244 ;  /* 0x000000ffff6d7224 */ /* 0x000fc800078e00f4 */
[----:B------:R-:W-:-:S04]  /*20520*/  FADD.FTZ R110, R108, R109 ;  /* 0x0000006d6c6e7221 */ /* 0x000fc80000010000 */
[----:B------:R-:W-:-:S07]  /*20530*/  IMAD.MOV.U32 R246, RZ, RZ, R110 ;  /* 0x000000fffff67224 */ /* 0x000fce00078e006e */
[----:B------:R-:W-:Y:S05]  /*20540*/  WARPSYNC.COLLECTIVE R243, `(.L_x_11509) ;  /* 0x00000000f3087348 */ /* 0x000fea0003c00000 */
[----:B------:R0:W1:Y:S02]  /*20550*/  SHFL.BFLY P5, R244, R246, R245, R248 ;  /* 0x0c0000f5f6f47389 */ /* 0x00006400000a00f8 */
[----:B01----:R-:W-:Y:S01]  /*20560*/  ENDCOLLECTIVE ;  /* 0x000000000000791b */ /* 0x003fe20003800000 */
.L_x_11509:
[----:B------:R-:W-:Y:S01]  /*20570*/  HFMA2.MMA R245, -RZ, RZ, 0, 9.5367431640625e-07 ;  /* 0x00000010fff57435 */ /* 0x000fe200000001ff */
[----:B------:R-:W-:-:S04]  /*20580*/  IMAD.MOV.U32 R109, RZ, RZ, R244 ;  /* 0x000000ffff6d7224 */ /* 0x000fc800078e00f4 */
[----:B------:R-:W-:-:S04]  /*20590*/  FADD.FTZ R111, R110, R109 ;  /* 0x0000006d6e6f7221 */ /* 0x000fc80000010000 */
[----:B------:R-:W-:-:S07]  /*205a0*/  IMAD.MOV.U32 R246, RZ, RZ, R111 ;  /* 0x000000fffff67224 */ /* 0x000fce00078e006f */
[----:B------:R-:W-:Y:S05]  /*205b0*/  WARPSYNC.COLLECTIVE R243, `(.L_x_11510) ;  /* 0x00000000f3087348 */ /* 0x000fea0003c00000 */
[----:B------:R0:W1:Y:S02]  /*205c0*/  SHFL.BFLY P5, R244, R246, R245, R248 ;  /* 0x0c0000f5f6f47389 */ /* 0x00006400000a00f8 */
[----:B01----:R-:W-:Y:S01]  /*205d0*/  ENDCOLLECTIVE ;  /* 0x000000000000791b */ /* 0x003fe20003800000 */
.L_x_11510:
[----:B------:R-:W-:Y:S01]  /*205e0*/  MOV R245, 0x1 ;  /* 0x0000000100f57802 */ /* 0x000fe20000000f00 */
        /* <DEDUP_REMOVED lines=88> */
.L_x_11511:
[----:B------:R-:W-:Y:S01]  /*20b70*/  HFMA2.MMA R245, -RZ, RZ, 0, 1.1920928955078125e-07 ;  /* 0x00000002fff57435 */ /* 0x000fe200000001ff */
[----:B------:R-:W-:-:S04]  /*20b80*/  IMAD.MOV.U32 R105, RZ, RZ, R244 ;  /* 0x000000ffff697224 */ /* 0x000fc800078e00f4 */
[----:B------:R-:W-:-:S04]  /*20b90*/  FADD.FTZ R105, R104, R105 ;  /* 0x0000006968697221 */ /* 0x000fc80000010000 */
[----:B------:R-:W-:-:S07]  /*20ba0*/  IMAD.MOV.U32 R246, RZ, RZ, R105 ;  /* 0x000000fffff67224 */ /* 0x000fce00078e0069 */
[----:B------:R-:W-:Y:S05]  /*20bb0*/  WARPSYNC.COLLECTIVE R243, `(.L_x_11512) ;  /* 0x00000000f3087348 */ /* 0x000fea0003c00000 */
[----:B------:R0:W1:Y:S02]  /*20bc0*/  SHFL.BFLY P5, R244, R246, R245, R248 ;  /* 0x0c0000f5f6f47389 */ /* 0x00006400000a00f8 */
[----:B01----:R-:W-:Y:S01]  /*20bd0*/  ENDCOLLECTIVE ;  /* 0x000000000000791b */ /* 0x003fe20003800000 */
.L_x_11512:
[----:B------:R-:W-:Y:S01]  /*20be0*/  MOV R245, 0x4 ;  /* 0x0000000400f57802 */ /* 0x000fe20000000f00 */
[----:B------:R-:W-:-:S04]  /*20bf0*/  IMAD.MOV.U32 R108, RZ, RZ, R244 ;  /* 0x000000ffff6c7224 */ /* 0x000fc800078e00f4 */
[----:B------:R-:W-:-:S04]  /*20c00*/  FADD.FTZ R108, R105, R108 ;  /* 0x0000006c696c7221 */ /* 0x000fc80000010000 */
[----:B------:R-:W-:-:S07]  /*20c10*/  IMAD.MOV.U32 R246, RZ, RZ, R108 ;  /* 0x000000fffff67224 */ /* 0x000fce00078e006c */
[----:B------:R-:W-:Y:S05]  /*20c20*/  WARPSYNC.COLLECTIVE R243, `(.L_x_11513) ;  /* 0x00000000f3087348 */ /* 0x000fea0003c00000 */
[----:B------:R0:W1:Y:S02]  /*20c30*/  SHFL.BFLY P5, R244, R246, R245, R248 ;  /* 0x0c0000f5f6f47389 */ /* 0x00006400000a00f8 */
[----:B01----:R-:W-:Y:S01]  /*20c40*/  ENDCOLLECTIVE ;  /* 0x000000000000791b */ /* 0x003fe20003800000 */
.L_x_11513:
[----:B------:R-:W-:Y:S01]  /*20c50*/  HFMA2.MMA R245, -RZ, RZ, 0, 4.76837158203125e-07 ;  /* 0x00000008fff57435 */ /* 0x000fe200000001ff */
[----:B------:R-:W-:-:S04]  /*20c60*/  IMAD.MOV.U32 R107, RZ, RZ, R244 ;  /* 0x000000ffff6b7224 */ /* 0x000fc800078e00f4 */
[----:B------:R-:W-:-:S04]  /*20c70*/  FADD.FTZ R107, R108, R107 ;  /* 0x0000006b6c6b7221 */ /* 0x000fc80000010000 */
[----:B------:R-:W-:-:S07]  /*20c80*/  IMAD.MOV.U32 R246, RZ, RZ, R107 ;  /* 0x000000fffff67224 */ /* 0x000fce00078e006b */
[----:B------:R-:W-:Y:S05]  /*20c90*/  WARPSYNC.COLLECTIVE R243, `(.L_x_11514) ;  /* 0x00000000f3087348 */ /* 0x000fea0003c00000 */
[----:B------:R0:W1:Y:S02]  /*20ca0*/  SHFL.BFLY P5, R244, R246, R245, R248 ;  /* 0x0c0000f5f6f47389 */ /* 0x00006400000a00f8 */
[----:B01----:R-:W-:Y:S01]  /*20cb0*/  ENDCOLLECTIVE ;  /* 0x000000000000791b */ /* 0x003fe20003800000 */
.L_x_11514:
[----:B------:R-:W-:Y:S01]  /*20cc0*/  MOV R245, 0x10 ;  /* 0x0000001000f57802 */ /* 0x000fe20000000f00 */
[----:B------:R-:W-:-:S04]  /*20cd0*/  IMAD.MOV.U32 R110, RZ, RZ, R244 ;  /* 0x000000ffff6e7224 */ /* 0x000fc800078e00f4 */
[----:B------:R-:W-:-:S04]  /*20ce0*/  FADD.FTZ R110, R107, R110 ;  /* 0x0000006e6b6e7221 */ /* 0x000fc80000010000 */
[----:B------:R-:W-:-:S07]  /*20cf0*/  IMAD.MOV.U32 R246, RZ, RZ, R110 ;  /* 0x000000fffff67224 */ /* 0x000fce00078e006e */
[----:B------:R-:W-:Y:S05]  /*20d00*/  WARPSYNC.COLLECTIVE R243, `(.L_x_11515) ;  /* 0x00000000f3087348 */ /* 0x000fea0003c00000 */
[----:B------:R0:W1:Y:S02]  /*20d10*/  SHFL.BFLY P5, R244, R246, R245, R248 ;  /* 0x0c0000f5f6f47389 */ /* 0x00006400000a00f8 */
[----:B01----:R-:W-:Y:S01]  /*20d20*/  ENDCOLLECTIVE ;  /* 0x000000000000791b */ /* 0x003fe20003800000 */
.L_x_11515:
[----:B------:R-:W-:Y:S01]  /*20d30*/  IMAD.MOV.U32 R111, RZ, RZ, R244 ;  /* 0x000000ffff6f7224 */ /* 0x000fe200078e00f4 */
[----:B------:R-:W-:Y:S06]  /*20d40*/  BRA `(.L_x_11516) ;  /* 0xffffffe4003c7947 */ /* 0x000fec000383ffff */
.L_x_11517:
        /* <DEDUP_REMOVED lines=11> */
.L_x_33656:


//--------------------- .text._ZN10layer_norm31ln_parallel_residual_fwd_kernelINS_13Kernel_traitsI13__nv_bfloat16S2_fS2_fjLj1280ELj1ELj4ELj1ELj16ENS_18Kernel_traits_baseILj1280ES2_S2_fS2_fjLj128EEEEELb1ELb0ELb1EEEvNS_9FwdParamsE --------------------------
	.section	.text._ZN10layer_norm31ln_parallel_residual_fwd_kernelINS_13Kernel_traitsI13__nv_bfloat16S2_fS2_fjLj1280ELj1ELj4ELj1ELj16ENS_18Kernel_traits_baseILj1280ES2_S2_fS2_fjLj128EEEEELb1ELb0ELb1EEEvNS_9FwdParamsE,"ax",@progbits
	.align	128
        .global         _ZN10layer_norm31ln_parallel_residual_fwd_kernelINS_13Kernel_traitsI13__nv_bfloat16S2_fS2_fjLj1280ELj1ELj4ELj1ELj16ENS_18Kernel_traits_baseILj1280ES2_S2_fS2_fjLj128EEEEELb1ELb0ELb1EEEvNS_9FwdParamsE
        .type           _ZN10layer_norm31ln_parallel_residual_fwd_kernelINS_13Kernel_traitsI13__nv_bfloat16S2_fS2_fjLj1280ELj1ELj4ELj1ELj16ENS_18Kernel_traits_baseILj1280ES2_S2_fS2_fjLj128EEEEELb1ELb0ELb1EEEvNS_9FwdParamsE,@function
        .size           _ZN10layer_norm31ln_parallel_residual_fwd_kernelINS_13Kernel_traitsI13__nv_bfloat16S2_fS2_fjLj1280ELj1ELj4ELj1ELj16ENS_18Kernel_traits_baseILj1280ES2_S2_fS2_fjLj128EEEEELb1ELb0ELb1EEEvNS_9FwdParamsE,(.L_x_33657 - _ZN10layer_norm31ln_parallel_residual_fwd_kernelINS_13Kernel_traitsI13__nv_bfloat16S2_fS2_fjLj1280ELj1ELj4ELj1ELj16ENS_18Kernel_traits_baseILj1280ES2_S2_fS2_fjLj128EEEEELb1ELb0ELb1EEEvNS_9FwdParamsE)
        .other          _ZN10layer_norm31ln_parallel_residual_fwd_kernelINS_13Kernel_traitsI13__nv_bfloat16S2_fS2_fjLj1280ELj1ELj4ELj1ELj16ENS_18Kernel_traits_baseILj1280ES2_S2_fS2_fjLj128EEEEELb1ELb0ELb1EEEvNS_9FwdParamsE,@"STO_CUDA_ENTRY STV_DEFAULT"
_ZN10layer_norm31ln_parallel_residual_fwd_kernelINS_13Kernel_traitsI13__nv_bfloat16S2_fS2_fjLj1280ELj1ELj4ELj1ELj16ENS_18Kernel_traits_baseILj1280ES2_S2_fS2_fjLj128EEEEELb1ELb0ELb1EEEvNS_9FwdParamsE:
.text._ZN10layer_norm31ln_parallel_residual_fwd_kernelINS_13Kernel_traitsI13__nv_bfloat16S2_fS2_fjLj1280ELj1ELj4ELj1ELj16ENS_18Kernel_traits_baseILj1280ES2_S2_fS2_fjLj128EEEEELb1ELb0ELb1EEEvNS_9FwdParamsE:
[----:B------:R-:W-:Y:S08]  /*0000*/  LDC R1, c[0x0][0x28] ;  /* 0x00000a00ff017b82 */ /* 0x000ff00000000800 */
[----:B------:R-:W0:Y:S01]  /*0010*/  LDC R196, c[0x0][0x2e8] ;  /* 0x0000ba00ffc47b82 */ /* 0x000e220000000800 */
[----:B------:R-:W-:Y:S01]  /*0020*/  ULDC.U8 UR4, c[0x0][0x2f4] ;  /* 0x0000bd0000047ab9 */ /* 0x000fe20000000000 */
[----:B------:R-:W-:Y:S01]  /*0030*/  ULDC.64 UR6, c[0x0][0x2e0] ;  /* 0x0000b80000067ab9 */ /* 0x000fe20000000a00 */
[----:B------:R-:W-:Y:S01]  /*0040*/  ISETP.NE.AND P2, PT, RZ, UR4, PT ;  /* 0x00000004ff007c0c */ /* 0x000fe2000bf45270 */
[----:B------:R-:W-:Y:S01]  /*0050*/  ULDC.64 UR4, c[0x0][0x208] ;  /* 0x0000820000047ab9 */ /* 0x000fe20000000a00 */
[----:B------:R-:W-:-:S03]  /*0060*/  IMAD.U32 R2, RZ, RZ, UR6 ;  /* 0x00000006ff027e24 */ /* 0x000fc6000f8e00ff */
[----:B------:R-:W0:Y:S01]  /*0070*/  LDC R197, c[0x0][0x2ec] ;  /* 0x0000bb00ffc57b82 */ /* 0x000e220000000800 */
[----:B------:R-:W-:Y:S01]  /*0080*/  IMAD.U32 R3, RZ, RZ, UR7 ;  /* 0x00000007ff037e24 */ /* 0x000fe2000f8e00ff */
[----:B------:R-:W1:Y:S01]  /*0090*/  S2R R0, SR_TID.X ;  /* 0x0000000000007919 */ /* 0x000e620000002100 */
[----:B------:R-:W-:Y:S01]  /*00a0*/  ULDC.64 UR8, c[0x0][0x2c8] ;  /* 0x0000b20000087ab9 */ /* 0x000fe20000000a00 */
[----:B------:R-:W-:-:S04]  /*00b0*/  ULDC UR10, c[0x0][0x214] ;  /* 0x00008500000a7ab9 */ /* 0x000fc80000000800 */
[----:B------:R-:W2:Y:S01]  /*00c0*/  @P2 LDG.E.64 R2, desc[UR4][R2.64] ;  /* 0x0000000402022981 */ /* 0x000ea2000c1e1b00 */
[----:B------:R-:W3:Y:S08]  /*00d0*/  @P2 LDC R9, c[0x0][0x2f0] ;  /* 0x0000bc00ff092b82 */ /* 0x000ef00000000800 */
[----:B------:R-:W4:Y:S01]  /*00e0*/  LDC.64 R6, c[0x0][0x2c8] ;  /* 0x0000b200ff067b82 */ /* 0x000f220000000a00 */
[----:B0-----:R-:W3:Y:S01]  /*00f0*/  @P2 LDG.E.64 R4, desc[UR4][R196.64] ;  /* 0x00000004c4042981 */ /* 0x001ee2000c1e1b00 */
[----:B------:R-:W0:Y:S01]  /*0100*/  S2R R143, SR_CTAID.X ;  /* 0x00000000008f7919 */ /* 0x000e220000002500 */
[----:B------:R-:W-:-:S02]  /*0110*/  ISETP.NE.U32.AND P0, PT, RZ, UR8, PT ;  /* 0x00000008ff007c0c */ /* 0x000fc4000bf05070 */
[----:B-1----:R-:W-:Y:S02]  /*0120*/  LOP3.LUT R190, R0, 0x1f, RZ, 0xc0, !PT ;  /* 0x0000001f00be7812 */ /* 0x002fe400078ec0ff */
[----:B------:R-:W-:Y:S01]  /*0130*/  ISETP.NE.AND.EX P0, PT, RZ, UR9, PT, P0 ;  /* 0x00000009ff007c0c */ /* 0x000fe2000bf05300 */
[----:B------:R-:W-:Y:S01]  /*0140*/  ULDC.64 UR8, c[0x0][0x2d0] ;  /* 0x0000b40000087ab9 */ /* 0x000fe20000000a00 */
[----:B------:R-:W-:Y:S02]  /*0150*/  SHF.L.U32 R52, R190, 0x4, RZ ;  /* 0x00000004be347819 */ /* 0x000fe400000006ff */
[----:B------:R-:W-:Y:S02]  /*0160*/  ISETP.NE.U32.AND P1, PT, RZ, UR8, PT ;  /* 0x00000008ff007c0c */ /* 0x000fe4000bf25070 */
[----:B------:R-:W-:Y:S01]  /*0170*/  IADD3 R44, P4, R52, UR8, RZ ;  /* 0x00000008342c7c10 */ /* 0x000fe2000ff9e0ff */
[----:B------:R-:W-:Y:S01]  /*0180*/  ULDC UR8, c[0x0][0x0] ;  /* 0x0000000000087ab9 */ /* 0x000fe20000000800 */
[----:B----4-:R-:W-:Y:S01]  /*0190*/  IMAD.WIDE.U32 R6, R190, 0x10, R6 ;  /* 0x00000010be067825 */ /* 0x010fe200078e0006 */
[----:B------:R-:W-:-:S04]  /*01a0*/  ISETP.NE.AND.EX P1, PT, RZ, UR9, PT, P1 ;  /* 0x00000009ff007c0c */ /* 0x000fc8000bf25310 */
[----:B------:R-:W5:Y:S04]  /*01b0*/  @P0 LDG.E.128 R40, desc[UR4][R6.64] ;  /* 0x0000000406280981 */ /* 0x000f68000c1e1d00 */
[----:B------:R-:W5:Y:S04]  /*01c0*/  @P0 LDG.E.128 R36, desc[UR4][R6.64+0x200] ;  /* 0x0002000406240981 */ /* 0x000f68000c1e1d00 */
[----:B------:R-:W5:Y:S01]  /*01d0*/  @P0 LDG.E.128 R32, desc[UR4][R6.64+0x400] ;  /* 0x0004000406200981 */ /* 0x000f62000c1e1d00 */
[----:B------:R-:W1:Y:S01]  /*01e0*/  @P1 LDC.64 R50, c[0x0][0x2d0] ;  /* 0x0000b400ff321b82 */ /* 0x000e620000000a00 */
[----:B0-----:R-:W-:-:S02]  /*01f0*/  IMAD R147, R143, UR8, R0 ;  /* 0x000000088f937c24 */ /* 0x001fc4000f8e0200 */
[----:B------:R-:W5:Y:S04]  /*0200*/  @P0 LDG.E.128 R28, desc[UR4][R6.64+0x600] ;  /* 0x00060004061c0981 */ /* 0x000f68000c1e1d00 */
[----:B------:R0:W5:Y:S01]  /*0210*/  @P0 LDG.E.128 R24, desc[UR4][R6.64+0x800] ;  /* 0x0008000406180981 */ /* 0x000162000c1e1d00 */
[----:B--2---:R-:W-:Y:S02]  /*0220*/  @P2 R2UR UR6, R2 ;  /* 0x00000000020622ca */ /* 0x004fe400000e0000 */
[----:B------:R-:W-:Y:S02]  /*0230*/  @P2 R2UR UR7, R3 ;  /* 0x00000000030722ca */ /* 0x000fe400000e0000 */
[----:B---3--:R-:W-:-:S05]  /*0240*/  @P2 IADD3 R196, P3, R4, R9, RZ ;  /* 0x0000000904c42210 */ /* 0x008fca0007f7e0ff */
[----:B------:R-:W-:-:S05]  /*0250*/  @P2 IMAD.X R197, RZ, RZ, R5, P3 ;  /* 0x000000ffffc52224 */ /* 0x000fca00018e0605 */
[--C-:B------:R-:W-:Y:S01]  /*0260*/  SHF.R.U64 R146, R196, 0x2, R197.reuse ;  /* 0x00000002c4927819 */ /* 0x100fe200000012c5 */
[----:B------:R-:W-:Y:S01]  /*0270*/  IMAD.WIDE.U32 R4, R147, -0x326172a9, RZ ;  /* 0xcd9e8d5793047825 */ /* 0x000fe200078e00ff */
[----:B------:R-:W-:-:S03]  /*0280*/  SHF.R.U32.HI R145, RZ, 0x2, R197 ;  /* 0x00000002ff917819 */ /* 0x000fc600000116c5 */
[----:B------:R-:W-:Y:S01]  /*0290*/  IMAD.WIDE.U32 R2, R146, -0x2daee0ad, RZ ;  /* 0xd2511f5392027825 */ /* 0x000fe200078e00ff */
[----:B0-----:R-:W-:Y:S01]  /*02a0*/  LOP3.LUT R6, R5, UR6, R145, 0x96, !PT ;  /* 0x0000000605067c12 */ /* 0x001fe2000f8e9691 */
        /* <DEDUP_REMOVED lines=17> */
[----:B------:R-:W-:-:S04]  /*03c0*/  LOP3.LUT R48, R7, UR23, R2, 0x96, !PT ;  /* 0x0000001707307c12 */ /* 0x000fc8000f8e9602 */
[----:B------:R-:W-:Y:S01]  /*03d0*/  LOP3.LUT R2, R47, UR22, R4, 0x96, !PT ;  /* 0x000000162f027c12 */ /* 0x000fe2000f8e9604 */
[----:B------:R-:W-:Y:S01]  /*03e0*/  UIADD3 UR25, UR7, -0x126145ec, URZ ;  /* 0xed9eba1407197890 */ /* 0x000fe2000fffe03f */
[----:B-1----:R-:W-:-:S04]  /*03f0*/  @P1 IMAD.WIDE.U32 R4, R190, 0x10, R50 ;  /* 0x00000010be041825 */ /* 0x002fc800078e0032 */
[----:B------:R-:W-:-:S05]  /*0400*/  IMAD.WIDE.U32 R2, R2, -0x2daee0ad, RZ ;  /* 0xd2511f5302027825 */ /* 0x000fca00078e00ff */
[----:B------:R-:W-:Y:S02]  /*0410*/  LOP3.LUT R47, R3, UR25, R6, 0x96, !PT ;  /* 0x00000019032f7c12 */ /* 0x000fe4000f8e9606 */
[----:B------:R-:W5:Y:S01]  /*0420*/  @P1 LDG.E.128 R4, desc[UR4][R4.64+0x800] ;  /* 0x0008000404041981 */ /* 0x000f62000c1e1d00 */
[----:B------:R-:W-:Y:S01]  /*0430*/  UIADD3 UR24, UR6, 0x78dde6e4, URZ ;  /* 0x78dde6e406187890 */ /* 0x000fe2000fffe03f */
[----:B------:R-:W-:-:S04]  /*0440*/  IMAD.WIDE.U32 R48, R48, -0x326172a9, RZ ;  /* 0xcd9e8d5730307825 */ /* 0x000fc800078e00ff */
[----:B------:R-:W-:Y:S01]  /*0450*/  IMAD.X R45, RZ, RZ, UR9, P4 ;  /* 0x00000009ff2d7e24 */ /* 0x000fe2000a0e06ff */
[----:B------:R-:W-:Y:S01]  /*0460*/  LOP3.LUT R46, R49, UR24, R46, 0x96, !PT ;  /* 0x00000018312e7c12 */ /* 0x000fe2000f8e962e */
[----:B------:R-:W-:Y:S02]  /*0470*/  UIADD3 UR27, UR7, -0x56f99767, URZ ;  /* 0xa9066899071b7890 */ /* 0x000fe4000fffe03f */
[----:B------:R-:W-:Y:S01]  /*0480*/  UIADD3 UR26, UR6, 0x1715609d, URZ ;  /* 0x1715609d061a7890 */ /* 0x000fe2000fffe03f */
[----:B------:R-:W5:Y:S01]  /*0490*/  @P1 LDG.E.128 R20, desc[UR4][R44.64] ;  /* 0x000000042c141981 */ /* 0x000f62000c1e1d00 */
[----:B------:R-:W-:Y:S02]  /*04a0*/  UIADD3 UR28, UR6, -0x4ab325aa, URZ ;  /* 0xb54cda56061c7890 */ /* 0x000fe4000fffe03f */
[----:B------:R-:W-:Y:S01]  /*04b0*/  UIADD3 UR29, UR7, 0x646e171e, URZ ;  /* 0x646e171e071d7890 */ /* 0x000fe2000fffe03f */
[----:B------:R-:W5:Y:S01]  /*04c0*/  @P1 LDG.E.128 R16, desc[UR4][R44.64+0x200] ;  /* 0x000200042c101981 */ /* 0x000f62000c1e1d00 */
[----:B------:R-:W-:Y:S01]  /*04d0*/  SHF.R.U32.HI R0, RZ, 0x5, R0 ;  /* 0x00000005ff007819 */ /* 0x000fe20000011600 */
[----:B------:R-:W-:-:S02]  /*04e0*/  UIADD3 UR31, UR7, 0x1fd5c5a3, URZ ;  /* 0x1fd5c5a3071f7890 */ /* 0x000fc4000fffe03f */
[----:B------:R-:W5:Y:S01]  /*04f0*/  @P1 LDG.E.128 R12, desc[UR4][R44.64+0x400] ;  /* 0x000400042c0c1981 */ /* 0x000f62000c1e1d00 */
[----:B------:R-:W-:Y:S01]  /*0500*/  UIADD3 UR30, UR6, 0x5384540f, URZ ;  /* 0x5384540f061e7890 */ /* 0x000fe2000fffe03f */
[----:B------:R-:W-:Y:S02]  /*0510*/  ULDC.64 UR8, c[0x0][0x268] ;  /* 0x00009a0000087ab9 */ /* 0x000fe40000000a00 */
[----:B------:R0:W5:Y:S02]  /*0520*/  @P1 LDG.E.128 R8, desc[UR4][R44.64+0x600] ;  /* 0x000600042c081981 */ /* 0x000164000c1e1d00 */
[----:B0-----:R-:W-:-:S04]  /*0530*/  IMAD.WIDE.U32 R44, R46, -0x2daee0ad, RZ ;  /* 0xd2511f532e2c7825 */ /* 0x001fc800078e00ff */
[----:B------:R-:W-:Y:S01]  /*0540*/  IMAD.WIDE.U32 R46, R47, -0x326172a9, RZ ;  /* 0xcd9e8d572f2e7825 */ /* 0x000fe200078e00ff */
[----:B------:R-:W-:-:S04]  /*0550*/  LOP3.LUT R49, R45, UR27, R2, 0x96, !PT ;  /* 0x0000001b2d317c12 */ /* 0x000fc8000f8e9602 */
[----:B------:R-:W-:Y:S01]  /*0560*/  LOP3.LUT R2, R47, UR26, R48, 0x96, !PT ;  /* 0x0000001a2f027c12 */ /* 0x000fe2000f8e9630 */
[----:B------:R-:W-:-:S04]  /*0570*/  IMAD.WIDE.U32 R48, R49, -0x326172a9, RZ ;  /* 0xcd9e8d5731307825 */ /* 0x000fc800078e00ff */
[----:B------:R-:W-:Y:S01]  /*0580*/  IMAD.WIDE.U32 R2, R2, -0x2daee0ad, RZ ;  /* 0xd2511f5302027825 */ /* 0x000fe200078e00ff */
[----:B------:R-:W-:Y:S02]  /*0590*/  LOP3.LUT R46, R49, UR28, R46, 0x96, !PT ;  /* 0x0000001c312e7c12 */ /* 0x000fe4000f8e962e */
[----:B------:R-:W-:Y:S02]  /*05a0*/  LEA R143, R143, R0, 0x2 ;  /* 0x000000008f8f7211 */ /* 0x000fe400078e10ff */
[----:B------:R-:W-:Y:S01]  /*05b0*/  LOP3.LUT R50, R3, UR29, R44, 0x96, !PT ;  /* 0x0000001d03327c12 */ /* 0x000fe2000f8e962c */
[----:B------:R-:W-:Y:S01]  /*05c0*/  IMAD.WIDE.U32 R46, R46, -0x2daee0ad, RZ ;  /* 0xd2511f532e2e7825 */ /* 0x000fe200078e00ff */
[----:B------:R-:W-:-:S03]  /*05d0*/  ISETP.GE.AND P2, PT, R143, UR10, PT ;  /* 0x0000000a8f007c0c */ /* 0x000fc6000bf46270 */
[----:B------:R-:W-:Y:S01]  /*05e0*/  IMAD.WIDE.U32 R50, R50, -0x326172a9, RZ ;  /* 0xcd9e8d5732327825 */ /* 0x000fe200078e00ff */
[----:B------:R-:W-:Y:S01]  /*05f0*/  LOP3.LUT R149, R47, UR31, R2, 0x96, !PT ;  /* 0x0000001f2f957c12 */ /* 0x000fe2000f8e9602 */
[----:B------:R-:W-:Y:S01]  /*0600*/  UIADD3 UR32, UR6, -0xe443238, URZ ;  /* 0xf1bbcdc806207890 */ /* 0x000fe2000fffe03f */
[----:B------:R-:W-:Y:S02]  /*0610*/  IADD3 R44, P3, R52, UR8, RZ ;  /* 0x00000008342c7c10 */ /* 0x000fe4000ff7e0ff */
[----:B------:R-:W-:Y:S01]  /*0620*/  LOP3.LUT R148, R51, UR30, R48, 0x96, !PT ;  /* 0x0000001e33947c12 */ /* 0x000fe2000f8e9630 */
[----:B------:R-:W-:Y:S01]  /*0630*/  IMAD.HI.U32 R45, R149, -0x326172a9, RZ ;  /* 0xcd9e8d57952d7827 */ /* 0x000fe200078e00ff */
[----:B------:R-:W-:-:S03]  /*0640*/  UIADD3 UR33, UR7, -0x24c28bd8, URZ ;  /* 0xdb3d742807217890 */ /* 0x000fc6000fffe03f */
[----:B------:R-:W-:Y:S01]  /*0650*/  IMAD.HI.U32 R3, R148, -0x2daee0ad, RZ ;  /* 0xd2511f5394037827 */ /* 0x000fe200078e00ff */
[----:B------:R-:W-:-:S03]  /*0660*/  LOP3.LUT R51, R45, UR32, R50, 0x96, !PT ;  /* 0x000000202d337c12 */ /* 0x000fc6000f8e9632 */
[----:B------:R-:W-:Y:S01]  /*0670*/  IMAD.X R45, RZ, RZ, UR9, P3 ;  /* 0x00000009ff2d7e24 */ /* 0x000fe200098e06ff */
[----:B------:R-:W-:Y:S01]  /*0680*/  LOP3.LUT R144, R3, UR33, R46, 0x96, !PT ;  /* 0x0000002103907c12 */ /* 0x000fe2000f8e962e */
[----:B------:R-:W-:Y:S06]  /*0690*/  @P2 EXIT ;  /* 0x000000000000294d */ /* 0x000fec0003800000 */
[----:B------:R-:W0:Y:S01]  /*06a0*/  LDC.64 R2, c[0x0][0x260] ;  /* 0x00009800ff027b82 */ /* 0x000e220000000a00 */
[----:B-----5:R-:W-:Y:S02]  /*06b0*/  @!P0 CS2R R36, SRZ ;  /* 0x0000000000248805 */ /* 0x020fe4000001ff00 */
        /* <DEDUP_REMOVED lines=18> */
[----:B------:R-:W-:Y:S01]  /*07e0*/  @!P1 CS2R R6, SRZ ;  /* 0x0000000000069805 */ /* 0x000fe2000001ff00 */
[----:B------:R-:W5:Y:S01]  /*07f0*/  LDG.E.128 R124, desc[UR4][R44.64] ;  /* 0x000000042c7c7981 */ /* 0x000f62000c1e1d00 */
[----:B------:R-:W-:Y:S01]  /*0800*/  UIADD3 UR34, UR6, -0x700cb87f, URZ ;  /* 0x8ff3478106227890 */ /* 0x000fe2000fffe03f */
[----:B0-----:R-:W-:Y:S02]  /*0810*/  IMAD.WIDE.U32 R2, R190, 0x10, R2 ;  /* 0x00000010be027825 */ /* 0x001fe400078e0002 */
[----:B------:R-:W5:Y:S01]  /*0820*/  LDG.E.128 R120, desc[UR4][R44.64+0x200] ;  /* 0x000200042c787981 */ /* 0x000f62000c1e1d00 */
[----:B------:R-:W-:-:S03]  /*0830*/  PRMT R0, R37, 0x7632, R0 ;  /* 0x0000763225007816 */ /* 0x000fc60000000000 */
[----:B------:R-:W5:Y:S01]  /*0840*/  LDG.E.128 R116, desc[UR4][R44.64+0x400] ;  /* 0x000400042c747981 */ /* 0x000f62000c1e1d00 */
[----:B------:R-:W-:Y:S01]  /*0850*/  IMAD.U32 R184, R37, 0x10000, RZ ;  /* 0x0001000025b87824 */ /* 0x000fe200078e00ff */
[----:B------:R-:W-:Y:S01]  /*0860*/  SHF.L.U32 R176, R29, 0x10, RZ ;  /* 0x000000101db07819 */ /* 0x000fe200000006ff */
[C---:B------:R-:W-:Y:S01]  /*0870*/  IMAD.U32 R172, R25.reuse, 0x10000, RZ ;  /* 0x0001000019ac7824 */ /* 0x040fe200078e00ff */
[----:B------:R-:W5:Y:S01]  /*0880*/  LDG.E.128 R112, desc[UR4][R44.64+0x600] ;  /* 0x000600042c707981 */ /* 0x000f62000c1e1d00 */
[----:B------:R-:W-:Y:S01]  /*0890*/  PRMT R48, R25, 0x7632, R48 ;  /* 0x0000763219307816 */ /* 0x000fe20000000030 */
[C---:B------:R-:W-:Y:S02]  /*08a0*/  IMAD.U32 R189, R40.reuse, 0x10000, RZ ;  /* 0x0001000028bd7824 */ /* 0x040fe400078e00ff */
[----:B------:R0:W5:Y:S01]  /*08b0*/  LDG.E.128 R108, desc[UR4][R44.64+0x800] ;  /* 0x000800042c6c7981 */ /* 0x000162000c1e1d00 */
[----:B------:R-:W-:Y:S01]  /*08c0*/  PRMT R140, R40, 0x7632, R140 ;  /* 0x00007632288c7816 */ /* 0x000fe2000000008c */
[C---:B------:R-:W-:Y:S01]  /*08d0*/  IMAD.U32 R187, R42.reuse, 0x10000, RZ ;  /* 0x000100002abb7824 */ /* 0x040fe200078e00ff */
[----:B------:R-:W-:Y:S01]  /*08e0*/  PRMT R136, R42, 0x7632, R136 ;  /* 0x000076322a887816 */ /* 0x000fe20000000088 */
[----:B------:R-:W5:Y:S01]  /*08f0*/  LDG.E.128 R104, desc[UR4][R2.64] ;  /* 0x0000000402687981 */ /* 0x000f62000c1e1d00 */
[C---:B------:R-:W-:Y:S01]  /*0900*/  PRMT R137, R21.reuse, 0x7632, R137 ;  /* 0x0000763215897816 */ /* 0x040fe20000000089 */
[----:B------:R-:W-:Y:S01]  /*0910*/  IMAD.U32 R168, R21, 0x10000, RZ ;  /* 0x0001000015a87824 */ /* 0x000fe200078e00ff */
[C---:B------:R-:W-:Y:S01]  /*0920*/  PRMT R37, R17.reuse, 0x7632, R37 ;  /* 0x0000763211257816 */ /* 0x040fe20000000025 */
[----:B------:R-:W5:Y:S01]  /*0930*/  LDG.E.128 R100, desc[UR4][R2.64+0x200] ;  /* 0x0002000402647981 */ /* 0x000f62000c1e1d00 */
[----:B------:R-:W-:Y:S01]  /*0940*/  SHF.L.U32 R164, R17, 0x10, RZ ;  /* 0x0000001011a47819 */ /* 0x000fe200000006ff */
[----:B------:R-:W-:Y:S01]  /*0950*/  IMAD.U32 R160, R13, 0x10000, RZ ;  /* 0x000100000da07824 */ /* 0x000fe200078e00ff */
[----:B0-----:R-:W-:Y:S01]  /*0960*/  PRMT R44, R29, 0x7632, R44 ;  /* 0x000076321d2c7816 */ /* 0x001fe2000000002c */
[----:B------:R-:W5:Y:S01]  /*0970*/  LDG.E.128 R96, desc[UR4][R2.64+0x400] ;  /* 0x0004000402607981 */ /* 0x000f62000c1e1d00 */
[----:B------:R-:W-:Y:S01]  /*0980*/  PRMT R29, R13, 0x7632, R29 ;  /* 0x000076320d1d7816 */ /* 0x000fe2000000001d */
[----:B------:R-:W-:Y:S01]  /*0990*/  IMAD.U32 R186, R43, 0x10000, RZ ;  /* 0x000100002bba7824 */ /* 0x000fe200078e00ff */
[C---:B------:R-:W-:Y:S01]  /*09a0*/  PRMT R25, R15.reuse, 0x7632, R25 ;  /* 0x000076320f197816 */ /* 0x040fe20000000019 */
[----:B------:R-:W5:Y:S01]  /*09b0*/  LDG.E.128 R92, desc[UR4][R2.64+0x600] ;  /* 0x00060004025c7981 */ /* 0x000f62000c1e1d00 */
[----:B------:R-:W-:Y:S01]  /*09c0*/  SHF.L.U32 R158, R15, 0x10, RZ ;  /* 0x000000100f9e7819 */ /* 0x000fe200000006ff */
[----:B------:R-:W-:Y:S01]  /*09d0*/  IMAD.U32 R180, R33, 0x10000, RZ ;  /* 0x0001000021b47824 */ /* 0x000fe200078e00ff */
[----:B------:R-:W-:Y:S01]  /*09e0*/  PRMT R134, R43, 0x7632, R134 ;  /* 0x000076322b867816 */ /* 0x000fe20000000086 */
[----:B------:R0:W5:Y:S01]  /*09f0*/  LDG.E.128 R88, desc[UR4][R2.64+0x800] ;  /* 0x0008000402587981 */ /* 0x000162000c1e1d00 */
[C---:B------:R-:W-:Y:S01]  /*0a00*/  PRMT R132, R36.reuse, 0x7632, R132 ;  /* 0x0000763224847816 */ /* 0x040fe20000000084 */
        /* <DEDUP_REMOVED lines=9> */
[----:B0-----:R-:W-:Y:S01]  /*0aa0*/  PRMT R2, R39, 0x7632, R2 ;  /* 0x0000763227027816 */ /* 0x001fe20000000002 */
[----:B------:R-:W-:Y:S01]  /*0ab0*/  UIADD3 UR35, UR7, -0x695add53, URZ ;  /* 0x96a522ad07237890 */ /* 0x000fe2000fffe03f */
[----:B------:R-:W-:Y:S01]  /*0ac0*/  PRMT R50, R27, 0x7632, R50 ;  /* 0x000076321b327816 */ /* 0x000fe20000000032 */
[----:B------:R-:W-:Y:S01]  /*0ad0*/  IMAD.U32 R174, R31, 0x10000, RZ ;  /* 0x000100001fae7824 */ /* 0x000fe200078e00ff */
[----:B------:R-:W-:Y:S01]  /*0ae0*/  SHF.L.U32 R170, R27, 0x10, RZ ;  /* 0x000000101baa7819 */ /* 0x000fe200000006ff */
[----:B------:R-:W-:Y:S01]  /*0af0*/  IMAD.U32 R162, R19, 0x10000, RZ ;  /* 0x0001000013a27824 */ /* 0x000fe200078e00ff */
[----:B------:R-:W-:Y:S01]  /*0b00*/  PRMT R133, R23, 0x7632, R133 ;  /* 0x0000763217857816 */ /* 0x000fe20000000085 */
[----:B------:R-:W-:Y:S01]  /*0b10*/  IMAD R148, R148, -0x2daee0ad, RZ ;  /* 0xd2511f5394947824 */ /* 0x000fe200078e02ff */
[----:B------:R-:W-:Y:S01]  /*0b20*/  PRMT R21, R9, 0x7632, R21 ;  /* 0x0000763209157816 */ /* 0x000fe20000000015 */
[----:B------:R-:W-:Y:S01]  /*0b30*/  IMAD R149, R149, -0x326172a9, RZ ;  /* 0xcd9e8d5795957824 */ /* 0x000fe200078e02ff */
[----:B------:R-:W-:Y:S01]  /*0b40*/  PRMT R17, R11, 0x7632, R17 ;  /* 0x000076320b117816 */ /* 0x000fe20000000011 */
[----:B------:R-:W-:Y:S01]  /*0b50*/  ULDC.64 UR8, c[0x0][0x228] ;  /* 0x00008a0000087ab9 */ /* 0x000fe20000000a00 */
[----:B------:R-:W-:Y:S01]  /*0b60*/  PRMT R15, R4, 0x7632, R15 ;  /* 0x00007632040f7816 */ /* 0x000fe2000000000f */
[----:B------:R-:W-:Y:S01]  /*0b70*/  IMAD.HI.U32 R4, R144, -0x326172a9, RZ ;  /* 0xcd9e8d5790047827 */ /* 0x000fe200078e00ff */
[C---:B------:R-:W-:Y:S01]  /*0b80*/  PRMT R13, R5.reuse, 0x7632, R13 ;  /* 0x00007632050d7816 */ /* 0x040fe2000000000d */
[----:B------:R-:W-:Y:S01]  /*0b90*/  HFMA2.MMA R141, -RZ, RZ, 0, 0 ;  /* 0x00000000ff8d7435 */ /* 0x000fe200000001ff */
[----:B------:R-:W-:Y:S01]  /*0ba0*/  SHF.L.U32 R152, R5, 0x10, RZ ;  /* 0x0000001005987819 */ /* 0x000fe200000006ff */
[----:B------:R-:W-:Y:S01]  /*0bb0*/  IMAD.HI.U32 R5, R51, -0x2daee0ad, RZ ;  /* 0xd2511f5333057827 */ /* 0x000fe200078e00ff */
[C---:B------:R-:W-:Y:S01]  /*0bc0*/  PRMT R138, R41.reuse, 0x7632, R138 ;  /* 0x00007632298a7816 */ /* 0x040fe2000000008a */
[----:B------:R-:W-:Y:S01]  /*0bd0*/  BSSY B0, `(.L_x_11518) ;  /* 0x0001ee7000007945 */ /* 0x000fe20003800000 */
[----:B------:R-:W-:Y:S01]  /*0be0*/  SHF.L.U32 R188, R41, 0x10, RZ ;  /* 0x0000001029bc7819 */ /* 0x000fe200000006ff */
[C---:B------:R-:W-:Y:S01]  /*0bf0*/  IMAD.U32 R183, R38.reuse, 0x10000, RZ ;  /* 0x0001000026b77824 */ /* 0x040fe200078e00ff */
        /* <DEDUP_REMOVED lines=82> */
[----:B------:R-:W-:Y:S01]  /*1120*/  ISETP.NE.AND.EX P0, PT, RZ, UR9, PT, P0 ;  /* 0x00000009ff007c0c */ /* 0x000fe2000bf05300 */
[----:B------:R-:W-:Y:S01]  /*1130*/  ULDC UR9, c[0x0][0x218] ;  /* 0x0000860000097ab9 */ /* 0x000fe20000000800 */
[----:B------:R-:W-:Y:S01]  /*1140*/  ULDC UR13, c[0x0][0x2d8] ;  /* 0x0000b600000d7ab9 */ /* 0x000fe20000000800 */
[----:B------:R-:W-:Y:S01]  /*1150*/  ULDC.64 UR36, c[0x0][0x228] ;  /* 0x00008a0000247ab9 */ /* 0x000fe20000000a00 */
[----:B------:R-:W-:Y:S01]  /*1160*/  ULDC.64 UR10, c[0x0][0x230] ;  /* 0x00008c00000a7ab9 */ /* 0x000fe20000000a00 */
[----:B------:R-:W-:Y:S01]  /*1170*/  ULDC.64 UR14, c[0x0][0x2b8] ;  /* 0x0000ae00000e7ab9 */ /* 0x000fe20000000a00 */
[----:B------:R-:W-:-:S07]  /*1180*/  ULDC.64 UR16, c[0x0][0x2c0] ;  /* 0x0000b00000107ab9 */ /* 0x000fce0000000a00 */
.L_x_12165:
        /* <DEDUP_REMOVED lines=14> */
[----:B------:R0:W5:Y:S04]  /*1270*/  @P1 LDG.E.128 R80, desc[UR4][R44.64] ;  /* 0x000000042c501981 */ /* 0x000168000c1e1d00 */
        /* <DEDUP_REMOVED lines=13> */
.L_x_11520:
[----:B------:R-:W-:-:S07]  /*1350*/  MOV R52, R144 ;  /* 0x0000009000347202 */ /* 0x000fce0000000f00 */
.L_x_11521:
[----:B------:R-:W-:Y:S05]  /*1360*/  BSYNC B1 ;  /* 0x0000000000017941 */ /* 0x000fea0003800000 */
.L_x_11519:
        /* <DEDUP_REMOVED lines=16> */
.L_x_11525:
[----:B------:R-:W-:Y:S05]  /*1470*/  BSYNC B2 ;  /* 0x0000000000027941 */ /* 0x000fea0003800000 */
.L_x_11524:
        /* <DEDUP_REMOVED lines=44> */
.L_x_11523:
[----:B------:R-:W-:Y:S05]  /*1740*/  BSYNC B1 ;  /* 0x0000000000017941 */ /* 0x000fea0003800000 */
.L_x_11522:
        /* <DEDUP_REMOVED lines=16> */
[----:B------:R-:W-:Y:S02]  /*1850*/  IMAD.MOV.U32 R44, RZ, RZ, R48 ;  /* 0x000000ffff2c7224 */ /* 0x000fe400078e0030 */
[----:B------:R-:W-:Y:S01]  /*1860*/  FADD.FTZ R72, R80, R72 ;  /* 0x0000004850487221 */ /* 0x000fe20000010000 */
[----:B------:R-:W-:Y:S06]  /*1870*/  BRA `(.L_x_11527) ;  /* 0x0000000400547947 */ /* 0x000fec0003800000 */
.L_x_11526:
        /* <DEDUP_REMOVED lines=12> */
.L_x_11529:
[----:B------:R-:W-:-:S07]  /*1940*/  IMAD.MOV.U32 R8, RZ, RZ, R144 ;  /* 0x000000ffff087224 */ /* 0x000fce00078e0090 */
.L_x_11530:
[----:B------:R-:W-:Y:S05]  /*1950*/  BSYNC B1 ;  /* 0x0000000000017941 */ /* 0x000fea0003800000 */
.L_x_11528:
        /* <DEDUP_REMOVED lines=16> */
.L_x_11534:
[----:B------:R-:W-:Y:S05]  /*1a60*/  BSYNC B2 ;  /* 0x0000000000027941 */ /* 0x000fea0003800000 */
.L_x_11533:
        /* <DEDUP_REMOVED lines=44> */
.L_x_11532:
[----:B------:R-:W-:Y:S05]  /*1d30*/  BSYNC B1 ;  /* 0x0000000000017941 */ /* 0x000fea0003800000 */
.L_x_11531:
[----:B------:R-:W-:Y:S02]  /*1d40*/  I2FP.F32.U32 R45, R8 ;  /* 0x00000008002d7245 */ /* 0x000fe40000201000 */
        /* <DEDUP_REMOVED lines=8> */
.L_x_11527:
        /* <DEDUP_REMOVED lines=12> */
.L_x_11536:
[----:B------:R-:W-:-:S07]  /*1e90*/  IMAD.MOV.U32 R51, RZ, RZ, R144 ;  /* 0x000000ffff337224 */ /* 0x000fce00078e0090 */
.L_x_11537:
[----:B------:R-:W-:Y:S05]  /*1ea0*/  BSYNC B1 ;  /* 0x0000000000017941 */ /* 0x000fea0003800000 */
.L_x_11535:
        /* <DEDUP_REMOVED lines=16> */
.L_x_11541:
[----:B------:R-:W-:Y:S05]  /*1fb0*/  BSYNC B2 ;  /* 0x0000000000027941 */ /* 0x000fea0003800000 */
.L_x_11540:
        /* <DEDUP_REMOVED lines=44> */
.L_x_11539:
[----:B------:R-:W-:Y:S05]  /*2280*/  BSYNC B1 ;  /* 0x0000000000017941 */ /* 0x000fea0003800000 */
.L_x_11538:
        /* <DEDUP_REMOVED lines=8> */
[----:B------:R-:W-:Y:S01]  /*2310*/  IMAD.MOV.U32 R40, RZ, RZ, R45 ;  /* 0x000000ffff287224 */ /* 0x000fe200078e002d */
[----:B------:R-:W-:Y:S06]  /*2320*/  @!P1 BRA `(.L_x_11543) ;  /* 0x0000000400649947 */ /* 0x000fec0003800000 */
[----:B------:R-:W-:Y:S01]  /*2330*/  MOV R40, R45 ;  /* 0x0000002d00287202 */ /* 0x000fe20000000f00 */
[----:B------:R-:W-:Y:S01]  /*2340*/  FADD.FTZ R73, R81, R73 ;  /* 0x0000004951497221 */ /* 0x000fe20000010000 */
[----:B------:R-:W-:Y:S06]  /*2350*/  BRA `(.L_x_11543) ;  /* 0x0000000400587947 */ /* 0x000fec0003800000 */
.L_x_11542:
        /* <DEDUP_REMOVED lines=12> */
.L_x_11545:
[----:B------:R-:W-:-:S07]  /*2420*/  IMAD.MOV.U32 R7, RZ, RZ, R144 ;  /* 0x000000ffff077224 */ /* 0x000fce00078e0090 */
.L_x_11546:
[----:B------:R-:W-:Y:S05]  /*2430*/  BSYNC B1 ;  /* 0x0000000000017941 */ /* 0x000fea0003800000 */
.L_x_11544:
        /* <DEDUP_REMOVED lines=16> */
.L_x_11550:
[----:B------:R-:W-:Y:S05]  /*2540*/  BSYNC B2 ;  /* 0x0000000000027941 */ /* 0x000fea0003800000 */
.L_x_11549:
[----:B------:R-:W-:Y:S01]  /*2550*/  IMAD.HI.U32 R40, R147, -0x326172a9, RZ ;  /* 0xcd9e8d5793287827 */ /* 0x000fe200078e00ff */
[----:B------:R-:W-:-:S03]  /*2560*/  LOP3.LUT R44, R44, UR7, R141, 0x96, !PT ;  /* 0x000000072c2c7c12 */ /* 0x000fc6000f8e968d */
[----:B------:R-:W-:Y:S01]  /*2570*/  IMAD R49, R147, -0x326172a9, RZ ;  /* 0xcd9e8d5793317824 */ /* 0x000fe200078e02ff */
[----:B------:R-:W-:Y:S01]  /*2580*/  LOP3.LUT R40, R40, UR6, R145, 0x96, !PT ;  /* 0x0000000628287c12 */ /* 0x000fe2000f8e9691 */
[----:B------:R-:W-:-:S04]  /*2590*/  IMAD.WIDE.U32 R44, R44, -0x326172a9, RZ ;  /* 0xcd9e8d572c2c7825 */ /* 0x000fc800078e00ff */
[----:B------:R-:W-:Y:S01]  /*25a0*/  IMAD R53, R146, -0x2daee0ad, RZ ;  /* 0xd2511f5392357824 */ /* 0x000fe200078e02ff */
[----:B------:R-:W-:Y:S01]  /*25b0*/  LOP3.LUT R49, R45, UR18, R49, 0x96, !PT ;  /* 0x000000122d317c12 */ /* 0x000fe2000f8e9631 */
[----:B------:R-:W-:Y:S01]  /*25c0*/  IMAD.WIDE.U32 R46, R40, -0x2daee0ad, RZ ;  /* 0xd2511f53282e7825 */ /* 0x000fe200078e00ff */
[----:B------:R-:W-:-:S04]  /*25d0*/  HFMA2.MMA R40, -RZ, RZ, 0, 0 ;  /* 0x00000000ff287435 */ /* 0x000fc800000001ff */
        /* <DEDUP_REMOVED lines=35> */
.L_x_11548:
[----:B------:R-:W-:Y:S05]  /*2810*/  BSYNC B1 ;  /* 0x0000000000017941 */ /* 0x000fea0003800000 */
.L_x_11547:
        /* <DEDUP_REMOVED lines=10> */
.L_x_11543:
        /* <DEDUP_REMOVED lines=12> */
.L_x_11552:
[----:B------:R-:W-:-:S07]  /*2980*/  MOV R54, R144 ;  /* 0x0000009000367202 */ /* 0x000fce0000000f00 */
.L_x_11553:
[----:B------:R-:W-:Y:S05]  /*2990*/  BSYNC B1 ;  /* 0x0000000000017941 */ /* 0x000fea0003800000 */
.L_x_11551:
        /* <DEDUP_REMOVED lines=16> */
.L_x_11557:
[----:B------:R-:W-:Y:S05]  /*2aa0*/  BSYNC B2 ;  /* 0x0000000000027941 */ /* 0x000fea0003800000 */
.L_x_11556:
        /* <DEDUP_REMOVED lines=44> */
.L_x_11555:
[----:B------:R-:W-:Y:S05]  /*2d70*/  BSYNC B1 ;  /* 0x0000000000017941 */ /* 0x000fea0003800000 */
.L_x_11554:
        /* <DEDUP_REMOVED lines=11> */
[----:B------:R-:W-:Y:S02]  /*2e30*/  IMAD.MOV.U32 R40, RZ, RZ, R44 ;  /* 0x000000ffff287224 */ /* 0x000fe400078e002c */
[----:B------:R-:W-:Y:S01]  /*2e40*/  FADD.FTZ R74, R82, R74 ;  /* 0x0000004a524a7221 */ /* 0x000fe20000010000 */
[----:B------:R-:W-:Y:S06]  /*2e50*/  BRA `(.L_x_11559) ;  /* 0x0000000400547947 */ /* 0x000fec0003800000 */
.L_x_11558:
        /* <DEDUP_REMOVED lines=12> */
.L_x_11561:
[----:B------:R-:W-:-:S07]  /*2f20*/  MOV R6, R144 ;  /* 0x0000009000067202 */ /* 0x000fce0000000f00 */
.L_x_11562:
[----:B------:R-:W-:Y:S05]  /*2f30*/  BSYNC B1 ;  /* 0x0000000000017941 */ /* 0x000fea0003800000 */
.L_x_11560:
        /* <DEDUP_REMOVED lines=16> */
.L_x_11566:
[----:B------:R-:W-:Y:S05]  /*3040*/  BSYNC B2 ;  /* 0x0000000000027941 */ /* 0x000fea0003800000 */
.L_x_11565:
        /* <DEDUP_REMOVED lines=44> */
.L_x_11564:
[----:B------:R-:W-:Y:S05]  /*3310*/  BSYNC B1 ;  /* 0x0000000000017941 */ /* 0x000fea0003800000 */
.L_x_11563:
        /* <DEDUP_REMOVED lines=9> */
.L_x_11559:
        /* <DEDUP_REMOVED lines=12> */
.L_x_11568:
[----:B------:R-:W-:-:S07]  /*3470*/  IMAD.MOV.U32 R54, RZ, RZ, R144 ;  /* 0x000000ffff367224 */ /* 0x000fce00078e0090 */
.L_x_11569:
[----:B------:R-:W-:Y:S05]  /*3480*/  BSYNC B1 ;  /* 0x0000000000017941 */ /* 0x000fea0003800000 */
.L_x_11567:
        /* <DEDUP_REMOVED lines=16> */
.L_x_11573:
[----:B------:R-:W-:Y:S05]  /*3590*/  BSYNC B2 ;  /* 0x0000000000027941 */ /* 0x000fea0003800000 */
.L_x_11572:
        /* <DEDUP_REMOVED lines=44> */
.L_x_11571:
[----:B------:R-:W-:Y:S05]  /*3860*/  BSYNC B1 ;  /* 0x0000000000017941 */ /* 0x000fea0003800000 */
.L_x_11570:
        /* <DEDUP_REMOVED lines=13> */
.L_x_11574:
        /* <DEDUP_REMOVED lines=12> */
.L_x_11577:
[----:B------:R-:W-:-:S07]  /*3a00*/  IMAD.MOV.U32 R5, RZ, RZ, R144 ;  /* 0x000000ffff057224 */ /* 0x000fce00078e0090 */
.L_x_11578:
[----:B------:R-:W-:Y:S05]  /*3a10*/  BSYNC B1 ;  /* 0x0000000000017941 */ /* 0x000fea0003800000 */
.L_x_11576:
        /* <DEDUP_REMOVED lines=16> */
.L_x_11582:
[----:B------:R-:W-:Y:S05]  /*3b20*/  BSYNC B2 ;  /* 0x0000000000027941 */ /* 0x000fea0003800000 */
.L_x_11581:
        /* <DEDUP_REMOVED lines=44> */
.L_x_11580:
[----:B------:R-:W-:Y:S05]  /*3df0*/  BSYNC B1 ;  /* 0x0000000000017941 */ /* 0x000fea0003800000 */
.L_x_11579:
        /* <DEDUP_REMOVED lines=10> */
.L_x_11575:
        /* <DEDUP_REMOVED lines=12> */
.L_x_11584:
[----:B------:R-:W-:-:S07]  /*3f60*/  IMAD.MOV.U32 R54, RZ, RZ, R144 ;  /* 0x000000ffff367224 */ /* 0x000fce00078e0090 */
.L_x_11585:
[----:B------:R-:W-:Y:S05]  /*3f70*/  BSYNC B1 ;  /* 0x0000000000017941 */ /* 0x000fea0003800000 */
.L_x_11583:
        /* <DEDUP_REMOVED lines=16> */
.L_x_11589:
[----:B------:R-:W-:Y:S05]  /*4080*/  BSYNC B2 ;  /* 0x0000000000027941 */ /* 0x000fea0003800000 */
.L_x_11588:
        /* <DEDUP_REMOVED lines=44> */
.L_x_11587:
[----:B------:R-:W-:Y:S05]  /*4350*/  BSYNC B1 ;  /* 0x0000000000017941 */ /* 0x000fea0003800000 */
.L_x_11586:
        /* <DEDUP_REMOVED lines=14> */
.L_x_11590:
        /* <DEDUP_REMOVED lines=12> */
.L_x_11593:
[----:B------:R-:W-:-:S07]  /*4500*/  IMAD.MOV.U32 R4, RZ, RZ, R144 ;  /* 0x000000ffff047224 */ /* 0x000fce00078e0090 */
.L_x_11594:
[----:B------:R-:W-:Y:S05]  /*4510*/  BSYNC B1 ;  /* 0x0000000000017941 */ /* 0x000fea0003800000 */
.L_x_11592:
        /* <DEDUP_REMOVED lines=16> */
.L_x_11598:
[----:B------:R-:W-:Y:S05]  /*4620*/  BSYNC B2 ;  /* 0x0000000000027941 */ /* 0x000fea0003800000 */
.L_x_11597:
        /* <DEDUP_REMOVED lines=44> */
.L_x_11596:
[----:B------:R-:W-:Y:S05]  /*48f0*/  BSYNC B1 ;  /* 0x0000000000017941 */ /* 0x000fea0003800000 */
.L_x_11595:
        /* <DEDUP_REMOVED lines=9> */
.L_x_11591:
        /* <DEDUP_REMOVED lines=12> */
.L_x_11600:
[----:B------:R-:W-:-:S07]  /*4a50*/  MOV R55, R144 ;  /* 0x0000009000377202 */ /* 0x000fce0000000f00 */
.L_x_11601:
[----:B------:R-:W-:Y:S05]  /*4a60*/  BSYNC B1 ;  /* 0x0000000000017941 */ /* 0x000fea0003800000 */
.L_x_11599:
        /* <DEDUP_REMOVED lines=16> */
.L_x_11605:
[----:B------:R-:W-:Y:S05]  /*4b70*/  BSYNC B2 ;  /* 0x0000000000027941 */ /* 0x000fea0003800000 */
.L_x_11604:
        /* <DEDUP_REMOVED lines=44> */
.L_x_11603:
[----:B------:R-:W-:Y:S05]  /*4e40*/  BSYNC B1 ;  /* 0x0000000000017941 */ /* 0x000fea0003800000 */
.L_x_11602:
        /* <DEDUP_REMOVED lines=12> */
.L_x_11606:
        /* <DEDUP_REMOVED lines=12> */
.L_x_11609:
[----:B------:R-:W-:-:S07]  /*4fd0*/  MOV R3, R144 ;  /* 0x0000009000037202 */ /* 0x000fce0000000f00 */
.L_x_11610:
[----:B------:R-:W-:Y:S05]  /*4fe0*/  BSYNC B1 ;  /* 0x0000000000017941 */ /* 0x000fea0003800000 */
.L_x_11608:
        /* <DEDUP_REMOVED lines=16> */
.L_x_11614:
[----:B------:R-:W-:Y:S05]  /*50f0*/  BSYNC B2 ;  /* 0x0000000000027941 */ /* 0x000fea0003800000 */
.L_x_11613:
        /* <DEDUP_REMOVED lines=44> */
.L_x_11612:
[----:B------:R-:W-:Y:S05]  /*53c0*/  BSYNC B1 ;  /* 0x0000000000017941 */ /* 0x000fea0003800000 */
.L_x_11611:
        /* <DEDUP_REMOVED lines=10> */
.L_x_11607:
        /* <DEDUP_REMOVED lines=12> */
.L_x_11616:
[----:B------:R-:W-:-:S07]  /*5530*/  IMAD.MOV.U32 R42, RZ, RZ, R144 ;  /* 0x000000ffff2a7224 */ /* 0x000fce00078e0090 */
.L_x_11617:
[----:B------:R-:W-:Y:S05]  /*5540*/  BSYNC B1 ;  /* 0x0000000000017941 */ /* 0x000fea0003800000 */
.L_x_11615:
        /* <DEDUP_REMOVED lines=16> */
.L_x_11621:
[----:B------:R-:W-:Y:S05]  /*5650*/  BSYNC B2 ;  /* 0x0000000000027941 */ /* 0x000fea0003800000 */
.L_x_11620:
        /* <DEDUP_REMOVED lines=44> */
.L_x_11619:
[----:B------:R-:W-:Y:S05]  /*5920*/  BSYNC B1 ;  /* 0x0000000000017941 */ /* 0x000fea0003800000 */
.L_x_11618:
        /* <DEDUP_REMOVED lines=13> */
.L_x_11622:
        /* <DEDUP_REMOVED lines=12> */
.L_x_11625:
[----:B------:R-:W-:-:S07]  /*5ac0*/  IMAD.MOV.U32 R2, RZ, RZ, R144 ;  /* 0x000000ffff027224 */ /* 0x000fce00078e0090 */
.L_x_11626:
[----:B------:R-:W-:Y:S05]  /*5ad0*/  BSYNC B1 ;  /* 0x0000000000017941 */ /* 0x000fea0003800000 */
.L_x_11624:
        /* <DEDUP_REMOVED lines=16> */
.L_x_11630:
[----:B------:R-:W-:Y:S05]  /*5be0*/  BSYNC B2 ;  /* 0x0000000000027941 */ /* 0x000fea0003800000 */
.L_x_11629:
        /* <DEDUP_REMOVED lines=44> */
.L_x_11628:
[----:B------:R-:W-:Y:S05]  /*5eb0*/  BSYNC B1 ;  /* 0x0000000000017941 */ /* 0x000fea0003800000 */
.L_x_11627:
        /* <DEDUP_REMOVED lines=9> */
.L_x_11623:
        /* <DEDUP_REMOVED lines=12> */
.L_x_11632:
[----:B------:R-:W-:-:S07]  /*6010*/  IMAD.MOV.U32 R49, RZ, RZ, R144 ;  /* 0x000000ffff317224 */ /* 0x000fce00078e0090 */
.L_x_11633:
[----:B------:R-:W-:Y:S05]  /*6020*/  BSYNC B1 ;  /* 0x0000000000017941 */ /* 0x000fea0003800000 */
.L_x_11631:
        /* <DEDUP_REMOVED lines=16> */
.L_x_11637:
[----:B------:R-:W-:Y:S05]  /*6130*/  BSYNC B2 ;  /* 0x0000000000027941 */ /* 0x000fea0003800000 */
.L_x_11636:
        /* <DEDUP_REMOVED lines=44> */
.L_x_11635:
[----:B------:R-:W-:Y:S05]  /*6400*/  BSYNC B1 ;  /* 0x0000000000017941 */ /* 0x000fea0003800000 */
.L_x_11634:
        /* <DEDUP_REMOVED lines=12> */
.L_x_11638:
        /* <DEDUP_REMOVED lines=12> */
.L_x_11641:
[----:B------:R-:W-:-:S07]  /*6590*/  IMAD.MOV.U32 R0, RZ, RZ, R144 ;  /* 0x000000ffff007224 */ /* 0x000fce00078e0090 */
.L_x_11642:
[----:B------:R-:W-:Y:S05]  /*65a0*/  BSYNC B1 ;  /* 0x0000000000017941 */ /* 0x000fea0003800000 */
.L_x_11640:
        /* <DEDUP_REMOVED lines=18> */
.L_x_11646:
[----:B------:R-:W-:Y:S05]  /*66d0*/  BSYNC B2 ;  /* 0x0000000000027941 */ /* 0x000fea0003800000 */
.L_x_11645:
        /* <DEDUP_REMOVED lines=44> */
.L_x_11644:
[----:B------:R-:W-:Y:S05]  /*69a0*/  BSYNC B1 ;  /* 0x0000000000017941 */ /* 0x000fea0003800000 */
.L_x_11643:
        /* <DEDUP_REMOVED lines=10> */
.L_x_11639:
[----:B------:R-:W0:Y:S01]  /*6a50*/  LDC.64 R194, c[0x0][0x238] ;  /* 0x00008e00ffc27b82 */ /* 0x000e220000000a00 */
[----:B------:R-:W-:Y:S01]  /*6a60*/  P2R R40, PR, RZ, 0x4 ;  /* 0x00000004ff287803 */ /* 0x000fe20000000000 */
[----:B------:R-:W-:Y:S01]  /*6a70*/  VIADD R199, R211, 0x20 ;  /* 0x00000020d3c77836 */ /* 0x000fe20000000000 */
[----:B------:R-:W-:Y:S02]  /*6a80*/  ISETP.NE.AND P2, PT, R53, RZ, PT ;  /* 0x000000ff3500720c */ /* 0x000fe40003f45270 */
[----:B------:R-:W-:Y:S02]  /*6a90*/  ISETP.NE.AND P6, PT, R50, RZ, PT ;  /* 0x000000ff3200720c */ /* 0x000fe40003fc5270 */
[----:B------:R-:W-:Y:S01]  /*6aa0*/  SEL R41, RZ, 0x10000, P4 ;  /* 0x00010000ff297807 */ /* 0x000fe20002000000 */
[----:B------:R-:W1:Y:S01]  /*6ab0*/  LDC.64 R192, c[0x0][0x240] ;  /* 0x00009000ffc07b82 */ /* 0x000e620000000a00 */
[----:B------:R-:W-:Y:S02]  /*6ac0*/  SEL R50, RZ, 0x100, P3 ;  /* 0x00000100ff327807 */ /* 0x000fe40001800000 */
[----:B------:R-:W-:-:S02]  /*6ad0*/  ISETP.NE.AND P4, PT, R51, RZ, PT ;  /* 0x000000ff3300720c */ /* 0x000fc40003f85270 */
[----:B------:R-:W-:Y:S02]  /*6ae0*/  ISETP.NE.AND P3, PT, R52, RZ, PT ;  /* 0x000000ff3400720c */ /* 0x000fe40003f65270 */
[----:B------:R-:W-:Y:S01]  /*6af0*/  SEL R48, RZ, 0x1, P2 ;  /* 0x00000001ff307807 */ /* 0x000fe20001000000 */
[----:B------:R-:W2:Y:S01]  /*6b00*/  @P0 LDC.64 R46, c[0x0][0x228] ;  /* 0x00008a00ff2e0b82 */ /* 0x000ea20000000a00 */
[----:B------:R-:W-:Y:S02]  /*6b10*/  ISETP.NE.AND P2, PT, R40, RZ, PT ;  /* 0x000000ff2800720c */ /* 0x000fe40003f45270 */
[----:B------:R-:W-:Y:S01]  /*6b20*/  SEL R43, RZ, 0x1000000, P5 ;  /* 0x01000000ff2b7807 */ /* 0x000fe20002800000 */
[----:B------:R-:W-:Y:S01]  /*6b30*/  IMAD.WIDE.U32 R48, R48, 0x1000000, RZ ;  /* 0x0100000030307825 */ /* 0x000fe200078e00ff */
[----:B------:R-:W-:Y:S02]  /*6b40*/  SEL R42, RZ, 0x1, P3 ;  /* 0x00000001ff2a7807 */ /* 0x000fe40001800000 */
[----:B------:R-:W-:Y:S01]  /*6b50*/  SEL R40, RZ, 0x1, P4 ;  /* 0x00000001ff287807 */ /* 0x000fe20002000000 */
[----:B------:R-:W3:Y:S01]  /*6b60*/  @P1 LDC.64 R44, c[0x0][0x230] ;  /* 0x00008c00ff2c1b82 */ /* 0x000ee20000000a00 */
[----:B------:R-:W-:-:S02]  /*6b70*/  ISETP.NE.AND P5, PT, R54, RZ, PT ;  /* 0x000000ff3600720c */ /* 0x000fc40003fa5270 */
[----:B------:R-:W-:Y:S01]  /*6b80*/  LOP3.LUT R50, R50, R43, R41, 0xfe, !PT ;  /* 0x0000002b32327212 */ /* 0x000fe200078efe29 */
[----:B------:R-:W-:Y:S01]  /*6b90*/  IMAD.WIDE.U32 R42, R42, 0x10000, RZ ;  /* 0x000100002a2a7825 */ /* 0x000fe200078e00ff */
[----:B------:R-:W-:-:S03]  /*6ba0*/  SEL R53, RZ, 0x1, P5 ;  /* 0x00000001ff357807 */ /* 0x000fc60002800000 */
[----:B------:R-:W-:Y:S01]  /*6bb0*/  IMAD.WIDE.U32 R40, R40, 0x100, RZ ;  /* 0x0000010028287825 */ /* 0x000fe200078e00ff */
[----:B------:R-:W-:Y:S02]  /*6bc0*/  LOP3.LUT R53, R49, R50, R53, 0xfe, !PT ;  /* 0x0000003231357212 */ /* 0x000fe400078efe35 */
[----:B------:R-:W-:Y:S01]  /*6bd0*/  SEL R49, RZ, 0x1, P6 ;  /* 0x00000001ff317807 */ /* 0x000fe20003000000 */
[----:B0-----:R-:W-:Y:S01]  /*6be0*/  IMAD.WIDE.U32 R50, R211, 0x20, R194 ;  /* 0x00000020d3327825 */ /* 0x001fe200078e00c2 */
[----:B------:R-:W-:Y:S02]  /*6bf0*/  LOP3.LUT R48, R40, R48, R42, 0xfe, !PT ;  /* 0x0000003028307212 */ /* 0x000fe400078efe2a */
[----:B------:R-:W-:Y:S01]  /*6c00*/  LOP3.LUT R41, R41, R53, R43, 0xfe, !PT ;  /* 0x0000003529297212 */ /* 0x000fe200078efe2b */
[----:B------:R-:W-:Y:S01]  /*6c10*/  IMAD.WIDE.U32 R42, R199, 0x10, R128 ;  /* 0x00000010c72a7825 */ /* 0x000fe200078e0080 */
[----:B------:R-:W-:Y:S01]  /*6c20*/  LOP3.LUT R40, R48, R49, RZ, 0xfc, !PT ;  /* 0x0000003130287212 */ /* 0x000fe200078efcff */
[----:B------:R0:W-:Y:S02]  /*6c30*/  STG.E.128 desc[UR4][R50.64], R72 ;  /* 0x0000004832007986 */ /* 0x0001e4000c101d04 */
[----:B-1----:R-:W-:-:S02]  /*6c40*/  IMAD.WIDE.U32 R48, R211, 0x8, R192 ;  /* 0x00000008d3307825 */ /* 0x002fc400078e00c0 */
[----:B------:R0:W-:Y:S02]  /*6c50*/  STG.E.128 desc[UR4][R50.64+0x10], R68 ;  /* 0x0000104432007986 */ /* 0x0001e4000c101d04 */
[C---:B--2---:R-:W-:Y:S02]  /*6c60*/  @P0 IMAD.WIDE.U32 R46, R199.reuse, 0x10, R46 ;  /* 0x00000010c72e0825 */ /* 0x044fe400078e002e */
[----:B------:R0:W-:Y:S02]  /*6c70*/  STG.E.64 desc[UR4][R48.64], R40 ;  /* 0x0000002830007986 */ /* 0x0001e4000c101b04 */
        /* <DEDUP_REMOVED lines=22> */
.L_x_11647:
[----:B------:R2:W5:Y:S04]  /*6de0*/  @P0 LDG.E.128 R84, desc[UR4][R46.64] ;  /* 0x000000042e540981 */ /* 0x000568000c1e1d00 */
[----:B------:R2:W5:Y:S04]  /*6df0*/  @P1 LDG.E.128 R80, desc[UR4][R44.64] ;  /* 0x000000042c501981 */ /* 0x000568000c1e1d00 */
[----:B------:R2:W5:Y:S04]  /*6e00*/  @P1 LDG.E.128 R76, desc[UR4][R44.64+0x10] ;  /* 0x000010042c4c1981 */ /* 0x000568000c1e1d00 */
[----:B01----:R-:W5:Y:S01]  /*6e10*/  LDG.E.128 R40, desc[UR4][R42.64] ;  /* 0x000000042a287981 */ /* 0x003f62000c1e1d00 */
        /* <DEDUP_REMOVED lines=12> */
.L_x_11649:
[----:B------:R-:W-:-:S07]  /*6ee0*/  IMAD.MOV.U32 R52, RZ, RZ, R144 ;  /* 0x000000ffff347224 */ /* 0x000fce00078e0090 */
.L_x_11650:
[----:B------:R-:W-:Y:S05]  /*6ef0*/  BSYNC B1 ;  /* 0x0000000000017941 */ /* 0x000fea0003800000 */
.L_x_11648:
        /* <DEDUP_REMOVED lines=16> */
.L_x_11654:
[----:B------:R-:W-:Y:S05]  /*7000*/  BSYNC B2 ;  /* 0x0000000000027941 */ /* 0x000fea0003800000 */
.L_x_11653:
        /* <DEDUP_REMOVED lines=40> */
[----:B------:R-:W-:Y:S02]  /*7290*/  HFMA2.MMA R48, -RZ, RZ, 0, 0 ;  /* 0x00000000ff307435 */ /* 0x000fe400000001ff */
[----:B------:R-:W-:Y:S01]  /*72a0*/  IMAD.MOV.U32 R144, RZ, RZ, R46 ;  /* 0x000000ffff907224 */ /* 0x000fe200078e002e */
[----:B------:R-:W-:Y:S01]  /*72b0*/  LOP3.LUT R148, R45, UR35, R148, 0x96, !PT ;  /* 0x000000232d947c12 */ /* 0x000fe2000f8e9694 */
[----:B------:R-:W-:-:S07]  /*72c0*/  IMAD.MOV.U32 R142, RZ, RZ, R44 ;  /* 0x000000ffff8e7224 */ /* 0x000fce00078e002c */
.L_x_11652:
[----:B------:R-:W-:Y:S05]  /*72d0*/  BSYNC B1 ;  /* 0x0000000000017941 */ /* 0x000fea0003800000 */
.L_x_11651:
[----:B------:R-:W-:Y:S01]  /*72e0*/  I2FP.F32.U32 R45, R52 ;  /* 0x00000034002d7245 */ /* 0x000fe20000201000 */
[C---:B-----5:R-:W-:Y:S01]  /*72f0*/  IMAD.U32 R47, R40.reuse, 0x10000, RZ ;  /* 0x00010000282f7824 */ /* 0x060fe200078e00ff */
        /* <DEDUP_REMOVED lines=12> */
.L_x_11655:
        /* <DEDUP_REMOVED lines=12> */
.L_x_11658:
[----:B------:R-:W-:-:S07]  /*7480*/  IMAD.MOV.U32 R8, RZ, RZ, R144 ;  /* 0x000000ffff087224 */ /* 0x000fce00078e0090 */
.L_x_11659:
[----:B------:R-:W-:Y:S05]  /*7490*/  BSYNC B1 ;  /* 0x0000000000017941 */ /* 0x000fea0003800000 */
.L_x_11657:
        /* <DEDUP_REMOVED lines=16> */
.L_x_11663:
[----:B------:R-:W-:Y:S05]  /*75a0*/  BSYNC B2 ;  /* 0x0000000000027941 */ /* 0x000fea0003800000 */
.L_x_11662:
        /* <DEDUP_REMOVED lines=44> */
.L_x_11661:
[----:B------:R-:W-:Y:S05]  /*7870*/  BSYNC B1 ;  /* 0x0000000000017941 */ /* 0x000fea0003800000 */
.L_x_11660:
        /* <DEDUP_REMOVED lines=9> */
.L_x_11656:
        /* <DEDUP_REMOVED lines=12> */
.L_x_11665:
[----:B------:R-:W-:-:S07]  /*79d0*/  MOV R48, R144 ;  /* 0x0000009000307202 */ /* 0x000fce0000000f00 */
.L_x_11666:
[----:B------:R-:W-:Y:S05]  /*79e0*/  BSYNC B1 ;  /* 0x0000000000017941 */ /* 0x000fea0003800000 */
.L_x_11664:
        /* <DEDUP_REMOVED lines=16> */
.L_x_11670:
[----:B------:R-:W-:Y:S05]  /*7af0*/  BSYNC B2 ;  /* 0x0000000000027941 */ /* 0x000fea0003800000 */
.L_x_11669:
        /* <DEDUP_REMOVED lines=44> */
.L_x_11668:
[----:B------:R-:W-:Y:S05]  /*7dc0*/  BSYNC B1 ;  /* 0x0000000000017941 */ /* 0x000fea0003800000 */
.L_x_11667:
        /* <DEDUP_REMOVED lines=13> */
.L_x_11671:
        /* <DEDUP_REMOVED lines=12> */
.L_x_11674:
[----:B------:R-:W-:-:S07]  /*7f60*/  MOV R7, R144 ;  /* 0x0000009000077202 */ /* 0x000fce0000000f00 */
.L_x_11675:
[----:B------:R-:W-:Y:S05]  /*7f70*/  BSYNC B1 ;  /* 0x0000000000017941 */ /* 0x000fea0003800000 */
.L_x_11673:
        /* <DEDUP_REMOVED lines=16> */
.L_x_11679:
[----:B------:R-:W-:Y:S05]  /*8080*/  BSYNC B2 ;  /* 0x0000000000027941 */ /* 0x000fea0003800000 */
.L_x_11678:
        /* <DEDUP_REMOVED lines=44> */
.L_x_11677:
[----:B------:R-:W-:Y:S05]  /*8350*/  BSYNC B1 ;  /* 0x0000000000017941 */ /* 0x000fea0003800000 */
.L_x_11676:
        /* <DEDUP_REMOVED lines=10> */
.L_x_11672:
        /* <DEDUP_REMOVED lines=12> */
.L_x_11681:
[----:B------:R-:W-:-:S07]  /*84c0*/  IMAD.MOV.U32 R54, RZ, RZ, R144 ;  /* 0x000000ffff367224 */ /* 0x000fce00078e0090 */
.L_x_11682:
[----:B------:R-:W-:Y:S05]  /*84d0*/  BSYNC B1 ;  /* 0x0000000000017941 */ /* 0x000fea0003800000 */
.L_x_11680:
        /* <DEDUP_REMOVED lines=16> */
.L_x_11686:
[----:B------:R-:W-:Y:S05]  /*85e0*/  BSYNC B2 ;  /* 0x0000000000027941 */ /* 0x000fea0003800000 */
.L_x_11685:
        /* <DEDUP_REMOVED lines=44> */
.L_x_11684:
[----:B------:R-:W-:Y:S05]  /*88b0*/  BSYNC B1 ;  /* 0x0000000000017941 */ /* 0x000fea0003800000 */
.L_x_11683:
        /* <DEDUP_REMOVED lines=14> */
.L_x_11687:
        /* <DEDUP_REMOVED lines=12> */
.L_x_11690:
[----:B------:R-:W-:-:S07]  /*8a60*/  IMAD.MOV.U32 R6, RZ, RZ, R144 ;  /* 0x000000ffff067224 */ /* 0x000fce00078e0090 */
.L_x_11691:
[----:B------:R-:W-:Y:S05]  /*8a70*/  BSYNC B1 ;  /* 0x0000000000017941 */ /* 0x000fea0003800000 */
.L_x_11689:
        /* <DEDUP_REMOVED lines=16> */
.L_x_11695:
[----:B------:R-:W-:Y:S05]  /*8b80*/  BSYNC B2 ;  /* 0x0000000000027941 */ /* 0x000fea0003800000 */
.L_x_11694:
        /* <DEDUP_REMOVED lines=44> */
.L_x_11693:
[----:B------:R-:W-:Y:S05]  /*8e50*/  BSYNC B1 ;  /* 0x0000000000017941 */ /* 0x000fea0003800000 */
.L_x_11692:
        /* <DEDUP_REMOVED lines=9> */
.L_x_11688:
        /* <DEDUP_REMOVED lines=12> */
.L_x_11697:
[----:B------:R-:W-:-:S07]  /*8fb0*/  IMAD.MOV.U32 R54, RZ, RZ, R144 ;  /* 0x000000ffff367224 */ /* 0x000fce00078e0090 */
.L_x_11698:
[----:B------:R-:W-:Y:S05]  /*8fc0*/  BSYNC B1 ;  /* 0x0000000000017941 */ /* 0x000fea0003800000 */
.L_x_11696:
        /* <DEDUP_REMOVED lines=16> */
.L_x_11702:
[----:B------:R-:W-:Y:S05]  /*90d0*/  BSYNC B2 ;  /* 0x0000000000027941 */ /* 0x000fea0003800000 */
.L_x_11701:
        /* <DEDUP_REMOVED lines=44> */
.L_x_11700:
[----:B------:R-:W-:Y:S05]  /*93a0*/  BSYNC B1 ;  /* 0x0000000000017941 */ /* 0x000fea0003800000 */
.L_x_11699:
        /* <DEDUP_REMOVED lines=13> */
.L_x_11703:
        /* <DEDUP_REMOVED lines=12> */
.L_x_11706:
[----:B------:R-:W-:-:S07]  /*9540*/  IMAD.MOV.U32 R5, RZ, RZ, R144 ;  /* 0x000000ffff057224 */ /* 0x000fce00078e0090 */
.L_x_11707:
[----:B------:R-:W-:Y:S05]  /*9550*/  BSYNC B1 ;  /* 0x0000000000017941 */ /* 0x000fea0003800000 */
.L_x_11705:
        /* <DEDUP_REMOVED lines=16> */
.L_x_11711:
[----:B------:R-:W-:Y:S05]  /*9660*/  BSYNC B2 ;  /* 0x0000000000027941 */ /* 0x000fea0003800000 */
.L_x_11710:
        /* <DEDUP_REMOVED lines=44> */
.L_x_11709:
[----:B------:R-:W-:Y:S05]  /*9930*/  BSYNC B1 ;  /* 0x0000000000017941 */ /* 0x000fea0003800000 */
.L_x_11708:
        /* <DEDUP_REMOVED lines=10> */
.L_x_11704:
        /* <DEDUP_REMOVED lines=12> */
.L_x_11713:
[----:B------:R-:W-:-:S07]  /*9aa0*/  MOV R54, R144 ;  /* 0x0000009000367202 */ /* 0x000fce0000000f00 */
.L_x_11714:
[----:B------:R-:W-:Y:S05]  /*9ab0*/  BSYNC B1 ;  /* 0x0000000000017941 */ /* 0x000fea0003800000 */
.L_x_11712:
        /* <DEDUP_REMOVED lines=16> */
.L_x_11718:
[----:B------:R-:W-:Y:S05]  /*9bc0*/  BSYNC B2 ;  /* 0x0000000000027941 */ /* 0x000fea0003800000 */
.L_x_11717:
        /* <DEDUP_REMOVED lines=44> */
.L_x_11716:
[----:B------:R-:W-:Y:S05]  /*9e90*/  BSYNC B1 ;  /* 0x0000000000017941 */ /* 0x000fea0003800000 */
.L_x_11715:
        /* <DEDUP_REMOVED lines=14> */
.L_x_11719:
        /* <DEDUP_REMOVED lines=12> */
.L_x_11722:
[----:B------:R-:W-:-:S07]  /*a040*/  MOV R4, R144 ;  /* 0x0000009000047202 */ /* 0x000fce0000000f00 */
.L_x_11723:
[----:B------:R-:W-:Y:S05]  /*a050*/  BSYNC B1 ;  /* 0x0000000000017941 */ /* 0x000fea0003800000 */
.L_x_11721:
        /* <DEDUP_REMOVED lines=16> */
.L_x_11727:
[----:B------:R-:W-:Y:S05]  /*a160*/  BSYNC B2 ;  /* 0x0000000000027941 */ /* 0x000fea0003800000 */
.L_x_11726:
        /* <DEDUP_REMOVED lines=44> */
.L_x_11725:
[----:B------:R-:W-:Y:S05]  /*a430*/  BSYNC B1 ;  /* 0x0000000000017941 */ /* 0x000fea0003800000 */
.L_x_11724:
        /* <DEDUP_REMOVED lines=9> */
.L_x_11720:
        /* <DEDUP_REMOVED lines=12> */
.L_x_11729:
[----:B------:R-:W-:-:S07]  /*a590*/  IMAD.MOV.U32 R53, RZ, RZ, R144 ;  /* 0x000000ffff357224 */ /* 0x000fce00078e0090 */
.L_x_11730:
[----:B------:R-:W-:Y:S05]  /*a5a0*/  BSYNC B1 ;  /* 0x0000000000017941 */ /* 0x000fea0003800000 */
.L_x_11728:
        /* <DEDUP_REMOVED lines=16> */
.L_x_11734:
[----:B------:R-:W-:Y:S05]  /*a6b0*/  BSYNC B2 ;  /* 0x0000000000027941 */ /* 0x000fea0003800000 */
.L_x_11733:
        /* <DEDUP_REMOVED lines=44> */
.L_x_11732:
[----:B------:R-:W-:Y:S05]  /*a980*/  BSYNC B1 ;  /* 0x0000000000017941 */ /* 0x000fea0003800000 */
.L_x_11731:
        /* <DEDUP_REMOVED lines=12> */
.L_x_11735:
        /* <DEDUP_REMOVED lines=12> */
.L_x_11738:
[----:B------:R-:W-:-:S07]  /*ab10*/  IMAD.MOV.U32 R3, RZ, RZ, R144 ;  /* 0x000000ffff037224 */ /* 0x000fce00078e0090 */
.L_x_11739:
[----:B------:R-:W-:Y:S05]  /*ab20*/  BSYNC B1 ;  /* 0x0000000000017941 */ /* 0x000fea0003800000 */
.L_x_11737:
        /* <DEDUP_REMOVED lines=16> */
.L_x_11743:
[----:B------:R-:W-:Y:S05]  /*ac30*/  BSYNC B2 ;  /* 0x0000000000027941 */ /* 0x000fea0003800000 */
.L_x_11742:
        /* <DEDUP_REMOVED lines=44> */
.L_x_11741:
[----:B------:R-:W-:Y:S05]  /*af00*/  BSYNC B1 ;  /* 0x0000000000017941 */ /* 0x000fea0003800000 */
.L_x_11740:
        /* <DEDUP_REMOVED lines=10> */
.L_x_11736:
        /* <DEDUP_REMOVED lines=12> */
.L_x_11745:
[----:B------:R-:W-:-:S07]  /*b070*/  IMAD.MOV.U32 R42, RZ, RZ, R144 ;  /* 0x000000ffff2a7224 */ /* 0x000fce00078e0090 */
.L_x_11746:
[----:B------:R-:W-:Y:S05]  /*b080*/  BSYNC B1 ;  /* 0x0000000000017941 */ /* 0x000fea0003800000 */
.L_x_11744:
        /* <DEDUP_REMOVED lines=16> */
.L_x_11750:
[----:B------:R-:W-:Y:S05]  /*b190*/  BSYNC B2 ;  /* 0x0000000000027941 */ /* 0x000fea0003800000 */
.L_x_11749:
        /* <DEDUP_REMOVED lines=44> */
.L_x_11748:
[----:B------:R-:W-:Y:S05]  /*b460*/  BSYNC B1 ;  /* 0x0000000000017941 */ /* 0x000fea0003800000 */
.L_x_11747:
        /* <DEDUP_REMOVED lines=13> */
.L_x_11751:
        /* <DEDUP_REMOVED lines=12> */
.L_x_11754:
[----:B------:R-:W-:-:S07]  /*b600*/  IMAD.MOV.U32 R2, RZ, RZ, R144 ;  /* 0x000000ffff027224 */ /* 0x000fce00078e0090 */
.L_x_11755:
[----:B------:R-:W-:Y:S05]  /*b610*/  BSYNC B1 ;  /* 0x0000000000017941 */ /* 0x000fea0003800000 */
.L_x_11753:
        /* <DEDUP_REMOVED lines=16> */
.L_x_11759:
[----:B------:R-:W-:Y:S05]  /*b720*/  BSYNC B2 ;  /* 0x0000000000027941 */ /* 0x000fea0003800000 */
.L_x_11758:
        /* <DEDUP_REMOVED lines=44> */
.L_x_11757:
[----:B------:R-:W-:Y:S05]  /*b9f0*/  BSYNC B1 ;  /* 0x0000000000017941 */ /* 0x000fea0003800000 */
.L_x_11756:
        /* <DEDUP_REMOVED lines=9> */
.L_x_11752:
        /* <DEDUP_REMOVED lines=12> */
.L_x_11761:
[----:B------:R-:W-:-:S07]  /*bb50*/  MOV R54, R144 ;  /* 0x0000009000367202 */ /* 0x000fce0000000f00 */
.L_x_11762:
[----:B------:R-:W-:Y:S05]  /*bb60*/  BSYNC B1 ;  /* 0x0000000000017941 */ /* 0x000fea0003800000 */
.L_x_11760:
        /* <DEDUP_REMOVED lines=16> */
.L_x_11766:
[----:B------:R-:W-:Y:S05]  /*bc70*/  BSYNC B2 ;  /* 0x0000000000027941 */ /* 0x000fea0003800000 */
.L_x_11765:
        /* <DEDUP_REMOVED lines=44> */
.L_x_11764:
[----:B------:R-:W-:Y:S05]  /*bf40*/  BSYNC B1 ;  /* 0x0000000000017941 */ /* 0x000fea0003800000 */
.L_x_11763:
        /* <DEDUP_REMOVED lines=12> */
.L_x_11767:
        /* <DEDUP_REMOVED lines=12> */
.L_x_11770:
[----:B------:R-:W-:-:S07]  /*c0d0*/  MOV R0, R144 ;  /* 0x0000009000007202 */ /* 0x000fce0000000f00 */
.L_x_11771:
[----:B------:R-:W-:Y:S05]  /*c0e0*/  BSYNC B1 ;  /* 0x0000000000017941 */ /* 0x000fea0003800000 */
.L_x_11769:
        /* <DEDUP_REMOVED lines=18> */
.L_x_11775:
[----:B------:R-:W-:Y:S05]  /*c210*/  BSYNC B2 ;  /* 0x0000000000027941 */ /* 0x000fea0003800000 */
.L_x_11774:
        /* <DEDUP_REMOVED lines=44> */
.L_x_11773:
[----:B------:R-:W-:Y:S05]  /*c4e0*/  BSYNC B1 ;  /* 0x0000000000017941 */ /* 0x000fea0003800000 */
.L_x_11772:
        /* <DEDUP_REMOVED lines=10> */
.L_x_11768:
[----:B------:R-:W-:Y:S01]  /*c590*/  P2R R40, PR, RZ, 0x4 ;  /* 0x00000004ff287803 */ /* 0x000fe20000000000 */
[----:B------:R-:W-:Y:S01]  /*c5a0*/  IMAD.WIDE.U32 R44, R199, 0x20, R194 ;  /* 0x00000020c72c7825 */ /* 0x000fe200078e00c2 */
[----:B------:R-:W-:Y:S02]  /*c5b0*/  SEL R43, RZ, 0x1000000, P5 ;  /* 0x01000000ff2b7807 */ /* 0x000fe40002800000 */
[----:B------:R-:W-:Y:S02]  /*c5c0*/  ISETP.NE.AND P2, PT, R50, RZ, PT ;  /* 0x000000ff3200720c */ /* 0x000fe40003f45270 */
[----:B------:R-:W-:Y:S01]  /*c5d0*/  ISETP.NE.AND P5, PT, R52, RZ, PT ;  /* 0x000000ff3400720c */ /* 0x000fe20003fa5270 */
[----:B------:R0:W-:Y:S01]  /*c5e0*/  STG.E.128 desc[UR4][R44.64], R64 ;  /* 0x000000402c007986 */ /* 0x0001e2000c101d04 */
[----:B------:R-:W-:Y:S02]  /*c5f0*/  SEL R41, RZ, 0x10000, P4 ;  /* 0x00010000ff297807 */ /* 0x000fe40002000000 */
[----:B------:R-:W-:Y:S01]  /*c600*/  SEL R52, RZ, 0x100, P3 ;  /* 0x00000100ff347807 */ /* 0x000fe20001800000 */
[----:B------:R0:W-:Y:S01]  /*c610*/  STG.E.128 desc[UR4][R44.64+0x10], R60 ;  /* 0x0000103c2c007986 */ /* 0x0001e2000c101d04 */
[----:B------:R-:W-:-:S02]  /*c620*/  ISETP.NE.AND P4, PT, R48, RZ, PT ;  /* 0x000000ff3000720c */ /* 0x000fc40003f85270 */
[----:B------:R-:W-:Y:S02]  /*c630*/  ISETP.NE.AND P3, PT, R51, RZ, PT ;  /* 0x000000ff3300720c */ /* 0x000fe40003f65270 */
[----:B------:R-:W-:Y:S01]  /*c640*/  SEL R46, RZ, 0x1, P2 ;  /* 0x00000001ff2e7807 */ /* 0x000fe20001000000 */
[----:B------:R-:W1:Y:S01]  /*c650*/  @P0 LDC.64 R50, c[0x0][0x228] ;  /* 0x00008a00ff320b82 */ /* 0x000e620000000a00 */
[----:B------:R-:W-:Y:S02]  /*c660*/  ISETP.NE.AND P2, PT, R40, RZ, PT ;  /* 0x000000ff2800720c */ /* 0x000fe40003f45270 */
[----:B------:R-:W-:Y:S01]  /*c670*/  SEL R42, RZ, 0x1, P3 ;  /* 0x00000001ff2a7807 */ /* 0x000fe20001800000 */
[----:B------:R-:W-:Y:S01]  /*c680*/  IMAD.WIDE.U32 R46, R46, 0x1000000, RZ ;  /* 0x010000002e2e7825 */ /* 0x000fe200078e00ff */
[----:B------:R-:W-:Y:S02]  /*c690*/  SEL R40, RZ, 0x1, P4 ;  /* 0x00000001ff287807 */ /* 0x000fe40002000000 */
[----:B------:R-:W-:Y:S01]  /*c6a0*/  LOP3.LUT R52, R52, R43, R41, 0xfe, !PT ;  /* 0x0000002b34347212 */ /* 0x000fe200078efe29 */
[----:B------:R-:W-:Y:S01]  /*c6b0*/  IMAD.WIDE.U32 R42, R42, 0x10000, RZ ;  /* 0x000100002a2a7825 */ /* 0x000fe200078e00ff */
[----:B------:R-:W-:-:S02]  /*c6c0*/  SEL R53, RZ, 0x1, P5 ;  /* 0x00000001ff357807 */ /* 0x000fc40002800000 */
[----:B------:R-:W-:Y:S01]  /*c6d0*/  ISETP.NE.AND P6, PT, R49, RZ, PT ;  /* 0x000000ff3100720c */ /* 0x000fe20003fc5270 */
[----:B------:R-:W-:Y:S01]  /*c6e0*/  IMAD.WIDE.U32 R40, R40, 0x100, RZ ;  /* 0x0000010028287825 */ /* 0x000fe200078e00ff */
[----:B------:R-:W-:Y:S01]  /*c6f0*/  LOP3.LUT R53, R47, R52, R53, 0xfe, !PT ;  /* 0x000000342f357212 */ /* 0x000fe200078efe35 */
[----:B------:R-:W2:Y:S01]  /*c700*/  @P1 LDC.64 R48, c[0x0][0x230] ;  /* 0x00008c00ff301b82 */ /* 0x000ea20000000a00 */
[----:B------:R-:W-:Y:S02]  /*c710*/  SEL R47, RZ, 0x1, P6 ;  /* 0x00000001ff2f7807 */ /* 0x000fe40003000000 */
[----:B------:R-:W-:Y:S02]  /*c720*/  LOP3.LUT R46, R40, R46, R42, 0xfe, !PT ;  /* 0x0000002e282e7212 */ /* 0x000fe400078efe2a */
[----:B------:R-:W-:Y:S01]  /*c730*/  LOP3.LUT R41, R41, R53, R43, 0xfe, !PT ;  /* 0x0000003529297212 */ /* 0x000fe200078efe2b */
[----:B------:R-:W-:Y:S01]  /*c740*/  IMAD.WIDE.U32 R42, R199, 0x8, R192 ;  /* 0x00000008c72a7825 */ /* 0x000fe200078e00c0 */
[----:B------:R-:W-:-:S02]  /*c750*/  LOP3.LUT R40, R46, R47, RZ, 0xfc, !PT ;  /* 0x0000002f2e287212 */ /* 0x000fc400078efcff */
[----:B------:R-:W-:-:S03]  /*c760*/  IADD3 R205, R211, 0x40, RZ ;  /* 0x00000040d3cd7810 */ /* 0x000fc60007ffe0ff */
[----:B------:R0:W-:Y:S02]  /*c770*/  STG.E.64 desc[UR4][R42.64], R40 ;  /* 0x000000282a007986 */ /* 0x0001e4000c101b04 */
[----:B------:R-:W-:-:S04]  /*c780*/  IMAD.WIDE.U32 R52, R205, 0x10, R128 ;  /* 0x00000010cd347825 */ /* 0x000fc800078e0080 */
[----:B-1----:R-:W-:-:S04]  /*c790*/  @P0 IMAD.WIDE.U32 R50, R205, 0x10, R50 ;  /* 0x00000010cd320825 */ /* 0x002fc800078e0032 */
[----:B--2---:R-:W-:Y:S01]  /*c7a0*/  @P1 IMAD.WIDE.U32 R48, R205, 0x20, R48 ;  /* 0x00000020cd301825 */ /* 0x004fe200078e0030 */
[----:B0-----:R-:W-:Y:S06]  /*c7b0*/  @!P0 BRA `(.L_x_11776) ;  /* 0x0000000000508947 */ /* 0x001fec0003800000 */
[----:B------:R-:W-:Y:S01]  /*c7c0*/  IMAD.U32 R43, R2, 0x10000, RZ ;  /* 0x00010000022b7824 */ /* 0x000fe200078e00ff */
        /* <DEDUP_REMOVED lines=19> */
.L_x_11776:
[----:B------:R1:W5:Y:S04]  /*c900*/  @P0 LDG.E.128 R84, desc[UR4][R50.64] ;  /* 0x0000000432540981 */ /* 0x000368000c1e1d00 */
        /* <DEDUP_REMOVED lines=15> */
.L_x_11778:
[----:B------:R-:W-:-:S07]  /*ca00*/  MOV R52, R144 ;  /* 0x0000009000347202 */ /* 0x000fce0000000f00 */
.L_x_11779:
[----:B------:R-:W-:Y:S05]  /*ca10*/  BSYNC B1 ;  /* 0x0000000000017941 */ /* 0x000fea0003800000 */
.L_x_11777:
        /* <DEDUP_REMOVED lines=16> */
.L_x_11783:
[----:B------:R-:W-:Y:S05]  /*cb20*/  BSYNC B2 ;  /* 0x0000000000027941 */ /* 0x000fea0003800000 */
.L_x_11782:
        /* <DEDUP_REMOVED lines=44> */
.L_x_11781:
[----:B------:R-:W-:Y:S05]  /*cdf0*/  BSYNC B1 ;  /* 0x0000000000017941 */ /* 0x000fea0003800000 */
.L_x_11780:
        /* <DEDUP_REMOVED lines=14> */
.L_x_11784:
        /* <DEDUP_REMOVED lines=12> */
.L_x_11787:
[----:B------:R-:W-:-:S07]  /*cfa0*/  MOV R8, R144 ;  /* 0x0000009000087202 */ /* 0x000fce0000000f00 */
.L_x_11788:
[----:B------:R-:W-:Y:S05]  /*cfb0*/  BSYNC B1 ;  /* 0x0000000000017941 */ /* 0x000fea0003800000 */
.L_x_11786:
        /* <DEDUP_REMOVED lines=16> */
.L_x_11792:
[----:B------:R-:W-:Y:S05]  /*d0c0*/  BSYNC B2 ;  /* 0x0000000000027941 */ /* 0x000fea0003800000 */
.L_x_11791:
        /* <DEDUP_REMOVED lines=44> */
.L_x_11790:
[----:B------:R-:W-:Y:S05]  /*d390*/  BSYNC B1 ;  /* 0x0000000000017941 */ /* 0x000fea0003800000 */
.L_x_11789:
        /* <DEDUP_REMOVED lines=9> */
.L_x_11785:
        /* <DEDUP_REMOVED lines=12> */
.L_x_11794:
[----:B------:R-:W-:-:S07]  /*d4f0*/  IMAD.MOV.U32 R49, RZ, RZ, R144 ;  /* 0x000000ffff317224 */ /* 0x000fce00078e0090 */
.L_x_11795:
[----:B------:R-:W-:Y:S05]  /*d500*/  BSYNC B1 ;  /* 0x0000000000017941 */ /* 0x000fea0003800000 */
.L_x_11793:
        /* <DEDUP_REMOVED lines=16> */
.L_x_11799:
[----:B------:R-:W-:Y:S05]  /*d610*/  BSYNC B2 ;  /* 0x0000000000027941 */ /* 0x000fea0003800000 */
.L_x_11798:
        /* <DEDUP_REMOVED lines=44> */
.L_x_11797:
[----:B------:R-:W-:Y:S05]  /*d8e0*/  BSYNC B1 ;  /* 0x0000000000017941 */ /* 0x000fea0003800000 */
.L_x_11796:
        /* <DEDUP_REMOVED lines=13> */
.L_x_11800:
        /* <DEDUP_REMOVED lines=12> */
.L_x_11803:
[----:B------:R-:W-:-:S07]  /*da80*/  IMAD.MOV.U32 R7, RZ, RZ, R144 ;  /* 0x000000ffff077224 */ /* 0x000fce00078e0090 */
.L_x_11804:
[----:B------:R-:W-:Y:S05]  /*da90*/  BSYNC B1 ;  /* 0x0000000000017941 */ /* 0x000fea0003800000 */
.L_x_11802:
        /* <DEDUP_REMOVED lines=16> */
.L_x_11808:
[----:B------:R-:W-:Y:S05]  /*dba0*/  BSYNC B2 ;  /* 0x0000000000027941 */ /* 0x000fea0003800000 */
.L_x_11807:
        /* <DEDUP_REMOVED lines=44> */
.L_x_11806:
[----:B------:R-:W-:Y:S05]  /*de70*/  BSYNC B1 ;  /* 0x0000000000017941 */ /* 0x000fea0003800000 */
.L_x_11805:
        /* <DEDUP_REMOVED lines=10> */
.L_x_11801:
        /* <DEDUP_REMOVED lines=12> */
.L_x_11810:
[----:B------:R-:W-:-:S07]  /*dfe0*/  IMAD.MOV.U32 R54, RZ, RZ, R144 ;  /* 0x000000ffff367224 */ /* 0x000fce00078e0090 */
.L_x_11811:
[----:B------:R-:W-:Y:S05]  /*dff0*/  BSYNC B1 ;  /* 0x0000000000017941 */ /* 0x000fea0003800000 */
.L_x_11809:
        /* <DEDUP_REMOVED lines=16> */
.L_x_11815:
[----:B------:R-:W-:Y:S05]  /*e100*/  BSYNC B2 ;  /* 0x0000000000027941 */ /* 0x000fea0003800000 */
.L_x_11814:
        /* <DEDUP_REMOVED lines=44> */
.L_x_11813:
[----:B------:R-:W-:Y:S05]  /*e3d0*/  BSYNC B1 ;  /* 0x0000000000017941 */ /* 0x000fea0003800000 */
.L_x_11812:
        /* <DEDUP_REMOVED lines=14> */
.L_x_11816:
        /* <DEDUP_REMOVED lines=12> */
.L_x_11819:
[----:B------:R-:W-:-:S07]  /*e580*/  IMAD.MOV.U32 R6, RZ, RZ, R144 ;  /* 0x000000ffff067224 */ /* 0x000fce00078e0090 */
.L_x_11820:
[----:B------:R-:W-:Y:S05]  /*e590*/  BSYNC B1 ;  /* 0x0000000000017941 */ /* 0x000fea0003800000 */
.L_x_11818:
        /* <DEDUP_REMOVED lines=16> */
.L_x_11824:
[----:B------:R-:W-:Y:S05]  /*e6a0*/  BSYNC B2 ;  /* 0x0000000000027941 */ /* 0x000fea0003800000 */
.L_x_11823:
        /* <DEDUP_REMOVED lines=44> */
.L_x_11822:
[----:B------:R-:W-:Y:S05]  /*e970*/  BSYNC B1 ;  /* 0x0000000000017941 */ /* 0x000fea0003800000 */
.L_x_11821:
        /* <DEDUP_REMOVED lines=9> */
.L_x_11817:
        /* <DEDUP_REMOVED lines=12> */
.L_x_11826:
[----:B------:R-:W-:-:S07]  /*ead0*/  MOV R54, R144 ;  /* 0x0000009000367202 */ /* 0x000fce0000000f00 */
.L_x_11827:
[----:B------:R-:W-:Y:S05]  /*eae0*/  BSYNC B1 ;  /* 0x0000000000017941 */ /* 0x000fea0003800000 */
.L_x_11825:
        /* <DEDUP_REMOVED lines=16> */
.L_x_11831:
[----:B------:R-:W-:Y:S05]  /*ebf0*/  BSYNC B2 ;  /* 0x0000000000027941 */ /* 0x000fea0003800000 */
.L_x_11830:
        /* <DEDUP_REMOVED lines=44> */
.L_x_11829:
[----:B------:R-:W-:Y:S05]  /*eec0*/  BSYNC B1 ;  /* 0x0000000000017941 */ /* 0x000fea0003800000 */
.L_x_11828:
        /* <DEDUP_REMOVED lines=13> */
.L_x_11832:
        /* <DEDUP_REMOVED lines=12> */
.L_x_11835:
[----:B------:R-:W-:-:S07]  /*f060*/  MOV R5, R144 ;  /* 0x0000009000057202 */ /* 0x000fce0000000f00 */
.L_x_11836:
[----:B------:R-:W-:Y:S05]  /*f070*/  BSYNC B1 ;  /* 0x0000000000017941 */ /* 0x000fea0003800000 */
.L_x_11834:
        /* <DEDUP_REMOVED lines=16> */
.L_x_11840:
[----:B------:R-:W-:Y:S05]  /*f180*/  BSYNC B2 ;  /* 0x0000000000027941 */ /* 0x000fea0003800000 */
.L_x_11839:
        /* <DEDUP_REMOVED lines=44> */
.L_x_11838:
[----:B------:R-:W-:Y:S05]  /*f450*/  BSYNC B1 ;  /* 0x0000000000017941 */ /* 0x000fea0003800000 */
.L_x_11837:
        /* <DEDUP_REMOVED lines=10> */
.L_x_11833:
        /* <DEDUP_REMOVED lines=12> */
.L_x_11842:
[----:B------:R-:W-:-:S07]  /*f5c0*/  IMAD.MOV.U32 R54, RZ, RZ, R144 ;  /* 0x000000ffff367224 */ /* 0x000fce00078e0090 */
.L_x_11843:
[----:B------:R-:W-:Y:S05]  /*f5d0*/  BSYNC B1 ;  /* 0x0000000000017941 */ /* 0x000fea0003800000 */
.L_x_11841:
        /* <DEDUP_REMOVED lines=16> */
.L_x_11847:
[----:B------:R-:W-:Y:S05]  /*f6e0*/  BSYNC B2 ;  /* 0x0000000000027941 */ /* 0x000fea0003800000 */
.L_x_11846:
        /* <DEDUP_REMOVED lines=44> */
.L_x_11845:
[----:B------:R-:W-:Y:S05]  /*f9b0*/  BSYNC B1 ;  /* 0x0000000000017941 */ /* 0x000fea0003800000 */
.L_x_11844:
        /* <DEDUP_REMOVED lines=14> */
.L_x_11848:
        /* <DEDUP_REMOVED lines=12> */
.L_x_11851:
[----:B------:R-:W-:-:S07]  /*fb60*/  IMAD.MOV.U32 R4, RZ, RZ, R144 ;  /* 0x000000ffff047224 */ /* 0x000fce00078e0090 */
.L_x_11852:
[----:B------:R-:W-:Y:S05]  /*fb70*/  BSYNC B1 ;  /* 0x0000000000017941 */ /* 0x000fea0003800000 */
.L_x_11850:
        /* <DEDUP_REMOVED lines=16> */
.L_x_11856:
[----:B------:R-:W-:Y:S05]  /*fc80*/  BSYNC B2 ;  /* 0x0000000000027941 */ /* 0x000fea0003800000 */
.L_x_11855:
        /* <DEDUP_REMOVED lines=44> */
.L_x_11854:
[----:B------:R-:W-:Y:S05]  /*ff50*/  BSYNC B1 ;  /* 0x0000000000017941 */ /* 0x000fea0003800000 */
.L_x_11853:
        /* <DEDUP_REMOVED lines=9> */
.L_x_11849:
        /* <DEDUP_REMOVED lines=12> */
.L_x_11858:
[----:B------:R-:W-:-:S07]  /*100b0*/  IMAD.MOV.U32 R53, RZ, RZ, R144 ;  /* 0x000000ffff357224 */ /* 0x000fce00078e0090 */
.L_x_11859:
[----:B------:R-:W-:Y:S05]  /*100c0*/  BSYNC B1 ;  /* 0x0000000000017941 */ /* 0x000fea0003800000 */
.L_x_11857:
        /* <DEDUP_REMOVED lines=16> */
.L_x_11863:
[----:B------:R-:W-:Y:S05]  /*101d0*/  BSYNC B2 ;  /* 0x0000000000027941 */ /* 0x000fea0003800000 */
.L_x_11862:
        /* <DEDUP_REMOVED lines=44> */
.L_x_11861:
[----:B------:R-:W-:Y:S05]  /*104a0*/  BSYNC B1 ;  /* 0x0000000000017941 */ /* 0x000fea0003800000 */
.L_x_11860:
        /* <DEDUP_REMOVED lines=12> */
.L_x_11864:
        /* <DEDUP_REMOVED lines=12> */
.L_x_11867:
[----:B------:R-:W-:-:S07]  /*10630*/  IMAD.MOV.U32 R3, RZ, RZ, R144 ;  /* 0x000000ffff037224 */ /* 0x000fce00078e0090 */
.L_x_11868:
[----:B------:R-:W-:Y:S05]  /*10640*/  BSYNC B1 ;  /* 0x0000000000017941 */ /* 0x000fea0003800000 */
.L_x_11866:
        /* <DEDUP_REMOVED lines=16> */
.L_x_11872:
[----:B------:R-:W-:Y:S05]  /*10750*/  BSYNC B2 ;  /* 0x0000000000027941 */ /* 0x000fea0003800000 */
.L_x_11871:
        /* <DEDUP_REMOVED lines=44> */
.L_x_11870:
[----:B------:R-:W-:Y:S05]  /*10a20*/  BSYNC B1 ;  /* 0x0000000000017941 */ /* 0x000fea0003800000 */
.L_x_11869:
        /* <DEDUP_REMOVED lines=10> */
.L_x_11865:
        /* <DEDUP_REMOVED lines=12> */
.L_x_11874:
[----:B------:R-:W-:-:S07]  /*10b90*/  MOV R42, R144 ;  /* 0x00000090002a7202 */ /* 0x000fce0000000f00 */
.L_x_11875:
[----:B------:R-:W-:Y:S05]  /*10ba0*/  BSYNC B1 ;  /* 0x0000000000017941 */ /* 0x000fea0003800000 */
.L_x_11873:
        /* <DEDUP_REMOVED lines=16> */
.L_x_11879:
[----:B------:R-:W-:Y:S05]  /*10cb0*/  BSYNC B2 ;  /* 0x0000000000027941 */ /* 0x000fea0003800000 */
.L_x_11878:
        /* <DEDUP_REMOVED lines=44> */
.L_x_11877:
[----:B------:R-:W-:Y:S05]  /*10f80*/  BSYNC B1 ;  /* 0x0000000000017941 */ /* 0x000fea0003800000 */
.L_x_11876:
        /* <DEDUP_REMOVED lines=13> */
.L_x_11880:
        /* <DEDUP_REMOVED lines=12> */
.L_x_11883:
[----:B------:R-:W-:-:S07]  /*11120*/  MOV R2, R144 ;  /* 0x0000009000027202 */ /* 0x000fce0000000f00 */
.L_x_11884:
[----:B------:R-:W-:Y:S05]  /*11130*/  BSYNC B1 ;  /* 0x0000000000017941 */ /* 0x000fea0003800000 */
.L_x_11882:
        /* <DEDUP_REMOVED lines=16> */
.L_x_11888:
[----:B------:R-:W-:Y:S05]  /*11240*/  BSYNC B2 ;  /* 0x0000000000027941 */ /* 0x000fea0003800000 */
.L_x_11887:
        /* <DEDUP_REMOVED lines=44> */
.L_x_11886:
[----:B------:R-:W-:Y:S05]  /*11510*/  BSYNC B1 ;  /* 0x0000000000017941 */ /* 0x000fea0003800000 */
.L_x_11885:
        /* <DEDUP_REMOVED lines=9> */
.L_x_11881:
        /* <DEDUP_REMOVED lines=12> */
.L_x_11890:
[----:B------:R-:W-:-:S07]  /*11670*/  IMAD.MOV.U32 R131, RZ, RZ, R144 ;  /* 0x000000ffff837224 */ /* 0x000fce00078e0090 */
.L_x_11891:
[----:B------:R-:W-:Y:S05]  /*11680*/  BSYNC B1 ;  /* 0x0000000000017941 */ /* 0x000fea0003800000 */
.L_x_11889:
        /* <DEDUP_REMOVED lines=16> */
.L_x_11895:
[----:B------:R-:W-:Y:S05]  /*11790*/  BSYNC B2 ;  /* 0x0000000000027941 */ /* 0x000fea0003800000 */
.L_x_11894:
        /* <DEDUP_REMOVED lines=44> */
.L_x_11893:
[----:B------:R-:W-:Y:S05]  /*11a60*/  BSYNC B1 ;  /* 0x0000000000017941 */ /* 0x000fea0003800000 */
.L_x_11892:
        /* <DEDUP_REMOVED lines=12> */
.L_x_11896:
        /* <DEDUP_REMOVED lines=12> */
.L_x_11899:
[----:B------:R-:W-:-:S07]  /*11bf0*/  IMAD.MOV.U32 R0, RZ, RZ, R144 ;  /* 0x000000ffff007224 */ /* 0x000fce00078e0090 */
.L_x_11900:
[----:B------:R-:W-:Y:S05]  /*11c00*/  BSYNC B1 ;  /* 0x0000000000017941 */ /* 0x000fea0003800000 */
.L_x_11898:
        /* <DEDUP_REMOVED lines=18> */
.L_x_11904:
[----:B------:R-:W-:Y:S05]  /*11d30*/  BSYNC B2 ;  /* 0x0000000000027941 */ /* 0x000fea0003800000 */
.L_x_11903:
        /* <DEDUP_REMOVED lines=44> */
.L_x_11902:
[----:B------:R-:W-:Y:S05]  /*12000*/  BSYNC B1 ;  /* 0x0000000000017941 */ /* 0x000fea0003800000 */
.L_x_11901:
        /* <DEDUP_REMOVED lines=10> */
.L_x_11897:
[----:B------:R-:W-:Y:S01]  /*120b0*/  P2R R40, PR, RZ, 0x4 ;  /* 0x00000004ff287803 */ /* 0x000fe20000000000 */
[----:B------:R-:W-:Y:S01]  /*120c0*/  IMAD.WIDE.U32 R44, R205, 0x20, R194 ;  /* 0x00000020cd2c7825 */ /* 0x000fe200078e00c2 */
[----:B------:R-:W-:Y:S02]  /*120d0*/  SEL R43, RZ, 0x1000000, P5 ;  /* 0x01000000ff2b7807 */ /* 0x000fe40002800000 */
[----:B------:R-:W-:Y:S01]  /*120e0*/  ISETP.NE.AND P2, PT, R51, RZ, PT ;  /* 0x000000ff3300720c */ /* 0x000fe20003f45270 */
[----:B------:R-:W-:Y:S01]  /*120f0*/  VIADD R209, R211, 0x60 ;  /* 0x00000060d3d17836 */ /* 0x000fe20000000000 */
        /* <DEDUP_REMOVED lines=24> */
[----:B------:R-:W-:-:S03]  /*12280*/  LOP3.LUT R40, R46, R47, RZ, 0xfc, !PT ;  /* 0x0000002f2e287212 */ /* 0x000fc600078efcff */
[C---:B------:R-:W-:Y:S02]  /*12290*/  IMAD.WIDE.U32 R130, R209.reuse, 0x10, R128 ;  /* 0x00000010d1827825 */ /* 0x040fe400078e0080 */
[----:B------:R0:W-:Y:S02]  /*122a0*/  STG.E.64 desc[UR4][R42.64], R40 ;  /* 0x000000282a007986 */ /* 0x0001e4000c101b04 */
        /* <DEDUP_REMOVED lines=23> */
.L_x_11905:
[----:B------:R1:W5:Y:S04]  /*12420*/  @P0 LDG.E.128 R84, desc[UR4][R50.64] ;  /* 0x0000000432540981 */ /* 0x000368000c1e1d00 */
[----:B------:R1:W5:Y:S04]  /*12430*/  @P1 LDG.E.128 R80, desc[UR4][R48.64] ;  /* 0x0000000430501981 */ /* 0x000368000c1e1d00 */
[----:B------:R1:W5:Y:S04]  /*12440*/  @P1 LDG.E.128 R76, desc[UR4][R48.64+0x10] ;  /* 0x00001004304c1981 */ /* 0x000368000c1e1d00 */
[----:B0-----:R1:W5:Y:S01]  /*12450*/  LDG.E.128 R40, desc[UR4][R130.64] ;  /* 0x0000000482287981 */ /* 0x001362000c1e1d00 */
        /* <DEDUP_REMOVED lines=12> */
.L_x_11907:
[----:B------:R-:W-:-:S07]  /*12520*/  IMAD.MOV.U32 R130, RZ, RZ, R144 ;  /* 0x000000ffff827224 */ /* 0x000fce00078e0090 */
.L_x_11908:
[----:B------:R-:W-:Y:S05]  /*12530*/  BSYNC B1 ;  /* 0x0000000000017941 */ /* 0x000fea0003800000 */
.L_x_11906:
        /* <DEDUP_REMOVED lines=16> */
.L_x_11912:
[----:B------:R-:W-:Y:S05]  /*12640*/  BSYNC B2 ;  /* 0x0000000000027941 */ /* 0x000fea0003800000 */
.L_x_11911:
        /* <DEDUP_REMOVED lines=44> */
.L_x_11910:
[----:B------:R-:W-:Y:S05]  /*12910*/  BSYNC B1 ;  /* 0x0000000000017941 */ /* 0x000fea0003800000 */
.L_x_11909:
        /* <DEDUP_REMOVED lines=15> */
.L_x_11913:
        /* <DEDUP_REMOVED lines=12> */
.L_x_11916:
[----:B------:R-:W-:-:S07]  /*12ad0*/  IMAD.MOV.U32 R8, RZ, RZ, R144 ;  /* 0x000000ffff087224 */ /* 0x000fce00078e0090 */
.L_x_11917:
[----:B------:R-:W-:Y:S05]  /*12ae0*/  BSYNC B1 ;  /* 0x0000000000017941 */ /* 0x000fea0003800000 */
.L_x_11915:
        /* <DEDUP_REMOVED lines=16> */
.L_x_11921:
[----:B------:R-:W-:Y:S05]  /*12bf0*/  BSYNC B2 ;  /* 0x0000000000027941 */ /* 0x000fea0003800000 */
.L_x_11920:
        /* <DEDUP_REMOVED lines=44> */
.L_x_11919:
[----:B------:R-:W-:Y:S05]  /*12ec0*/  BSYNC B1 ;  /* 0x0000000000017941 */ /* 0x000fea0003800000 */
.L_x_11918:
        /* <DEDUP_REMOVED lines=9> */
.L_x_11914:
        /* <DEDUP_REMOVED lines=12> */
.L_x_11923:
[----:B------:R-:W-:-:S07]  /*13020*/  IMAD.MOV.U32 R49, RZ, RZ, R144 ;  /* 0x000000ffff317224 */ /* 0x000fce00078e0090 */
.L_x_11924:
[----:B------:R-:W-:Y:S05]  /*13030*/  BSYNC B1 ;  /* 0x0000000000017941 */ /* 0x000fea0003800000 */
.L_x_11922:
        /* <DEDUP_REMOVED lines=16> */
.L_x_11928:
[----:B------:R-:W-:Y:S05]  /*13140*/  BSYNC B2 ;  /* 0x0000000000027941 */ /* 0x000fea0003800000 */
.L_x_11927:
        /* <DEDUP_REMOVED lines=44> */
.L_x_11926:
[----:B------:R-:W-:Y:S05]  /*13410*/  BSYNC B1 ;  /* 0x0000000000017941 */ /* 0x000fea0003800000 */
.L_x_11925:
        /* <DEDUP_REMOVED lines=14> */
.L_x_11929:
        /* <DEDUP_REMOVED lines=12> */
.L_x_11932:
[----:B------:R-:W-:-:S07]  /*135c0*/  IMAD.MOV.U32 R7, RZ, RZ, R144 ;  /* 0x000000ffff077224 */ /* 0x000fce00078e0090 */
.L_x_11933:
[----:B------:R-:W-:Y:S05]  /*135d0*/  BSYNC B1 ;  /* 0x0000000000017941 */ /* 0x000fea0003800000 */
.L_x_11931:
        /* <DEDUP_REMOVED lines=16> */
.L_x_11937:
[----:B------:R-:W-:Y:S05]  /*136e0*/  BSYNC B2 ;  /* 0x0000000000027941 */ /* 0x000fea0003800000 */
.L_x_11936:
        /* <DEDUP_REMOVED lines=44> */
.L_x_11935:
[----:B------:R-:W-:Y:S05]  /*139b0*/  BSYNC B1 ;  /* 0x0000000000017941 */ /* 0x000fea0003800000 */
.L_x_11934:
        /* <DEDUP_REMOVED lines=10> */
.L_x_11930:
        /* <DEDUP_REMOVED lines=12> */
.L_x_11939:
[----:B------:R-:W-:-:S07]  /*13b20*/  MOV R40, R144 ;  /* 0x0000009000287202 */ /* 0x000fce0000000f00 */
.L_x_11940:
[----:B------:R-:W-:Y:S05]  /*13b30*/  BSYNC B1 ;  /* 0x0000000000017941 */ /* 0x000fea0003800000 */
.L_x_11938:
        /* <DEDUP_REMOVED lines=16> */
.L_x_11944:
[----:B------:R-:W-:Y:S05]  /*13c40*/  BSYNC B2 ;  /* 0x0000000000027941 */ /* 0x000fea0003800000 */
.L_x_11943:
        /* <DEDUP_REMOVED lines=44> */
.L_x_11942:
[----:B------:R-:W-:Y:S05]  /*13f10*/  BSYNC B1 ;  /* 0x0000000000017941 */ /* 0x000fea0003800000 */
.L_x_11941:
        /* <DEDUP_REMOVED lines=14> */
.L_x_11945:
        /* <DEDUP_REMOVED lines=12> */
.L_x_11948:
[----:B------:R-:W-:-:S07]  /*140c0*/  MOV R6, R144 ;  /* 0x0000009000067202 */ /* 0x000fce0000000f00 */
.L_x_11949:
[----:B------:R-:W-:Y:S05]  /*140d0*/  BSYNC B1 ;  /* 0x0000000000017941 */ /* 0x000fea0003800000 */
.L_x_11947:
        /* <DEDUP_REMOVED lines=16> */
.L_x_11953:
[----:B------:R-:W-:Y:S05]  /*141e0*/  BSYNC B2 ;  /* 0x0000000000027941 */ /* 0x000fea0003800000 */
.L_x_11952:
        /* <DEDUP_REMOVED lines=44> */
.L_x_11951:
[----:B------:R-:W-:Y:S05]  /*144b0*/  BSYNC B1 ;  /* 0x0000000000017941 */ /* 0x000fea0003800000 */
.L_x_11950:
        /* <DEDUP_REMOVED lines=9> */
.L_x_11946:
        /* <DEDUP_REMOVED lines=12> */
.L_x_11955:
[----:B------:R-:W-:-:S07]  /*14610*/  IMAD.MOV.U32 R196, RZ, RZ, R144 ;  /* 0x000000ffffc47224 */ /* 0x000fce00078e0090 */
.L_x_11956:
[----:B------:R-:W-:Y:S05]  /*14620*/  BSYNC B1 ;  /* 0x0000000000017941 */ /* 0x000fea0003800000 */
.L_x_11954:
        /* <DEDUP_REMOVED lines=16> */
.L_x_11960:
[----:B------:R-:W-:Y:S05]  /*14730*/  BSYNC B2 ;  /* 0x0000000000027941 */ /* 0x000fea0003800000 */
.L_x_11959:
        /* <DEDUP_REMOVED lines=44> */
.L_x_11958:
[----:B------:R-:W-:Y:S05]  /*14a00*/  BSYNC B1 ;  /* 0x0000000000017941 */ /* 0x000fea0003800000 */
.L_x_11957:
        /* <DEDUP_REMOVED lines=13> */
.L_x_11961:
        /* <DEDUP_REMOVED lines=12> */
.L_x_11964:
[----:B------:R-:W-:-:S07]  /*14ba0*/  IMAD.MOV.U32 R5, RZ, RZ, R144 ;  /* 0x000000ffff057224 */ /* 0x000fce00078e0090 */
.L_x_11965:
[----:B------:R-:W-:Y:S05]  /*14bb0*/  BSYNC B1 ;  /* 0x0000000000017941 */ /* 0x000fea0003800000 */
.L_x_11963:
        /* <DEDUP_REMOVED lines=16> */
.L_x_11969:
[----:B------:R-:W-:Y:S05]  /*14cc0*/  BSYNC B2 ;  /* 0x0000000000027941 */ /* 0x000fea0003800000 */
.L_x_11968:
        /* <DEDUP_REMOVED lines=44> */
.L_x_11967:
[----:B------:R-:W-:Y:S05]  /*14f90*/  BSYNC B1 ;  /* 0x0000000000017941 */ /* 0x000fea0003800000 */
.L_x_11966:
        /* <DEDUP_REMOVED lines=10> */
.L_x_11962:
        /* <DEDUP_REMOVED lines=12> */
.L_x_11971:
[----:B------:R-:W-:-:S07]  /*15100*/  IMAD.MOV.U32 R201, RZ, RZ, R144 ;  /* 0x000000ffffc97224 */ /* 0x000fce00078e0090 */
.L_x_11972:
[----:B------:R-:W-:Y:S05]  /*15110*/  BSYNC B1 ;  /* 0x0000000000017941 */ /* 0x000fea0003800000 */
.L_x_11970:
        /* <DEDUP_REMOVED lines=16> */
.L_x_11976:
[----:B------:R-:W-:Y:S05]  /*15220*/  BSYNC B2 ;  /* 0x0000000000027941 */ /* 0x000fea0003800000 */
.L_x_11975:
        /* <DEDUP_REMOVED lines=44> */
.L_x_11974:
[----:B------:R-:W-:Y:S05]  /*154f0*/  BSYNC B1 ;  /* 0x0000000000017941 */ /* 0x000fea0003800000 */
.L_x_11973:
        /* <DEDUP_REMOVED lines=15> */
.L_x_11977:
        /* <DEDUP_REMOVED lines=12> */
.L_x_11980:
[----:B------:R-:W-:-:S07]  /*156b0*/  IMAD.MOV.U32 R4, RZ, RZ, R144 ;  /* 0x000000ffff047224 */ /* 0x000fce00078e0090 */
.L_x_11981:
[----:B------:R-:W-:Y:S05]  /*156c0*/  BSYNC B1 ;  /* 0x0000000000017941 */ /* 0x000fea0003800000 */
.L_x_11979:
        /* <DEDUP_REMOVED lines=16> */
.L_x_11985:
[----:B------:R-:W-:Y:S05]  /*157d0*/  BSYNC B2 ;  /* 0x0000000000027941 */ /* 0x000fea0003800000 */
.L_x_11984:
        /* <DEDUP_REMOVED lines=44> */
.L_x_11983:
[----:B------:R-:W-:Y:S05]  /*15aa0*/  BSYNC B1 ;  /* 0x0000000000017941 */ /* 0x000fea0003800000 */
.L_x_11982:
        /* <DEDUP_REMOVED lines=9> */
.L_x_11978:
        /* <DEDUP_REMOVED lines=12> */
.L_x_11987:
[----:B------:R-:W-:-:S07]  /*15c00*/  MOV R45, R144 ;  /* 0x00000090002d7202 */ /* 0x000fce0000000f00 */
.L_x_11988:
[----:B------:R-:W-:Y:S05]  /*15c10*/  BSYNC B1 ;  /* 0x0000000000017941 */ /* 0x000fea0003800000 */
.L_x_11986:
        /* <DEDUP_REMOVED lines=16> */
.L_x_11992:
[----:B------:R-:W-:Y:S05]  /*15d20*/  BSYNC B2 ;  /* 0x0000000000027941 */ /* 0x000fea0003800000 */
.L_x_11991:
        /* <DEDUP_REMOVED lines=43> */
[----:B------:R-:W-:-:S11]  /*15fe0*/  HFMA2.MMA R41, -RZ, RZ, 0, 0 ;  /* 0x00000000ff297435 */ /* 0x000fd600000001ff */
.L_x_11990:
[----:B------:R-:W-:Y:S05]  /*15ff0*/  BSYNC B1 ;  /* 0x0000000000017941 */ /* 0x000fea0003800000 */
.L_x_11989:
        /* <DEDUP_REMOVED lines=12> */
.L_x_11993:
        /* <DEDUP_REMOVED lines=12> */
.L_x_11996:
[----:B------:R-:W-:-:S07]  /*16180*/  MOV R3, R144 ;  /* 0x0000009000037202 */ /* 0x000fce0000000f00 */
.L_x_11997:
[----:B------:R-:W-:Y:S05]  /*16190*/  BSYNC B1 ;  /* 0x0000000000017941 */ /* 0x000fea0003800000 */
.L_x_11995:
        /* <DEDUP_REMOVED lines=16> */
.L_x_12001:
[----:B------:R-:W-:Y:S05]  /*162a0*/  BSYNC B2 ;  /* 0x0000000000027941 */ /* 0x000fea0003800000 */
.L_x_12000:
        /* <DEDUP_REMOVED lines=44> */
.L_x_11999:
[----:B------:R-:W-:Y:S05]  /*16570*/  BSYNC B1 ;  /* 0x0000000000017941 */ /* 0x000fea0003800000 */
.L_x_11998:
        /* <DEDUP_REMOVED lines=10> */
.L_x_11994:
        /* <DEDUP_REMOVED lines=12> */
.L_x_12003:
[----:B------:R-:W-:-:S07]  /*166e0*/  MOV R42, R144 ;  /* 0x00000090002a7202 */ /* 0x000fce0000000f00 */
.L_x_12004:
[----:B------:R-:W-:Y:S05]  /*166f0*/  BSYNC B1 ;  /* 0x0000000000017941 */ /* 0x000fea0003800000 */
.L_x_12002:
        /* <DEDUP_REMOVED lines=16> */
.L_x_12008:
[----:B------:R-:W-:Y:S05]  /*16800*/  BSYNC B2 ;  /* 0x0000000000027941 */ /* 0x000fea0003800000 */
.L_x_12007:
        /* <DEDUP_REMOVED lines=44> */
.L_x_12006:
[----:B------:R-:W-:Y:S05]  /*16ad0*/  BSYNC B1 ;  /* 0x0000000000017941 */ /* 0x000fea0003800000 */
.L_x_12005:
        /* <DEDUP_REMOVED lines=13> */
.L_x_12009:
        /* <DEDUP_REMOVED lines=12> */
.L_x_12012:
[----:B------:R-:W-:-:S07]  /*16c70*/  MOV R2, R144 ;  /* 0x0000009000027202 */ /* 0x000fce0000000f00 */
.L_x_12013:
[----:B------:R-:W-:Y:S05]  /*16c80*/  BSYNC B1 ;  /* 0x0000000000017941 */ /* 0x000fea0003800000 */
.L_x_12011:
        /* <DEDUP_REMOVED lines=16> */
.L_x_12017:
[----:B------:R-:W-:Y:S05]  /*16d90*/  BSYNC B2 ;  /* 0x0000000000027941 */ /* 0x000fea0003800000 */
.L_x_12016:
        /* <DEDUP_REMOVED lines=44> */
.L_x_12015:
[----:B------:R-:W-:Y:S05]  /*17060*/  BSYNC B1 ;  /* 0x0000000000017941 */ /* 0x000fea0003800000 */
.L_x_12014:
        /* <DEDUP_REMOVED lines=9> */
.L_x_12010:
        /* <DEDUP_REMOVED lines=12> */
.L_x_12019:
[----:B------:R-:W-:-:S07]  /*171c0*/  MOV R201, R144 ;  /* 0x0000009000c97202 */ /* 0x000fce0000000f00 */
.L_x_12020:
[----:B------:R-:W-:Y:S05]  /*171d0*/  BSYNC B1 ;  /* 0x0000000000017941 */ /* 0x000fea0003800000 */
.L_x_12018:
        /* <DEDUP_REMOVED lines=16> */
.L_x_12024:
[----:B------:R-:W-:Y:S05]  /*172e0*/  BSYNC B2 ;  /* 0x0000000000027941 */ /* 0x000fea0003800000 */
.L_x_12023:
        /* <DEDUP_REMOVED lines=44> */
.L_x_12022:
[----:B------:R-:W-:Y:S05]  /*175b0*/  BSYNC B1 ;  /* 0x0000000000017941 */ /* 0x000fea0003800000 */
.L_x_12021:
        /* <DEDUP_REMOVED lines=12> */
.L_x_12025:
        /* <DEDUP_REMOVED lines=12> */
.L_x_12028:
[----:B------:R-:W-:-:S07]  /*17740*/  MOV R0, R144 ;  /* 0x0000009000007202 */ /* 0x000fce0000000f00 */
.L_x_12029:
[----:B------:R-:W-:Y:S05]  /*17750*/  BSYNC B1 ;  /* 0x0000000000017941 */ /* 0x000fea0003800000 */
.L_x_12027:
        /* <DEDUP_REMOVED lines=18> */
.L_x_12033:
[----:B------:R-:W-:Y:S05]  /*17880*/  BSYNC B2 ;  /* 0x0000000000027941 */ /* 0x000fea0003800000 */
.L_x_12032:
        /* <DEDUP_REMOVED lines=44> */
.L_x_12031:
[----:B------:R-:W-:Y:S05]  /*17b50*/  BSYNC B1 ;  /* 0x0000000000017941 */ /* 0x000fea0003800000 */
.L_x_12030:
        /* <DEDUP_REMOVED lines=10> */
.L_x_12026:
[----:B------:R-:W-:Y:S01]  /*17c00*/  P2R R40, PR, RZ, 0x4 ;  /* 0x00000004ff287803 */ /* 0x000fe20000000000 */
[----:B------:R-:W0:Y:S01]  /*17c10*/  @P0 LDC.64 R202, c[0x0][0x228] ;  /* 0x00008a00ffca0b82 */ /* 0x000e220000000a00 */
[----:B------:R-:W-:Y:S02]  /*17c20*/  ISETP.NE.AND P2, PT, R196, RZ, PT ;  /* 0x000000ffc400720c */ /* 0x000fe40003f45270 */
[----:B------:R-:W-:Y:S02]  /*17c30*/  SEL R130, RZ, 0x10000, P4 ;  /* 0x00010000ff827807 */ /* 0x000fe40002000000 */
[----:B------:R-:W-:Y:S02]  /*17c40*/  SEL R201, RZ, 0x100, P3 ;  /* 0x00000100ffc97807 */ /* 0x000fe40001800000 */
[----:B------:R-:W-:Y:S02]  /*17c50*/  LOP3.LUT P4, RZ, R191, 0x10, RZ, 0xc0, !PT ;  /* 0x00000010bfff7812 */ /* 0x000fe4000788c0ff */
[----:B------:R-:W-:-:S02]  /*17c60*/  ISETP.NE.AND P3, PT, R197, RZ, PT ;  /* 0x000000ffc500720c */ /* 0x000fc40003f65270 */
[----:B------:R-:W-:Y:S01]  /*17c70*/  SEL R206, RZ, 0x1, P2 ;  /* 0x00000001ffce7807 */ /* 0x000fe20001000000 */
[----:B------:R-:W1:Y:S01]  /*17c80*/  @P1 LDC.64 R196, c[0x0][0x230] ;  /* 0x00008c00ffc41b82 */ /* 0x000e620000000a00 */
[----:B------:R-:W-:Y:S02]  /*17c90*/  ISETP.NE.AND P2, PT, R40, RZ, PT ;  /* 0x000000ff2800720c */ /* 0x000fe40003f45270 */
[----:B------:R-:W-:Y:S01]  /*17ca0*/  SEL R41, RZ, 0x1000000, P5 ;  /* 0x01000000ff297807 */ /* 0x000fe20002800000 */
[----:B------:R-:W-:Y:S01]  /*17cb0*/  IMAD.WIDE.U32 R206, R206, 0x1000000, RZ ;  /* 0x01000000cece7825 */ /* 0x000fe200078e00ff */
[----:B------:R-:W-:Y:S02]  /*17cc0*/  SEL R42, RZ, 0x1, P3 ;  /* 0x00000001ff2a7807 */ /* 0x000fe40001800000 */
[----:B------:R-:W-:Y:S02]  /*17cd0*/  SEL R40, RZ, 0x1, P4 ;  /* 0x00000001ff287807 */ /* 0x000fe40002000000 */
[----:B------:R-:W-:Y:S01]  /*17ce0*/  LOP3.LUT P5, RZ, R191, 0x2, RZ, 0xc0, !PT ;  /* 0x00000002bfff7812 */ /* 0x000fe200078ac0ff */
[----:B------:R-:W-:Y:S01]  /*17cf0*/  IMAD.WIDE.U32 R42, R42, 0x10000, RZ ;  /* 0x000100002a2a7825 */ /* 0x000fe200078e00ff */
[----:B------:R-:W-:-:S02]  /*17d00*/  LOP3.LUT R201, R201, R41, R130, 0xfe, !PT ;  /* 0x00000029c9c97212 */ /* 0x000fc400078efe82 */
[----:B------:R-:W-:Y:S01]  /*17d10*/  SEL R213, RZ, 0x1, P5 ;  /* 0x00000001ffd57807 */ /* 0x000fe20002800000 */
[----:B------:R-:W-:Y:S01]  /*17d20*/  IMAD.WIDE.U32 R40, R40, 0x100, RZ ;  /* 0x0000010028287825 */ /* 0x000fe200078e00ff */
[----:B------:R-:W-:Y:S02]  /*17d30*/  LOP3.LUT P6, RZ, R191, 0x20, RZ, 0xc0, !PT ;  /* 0x00000020bfff7812 */ /* 0x000fe400078cc0ff */
[----:B------:R-:W-:Y:S01]  /*17d40*/  LOP3.LUT R213, R207, R201, R213, 0xfe, !PT ;  /* 0x000000c9cfd57212 */ /* 0x000fe200078efed5 */
[----:B------:R-:W-:Y:S01]  /*17d50*/  IMAD.WIDE.U32 R130, R209, 0x20, R194 ;  /* 0x00000020d1827825 */ /* 0x000fe200078e00c2 */
[----:B------:R-:W-:Y:S02]  /*17d60*/  LOP3.LUT R206, R40, R206, R42, 0xfe, !PT ;  /* 0x000000ce28ce7212 */ /* 0x000fe400078efe2a */
[----:B------:R-:W-:Y:S02]  /*17d70*/  SEL R207, RZ, 0x1, P6 ;  /* 0x00000001ffcf7807 */ /* 0x000fe40003000000 */
[----:B------:R-:W-:Y:S01]  /*17d80*/  LOP3.LUT R41, R41, R213, R43, 0xfe, !PT ;  /* 0x000000d529297212 */ /* 0x000fe200078efe2b */
[----:B------:R-:W-:Y:S01]  /*17d90*/  IMAD.WIDE.U32 R42, R209, 0x8, R192 ;  /* 0x00000008d12a7825 */ /* 0x000fe200078e00c0 */
[----:B------:R-:W-:Y:S01]  /*17da0*/  LOP3.LUT R40, R206, R207, RZ, 0xfc, !PT ;  /* 0x000000cfce287212 */ /* 0x000fe200078efcff */
[----:B------:R2:W-:Y:S01]  /*17db0*/  STG.E.128 desc[UR4][R130.64], R48 ;  /* 0x0000003082007986 */ /* 0x0005e2000c101d04 */
[----:B------:R-:W-:-:S03]  /*17dc0*/  IADD3 R201, R211, 0x80, RZ ;  /* 0x00000080d3c97810 */ /* 0x000fc60007ffe0ff */
[----:B------:R2:W-:Y:S02]  /*17dd0*/  STG.E.128 desc[UR4][R130.64+0x10], R44 ;  /* 0x0000102c82007986 */ /* 0x0005e4000c101d04 */
[C---:B------:R-:W-:Y:S02]  /*17de0*/  IMAD.WIDE.U32 R206, R201.reuse, 0x10, R128 ;  /* 0x00000010c9ce7825 */ /* 0x040fe400078e0080 */
[----:B------:R2:W-:Y:S02]  /*17df0*/  STG.E.64 desc[UR4][R42.64], R40 ;  /* 0x000000282a007986 */ /* 0x0005e4000c101b04 */
[----:B0-----:R-:W-:-:S04]  /*17e00*/  @P0 IMAD.WIDE.U32 R202, R201, 0x10, R202 ;  /* 0x00000010c9ca0825 */ /* 0x001fc800078e00ca */
[----:B-1----:R-:W-:Y:S01]  /*17e10*/  @P1 IMAD.WIDE.U32 R196, R201, 0x20, R196 ;  /* 0x00000020c9c41825 */ /* 0x002fe200078e00c4 */
[----:B--2---:R-:W-:Y:S06]  /*17e20*/  @!P0 BRA `(.L_x_12034) ;  /* 0x0000000000508947 */ /* 0x004fec0003800000 */
        /* <DEDUP_REMOVED lines=20> */
.L_x_12034:
[----:B------:R1:W5:Y:S04]  /*17f70*/  @P0 LDG.E.128 R84, desc[UR4][R202.64] ;  /* 0x00000004ca540981 */ /* 0x000368000c1e1d00 */
        /* <DEDUP_REMOVED lines=15> */
.L_x_12036:
[----:B------:R-:W-:-:S07]  /*18070*/  MOV R202, R144 ;  /* 0x0000009000ca7202 */ /* 0x000fce0000000f00 */
.L_x_12037:
[----:B------:R-:W-:Y:S05]  /*18080*/  BSYNC B1 ;  /* 0x0000000000017941 */ /* 0x000fea0003800000 */
.L_x_12035:
        /* <DEDUP_REMOVED lines=16> */
.L_x_12041:
[----:B------:R-:W-:Y:S05]  /*18190*/  BSYNC B2 ;  /* 0x0000000000027941 */ /* 0x000fea0003800000 */
.L_x_12040:
        /* <DEDUP_REMOVED lines=44> */
.L_x_12039:
[----:B------:R-:W-:Y:S05]  /*18460*/  BSYNC B1 ;  /* 0x0000000000017941 */ /* 0x000fea0003800000 */
.L_x_12038:
        /* <DEDUP_REMOVED lines=15> */
.L_x_12042:
        /* <DEDUP_REMOVED lines=12> */
.L_x_12045:
[----:B------:R-:W-:-:S07]  /*18620*/  MOV R8, R144 ;  /* 0x0000009000087202 */ /* 0x000fce0000000f00 */
.L_x_12046:
[----:B------:R-:W-:Y:S05]  /*18630*/  BSYNC B1 ;  /* 0x0000000000017941 */ /* 0x000fea0003800000 */
.L_x_12044:
        /* <DEDUP_REMOVED lines=16> */
.L_x_12050:
[----:B------:R-:W-:Y:S05]  /*18740*/  BSYNC B2 ;  /* 0x0000000000027941 */ /* 0x000fea0003800000 */
.L_x_12049:
        /* <DEDUP_REMOVED lines=44> */
.L_x_12048:
[----:B------:R-:W-:Y:S05]  /*18a10*/  BSYNC B1 ;  /* 0x0000000000017941 */ /* 0x000fea0003800000 */
.L_x_12047:
        /* <DEDUP_REMOVED lines=9> */
.L_x_12043:
        /* <DEDUP_REMOVED lines=12> */
.L_x_12052:
[----:B------:R-:W-:-:S07]  /*18b70*/  MOV R41, R144 ;  /* 0x0000009000297202 */ /* 0x000fce0000000f00 */
.L_x_12053:
[----:B------:R-:W-:Y:S05]  /*18b80*/  BSYNC B1 ;  /* 0x0000000000017941 */ /* 0x000fea0003800000 */
.L_x_12051:
        /* <DEDUP_REMOVED lines=16> */
.L_x_12057:
[----:B------:R-:W-:Y:S05]  /*18c90*/  BSYNC B2 ;  /* 0x0000000000027941 */ /* 0x000fea0003800000 */
.L_x_12056:
        /* <DEDUP_REMOVED lines=44> */
.L_x_12055:
[----:B------:R-:W-:Y:S05]  /*18f60*/  BSYNC B1 ;  /* 0x0000000000017941 */ /* 0x000fea0003800000 */
.L_x_12054:
        /* <DEDUP_REMOVED lines=14> */
.L_x_12058:
        /* <DEDUP_REMOVED lines=12> */
.L_x_12061:
[----:B------:R-:W-:-:S07]  /*19110*/  MOV R7, R144 ;  /* 0x0000009000077202 */ /* 0x000fce0000000f00 */
.L_x_12062:
[----:B------:R-:W-:Y:S05]  /*19120*/  BSYNC B1 ;  /* 0x0000000000017941 */ /* 0x000fea0003800000 */
.L_x_12060:
        /* <DEDUP_REMOVED lines=16> */
.L_x_12066:
[----:B------:R-:W-:Y:S05]  /*19230*/  BSYNC B2 ;  /* 0x0000000000027941 */ /* 0x000fea0003800000 */
.L_x_12065:
        /* <DEDUP_REMOVED lines=44> */
.L_x_12064:
[----:B------:R-:W-:Y:S05]  /*19500*/  BSYNC B1 ;  /* 0x0000000000017941 */ /* 0x000fea0003800000 */
.L_x_12063:
        /* <DEDUP_REMOVED lines=10> */
.L_x_12059:
        /* <DEDUP_REMOVED lines=12> */
.L_x_12068:
[----:B------:R-:W-:-:S07]  /*19670*/  MOV R128, R144 ;  /* 0x0000009000807202 */ /* 0x000fce0000000f00 */
.L_x_12069:
[----:B------:R-:W-:Y:S05]  /*19680*/  BSYNC B1 ;  /* 0x0000000000017941 */ /* 0x000fea0003800000 */
.L_x_12067:
        /* <DEDUP_REMOVED lines=16> */
.L_x_12073:
[----:B------:R-:W-:Y:S05]  /*19790*/  BSYNC B2 ;  /* 0x0000000000027941 */ /* 0x000fea0003800000 */
.L_x_12072:
        /* <DEDUP_REMOVED lines=44> */
.L_x_12071:
[----:B------:R-:W-:Y:S05]  /*19a60*/  BSYNC B1 ;  /* 0x0000000000017941 */ /* 0x000fea0003800000 */
.L_x_12070:
[----:B------:R-:W-:Y:S01]  /*19a70*/  I2FP.F32.U32 R43, R128 ;  /* 0x00000080002b7245 */ /* 0x000fe20000201000 */
[----:B------:R-:W-:Y:S01]  /*19a80*/  IMAD.U32 R197, R129, 0x10000, RZ ;  /* 0x0001000081c57824 */ /* 0x000fe200078e00ff */
        /* <DEDUP_REMOVED lines=13> */
.L_x_12074:
        /* <DEDUP_REMOVED lines=12> */
.L_x_12077:
[----:B------:R-:W-:-:S07]  /*19c20*/  MOV R6, R144 ;  /* 0x0000009000067202 */ /* 0x000fce0000000f00 */
.L_x_12078:
[----:B------:R-:W-:Y:S05]  /*19c30*/  BSYNC B1 ;  /* 0x0000000000017941 */ /* 0x000fea0003800000 */
.L_x_12076:
        /* <DEDUP_REMOVED lines=16> */
.L_x_12082:
[----:B------:R-:W-:Y:S05]  /*19d40*/  BSYNC B2 ;  /* 0x0000000000027941 */ /* 0x000fea0003800000 */
.L_x_12081:
        /* <DEDUP_REMOVED lines=44> */
.L_x_12080:
[----:B------:R-:W-:Y:S05]  /*1a010*/  BSYNC B1 ;  /* 0x0000000000017941 */ /* 0x000fea0003800000 */
.L_x_12079:
        /* <DEDUP_REMOVED lines=9> */
.L_x_12075:
        /* <DEDUP_REMOVED lines=12> */
.L_x_12084:
[----:B------:R-:W-:-:S07]  /*1a170*/  MOV R206, R144 ;  /* 0x0000009000ce7202 */ /* 0x000fce0000000f00 */
.L_x_12085:
[----:B------:R-:W-:Y:S05]  /*1a180*/  BSYNC B1 ;  /* 0x0000000000017941 */ /* 0x000fea0003800000 */
.L_x_12083:
        /* <DEDUP_REMOVED lines=16> */
.L_x_12089:
[----:B------:R-:W-:Y:S05]  /*1a290*/  BSYNC B2 ;  /* 0x0000000000027941 */ /* 0x000fea0003800000 */
.L_x_12088:
        /* <DEDUP_REMOVED lines=44> */
.L_x_12087:
[----:B------:R-:W-:Y:S05]  /*1a560*/  BSYNC B1 ;  /* 0x0000000000017941 */ /* 0x000fea0003800000 */
.L_x_12086:
        /* <DEDUP_REMOVED lines=14> */
.L_x_12090:
        /* <DEDUP_REMOVED lines=12> */
.L_x_12093:
[----:B------:R-:W-:-:S07]  /*1a710*/  MOV R5, R144 ;  /* 0x0000009000057202 */ /* 0x000fce0000000f00 */
.L_x_12094:
[----:B------:R-:W-:Y:S05]  /*1a720*/  BSYNC B1 ;  /* 0x0000000000017941 */ /* 0x000fea0003800000 */
.L_x_12092:
        /* <DEDUP_REMOVED lines=16> */
.L_x_12098:
[----:B------:R-:W-:Y:S05]  /*1a830*/  BSYNC B2 ;  /* 0x0000000000027941 */ /* 0x000fea0003800000 */
.L_x_12097:
        /* <DEDUP_REMOVED lines=44> */
.L_x_12096:
[----:B------:R-:W-:Y:S05]  /*1ab00*/  BSYNC B1 ;  /* 0x0000000000017941 */ /* 0x000fea0003800000 */
.L_x_12095:
        /* <DEDUP_REMOVED lines=10> */
.L_x_12091:
        /* <DEDUP_REMOVED lines=12> */
.L_x_12100:
[----:B------:R-:W-:-:S07]  /*1ac70*/  MOV R206, R144 ;  /* 0x0000009000ce7202 */ /* 0x000fce0000000f00 */
.L_x_12101:
[----:B------:R-:W-:Y:S05]  /*1ac80*/  BSYNC B1 ;  /* 0x0000000000017941 */ /* 0x000fea0003800000 */
.L_x_12099:
        /* <DEDUP_REMOVED lines=16> */
.L_x_12105:
[----:B------:R-:W-:Y:S05]  /*1ad90*/  BSYNC B2 ;  /* 0x0000000000027941 */ /* 0x000fea0003800000 */
.L_x_12104:
        /* <DEDUP_REMOVED lines=44> */
.L_x_12103:
[----:B------:R-:W-:Y:S05]  /*1b060*/  BSYNC B1 ;  /* 0x0000000000017941 */ /* 0x000fea0003800000 */
.L_x_12102:
        /* <DEDUP_REMOVED lines=15> */
.L_x_12106:
        /* <DEDUP_REMOVED lines=12> */
.L_x_12109:
[----:B------:R-:W-:-:S07]  /*1b220*/  MOV R4, R144 ;  /* 0x0000009000047202 */ /* 0x000fce0000000f00 */
.L_x_12110:
[----:B------:R-:W-:Y:S05]  /*1b230*/  BSYNC B1 ;  /* 0x0000000000017941 */ /* 0x000fea0003800000 */
.L_x_12108:
        /* <DEDUP_REMOVED lines=16> */
.L_x_12114:
[----:B------:R-:W-:Y:S05]  /*1b340*/  BSYNC B2 ;  /* 0x0000000000027941 */ /* 0x000fea0003800000 */
.L_x_12113:
        /* <DEDUP_REMOVED lines=44> */
.L_x_12112:
[----:B------:R-:W-:Y:S05]  /*1b610*/  BSYNC B1 ;  /* 0x0000000000017941 */ /* 0x000fea0003800000 */
.L_x_12111:
        /* <DEDUP_REMOVED lines=9> */
.L_x_12107:
        /* <DEDUP_REMOVED lines=12> */
.L_x_12116:
[----:B------:R-:W-:-:S07]  /*1b770*/  MOV R129, R144 ;  /* 0x0000009000817202 */ /* 0x000fce0000000f00 */
.L_x_12117:
[----:B------:R-:W-:Y:S05]  /*1b780*/  BSYNC B1 ;  /* 0x0000000000017941 */ /* 0x000fea0003800000 */
.L_x_12115:
        /* <DEDUP_REMOVED lines=16> */
.L_x_12121:
[----:B------:R-:W-:Y:S05]  /*1b890*/  BSYNC B2 ;  /* 0x0000000000027941 */ /* 0x000fea0003800000 */
.L_x_12120:
        /* <DEDUP_REMOVED lines=44> */
.L_x_12119:
[----:B------:R-:W-:Y:S05]  /*1bb60*/  BSYNC B1 ;  /* 0x0000000000017941 */ /* 0x000fea0003800000 */
.L_x_12118:
        /* <DEDUP_REMOVED lines=12> */
.L_x_12122:
        /* <DEDUP_REMOVED lines=12> */
.L_x_12125:
[----:B------:R-:W-:-:S07]  /*1bcf0*/  MOV R3, R144 ;  /* 0x0000009000037202 */ /* 0x000fce0000000f00 */
.L_x_12126:
[----:B------:R-:W-:Y:S05]  /*1bd00*/  BSYNC B1 ;  /* 0x0000000000017941 */ /* 0x000fea0003800000 */
.L_x_12124:
        /* <DEDUP_REMOVED lines=16> */
.L_x_12130:
[----:B------:R-:W-:Y:S05]  /*1be10*/  BSYNC B2 ;  /* 0x0000000000027941 */ /* 0x000fea0003800000 */
.L_x_12129:
        /* <DEDUP_REMOVED lines=44> */
.L_x_12128:
[----:B------:R-:W-:Y:S05]  /*1c0e0*/  BSYNC B1 ;  /* 0x0000000000017941 */ /* 0x000fea0003800000 */
.L_x_12127:
        /* <DEDUP_REMOVED lines=10> */
.L_x_12123:
        /* <DEDUP_REMOVED lines=12> */
.L_x_12132:
[----:B------:R-:W-:-:S07]  /*1c250*/  MOV R130, R144 ;  /* 0x0000009000827202 */ /* 0x000fce0000000f00 */
.L_x_12133:
[----:B------:R-:W-:Y:S05]  /*1c260*/  BSYNC B1 ;  /* 0x0000000000017941 */ /* 0x000fea0003800000 */
.L_x_12131:
        /* <DEDUP_REMOVED lines=16> */
.L_x_12137:
[----:B------:R-:W-:Y:S05]  /*1c370*/  BSYNC B2 ;  /* 0x0000000000027941 */ /* 0x000fea0003800000 */
.L_x_12136:
        /* <DEDUP_REMOVED lines=44> */
.L_x_12135:
[----:B------:R-:W-:Y:S05]  /*1c640*/  BSYNC B1 ;  /* 0x0000000000017941 */ /* 0x000fea0003800000 */
.L_x_12134:
        /* <DEDUP_REMOVED lines=13> */
.L_x_12138:
        /* <DEDUP_REMOVED lines=12> */
.L_x_12141:
[----:B------:R-:W-:-:S07]  /*1c7e0*/  MOV R2, R144 ;  /* 0x0000009000027202 */ /* 0x000fce0000000f00 */
.L_x_12142:
[----:B------:R-:W-:Y:S05]  /*1c7f0*/  BSYNC B1 ;  /* 0x0000000000017941 */ /* 0x000fea0003800000 */
.L_x_12140:
        /* <DEDUP_REMOVED lines=16> */
.L_x_12146:
[----:B------:R-:W-:Y:S05]  /*1c900*/  BSYNC B2 ;  /* 0x0000000000027941 */ /* 0x000fea0003800000 */
.L_x_12145:
        /* <DEDUP_REMOVED lines=44> */
.L_x_12144:
[----:B------:R-:W-:Y:S05]  /*1cbd0*/  BSYNC B1 ;  /* 0x0000000000017941 */ /* 0x000fea0003800000 */
.L_x_12143:
        /* <DEDUP_REMOVED lines=9> */
.L_x_12139:
        /* <DEDUP_REMOVED lines=12> */
.L_x_12148:
[----:B------:R-:W-:-:S07]  /*1cd30*/  MOV R208, R144 ;  /* 0x0000009000d07202 */ /* 0x000fce0000000f00 */
.L_x_12149:
[----:B------:R-:W-:Y:S05]  /*1cd40*/  BSYNC B1 ;  /* 0x0000000000017941 */ /* 0x000fea0003800000 */
.L_x_12147:
        /* <DEDUP_REMOVED lines=16> */
.L_x_12153:
[----:B------:R-:W-:Y:S05]  /*1ce50*/  BSYNC B2 ;  /* 0x0000000000027941 */ /* 0x000fea0003800000 */
.L_x_12152:
        /* <DEDUP_REMOVED lines=44> */
.L_x_12151:
[----:B------:R-:W-:Y:S05]  /*1d120*/  BSYNC B1 ;  /* 0x0000000000017941 */ /* 0x000fea0003800000 */
.L_x_12150:
        /* <DEDUP_REMOVED lines=12> */
.L_x_12154:
        /* <DEDUP_REMOVED lines=12> */
.L_x_12157:
[----:B------:R-:W-:-:S07]  /*1d2b0*/  MOV R0, R144 ;  /* 0x0000009000007202 */ /* 0x000fce0000000f00 */
.L_x_12158:
[----:B------:R-:W-:Y:S05]  /*1d2c0*/  BSYNC B1 ;  /* 0x0000000000017941 */ /* 0x000fea0003800000 */
.L_x_12156:
        /* <DEDUP_REMOVED lines=16> */
.L_x_12162:
[----:B------:R-:W-:Y:S05]  /*1d3d0*/  BSYNC B2 ;  /* 0x0000000000027941 */ /* 0x000fea0003800000 */
.L_x_12161:
        /* <DEDUP_REMOVED lines=44> */
.L_x_12160:
[----:B------:R-:W-:Y:S05]  /*1d6a0*/  BSYNC B1 ;  /* 0x0000000000017941 */ /* 0x000fea0003800000 */
.L_x_12159:
        /* <DEDUP_REMOVED lines=10> */
.L_x_12155:
[----:B------:R-:W-:Y:S01]  /*1d750*/  FADD.FTZ R198, RZ, R72 ;  /* 0x00000048ffc67221 */ /* 0x000fe20000010000 */
[----:B------:R-:W-:Y:S01]  /*1d760*/  SEL R203, RZ, 0x10000, P4 ;  /* 0x00010000ffcb7807 */ /* 0x000fe20002000000 */
[----:B------:R-:W-:Y:S01]  /*1d770*/  IMAD.WIDE.U32 R194, R201, 0x20, R194 ;  /* 0x00000020c9c27825 */ /* 0x000fe200078e00c2 */
[----:B------:R-:W-:-:S03]  /*1d780*/  SEL R202, RZ, 0x1000000, P5 ;  /* 0x01000000ffca7807 */ /* 0x000fc60002800000 */
[----:B------:R-:W-:Y:S01]  /*1d790*/  FADD.FTZ R197, R198, R73 ;  /* 0x00000049c6c57221 */ /* 0x000fe20000010000 */
[----:B------:R-:W-:Y:S01]  /*1d7a0*/  LOP3.LUT P4, RZ, R191, 0x2, RZ, 0xc0, !PT ;  /* 0x00000002bfff7812 */ /* 0x000fe2000788c0ff */
[----:B------:R-:W-:Y:S01]  /*1d7b0*/  IMAD.WIDE.U32 R192, R201, 0x8, R192 ;  /* 0x00000008c9c07825 */ /* 0x000fe200078e00c0 */
[----:B------:R-:W-:-:S03]  /*1d7c0*/  SEL R200, RZ, 0x100, P3 ;  /* 0x00000100ffc87807 */ /* 0x000fc60001800000 */
[----:B------:R-:W-:Y:S01]  /*1d7d0*/  FADD.FTZ R198, R197, R74 ;  /* 0x0000004ac5c67221 */ /* 0x000fe20000010000 */
[C---:B------:R-:W-:Y:S01]  /*1d7e0*/  LOP3.LUT P6, RZ, R191.reuse, 0x8, RZ, 0xc0, !PT ;  /* 0x00000008bfff7812 */ /* 0x040fe200078cc0ff */
[----:B------:R0:W-:Y:S01]  /*1d7f0*/  STG.E.128 desc[UR4][R194.64], R40 ;  /* 0x00000028c2007986 */ /* 0x0001e2000c101d04 */
[----:B------:R-:W-:Y:S01]  /*1d800*/  LOP3.LUT P5, RZ, R191, 0x4, RZ, 0xc0, !PT ;  /* 0x00000004bfff7812 */ /* 0x000fe200078ac0ff */
[----:B------:R-:W-:Y:S01]  /*1d810*/  FADD.FTZ R197, R198, R75 ;  /* 0x0000004bc6c57221 */ /* 0x000fe20000010000 */
[----:B------:R-:W-:Y:S01]  /*1d820*/  SEL R212, RZ, 0x1, P4 ;  /* 0x00000001ffd47807 */ /* 0x000fe20002000000 */
[----:B------:R0:W-:Y:S01]  /*1d830*/  STG.E.128 desc[UR4][R194.64+0x10], R128 ;  /* 0x00001080c2007986 */ /* 0x0001e2000c101d04 */
[----:B------:R-:W-:Y:S01]  /*1d840*/  LOP3.LUT R200, R200, R202, R203, 0xfe, !PT ;  /* 0x000000cac8c87212 */ /* 0x000fe200078efecb */
[----:B------:R-:W-:Y:S01]  /*1d850*/  FADD.FTZ R198, R197, R68 ;  /* 0x00000044c5c67221 */ /* 0x000fe20000010000 */
[----:B------:R-:W-:Y:S01]  /*1d860*/  SEL R206, RZ, 0x1, P5 ;  /* 0x00000001ffce7807 */ /* 0x000fe20002800000 */
[----:B------:R-:W-:Y:S01]  /*1d870*/  IMAD.WIDE.U32 R212, R212, 0x1000000, RZ ;  /* 0x01000000d4d47825 */ /* 0x000fe200078e00ff */
[----:B------:R-:W-:-:S03]  /*1d880*/  SEL R202, RZ, 0x1, P6 ;  /* 0x00000001ffca7807 */ /* 0x000fc60003000000 */
[----:B------:R-:W-:Y:S01]  /*1d890*/  FADD.FTZ R197, R198, R69 ;  /* 0x00000045c6c57221 */ /* 0x000fe20000010000 */
[C---:B------:R-:W-:Y:S01]  /*1d8a0*/  LOP3.LUT P2, RZ, R191.reuse, 0x1, RZ, 0xc0, !PT ;  /* 0x00000001bfff7812 */ /* 0x040fe2000784c0ff */
[----:B------:R-:W-:Y:S01]  /*1d8b0*/  IMAD.WIDE.U32 R206, R206, 0x10000, RZ ;  /* 0x00010000cece7825 */ /* 0x000fe200078e00ff */
[----:B------:R-:W-:-:S03]  /*1d8c0*/  LOP3.LUT P1, RZ, R191, 0x10, RZ, 0xc0, !PT ;  /* 0x00000010bfff7812 */ /* 0x000fc6000782c0ff */
[----:B------:R-:W-:Y:S01]  /*1d8d0*/  FADD.FTZ R198, R197, R70 ;  /* 0x00000046c5c67221 */ /* 0x000fe20000010000 */
[----:B------:R-:W-:Y:S01]  /*1d8e0*/  SEL R215, RZ, 0x1, P2 ;  /* 0x00000001ffd77807 */ /* 0x000fe20001000000 */
[----:B------:R-:W-:Y:S01]  /*1d8f0*/  IMAD.WIDE.U32 R202, R202, 0x100, RZ ;  /* 0x00000100caca7825 */ /* 0x000fe200078e00ff */
[----:B------:R-:W-:-:S03]  /*1d900*/  ISETP.NE.AND P2, PT, R190, RZ, PT ;  /* 0x000000ffbe00720c */ /* 0x000fc60003f45270 */
[----:B------:R-:W-:Y:S01]  /*1d910*/  FADD.FTZ R197, R198, R71 ;  /* 0x00000047c6c57221 */ /* 0x000fe20000010000 */
[----:B------:R-:W-:Y:S02]  /*1d920*/  LOP3.LUT R215, R213, R200, R215, 0xfe, !PT ;  /* 0x000000c8d5d77212 */ /* 0x000fe400078efed7 */
[----:B------:R-:W-:Y:S01]  /*1d930*/  LOP3.LUT R212, R202, R212, R206, 0xfe, !PT ;  /* 0x000000d4cad47212 */ /* 0x000fe200078efece */
[----:B------:R-:W-:Y:S01]  /*1d940*/  FADD.FTZ R198, R197, R64 ;  /* 0x00000040c5c67221 */ /* 0x000fe20000010000 */
[----:B------:R-:W-:Y:S02]  /*1d950*/  SEL R213, RZ, 0x1, P1 ;  /* 0x00000001ffd57807 */ /* 0x000fe40000800000 */
[----:B------:R-:W-:Y:S01]  /*1d960*/  LOP3.LUT R203, R203, R215, R207, 0xfe, !PT ;  /* 0x000000d7cbcb7212 */ /* 0x000fe200078efecf */
[----:B------:R-:W-:Y:S01]  /*1d970*/  FADD.FTZ R197, R198, R65 ;  /* 0x00000041c6c57221 */ /* 0x000fe20000010000 */
[----:B------:R-:W-:-:S03]  /*1d980*/  LOP3.LUT R202, R212, R213, RZ, 0xfc, !PT ;  /* 0x000000d5d4ca7212 */ /* 0x000fc600078efcff */
[----:B------:R-:W-:Y:S02]  /*1d990*/  FADD.FTZ R198, R197, R66 ;  /* 0x00000042c5c67221 */ /* 0x000fe40000010000 */
[----:B------:R0:W-:Y:S02]  /*1d9a0*/  STG.E.64 desc[UR4][R192.64], R202 ;  /* 0x000000cac0007986 */ /* 0x0001e4000c101b04 */
        /* <DEDUP_REMOVED lines=29> */
[----:B------:R-:W-:Y:S01]  /*1db80*/  SHF.L.U32 R195, R2, 0x10, RZ ;  /* 0x0000001002c37819 */ /* 0x000fe200000006ff */
        /* <DEDUP_REMOVED lines=19> */
.L_x_12163:
[----:B------:R-:W-:Y:S01]  /*1dcc0*/  UMOV UR8, 0xffffffff ;  /* 0xffffffff00087882 */ /* 0x000fe20000000000 */
[----:B------:R-:W-:Y:S02]  /*1dcd0*/  FADD.FTZ R198, R198, R131 ;  /* 0x00000083c6c67221 */ /* 0x000fe40000010000 */
[----:B------:R-:W-:Y:S05]  /*1dce0*/  BRA.DIV UR8, `(.L_x_12164) ;  /* 0x0000001e085c7947 */ /* 0x000fea000b800000 */
[----:B0-----:R-:W0:Y:S01]  /*1dcf0*/  SHFL.BFLY PT, R193, R198, 0x1, 0x1f ;  /* 0x0c201f00c6c17f89 */ /* 0x001e2200000e0000 */
        /* <DEDUP_REMOVED lines=100> */
.L_x_12177:
[----:B------:R-:W-:Y:S01]  /*1e340*/  FMUL.FTZ R192, R193, R193 ;  /* 0x000000c1c1c07220 */ /* 0x000fe20000410000 */
[----:B------:R-:W-:Y:S01]  /*1e350*/  ISETP.NE.AND P1, PT, RZ, UR12, PT ;  /* 0x0000000cff007c0c */ /* 0x000fe2000bf25270 */
[----:B-1----:R-:W-:Y:S01]  /*1e360*/  FADD.FTZ R203, R200, R203 ;  /* 0x000000cbc8cb7221 */ /* 0x002fe20000010000 */
[----:B------:R-:W-:Y:S01]  /*1e370*/  PRMT R213, R110, 0x7632, R213 ;  /* 0x000076326ed57816 */ /* 0x000fe200000000d5 */
[----:B------:R-:W-:Y:S01]  /*1e380*/  IMAD.U32 R227, R93, 0x10000, RZ ;  /* 0x000100005de37824 */ /* 0x000fe200078e00ff */
[----:B------:R-:W-:Y:S01]  /*1e390*/  FSEL R195, R192, RZ, P1 ;  /* 0x000000ffc0c37208 */ /* 0x000fe20000800000 */
[----:B------:R-:W-:Y:S01]  /*1e3a0*/  FFMA.FTZ R194, R203, R194, UR13 ;  /* 0x0000000dcbc27e23 */ /* 0x000fe200080100c2 */
[----:B------:R-:W-:Y:S01]  /*1e3b0*/  FSEL R197, R193, RZ, !P1 ;  /* 0x000000ffc1c57208 */ /* 0x000fe20004800000 */
[----:B------:R-:W-:Y:S02]  /*1e3c0*/  IMAD.U32 R237, R92, 0x10000, RZ ;  /* 0x000100005ced7824 */ /* 0x000fe400078e00ff */
[----:B------:R-:W-:-:S02]  /*1e3d0*/  FADD.FTZ R195, R194, R195 ;  /* 0x000000c3c2c37221 */ /* 0x000fc40000010000 */
[C---:B------:R-:W-:Y:S01]  /*1e3e0*/  FADD.FTZ R194, -R197.reuse, R49 ;  /* 0x00000031c5c27221 */ /* 0x040fe20000010100 */
[C---:B------:R-:W-:Y:S01]  /*1e3f0*/  FADD.FTZ R250, -R197.reuse, R69 ;  /* 0x00000045c5fa7221 */ /* 0x040fe20000010100 */
[----:B------:R-:W1:Y:S01]  /*1e400*/  MUFU.RSQ R49, R195 ;  /* 0x000000c300317308 */ /* 0x000e620000001400 */
[C---:B------:R-:W-:Y:S01]  /*1e410*/  FADD.FTZ R69, -R197.reuse, R70 ;  /* 0x00000046c5457221 */ /* 0x040fe20000010100 */
[C---:B------:R-:W-:Y:S01]  /*1e420*/  FADD.FTZ R252, -R197.reuse, R68 ;  /* 0x00000044c5fc7221 */ /* 0x040fe20000010100 */
[C---:B0-----:R-:W-:Y:S01]  /*1e430*/  FADD.FTZ R200, -R197.reuse, R51 ;  /* 0x00000033c5c87221 */ /* 0x041fe20000010100 */
[C---:B------:R-:W-:Y:S01]  /*1e440*/  FADD.FTZ R248, -R197.reuse, R55 ;  /* 0x00000037c5f87221 */ /* 0x040fe20000010100 */
[----:B------:R-:W-:Y:S01]  /*1e450*/  FADD.FTZ R208, -R197, R40 ;  /* 0x00000028c5d07221 */ /* 0x000fe20000010100 */
[----:B------:R-:W-:Y:S01]  /*1e460*/  SHF.L.U32 R51, R107, 0x10, RZ ;  /* 0x000000106b337819 */ /* 0x000fe200000006ff */
[----:B------:R-:W-:Y:S01]  /*1e470*/  FADD.FTZ R218, -R197, R43 ;  /* 0x0000002bc5da7221 */ /* 0x000fe20000010100 */
[----:B------:R-:W-:Y:S01]  /*1e480*/  IMAD.U32 R55, R127, 0x10000, RZ ;  /* 0x000100007f377824 */ /* 0x000fe200078e00ff */
[----:B------:R-:W-:Y:S01]  /*1e490*/  SHF.L.U32 R40, R126, 0x10, RZ ;  /* 0x000000107e287819 */ /* 0x000fe200000006ff */
[----:B------:R-:W-:Y:S01]  /*1e4a0*/  FADD.FTZ R210, -R197, R41 ;  /* 0x00000029c5d27221 */ /* 0x000fe20000010100 */
[----:B------:R-:W-:Y:S01]  /*1e4b0*/  PRMT R43, R127, 0x7632, R43 ;  /* 0x000076327f2b7816 */ /* 0x000fe2000000002b */
[----:B------:R-:W-:Y:S01]  /*1e4c0*/  FADD.FTZ R71, -R197, R71 ;  /* 0x00000047c5477221 */ /* 0x000fe20000010100 */
[----:B------:R-:W-:Y:S01]  /*1e4d0*/  PRMT R41, R107, 0x7632, R41 ;  /* 0x000076326b297816 */ /* 0x000fe20000000029 */
[----:B------:R-:W-:Y:S01]  /*1e4e0*/  FADD.FTZ R68, -R197, R60 ;  /* 0x0000003cc5447221 */ /* 0x000fe20000010100 */
[----:B------:R-:W-:Y:S01]  /*1e4f0*/  SHF.L.U32 R60, R43, 0x10, RZ ;  /* 0x000000102b3c7819 */ /* 0x000fe200000006ff */
[----:B------:R-:W-:Y:S01]  /*1e500*/  FADD.FTZ R238, -R197, R75 ;  /* 0x0000004bc5ee7221 */ /* 0x000fe20000010100 */
[C---:B-1----:R-:W-:Y:S01]  /*1e510*/  FMUL.FTZ R69, R49.reuse, R69 ;  /* 0x0000004531457220 */ /* 0x042fe20000410000 */
[----:B------:R-:W-:Y:S01]  /*1e520*/  FMUL.FTZ R252, R49, R252 ;  /* 0x000000fc31fc7220 */ /* 0x000fe20000410000 */
[----:B------:R-:W-:Y:S01]  /*1e530*/  PRMT R43, R125, 0x7632, R43 ;  /* 0x000076327d2b7816 */ /* 0x000fe2000000002b */
[----:B------:R-:W-:-:S02]  /*1e540*/  IMAD.U32 R41, R41, 0x10000, RZ ;  /* 0x0001000029297824 */ /* 0x000fc400078e00ff */
[C---:B------:R-:W-:Y:S01]  /*1e550*/  FFMA.FTZ R51, R69.reuse, R51, R186 ;  /* 0x0000003345337223 */ /* 0x040fe200000100ba */
[----:B------:R-:W-:Y:S01]  /*1e560*/  FFMA.FTZ R55, R69, R55, R166 ;  /* 0x0000003745377223 */ /* 0x000fe200000100a6 */
[----:B------:R-:W-:Y:S01]  /*1e570*/  FFMA.FTZ R69, R252, R40, R167 ;  /* 0x00000028fc457223 */ /* 0x000fe200000100a7 */
[----:B------:R-:W-:Y:S01]  /*1e580*/  PRMT R40, R105, 0x7632, R40 ;  /* 0x0000763269287816 */ /* 0x000fe20000000028 */
[----:B------:R-:W-:Y:S01]  /*1e590*/  FMUL.FTZ R71, R49, R71 ;  /* 0x0000004731477220 */ /* 0x000fe20000410000 */
[C---:B------:R-:W-:Y:S01]  /*1e5a0*/  FADD.FTZ R192, -R197.reuse, R74 ;  /* 0x0000004ac5c07221 */ /* 0x040fe20000010100 */
[C---:B------:R-:W-:Y:S01]  /*1e5b0*/  FADD.FTZ R220, -R197.reuse, R64 ;  /* 0x00000040c5dc7221 */ /* 0x040fe20000010100 */
[C---:B------:R-:W-:Y:S01]  /*1e5c0*/  FADD.FTZ R222, -R197.reuse, R66 ;  /* 0x00000042c5de7221 */ /* 0x040fe20000010100 */
[----:B------:R-:W-:Y:S01]  /*1e5d0*/  FADD.FTZ R212, -R197, R44 ;  /* 0x0000002cc5d47221 */ /* 0x000fe20000010100 */
[----:B------:R-:W-:Y:S01]  /*1e5e0*/  SHF.L.U32 R64, R43, 0x10, RZ ;  /* 0x000000102b407819 */ /* 0x000fe200000006ff */
[----:B------:R-:W-:Y:S01]  /*1e5f0*/  FADD.FTZ R244, -R197, R53 ;  /* 0x00000035c5f47221 */ /* 0x000fe20000010100 */
[----:B------:R-:W-:Y:S01]  /*1e600*/  FFMA.FTZ R66, R71, R41, R134 ;  /* 0x0000002947427223 */ /* 0x000fe20000010086 */
[----:B------:R-:W-:Y:S01]  /*1e610*/  PRMT R44, R106, 0x7632, R44 ;  /* 0x000076326a2c7816 */ /* 0x000fe2000000002c */
[----:B------:R-:W-:-:S02]  /*1e620*/  IMAD.U32 R40, R40, 0x10000, RZ ;  /* 0x0001000028287824 */ /* 0x000fc400078e00ff */
[----:B------:R-:W-:Y:S01]  /*1e630*/  FMUL.FTZ R43, R49, R238 ;  /* 0x000000ee312b7220 */ /* 0x000fe20000410000 */
[----:B------:R-:W-:Y:S02]  /*1e640*/  IMAD.U32 R41, R105, 0x10000, RZ ;  /* 0x0001000069297824 */ /* 0x000fe400078e00ff */
[----:B------:R-:W-:Y:S01]  /*1e650*/  FMUL.FTZ R53, R49, R192 ;  /* 0x000000c031357220 */ /* 0x000fe20000410000 */
[----:B------:R-:W-:Y:S01]  /*1e660*/  FADD.FTZ R216, -R197, R47 ;  /* 0x0000002fc5d87221 */ /* 0x000fe20000010100 */
[----:B------:R-:W-:Y:S01]  /*1e670*/  SHF.L.U32 R44, R44, 0x10, RZ ;  /* 0x000000102c2c7819 */ /* 0x000fe200000006ff */
[----:B------:R-:W-:Y:S01]  /*1e680*/  FFMA.FTZ R217, R43, R40, R138 ;  /* 0x000000282bd97223 */ /* 0x000fe2000001008a */
[----:B------:R-:W-:Y:S01]  /*1e690*/  FMUL.FTZ R47, R49, R250 ;  /* 0x000000fa312f7220 */ /* 0x000fe20000410000 */
[----:B------:R-:W-:Y:S01]  /*1e6a0*/  FFMA.FTZ R192, R53, R41, R188 ;  /* 0x0000002935c07223 */ /* 0x000fe200000100bc */
[----:B------:R-:W-:Y:S01]  /*1e6b0*/  PRMT R40, R104, 0x7632, R40 ;  /* 0x0000763268287816 */ /* 0x000fe20000000028 */
[C---:B------:R-:W-:Y:S01]  /*1e6c0*/  FADD.FTZ R228, -R197.reuse, R73 ;  /* 0x00000049c5e47221 */ /* 0x040fe20000010100 */
[----:B------:R-:W-:Y:S01]  /*1e6d0*/  PRMT R41, R124, 0x7632, R41 ;  /* 0x000076327c297816 */ /* 0x000fe20000000029 */
[C---:B------:R-:W-:Y:S01]  /*1e6e0*/  FADD.FTZ R234, -R197.reuse, R62 ;  /* 0x0000003ec5ea7221 */ /* 0x040fe20000010100 */
[C---:B------:R-:W-:Y:S01]  /*1e6f0*/  FADD.FTZ R232, -R197.reuse, R61 ;  /* 0x0000003dc5e87221 */ /* 0x040fe20000010100 */
[C---:B------:R-:W-:Y:S01]  /*1e700*/  FADD.FTZ R224, -R197.reuse, R67 ;  /* 0x00000043c5e07221 */ /* 0x040fe20000010100 */
[----:B------:R-:W-:Y:S01]  /*1e710*/  FADD.FTZ R204, -R197, R46 ;  /* 0x0000002ec5cc7221 */ /* 0x000fe20000010100 */
[----:B------:R-:W-:Y:S01]  /*1e720*/  FFMA.FTZ R61, R47, R44, R136 ;  /* 0x0000002c2f3d7223 */ /* 0x000fe20000010088 */
[----:B------:R-:W-:Y:S01]  /*1e730*/  FFMA.FTZ R64, R43, R64, R137 ;  /* 0x000000402b407223 */ /* 0x000fe20000010089 */
[----:B------:R-:W-:Y:S01]  /*1e740*/  FADD.FTZ R74, -R197, R59 ;  /* 0x0000003bc54a7221 */ /* 0x000fe20000010100 */
[----:B------:R-:W-:Y:S01]  /*1e750*/  PRMT R46, R126, 0x7632, R46 ;  /* 0x000076327e2e7816 */ /* 0x000fe2000000002e */
[----:B------:R-:W-:Y:S01]  /*1e760*/  IMAD.U32 R40, R40, 0x10000, RZ ;  /* 0x0001000028287824 */ /* 0x000fe200078e00ff */
[----:B------:R-:W-:Y:S01]  /*1e770*/  SHF.L.U32 R43, R123, 0x10, RZ ;  /* 0x000000107b2b7819 */ /* 0x000fe200000006ff */
[----:B------:R-:W-:Y:S01]  /*1e780*/  FMUL.FTZ R67, R49, R228 ;  /* 0x000000e431437220 */ /* 0x000fe20000410000 */
[----:B------:R-:W-:Y:S01]  /*1e790*/  SHF.L.U32 R44, R41, 0x10, RZ ;  /* 0x00000010292c7819 */ /* 0x000fe200000006ff */
[----:B------:R-:W-:-:S02]  /*1e7a0*/  IMAD.U32 R59, R103, 0x10000, RZ ;  /* 0x00010000673b7824 */ /* 0x000fc400078e00ff */
[----:B------:R-:W-:Y:S01]  /*1e7b0*/  FMUL.FTZ R41, R49, R234 ;  /* 0x000000ea31297220 */ /* 0x000fe20000410000 */
[----:B------:R-:W-:Y:S01]  /*1e7c0*/  FFMA.FTZ R238, R67, R40, R140 ;  /* 0x0000002843ee7223 */ /* 0x000fe2000001008c */
[----:B------:R-:W-:Y:S01]  /*1e7d0*/  IMAD.U32 R46, R46, 0x10000, RZ ;  /* 0x000100002e2e7824 */ /* 0x000fe200078e00ff */
[----:B------:R-:W-:Y:S01]  /*1e7e0*/  PRMT R40, R102, 0x7632, R40 ;  /* 0x0000763266287816 */ /* 0x000fe20000000028 */
[C---:B------:R-:W-:Y:S01]  /*1e7f0*/  FFMA.FTZ R59, R41.reuse, R59, R182 ;  /* 0x0000003b293b7223 */ /* 0x040fe200000100b6 */
[----:B------:R-:W-:Y:S01]  /*1e800*/  FFMA.FTZ R234, R41, R43, R162 ;  /* 0x0000002b29ea7223 */ /* 0x000fe200000100a2 */
[C---:B------:R-:W-:Y:S01]  /*1e810*/  PRMT R41, R122.reuse, 0x7632, R41 ;  /* 0x000076327a297816 */ /* 0x040fe20000000029 */
[C---:B------:R-:W-:Y:S01]  /*1e820*/  FADD.FTZ R246, -R197.reuse, R54 ;  /* 0x00000036c5f67221 */ /* 0x040fe20000010100 */
[----:B------:R-:W-:Y:S01]  /*1e830*/  FADD.FTZ R62, -R197, R63 ;  /* 0x0000003fc53e7221 */ /* 0x000fe20000010100 */
[----:B------:R-:W-:Y:S01]  /*1e840*/  FFMA.FTZ R54, R47, R46, R135 ;  /* 0x0000002e2f367223 */ /* 0x000fe20000010087 */
[----:B------:R-:W-:Y:S01]  /*1e850*/  FFMA.FTZ R67, R67, R44, R139 ;  /* 0x0000002c43437223 */ /* 0x000fe2000001008b */
[----:B------:R-:W-:Y:S01]  /*1e860*/  FADD.FTZ R214, -R197, R58 ;  /* 0x0000003ac5d67221 */ /* 0x000fe20000010100 */
[----:B------:R-:W-:Y:S01]  /*1e870*/  SHF.L.U32 R44, R122, 0x10, RZ ;  /* 0x000000107a2c7819 */ /* 0x000fe200000006ff */
[----:B------:R-:W-:Y:S01]  /*1e880*/  IMAD.U32 R63, R40, 0x10000, RZ ;  /* 0x00010000283f7824 */ /* 0x000fe200078e00ff */
[----:B------:R-:W-:Y:S01]  /*1e890*/  SHF.L.U32 R46, R41, 0x10, RZ ;  /* 0x00000010292e7819 */ /* 0x000fe200000006ff */
[----:B------:R-:W-:Y:S01]  /*1e8a0*/  FADD.FTZ R230, -R197, R72 ;  /* 0x00000048c5e67221 */ /* 0x000fe20000010100 */
[----:B------:R-:W-:-:S02]  /*1e8b0*/  IMAD.U32 R58, R102, 0x10000, RZ ;  /* 0x00010000663a7824 */ /* 0x000fc400078e00ff */
        /* <DEDUP_REMOVED lines=14> */
[----:B------:R-:W-:Y:S01]  /*1e9a0*/  SHF.L.U32 R52, R124, 0x10, RZ ;  /* 0x000000107c347819 */ /* 0x000fe200000006ff */
[----:B------:R-:W-:-:S02]  /*1e9b0*/  IMAD.U32 R197, R104, 0x10000, RZ ;  /* 0x0001000068c57824 */ /* 0x000fc400078e00ff */
[----:B------:R-:W-:Y:S01]  /*1e9c0*/  FMUL.FTZ R230, R49, R230 ;  /* 0x000000e631e67220 */ /* 0x000fe20000410000 */
[----:B------:R-:W-:Y:S01]  /*1e9d0*/  PRMT R43, R103, 0x7632, R43 ;  /* 0x00007632672b7816 */ /* 0x000fe2000000002b */
[C---:B------:R-:W-:Y:S01]  /*1e9e0*/  FFMA.FTZ R58, R40.reuse, R58, R183 ;  /* 0x0000003a283a7223 */ /* 0x040fe200000100b7 */
[----:B------:R-:W-:Y:S01]  /*1e9f0*/  FFMA.FTZ R241, R40, R44, R163 ;  /* 0x0000002c28f17223 */ /* 0x000fe200000100a3 */
[C---:B------:R-:W-:Y:S01]  /*1ea00*/  FFMA.FTZ R63, R41.reuse, R63, R36 ;  /* 0x0000003f293f7223 */ /* 0x040fe20000010024 */
[----:B------:R-:W-:Y:S01]  /*1ea10*/  FFMA.FTZ R232, R41, R46, R35 ;  /* 0x0000002e29e87223 */ /* 0x000fe20000010023 */
[----:B------:R-:W-:Y:S01]  /*1ea20*/  PRMT R40, R101, 0x7632, R40 ;  /* 0x0000763265287816 */ /* 0x000fe20000000028 */
[C---:B------:R-:W-:Y:S01]  /*1ea30*/  FFMA.FTZ R197, R230.reuse, R197, R189 ;  /* 0x000000c5e6c57223 */ /* 0x040fe200000100bd */
[----:B------:R-:W-:Y:S01]  /*1ea40*/  PRMT R41, R121, 0x7632, R41 ;  /* 0x0000763279297816 */ /* 0x000fe20000000029 */
[----:B------:R-:W-:Y:S01]  /*1ea50*/  FFMA.FTZ R52, R230, R52, R169 ;  /* 0x00000034e6347223 */ /* 0x000fe200000100a9 */
[----:B------:R-:W-:Y:S01]  /*1ea60*/  SHF.L.U32 R43, R43, 0x10, RZ ;  /* 0x000000102b2b7819 */ /* 0x000fe200000006ff */
[----:B------:R-:W-:Y:S01]  /*1ea70*/  FMUL.FTZ R243, R49, R62 ;  /* 0x0000003e31f37220 */ /* 0x000fe20000410000 */
[----:B------:R-:W-:Y:S01]  /*1ea80*/  SHF.L.U32 R230, R41, 0x10, RZ ;  /* 0x0000001029e67819 */ /* 0x000fe200000006ff */
[----:B------:R-:W-:-:S02]  /*1ea90*/  IMAD.U32 R40, R40, 0x10000, RZ ;  /* 0x0001000028287824 */ /* 0x000fc400078e00ff */
[----:B------:R-:W-:Y:S01]  /*1eaa0*/  FMUL.FTZ R41, R49, R224 ;  /* 0x000000e031297220 */ /* 0x000fe20000410000 */
[----:B------:R-:W-:Y:S01]  /*1eab0*/  SHF.L.U32 R57, R101, 0x10, RZ ;  /* 0x0000001065397819 */ /* 0x000fe200000006ff */
[----:B------:R-:W-:Y:S01]  /*1eac0*/  FFMA.FTZ R68, R243, R43, R34 ;  /* 0x0000002bf3447223 */ /* 0x000fe20000010022 */
[----:B------:R-:W-:Y:S01]  /*1ead0*/  SHF.L.U32 R45, R125, 0x10, RZ ;  /* 0x000000107d2d7819 */ /* 0x000fe200000006ff */
[----:B------:R-:W-:Y:S01]  /*1eae0*/  FMUL.FTZ R239, R49, R222 ;  /* 0x000000de31ef7220 */ /* 0x000fe20000410000 */
[----:B------:R-:W-:Y:S02]  /*1eaf0*/  IMAD.U32 R43, R121, 0x10000, RZ ;  /* 0x00010000792b7824 */ /* 0x000fe400078e00ff */
[C---:B------:R-:W-:Y:S01]  /*1eb00*/  FFMA.FTZ R62, R41.reuse, R40, R38 ;  /* 0x00000028293e7223 */ /* 0x040fe20000010026 */
[----:B------:R-:W-:Y:S01]  /*1eb10*/  FFMA.FTZ R230, R41, R230, R37 ;  /* 0x000000e629e67223 */ /* 0x000fe20000010025 */
[----:B------:R-:W-:Y:S01]  /*1eb20*/  PRMT R40, R100, 0x7632, R40 ;  /* 0x0000763264287816 */ /* 0x000fe20000000028 */
[----:B------:R-:W-:Y:S01]  /*1eb30*/  FFMA.FTZ R57, R239, R57, R184 ;  /* 0x00000039ef397223 */ /* 0x000fe200000100b8 */
[----:B------:R-:W-:Y:S01]  /*1eb40*/  PRMT R41, R120, 0x7632, R41 ;  /* 0x0000763278297816 */ /* 0x000fe20000000029 */
[----:B------:R-:W-:Y:S01]  /*1eb50*/  FFMA.FTZ R60, R71, R60, R133 ;  /* 0x0000003c473c7223 */ /* 0x000fe20000010085 */
[----:B------:R-:W-:Y:S01]  /*1eb60*/  FFMA.FTZ R53, R53, R45, R168 ;  /* 0x0000002d35357223 */ /* 0x000fe200000100a8 */
[----:B------:R-:W-:Y:S01]  /*1eb70*/  FFMA.FTZ R239, R239, R43, R164 ;  /* 0x0000002befef7223 */ /* 0x000fe200000100a4 */
[----:B------:R-:W-:Y:S01]  /*1eb80*/  PRMT R45, R123, 0x7632, R45 ;  /* 0x000076327b2d7816 */ /* 0x000fe2000000002d */
[C---:B------:R-:W-:Y:S01]  /*1eb90*/  IMAD.U32 R47, R99.reuse, 0x10000, RZ ;  /* 0x00010000632f7824 */ /* 0x040fe200078e00ff */
[----:B------:R-:W-:Y:S01]  /*1eba0*/  PRMT R43, R99, 0x7632, R43 ;  /* 0x00007632632b7816 */ /* 0x000fe2000000002b */
[----:B------:R-:W-:Y:S01]  /*1ebb0*/  IMAD.U32 R40, R40, 0x10000, RZ ;  /* 0x0001000028287824 */ /* 0x000fe200078e00ff */
[----:B------:R-:W-:Y:S01]  /*1ebc0*/  SHF.L.U32 R71, R119, 0x10, RZ ;  /* 0x0000001077477819 */ /* 0x000fe200000006ff */
[----:B------:R-:W-:Y:S01]  /*1ebd0*/  FMUL.FTZ R235, R49, R202 ;  /* 0x000000ca31eb7220 */ /* 0x000fe20000410000 */
[----:B------:R-:W-:Y:S01]  /*1ebe0*/  SHF.L.U32 R44, R41, 0x10, RZ ;  /* 0x00000010292c7819 */ /* 0x000fe200000006ff */
[----:B------:R-:W-:Y:S01]  /*1ebf0*/  FMUL.FTZ R41, R49, R246 ;  /* 0x000000f631297220 */ /* 0x000fe20000410000 */
[----:B------:R-:W-:-:S02]  /*1ec00*/  IMAD.U32 R56, R45, 0x10000, RZ ;  /* 0x000100002d387824 */ /* 0x000fc400078e00ff */
[----:B------:R-:W-:Y:S01]  /*1ec10*/  FMUL.FTZ R229, R49, R248 ;  /* 0x000000f831e57220 */ /* 0x000fe20000410000 */
[----:B------:R-:W-:Y:S02]  /*1ec20*/  IMAD.U32 R43, R43, 0x10000, RZ ;  /* 0x000100002b2b7824 */ /* 0x000fe400078e00ff */
[----:B------:R-:W-:Y:S01]  /*1ec30*/  FFMA.FTZ R65, R235, R40, R132 ;  /* 0x00000028eb417223 */ /* 0x000fe20000010084 */
[C---:B------:R-:W-:Y:S01]  /*1ec40*/  FFMA.FTZ R47, R41.reuse, R47, R178 ;  /* 0x0000002f292f7223 */ /* 0x040fe200000100b2 */
[----:B------:R-:W-:Y:S01]  /*1ec50*/  FFMA.FTZ R222, R41, R71, R158 ;  /* 0x0000004729de7223 */ /* 0x000fe2000001009e */
[----:B------:R-:W-:Y:S01]  /*1ec60*/  PRMT R45, R119, 0x7632, R45 ;  /* 0x00007632772d7816 */ /* 0x000fe2000000002d */
[----:B------:R-:W-:Y:S01]  /*1ec70*/  FFMA.FTZ R235, R235, R44, R39 ;  /* 0x0000002cebeb7223 */ /* 0x000fe20000010027 */
[----:B------:R-:W-:Y:S01]  /*1ec80*/  PRMT R40, R98, 0x7632, R40 ;  /* 0x0000763262287816 */ /* 0x000fe20000000028 */
[----:B------:R-:W-:Y:S01]  /*1ec90*/  FFMA.FTZ R224, R229, R43, R26 ;  /* 0x0000002be5e07223 */ /* 0x000fe2000001001a */
[----:B------:R-:W-:Y:S01]  /*1eca0*/  PRMT R41, R118, 0x7632, R41 ;  /* 0x0000763276297816 */ /* 0x000fe20000000029 */
[----:B------:R-:W-:Y:S01]  /*1ecb0*/  FMUL.FTZ R225, R49, R244 ;  /* 0x000000f431e17220 */ /* 0x000fe20000410000 */
[----:B------:R-:W-:Y:S01]  /*1ecc0*/  SHF.L.U32 R46, R45, 0x10, RZ ;  /* 0x000000102d2e7819 */ /* 0x000fe200000006ff */
[----:B------:R-:W-:Y:S01]  /*1ecd0*/  IMAD.U32 R45, R97, 0x10000, RZ ;  /* 0x00010000612d7824 */ /* 0x000fe200078e00ff */
[----:B------:R-:W-:Y:S01]  /*1ece0*/  SHF.L.U32 R43, R117, 0x10, RZ ;  /* 0x00000010752b7819 */ /* 0x000fe200000006ff */
[----:B------:R-:W-:Y:S01]  /*1ecf0*/  IMAD.U32 R40, R40, 0x10000, RZ ;  /* 0x0001000028287824 */ /* 0x000fe200078e00ff */
[----:B------:R-:W-:Y:S01]  /*1ed00*/  SHF.L.U32 R44, R41, 0x10, RZ ;  /* 0x00000010292c7819 */ /* 0x000fe200000006ff */
[C---:B------:R-:W-:Y:S01]  /*1ed10*/  FMUL.FTZ R41, R49.reuse, R214 ;  /* 0x000000d631297220 */ /* 0x040fe20000410000 */
[----:B------:R-:W-:Y:S01]  /*1ed20*/  FMUL.FTZ R223, R49, R74 ;  /* 0x0000004a31df7220 */ /* 0x000fe20000410000 */
[----:B------:R-:W-:Y:S01]  /*1ed30*/  FFMA.FTZ R231, R225, R40, R28 ;  /* 0x00000028e1e77223 */ /* 0x000fe2000001001c */
[----:B------:R-:W-:Y:S01]  /*1ed40*/  PRMT R40, R96, 0x7632, R40 ;  /* 0x0000763260287816 */ /* 0x000fe20000000028 */
[C---:B------:R-:W-:Y:S01]  /*1ed50*/  FFMA.FTZ R45, R41.reuse, R45, R180 ;  /* 0x0000002d292d7223 */ /* 0x040fe200000100b4 */
[----:B------:R-:W-:Y:S01]  /*1ed60*/  FFMA.FTZ R214, R41, R43, R160 ;  /* 0x0000002b29d67223 */ /* 0x000fe200000100a0 */
[----:B------:R-:W-:Y:S01]  /*1ed70*/  PRMT R41, R116, 0x7632, R41 ;  /* 0x0000763274297816 */ /* 0x000fe20000000029 */
[----:B------:R-:W-:Y:S01]  /*1ed80*/  FFMA.FTZ R243, R243, R56, R33 ;  /* 0x00000038f3f37223 */ /* 0x000fe20000010021 */
[----:B------:R-:W-:Y:S01]  /*1ed90*/  IMAD.U32 R40, R40, 0x10000, RZ ;  /* 0x0001000028287824 */ /* 0x000fe200078e00ff */
[----:B------:R-:W-:Y:S01]  /*1eda0*/  SHF.L.U32 R228, R120, 0x10, RZ ;  /* 0x0000001078e47819 */ /* 0x000fe200000006ff */
[----:B------:R-:W-:Y:S01]  /*1edb0*/  IMAD.U32 R56, R100, 0x10000, RZ ;  /* 0x0001000064387824 */ /* 0x000fe200078e00ff */
[----:B------:R-:W-:Y:S01]  /*1edc0*/  SHF.L.U32 R74, R41, 0x10, RZ ;  /* 0x00000010294a7819 */ /* 0x000fe200000006ff */
[C---:B------:R-:W-:Y:S01]  /*1edd0*/  FMUL.FTZ R41, R49.reuse, R72 ;  /* 0x0000004831297220 */ /* 0x040fe20000410000 */
[----:B------:R-:W-:Y:S01]  /*1ede0*/  FMUL.FTZ R220, R49, R220 ;  /* 0x000000dc31dc7220 */ /* 0x000fe20000410000 */
[----:B------:R-:W-:Y:S01]  /*1edf0*/  PRMT R43, R97, 0x7632, R43 ;  /* 0x00007632612b7816 */ /* 0x000fe2000000002b */
[----:B------:R-:W-:Y:S01]  /*1ee00*/  FFMA.FTZ R229, R229, R46, R25 ;  /* 0x0000002ee5e57223 */ /* 0x000fe20000010019 */
[C---:B------:R-:W-:Y:S01]  /*1ee10*/  FFMA.FTZ R233, R41.reuse, R40, R32 ;  /* 0x0000002829e97223 */ /* 0x040fe20000010020 */
[----:B------:R-:W-:Y:S01]  /*1ee20*/  FFMA.FTZ R74, R41, R74, R31 ;  /* 0x0000004a294a7223 */ /* 0x000fe2000001001f */
[C---:B------:R-:W-:Y:S01]  /*1ee30*/  FFMA.FTZ R56, R220.reuse, R56, R185 ;  /* 0x00000038dc387223 */ /* 0x040fe200000100b9 */
[----:B------:R-:W-:Y:S01]  /*1ee40*/  FFMA.FTZ R228, R220, R228, R165 ;  /* 0x000000e4dce47223 */ /* 0x000fe200000100a5 */
[----:B------:R-:W-:Y:S01]  /*1ee50*/  SHF.L.U32 R46, R98, 0x10, RZ ;  /* 0x00000010622e7819 */ /* 0x000fe200000006ff */
[----:B------:R-:W0:Y:S01]  /*1ee60*/  @!P2 LDC.64 R40, c[0x0][0x250] ;  /* 0x00009400ff28ab82 */ /* 0x000e220000000a00 */
[----:B------:R-:W-:-:S02]  /*1ee70*/  IMAD.U32 R220, R118, 0x10000, RZ ;  /* 0x0001000076dc7824 */ /* 0x000fc400078e00ff */
[----:B------:R-:W-:Y:S01]  /*1ee80*/  FMUL.FTZ R226, R49, R226 ;  /* 0x000000e231e27220 */ /* 0x000fe20000410000 */
[----:B------:R-:W-:Y:S01]  /*1ee90*/  SHF.L.U32 R130, R116, 0x10, RZ ;  /* 0x0000001074827819 */ /* 0x000fe200000006ff */
[----:B------:R-:W-:Y:S01]  /*1eea0*/  FFMA.FTZ R225, R225, R44, R27 ;  /* 0x0000002ce1e17223 */ /* 0x000fe2000001001b */
[----:B------:R-:W-:Y:S01]  /*1eeb0*/  SHF.L.U32 R43, R43, 0x10, RZ ;  /* 0x000000102b2b7819 */ /* 0x000fe200000006ff */
[----:B------:R-:W-:Y:S01]  /*1eec0*/  FMUL.FTZ R70, R49, R70 ;  /* 0x0000004631467220 */ /* 0x000fe20000410000 */
[----:B------:R-:W-:Y:S01]  /*1eed0*/  PRMT R71, R117, 0x7632, R71 ;  /* 0x0000763275477816 */ /* 0x000fe20000000047 */
[----:B------:R-:W-:Y:S02]  /*1eee0*/  IMAD.U32 R44, R96, 0x10000, RZ ;  /* 0x00010000602c7824 */ /* 0x000fe400078e00ff */
[C---:B------:R-:W-:Y:S01]  /*1eef0*/  FFMA.FTZ R46, R226.reuse, R46, R179 ;  /* 0x0000002ee22e7223 */ /* 0x040fe200000100b3 */
[----:B------:R-:W-:Y:S01]  /*1ef00*/  FFMA.FTZ R220, R226, R220, R159 ;  /* 0x000000dce2dc7223 */ /* 0x000fe2000001009f */
[----:B------:R-:W-:Y:S01]  /*1ef10*/  FFMA.FTZ R226, R223, R43, R30 ;  /* 0x0000002bdfe27223 */ /* 0x000fe2000001001e */
[----:B------:R-:W-:Y:S01]  /*1ef20*/  FFMA.FTZ R73, R70, R130, R161 ;  /* 0x0000008246497223 */ /* 0x000fe200000100a1 */
[----:B------:R-:W-:-:S02]  /*1ef30*/  IMAD.U32 R202, R71, 0x10000, RZ ;  /* 0x0001000047ca7824 */ /* 0x000fc400078e00ff */
[----:B------:R-:W-:Y:S01]  /*1ef40*/  FFMA.FTZ R44, R70, R44, R181 ;  /* 0x0000002c462c7223 */ /* 0x000fe200000100b5 */
[----:B------:R-:W-:Y:S01]  /*1ef50*/  PRMT R43, R93, 0x7632, R43 ;  /* 0x000076325d2b7816 */ /* 0x000fe2000000002b */
[----:B------:R-:W-:Y:S01]  /*1ef60*/  FMUL.FTZ R203, R49, R194 ;  /* 0x000000c231cb7220 */ /* 0x000fe20000410000 */
[----:B------:R-:W-:Y:S01]  /*1ef70*/  PRMT R130, R115, 0x7632, R130 ;  /* 0x0000763273827816 */ /* 0x000fe20000000082 */
[----:B------:R-:W-:Y:S01]  /*1ef80*/  FFMA.FTZ R223, R223, R202, R29 ;  /* 0x000000cadfdf7223 */ /* 0x000fe2000001001d */
[----:B------:R-:W-:Y:S01]  /*1ef90*/  PRMT R75, R114, 0x7632, R75 ;  /* 0x00007632724b7816 */ /* 0x000fe2000000004b */
[----:B------:R-:W-:Y:S01]  /*1efa0*/  IMAD.U32 R72, R43, 0x10000, RZ ;  /* 0x000100002b487824 */ /* 0x000fe200078e00ff */
[----:B------:R-:W-:Y:S01]  /*1efb0*/  PRMT R71, R94, 0x7632, R71 ;  /* 0x000076325e477816 */ /* 0x000fe20000000047 */
[----:B------:R-:W-:Y:S01]  /*1efc0*/  FMUL.FTZ R43, R49, R200 ;  /* 0x000000c8312b7220 */ /* 0x000fe20000410000 */
[----:B------:R-:W-:Y:S01]  /*1efd0*/  PRMT R70, R113, 0x7632, R70 ;  /* 0x0000763271467816 */ /* 0x000fe20000000046 */
[----:B------:R-:W-:Y:S01]  /*1efe0*/  IMAD.U32 R202, R75, 0x10000, RZ ;  /* 0x000100004bca7824 */ /* 0x000fe200078e00ff */
        /* <DEDUP_REMOVED lines=8> */
[----:B------:R-:W-:Y:S01]  /*1f070*/  PRMT R75, R112, 0x7632, R75 ;  /* 0x00007632704b7816 */ /* 0x000fe2000000004b */
[----:B------:R-:W-:Y:S01]  /*1f080*/  FFMA.FTZ R200, R43, R130, R21 ;  /* 0x000000822bc87223 */ /* 0x000fe20000010015 */
[----:B------:R-:W-:Y:S01]  /*1f090*/  PRMT R43, R92, 0x7632, R43 ;  /* 0x000076325c2b7816 */ /* 0x000fe2000000002b */
[----:B------:R-:W-:-:S02]  /*1f0a0*/  IMAD.U32 R131, R129, 0x10000, RZ ;  /* 0x0001000081837824 */ /* 0x000fc400078e00ff */
[----:B------:R-:W-:Y:S01]  /*1f0b0*/  FMUL.FTZ R129, R49, R216 ;  /* 0x000000d831817220 */ /* 0x000fe20000410000 */
[----:B------:R-:W-:Y:S01]  /*1f0c0*/  SHF.L.U32 R130, R75, 0x10, RZ ;  /* 0x000000104b827819 */ /* 0x000fe200000006ff */
[----:B------:R-:W-:Y:S01]  /*1f0d0*/  FMUL.FTZ R75, R49, R42 ;  /* 0x0000002a314b7220 */ /* 0x000fe20000410000 */
[----:B------:R-:W-:Y:S02]  /*1f0e0*/  IMAD.U32 R216, R43, 0x10000, RZ ;  /* 0x000100002bd87824 */ /* 0x000fe400078e00ff */
[----:B------:R-:W-:Y:S01]  /*1f0f0*/  FFMA.FTZ R70, R129, R131, R18 ;  /* 0x0000008381467223 */ /* 0x000fe20000010012 */
[----:B0-----:R-:W-:-:S04]  /*1f100*/  @!P2 IMAD.WIDE R42, R143, 0x4, R40 ;  /* 0x000000048f2aa825 */ /* 0x001fc800078e0228 */
[----:B------:R-:W-:Y:S01]  /*1f110*/  FFMA.FTZ R206, R129, R244, R17 ;  /* 0x000000f481ce7223 */ /* 0x000fe20000010011 */
[----:B------:R-:W0:Y:S01]  /*1f120*/  @!P2 LDC.64 R40, c[0x0][0x258] ;  /* 0x00009600ff28ab82 */ /* 0x000e220000000a00 */
[----:B------:R-:W-:Y:S01]  /*1f130*/  PRMT R129, R91, 0x7632, R129 ;  /* 0x000076325b817816 */ /* 0x000fe20000000081 */
[----:B------:R-:W-:Y:S01]  /*1f140*/  IMAD.U32 R50, R106, 0x10000, RZ ;  /* 0x000100006a327824 */ /* 0x000fe200078e00ff */
[----:B------:R-:W-:Y:S01]  /*1f150*/  PRMT R131, R111, 0x7632, R131 ;  /* 0x000076326f837816 */ /* 0x000fe20000000083 */
[C---:B------:R-:W-:Y:S01]  /*1f160*/  FFMA.FTZ R216, R203.reuse, R216, R24 ;  /* 0x000000d8cbd87223 */ /* 0x040fe20000010018 */
[----:B------:R-:W-:Y:S01]  /*1f170*/  FFMA.FTZ R203, R203, R130, R23 ;  /* 0x00000082cbcb7223 */ /* 0x000fe20000010017 */
[----:B------:R-:W-:Y:S01]  /*1f180*/  IMAD.U32 R129, R129, 0x10000, RZ ;  /* 0x0001000081817824 */ /* 0x000fe200078e00ff */
[----:B------:R-:W-:Y:S01]  /*1f190*/  SHF.L.U32 R244, R131, 0x10, RZ ;  /* 0x0000001083f47819 */ /* 0x000fe200000006ff */
[----:B------:R-:W-:Y:S01]  /*1f1a0*/  FFMA.FTZ R50, R252, R50, R187 ;  /* 0x00000032fc327223 */ /* 0x000fe200000100bb */
[----:B------:R-:W-:Y:S01]  /*1f1b0*/  PRMT R131, R109, 0x7632, R131 ;  /* 0x000076326d837816 */ /* 0x000fe20000000083 */
[C---:B------:R-:W-:Y:S01]  /*1f1c0*/  FFMA.FTZ R194, R75.reuse, R129, R10 ;  /* 0x000000814bc27223 */ /* 0x040fe2000001000a */
[----:B------:R1:W-:Y:S01]  /*1f1d0*/  @!P2 STG.E desc[UR4][R42.64], R193 ;  /* 0x000000c12a00a986 */ /* 0x0003e2000c101904 */
[----:B------:R-:W-:Y:S01]  /*1f1e0*/  FFMA.FTZ R130, R75, R244, R9 ;  /* 0x000000f44b827223 */ /* 0x000fe20000010009 */
[----:B------:R-:W-:-:S02]  /*1f1f0*/  IMAD.U32 R75, R95, 0x10000, RZ ;  /* 0x000100005f4b7824 */ /* 0x000fc400078e00ff */
[----:B------:R-:W-:Y:S01]  /*1f200*/  FMUL.FTZ R219, R49, R204 ;  /* 0x000000cc31db7220 */ /* 0x000fe20000410000 */
[----:B------:R-:W-:Y:S01]  /*1f210*/  PRMT R129, R89, 0x7632, R129 ;  /* 0x0000763259817816 */ /* 0x000fe20000000081 */
[----:B------:R-:W-:Y:S01]  /*1f220*/  FMUL.FTZ R212, R49, R212 ;  /* 0x000000d431d47220 */ /* 0x000fe20000410000 */
[----:B------:R-:W-:Y:S01]  /*1f230*/  SHF.L.U32 R244, R213, 0x10, RZ ;  /* 0x00000010d5f47819 */ /* 0x000fe200000006ff */
[----:B------:R-:W-:Y:S01]  /*1f240*/  FFMA.FTZ R75, R219, R75, R174 ;  /* 0x0000004bdb4b7223 */ /* 0x000fe200000100ae */
[----:B------:R-:W-:Y:S01]  /*1f250*/  SHF.L.U32 R207, R129, 0x10, RZ ;  /* 0x0000001081cf7819 */ /* 0x000fe200000006ff */
[----:B------:R-:W-:Y:S01]  /*1f260*/  FMUL.FTZ R129, R49, R128 ;  /* 0x0000008031817220 */ /* 0x000fe20000410000 */
[----:B------:R-:W-:Y:S01]  /*1f270*/  F2FP.BF16.F32.PACK_AB R50, R61, R50 ;  /* 0x000000323d32723e */ /* 0x000fe200000010ff */
[----:B------:R-:W-:Y:S01]  /*1f280*/  FMUL.FTZ R213, R49, R198 ;  /* 0x000000c631d57220 */ /* 0x000fe20000410000 */
[----:B-1----:R-:W-:Y:S01]  /*1f290*/  IMAD.U32 R43, R115, 0x10000, RZ ;  /* 0x00010000732b7824 */ /* 0x002fe200078e00ff */
[----:B------:R-:W-:Y:S01]  /*1f2a0*/  SHF.L.U32 R42, R131, 0x10, RZ ;  /* 0x00000010832a7819 */ /* 0x000fe200000006ff */
[----:B------:R-:W-:Y:S01]  /*1f2b0*/  FMUL.FTZ R131, R49, R218 ;  /* 0x000000da31837220 */ /* 0x000fe20000410000 */
[----:B------:R-:W-:Y:S01]  /*1f2c0*/  F2FP.BF16.F32.PACK_AB R55, R60, R55 ;  /* 0x000000373c37723e */ /* 0x000fe200000010ff */
[----:B------:R-:W-:Y:S01]  /*1f2d0*/  FFMA.FTZ R219, R219, R43, R154 ;  /* 0x0000002bdbdb7223 */ /* 0x000fe2000001009a */
[----:B------:R-:W-:Y:S01]  /*1f2e0*/  SHF.L.U32 R43, R113, 0x10, RZ ;  /* 0x00000010712b7819 */ /* 0x000fe200000006ff */
[----:B------:R-:W1:Y:S01]  /*1f2f0*/  LDC.64 R60, c[0x0][0x2b8] ;  /* 0x0000ae00ff3c7b82 */ /* 0x000e620000000a00 */
[----:B------:R-:W-:Y:S01]  /*1f300*/  FFMA.FTZ R128, R131, R42, R13 ;  /* 0x0000002a83807223 */ /* 0x000fe2000001000d */
[----:B------:R-:W-:Y:S01]  /*1f310*/  F2FP.BF16.F32.PACK_AB R57, R62, R57 ;  /* 0x000000393e39723e */ /* 0x000fe200000010ff */
[----:B------:R-:W-:Y:S01]  /*1f320*/  IMAD.U32 R218, R94, 0x10000, RZ ;  /* 0x000100005eda7824 */ /* 0x000fe200078e00ff */
[----:B------:R-:W-:Y:S01]  /*1f330*/  F2FP.BF16.F32.PACK_AB R58, R63, R58 ;  /* 0x0000003a3f3a723e */ /* 0x000fe200000010ff */
[----:B------:R-:W-:Y:S01]  /*1f340*/  FFMA.FTZ R227, R213, R227, R176 ;  /* 0x000000e3d5e37223 */ /* 0x000fe200000100b0 */
[----:B------:R-:W-:Y:S01]  /*1f350*/  SHF.L.U32 R42, R114, 0x10, RZ ;  /* 0x00000010722a7819 */ /* 0x000fe200000006ff */
[----:B------:R-:W-:Y:S01]  /*1f360*/  FFMA.FTZ R204, R131, R207, R14 ;  /* 0x000000cf83cc7223 */ /* 0x000fe2000001000e */
[----:B------:R-:W2:Y:S01]  /*1f370*/  LDC.64 R62, c[0x0][0x2c0] ;  /* 0x0000b000ff3e7b82 */ /* 0x000ea20000000a00 */
[----:B------:R-:W-:Y:S01]  /*1f380*/  FFMA.FTZ R213, R213, R43, R156 ;  /* 0x0000002bd5d57223 */ /* 0x000fe2000001009c */
[----:B------:R-:W-:Y:S01]  /*1f390*/  F2FP.BF16.F32.PACK_AB R53, R64, R53 ;  /* 0x000000354035723e */ /* 0x000fe200000010ff */
[----:B0-----:R-:W-:Y:S01]  /*1f3a0*/  @!P2 IMAD.WIDE R40, R143, 0x4, R40 ;  /* 0x000000048f28a825 */ /* 0x001fe200078e0228 */
[----:B------:R-:W-:-:S03]  /*1f3b0*/  PRMT R43, R88, 0x7632, R43 ;  /* 0x00007632582b7816 */ /* 0x000fc6000000002b */
[----:B------:R-:W-:Y:S01]  /*1f3c0*/  FFMA.FTZ R218, R212, R218, R175 ;  /* 0x000000dad4da7223 */ /* 0x000fe200000100af */
[----:B------:R-:W-:Y:S01]  /*1f3d0*/  PRMT R131, R108, 0x7632, R131 ;  /* 0x000076326c837816 */ /* 0x000fe20000000083 */
[----:B------:R-:W-:Y:S02]  /*1f3e0*/  IMAD.SHL.U32 R64, R211, 0x10, RZ ;  /* 0x00000010d3407824 */ /* 0x000fe400078e00ff */
[----:B------:R-:W-:Y:S01]  /*1f3f0*/  FFMA.FTZ R215, R212, R42, R155 ;  /* 0x0000002ad4d77223 */ /* 0x000fe2000001009b */
[----:B------:R-:W-:Y:S01]  /*1f400*/  SHF.L.U32 R212, R112, 0x10, RZ ;  /* 0x0000001070d47819 */ /* 0x000fe200000006ff */
[----:B------:R-:W-:Y:S01]  /*1f410*/  FMUL.FTZ R48, R49, R48 ;  /* 0x0000003031307220 */ /* 0x000fe20000410000 */
[----:B------:R-:W-:Y:S01]  /*1f420*/  SHF.L.U32 R198, R131, 0x10, RZ ;  /* 0x0000001083c67819 */ /* 0x000fe200000006ff */
[----:B------:R-:W-:Y:S01]  /*1f430*/  FMUL.FTZ R207, R49, R210 ;  /* 0x000000d231cf7220 */ /* 0x000fe20000410000 */
[----:B------:R-:W-:Y:S01]  /*1f440*/  F2FP.BF16.F32.PACK_AB R51, R66, R51 ;  /* 0x000000334233723e */ /* 0x000fe200000010ff */
[----:B------:R0:W-:Y:S01]  /*1f450*/  @!P2 STG.E desc[UR4][R40.64], R49 ;  /* 0x000000312800a986 */ /* 0x0001e2000c101904 */
[----:B------:R-:W-:Y:S01]  /*1f460*/  IMAD.U32 R43, R43, 0x10000, RZ ;  /* 0x000100002b2b7824 */ /* 0x000fe200078e00ff */
[----:B------:R-:W-:Y:S01]  /*1f470*/  SHF.R.U32.HI R211, RZ, 0x1c, R211 ;  /* 0x0000001cffd37819 */ /* 0x000fe200000116d3 */
[----:B------:R-:W-:Y:S01]  /*1f480*/  FFMA.FTZ R237, R48, R237, R177 ;  /* 0x000000ed30ed7223 */ /* 0x000fe200000100b1 */
[----:B------:R-:W-:Y:S01]  /*1f490*/  IADD3 R66, P1, R64, UR14, RZ ;  /* 0x0000000e40427c10 */ /* 0x000fe2000ff3e0ff */
[----:B------:R-:W-:Y:S01]  /*1f4a0*/  FFMA.FTZ R212, R48, R212, R157 ;  /* 0x000000d430d47223 */ /* 0x000fe2000001009d */
[----:B------:R-:W-:Y:S01]  /*1f4b0*/  IADD3 R64, P2, R64, UR16, RZ ;  /* 0x0000001040407c10 */ /* 0x000fe2000ff5e0ff */
        /* <DEDUP_REMOVED lines=8> */
[----:B------:R-:W-:Y:S01]  /*1f540*/  SHF.L.U32 R197, R111, 0x10, RZ ;  /* 0x000000106fc57819 */ /* 0x000fe200000006ff */
[----:B------:R-:W-:Y:S01]  /*1f550*/  IMAD.U32 R207, R91, 0x10000, RZ ;  /* 0x000100005bcf7824 */ /* 0x000fe200078e00ff */
[----:B0-----:R-:W-:Y:S01]  /*1f560*/  F2FP.BF16.F32.PACK_AB R49, R217, R192 ;  /* 0x000000c0d931723e */ /* 0x001fe200000010ff */
[----:B------:R-:W-:Y:S01]  /*1f570*/  IMAD.U32 R217, R89, 0x10000, RZ ;  /* 0x0001000059d97824 */ /* 0x000fe200078e00ff */
[----:B------:R-:W-:Y:S01]  /*1f580*/  F2FP.BF16.F32.PACK_AB R56, R65, R56 ;  /* 0x000000384138723e */ /* 0x000fe200000010ff */
[----:B------:R-:W-:Y:S01]  /*1f590*/  FFMA.FTZ R207, R221, R207, R170 ;  /* 0x000000cfddcf7223 */ /* 0x000fe200000100aa */
[----:B------:R-:W-:Y:S01]  /*1f5a0*/  IADD3.X R67, R211, UR15, RZ, P1, !PT ;  /* 0x0000000fd3437c10 */ /* 0x000fe20008ffe4ff */
[----:B------:R-:W-:Y:S01]  /*1f5b0*/  FFMA.FTZ R197, R221, R197, R150 ;  /* 0x000000c5ddc57223 */ /* 0x000fe20000010096 */
[----:B------:R-:W-:Y:S01]  /*1f5c0*/  F2FP.BF16.F32.PACK_AB R54, R54, R69 ;  /* 0x000000453636723e */ /* 0x000fe200000010ff */
[----:B------:R-:W-:Y:S01]  /*1f5d0*/  IMAD.U32 R221, R88, 0x10000, RZ ;  /* 0x0001000058dd7824 */ /* 0x000fe200078e00ff */
[----:B------:R-:W-:Y:S01]  /*1f5e0*/  IADD3.X R65, R211, UR17, RZ, P2, !PT ;  /* 0x00000011d3417c10 */ /* 0x000fe200097fe4ff */
[----:B------:R-:W-:Y:S01]  /*1f5f0*/  STG.E.128 desc[UR4][R66.64], R48 ;  /* 0x0000003042007986 */ /* 0x000fe2000c101d04 */
[----:B------:R-:W-:Y:S01]  /*1f600*/  SHF.L.U32 R41, R109, 0x10, RZ ;  /* 0x000000106d297819 */ /* 0x000fe200000006ff */
[----:B------:R-:W-:Y:S01]  /*1f610*/  FFMA.FTZ R217, R193, R217, R172 ;  /* 0x000000d9c1d97223 */ /* 0x000fe200000100ac */
[----:B------:R-:W-:Y:S01]  /*1f620*/  SHF.L.U32 R192, R108, 0x10, RZ ;  /* 0x000000106cc07819 */ /* 0x000fe200000006ff */
[----:B------:R0:W-:Y:S01]  /*1f630*/  STG.E.128 desc[UR4][R64.64], R52 ;  /* 0x0000003440007986 */ /* 0x0001e2000c101d04 */
[----:B------:R-:W-:Y:S01]  /*1f640*/  F2FP.BF16.F32.PACK_AB R59, R68, R59 ;  /* 0x0000003b443b723e */ /* 0x000fe200000010ff */
[----:B-1----:R-:W-:-:S04]  /*1f650*/  IMAD.WIDE.U32 R68, R199, 0x10, R60 ;  /* 0x00000010c7447825 */ /* 0x002fc800078e003c */
[----:B------:R-:W-:Y:S01]  /*1f660*/  FFMA.FTZ R193, R193, R41, R152 ;  /* 0x00000029c1c17223 */ /* 0x000fe20000010098 */
[C---:B------:R-:W-:Y:S01]  /*1f670*/  FFMA.FTZ R221, R42.reuse, R221, R173 ;  /* 0x000000dd2add7223 */ /* 0x040fe200000100ad */
[----:B------:R-:W-:Y:S01]  /*1f680*/  FFMA.FTZ R192, R42, R192, R153 ;  /* 0x000000c02ac07223 */ /* 0x000fe20000010099 */
[C---:B------:R-:W-:Y:S01]  /*1f690*/  PRMT R195, R90.reuse, 0x7632, R195 ;  /* 0x000076325ac37816 */ /* 0x040fe200000000c3 */
[----:B------:R1:W-:Y:S01]  /*1f6a0*/  STG.E.128 desc[UR4][R68.64], R56 ;  /* 0x0000003844007986 */ /* 0x0003e2000c101d04 */
[----:B------:R-:W-:Y:S01]  /*1f6b0*/  F2FP.BF16.F32.PACK_AB R43, R243, R234 ;  /* 0x000000eaf32b723e */ /* 0x000fe200000010ff */
[----:B------:R-:W-:Y:S01]  /*1f6c0*/  IMAD.U32 R208, R90, 0x10000, RZ ;  /* 0x000100005ad07824 */ /* 0x000fe200078e00ff */
[----:B------:R-:W-:Y:S01]  /*1f6d0*/  F2FP.BF16.F32.PACK_AB R42, R232, R241 ;  /* 0x000000f1e82a723e */ /* 0x000fe200000010ff */
[----:B------:R-:W-:Y:S01]  /*1f6e0*/  IMAD.U32 R195, R195, 0x10000, RZ ;  /* 0x00010000c3c37824 */ /* 0x000fe200078e00ff */
[----:B------:R-:W-:Y:S01]  /*1f6f0*/  F2FP.BF16.F32.PACK_AB R41, R230, R239 ;  /* 0x000000efe629723e */ /* 0x000fe200000010ff */
[----:B------:R-:W-:Y:S01]  /*1f700*/  FFMA.FTZ R208, R240, R208, R171 ;  /* 0x000000d0f0d07223 */ /* 0x000fe200000100ab */
[----:B------:R-:W-:Y:S01]  /*1f710*/  F2FP.BF16.F32.PACK_AB R40, R235, R228 ;  /* 0x000000e4eb28723e */ /* 0x000fe200000010ff */
[----:B------:R-:W-:Y:S01]  /*1f720*/  FFMA.FTZ R195, R129, R195, R12 ;  /* 0x000000c381c37223 */ /* 0x000fe2000001000c */
[----:B------:R-:W-:Y:S01]  /*1f730*/  F2FP.BF16.F32.PACK_AB R44, R233, R44 ;  /* 0x0000002ce92c723e */ /* 0x000fe200000010ff */
[----:B------:R-:W-:Y:S01]  /*1f740*/  FFMA.FTZ R129, R129, R244, R11 ;  /* 0x000000f481817223 */ /* 0x000fe2000001000b */
[----:B0-----:R-:W0:Y:S01]  /*1f750*/  LDC.64 R64, c[0x0][0x210] ;  /* 0x00008400ff407b82 */ /* 0x001e220000000a00 */
[----:B------:R-:W-:Y:S01]  /*1f760*/  F2FP.BF16.F32.PACK_AB R54, R71, R218 ;  /* 0x000000da4736723e */ /* 0x000fe200000010ff */
[----:B--2---:R-:W-:Y:S01]  /*1f770*/  IMAD.WIDE.U32 R66, R209, 0x10, R62 ;  /* 0x00000010d1427825 */ /* 0x004fe200078e003e */
[----:B------:R-:W-:-:S02]  /*1f780*/  F2FP.BF16.F32.PACK_AB R55, R70, R75 ;  /* 0x0000004b4637723e */ /* 0x000fc400000010ff */
[----:B------:R-:W-:Y:S01]  /*1f790*/  F2FP.BF16.F32.PACK_AB R45, R226, R45 ;  /* 0x0000002de22d723e */ /* 0x000fe200000010ff */
[----:B------:R-:W-:Y:S01]  /*1f7a0*/  IMAD.WIDE.U32 R70, R199, 0x10, R62 ;  /* 0x00000010c7467825 */ /* 0x000fe200078e003e */
[----:B------:R-:W-:Y:S02]  /*1f7b0*/  F2FP.BF16.F32.PACK_AB R46, R231, R46 ;  /* 0x0000002ee72e723e */ /* 0x000fe400000010ff */
[----:B------:R-:W-:Y:S01]  /*1f7c0*/  F2FP.BF16.F32.PACK_AB R47, R224, R47 ;  /* 0x0000002fe02f723e */ /* 0x000fe200000010ff */
[--C-:B-1----:R-:W-:Y:S01]  /*1f7d0*/  IMAD.WIDE.U32 R68, R205, 0x10, R60.reuse ;  /* 0x00000010cd447825 */ /* 0x102fe200078e003c */
[----:B------:R-:W-:Y:S01]  /*1f7e0*/  SHF.L.U32 R198, R110, 0x10, RZ ;  /* 0x000000106ec67819 */ /* 0x000fe200000006ff */
[----:B------:R1:W-:Y:S01]  /*1f7f0*/  STG.E.128 desc[UR4][R70.64], R40 ;  /* 0x0000002846007986 */ /* 0x0003e2000c101d04 */
[----:B------:R-:W-:Y:S01]  /*1f800*/  F2FP.BF16.F32.PACK_AB R48, R74, R73 ;  /* 0x000000494a30723e */ /* 0x000fe200000010ff */
[----:B------:R-:W-:Y:S01]  /*1f810*/  IMAD.WIDE.U32 R74, R209, 0x10, R60 ;  /* 0x00000010d14a7825 */ /* 0x000fe200078e003c */
[----:B------:R-:W-:Y:S01]  /*1f820*/  F2FP.BF16.F32.PACK_AB R53, R72, R227 ;  /* 0x000000e34835723e */ /* 0x000fe200000010ff */
[----:B------:R2:W-:Y:S02]  /*1f830*/  STG.E.128 desc[UR4][R68.64], R44 ;  /* 0x0000002c44007986 */ /* 0x0005e4000c101d04 */
[----:B------:R-:W-:Y:S01]  /*1f840*/  FFMA.FTZ R198, R240, R198, R151 ;  /* 0x000000c6f0c67223 */ /* 0x000fe20000010097 */
[----:B------:R-:W-:Y:S01]  /*1f850*/  F2FP.BF16.F32.PACK_AB R51, R229, R222 ;  /* 0x000000dee533723e */ /* 0x000fe200000010ff */
[----:B------:R-:W-:Y:S01]  /*1f860*/  IMAD.WIDE.U32 R72, R205, 0x10, R62 ;  /* 0x00000010cd487825 */ /* 0x000fe200078e003e */
[----:B------:R-:W-:-:S02]  /*1f870*/  F2FP.BF16.F32.PACK_AB R50, R225, R220 ;  /* 0x000000dce132723e */ /* 0x000fc400000010ff */
[----:B------:R-:W-:Y:S02]  /*1f880*/  F2FP.BF16.F32.PACK_AB R49, R223, R214 ;  /* 0x000000d6df31723e */ /* 0x000fe400000010ff */
[----:B------:R-:W-:Y:S01]  /*1f890*/  F2FP.BF16.F32.PACK_AB R52, R216, R237 ;  /* 0x000000edd834723e */ /* 0x000fe200000010ff */
[----:B0-----:R-:W-:Y:S01]  /*1f8a0*/  IMAD R143, R64, 0x4, R143 ;  /* 0x00000004408f7824 */ /* 0x001fe200078e028f */
[----:B------:R-:W-:Y:S01]  /*1f8b0*/  F2FP.BF16.F32.PACK_AB R59, R206, R219 ;  /* 0x000000dbce3b723e */ /* 0x000fe200000010ff */
[----:B------:R0:W-:Y:S01]  /*1f8c0*/  STG.E.128 desc[UR4][R72.64], R48 ;  /* 0x0000003048007986 */ /* 0x0001e2000c101d04 */
[----:B------:R-:W-:Y:S02]  /*1f8d0*/  F2FP.BF16.F32.PACK_AB R58, R202, R215 ;  /* 0x000000d7ca3a723e */ /* 0x000fe400000010ff */
[----:B-1----:R-:W-:Y:S01]  /*1f8e0*/  SHF.L.U32 R40, R201, 0x4, RZ ;  /* 0x00000004c9287819 */ /* 0x002fe200000006ff */
[----:B------:R0:W-:Y:S01]  /*1f8f0*/  STG.E.128 desc[UR4][R74.64], R52 ;  /* 0x000000344a007986 */ /* 0x0001e2000c101d04 */
[----:B------:R-:W-:-:S02]  /*1f900*/  SHF.R.U32.HI R201, RZ, 0x1c, R201 ;  /* 0x0000001cffc97819 */ /* 0x000fc400000116c9 */
[C---:B--2---:R-:W-:Y:S02]  /*1f910*/  IADD3 R46, P1, R40.reuse, UR14, RZ ;  /* 0x0000000e282e7c10 */ /* 0x044fe4000ff3e0ff */
[----:B------:R-:W-:Y:S02]  /*1f920*/  IADD3 R44, P2, R40, UR16, RZ ;  /* 0x00000010282c7c10 */ /* 0x000fe4000ff5e0ff */
[----:B------:R-:W-:Y:S02]  /*1f930*/  F2FP.BF16.F32.PACK_AB R57, R200, R213 ;  /* 0x000000d5c839723e */ /* 0x000fe400000010ff */
[----:B------:R-:W-:Y:S02]  /*1f940*/  F2FP.BF16.F32.PACK_AB R56, R203, R212 ;  /* 0x000000d4cb38723e */ /* 0x000fe400000010ff */
[----:B------:R-:W-:Y:S02]  /*1f950*/  F2FP.BF16.F32.PACK_AB R60, R210, R221 ;  /* 0x000000ddd23c723e */ /* 0x000fe400000010ff */
[----:B------:R-:W-:Y:S01]  /*1f960*/  F2FP.BF16.F32.PACK_AB R61, R204, R217 ;  /* 0x000000d9cc3d723e */ /* 0x000fe200000010ff */
[----:B------:R0:W-:Y:S01]  /*1f970*/  STG.E.128 desc[UR4][R66.64], R56 ;  /* 0x0000003842007986 */ /* 0x0001e2000c101d04 */
[----:B------:R-:W-:-:S02]  /*1f980*/  F2FP.BF16.F32.PACK_AB R62, R195, R208 ;  /* 0x000000d0c33e723e */ /* 0x000fc400000010ff */
[----:B------:R-:W-:Y:S02]  /*1f990*/  F2FP.BF16.F32.PACK_AB R63, R194, R207 ;  /* 0x000000cfc23f723e */ /* 0x000fe400000010ff */
[----:B------:R-:W-:Y:S02]  /*1f9a0*/  IADD3.X R47, R201, UR15, RZ, P1, !PT ;  /* 0x0000000fc92f7c10 */ /* 0x000fe40008ffe4ff */
[----:B------:R-:W-:Y:S02]  /*1f9b0*/  F2FP.BF16.F32.PACK_AB R43, R130, R197 ;  /* 0x000000c5822b723e */ /* 0x000fe400000010ff */
[----:B------:R-:W-:Y:S01]  /*1f9c0*/  F2FP.BF16.F32.PACK_AB R42, R129, R198 ;  /* 0x000000c6812a723e */ /* 0x000fe200000010ff */
[----:B------:R0:W-:Y:S01]  /*1f9d0*/  STG.E.128 desc[UR4][R46.64], R60 ;  /* 0x0000003c2e007986 */ /* 0x0001e2000c101d04 */
[----:B------:R-:W-:Y:S02]  /*1f9e0*/  F2FP.BF16.F32.PACK_AB R41, R128, R193 ;  /* 0x000000c18029723e */ /* 0x000fe400000010ff */
[----:B------:R-:W-:-:S02]  /*1f9f0*/  IADD3.X R45, R201, UR17, RZ, P2, !PT ;  /* 0x00000011c92d7c10 */ /* 0x000fc400097fe4ff */
[----:B------:R-:W-:Y:S02]  /*1fa00*/  F2FP.BF16.F32.PACK_AB R40, R131, R192 ;  /* 0x000000c08328723e */ /* 0x000fe400000010ff */
[----:B------:R-:W-:-:S03]  /*1fa10*/  ISETP.GE.AND P1, PT, R143, R65, PT ;  /* 0x000000418f00720c */ /* 0x000fc60003f26270 */
[----:B------:R0:W-:Y:S10]  /*1fa20*/  STG.E.128 desc[UR4][R44.64], R40 ;  /* 0x000000282c007986 */ /* 0x0001f4000c101d04 */
[----:B------:R-:W-:Y:S05]  /*1fa30*/  @!P1 BRA `(.L_x_12165) ;  /* 0xfffffe1400d49947 */ /* 0x000fea000383ffff */
[----:B------:R-:W-:Y:S05]  /*1fa40*/  BSYNC B0 ;  /* 0x0000000000007941 */ /* 0x000fea0003800000 */
.L_x_11518:
[----:B------:R-:W-:Y:S05]  /*1fa50*/  EXIT ;  /* 0x000000000000794d */ /* 0x000fea0003800000 */
.L_x_12164:
        /* <DEDUP_REMOVED lines=8> */
.L_x_12167:
[----:B------:R-:W-:Y:S05]  /*1fae0*/  BSYNC B1 ;  /* 0x0000000000017941 */ /* 0x000fea0003800000 */
.L_x_12166:
[----:B------:R-:W-:Y:S01]  /*1faf0*/  MOV R193, R203 ;  /* 0x000000cb00c17202 */ /* 0x000fe20000000f00 */
[----:B------:R-:W-:Y:S01]  /*1fb00*/  HFMA2.MMA R206, -RZ, RZ, 0, 1.1920928955078125e-07 ;  /* 0x00000002ffce7435 */ /* 0x000fe200000001ff */
[----:B------:R-:W-:Y:S01]  /*1fb10*/  IMAD.MOV.U32 R213, RZ, RZ, 0x1f ;  /* 0x0000001fffd57424 */ /* 0x000fe200078e00ff */
[----:B------:R-:W-:Y:S01]  /*1fb20*/  MOV R204, 0xffffffff ;  /* 0xffffffff00cc7802 */ /* 0x000fe20000000f00 */
[----:B------:R-:W0:Y:S01]  /*1fb30*/  LDC R194, c[0x0][0x290] ;  /* 0x0000a400ffc27b82 */ /* 0x000e220000000800 */
[----:B------:R-:W-:-:S04]  /*1fb40*/  FADD.FTZ R195, R198, R193 ;  /* 0x000000c1c6c37221 */ /* 0x000fc80000010000 */
[----:B------:R-:W-:-:S07]  /*1fb50*/  IMAD.MOV.U32 R207, RZ, RZ, R195 ;  /* 0x000000ffffcf7224 */ /* 0x000fce00078e00c3 */
[----:B0-----:R-:W-:Y:S05]  /*1fb60*/  WARPSYNC.COLLECTIVE R204, `(.L_x_12168) ;  /* 0x00000000cc087348 */ /* 0x001fea0003c00000 */
[----:B------:R1:W2:Y:S02]  /*1fb70*/  SHFL.BFLY P1, R203, R207, R206, R213 ;  /* 0x0c0000cecfcb7389 */ /* 0x0002a400000200d5 */
[----:B012---:R-:W-:Y:S01]  /*1fb80*/  ENDCOLLECTIVE ;  /* 0x000000000000791b */ /* 0x007fe20003800000 */
.L_x_12168:
[----:B------:R-:W-:Y:S02]  /*1fb90*/  IMAD.MOV.U32 R206, RZ, RZ, 0x4 ;  /* 0x00000004ffce7424 */ /* 0x000fe400078e00ff */
[----:B------:R-:W-:-:S04]  /*1fba0*/  IMAD.MOV.U32 R192, RZ, RZ, R203 ;  /* 0x000000ffffc07224 */ /* 0x000fc800078e00cb */
[----:B------:R-:W-:-:S05]  /*1fbb0*/  FADD.FTZ R197, R195, R192 ;  /* 0x000000c0c3c57221 */ /* 0x000fca0000010000 */
[----:B------:R-:W-:-:S07]  /*1fbc0*/  MOV R207, R197 ;  /* 0x000000c500cf7202 */ /* 0x000fce0000000f00 */
[----:B------:R-:W-:Y:S05]  /*1fbd0*/  WARPSYNC.COLLECTIVE R204, `(.L_x_12169) ;  /* 0x00000000cc087348 */ /* 0x000fea0003c00000 */
[----:B------:R0:W1:Y:S02]  /*1fbe0*/  SHFL.BFLY P1, R203, R207, R206, R213 ;  /* 0x0c0000cecfcb7389 */ /* 0x00006400000200d5 */
[----:B01----:R-:W-:Y:S01]  /*1fbf0*/  ENDCOLLECTIVE ;  /* 0x000000000000791b */ /* 0x003fe20003800000 */
.L_x_12169:
[----:B------:R-:W-:Y:S01]  /*1fc00*/  HFMA2.MMA R206, -RZ, RZ, 0, 4.76837158203125e-07 ;  /* 0x00000008ffce7435 */ /* 0x000fe200000001ff */
[----:B------:R-:W-:-:S05]  /*1fc10*/  MOV R192, R203 ;  /* 0x000000cb00c07202 */ /* 0x000fca0000000f00 */
[----:B------:R-:W-:-:S04]  /*1fc20*/  FADD.FTZ R200, R197, R192 ;  /* 0x000000c0c5c87221 */ /* 0x000fc80000010000 */
[----:B------:R-:W-:-:S07]  /*1fc30*/  IMAD.MOV.U32 R207, RZ, RZ, R200 ;  /* 0x000000ffffcf7224 */ /* 0x000fce00078e00c8 */
[----:B------:R-:W-:Y:S05]  /*1fc40*/  WARPSYNC.COLLECTIVE R204, `(.L_x_12170) ;  /* 0x00000000cc087348 */ /* 0x000fea0003c00000 */
[----:B------:R0:W1:Y:S02]  /*1fc50*/  SHFL.BFLY P1, R203, R207, R206, R213 ;  /* 0x0c0000cecfcb7389 */ /* 0x00006400000200d5 */
[----:B01----:R-:W-:Y:S01]  /*1fc60*/  ENDCOLLECTIVE ;  /* 0x000000000000791b */ /* 0x003fe20003800000 */
.L_x_12170:
[----:B------:R-:W-:Y:S02]  /*1fc70*/  IMAD.MOV.U32 R206, RZ, RZ, 0x10 ;  /* 0x00000010ffce7424 */ /* 0x000fe400078e00ff */
[----:B------:R-:W-:-:S04]  /*1fc80*/  IMAD.MOV.U32 R193, RZ, RZ, R203 ;  /* 0x000000ffffc17224 */ /* 0x000fc800078e00cb */
[----:B------:R-:W-:-:S05]  /*1fc90*/  FADD.FTZ R202, R200, R193 ;  /* 0x000000c1c8ca7221 */ /* 0x000fca0000010000 */
[----:B------:R-:W-:-:S07]  /*1fca0*/  MOV R207, R202 ;  /* 0x000000ca00cf7202 */ /* 0x000fce0000000f00 */
[----:B------:R-:W-:Y:S05]  /*1fcb0*/  WARPSYNC.COLLECTIVE R204, `(.L_x_12171) ;  /* 0x00000000cc087348 */ /* 0x000fea0003c00000 */
[----:B------:R0:W1:Y:S02]  /*1fcc0*/  SHFL.BFLY P1, R203, R207, R206, R213 ;  /* 0x0c0000cecfcb7389 */ /* 0x00006400000200d5 */
[----:B01----:R-:W-:Y:S01]  /*1fcd0*/  ENDCOLLECTIVE ;  /* 0x000000000000791b */ /* 0x003fe20003800000 */
.L_x_12171:
        /* <DEDUP_REMOVED lines=88> */
.L_x_12172:
[----:B------:R-:W-:Y:S02]  /*20260*/  IMAD.MOV.U32 R206, RZ, RZ, 0x2 ;  /* 0x00000002ffce7424 */ /* 0x000fe400078e00ff */
[----:B------:R-:W-:-:S04]  /*20270*/  IMAD.MOV.U32 R195, RZ, RZ, R203 ;  /* 0x000000ffffc37224 */ /* 0x000fc800078e00cb */
[----:B------:R-:W-:-:S05]  /*20280*/  FADD.FTZ R195, R192, R195 ;  /* 0x000000c3c0c37221 */ /* 0x000fca0000010000 */
[----:B------:R-:W-:-:S07]  /*20290*/  MOV R207, R195 ;  /* 0x000000c300cf7202 */ /* 0x000fce0000000f00 */
[----:B------:R-:W-:Y:S05]  /*202a0*/  WARPSYNC.COLLECTIVE R204, `(.L_x_12173) ;  /* 0x00000000cc087348 */ /* 0x000fea0003c00000 */
[----:B------:R0:W1:Y:S02]  /*202b0*/  SHFL.BFLY P1, R203, R207, R206, R213 ;  /* 0x0c0000cecfcb7389 */ /* 0x00006400000200d5 */
[----:B01----:R-:W-:Y:S01]  /*202c0*/  ENDCOLLECTIVE ;  /* 0x000000000000791b */ /* 0x003fe20003800000 */
.L_x_12173:
[----:B------:R-:W-:Y:S01]  /*202d0*/  HFMA2.MMA R206, -RZ, RZ, 0, 2.384185791015625e-07 ;  /* 0x00000004ffce7435 */ /* 0x000fe200000001ff */
[----:B------:R-:W-:-:S05]  /*202e0*/  MOV R198, R203 ;  /* 0x000000cb00c67202 */ /* 0x000fca0000000f00 */
[----:B------:R-:W-:-:S04]  /*202f0*/  FADD.FTZ R198, R195, R198 ;  /* 0x000000c6c3c67221 */ /* 0x000fc80000010000 */
[----:B------:R-:W-:-:S07]  /*20300*/  IMAD.MOV.U32 R207, RZ, RZ, R198 ;  /* 0x000000ffffcf7224 */ /* 0x000fce00078e00c6 */
[----:B------:R-:W-:Y:S05]  /*20310*/  WARPSYNC.COLLECTIVE R204, `(.L_x_12174) ;  /* 0x00000000cc087348 */ /* 0x000fea0003c00000 */
[----:B------:R0:W1:Y:S02]  /*20320*/  SHFL.BFLY P1, R203, R207, R206, R213 ;  /* 0x0c0000cecfcb7389 */ /* 0x00006400000200d5 */
[----:B01----:R-:W-:Y:S01]  /*20330*/  ENDCOLLECTIVE ;  /* 0x000000000000791b */ /* 0x003fe20003800000 */
.L_x_12174:
[----:B------:R-:W-:Y:S02]  /*20340*/  IMAD.MOV.U32 R206, RZ, RZ, 0x8 ;  /* 0x00000008ffce7424 */ /* 0x000fe400078e00ff */
[----:B------:R-:W-:-:S04]  /*20350*/  IMAD.MOV.U32 R197, RZ, RZ, R203 ;  /* 0x000000ffffc57224 */ /* 0x000fc800078e00cb */
[----:B------:R-:W-:-:S05]  /*20360*/  FADD.FTZ R197, R198, R197 ;  /* 0x000000c5c6c57221 */ /* 0x000fca0000010000 */
[----:B------:R-:W-:-:S07]  /*20370*/  MOV R207, R197 ;  /* 0x000000c500cf7202 */ /* 0x000fce0000000f00 */
[----:B------:R-:W-:Y:S05]  /*20380*/  WARPSYNC.COLLECTIVE R204, `(.L_x_12175) ;  /* 0x00000000cc087348 */ /* 0x000fea0003c00000 */
[----:B------:R0:W1:Y:S02]  /*20390*/  SHFL.BFLY P1, R203, R207, R206, R213 ;  /* 0x0c0000cecfcb7389 */ /* 0x00006400000200d5 */
[----:B01----:R-:W-:Y:S01]  /*203a0*/  ENDCOLLECTIVE ;  /* 0x000000000000791b */ /* 0x003fe20003800000 */
.L_x_12175:
[----:B------:R-:W-:Y:S01]  /*203b0*/  HFMA2.MMA R206, -RZ, RZ, 0, 9.5367431640625e-07 ;  /* 0x00000010ffce7435 */ /* 0x000fe200000001ff */
[----:B------:R-:W-:-:S05]  /*203c0*/  MOV R200, R203 ;  /* 0x000000cb00c87202 */ /* 0x000fca0000000f00 */
[----:B------:R-:W-:-:S04]  /*203d0*/  FADD.FTZ R200, R197, R200 ;  /* 0x000000c8c5c87221 */ /* 0x000fc80000010000 */
[----:B------:R-:W-:-:S07]  /*203e0*/  IMAD.MOV.U32 R207, RZ, RZ, R200 ;  /* 0x000000ffffcf7224 */ /* 0x000fce00078e00c8 */
[----:B------:R-:W-:Y:S05]  /*203f0*/  WARPSYNC.COLLECTIVE R204, `(.L_x_12176) ;  /* 0x00000000cc087348 */ /* 0x000fea0003c00000 */
[----:B------:R0:W1:Y:S02]  /*20400*/  SHFL.BFLY P1, R203, R207, R206, R213 ;  /* 0x0c0000cecfcb7389 */ /* 0x00006400000200d5 */
[----:B01----:R-:W-:Y:S01]  /*20410*/  ENDCOLLECTIVE ;  /* 0x000000000000791b */ /* 0x003fe20003800000 */
.L_x_12176:
[----:B------:R-:W-:Y:S05]  /*20420*/  BRA `(.L_x_12177) ;  /* 0xffffffdc00c47947 */ /* 0x000fea000383ffff */
.L_x_12178:
        /* <DEDUP_REMOVED lines=13> */
.L_x_33657:


//--------------------- .text._ZN10layer_norm31ln_parallel_residual_fwd_kernelINS_13Kernel_traitsI13__nv_bfloat16S2_fS2_fjLj1280ELj1ELj4ELj1ELj16ENS_18Kernel_traits_baseILj1280ES2_S2_fS2_fjLj128EEEEELb1ELb1ELb0EEEvNS_9FwdParamsE --------------------------
	.section	.text._ZN10layer_norm31ln_parallel_residual_fwd_kernelINS_13Kernel_traitsI13__nv_bfloat16S2_fS2_fjLj1280ELj1ELj4ELj1ELj16ENS_18Kernel_traits_baseILj1280ES2_S2_fS2_fjLj128EEEEELb1ELb1ELb0EEEvNS_9FwdParamsE,"ax",@progbits
	.align	128
        .global         _ZN10layer_norm31ln_parallel_residual_fwd_kernelINS_13Kernel_traitsI13__nv_bfloat16S2_fS2_fjLj1280ELj1ELj4ELj1ELj16ENS_18Kernel_traits_baseILj1280ES2_S2_fS2_fjLj128EEEEELb1ELb1ELb0EEEvNS_9FwdParamsE
        .type           _ZN10layer_norm31ln_parallel_residual_fwd_kernelINS_13Kernel_traitsI13__nv_bfloat16S2_fS2_fjLj1280ELj1ELj4ELj1ELj16ENS_18Kernel_traits_baseILj1280ES2_S2_fS2_fjLj128EEEEELb1ELb1ELb0EEEvNS_9FwdParamsE,@function
        .size           _ZN10layer_norm31ln_parallel_residual_fwd_kernelINS_13Kernel_traitsI13__nv_bfloat16S2_fS2_fjLj1280ELj1ELj4ELj1ELj16ENS_18Kernel_traits_baseILj1280ES2_S2_fS2_fjLj128EEEEELb1ELb1ELb0EEEvNS_9FwdParamsE,(.L_x_33658 - _ZN10layer_norm31ln_parallel_residual_fwd_kernelINS_13Kernel_traitsI13__nv_bfloat16S2_fS2_fjLj1280ELj1ELj4ELj1ELj16ENS_18Kernel_traits_baseILj1280ES2_S2_fS2_fjLj128EEEEELb1ELb1ELb0EEEvNS_9FwdParamsE)
        .other          _ZN10layer_norm31ln_parallel_residual_fwd_kernelINS_13Kernel_traitsI13__nv_bfloat16S2_fS2_fjLj1280ELj1ELj4ELj1ELj16ENS_18Kernel_traits_baseILj1280ES2_S2_fS2_fjLj128EEEEELb1ELb1ELb0EEEvNS_9FwdParamsE,@"STO_CUDA_ENTRY STV_DEFAULT"
_ZN10layer_norm31ln_parallel_residual_fwd_kernelINS_13Kernel_traitsI13__nv_bfloat16S2_fS2_fjLj1280ELj1ELj4ELj1ELj16ENS_18Kernel_traits_baseILj1280ES2_S2_fS2_fjLj128EEEEELb1ELb1ELb0EEEvNS_9FwdParamsE:
.text._ZN10layer_norm31ln_parallel_residual_fwd_kernelINS_13Kernel_traitsI13__nv_bfloat16S2_fS2_fjLj1280ELj1ELj4ELj1ELj16ENS_18Kernel_traits_baseILj1280ES2_S2_fS2_fjLj128EEEEELb1ELb1ELb0EEEvNS_9FwdParamsE:
        /* <DEDUP_REMOVED lines=19> */
[----:B------:R-:W-:-:S04]  /*0130*/  LOP3.LUT R88, R86, 0x1f, RZ, 0xc0, !PT ;  /* 0x0000001f56587812 */ /* 0x000fc800078ec0ff */
[----:B------:R-:W-:Y:S02]  /*0140*/  MOV R15, R88 ;  /* 0x00000058000f7202 */ /* 0x000fe40000000f00 */
        /* <DEDUP_REMOVED lines=47> */
[----:B----4-:R-:W-:Y:S02]  /*0440*/  SHF.R.S32.HI R3, RZ, 0x1f, R10 ;  /* 0x0000001fff037819 */ /* 0x010fe4000001140a */
[----:B------:R-:W-:Y:S02]  /*0450*/  LOP3.LUT R6, R15, 0x1f, RZ, 0x3c, !PT ;  /* 0x0000001f0f067812 */ /* 0x000fe400078e3cff */
[----:B------:R-:W-:-:S04]  /*0460*/  LEA.HI R3, R3, R10, RZ, 0x3 ;  /* 0x0000000a03037211 */ /* 0x000fc800078f18ff */
        /* <DEDUP_REMOVED lines=48> */
.L_x_12180:
[----:B------:R-:W-:Y:S05]  /*0770*/  BSYNC B0 ;  /* 0x0000000000007941 */ /* 0x000fea0003800000 */
.L_x_12179:
        /* <DEDUP_REMOVED lines=18> */
.L_x_12182:
[----:B------:R-:W-:Y:S05]  /*08a0*/  BSYNC B0 ;  /* 0x0000000000007941 */ /* 0x000fea0003800000 */
.L_x_12181:
        /* <DEDUP_REMOVED lines=18> */
.L_x_12184:
[----:B------:R-:W-:Y:S05]  /*09d0*/  BSYNC B0 ;  /* 0x0000000000007941 */ /* 0x000fea0003800000 */
.L_x_12183:
        /* <DEDUP_REMOVED lines=18> */
.L_x_12186:
[----:B------:R-:W-:Y:S05]  /*0b00*/  BSYNC B0 ;  /* 0x0000000000007941 */ /* 0x000fea0003800000 */
.L_x_12185:
        /* <DEDUP_REMOVED lines=13> */
.L_x_12188:
[----:B------:R-:W-:Y:S05]  /*0be0*/  BSYNC B0 ;  /* 0x0000000000007941 */ /* 0x000fea0003800000 */
.L_x_12187:
[----:B------:R-:W-:Y:S01]  /*0bf0*/  ULDC UR8, c[0x0][0x214] ;  /* 0x0000850000087ab9 */ /* 0x000fe20000000800 */
[----:B------:R-:W-:Y:S02]  /*0c00*/  LOP3.LUT R47, R47, UR33, R12, 0x96, !PT ;  /* 0x000000212f2f7c12 */ /* 0x000fe4000f8e960c */
[----:B------:R-:W-:-:S13]  /*0c10*/  ISETP.GE.AND P0, PT, R86, UR8, PT ;  /* 0x0000000856007c0c */ /* 0x000fda000bf06270 */
[----:B------:R-:W-:Y:S05]  /*0c20*/  @P0 EXIT ;  /* 0x000000000000094d */ /* 0x000fea0003800000 */
[----:B-----5:R-:W-:Y:S01]  /*0c30*/  PRMT R142, R4, 0x7632, R142 ;  /* 0x00007632048e7816 */ /* 0x020fe2000000008e */
[----:B------:R-:W-:Y:S01]  /*0c40*/  IMAD R153, R46, -0x2daee0ad, RZ ;  /* 0xd2511f532e997824 */ /* 0x000fe200078e02ff */
[----:B------:R-:W-:Y:S01]  /*0c50*/  PRMT R138, R6, 0x7632, R138 ;  /* 0x00007632068a7816 */ /* 0x000fe2000000008a */
[----:B------:R-:W-:Y:S01]  /*0c60*/  IMAD R45, R45, -0x326172a9, RZ ;  /* 0xcd9e8d572d2d7824 */ /* 0x000fe200078e02ff */
[----:B------:R-:W-:Y:S01]  /*0c70*/  PRMT R136, R7, 0x7632, R136 ;  /* 0x0000763207887816 */ /* 0x000fe20000000088 */
[----:B------:R-:W-:Y:S01]  /*0c80*/  IMAD.HI.U32 R152, R47, -0x326172a9, RZ ;  /* 0xcd9e8d572f987827 */ /* 0x000fe200078e00ff */
[----:B------:R-:W-:Y:S01]  /*0c90*/  PRMT R132, R41, 0x7632, R132 ;  /* 0x0000763229847816 */ /* 0x000fe20000000084 */
[----:B------:R-:W-:Y:S01]  /*0ca0*/  BSSY B0, `(.L_x_12189) ;  /* 0x0001eac000007945 */ /* 0x000fe20003800000 */
[----:B------:R-:W-:Y:S01]  /*0cb0*/  PRMT R130, R42, 0x7632, R130 ;  /* 0x000076322a827816 */ /* 0x000fe20000000082 */
[----:B------:R-:W-:Y:S01]  /*0cc0*/  IMAD.WIDE.U32 R156, R156, -0x2daee0ad, RZ ;  /* 0xd2511f539c9c7825 */ /* 0x000fe200078e00ff */
        /* <DEDUP_REMOVED lines=78> */
[----:B------:R-:W-:Y:S01]  /*11b0*/  SHF.L.U32 R119, R119, 0x10, RZ ;  /* 0x0000001077777819 */ /* 0x000fe200000006ff */
[----:B------:R-:W-:Y:S01]  /*11c0*/  IMAD.MOV.U32 R154, RZ, RZ, RZ ;  /* 0x000000ffff9a7224 */ /* 0x000fe200078e00ff */
        /* <DEDUP_REMOVED lines=31> */
[----:B------:R-:W-:-:S07]  /*13c0*/  IMAD.U32 R117, R117, 0x10000, RZ ;  /* 0x0001000075757824 */ /* 0x000fce00078e00ff */
.L_x_12855:
        /* <DEDUP_REMOVED lines=35> */
.L_x_12193:
[----:B------:R-:W-:-:S07]  /*1600*/  IMAD.MOV.U32 R160, RZ, RZ, R158 ;  /* 0x000000ffffa07224 */ /* 0x000fce00078e009e */
.L_x_12194:
[----:B------:R-:W-:Y:S05]  /*1610*/  BSYNC B2 ;  /* 0x0000000000027941 */ /* 0x000fea0003800000 */
.L_x_12192:
        /* <DEDUP_REMOVED lines=16> */
.L_x_12198:
[----:B------:R-:W-:Y:S05]  /*1720*/  BSYNC B3 ;  /* 0x0000000000037941 */ /* 0x000fea0003800000 */
.L_x_12197:
        /* <DEDUP_REMOVED lines=43> */
.L_x_12196:
[----:B------:R-:W-:Y:S05]  /*19e0*/  BSYNC B2 ;  /* 0x0000000000027941 */ /* 0x000fea0003800000 */
.L_x_12195:
[----:B------:R-:W0:Y:S01]  /*19f0*/  LDC R83, c[0x0][0x294] ;  /* 0x0000a500ff537b82 */ /* 0x000e220000000800 */
[----:B------:R-:W-:Y:S01]  /*1a00*/  ISETP.NE.U32.AND P2, PT, R40, RZ, PT ;  /* 0x000000ff2800720c */ /* 0x000fe20003f45070 */
[----:B------:R-:W-:Y:S01]  /*1a10*/  IMAD.MOV.U32 R159, RZ, RZ, 0x2f800000 ;  /* 0x2f800000ff9f7424 */ /* 0x000fe200078e00ff */
[----:B------:R-:W-:Y:S02]  /*1a20*/  I2FP.F32.U32 R40, R160 ;  /* 0x000000a000287245 */ /* 0x000fe40000201000 */
[----:B------:R-:W-:Y:S02]  /*1a30*/  ISETP.NE.AND.EX P2, PT, R41, RZ, PT, P2 ;  /* 0x000000ff2900720c */ /* 0x000fe40003f45320 */
[----:B-----5:R-:W-:Y:S01]  /*1a40*/  SHF.L.U32 R41, R44, 0x10, RZ ;  /* 0x000000102c297819 */ /* 0x020fe200000006ff */
        /* <DEDUP_REMOVED lines=14> */
.L_x_12199:
        /* <DEDUP_REMOVED lines=12> */
.L_x_12202:
[----:B------:R-:W-:-:S07]  /*1bf0*/  IMAD.MOV.U32 R41, RZ, RZ, R158 ;  /* 0x000000ffff297224 */ /* 0x000fce00078e009e */
.L_x_12203:
[----:B------:R-:W-:Y:S05]  /*1c00*/  BSYNC B2 ;  /* 0x0000000000027941 */ /* 0x000fea0003800000 */
.L_x_12201:
        /* <DEDUP_REMOVED lines=16> */
.L_x_12207:
[----:B------:R-:W-:Y:S05]  /*1d10*/  BSYNC B3 ;  /* 0x0000000000037941 */ /* 0x000fea0003800000 */
.L_x_12206:
        /* <DEDUP_REMOVED lines=44> */
.L_x_12205:
[----:B------:R-:W-:Y:S05]  /*1fe0*/  BSYNC B2 ;  /* 0x0000000000027941 */ /* 0x000fea0003800000 */
.L_x_12204:
        /* <DEDUP_REMOVED lines=9> */
.L_x_12200:
        /* <DEDUP_REMOVED lines=12> */
.L_x_12209:
[----:B------:R-:W-:-:S07]  /*2140*/  IMAD.MOV.U32 R41, RZ, RZ, R158 ;  /* 0x000000ffff297224 */ /* 0x000fce00078e009e */
.L_x_12210:
[----:B------:R-:W-:Y:S05]  /*2150*/  BSYNC B2 ;  /* 0x0000000000027941 */ /* 0x000fea0003800000 */
.L_x_12208:
        /* <DEDUP_REMOVED lines=16> */
.L_x_12214:
[----:B------:R-:W-:Y:S05]  /*2260*/  BSYNC B3 ;  /* 0x0000000000037941 */ /* 0x000fea0003800000 */
.L_x_12213:
        /* <DEDUP_REMOVED lines=44> */
.L_x_12212:
[----:B------:R-:W-:Y:S05]  /*2530*/  BSYNC B2 ;  /* 0x0000000000027941 */ /* 0x000fea0003800000 */
.L_x_12211:
        /* <DEDUP_REMOVED lines=14> */
.L_x_12215:
        /* <DEDUP_REMOVED lines=12> */
.L_x_12218:
[----:B------:R-:W-:-:S07]  /*26e0*/  IMAD.MOV.U32 R44, RZ, RZ, R158 ;  /* 0x000000ffff2c7224 */ /* 0x000fce00078e009e */
.L_x_12219:
[----:B------:R-:W-:Y:S05]  /*26f0*/  BSYNC B2 ;  /* 0x0000000000027941 */ /* 0x000fea0003800000 */
.L_x_12217:
        /* <DEDUP_REMOVED lines=16> */
.L_x_12223:
[----:B------:R-:W-:Y:S05]  /*2800*/  BSYNC B3 ;  /* 0x0000000000037941 */ /* 0x000fea0003800000 */
.L_x_12222:
        /* <DEDUP_REMOVED lines=44> */
.L_x_12221:
[----:B------:R-:W-:Y:S05]  /*2ad0*/  BSYNC B2 ;  /* 0x0000000000027941 */ /* 0x000fea0003800000 */
.L_x_12220:
        /* <DEDUP_REMOVED lines=10> */
.L_x_12216:
        /* <DEDUP_REMOVED lines=12> */
.L_x_12225:
[----:B------:R-:W-:-:S07]  /*2c40*/  MOV R44, R158 ;  /* 0x0000009e002c7202 */ /* 0x000fce0000000f00 */
.L_x_12226:
[----:B------:R-:W-:Y:S05]  /*2c50*/  BSYNC B2 ;  /* 0x0000000000027941 */ /* 0x000fea0003800000 */
.L_x_12224:
        /* <DEDUP_REMOVED lines=16> */
.L_x_12230:
[----:B------:R-:W-:Y:S05]  /*2d60*/  BSYNC B3 ;  /* 0x0000000000037941 */ /* 0x000fea0003800000 */
.L_x_12229:
        /* <DEDUP_REMOVED lines=44> */
.L_x_12228:
[----:B------:R-:W-:Y:S05]  /*3030*/  BSYNC B2 ;  /* 0x0000000000027941 */ /* 0x000fea0003800000 */
.L_x_12227:
        /* <DEDUP_REMOVED lines=15> */
.L_x_12231:
        /* <DEDUP_REMOVED lines=12> */
.L_x_12234:
[----:B------:R-:W-:-:S07]  /*31f0*/  MOV R149, R158 ;  /* 0x0000009e00957202 */ /* 0x000fce0000000f00 */
.L_x_12235:
[----:B------:R-:W-:Y:S05]  /*3200*/  BSYNC B2 ;  /* 0x0000000000027941 */ /* 0x000fea0003800000 */
.L_x_12233:
        /* <DEDUP_REMOVED lines=16> */
.L_x_12239:
[----:B------:R-:W-:Y:S05]  /*3310*/  BSYNC B3 ;  /* 0x0000000000037941 */ /* 0x000fea0003800000 */
.L_x_12238:
        /* <DEDUP_REMOVED lines=44> */
.L_x_12237:
[----:B------:R-:W-:Y:S05]  /*35e0*/  BSYNC B2 ;  /* 0x0000000000027941 */ /* 0x000fea0003800000 */
.L_x_12236:
        /* <DEDUP_REMOVED lines=9> */
.L_x_12232:
        /* <DEDUP_REMOVED lines=12> */
.L_x_12241:
[----:B------:R-:W-:-:S07]  /*3740*/  IMAD.MOV.U32 R155, RZ, RZ, R158 ;  /* 0x000000ffff9b7224 */ /* 0x000fce00078e009e */
.L_x_12242:
[----:B------:R-:W-:Y:S05]  /*3750*/  BSYNC B2 ;  /* 0x0000000000027941 */ /* 0x000fea0003800000 */
.L_x_12240:
        /* <DEDUP_REMOVED lines=16> */
.L_x_12246:
[----:B------:R-:W-:Y:S05]  /*3860*/  BSYNC B3 ;  /* 0x0000000000037941 */ /* 0x000fea0003800000 */
.L_x_12245:
        /* <DEDUP_REMOVED lines=44> */
.L_x_12244:
[----:B------:R-:W-:Y:S05]  /*3b30*/  BSYNC B2 ;  /* 0x0000000000027941 */ /* 0x000fea0003800000 */
.L_x_12243:
        /* <DEDUP_REMOVED lines=14> */
.L_x_12247:
        /* <DEDUP_REMOVED lines=12> */
.L_x_12250:
[----:B------:R-:W-:-:S07]  /*3ce0*/  IMAD.MOV.U32 R148, RZ, RZ, R158 ;  /* 0x000000ffff947224 */ /* 0x000fce00078e009e */
.L_x_12251:
[----:B------:R-:W-:Y:S05]  /*3cf0*/  BSYNC B2 ;  /* 0x0000000000027941 */ /* 0x000fea0003800000 */
.L_x_12249:
        /* <DEDUP_REMOVED lines=16> */
.L_x_12255:
[----:B------:R-:W-:Y:S05]  /*3e00*/  BSYNC B3 ;  /* 0x0000000000037941 */ /* 0x000fea0003800000 */
.L_x_12254:
        /* <DEDUP_REMOVED lines=44> */
.L_x_12253:
[----:B------:R-:W-:Y:S05]  /*40d0*/  BSYNC B2 ;  /* 0x0000000000027941 */ /* 0x000fea0003800000 */
.L_x_12252:
        /* <DEDUP_REMOVED lines=10> */
.L_x_12248:
        /* <DEDUP_REMOVED lines=12> */
.L_x_12257:
[----:B------:R-:W-:-:S07]  /*4240*/  IMAD.MOV.U32 R155, RZ, RZ, R158 ;  /* 0x000000ffff9b7224 */ /* 0x000fce00078e009e */
.L_x_12258:
[----:B------:R-:W-:Y:S05]  /*4250*/  BSYNC B2 ;  /* 0x0000000000027941 */ /* 0x000fea0003800000 */
.L_x_12256:
        /* <DEDUP_REMOVED lines=16> */
.L_x_12262:
[----:B------:R-:W-:Y:S05]  /*4360*/  BSYNC B3 ;  /* 0x0000000000037941 */ /* 0x000fea0003800000 */
.L_x_12261:
        /* <DEDUP_REMOVED lines=44> */
.L_x_12260:
[----:B------:R-:W-:Y:S05]  /*4630*/  BSYNC B2 ;  /* 0x0000000000027941 */ /* 0x000fea0003800000 */
.L_x_12259:
        /* <DEDUP_REMOVED lines=15> */
.L_x_12263:
        /* <DEDUP_REMOVED lines=12> */
.L_x_12266:
[----:B------:R-:W-:-:S07]  /*47f0*/  IMAD.MOV.U32 R45, RZ, RZ, R158 ;  /* 0x000000ffff2d7224 */ /* 0x000fce00078e009e */
.L_x_12267:
[----:B------:R-:W-:Y:S05]  /*4800*/  BSYNC B2 ;  /* 0x0000000000027941 */ /* 0x000fea0003800000 */
.L_x_12265:
        /* <DEDUP_REMOVED lines=16> */
.L_x_12271:
[----:B------:R-:W-:Y:S05]  /*4910*/  BSYNC B3 ;  /* 0x0000000000037941 */ /* 0x000fea0003800000 */
.L_x_12270:
        /* <DEDUP_REMOVED lines=44> */
.L_x_12269:
[----:B------:R-:W-:Y:S05]  /*4be0*/  BSYNC B2 ;  /* 0x0000000000027941 */ /* 0x000fea0003800000 */
.L_x_12268:
        /* <DEDUP_REMOVED lines=9> */
.L_x_12264:
        /* <DEDUP_REMOVED lines=12> */
.L_x_12273:
[----:B------:R-:W-:-:S07]  /*4d40*/  MOV R45, R158 ;  /* 0x0000009e002d7202 */ /* 0x000fce0000000f00 */
.L_x_12274:
[----:B------:R-:W-:Y:S05]  /*4d50*/  BSYNC B2 ;  /* 0x0000000000027941 */ /* 0x000fea0003800000 */
.L_x_12272:
        /* <DEDUP_REMOVED lines=16> */
.L_x_12278:
[----:B------:R-:W-:Y:S05]  /*4e60*/  BSYNC B3 ;  /* 0x0000000000037941 */ /* 0x000fea0003800000 */
.L_x_12277:
        /* <DEDUP_REMOVED lines=44> */
.L_x_12276:
[----:B------:R-:W-:Y:S05]  /*5130*/  BSYNC B2 ;  /* 0x0000000000027941 */ /* 0x000fea0003800000 */
.L_x_12275:
        /* <DEDUP_REMOVED lines=12> */
.L_x_12279:
        /* <DEDUP_REMOVED lines=12> */
.L_x_12282:
[----:B------:R-:W-:-:S07]  /*52c0*/  MOV R46, R158 ;  /* 0x0000009e002e7202 */ /* 0x000fce0000000f00 */
.L_x_12283:
[----:B------:R-:W-:Y:S05]  /*52d0*/  BSYNC B2 ;  /* 0x0000000000027941 */ /* 0x000fea0003800000 */
.L_x_12281:
        /* <DEDUP_REMOVED lines=16> */
.L_x_12287:
[----:B------:R-:W-:Y:S05]  /*53e0*/  BSYNC B3 ;  /* 0x0000000000037941 */ /* 0x000fea0003800000 */
.L_x_12286:
        /* <DEDUP_REMOVED lines=44> */
.L_x_12285:
[----:B------:R-:W-:Y:S05]  /*56b0*/  BSYNC B2 ;  /* 0x0000000000027941 */ /* 0x000fea0003800000 */
.L_x_12284:
        /* <DEDUP_REMOVED lines=10> */
.L_x_12280:
        /* <DEDUP_REMOVED lines=12> */
.L_x_12289:
[----:B------:R-:W-:-:S07]  /*5820*/  IMAD.MOV.U32 R46, RZ, RZ, R158 ;  /* 0x000000ffff2e7224 */ /* 0x000fce00078e009e */
.L_x_12290:
[----:B------:R-:W-:Y:S05]  /*5830*/  BSYNC B2 ;  /* 0x0000000000027941 */ /* 0x000fea0003800000 */
.L_x_12288:
        /* <DEDUP_REMOVED lines=16> */
.L_x_12294:
[----:B------:R-:W-:Y:S05]  /*5940*/  BSYNC B3 ;  /* 0x0000000000037941 */ /* 0x000fea0003800000 */
.L_x_12293:
        /* <DEDUP_REMOVED lines=44> */
.L_x_12292:
[----:B------:R-:W-:Y:S05]  /*5c10*/  BSYNC B2 ;  /* 0x0000000000027941 */ /* 0x000fea0003800000 */
.L_x_12291:
        /* <DEDUP_REMOVED lines=13> */
.L_x_12295:
        /* <DEDUP_REMOVED lines=12> */
.L_x_12298:
[----:B------:R-:W-:-:S07]  /*5db0*/  IMAD.MOV.U32 R145, RZ, RZ, R158 ;  /* 0x000000ffff917224 */ /* 0x000fce00078e009e */
.L_x_12299:
[----:B------:R-:W-:Y:S05]  /*5dc0*/  BSYNC B2 ;  /* 0x0000000000027941 */ /* 0x000fea0003800000 */
.L_x_12297:
        /* <DEDUP_REMOVED lines=16> */
.L_x_12303:
[----:B------:R-:W-:Y:S05]  /*5ed0*/  BSYNC B3 ;  /* 0x0000000000037941 */ /* 0x000fea0003800000 */
.L_x_12302:
        /* <DEDUP_REMOVED lines=44> */
.L_x_12301:
[----:B------:R-:W-:Y:S05]  /*61a0*/  BSYNC B2 ;  /* 0x0000000000027941 */ /* 0x000fea0003800000 */
.L_x_12300:
        /* <DEDUP_REMOVED lines=9> */
.L_x_12296:
        /* <DEDUP_REMOVED lines=12> */
.L_x_12305:
[----:B------:R-:W-:-:S07]  /*6300*/  IMAD.MOV.U32 R155, RZ, RZ, R158 ;  /* 0x000000ffff9b7224 */ /* 0x000fce00078e009e */
.L_x_12306:
[----:B------:R-:W-:Y:S05]  /*6310*/  BSYNC B2 ;  /* 0x0000000000027941 */ /* 0x000fea0003800000 */
.L_x_12304:
        /* <DEDUP_REMOVED lines=16> */
.L_x_12310:
[----:B------:R-:W-:Y:S05]  /*6420*/  BSYNC B3 ;  /* 0x0000000000037941 */ /* 0x000fea0003800000 */
.L_x_12309:
        /* <DEDUP_REMOVED lines=44> */
.L_x_12308:
[----:B------:R-:W-:Y:S05]  /*66f0*/  BSYNC B2 ;  /* 0x0000000000027941 */ /* 0x000fea0003800000 */
.L_x_12307:
        /* <DEDUP_REMOVED lines=12> */
.L_x_12311:
        /* <DEDUP_REMOVED lines=12> */
.L_x_12314:
[----:B------:R-:W-:-:S07]  /*6880*/  IMAD.MOV.U32 R144, RZ, RZ, R158 ;  /* 0x000000ffff907224 */ /* 0x000fce00078e009e */
.L_x_12315:
[----:B------:R-:W-:Y:S05]  /*6890*/  BSYNC B2 ;  /* 0x0000000000027941 */ /* 0x000fea0003800000 */
.L_x_12313:
        /* <DEDUP_REMOVED lines=16> */
.L_x_12319:
[----:B------:R-:W-:Y:S05]  /*69a0*/  BSYNC B3 ;  /* 0x0000000000037941 */ /* 0x000fea0003800000 */
.L_x_12318:
        /* <DEDUP_REMOVED lines=44> */
.L_x_12317:
[----:B------:R-:W-:Y:S05]  /*6c70*/  BSYNC B2 ;  /* 0x0000000000027941 */ /* 0x000fea0003800000 */
.L_x_12316:
        /* <DEDUP_REMOVED lines=10> */
.L_x_12312:
        /* <DEDUP_REMOVED lines=13> */
[----:B------:R-:W-:Y:S01]  /*6df0*/  IMAD.SHL.U32 R162, R157, 0x8, RZ ;  /* 0x000000089da27824 */ /* 0x000fe200078e00ff */
[----:B------:R-:W-:Y:S01]  /*6e00*/  LOP3.LUT P2, RZ, R0, 0x10, RZ, 0xc0, !PT ;  /* 0x0000001000ff7812 */ /* 0x000fe2000784c0ff */
[----:B------:R-:W-:Y:S01]  /*6e10*/  IMAD.WIDE.U32 R82, R82, 0x100, RZ ;  /* 0x0000010052527825 */ /* 0x000fe200078e00ff */
[----:B------:R-:W-:-:S03]  /*6e20*/  LOP3.LUT R159, R161, R81, R159, 0xfe, !PT ;  /* 0x00000051a19f7212 */ /* 0x000fc600078efe9f */
[----:B------:R-:W-:-:S03]  /*6e30*/  IMAD.WIDE.U32 R80, R80, 0x10000, RZ ;  /* 0x0001000050507825 */ /* 0x000fc600078e00ff */
[----:B------:R-:W-:Y:S02]  /*6e40*/  LOP3.LUT R80, R82, R160, R80, 0xfe, !PT ;  /* 0x000000a052507212 */ /* 0x000fe400078efe50 */
[----:B------:R-:W-:Y:S02]  /*6e50*/  LOP3.LUT R83, R83, R159, R81, 0xfe, !PT ;  /* 0x0000009f53537212 */ /* 0x000fe400078efe51 */
[C---:B------:R-:W-:Y:S02]  /*6e60*/  LEA R160, P0, R157.reuse, UR12, 0x5 ;  /* 0x0000000c9da07c11 */ /* 0x040fe4000f8028ff */
[----:B------:R-:W-:Y:S02]  /*6e70*/  SEL R81, RZ, 0x1, P2 ;  /* 0x00000001ff517807 */ /* 0x000fe40001000000 */
[----:B------:R-:W-:Y:S02]  /*6e80*/  LEA.HI.X R161, R157, UR13, RZ, 0x5, P0 ;  /* 0x0000000d9da17c11 */ /* 0x000fe400080f2cff */
[----:B------:R-:W-:-:S02]  /*6e90*/  LOP3.LUT R82, R80, R81, RZ, 0xfc, !PT ;  /* 0x0000005150527212 */ /* 0x000fc400078efcff */
        /* <DEDUP_REMOVED lines=15> */
[----:B------:R-:W-:Y:S01]  /*6f90*/  IMAD.WIDE.U32 R82, R82, 0x10000, RZ ;  /* 0x0001000052527825 */ /* 0x000fe200078e00ff */
[----:B------:R-:W-:Y:S02]  /*6fa0*/  IADD3 R162, P0, R162, UR16, RZ ;  /* 0x00000010a2a27c10 */ /* 0x000fe4000ff1e0ff */
[----:B------:R-:W-:-:S04]  /*6fb0*/  LOP3.LUT R80, R81, 0xff00, R80, 0xf8, !PT ;  /* 0x0000ff0051507812 */ /* 0x000fc800078ef850 */
[----:B------:R-:W-:Y:S02]  /*6fc0*/  LOP3.LUT R163, R80, 0xff, R147, 0xf8, !PT ;  /* 0x000000ff50a37812 */ /* 0x000fe400078ef893 */
[----:B------:R-:W-:Y:S02]  /*6fd0*/  LOP3.LUT R80, R150, 0xff, RZ, 0xc0, !PT ;  /* 0x000000ff96507812 */ /* 0x000fe400078ec0ff */
[----:B------:R-:W-:-:S03]  /*6fe0*/  LOP3.LUT R163, R83, R163, R161, 0xfe, !PT ;  /* 0x000000a353a37212 */ /* 0x000fc600078efea1 */
[----:B------:R-:W-:-:S03]  /*6ff0*/  IMAD.WIDE.U32 R80, R80, 0x100, RZ ;  /* 0x0000010050507825 */ /* 0x000fc600078e00ff */
[----:B------:R-:W-:Y:S02]  /*7000*/  LOP3.LUT R82, R80, R160, R82, 0xfe, !PT ;  /* 0x000000a050527212 */ /* 0x000fe400078efe52 */
[----:B------:R-:W-:Y:S02]  /*7010*/  LOP3.LUT R81, R163, R81, RZ, 0xfc, !PT ;  /* 0x00000051a3517212 */ /* 0x000fe400078efcff */
[----:B------:R-:W-:Y:S02]  /*7020*/  IADD3.X R163, R159, UR17, RZ, P0, !PT ;  /* 0x000000119fa37c10 */ /* 0x000fe400087fe4ff */
[----:B------:R-:W-:-:S05]  /*7030*/  LOP3.LUT R80, R82, 0xff, R151, 0xf8, !PT ;  /* 0x000000ff52507812 */ /* 0x000fca00078ef897 */
[----:B------:R1:W-:Y:S02]  /*7040*/  STG.E.64 desc[UR4][R162.64], R80 ;  /* 0x00000050a2007986 */ /* 0x0003e4000c101b04 */
.L_x_12320:
[----:B01----:R-:W-:-:S07]  /*7050*/  VIADD R80, R157, 0x20 ;  /* 0x000000209d507836 */ /* 0x003fce0000000000 */
.L_x_12191:
[----:B------:R-:W-:Y:S05]  /*7060*/  BSYNC B1 ;  /* 0x0000000000017941 */ /* 0x000fea0003800000 */
.L_x_12190:
        /* <DEDUP_REMOVED lines=30> */
.L_x_12324:
[----:B------:R-:W-:-:S07]  /*7250*/  MOV R160, R158 ;  /* 0x0000009e00a07202 */ /* 0x000fce0000000f00 */
.L_x_12325:
[----:B------:R-:W-:Y:S05]  /*7260*/  BSYNC B2 ;  /* 0x0000000000027941 */ /* 0x000fea0003800000 */
.L_x_12323:
        /* <DEDUP_REMOVED lines=16> */
.L_x_12329:
[----:B------:R-:W-:Y:S05]  /*7370*/  BSYNC B3 ;  /* 0x0000000000037941 */ /* 0x000fea0003800000 */
.L_x_12328:
        /* <DEDUP_REMOVED lines=43> */
.L_x_12327:
[----:B------:R-:W-:Y:S05]  /*7630*/  BSYNC B2 ;  /* 0x0000000000027941 */ /* 0x000fea0003800000 */
.L_x_12326:
[----:B------:R-:W0:Y:S01]  /*7640*/  LDC R81, c[0x0][0x294] ;  /* 0x0000a500ff517b82 */ /* 0x000e220000000800 */
[----:B------:R-:W-:Y:S01]  /*7650*/  ISETP.NE.U32.AND P2, PT, R48, RZ, PT ;  /* 0x000000ff3000720c */ /* 0x000fe20003f45070 */
[----:B-----5:R-:W-:Y:S01]  /*7660*/  IMAD.U32 R50, R52, 0x10000, RZ ;  /* 0x0001000034327824 */ /* 0x020fe200078e00ff */
[----:B------:R-:W-:Y:S02]  /*7670*/  LOP3.LUT R0, R0, 0xffffffef, RZ, 0xc0, !PT ;  /* 0xffffffef00007812 */ /* 0x000fe400078ec0ff */
[----:B------:R-:W-:Y:S02]  /*7680*/  ISETP.NE.AND.EX P2, PT, R49, RZ, PT, P2 ;  /* 0x000000ff3100720c */ /* 0x000fe40003f45320 */
[----:B------:R-:W-:Y:S01]  /*7690*/  I2FP.F32.U32 R49, R160 ;  /* 0x000000a000317245 */ /* 0x000fe20000201000 */
[----:B------:R-:W1:Y:S01]  /*76a0*/  LDC R159, c[0x0][0x298] ;  /* 0x0000a600ff9f7b82 */ /* 0x000e620000000800 */
[----:B------:R-:W-:Y:S01]  /*76b0*/  IMAD.MOV.U32 R160, RZ, RZ, 0x2f800000 ;  /* 0x2f800000ffa07424 */ /* 0x000fe200078e00ff */
[----:B------:R-:W-:-:S03]  /*76c0*/  PRMT R52, R52, 0x7632, R52 ;  /* 0x0000763234347816 */ /* 0x000fc60000000034 */
[----:B------:R-:W-:-:S05]  /*76d0*/  FFMA.FTZ R48, R49, R160, 1.1641532182693481445e-10 ;  /* 0x2f00000031307423 */ /* 0x000fca00000100a0 */
        /* <DEDUP_REMOVED lines=10> */
.L_x_12330:
        /* <DEDUP_REMOVED lines=12> */
.L_x_12333:
[----:B------:R-:W-:-:S07]  /*7840*/  MOV R49, R158 ;  /* 0x0000009e00317202 */ /* 0x000fce0000000f00 */
.L_x_12334:
[----:B------:R-:W-:Y:S05]  /*7850*/  BSYNC B2 ;  /* 0x0000000000027941 */ /* 0x000fea0003800000 */
.L_x_12332:
        /* <DEDUP_REMOVED lines=16> */
.L_x_12338:
[----:B------:R-:W-:Y:S05]  /*7960*/  BSYNC B3 ;  /* 0x0000000000037941 */ /* 0x000fea0003800000 */
.L_x_12337:
        /* <DEDUP_REMOVED lines=44> */
.L_x_12336:
[----:B------:R-:W-:Y:S05]  /*7c30*/  BSYNC B2 ;  /* 0x0000000000027941 */ /* 0x000fea0003800000 */
.L_x_12335:
        /* <DEDUP_REMOVED lines=9> */
.L_x_12331:
        /* <DEDUP_REMOVED lines=12> */
.L_x_12340:
[----:B------:R-:W-:-:S07]  /*7d90*/  IMAD.MOV.U32 R49, RZ, RZ, R158 ;  /* 0x000000ffff317224 */ /* 0x000fce00078e009e */
.L_x_12341:
[----:B------:R-:W-:Y:S05]  /*7da0*/  BSYNC B2 ;  /* 0x0000000000027941 */ /* 0x000fea0003800000 */
.L_x_12339:
        /* <DEDUP_REMOVED lines=16> */
.L_x_12345:
[----:B------:R-:W-:Y:S05]  /*7eb0*/  BSYNC B3 ;  /* 0x0000000000037941 */ /* 0x000fea0003800000 */
.L_x_12344:
        /* <DEDUP_REMOVED lines=44> */
.L_x_12343:
[----:B------:R-:W-:Y:S05]  /*8180*/  BSYNC B2 ;  /* 0x0000000000027941 */ /* 0x000fea0003800000 */
.L_x_12342:
        /* <DEDUP_REMOVED lines=14> */
.L_x_12346:
        /* <DEDUP_REMOVED lines=12> */
.L_x_12349:
[----:B------:R-:W-:-:S07]  /*8330*/  IMAD.MOV.U32 R52, RZ, RZ, R158 ;  /* 0x000000ffff347224 */ /* 0x000fce00078e009e */
.L_x_12350:
[----:B------:R-:W-:Y:S05]  /*8340*/  BSYNC B2 ;  /* 0x0000000000027941 */ /* 0x000fea0003800000 */
.L_x_12348:
        /* <DEDUP_REMOVED lines=16> */
.L_x_12354:
[----:B------:R-:W-:Y:S05]  /*8450*/  BSYNC B3 ;  /* 0x0000000000037941 */ /* 0x000fea0003800000 */
.L_x_12353:
        /* <DEDUP_REMOVED lines=44> */
.L_x_12352:
[----:B------:R-:W-:Y:S05]  /*8720*/  BSYNC B2 ;  /* 0x0000000000027941 */ /* 0x000fea0003800000 */
.L_x_12351:
        /* <DEDUP_REMOVED lines=10> */
.L_x_12347:
        /* <DEDUP_REMOVED lines=12> */
.L_x_12356:
[----:B------:R-:W-:-:S07]  /*8890*/  IMAD.MOV.U32 R52, RZ, RZ, R158 ;  /* 0x000000ffff347224 */ /* 0x000fce00078e009e */
.L_x_12357:
[----:B------:R-:W-:Y:S05]  /*88a0*/  BSYNC B2 ;  /* 0x0000000000027941 */ /* 0x000fea0003800000 */
.L_x_12355:
        /* <DEDUP_REMOVED lines=16> */
.L_x_12361:
[----:B------:R-:W-:Y:S05]  /*89b0*/  BSYNC B3 ;  /* 0x0000000000037941 */ /* 0x000fea0003800000 */
.L_x_12360:
        /* <DEDUP_REMOVED lines=44> */
.L_x_12359:
[----:B------:R-:W-:Y:S05]  /*8c80*/  BSYNC B2 ;  /* 0x0000000000027941 */ /* 0x000fea0003800000 */
.L_x_12358:
        /* <DEDUP_REMOVED lines=15> */
.L_x_12362:
        /* <DEDUP_REMOVED lines=12> */
.L_x_12365:
[----:B------:R-:W-:-:S07]  /*8e40*/  IMAD.MOV.U32 R149, RZ, RZ, R158 ;  /* 0x000000ffff957224 */ /* 0x000fce00078e009e */
.L_x_12366:
[----:B------:R-:W-:Y:S05]  /*8e50*/  BSYNC B2 ;  /* 0x0000000000027941 */ /* 0x000fea0003800000 */
.L_x_12364:
        /* <DEDUP_REMOVED lines=16> */
.L_x_12370:
[----:B------:R-:W-:Y:S05]  /*8f60*/  BSYNC B3 ;  /* 0x0000000000037941 */ /* 0x000fea0003800000 */
.L_x_12369:
        /* <DEDUP_REMOVED lines=44> */
.L_x_12368:
[----:B------:R-:W-:Y:S05]  /*9230*/  BSYNC B2 ;  /* 0x0000000000027941 */ /* 0x000fea0003800000 */
.L_x_12367:
        /* <DEDUP_REMOVED lines=9> */
.L_x_12363:
        /* <DEDUP_REMOVED lines=12> */
.L_x_12372:
[----:B------:R-:W-:-:S07]  /*9390*/  MOV R155, R158 ;  /* 0x0000009e009b7202 */ /* 0x000fce0000000f00 */
.L_x_12373:
[----:B------:R-:W-:Y:S05]  /*93a0*/  BSYNC B2 ;  /* 0x0000000000027941 */ /* 0x000fea0003800000 */
.L_x_12371:
        /* <DEDUP_REMOVED lines=16> */
.L_x_12377:
[----:B------:R-:W-:Y:S05]  /*94b0*/  BSYNC B3 ;  /* 0x0000000000037941 */ /* 0x000fea0003800000 */
.L_x_12376:
        /* <DEDUP_REMOVED lines=44> */
.L_x_12375:
[----:B------:R-:W-:Y:S05]  /*9780*/  BSYNC B2 ;  /* 0x0000000000027941 */ /* 0x000fea0003800000 */
.L_x_12374:
        /* <DEDUP_REMOVED lines=14> */
.L_x_12378:
        /* <DEDUP_REMOVED lines=12> */
.L_x_12381:
[----:B------:R-:W-:-:S07]  /*9930*/  MOV R148, R158 ;  /* 0x0000009e00947202 */ /* 0x000fce0000000f00 */
.L_x_12382:
[----:B------:R-:W-:Y:S05]  /*9940*/  BSYNC B2 ;  /* 0x0000000000027941 */ /* 0x000fea0003800000 */
.L_x_12380:
        /* <DEDUP_REMOVED lines=16> */
.L_x_12386:
[----:B------:R-:W-:Y:S05]  /*9a50*/  BSYNC B3 ;  /* 0x0000000000037941 */ /* 0x000fea0003800000 */
.L_x_12385:
        /* <DEDUP_REMOVED lines=44> */
.L_x_12384:
[----:B------:R-:W-:Y:S05]  /*9d20*/  BSYNC B2 ;  /* 0x0000000000027941 */ /* 0x000fea0003800000 */
.L_x_12383:
        /* <DEDUP_REMOVED lines=10> */
.L_x_12379:
        /* <DEDUP_REMOVED lines=12> */
.L_x_12388:
[----:B------:R-:W-:-:S07]  /*9e90*/  IMAD.MOV.U32 R155, RZ, RZ, R158 ;  /* 0x000000ffff9b7224 */ /* 0x000fce00078e009e */
.L_x_12389:
[----:B------:R-:W-:Y:S05]  /*9ea0*/  BSYNC B2 ;  /* 0x0000000000027941 */ /* 0x000fea0003800000 */
.L_x_12387:
        /* <DEDUP_REMOVED lines=16> */
.L_x_12393:
[----:B------:R-:W-:Y:S05]  /*9fb0*/  BSYNC B3 ;  /* 0x0000000000037941 */ /* 0x000fea0003800000 */
.L_x_12392:
        /* <DEDUP_REMOVED lines=44> */
.L_x_12391:
[----:B------:R-:W-:Y:S05]  /*a280*/  BSYNC B2 ;  /* 0x0000000000027941 */ /* 0x000fea0003800000 */
.L_x_12390:
        /* <DEDUP_REMOVED lines=15> */
.L_x_12394:
        /* <DEDUP_REMOVED lines=12> */
.L_x_12397:
[----:B------:R-:W-:-:S07]  /*a440*/  IMAD.MOV.U32 R53, RZ, RZ, R158 ;  /* 0x000000ffff357224 */ /* 0x000fce00078e009e */
.L_x_12398:
[----:B------:R-:W-:Y:S05]  /*a450*/  BSYNC B2 ;  /* 0x0000000000027941 */ /* 0x000fea0003800000 */
.L_x_12396:
        /* <DEDUP_REMOVED lines=16> */
.L_x_12402:
[----:B------:R-:W-:Y:S05]  /*a560*/  BSYNC B3 ;  /* 0x0000000000037941 */ /* 0x000fea0003800000 */
.L_x_12401:
        /* <DEDUP_REMOVED lines=44> */
.L_x_12400:
[----:B------:R-:W-:Y:S05]  /*a830*/  BSYNC B2 ;  /* 0x0000000000027941 */ /* 0x000fea0003800000 */
.L_x_12399:
        /* <DEDUP_REMOVED lines=9> */
.L_x_12395:
        /* <DEDUP_REMOVED lines=12> */
.L_x_12404:
[----:B------:R-:W-:-:S07]  /*a990*/  IMAD.MOV.U32 R53, RZ, RZ, R158 ;  /* 0x000000ffff357224 */ /* 0x000fce00078e009e */
.L_x_12405:
[----:B------:R-:W-:Y:S05]  /*a9a0*/  BSYNC B2 ;  /* 0x0000000000027941 */ /* 0x000fea0003800000 */
.L_x_12403:
        /* <DEDUP_REMOVED lines=16> */
.L_x_12409:
[----:B------:R-:W-:Y:S05]  /*aab0*/  BSYNC B3 ;  /* 0x0000000000037941 */ /* 0x000fea0003800000 */
.L_x_12408:
        /* <DEDUP_REMOVED lines=44> */
.L_x_12407:
[----:B------:R-:W-:Y:S05]  /*ad80*/  BSYNC B2 ;  /* 0x0000000000027941 */ /* 0x000fea0003800000 */
.L_x_12406:
        /* <DEDUP_REMOVED lines=12> */
.L_x_12410:
        /* <DEDUP_REMOVED lines=12> */
.L_x_12413:
[----:B------:R-:W-:-:S07]  /*af10*/  IMAD.MOV.U32 R54, RZ, RZ, R158 ;  /* 0x000000ffff367224 */ /* 0x000fce00078e009e */
.L_x_12414:
[----:B------:R-:W-:Y:S05]  /*af20*/  BSYNC B2 ;  /* 0x0000000000027941 */ /* 0x000fea0003800000 */
.L_x_12412:
        /* <DEDUP_REMOVED lines=16> */
.L_x_12418:
[----:B------:R-:W-:Y:S05]  /*b030*/  BSYNC B3 ;  /* 0x0000000000037941 */ /* 0x000fea0003800000 */
.L_x_12417:
        /* <DEDUP_REMOVED lines=44> */
.L_x_12416:
[----:B------:R-:W-:Y:S05]  /*b300*/  BSYNC B2 ;  /* 0x0000000000027941 */ /* 0x000fea0003800000 */
.L_x_12415:
        /* <DEDUP_REMOVED lines=10> */
.L_x_12411:
        /* <DEDUP_REMOVED lines=12> */
.L_x_12420:
[----:B------:R-:W-:-:S07]  /*b470*/  MOV R54, R158 ;  /* 0x0000009e00367202 */ /* 0x000fce0000000f00 */
.L_x_12421:
[----:B------:R-:W-:Y:S05]  /*b480*/  BSYNC B2 ;  /* 0x0000000000027941 */ /* 0x000fea0003800000 */
.L_x_12419:
        /* <DEDUP_REMOVED lines=16> */
.L_x_12425:
[----:B------:R-:W-:Y:S05]  /*b590*/  BSYNC B3 ;  /* 0x0000000000037941 */ /* 0x000fea0003800000 */
.L_x_12424:
        /* <DEDUP_REMOVED lines=44> */
.L_x_12423:
[----:B------:R-:W-:Y:S05]  /*b860*/  BSYNC B2 ;  /* 0x0000000000027941 */ /* 0x000fea0003800000 */
.L_x_12422:
        /* <DEDUP_REMOVED lines=13> */
.L_x_12426:
        /* <DEDUP_REMOVED lines=12> */
.L_x_12429:
[----:B------:R-:W-:-:S07]  /*ba00*/  MOV R145, R158 ;  /* 0x0000009e00917202 */ /* 0x000fce0000000f00 */
.L_x_12430:
[----:B------:R-:W-:Y:S05]  /*ba10*/  BSYNC B2 ;  /* 0x0000000000027941 */ /* 0x000fea0003800000 */
.L_x_12428:
        /* <DEDUP_REMOVED lines=16> */
.L_x_12434:
[----:B------:R-:W-:Y:S05]  /*bb20*/  BSYNC B3 ;  /* 0x0000000000037941 */ /* 0x000fea0003800000 */
.L_x_12433:
        /* <DEDUP_REMOVED lines=44> */
.L_x_12432:
[----:B------:R-:W-:Y:S05]  /*bdf0*/  BSYNC B2 ;  /* 0x0000000000027941 */ /* 0x000fea0003800000 */
.L_x_12431:
        /* <DEDUP_REMOVED lines=9> */
.L_x_12427:
        /* <DEDUP_REMOVED lines=12> */
.L_x_12436:
[----:B------:R-:W-:-:S07]  /*bf50*/  IMAD.MOV.U32 R155, RZ, RZ, R158 ;  /* 0x000000ffff9b7224 */ /* 0x000fce00078e009e */
.L_x_12437:
[----:B------:R-:W-:Y:S05]  /*bf60*/  BSYNC B2 ;  /* 0x0000000000027941 */ /* 0x000fea0003800000 */
.L_x_12435:
        /* <DEDUP_REMOVED lines=16> */
.L_x_12441:
[----:B------:R-:W-:Y:S05]  /*c070*/  BSYNC B3 ;  /* 0x0000000000037941 */ /* 0x000fea0003800000 */
.L_x_12440:
        /* <DEDUP_REMOVED lines=40> */
[----:B------:R-:W-:-:S04]  /*c300*/  IMAD.WIDE.U32 R162, R163, -0x326172a9, RZ ;  /* 0xcd9e8d57a3a27825 */ /* 0x000fc800078e00ff */
[----:B------:R-:W-:Y:S01]  /*c310*/  IMAD.MOV.U32 R82, RZ, RZ, RZ ;  /* 0x000000ffff527224 */ /* 0x000fe200078e00ff */
[----:B------:R-:W-:Y:S02]  /*c320*/  LOP3.LUT R152, R163, UR34, R152, 0x96, !PT ;  /* 0x00000022a3987c12 */ /* 0x000fe4000f8e9698 */
[----:B------:R-:W-:-:S07]  /*c330*/  MOV R158, R162 ;  /* 0x000000a2009e7202 */ /* 0x000fce0000000f00 */
.L_x_12439:
[----:B------:R-:W-:Y:S05]  /*c340*/  BSYNC B2 ;  /* 0x0000000000027941 */ /* 0x000fea0003800000 */
.L_x_12438:
        /* <DEDUP_REMOVED lines=12> */
.L_x_12442:
        /* <DEDUP_REMOVED lines=12> */
.L_x_12445:
[----:B------:R-:W-:-:S07]  /*c4d0*/  IMAD.MOV.U32 R144, RZ, RZ, R158 ;  /* 0x000000ffff907224 */ /* 0x000fce00078e009e */
.L_x_12446:
[----:B------:R-:W-:Y:S05]  /*c4e0*/  BSYNC B2 ;  /* 0x0000000000027941 */ /* 0x000fea0003800000 */
.L_x_12444:
        /* <DEDUP_REMOVED lines=16> */
.L_x_12450:
[----:B------:R-:W-:Y:S05]  /*c5f0*/  BSYNC B3 ;  /* 0x0000000000037941 */ /* 0x000fea0003800000 */
.L_x_12449:
        /* <DEDUP_REMOVED lines=44> */
.L_x_12448:
[----:B------:R-:W-:Y:S05]  /*c8c0*/  BSYNC B2 ;  /* 0x0000000000027941 */ /* 0x000fea0003800000 */
.L_x_12447:
        /* <DEDUP_REMOVED lines=10> */
.L_x_12443:
[----:B------:R-:W-:Y:S02]  /*c970*/  SEL R160, RZ, 0x10000, P4 ;  /* 0x00010000ffa07807 */ /* 0x000fe40002000000 */
[C---:B------:R-:W-:Y:S02]  /*c980*/  LOP3.LUT P4, RZ, R0.reuse, 0x2, RZ, 0xc0, !PT ;  /* 0x0000000200ff7812 */ /* 0x040fe4000788c0ff */
[----:B------:R-:W-:Y:S02]  /*c990*/  SEL R83, RZ, 0x1000000, P5 ;  /* 0x01000000ff537807 */ /* 0x000fe40002800000 */
[----:B------:R-:W-:Y:S02]  /*c9a0*/  SEL R81, RZ, 0x100, P3 ;  /* 0x00000100ff517807 */ /* 0x000fe40001800000 */
[C---:B------:R-:W-:Y:S02]  /*c9b0*/  LOP3.LUT P6, RZ, R0.reuse, 0x4, RZ, 0xc0, !PT ;  /* 0x0000000400ff7812 */ /* 0x040fe400078cc0ff */
[----:B------:R-:W-:-:S02]  /*c9c0*/  LOP3.LUT P0, RZ, R0, 0x8, RZ, 0xc0, !PT ;  /* 0x0000000800ff7812 */ /* 0x000fc4000780c0ff */
[----:B------:R-:W-:Y:S02]  /*c9d0*/  SEL R162, RZ, 0x1, P4 ;  /* 0x00000001ffa27807 */ /* 0x000fe40002000000 */
[----:B------:R-:W-:Y:S02]  /*c9e0*/  LOP3.LUT P5, RZ, R0, 0x1, RZ, 0xc0, !PT ;  /* 0x0000000100ff7812 */ /* 0x000fe400078ac0ff */
[----:B------:R-:W-:Y:S01]  /*c9f0*/  LOP3.LUT R81, R81, R83, R160, 0xfe, !PT ;  /* 0x0000005351517212 */ /* 0x000fe200078efea0 */
[----:B------:R-:W-:Y:S01]  /*ca00*/  IMAD.WIDE.U32 R162, R162, 0x1000000, RZ ;  /* 0x01000000a2a27825 */ /* 0x000fe200078e00ff */
[----:B------:R-:W-:Y:S02]  /*ca10*/  SEL R82, RZ, 0x1, P6 ;  /* 0x00000001ff527807 */ /* 0x000fe40003000000 */
[----:B------:R-:W-:Y:S02]  /*ca20*/  SEL R160, RZ, 0x1, P0 ;  /* 0x00000001ffa07807 */ /* 0x000fe40000000000 */
[----:B------:R-:W-:Y:S01]  /*ca30*/  SEL R159, RZ, 0x1, P5 ;  /* 0x00000001ff9f7807 */ /* 0x000fe20002800000 */
[----:B------:R-:W-:Y:S01]  /*ca40*/  IMAD.WIDE.U32 R82, R82, 0x10000, RZ ;  /* 0x0001000052527825 */ /* 0x000fe200078e00ff */
[----:B------:R-:W-:-:S02]  /*ca50*/  LOP3.LUT P2, RZ, R0, 0x10, RZ, 0xc0, !PT ;  /* 0x0000001000ff7812 */ /* 0x000fc4000784c0ff */
[----:B------:R-:W-:Y:S01]  /*ca60*/  LOP3.LUT R159, R163, R81, R159, 0xfe, !PT ;  /* 0x00000051a39f7212 */ /* 0x000fe200078efe9f */
[----:B------:R-:W-:-:S03]  /*ca70*/  IMAD.WIDE.U32 R160, R160, 0x100, RZ ;  /* 0x00000100a0a07825 */ /* 0x000fc600078e00ff */
[----:B------:R-:W-:Y:S02]  /*ca80*/  LOP3.LUT R81, R160, R162, R82, 0xfe, !PT ;  /* 0x000000a2a0517212 */ /* 0x000fe400078efe52 */
[----:B------:R-:W-:Y:S01]  /*ca90*/  LOP3.LUT R161, R161, R159, R83, 0xfe, !PT ;  /* 0x0000009fa1a17212 */ /* 0x000fe200078efe53 */
[C---:B------:R-:W-:Y:S01]  /*caa0*/  IMAD.SHL.U32 R159, R80.reuse, 0x8, RZ ;  /* 0x00000008509f7824 */ /* 0x040fe200078e00ff */
        /* <DEDUP_REMOVED lines=31> */
.L_x_12451:
[----:B------:R-:W-:-:S07]  /*cca0*/  IADD3 R80, R80, 0x20, RZ ;  /* 0x0000002050507810 */ /* 0x000fce0007ffe0ff */
.L_x_12322:
[----:B------:R-:W-:Y:S05]  /*ccb0*/  BSYNC B1 ;  /* 0x0000000000017941 */ /* 0x000fea0003800000 */
.L_x_12321:
        /* <DEDUP_REMOVED lines=30> */
.L_x_12455:
[----:B------:R-:W-:-:S07]  /*cea0*/  IMAD.MOV.U32 R160, RZ, RZ, R158 ;  /* 0x000000ffffa07224 */ /* 0x000fce00078e009e */
.L_x_12456:
[----:B------:R-:W-:Y:S05]  /*ceb0*/  BSYNC B2 ;  /* 0x0000000000027941 */ /* 0x000fea0003800000 */
.L_x_12454:
        /* <DEDUP_REMOVED lines=16> */
.L_x_12460:
[----:B------:R-:W-:Y:S05]  /*cfc0*/  BSYNC B3 ;  /* 0x0000000000037941 */ /* 0x000fea0003800000 */
.L_x_12459:
        /* <DEDUP_REMOVED lines=43> */
.L_x_12458:
[----:B------:R-:W-:Y:S05]  /*d280*/  BSYNC B2 ;  /* 0x0000000000027941 */ /* 0x000fea0003800000 */
.L_x_12457:
[----:B------:R-:W0:Y:S01]  /*d290*/  LDC R81, c[0x0][0x294] ;  /* 0x0000a500ff517b82 */ /* 0x000e220000000800 */
[----:B------:R-:W-:Y:S01]  /*d2a0*/  ISETP.NE.U32.AND P2, PT, R56, RZ, PT ;  /* 0x000000ff3800720c */ /* 0x000fe20003f45070 */
[----:B-----5:R-:W-:Y:S01]  /*d2b0*/  IMAD.U32 R58, R60, 0x10000, RZ ;  /* 0x000100003c3a7824 */ /* 0x020fe200078e00ff */
[----:B------:R-:W-:Y:S02]  /*d2c0*/  LOP3.LUT R0, R0, 0xffffffef, RZ, 0xc0, !PT ;  /* 0xffffffef00007812 */ /* 0x000fe400078ec0ff */
[----:B------:R-:W-:Y:S02]  /*d2d0*/  ISETP.NE.AND.EX P2, PT, R57, RZ, PT, P2 ;  /* 0x000000ff3900720c */ /* 0x000fe40003f45320 */
[----:B------:R-:W-:Y:S01]  /*d2e0*/  I2FP.F32.U32 R57, R160 ;  /* 0x000000a000397245 */ /* 0x000fe20000201000 */
[----:B------:R-:W1:Y:S01]  /*d2f0*/  LDC R159, c[0x0][0x298] ;  /* 0x0000a600ff9f7b82 */ /* 0x000e620000000800 */
[----:B------:R-:W-:Y:S01]  /*d300*/  HFMA2.MMA R160, -RZ, RZ, 0.1171875, 0 ;  /* 0x2f800000ffa07435 */ /* 0x000fe200000001ff */
[----:B------:R-:W-:-:S09]  /*d310*/  PRMT R60, R60, 0x7632, R60 ;  /* 0x000076323c3c7816 */ /* 0x000fd2000000003c */
        /* <DEDUP_REMOVED lines=11> */
.L_x_12461:
        /* <DEDUP_REMOVED lines=12> */
.L_x_12464:
[----:B------:R-:W-:-:S07]  /*d490*/  IMAD.MOV.U32 R57, RZ, RZ, R158 ;  /* 0x000000ffff397224 */ /* 0x000fce00078e009e */
.L_x_12465:
[----:B------:R-:W-:Y:S05]  /*d4a0*/  BSYNC B2 ;  /* 0x0000000000027941 */ /* 0x000fea0003800000 */
.L_x_12463:
        /* <DEDUP_REMOVED lines=16> */
.L_x_12469:
[----:B------:R-:W-:Y:S05]  /*d5b0*/  BSYNC B3 ;  /* 0x0000000000037941 */ /* 0x000fea0003800000 */
.L_x_12468:
        /* <DEDUP_REMOVED lines=44> */
.L_x_12467:
[----:B------:R-:W-:Y:S05]  /*d880*/  BSYNC B2 ;  /* 0x0000000000027941 */ /* 0x000fea0003800000 */
.L_x_12466:
        /* <DEDUP_REMOVED lines=9> */
.L_x_12462:
        /* <DEDUP_REMOVED lines=12> */
.L_x_12471:
[----:B------:R-:W-:-:S07]  /*d9e0*/  MOV R57, R158 ;  /* 0x0000009e00397202 */ /* 0x000fce0000000f00 */
.L_x_12472:
[----:B------:R-:W-:Y:S05]  /*d9f0*/  BSYNC B2 ;  /* 0x0000000000027941 */ /* 0x000fea0003800000 */
.L_x_12470:
        /* <DEDUP_REMOVED lines=16> */
.L_x_12476:
[----:B------:R-:W-:Y:S05]  /*db00*/  BSYNC B3 ;  /* 0x0000000000037941 */ /* 0x000fea0003800000 */
.L_x_12475:
        /* <DEDUP_REMOVED lines=44> */
.L_x_12474:
[----:B------:R-:W-:Y:S05]  /*ddd0*/  BSYNC B2 ;  /* 0x0000000000027941 */ /* 0x000fea0003800000 */
.L_x_12473:
        /* <DEDUP_REMOVED lines=14> */
.L_x_12477:
        /* <DEDUP_REMOVED lines=12> */
.L_x_12480:
[----:B------:R-:W-:-:S07]  /*df80*/  MOV R60, R158 ;  /* 0x0000009e003c7202 */ /* 0x000fce0000000f00 */
.L_x_12481:
[----:B------:R-:W-:Y:S05]  /*df90*/  BSYNC B2 ;  /* 0x0000000000027941 */ /* 0x000fea0003800000 */
.L_x_12479:
        /* <DEDUP_REMOVED lines=16> */
.L_x_12485:
[----:B------:R-:W-:Y:S05]  /*e0a0*/  BSYNC B3 ;  /* 0x0000000000037941 */ /* 0x000fea0003800000 */
.L_x_12484:
        /* <DEDUP_REMOVED lines=44> */
.L_x_12483:
[----:B------:R-:W-:Y:S05]  /*e370*/  BSYNC B2 ;  /* 0x0000000000027941 */ /* 0x000fea0003800000 */
.L_x_12482:
        /* <DEDUP_REMOVED lines=10> */
.L_x_12478:
        /* <DEDUP_REMOVED lines=12> */
.L_x_12487:
[----:B------:R-:W-:-:S07]  /*e4e0*/  IMAD.MOV.U32 R60, RZ, RZ, R158 ;  /* 0x000000ffff3c7224 */ /* 0x000fce00078e009e */
.L_x_12488:
[----:B------:R-:W-:Y:S05]  /*e4f0*/  BSYNC B2 ;  /* 0x0000000000027941 */ /* 0x000fea0003800000 */
.L_x_12486:
        /* <DEDUP_REMOVED lines=16> */
.L_x_12492:
[----:B------:R-:W-:Y:S05]  /*e600*/  BSYNC B3 ;  /* 0x0000000000037941 */ /* 0x000fea0003800000 */
.L_x_12491:
        /* <DEDUP_REMOVED lines=44> */
.L_x_12490:
[----:B------:R-:W-:Y:S05]  /*e8d0*/  BSYNC B2 ;  /* 0x0000000000027941 */ /* 0x000fea0003800000 */
.L_x_12489:
        /* <DEDUP_REMOVED lines=15> */
.L_x_12493:
        /* <DEDUP_REMOVED lines=12> */
.L_x_12496:
[----:B------:R-:W-:-:S07]  /*ea90*/  IMAD.MOV.U32 R149, RZ, RZ, R158 ;  /* 0x000000ffff957224 */ /* 0x000fce00078e009e */
.L_x_12497:
[----:B------:R-:W-:Y:S05]  /*eaa0*/  BSYNC B2 ;  /* 0x0000000000027941 */ /* 0x000fea0003800000 */
.L_x_12495:
        /* <DEDUP_REMOVED lines=16> */
.L_x_12501:
[----:B------:R-:W-:Y:S05]  /*ebb0*/  BSYNC B3 ;  /* 0x0000000000037941 */ /* 0x000fea0003800000 */
.L_x_12500:
        /* <DEDUP_REMOVED lines=44> */
.L_x_12499:
[----:B------:R-:W-:Y:S05]  /*ee80*/  BSYNC B2 ;  /* 0x0000000000027941 */ /* 0x000fea0003800000 */
.L_x_12498:
        /* <DEDUP_REMOVED lines=9> */
.L_x_12494:
        /* <DEDUP_REMOVED lines=12> */
.L_x_12503:
[----:B------:R-:W-:-:S07]  /*efe0*/  IMAD.MOV.U32 R155, RZ, RZ, R158 ;  /* 0x000000ffff9b7224 */ /* 0x000fce00078e009e */
.L_x_12504:
[----:B------:R-:W-:Y:S05]  /*eff0*/  BSYNC B2 ;  /* 0x0000000000027941 */ /* 0x000fea0003800000 */
.L_x_12502:
        /* <DEDUP_REMOVED lines=16> */
.L_x_12508:
[----:B------:R-:W-:Y:S05]  /*f100*/  BSYNC B3 ;  /* 0x0000000000037941 */ /* 0x000fea0003800000 */
.L_x_12507:
        /* <DEDUP_REMOVED lines=44> */
.L_x_12506:
[----:B------:R-:W-:Y:S05]  /*f3d0*/  BSYNC B2 ;  /* 0x0000000000027941 */ /* 0x000fea0003800000 */
.L_x_12505:
        /* <DEDUP_REMOVED lines=14> */
.L_x_12509:
        /* <DEDUP_REMOVED lines=12> */
.L_x_12512:
[----:B------:R-:W-:-:S07]  /*f580*/  IMAD.MOV.U32 R148, RZ, RZ, R158 ;  /* 0x000000ffff947224 */ /* 0x000fce00078e009e */
.L_x_12513:
[----:B------:R-:W-:Y:S05]  /*f590*/  BSYNC B2 ;  /* 0x0000000000027941 */ /* 0x000fea0003800000 */
.L_x_12511:
        /* <DEDUP_REMOVED lines=16> */
.L_x_12517:
[----:B------:R-:W-:Y:S05]  /*f6a0*/  BSYNC B3 ;  /* 0x0000000000037941 */ /* 0x000fea0003800000 */
.L_x_12516:
        /* <DEDUP_REMOVED lines=44> */
.L_x_12515:
[----:B------:R-:W-:Y:S05]  /*f970*/  BSYNC B2 ;  /* 0x0000000000027941 */ /* 0x000fea0003800000 */
.L_x_12514:
        /* <DEDUP_REMOVED lines=10> */
.L_x_12510:
        /* <DEDUP_REMOVED lines=12> */
.L_x_12519:
[----:B------:R-:W-:-:S07]  /*fae0*/  MOV R155, R158 ;  /* 0x0000009e009b7202 */ /* 0x000fce0000000f00 */
.L_x_12520:
[----:B------:R-:W-:Y:S05]  /*faf0*/  BSYNC B2 ;  /* 0x0000000000027941 */ /* 0x000fea0003800000 */
.L_x_12518:
        /* <DEDUP_REMOVED lines=16> */
.L_x_12524:
[----:B------:R-:W-:Y:S05]  /*fc00*/  BSYNC B3 ;  /* 0x0000000000037941 */ /* 0x000fea0003800000 */
.L_x_12523:
        /* <DEDUP_REMOVED lines=44> */
.L_x_12522:
[----:B------:R-:W-:Y:S05]  /*fed0*/  BSYNC B2 ;  /* 0x0000000000027941 */ /* 0x000fea0003800000 */
.L_x_12521:
        /* <DEDUP_REMOVED lines=15> */
.L_x_12525:
        /* <DEDUP_REMOVED lines=12> */
.L_x_12528:
[----:B------:R-:W-:-:S07]  /*10090*/  MOV R61, R158 ;  /* 0x0000009e003d7202 */ /* 0x000fce0000000f00 */
.L_x_12529:
[----:B------:R-:W-:Y:S05]  /*100a0*/  BSYNC B2 ;  /* 0x0000000000027941 */ /* 0x000fea0003800000 */
.L_x_12527:
        /* <DEDUP_REMOVED lines=16> */
.L_x_12533:
[----:B------:R-:W-:Y:S05]  /*101b0*/  BSYNC B3 ;  /* 0x0000000000037941 */ /* 0x000fea0003800000 */
.L_x_12532:
        /* <DEDUP_REMOVED lines=44> */
.L_x_12531:
[----:B------:R-:W-:Y:S05]  /*10480*/  BSYNC B2 ;  /* 0x0000000000027941 */ /* 0x000fea0003800000 */
.L_x_12530:
        /* <DEDUP_REMOVED lines=9> */
.L_x_12526:
        /* <DEDUP_REMOVED lines=12> */
.L_x_12535:
[----:B------:R-:W-:-:S07]  /*105e0*/  IMAD.MOV.U32 R61, RZ, RZ, R158 ;  /* 0x000000ffff3d7224 */ /* 0x000fce00078e009e */
.L_x_12536:
[----:B------:R-:W-:Y:S05]  /*105f0*/  BSYNC B2 ;  /* 0x0000000000027941 */ /* 0x000fea0003800000 */
.L_x_12534:
        /* <DEDUP_REMOVED lines=16> */
.L_x_12540:
[----:B------:R-:W-:Y:S05]  /*10700*/  BSYNC B3 ;  /* 0x0000000000037941 */ /* 0x000fea0003800000 */
.L_x_12539:
        /* <DEDUP_REMOVED lines=44> */
.L_x_12538:
[----:B------:R-:W-:Y:S05]  /*109d0*/  BSYNC B2 ;  /* 0x0000000000027941 */ /* 0x000fea0003800000 */
.L_x_12537:
        /* <DEDUP_REMOVED lines=12> */
.L_x_12541:
        /* <DEDUP_REMOVED lines=12> */
.L_x_12544:
[----:B------:R-:W-:-:S07]  /*10b60*/  IMAD.MOV.U32 R62, RZ, RZ, R158 ;  /* 0x000000ffff3e7224 */ /* 0x000fce00078e009e */
.L_x_12545:
[----:B------:R-:W-:Y:S05]  /*10b70*/  BSYNC B2 ;  /* 0x0000000000027941 */ /* 0x000fea0003800000 */
.L_x_12543:
        /* <DEDUP_REMOVED lines=16> */
.L_x_12549:
[----:B------:R-:W-:Y:S05]  /*10c80*/  BSYNC B3 ;  /* 0x0000000000037941 */ /* 0x000fea0003800000 */
.L_x_12548:
        /* <DEDUP_REMOVED lines=44> */
.L_x_12547:
[----:B------:R-:W-:Y:S05]  /*10f50*/  BSYNC B2 ;  /* 0x0000000000027941 */ /* 0x000fea0003800000 */
.L_x_12546:
        /* <DEDUP_REMOVED lines=10> */
.L_x_12542:
        /* <DEDUP_REMOVED lines=12> */
.L_x_12551:
[----:B------:R-:W-:-:S07]  /*110c0*/  IMAD.MOV.U32 R62, RZ, RZ, R158 ;  /* 0x000000ffff3e7224 */ /* 0x000fce00078e009e */
.L_x_12552:
[----:B------:R-:W-:Y:S05]  /*110d0*/  BSYNC B2 ;  /* 0x0000000000027941 */ /* 0x000fea0003800000 */
.L_x_12550:
        /* <DEDUP_REMOVED lines=16> */
.L_x_12556:
[----:B------:R-:W-:Y:S05]  /*111e0*/  BSYNC B3 ;  /* 0x0000000000037941 */ /* 0x000fea0003800000 */
.L_x_12555:
        /* <DEDUP_REMOVED lines=44> */
.L_x_12554:
[----:B------:R-:W-:Y:S05]  /*114b0*/  BSYNC B2 ;  /* 0x0000000000027941 */ /* 0x000fea0003800000 */
.L_x_12553:
        /* <DEDUP_REMOVED lines=13> */
.L_x_12557:
        /* <DEDUP_REMOVED lines=12> */
.L_x_12560:
[----:B------:R-:W-:-:S07]  /*11650*/  IMAD.MOV.U32 R145, RZ, RZ, R158 ;  /* 0x000000ffff917224 */ /* 0x000fce00078e009e */
.L_x_12561:
[----:B------:R-:W-:Y:S05]  /*11660*/  BSYNC B2 ;  /* 0x0000000000027941 */ /* 0x000fea0003800000 */
.L_x_12559:
        /* <DEDUP_REMOVED lines=16> */
.L_x_12565:
[----:B------:R-:W-:Y:S05]  /*11770*/  BSYNC B3 ;  /* 0x0000000000037941 */ /* 0x000fea0003800000 */
.L_x_12564:
        /* <DEDUP_REMOVED lines=44> */
.L_x_12563:
[----:B------:R-:W-:Y:S05]  /*11a40*/  BSYNC B2 ;  /* 0x0000000000027941 */ /* 0x000fea0003800000 */
.L_x_12562:
        /* <DEDUP_REMOVED lines=9> */
.L_x_12558:
        /* <DEDUP_REMOVED lines=12> */
.L_x_12567:
[----:B------:R-:W-:-:S07]  /*11ba0*/  MOV R155, R158 ;  /* 0x0000009e009b7202 */ /* 0x000fce0000000f00 */
.L_x_12568:
[----:B------:R-:W-:Y:S05]  /*11bb0*/  BSYNC B2 ;  /* 0x0000000000027941 */ /* 0x000fea0003800000 */
.L_x_12566:
        /* <DEDUP_REMOVED lines=16> */
.L_x_12572:
[----:B------:R-:W-:Y:S05]  /*11cc0*/  BSYNC B3 ;  /* 0x0000000000037941 */ /* 0x000fea0003800000 */
.L_x_12571:
        /* <DEDUP_REMOVED lines=44> */
.L_x_12570:
[----:B------:R-:W-:Y:S05]  /*11f90*/  BSYNC B2 ;  /* 0x0000000000027941 */ /* 0x000fea0003800000 */
.L_x_12569:
        /* <DEDUP_REMOVED lines=12> */
.L_x_12573:
        /* <DEDUP_REMOVED lines=12> */
.L_x_12576:
[----:B------:R-:W-:-:S07]  /*12120*/  MOV R144, R158 ;  /* 0x0000009e00907202 */ /* 0x000fce0000000f00 */
.L_x_12577:
[----:B------:R-:W-:Y:S05]  /*12130*/  BSYNC B2 ;  /* 0x0000000000027941 */ /* 0x000fea0003800000 */
.L_x_12575:
        /* <DEDUP_REMOVED lines=16> */
.L_x_12581:
[----:B------:R-:W-:Y:S05]  /*12240*/  BSYNC B3 ;  /* 0x0000000000037941 */ /* 0x000fea0003800000 */
.L_x_12580:
        /* <DEDUP_REMOVED lines=44> */
.L_x_12579:
[----:B------:R-:W-:Y:S05]  /*12510*/  BSYNC B2 ;  /* 0x0000000000027941 */ /* 0x000fea0003800000 */
.L_x_12578:
        /* <DEDUP_REMOVED lines=10> */
.L_x_12574:
        /* <DEDUP_REMOVED lines=18> */
[----:B------:R-:W-:Y:S02]  /*126e0*/  LOP3.LUT R161, R161, R159, R83, 0xfe, !PT ;  /* 0x0000009fa1a17212 */ /* 0x000fe400078efe53 */
[C---:B------:R-:W-:Y:S02]  /*126f0*/  LEA R162, P0, R80.reuse, UR12, 0x5 ;  /* 0x0000000c50a27c11 */ /* 0x040fe4000f8028ff */
[----:B------:R-:W-:Y:S02]  /*12700*/  SEL R82, RZ, 0x1, P2 ;  /* 0x00000001ff527807 */ /* 0x000fe40001000000 */
[C---:B------:R-:W-:Y:S02]  /*12710*/  SHF.L.U32 R159, R80.reuse, 0x3, RZ ;  /* 0x00000003509f7819 */ /* 0x040fe400000006ff */
[----:B------:R-:W-:-:S02]  /*12720*/  LEA.HI.X R163, R80, UR13, RZ, 0x5, P0 ;  /* 0x0000000d50a37c11 */ /* 0x000fc400080f2cff */
        /* <DEDUP_REMOVED lines=28> */
.L_x_12582:
[----:B------:R-:W-:-:S07]  /*128f0*/  VIADD R80, R80, 0x20 ;  /* 0x0000002050507836 */ /* 0x000fce0000000000 */
.L_x_12453:
[----:B------:R-:W-:Y:S05]  /*12900*/  BSYNC B1 ;  /* 0x0000000000017941 */ /* 0x000fea0003800000 */
.L_x_12452:
        /* <DEDUP_REMOVED lines=30> */
.L_x_12586:
[----:B------:R-:W-:-:S07]  /*12af0*/  IMAD.MOV.U32 R160, RZ, RZ, R158 ;  /* 0x000000ffffa07224 */ /* 0x000fce00078e009e */
.L_x_12587:
[----:B------:R-:W-:Y:S05]  /*12b00*/  BSYNC B2 ;  /* 0x0000000000027941 */ /* 0x000fea0003800000 */
.L_x_12585:
        /* <DEDUP_REMOVED lines=16> */
.L_x_12591:
[----:B------:R-:W-:Y:S05]  /*12c10*/  BSYNC B3 ;  /* 0x0000000000037941 */ /* 0x000fea0003800000 */
.L_x_12590:
        /* <DEDUP_REMOVED lines=43> */
.L_x_12589:
[----:B------:R-:W-:Y:S05]  /*12ed0*/  BSYNC B2 ;  /* 0x0000000000027941 */ /* 0x000fea0003800000 */
.L_x_12588:
[----:B------:R-:W0:Y:S01]  /*12ee0*/  LDC R81, c[0x0][0x294] ;  /* 0x0000a500ff517b82 */ /* 0x000e220000000800 */
[----:B------:R-:W-:Y:S02]  /*12ef0*/  ISETP.NE.U32.AND P2, PT, R64, RZ, PT ;  /* 0x000000ff4000720c */ /* 0x000fe40003f45070 */
[----:B-----5:R-:W-:Y:S02]  /*12f00*/  SHF.L.U32 R66, R68, 0x10, RZ ;  /* 0x0000001044427819 */ /* 0x020fe400000006ff */
[----:B------:R-:W-:Y:S02]  /*12f10*/  ISETP.NE.AND.EX P2, PT, R65, RZ, PT, P2 ;  /* 0x000000ff4100720c */ /* 0x000fe40003f45320 */
[----:B------:R-:W-:Y:S01]  /*12f20*/  I2FP.F32.U32 R65, R160 ;  /* 0x000000a000417245 */ /* 0x000fe20000201000 */
[----:B------:R-:W1:Y:S01]  /*12f30*/  LDC R159, c[0x0][0x298] ;  /* 0x0000a600ff9f7b82 */ /* 0x000e620000000800 */
[----:B------:R-:W-:Y:S01]  /*12f40*/  IMAD.MOV.U32 R160, RZ, RZ, 0x2f800000 ;  /* 0x2f800000ffa07424 */ /* 0x000fe200078e00ff */
[----:B------:R-:W-:-:S02]  /*12f50*/  LOP3.LUT R0, R0, 0xffffffef, RZ, 0xc0, !PT ;  /* 0xffffffef00007812 */ /* 0x000fc400078ec0ff */
[----:B------:R-:W-:Y:S01]  /*12f60*/  PRMT R68, R68, 0x7632, R68 ;  /* 0x0000763244447816 */ /* 0x000fe20000000044 */
        /* <DEDUP_REMOVED lines=11> */
.L_x_12592:
        /* <DEDUP_REMOVED lines=12> */
.L_x_12595:
[----:B------:R-:W-:-:S07]  /*130e0*/  IMAD.MOV.U32 R65, RZ, RZ, R158 ;  /* 0x000000ffff417224 */ /* 0x000fce00078e009e */
.L_x_12596:
[----:B------:R-:W-:Y:S05]  /*130f0*/  BSYNC B2 ;  /* 0x0000000000027941 */ /* 0x000fea0003800000 */
.L_x_12594:
        /* <DEDUP_REMOVED lines=16> */
.L_x_12600:
[----:B------:R-:W-:Y:S05]  /*13200*/  BSYNC B3 ;  /* 0x0000000000037941 */ /* 0x000fea0003800000 */
.L_x_12599:
        /* <DEDUP_REMOVED lines=44> */
.L_x_12598:
[----:B------:R-:W-:Y:S05]  /*134d0*/  BSYNC B2 ;  /* 0x0000000000027941 */ /* 0x000fea0003800000 */
.L_x_12597:
        /* <DEDUP_REMOVED lines=9> */
.L_x_12593:
        /* <DEDUP_REMOVED lines=12> */
.L_x_12602:
[----:B------:R-:W-:-:S07]  /*13630*/  IMAD.MOV.U32 R65, RZ, RZ, R158 ;  /* 0x000000ffff417224 */ /* 0x000fce00078e009e */
.L_x_12603:
[----:B------:R-:W-:Y:S05]  /*13640*/  BSYNC B2 ;  /* 0x0000000000027941 */ /* 0x000fea0003800000 */
.L_x_12601:
        /* <DEDUP_REMOVED lines=16> */
.L_x_12607:
[----:B------:R-:W-:Y:S05]  /*13750*/  BSYNC B3 ;  /* 0x0000000000037941 */ /* 0x000fea0003800000 */
.L_x_12606:
        /* <DEDUP_REMOVED lines=44> */
.L_x_12605:
[----:B------:R-:W-:Y:S05]  /*13a20*/  BSYNC B2 ;  /* 0x0000000000027941 */ /* 0x000fea0003800000 */
.L_x_12604:
        /* <DEDUP_REMOVED lines=14> */
.L_x_12608:
        /* <DEDUP_REMOVED lines=12> */
.L_x_12611:
[----:B------:R-:W-:-:S07]  /*13bd0*/  IMAD.MOV.U32 R68, RZ, RZ, R158 ;  /* 0x000000ffff447224 */ /* 0x000fce00078e009e */
.L_x_12612:
[----:B------:R-:W-:Y:S05]  /*13be0*/  BSYNC B2 ;  /* 0x0000000000027941 */ /* 0x000fea0003800000 */
.L_x_12610:
        /* <DEDUP_REMOVED lines=16> */
.L_x_12616:
[----:B------:R-:W-:Y:S05]  /*13cf0*/  BSYNC B3 ;  /* 0x0000000000037941 */ /* 0x000fea0003800000 */
.L_x_12615:
        /* <DEDUP_REMOVED lines=44> */
.L_x_12614:
[----:B------:R-:W-:Y:S05]  /*13fc0*/  BSYNC B2 ;  /* 0x0000000000027941 */ /* 0x000fea0003800000 */
.L_x_12613:
        /* <DEDUP_REMOVED lines=10> */
.L_x_12609:
        /* <DEDUP_REMOVED lines=12> */
.L_x_12618:
[----:B------:R-:W-:-:S07]  /*14130*/  MOV R68, R158 ;  /* 0x0000009e00447202 */ /* 0x000fce0000000f00 */
.L_x_12619:
[----:B------:R-:W-:Y:S05]  /*14140*/  BSYNC B2 ;  /* 0x0000000000027941 */ /* 0x000fea0003800000 */
.L_x_12617:
        /* <DEDUP_REMOVED lines=16> */
.L_x_12623:
[----:B------:R-:W-:Y:S05]  /*14250*/  BSYNC B3 ;  /* 0x0000000000037941 */ /* 0x000fea0003800000 */
.L_x_12622:
        /* <DEDUP_REMOVED lines=44> */
.L_x_12621:
[----:B------:R-:W-:Y:S05]  /*14520*/  BSYNC B2 ;  /* 0x0000000000027941 */ /* 0x000fea0003800000 */
.L_x_12620:
        /* <DEDUP_REMOVED lines=15> */
.L_x_12624:
        /* <DEDUP_REMOVED lines=12> */
.L_x_12627:
[----:B------:R-:W-:-:S07]  /*146e0*/  MOV R149, R158 ;  /* 0x0000009e00957202 */ /* 0x000fce0000000f00 */
.L_x_12628:
[----:B------:R-:W-:Y:S05]  /*146f0*/  BSYNC B2 ;  /* 0x0000000000027941 */ /* 0x000fea0003800000 */
.L_x_12626:
        /* <DEDUP_REMOVED lines=16> */
.L_x_12632:
[----:B------:R-:W-:Y:S05]  /*14800*/  BSYNC B3 ;  /* 0x0000000000037941 */ /* 0x000fea0003800000 */
.L_x_12631:
        /* <DEDUP_REMOVED lines=44> */
.L_x_12630:
[----:B------:R-:W-:Y:S05]  /*14ad0*/  BSYNC B2 ;  /* 0x0000000000027941 */ /* 0x000fea0003800000 */
.L_x_12629:
        /* <DEDUP_REMOVED lines=9> */
.L_x_12625:
        /* <DEDUP_REMOVED lines=12> */
.L_x_12634:
[----:B------:R-:W-:-:S07]  /*14c30*/  IMAD.MOV.U32 R155, RZ, RZ, R158 ;  /* 0x000000ffff9b7224 */ /* 0x000fce00078e009e */
.L_x_12635:
[----:B------:R-:W-:Y:S05]  /*14c40*/  BSYNC B2 ;  /* 0x0000000000027941 */ /* 0x000fea0003800000 */
.L_x_12633:
        /* <DEDUP_REMOVED lines=16> */
.L_x_12639:
[----:B------:R-:W-:Y:S05]  /*14d50*/  BSYNC B3 ;  /* 0x0000000000037941 */ /* 0x000fea0003800000 */
.L_x_12638:
        /* <DEDUP_REMOVED lines=44> */
.L_x_12637:
[----:B------:R-:W-:Y:S05]  /*15020*/  BSYNC B2 ;  /* 0x0000000000027941 */ /* 0x000fea0003800000 */
.L_x_12636:
        /* <DEDUP_REMOVED lines=14> */
.L_x_12640:
        /* <DEDUP_REMOVED lines=12> */
.L_x_12643:
[----:B------:R-:W-:-:S07]  /*151d0*/  IMAD.MOV.U32 R148, RZ, RZ, R158 ;  /* 0x000000ffff947224 */ /* 0x000fce00078e009e */
.L_x_12644:
[----:B------:R-:W-:Y:S05]  /*151e0*/  BSYNC B2 ;  /* 0x0000000000027941 */ /* 0x000fea0003800000 */
.L_x_12642:
        /* <DEDUP_REMOVED lines=16> */
.L_x_12648:
[----:B------:R-:W-:Y:S05]  /*152f0*/  BSYNC B3 ;  /* 0x0000000000037941 */ /* 0x000fea0003800000 */
.L_x_12647:
        /* <DEDUP_REMOVED lines=44> */
.L_x_12646:
[----:B------:R-:W-:Y:S05]  /*155c0*/  BSYNC B2 ;  /* 0x0000000000027941 */ /* 0x000fea0003800000 */
.L_x_12645:
        /* <DEDUP_REMOVED lines=10> */
.L_x_12641:
        /* <DEDUP_REMOVED lines=12> */
.L_x_12650:
[----:B------:R-:W-:-:S07]  /*15730*/  IMAD.MOV.U32 R155, RZ, RZ, R158 ;  /* 0x000000ffff9b7224 */ /* 0x000fce00078e009e */
.L_x_12651:
[----:B------:R-:W-:Y:S05]  /*15740*/  BSYNC B2 ;  /* 0x0000000000027941 */ /* 0x000fea0003800000 */
.L_x_12649:
        /* <DEDUP_REMOVED lines=16> */
.L_x_12655:
[----:B------:R-:W-:Y:S05]  /*15850*/  BSYNC B3 ;  /* 0x0000000000037941 */ /* 0x000fea0003800000 */
.L_x_12654:
        /* <DEDUP_REMOVED lines=44> */
.L_x_12653:
[----:B------:R-:W-:Y:S05]  /*15b20*/  BSYNC B2 ;  /* 0x0000000000027941 */ /* 0x000fea0003800000 */
.L_x_12652:
        /* <DEDUP_REMOVED lines=15> */
.L_x_12656:
        /* <DEDUP_REMOVED lines=12> */
.L_x_12659:
[----:B------:R-:W-:-:S07]  /*15ce0*/  IMAD.MOV.U32 R69, RZ, RZ, R158 ;  /* 0x000000ffff457224 */ /* 0x000fce00078e009e */
.L_x_12660:
[----:B------:R-:W-:Y:S05]  /*15cf0*/  BSYNC B2 ;  /* 0x0000000000027941 */ /* 0x000fea0003800000 */
.L_x_12658:
        /* <DEDUP_REMOVED lines=16> */
.L_x_12664:
[----:B------:R-:W-:Y:S05]  /*15e00*/  BSYNC B3 ;  /* 0x0000000000037941 */ /* 0x000fea0003800000 */
.L_x_12663:
        /* <DEDUP_REMOVED lines=44> */
.L_x_12662:
[----:B------:R-:W-:Y:S05]  /*160d0*/  BSYNC B2 ;  /* 0x0000000000027941 */ /* 0x000fea0003800000 */
.L_x_12661:
        /* <DEDUP_REMOVED lines=9> */
.L_x_12657:
        /* <DEDUP_REMOVED lines=12> */
.L_x_12666:
[----:B------:R-:W-:-:S07]  /*16230*/  MOV R69, R158 ;  /* 0x0000009e00457202 */ /* 0x000fce0000000f00 */
.L_x_12667:
[----:B------:R-:W-:Y:S05]  /*16240*/  BSYNC B2 ;  /* 0x0000000000027941 */ /* 0x000fea0003800000 */
.L_x_12665:
        /* <DEDUP_REMOVED lines=16> */
.L_x_12671:
[----:B------:R-:W-:Y:S05]  /*16350*/  BSYNC B3 ;  /* 0x0000000000037941 */ /* 0x000fea0003800000 */
.L_x_12670:
        /* <DEDUP_REMOVED lines=44> */
.L_x_12669:
[----:B------:R-:W-:Y:S05]  /*16620*/  BSYNC B2 ;  /* 0x0000000000027941 */ /* 0x000fea0003800000 */
.L_x_12668:
        /* <DEDUP_REMOVED lines=12> */
.L_x_12672:
        /* <DEDUP_REMOVED lines=12> */
.L_x_12675:
[----:B------:R-:W-:-:S07]  /*167b0*/  MOV R70, R158 ;  /* 0x0000009e00467202 */ /* 0x000fce0000000f00 */
.L_x_12676:
[----:B------:R-:W-:Y:S05]  /*167c0*/  BSYNC B2 ;  /* 0x0000000000027941 */ /* 0x000fea0003800000 */
.L_x_12674:
        /* <DEDUP_REMOVED lines=16> */
.L_x_12680:
[----:B------:R-:W-:Y:S05]  /*168d0*/  BSYNC B3 ;  /* 0x0000000000037941 */ /* 0x000fea0003800000 */
.L_x_12679:
        /* <DEDUP_REMOVED lines=44> */
.L_x_12678:
[----:B------:R-:W-:Y:S05]  /*16ba0*/  BSYNC B2 ;  /* 0x0000000000027941 */ /* 0x000fea0003800000 */
.L_x_12677:
        /* <DEDUP_REMOVED lines=10> */
.L_x_12673:
        /* <DEDUP_REMOVED lines=12> */
.L_x_12682:
[----:B------:R-:W-:-:S07]  /*16d10*/  IMAD.MOV.U32 R70, RZ, RZ, R158 ;  /* 0x000000ffff467224 */ /* 0x000fce00078e009e */
.L_x_12683:
[----:B------:R-:W-:Y:S05]  /*16d20*/  BSYNC B2 ;  /* 0x0000000000027941 */ /* 0x000fea0003800000 */
.L_x_12681:
        /* <DEDUP_REMOVED lines=16> */
.L_x_12687:
[----:B------:R-:W-:Y:S05]  /*16e30*/  BSYNC B3 ;  /* 0x0000000000037941 */ /* 0x000fea0003800000 */
.L_x_12686:
        /* <DEDUP_REMOVED lines=44> */
.L_x_12685:
[----:B------:R-:W-:Y:S05]  /*17100*/  BSYNC B2 ;  /* 0x0000000000027941 */ /* 0x000fea0003800000 */
.L_x_12684:
        /* <DEDUP_REMOVED lines=13> */
.L_x_12688:
        /* <DEDUP_REMOVED lines=12> */
.L_x_12691:
[----:B------:R-:W-:-:S07]  /*172a0*/  IMAD.MOV.U32 R145, RZ, RZ, R158 ;  /* 0x000000ffff917224 */ /* 0x000fce00078e009e */
.L_x_12692:
[----:B------:R-:W-:Y:S05]  /*172b0*/  BSYNC B2 ;  /* 0x0000000000027941 */ /* 0x000fea0003800000 */
.L_x_12690:
        /* <DEDUP_REMOVED lines=16> */
.L_x_12696:
[----:B------:R-:W-:Y:S05]  /*173c0*/  BSYNC B3 ;  /* 0x0000000000037941 */ /* 0x000fea0003800000 */
.L_x_12695:
        /* <DEDUP_REMOVED lines=44> */
.L_x_12694:
[----:B------:R-:W-:Y:S05]  /*17690*/  BSYNC B2 ;  /* 0x0000000000027941 */ /* 0x000fea0003800000 */
.L_x_12693:
        /* <DEDUP_REMOVED lines=9> */
.L_x_12689:
        /* <DEDUP_REMOVED lines=12> */
.L_x_12698:
[----:B------:R-:W-:-:S07]  /*177f0*/  IMAD.MOV.U32 R155, RZ, RZ, R158 ;  /* 0x000000ffff9b7224 */ /* 0x000fce00078e009e */
.L_x_12699:
[----:B------:R-:W-:Y:S05]  /*17800*/  BSYNC B2 ;  /* 0x0000000000027941 */ /* 0x000fea0003800000 */
.L_x_12697:
        /* <DEDUP_REMOVED lines=16> */
.L_x_12703:
[----:B------:R-:W-:Y:S05]  /*17910*/  BSYNC B3 ;  /* 0x0000000000037941 */ /* 0x000fea0003800000 */
.L_x_12702:
        /* <DEDUP_REMOVED lines=41> */
[----:B------:R-:W-:-:S03]  /*17bb0*/  HFMA2.MMA R82, -RZ, RZ, 0, 0 ;  /* 0x00000000ff527435 */ /* 0x000fc600000001ff */
[----:B------:R-:W-:Y:S01]  /*17bc0*/  IMAD.MOV.U32 R158, RZ, RZ, R162 ;  /* 0x000000ffff9e7224 */ /* 0x000fe200078e00a2 */
[----:B------:R-:W-:-:S07]  /*17bd0*/  LOP3.LUT R152, R163, UR34, R152, 0x96, !PT ;  /* 0x00000022a3987c12 */ /* 0x000fce000f8e9698 */
.L_x_12701:
[----:B------:R-:W-:Y:S05]  /*17be0*/  BSYNC B2 ;  /* 0x0000000000027941 */ /* 0x000fea0003800000 */
.L_x_12700:
        /* <DEDUP_REMOVED lines=12> */
.L_x_12704:
        /* <DEDUP_REMOVED lines=12> */
.L_x_12707:
[----:B------:R-:W-:-:S07]  /*17d70*/  IMAD.MOV.U32 R144, RZ, RZ, R158 ;  /* 0x000000ffff907224 */ /* 0x000fce00078e009e */
.L_x_12708:
[----:B------:R-:W-:Y:S05]  /*17d80*/  BSYNC B2 ;  /* 0x0000000000027941 */ /* 0x000fea0003800000 */
.L_x_12706:
        /* <DEDUP_REMOVED lines=16> */
.L_x_12712:
[----:B------:R-:W-:Y:S05]  /*17e90*/  BSYNC B3 ;  /* 0x0000000000037941 */ /* 0x000fea0003800000 */
.L_x_12711:
        /* <DEDUP_REMOVED lines=44> */
.L_x_12710:
[----:B------:R-:W-:Y:S05]  /*18160*/  BSYNC B2 ;  /* 0x0000000000027941 */ /* 0x000fea0003800000 */
.L_x_12709:
        /* <DEDUP_REMOVED lines=10> */
.L_x_12705:
        /* <DEDUP_REMOVED lines=51> */
.L_x_12713:
[----:B------:R-:W-:-:S07]  /*18540*/  VIADD R80, R80, 0x20 ;  /* 0x0000002050507836 */ /* 0x000fce0000000000 */
.L_x_12584:
[----:B------:R-:W-:Y:S05]  /*18550*/  BSYNC B1 ;  /* 0x0000000000017941 */ /* 0x000fea0003800000 */
.L_x_12583:
        /* <DEDUP_REMOVED lines=30> */
.L_x_12717:
[----:B------:R-:W-:-:S07]  /*18740*/  MOV R160, R158 ;  /* 0x0000009e00a07202 */ /* 0x000fce0000000f00 */
.L_x_12718:
[----:B------:R-:W-:Y:S05]  /*18750*/  BSYNC B2 ;  /* 0x0000000000027941 */ /* 0x000fea0003800000 */
.L_x_12716:
        /* <DEDUP_REMOVED lines=16> */
.L_x_12722:
[----:B------:R-:W-:Y:S05]  /*18860*/  BSYNC B3 ;  /* 0x0000000000037941 */ /* 0x000fea0003800000 */
.L_x_12721:
        /* <DEDUP_REMOVED lines=43> */
.L_x_12720:
[----:B------:R-:W-:Y:S05]  /*18b20*/  BSYNC B2 ;  /* 0x0000000000027941 */ /* 0x000fea0003800000 */
.L_x_12719:
        /* <DEDUP_REMOVED lines=20> */
.L_x_12723:
        /* <DEDUP_REMOVED lines=12> */
.L_x_12726:
[----:B------:R-:W-:-:S07]  /*18d30*/  MOV R73, R158 ;  /* 0x0000009e00497202 */ /* 0x000fce0000000f00 */
.L_x_12727:
[----:B------:R-:W-:Y:S05]  /*18d40*/  BSYNC B2 ;  /* 0x0000000000027941 */ /* 0x000fea0003800000 */
.L_x_12725:
        /* <DEDUP_REMOVED lines=16> */
.L_x_12731:
[----:B------:R-:W-:Y:S05]  /*18e50*/  BSYNC B3 ;  /* 0x0000000000037941 */ /* 0x000fea0003800000 */
.L_x_12730:
        /* <DEDUP_REMOVED lines=44> */
.L_x_12729:
[----:B------:R-:W-:Y:S05]  /*19120*/  BSYNC B2 ;  /* 0x0000000000027941 */ /* 0x000fea0003800000 */
.L_x_12728:
        /* <DEDUP_REMOVED lines=9> */
.L_x_12724:
        /* <DEDUP_REMOVED lines=12> */
.L_x_12733:
[----:B------:R-:W-:-:S07]  /*19280*/  IMAD.MOV.U32 R73, RZ, RZ, R158 ;  /* 0x000000ffff497224 */ /* 0x000fce00078e009e */
.L_x_12734:
[----:B------:R-:W-:Y:S05]  /*19290*/  BSYNC B2 ;  /* 0x0000000000027941 */ /* 0x000fea0003800000 */
.L_x_12732:
        /* <DEDUP_REMOVED lines=16> */
.L_x_12738:
[----:B------:R-:W-:Y:S05]  /*193a0*/  BSYNC B3 ;  /* 0x0000000000037941 */ /* 0x000fea0003800000 */
.L_x_12737:
        /* <DEDUP_REMOVED lines=44> */
.L_x_12736:
[----:B------:R-:W-:Y:S05]  /*19670*/  BSYNC B2 ;  /* 0x0000000000027941 */ /* 0x000fea0003800000 */
.L_x_12735:
        /* <DEDUP_REMOVED lines=14> */
.L_x_12739:
        /* <DEDUP_REMOVED lines=12> */
.L_x_12742:
[----:B------:R-:W-:-:S07]  /*19820*/  IMAD.MOV.U32 R76, RZ, RZ, R158 ;  /* 0x000000ffff4c7224 */ /* 0x000fce00078e009e */
.L_x_12743:
[----:B------:R-:W-:Y:S05]  /*19830*/  BSYNC B2 ;  /* 0x0000000000027941 */ /* 0x000fea0003800000 */
.L_x_12741:
        /* <DEDUP_REMOVED lines=16> */
.L_x_12747:
[----:B------:R-:W-:Y:S05]  /*19940*/  BSYNC B3 ;  /* 0x0000000000037941 */ /* 0x000fea0003800000 */
.L_x_12746:
        /* <DEDUP_REMOVED lines=44> */
.L_x_12745:
[----:B------:R-:W-:Y:S05]  /*19c10*/  BSYNC B2 ;  /* 0x0000000000027941 */ /* 0x000fea0003800000 */
.L_x_12744:
        /* <DEDUP_REMOVED lines=10> */
.L_x_12740:
        /* <DEDUP_REMOVED lines=12> */
.L_x_12749:
[----:B------:R-:W-:-:S07]  /*19d80*/  IMAD.MOV.U32 R76, RZ, RZ, R158 ;  /* 0x000000ffff4c7224 */ /* 0x000fce00078e009e */
.L_x_12750:
[----:B------:R-:W-:Y:S05]  /*19d90*/  BSYNC B2 ;  /* 0x0000000000027941 */ /* 0x000fea0003800000 */
.L_x_12748:
        /* <DEDUP_REMOVED lines=16> */
.L_x_12754:
[----:B------:R-:W-:Y:S05]  /*19ea0*/  BSYNC B3 ;  /* 0x0000000000037941 */ /* 0x000fea0003800000 */
.L_x_12753:
        /* <DEDUP_REMOVED lines=44> */
.L_x_12752:
[----:B------:R-:W-:Y:S05]  /*1a170*/  BSYNC B2 ;  /* 0x0000000000027941 */ /* 0x000fea0003800000 */
.L_x_12751:
        /* <DEDUP_REMOVED lines=15> */
.L_x_12755:
        /* <DEDUP_REMOVED lines=12> */
.L_x_12758:
[----:B------:R-:W-:-:S07]  /*1a330*/  IMAD.MOV.U32 R75, RZ, RZ, R158 ;  /* 0x000000ffff4b7224 */ /* 0x000fce00078e009e */
.L_x_12759:
[----:B------:R-:W-:Y:S05]  /*1a340*/  BSYNC B2 ;  /* 0x0000000000027941 */ /* 0x000fea0003800000 */
.L_x_12757:
        /* <DEDUP_REMOVED lines=16> */
.L_x_12763:
[----:B------:R-:W-:Y:S05]  /*1a450*/  BSYNC B3 ;  /* 0x0000000000037941 */ /* 0x000fea0003800000 */
.L_x_12762:
        /* <DEDUP_REMOVED lines=44> */
.L_x_12761:
[----:B------:R-:W-:Y:S05]  /*1a720*/  BSYNC B2 ;  /* 0x0000000000027941 */ /* 0x000fea0003800000 */
.L_x_12760:
        /* <DEDUP_REMOVED lines=9> */
.L_x_12756:
        /* <DEDUP_REMOVED lines=12> */
.L_x_12765:
[----:B------:R-:W-:-:S07]  /*1a880*/  MOV R75, R158 ;  /* 0x0000009e004b7202 */ /* 0x000fce0000000f00 */
.L_x_12766:
[----:B------:R-:W-:Y:S05]  /*1a890*/  BSYNC B2 ;  /* 0x0000000000027941 */ /* 0x000fea0003800000 */
.L_x_12764:
        /* <DEDUP_REMOVED lines=16> */
.L_x_12770:
[----:B------:R-:W-:Y:S05]  /*1a9a0*/  BSYNC B3 ;  /* 0x0000000000037941 */ /* 0x000fea0003800000 */
.L_x_12769:
        /* <DEDUP_REMOVED lines=44> */
.L_x_12768:
[----:B------:R-:W-:Y:S05]  /*1ac70*/  BSYNC B2 ;  /* 0x0000000000027941 */ /* 0x000fea0003800000 */
.L_x_12767:
        /* <DEDUP_REMOVED lines=14> */
.L_x_12771:
        /* <DEDUP_REMOVED lines=12> */
.L_x_12774:
[----:B------:R-:W-:-:S07]  /*1ae20*/  MOV R148, R158 ;  /* 0x0000009e00947202 */ /* 0x000fce0000000f00 */
.L_x_12775:
[----:B------:R-:W-:Y:S05]  /*1ae30*/  BSYNC B2 ;  /* 0x0000000000027941 */ /* 0x000fea0003800000 */
.L_x_12773:
        /* <DEDUP_REMOVED lines=16> */
.L_x_12779:
[----:B------:R-:W-:Y:S05]  /*1af40*/  BSYNC B3 ;  /* 0x0000000000037941 */ /* 0x000fea0003800000 */
.L_x_12778:
        /* <DEDUP_REMOVED lines=44> */
.L_x_12777:
[----:B------:R-:W-:Y:S05]  /*1b210*/  BSYNC B2 ;  /* 0x0000000000027941 */ /* 0x000fea0003800000 */
.L_x_12776:
        /* <DEDUP_REMOVED lines=10> */
.L_x_12772:
        /* <DEDUP_REMOVED lines=12> */
.L_x_12781:
[----:B------:R-:W-:-:S07]  /*1b380*/  IMAD.MOV.U32 R155, RZ, RZ, R158 ;  /* 0x000000ffff9b7224 */ /* 0x000fce00078e009e */
.L_x_12782:
[----:B------:R-:W-:Y:S05]  /*1b390*/  BSYNC B2 ;  /* 0x0000000000027941 */ /* 0x000fea0003800000 */
.L_x_12780:
        /* <DEDUP_REMOVED lines=16> */
.L_x_12786:
[----:B------:R-:W-:Y:S05]  /*1b4a0*/  BSYNC B3 ;  /* 0x0000000000037941 */ /* 0x000fea0003800000 */
.L_x_12785:
        /* <DEDUP_REMOVED lines=44> */
.L_x_12784:
[----:B------:R-:W-:Y:S05]  /*1b770*/  BSYNC B2 ;  /* 0x0000000000027941 */ /* 0x000fea0003800000 */
.L_x_12783:
        /* <DEDUP_REMOVED lines=15> */
.L_x_12787:
        /* <DEDUP_REMOVED lines=12> */
.L_x_12790:
[----:B------:R-:W-:-:S07]  /*1b930*/  IMAD.MOV.U32 R77, RZ, RZ, R158 ;  /* 0x000000ffff4d7224 */ /* 0x000fce00078e009e */
.L_x_12791:
[----:B------:R-:W-:Y:S05]  /*1b940*/  BSYNC B2 ;  /* 0x0000000000027941 */ /* 0x000fea0003800000 */
.L_x_12789:
        /* <DEDUP_REMOVED lines=16> */
.L_x_12795:
[----:B------:R-:W-:Y:S05]  /*1ba50*/  BSYNC B3 ;  /* 0x0000000000037941 */ /* 0x000fea0003800000 */
.L_x_12794:
        /* <DEDUP_REMOVED lines=44> */
.L_x_12793:
[----:B------:R-:W-:Y:S05]  /*1bd20*/  BSYNC B2 ;  /* 0x0000000000027941 */ /* 0x000fea0003800000 */
.L_x_12792:
        /* <DEDUP_REMOVED lines=9> */
.L_x_12788:
        /* <DEDUP_REMOVED lines=12> */
.L_x_12797:
[----:B------:R-:W-:-:S07]  /*1be80*/  IMAD.MOV.U32 R77, RZ, RZ, R158 ;  /* 0x000000ffff4d7224 */ /* 0x000fce00078e009e */
.L_x_12798:
[----:B------:R-:W-:Y:S05]  /*1be90*/  BSYNC B2 ;  /* 0x0000000000027941 */ /* 0x000fea0003800000 */
.L_x_12796:
        /* <DEDUP_REMOVED lines=16> */
.L_x_12802:
[----:B------:R-:W-:Y:S05]  /*1bfa0*/  BSYNC B3 ;  /* 0x0000000000037941 */ /* 0x000fea0003800000 */
.L_x_12801:
        /* <DEDUP_REMOVED lines=44> */
.L_x_12800:
[----:B------:R-:W-:Y:S05]  /*1c270*/  BSYNC B2 ;  /* 0x0000000000027941 */ /* 0x000fea0003800000 */
.L_x_12799:
        /* <DEDUP_REMOVED lines=12> */
.L_x_12803:
        /* <DEDUP_REMOVED lines=12> */
.L_x_12806:
[----:B------:R-:W-:-:S07]  /*1c400*/  IMAD.MOV.U32 R78, RZ, RZ, R158 ;  /* 0x000000ffff4e7224 */ /* 0x000fce00078e009e */
.L_x_12807:
[----:B------:R-:W-:Y:S05]  /*1c410*/  BSYNC B2 ;  /* 0x0000000000027941 */ /* 0x000fea0003800000 */
.L_x_12805:
        /* <DEDUP_REMOVED lines=16> */
.L_x_12811:
[----:B------:R-:W-:Y:S05]  /*1c520*/  BSYNC B3 ;  /* 0x0000000000037941 */ /* 0x000fea0003800000 */
.L_x_12810:
        /* <DEDUP_REMOVED lines=44> */
.L_x_12809:
[----:B------:R-:W-:Y:S05]  /*1c7f0*/  BSYNC B2 ;  /* 0x0000000000027941 */ /* 0x000fea0003800000 */
.L_x_12808:
        /* <DEDUP_REMOVED lines=10> */
.L_x_12804:
        /* <DEDUP_REMOVED lines=12> */
.L_x_12813:
[----:B------:R-:W-:-:S07]  /*1c960*/  MOV R78, R158 ;  /* 0x0000009e004e7202 */ /* 0x000fce0000000f00 */
.L_x_12814:
[----:B------:R-:W-:Y:S05]  /*1c970*/  BSYNC B2 ;  /* 0x0000000000027941 */ /* 0x000fea0003800000 */
.L_x_12812:
        /* <DEDUP_REMOVED lines=16> */
.L_x_12818:
[----:B------:R-:W-:Y:S05]  /*1ca80*/  BSYNC B3 ;  /* 0x0000000000037941 */ /* 0x000fea0003800000 */
.L_x_12817:
        /* <DEDUP_REMOVED lines=44> */
.L_x_12816:
[----:B------:R-:W-:Y:S05]  /*1cd50*/  BSYNC B2 ;  /* 0x0000000000027941 */ /* 0x000fea0003800000 */
.L_x_12815:
        /* <DEDUP_REMOVED lines=13> */
.L_x_12819:
        /* <DEDUP_REMOVED lines=12> */
.L_x_12822:
[----:B------:R-:W-:-:S07]  /*1cef0*/  MOV R79, R158 ;  /* 0x0000009e004f7202 */ /* 0x000fce0000000f00 */
.L_x_12823:
[----:B------:R-:W-:Y:S05]  /*1cf00*/  BSYNC B2 ;  /* 0x0000000000027941 */ /* 0x000fea0003800000 */
.L_x_12821:
        /* <DEDUP_REMOVED lines=16> */
.L_x_12827:
[----:B------:R-:W-:Y:S05]  /*1d010*/  BSYNC B3 ;  /* 0x0000000000037941 */ /* 0x000fea0003800000 */
.L_x_12826:
        /* <DEDUP_REMOVED lines=44> */
.L_x_12825:
[----:B------:R-:W-:Y:S05]  /*1d2e0*/  BSYNC B2 ;  /* 0x0000000000027941 */ /* 0x000fea0003800000 */
.L_x_12824:
        /* <DEDUP_REMOVED lines=9> */
.L_x_12820:
        /* <DEDUP_REMOVED lines=12> */
.L_x_12829:
[----:B------:R-:W-:-:S07]  /*1d440*/  IMAD.MOV.U32 R79, RZ, RZ, R158 ;  /* 0x000000ffff4f7224 */ /* 0x000fce00078e009e */
.L_x_12830:
[----:B------:R-:W-:Y:S05]  /*1d450*/  BSYNC B2 ;  /* 0x0000000000027941 */ /* 0x000fea0003800000 */
.L_x_12828:
        /* <DEDUP_REMOVED lines=16> */
.L_x_12834:
[----:B------:R-:W-:Y:S05]  /*1d560*/  BSYNC B3 ;  /* 0x0000000000037941 */ /* 0x000fea0003800000 */
.L_x_12833:
        /* <DEDUP_REMOVED lines=44> */
.L_x_12832:
[----:B------:R-:W-:Y:S05]  /*1d830*/  BSYNC B2 ;  /* 0x0000000000027941 */ /* 0x000fea0003800000 */
.L_x_12831:
        /* <DEDUP_REMOVED lines=12> */
.L_x_12835:
        /* <DEDUP_REMOVED lines=12> */
.L_x_12838:
[----:B------:R-:W-:-:S07]  /*1d9c0*/  IMAD.MOV.U32 R144, RZ, RZ, R158 ;  /* 0x000000ffff907224 */ /* 0x000fce00078e009e */
.L_x_12839:
[----:B------:R-:W-:Y:S05]  /*1d9d0*/  BSYNC B2 ;  /* 0x0000000000027941 */ /* 0x000fea0003800000 */
.L_x_12837:
        /* <DEDUP_REMOVED lines=16> */
.L_x_12843:
[----:B------:R-:W-:Y:S05]  /*1dae0*/  BSYNC B3 ;  /* 0x0000000000037941 */ /* 0x000fea0003800000 */
.L_x_12842:
        /* <DEDUP_REMOVED lines=44> */
.L_x_12841:
[----:B------:R-:W-:Y:S05]  /*1ddb0*/  BSYNC B2 ;  /* 0x0000000000027941 */ /* 0x000fea0003800000 */
.L_x_12840:
        /* <DEDUP_REMOVED lines=10> */
.L_x_12836:
[----:B------:R-:W-:Y:S02]  /*1de60*/  SEL R82, RZ, 0x10000, P4 ;  /* 0x00010000ff527807 */ /* 0x000fe40002000000 */
        /* <DEDUP_REMOVED lines=8> */
[----:B------:R-:W-:Y:S01]  /*1def0*/  LOP3.LUT R83, R83, R159, R82, 0xfe, !PT ;  /* 0x0000009f53537212 */ /* 0x000fe200078efe52 */
[----:B------:R-:W-:Y:S01]  /*1df00*/  IMAD.SHL.U32 R159, R80, 0x8, RZ ;  /* 0x00000008509f7824 */ /* 0x000fe200078e00ff */
[----:B------:R-:W-:Y:S02]  /*1df10*/  SEL R81, RZ, 0x1, P5 ;  /* 0x00000001ff517807 */ /* 0x000fe40002800000 */
[----:B------:R-:W-:Y:S02]  /*1df20*/  SEL R160, RZ, 0x1, P6 ;  /* 0x00000001ffa07807 */ /* 0x000fe40003000000 */
[----:B------:R-:W-:Y:S02]  /*1df30*/  SEL R82, RZ, 0x1, P0 ;  /* 0x00000001ff527807 */ /* 0x000fe40000000000 */
[----:B------:R-:W-:Y:S01]  /*1df40*/  LOP3.LUT R81, R163, R83, R81, 0xfe, !PT ;  /* 0x00000053a3517212 */ /* 0x000fe200078efe51 */
[----:B------:R-:W-:Y:S01]  /*1df50*/  IMAD.WIDE.U32 R160, R160, 0x10000, RZ ;  /* 0x00010000a0a07825 */ /* 0x000fe200078e00ff */
[----:B------:R-:W-:-:S03]  /*1df60*/  LOP3.LUT P2, RZ, R0, 0x10, RZ, 0xc0, !PT ;  /* 0x0000001000ff7812 */ /* 0x000fc6000784c0ff */
[----:B------:R-:W-:-:S05]  /*1df70*/  IMAD.WIDE.U32 R82, R82, 0x100, RZ ;  /* 0x0000010052527825 */ /* 0x000fca00078e00ff */
[----:B------:R-:W-:Y:S02]  /*1df80*/  LOP3.LUT R83, R83, R81, R161, 0xfe, !PT ;  /* 0x0000005153537212 */ /* 0x000fe400078efea1 */
[----:B------:R-:W-:Y:S02]  /*1df90*/  LOP3.LUT R162, R82, R162, R160, 0xfe, !PT ;  /* 0x000000a252a27212 */ /* 0x000fe400078efea0 */
[----:B------:R-:W-:Y:S02]  /*1dfa0*/  SEL R81, RZ, 0x1, P2 ;  /* 0x00000001ff517807 */ /* 0x000fe40001000000 */
[----:B------:R-:W-:Y:S02]  /*1dfb0*/  LEA R160, P0, R80, UR12, 0x5 ;  /* 0x0000000c50a07c11 */ /* 0x000fe4000f8028ff */
[----:B------:R-:W-:Y:S02]  /*1dfc0*/  LOP3.LUT R82, R162, R81, RZ, 0xfc, !PT ;  /* 0x00000051a2527212 */ /* 0x000fe400078efcff */
[----:B------:R-:W-:-:S02]  /*1dfd0*/  LEA.HI.X R161, R80, UR13, RZ, 0x5, P0 ;  /* 0x0000000d50a17c11 */ /* 0x000fc400080f2cff */
[----:B------:R-:W-:Y:S02]  /*1dfe0*/  SHF.R.U32.HI R162, RZ, 0x1d, R80 ;  /* 0x0000001dffa27819 */ /* 0x000fe40000011650 */
[----:B------:R-:W-:Y:S01]  /*1dff0*/  IADD3 R80, P0, R159, UR14, RZ ;  /* 0x0000000e9f507c10 */ /* 0x000fe2000ff1e0ff */
[----:B------:R2:W-:Y:S03]  /*1e000*/  STG.E.128 desc[UR4][R160.64], R72 ;  /* 0x00000048a0007986 */ /* 0x0005e6000c101d04 */
[----:B------:R-:W-:Y:S01]  /*1e010*/  IADD3.X R81, R162, UR15, RZ, P0, !PT ;  /* 0x0000000fa2517c10 */ /* 0x000fe200087fe4ff */
[----:B------:R2:W-:Y:S04]  /*1e020*/  STG.E.128 desc[UR4][R160.64+0x10], R76 ;  /* 0x0000104ca0007986 */ /* 0x0005e8000c101d04 */
[----:B------:R2:W-:Y:S01]  /*1e030*/  STG.E.64 desc[UR4][R80.64], R82 ;  /* 0x0000005250007986 */ /* 0x0005e2000c101b04 */
[----:B------:R-:W-:Y:S05]  /*1e040*/  @!P1 BRA `(.L_x_12715) ;  /* 0x0000000000509947 */ /* 0x000fea0003800000 */
[----:B--2---:R-:W-:Y:S02]  /*1e050*/  SHF.L.U32 R80, R145, 0x10, RZ ;  /* 0x0000001091507819 */ /* 0x004fe400000006ff */
        /* <DEDUP_REMOVED lines=19> */
.L_x_12715:
[----:B------:R-:W-:Y:S05]  /*1e190*/  BSYNC B1 ;  /* 0x0000000000017941 */ /* 0x000fea0003800000 */
.L_x_12714:
        /* <DEDUP_REMOVED lines=151> */
.L_x_12867:
        /* <DEDUP_REMOVED lines=10> */
[----:B------:R-:W2:Y:S04]  /*1ebb0*/  @!P4 LDC.64 R80, c[0x0][0x258] ;  /* 0x00009600ff50cb82 */ /* 0x000ea80000000a00 */
        /* <DEDUP_REMOVED lines=16> */
[----:B------:R-:W-:Y:S01]  /*1ecc0*/  FADD.FTZ R81, R42, -R159 ;  /* 0x8000009f2a517221 */ /* 0x000fe20000010000 */
[----:B------:R-:W-:Y:S01]  /*1ecd0*/  FFMA.FTZ R161, R26, R161, R11 ;  /* 0x000000a11aa17223 */ /* 0x000fe2000001000b */
[----:B------:R-:W-:-:S02]  /*1ece0*/  FFMA.FTZ R162, R139, R163, R138 ;  /* 0x000000a38ba27223 */ /* 0x000fc4000001008a */
[----:B------:R-:W-:Y:S01]  /*1ecf0*/  F2FP.BF16.F32.PACK_AB R80, R83, R80 ;  /* 0x000000505350723e */ /* 0x000fe200000010ff */
[----:B------:R-:W-:Y:S01]  /*1ed00*/  FADD.FTZ R83, R43, -R159 ;  /* 0x8000009f2b537221 */ /* 0x000fe20000010000 */
[----:B------:R-:W-:-:S03]  /*1ed10*/  FMUL.FTZ R81, R160, R81 ;  /* 0x00000051a0517220 */ /* 0x000fc60000410000 */
[----:B------:R-:W-:Y:S01]  /*1ed20*/  FMUL.FTZ R83, R160, R83 ;  /* 0x00000053a0537220 */ /* 0x000fe20000410000 */
[----:B------:R-:W-:-:S03]  /*1ed30*/  FFMA.FTZ R81, R85, R81, R12 ;  /* 0x0000005155517223 */ /* 0x000fc6000001000c */
[----:B------:R-:W-:Y:S01]  /*1ed40*/  FFMA.FTZ R82, R141, R83, R140 ;  /* 0x000000538d527223 */ /* 0x000fe2000001008c */
[----:B------:R-:W-:-:S04]  /*1ed50*/  FADD.FTZ R83, R46, -R159 ;  /* 0x8000009f2e537221 */ /* 0x000fc80000010000 */
[----:B------:R-:W-:Y:S01]  /*1ed60*/  F2FP.BF16.F32.PACK_AB R81, R82, R81 ;  /* 0x000000515251723e */ /* 0x000fe200000010ff */
[----:B------:R-:W-:Y:S01]  /*1ed70*/  FMUL.FTZ R83, R160, R83 ;  /* 0x00000053a0537220 */ /* 0x000fe20000410000 */
[----:B------:R-:W-:Y:S01]  /*1ed80*/  F2FP.BF16.F32.PACK_AB R82, R162, R161 ;  /* 0x000000a1a252723e */ /* 0x000fe200000010ff */
[----:B------:R-:W-:Y:S02]  /*1ed90*/  FADD.FTZ R161, R47, -R159 ;  /* 0x8000009f2fa17221 */ /* 0x000fe40000010000 */
[----:B------:R-:W-:Y:S02]  /*1eda0*/  FFMA.FTZ R83, R27, R83, R10 ;  /* 0x000000531b537223 */ /* 0x000fe4000001000a */
[----:B------:R-:W-:-:S04]  /*1edb0*/  FMUL.FTZ R161, R160, R161 ;  /* 0x000000a1a0a17220 */ /* 0x000fc80000410000 */
[----:B------:R-:W-:-:S05]  /*1edc0*/  FFMA.FTZ R162, R137, R161, R136 ;  /* 0x000000a189a27223 */ /* 0x000fca0000010088 */
[----:B------:R-:W-:Y:S02]  /*1edd0*/  F2FP.BF16.F32.PACK_AB R83, R162, R83 ;  /* 0x00000053a253723e */ /* 0x000fe400000010ff */
[----:B------:R-:W1:Y:S02]  /*1ede0*/  LDC.64 R162, c[0x0][0x2b8] ;  /* 0x0000ae00ffa27b82 */ /* 0x000e640000000a00 */
[----:B-1----:R-:W-:-:S04]  /*1edf0*/  IMAD.WIDE.U32 R162, R157, 0x10, R162 ;  /* 0x000000109da27825 */ /* 0x002fc800078e00a2 */
[----:B------:R-:W-:Y:S01]  /*1ee00*/  VIADD R157, R157, 0x20 ;  /* 0x000000209d9d7836 */ /* 0x000fe20000000000 */
[----:B------:R2:W-:Y:S06]  /*1ee10*/  STG.E.128 desc[UR4][R162.64], R80 ;  /* 0x00000050a2007986 */ /* 0x0005ec000c101d04 */
.L_x_12846:
[----:B------:R-:W-:Y:S05]  /*1ee20*/  BSYNC B1 ;  /* 0x0000000000017941 */ /* 0x000fea0003800000 */
.L_x_12845:
[----:B------:R-:W-:Y:S01]  /*1ee30*/  LOP3.LUT P0, RZ, R0, 0x200, RZ, 0xc0, !PT ;  /* 0x0000020000ff7812 */ /* 0x000fe2000780c0ff */
        /* <DEDUP_REMOVED lines=31> */
[C---:B-1----:R-:W-:Y:S01]  /*1f030*/  IMAD.WIDE.U32 R162, R157.reuse, 0x10, R162 ;  /* 0x000000109da27825 */ /* 0x042fe200078e00a2 */
[----:B------:R-:W-:-:S04]  /*1f040*/  IADD3 R157, R157, 0x20, RZ ;  /* 0x000000209d9d7810 */ /* 0x000fc80007ffe0ff */
[----:B------:R3:W-:Y:S03]  /*1f050*/  STG.E.128 desc[UR4][R162.64], R80 ;  /* 0x00000050a2007986 */ /* 0x0007e6000c101d04 */
.L_x_12848:
[----:B------:R-:W-:Y:S05]  /*1f060*/  BSYNC B1 ;  /* 0x0000000000017941 */ /* 0x000fea0003800000 */
.L_x_12847:
[----:B------:R-:W-:Y:S01]  /*1f070*/  LOP3.LUT P0, RZ, R0, 0x100, RZ, 0xc0, !PT ;  /* 0x0000010000ff7812 */ /* 0x000fe2000780c0ff */
        /* <DEDUP_REMOVED lines=34> */
.L_x_12850:
[----:B------:R-:W-:Y:S05]  /*1f2a0*/  BSYNC B1 ;  /* 0x0000000000017941 */ /* 0x000fea0003800000 */
.L_x_12849:
[----:B------:R-:W-:Y:S01]  /*1f2b0*/  LOP3.LUT P0, RZ, R0, 0x80, RZ, 0xc0, !PT ;  /* 0x0000008000ff7812 */ /* 0x000fe2000780c0ff */
[----:B------:R-:W-:-:S12]  /*1f2c0*/  BSSY B1, `(.L_x_12851) ;  /* 0x0000022000017945 */ /* 0x000fd80003800000 */
[----:B------:R-:W-:Y:S05]  /*1f2d0*/  @!P0 BRA `(.L_x_12852) ;  /* 0x0000000000808947 */ /* 0x000fea0003800000 */
[--C-:B-1234-:R-:W-:Y:S01]  /*1f2e0*/  FADD.FTZ R81, R64, -R159.reuse ;  /* 0x8000009f40517221 */ /* 0x11efe20000010000 */
[--C-:B------:R-:W-:Y:S01]  /*1f2f0*/  FADD.FTZ R83, R65, -R159.reuse ;  /* 0x8000009f41537221 */ /* 0x100fe20000010000 */
[--C-:B------:R-:W-:Y:S01]  /*1f300*/  FADD.FTZ R161, R68, -R159.reuse ;  /* 0x8000009f44a17221 */ /* 0x100fe20000010000 */
[--C-:B------:R-:W-:Y:S01]  /*1f310*/  FADD.FTZ R163, R69, -R159.reuse ;  /* 0x8000009f45a37221 */ /* 0x100fe20000010000 */
        /* <DEDUP_REMOVED lines=28> */
.L_x_12852:
[----:B------:R-:W-:Y:S05]  /*1f4e0*/  BSYNC B1 ;  /* 0x0000000000017941 */ /* 0x000fea0003800000 */
.L_x_12851:
[----:B------:R-:W-:Y:S01]  /*1f4f0*/  LOP3.LUT P0, RZ, R0, 0x40, RZ, 0xc0, !PT ;  /* 0x0000004000ff7812 */ /* 0x000fe2000780c0ff */
[----:B------:R-:W-:-:S12]  /*1f500*/  BSSY B1, `(.L_x_12853) ;  /* 0x0000021000017945 */ /* 0x000fd80003800000 */
[----:B------:R-:W-:Y:S05]  /*1f510*/  @!P0 BRA `(.L_x_12854) ;  /* 0x00000000007c8947 */ /* 0x000fea0003800000 */
[--C-:B-1234-:R-:W-:Y:S01]  /*1f520*/  FADD.FTZ R82, R74, -R159.reuse ;  /* 0x8000009f4a527221 */ /* 0x11efe20000010000 */
        /* <DEDUP_REMOVED lines=12> */
[----:B------:R-:W-:Y:S01]  /*1f5f0*/  FADD.FTZ R162, R73, -R159 ;  /* 0x8000009f49a27221 */ /* 0x000fe20000010000 */
[----:B------:R-:W-:Y:S01]  /*1f600*/  FFMA.FTZ R161, R114, R83, R115 ;  /* 0x0000005372a17223 */ /* 0x000fe20000010073 */
[--C-:B------:R-:W-:Y:S01]  /*1f610*/  FADD.FTZ R80, R72, -R159.reuse ;  /* 0x8000009f48507221 */ /* 0x100fe20000010000 */
[----:B0-----:R-:W-:Y:S01]  /*1f620*/  FADD.FTZ R165, R75, -R159 ;  /* 0x8000009f4ba57221 */ /* 0x001fe20000010000 */
[C---:B------:R-:W-:Y:S01]  /*1f630*/  FMUL.FTZ R159, R160.reuse, R162 ;  /* 0x000000a2a09f7220 */ /* 0x040fe20000410000 */
[----:B------:R-:W-:Y:S01]  /*1f640*/  FFMA.FTZ R164, R99, R164, R106 ;  /* 0x000000a463a47223 */ /* 0x000fe2000001006a */
[C---:B------:R-:W-:Y:S01]  /*1f650*/  FMUL.FTZ R80, R160.reuse, R80 ;  /* 0x00000050a0507220 */ /* 0x040fe20000410000 */
[----:B------:R-:W-:Y:S01]  /*1f660*/  FMUL.FTZ R162, R160, R165 ;  /* 0x000000a5a0a27220 */ /* 0x000fe20000410000 */
[----:B------:R-:W-:Y:S01]  /*1f670*/  F2FP.BF16.F32.PACK_AB R82, R161, R82 ;  /* 0x00000052a152723e */ /* 0x000fe200000010ff */
[----:B------:R-:W-:Y:S01]  /*1f680*/  FFMA.FTZ R159, R110, R159, R111 ;  /* 0x0000009f6e9f7223 */ /* 0x000fe2000001006f */
[----:B------:R-:W0:Y:S01]  /*1f690*/  LDC.64 R160, c[0x0][0x2b8] ;  /* 0x0000ae00ffa07b82 */ /* 0x000e220000000a00 */
[----:B------:R-:W-:Y:S01]  /*1f6a0*/  FFMA.FTZ R162, R112, R162, R113 ;  /* 0x000000a270a27223 */ /* 0x000fe20000010071 */
[----:B------:R-:W-:Y:S01]  /*1f6b0*/  FFMA.FTZ R80, R96, R80, R101 ;  /* 0x0000005060507223 */ /* 0x000fe20000010065 */
[----:B------:R-:W-:-:S03]  /*1f6c0*/  F2FP.BF16.F32.PACK_AB R83, R163, R164 ;  /* 0x000000a4a353723e */ /* 0x000fc600000010ff */
[----:B------:R-:W-:Y:S02]  /*1f6d0*/  F2FP.BF16.F32.PACK_AB R81, R162, R81 ;  /* 0x00000051a251723e */ /* 0x000fe400000010ff */
[----:B------:R-:W-:Y:S01]  /*1f6e0*/  F2FP.BF16.F32.PACK_AB R80, R159, R80 ;  /* 0x000000509f50723e */ /* 0x000fe200000010ff */
[----:B0-----:R-:W-:-:S05]  /*1f6f0*/  IMAD.WIDE.U32 R160, R157, 0x10, R160 ;  /* 0x000000109da07825 */ /* 0x001fca00078e00a0 */
[----:B------:R0:W-:Y:S02]  /*1f700*/  STG.E.128 desc[UR4][R160.64], R80 ;  /* 0x00000050a0007986 */ /* 0x0001e4000c101d04 */
.L_x_12854:
[----:B------:R-:W-:Y:S05]  /*1f710*/  BSYNC B1 ;  /* 0x0000000000017941 */ /* 0x000fea0003800000 */
.L_x_12853:
[----:B01234-:R-:W0:Y:S02]  /*1f720*/  LDC.64 R80, c[0x0][0x210] ;  /* 0x00008400ff507b82 */ /* 0x01fe240000000a00 */
[----:B0-----:R-:W-:-:S05]  /*1f730*/  IMAD R86, R80, 0x4, R86 ;  /* 0x0000000450567824 */ /* 0x001fca00078e0256 */
[----:B------:R-:W-:-:S13]  /*1f740*/  ISETP.GE.AND P0, PT, R86, R81, PT ;  /* 0x000000515600720c */ /* 0x000fda0003f06270 */
[----:B------:R-:W-:Y:S05]  /*1f750*/  @!P0 BRA `(.L_x_12855) ;  /* 0xfffffe1c001c8947 */ /* 0x000fea000383ffff */
[----:B------:R-:W-:Y:S05]  /*1f760*/  BSYNC B0 ;  /* 0x0000000000007941 */ /* 0x000fea0003800000 */
.L_x_12189:
[----:B------:R-:W-:Y:S05]  /*1f770*/  EXIT ;  /* 0x000000000000794d */ /* 0x000fea0003800000 */
.L_x_12844:
        /* <DEDUP_REMOVED lines=8> */
.L_x_12857:
[----:B------:R-:W-:Y:S05]  /*1f800*/  BSYNC B1 ;  /* 0x0000000000017941 */ /* 0x000fea0003800000 */
.L_x_12856:
        /* <DEDUP_REMOVED lines=9> */
.L_x_12858:
[----:B------:R-:W-:Y:S01]  /*1f8a0*/  MOV R159, 0x4 ;  /* 0x00000004009f7802 */ /* 0x000fe20000000f00 */
[----:B------:R-:W-:-:S07]  /*1f8b0*/  FADD.FTZ R164, R163, R162 ;  /* 0x000000a2a3a47221 */ /* 0x000fce0000010000 */
[----:B------:R-:W-:Y:S05]  /*1f8c0*/  WARPSYNC.COLLECTIVE R83, `(.L_x_12859) ;  /* 0x0000000053087348 */ /* 0x000fea0003c00000 */
[----:B------:R0:W1:Y:S02]  /*1f8d0*/  SHFL.BFLY P5, R162, R164, R159, R160 ;  /* 0x0c00009fa4a27389 */ /* 0x00006400000a00a0 */
[----:B01----:R-:W-:Y:S01]  /*1f8e0*/  ENDCOLLECTIVE ;  /* 0x000000000000791b */ /* 0x003fe20003800000 */
.L_x_12859:
[----:B------:R-:W-:Y:S01]  /*1f8f0*/  HFMA2.MMA R159, -RZ, RZ, 0, 4.76837158203125e-07 ;  /* 0x00000008ff9f7435 */ /* 0x000fe200000001ff */
[----:B------:R-:W-:-:S04]  /*1f900*/  FADD.FTZ R165, R164, R162 ;  /* 0x000000a2a4a57221 */ /* 0x000fc80000010000 */
[----:B------:R-:W-:-:S07]  /*1f910*/  IMAD.MOV.U32 R164, RZ, RZ, R165 ;  /* 0x000000ffffa47224 */ /* 0x000fce00078e00a5 */
[----:B------:R-:W-:Y:S05]  /*1f920*/  WARPSYNC.COLLECTIVE R83, `(.L_x_12860) ;  /* 0x0000000053087348 */ /* 0x000fea0003c00000 */
[----:B------:R0:W1:Y:S02]  /*1f930*/  SHFL.BFLY P5, R162, R164, R159, R160 ;  /* 0x0c00009fa4a27389 */ /* 0x00006400000a00a0 */
[----:B01----:R-:W-:Y:S01]  /*1f940*/  ENDCOLLECTIVE ;  /* 0x000000000000791b */ /* 0x003fe20003800000 */
.L_x_12860:
[----:B------:R-:W-:Y:S01]  /*1f950*/  MOV R159, 0x10 ;  /* 0x00000010009f7802 */ /* 0x000fe20000000f00 */
[----:B------:R-:W-:-:S04]  /*1f960*/  FADD.FTZ R165, R165, R162 ;  /* 0x000000a2a5a57221 */ /* 0x000fc80000010000 */
[----:B------:R-:W-:-:S07]  /*1f970*/  IMAD.MOV.U32 R164, RZ, RZ, R165 ;  /* 0x000000ffffa47224 */ /* 0x000fce00078e00a5 */
[----:B------:R-:W-:Y:S05]  /*1f980*/  WARPSYNC.COLLECTIVE R83, `(.L_x_12861) ;  /* 0x0000000053087348 */ /* 0x000fea0003c00000 */
[----:B------:R0:W1:Y:S02]  /*1f990*/  SHFL.BFLY P5, R162, R164, R159, R160 ;  /* 0x0c00009fa4a27389 */ /* 0x00006400000a00a0 */
[----:B01----:R-:W-:Y:S01]  /*1f9a0*/  ENDCOLLECTIVE ;  /* 0x000000000000791b */ /* 0x003fe20003800000 */
.L_x_12861:
[----:B------:R-:W-:Y:S01]  /*1f9b0*/  HFMA2.MMA R159, -RZ, RZ, 0, 5.9604644775390625e-08 ;  /* 0x00000001ff9f7435 */ /* 0x000fe200000001ff */
        /* <DEDUP_REMOVED lines=83> */
[----:B------:R-:W-:-:S03]  /*1fef0*/  IMAD.MOV.U32 R160, RZ, RZ, 0x1f ;  /* 0x0000001fffa07424 */ /* 0x000fc600078e00ff */
[----:B------:R-:W-:-:S07]  /*1ff00*/  IMAD.MOV.U32 R164, RZ, RZ, R80 ;  /* 0x000000ffffa47224 */ /* 0x000fce00078e0050 */
[----:B------:R-:W-:Y:S05]  /*1ff10*/  WARPSYNC.COLLECTIVE R83, `(.L_x_12862) ;  /* 0x0000000053087348 */ /* 0x000fea0003c00000 */
[----:B------:R0:W1:Y:S02]  /*1ff20*/  SHFL.BFLY P5, R162, R164, R159, R160 ;  /* 0x0c00009fa4a27389 */ /* 0x00006400000a00a0 */
[----:B01----:R-:W-:Y:S01]  /*1ff30*/  ENDCOLLECTIVE ;  /* 0x000000000000791b */ /* 0x003fe20003800000 */
.L_x_12862:
[----:B------:R-:W-:Y:S02]  /*1ff40*/  IMAD.MOV.U32 R159, RZ, RZ, 0x2 ;  /* 0x00000002ff9f7424 */ /* 0x000fe400078e00ff */
[----:B------:R-:W-:-:S05]  /*1ff50*/  FADD.FTZ R81, R80, R162 ;  /* 0x000000a250517221 */ /* 0x000fca0000010000 */
[----:B------:R-:W-:-:S07]  /*1ff60*/  MOV R164, R81 ;  /* 0x0000005100a47202 */ /* 0x000fce0000000f00 */
[----:B------:R-:W-:Y:S05]  /*1ff70*/  WARPSYNC.COLLECTIVE R83, `(.L_x_12863) ;  /* 0x0000000053087348 */ /* 0x000fea0003c00000 */
[----:B------:R0:W1:Y:S02]  /*1ff80*/  SHFL.BFLY P5, R162, R164, R159, R160 ;  /* 0x0c00009fa4a27389 */ /* 0x00006400000a00a0 */
[----:B01----:R-:W-:Y:S01]  /*1ff90*/  ENDCOLLECTIVE ;  /* 0x000000000000791b */ /* 0x003fe20003800000 */
.L_x_12863:
[----:B------:R-:W-:Y:S02]  /*1ffa0*/  IMAD.MOV.U32 R159, RZ, RZ, 0x4 ;  /* 0x00000004ff9f7424 */ /* 0x000fe400078e00ff */
[----:B------:R-:W-:-:S05]  /*1ffb0*/  FADD.FTZ R163, R81, R162 ;  /* 0x000000a251a37221 */ /* 0x000fca0000010000 */
[----:B------:R-:W-:-:S07]  /*1ffc0*/  MOV R164, R163 ;  /* 0x000000a300a47202 */ /* 0x000fce0000000f00 */
[----:B------:R-:W-:Y:S05]  /*1ffd0*/  WARPSYNC.COLLECTIVE R83, `(.L_x_12864) ;  /* 0x0000000053087348 */ /* 0x000fea0003c00000 */
[----:B------:R0:W1:Y:S02]  /*1ffe0*/  SHFL.BFLY P5, R162, R164, R159, R160 ;  /* 0x0c00009fa4a27389 */ /* 0x00006400000a00a0 */
[----:B01----:R-:W-:Y:S01]  /*1fff0*/  ENDCOLLECTIVE ;  /* 0x000000000000791b */ /* 0x003fe20003800000 */
.L_x_12864:
[----:B------:R-:W-:Y:S01]  /*20000*/  HFMA2.MMA R159, -RZ, RZ, 0, 4.76837158203125e-07 ;  /* 0x00000008ff9f7435 */ /* 0x000fe200000001ff */
[----:B------:R-:W-:-:S10]  /*20010*/  FADD.FTZ R164, R163, R162 ;  /* 0x000000a2a3a47221 */ /* 0x000fd40000010000 */
[----:B------:R-:W-:Y:S05]  /*20020*/  WARPSYNC.COLLECTIVE R83, `(.L_x_12865) ;  /* 0x0000000053087348 */ /* 0x000fea0003c00000 */
[----:B------:R0:W1:Y:S02]  /*20030*/  SHFL.BFLY P5, R162, R164, R159, R160 ;  /* 0x0c00009fa4a27389 */ /* 0x00006400000a00a0 */
[----:B01----:R-:W-:Y:S01]  /*20040*/  ENDCOLLECTIVE ;  /* 0x000000000000791b */ /* 0x003fe20003800000 */
.L_x_12865:
[----:B------:R-:W-:Y:S01]  /*20050*/  MOV R159, 0x10 ;  /* 0x00000010009f7802 */ /* 0x000fe20000000f00 */
[----:B------:R-:W-:-:S04]  /*20060*/  FADD.FTZ R165, R164, R162 ;  /* 0x000000a2a4a57221 */ /* 0x000fc80000010000 */
[----:B------:R-:W-:-:S07]  /*20070*/  IMAD.MOV.U32 R164, RZ, RZ, R165 ;  /* 0x000000ffffa47224 */ /* 0x000fce00078e00a5 */
[----:B------:R-:W-:Y:S05]  /*20080*/  WARPSYNC.COLLECTIVE R83, `(.L_x_12866) ;  /* 0x0000000053087348 */ /* 0x000fea0003c00000 */
[----:B------:R0:W1:Y:S02]  /*20090*/  SHFL.BFLY P5, R162, R164, R159, R160 ;  /* 0x0c00009fa4a27389 */ /* 0x00006400000a00a0 */
[----:B01----:R-:W-:Y:S01]  /*200a0*/  ENDCOLLECTIVE ;  /* 0x000000000000791b */ /* 0x003fe20003800000 */
.L_x_12866:
[----:B------:R-:W-:Y:S05]  /*200b0*/  BRA `(.L_x_12867) ;  /* 0xffffffe800947947 */ /* 0x000fea000383ffff */
.L_x_12868:
        /* <DEDUP_REMOVED lines=12> */
.L_x_33658:


//--------------------- .text._ZN10layer_norm31ln_parallel_residual_fwd_kernelINS_13Kernel_traitsI13__nv_bfloat16S2_fS2_fjLj1280ELj1ELj4ELj1ELj16ENS_18Kernel_traits_baseILj1280ES2_S2_fS2_fjLj128EEEEELb1ELb1ELb1EEEvNS_9FwdParamsE --------------------------
	.section	.text._ZN10layer_norm31ln_parallel_residual_fwd_kernelINS_13Kernel_traitsI13__nv_bfloat16S2_fS2_fjLj1280ELj1ELj4ELj1ELj16ENS_18Kernel_traits_baseILj1280ES2_S2_fS2_fjLj128EEEEELb1ELb1ELb1EEEvNS_9FwdParamsE,"ax",@progbits
	.align	128
        .global         _ZN10layer_norm31ln_parallel_residual_fwd_kernelINS_13Kernel_traitsI13__nv_bfloat16S2_fS2_fjLj1280ELj1ELj4ELj1ELj16ENS_18Kernel_traits_baseILj1280ES2_S2_fS2_fjLj128EEEEELb1ELb1ELb1EEEvNS_9FwdParamsE
        .type           _ZN10layer_norm31ln_parallel_residual_fwd_kernelINS_13Kernel_traitsI13__nv_bfloat16S2_fS2_fjLj1280ELj1ELj4ELj1ELj16ENS_18Kernel_traits_baseILj1280ES2_S2_fS2_fjLj128EEEEELb1ELb1ELb1EEEvNS_9FwdParamsE,@function
        .size           _ZN10layer_norm31ln_parallel_residual_fwd_kernelINS_13Kernel_traitsI13__nv_bfloat16S2_fS2_fjLj1280ELj1ELj4ELj1ELj16ENS_18Kernel_traits_baseILj1280ES2_S2_fS2_fjLj128EEEEELb1ELb1ELb1EEEvNS_9FwdParamsE,(.L_x_33659 - _ZN10layer_norm31ln_parallel_residual_fwd_kernelINS_13Kernel_traitsI13__nv_bfloat16S2_fS2_fjLj1280ELj1ELj4ELj1ELj16ENS_18Kernel_traits_baseILj1280ES2_S2_fS2_fjLj128EEEEELb1ELb1ELb1EEEvNS_9FwdParamsE)
        .other          _ZN10layer_norm31ln_parallel_residual_fwd_kernelINS_13Kernel_traitsI13__nv_bfloat16S2_fS2_fjLj1280ELj1ELj4ELj1ELj16ENS_18Kernel_traits_baseILj1280ES2_S2_fS2_fjLj128EEEEELb1ELb1ELb1EEEvNS_9FwdParamsE,@"STO_CUDA_ENTRY STV_DEFAULT"
_ZN10layer_norm31ln_parallel_residual_fwd_kernelINS_13Kernel_traitsI13__nv_bfloat16S2_fS2_fjLj1280ELj1ELj4ELj1ELj16ENS_18Kernel_traits_baseILj1280ES2_S2_fS2_fjLj128EEEEELb1ELb1ELb1EEEvNS_9FwdParamsE:
.text._ZN10layer_norm31ln_parallel_residual_fwd_kernelINS_13Kernel_traitsI13__nv_bfloat16S2_fS2_fjLj1280ELj1ELj4ELj1ELj16ENS_18Kernel_traits_baseILj1280ES2_S2_fS2_fjLj128EEEEELb1ELb1ELb1EEEvNS_9FwdParamsE:
        /* <DEDUP_REMOVED lines=30> */
[----:B------:R-:W-:Y:S01]  /*01e0*/  UIADD3 UR16, UR7, -0x4498517b, URZ ;  /* 0xbb67ae8507107890 */ /* 0x000fe2000fffe03f */
[----:B------:R-:W-:Y:S01]  /*01f0*/  ISETP.NE.U32.AND P0, PT, RZ, UR8, PT ;  /* 0x00000008ff007c0c */ /* 0x000fe2000bf05070 */
[----:B------:R-:W-:-:S04]  /*0200*/  IMAD.WIDE.U32 R2, R62, -0x2daee0ad, RZ ;  /* 0xd2511f533e027825 */ /* 0x000fc800078e00ff */
[----:B------:R-:W-:Y:S01]  /*0210*/  IMAD.WIDE.U32 R6, R6, -0x2daee0ad, RZ ;  /* 0xd2511f5306067825 */ /* 0x000fe200078e00ff */
[----:B------:R-:W-:-:S04]  /*0220*/  ISETP.NE.AND.EX P0, PT, RZ, UR9, PT, P0 ;  /* 0x00000009ff007c0c */ /* 0x000fc8000bf05300 */
[----:B------:R-:W-:Y:S02]  /*0230*/  LOP3.LUT R10, R7, UR16, R2, 0x96, !PT ;  /* 0x00000010070a7c12 */ /* 0x000fe4000f8e9602 */
[----:B------:R-:W-:Y:S02]  /*0240*/  IADD3 R2, P1, R14, UR8, RZ ;  /* 0x000000080e027c10 */ /* 0x000fe4000ff3e0ff */
[----:B------:R-:W-:-:S03]  /*0250*/  LOP3.LUT R8, R3, UR7, RZ, 0x3c, !PT ;  /* 0x0000000703087c12 */ /* 0x000fc6000f8e3cff */
[----:B------:R-:W-:Y:S01]  /*0260*/  IMAD.X R3, RZ, RZ, UR9, P1 ;  /* 0x00000009ff037e24 */ /* 0x000fe200088e06ff */
[----:B------:R-:W-:Y:S01]  /*0270*/  UIADD3 UR13, UR6, -0x61c88647, URZ ;  /* 0x9e3779b9060d7890 */ /* 0x000fe2000fffe03f */
[----:B------:R-:W-:Y:S01]  /*0280*/  IMAD.WIDE.U32 R8, R8, -0x326172a9, RZ ;  /* 0xcd9e8d5708087825 */ /* 0x000fe200078e00ff */
[----:B------:R-:W-:Y:S02]  /*0290*/  UIADD3 UR17, UR6, 0x3c6ef372, URZ ;  /* 0x3c6ef37206117890 */ /* 0x000fe4000fffe03f */
[----:B------:R0:W5:Y:S01]  /*02a0*/  @P0 LDG.E.128 R48, desc[UR4][R2.64] ;  /* 0x0000000402300981 */ /* 0x000162000c1e1d00 */
[----:B------:R-:W-:Y:S01]  /*02b0*/  UIADD3 UR18, UR7, 0x76cf5d0a, URZ ;  /* 0x76cf5d0a07127890 */ /* 0x000fe2000fffe03f */
[----:B------:R-:W-:Y:S01]  /*02c0*/  IMAD.WIDE.U32 R10, R10, -0x326172a9, RZ ;  /* 0xcd9e8d570a0a7825 */ /* 0x000fe200078e00ff */
[----:B------:R-:W-:Y:S01]  /*02d0*/  UIADD3 UR20, UR7, 0x32370b8f, URZ ;  /* 0x32370b8f07147890 */ /* 0x000fe2000fffe03f */
[----:B------:R0:W5:Y:S01]  /*02e0*/  @P0 LDG.E.128 R52, desc[UR4][R2.64+0x200] ;  /* 0x0002000402340981 */ /* 0x000162000c1e1d00 */
[----:B------:R-:W-:-:S02]  /*02f0*/  UIADD3 UR19, UR6, -0x255992d5, URZ ;  /* 0xdaa66d2b06137890 */ /* 0x000fc4000fffe03f */
[----:B------:R-:W-:Y:S01]  /*0300*/  UIADD3 UR21, UR6, 0x78dde6e4, URZ ;  /* 0x78dde6e406157890 */ /* 0x000fe2000fffe03f */
[----:B------:R0:W5:Y:S01]  /*0310*/  @P0 LDG.E.128 R56, desc[UR4][R2.64+0x400] ;  /* 0x0004000402380981 */ /* 0x000162000c1e1d00 */
[----:B------:R-:W-:Y:S02]  /*0320*/  UIADD3 UR22, UR7, -0x126145ec, URZ ;  /* 0xed9eba1407167890 */ /* 0x000fe4000fffe03f */
[----:B------:R-:W-:Y:S01]  /*0330*/  UIADD3 UR24, UR7, -0x56f99767, URZ ;  /* 0xa906689907187890 */ /* 0x000fe2000fffe03f */
[----:B------:R0:W5:Y:S01]  /*0340*/  @P0 LDG.E.128 R16, desc[UR4][R2.64+0x600] ;  /* 0x0006000402100981 */ /* 0x000162000c1e1d00 */
[----:B------:R-:W-:Y:S01]  /*0350*/  UIADD3 UR23, UR6, 0x1715609d, URZ ;  /* 0x1715609d06177890 */ /* 0x000fe2000fffe03f */
[----:B------:R-:W-:Y:S01]  /*0360*/  SHF.R.U32.HI R0, RZ, 0x5, R60 ;  /* 0x00000005ff007819 */ /* 0x000fe2000001163c */
[----:B------:R-:W-:Y:S01]  /*0370*/  UIADD3 UR25, UR6, -0x4ab325aa, URZ ;  /* 0xb54cda5606197890 */ /* 0x000fe2000fffe03f */
[----:B------:R0:W5:Y:S01]  /*0380*/  @P0 LDG.E.128 R20, desc[UR4][R2.64+0x800] ;  /* 0x0008000402140981 */ /* 0x000162000c1e1d00 */
[----:B------:R-:W-:Y:S01]  /*0390*/  LOP3.LUT R4, R9, UR13, R4, 0x96, !PT ;  /* 0x0000000d09047c12 */ /* 0x000fe2000f8e9604 */
[----:B------:R-:W-:-:S02]  /*03a0*/  UIADD3 UR26, UR7, 0x646e171e, URZ ;  /* 0x646e171e071a7890 */ /* 0x000fc4000fffe03f */
[----:B------:R-:W-:Y:S02]  /*03b0*/  UIADD3 UR27, UR6, 0x5384540f, URZ ;  /* 0x5384540f061b7890 */ /* 0x000fe4000fffe03f */
[----:B------:R-:W-:Y:S01]  /*03c0*/  IMAD.WIDE.U32 R4, R4, -0x2daee0ad, RZ ;  /* 0xd2511f5304047825 */ /* 0x000fe200078e00ff */
[----:B------:R-:W-:Y:S01]  /*03d0*/  LOP3.LUT R7, R11, UR17, R8, 0x96, !PT ;  /* 0x000000110b077c12 */ /* 0x000fe2000f8e9608 */
[----:B------:R-:W-:Y:S01]  /*03e0*/  UIADD3 UR28, UR7, 0x1fd5c5a3, URZ ;  /* 0x1fd5c5a3071c7890 */ /* 0x000fe2000fffe03f */
[----:B------:R-:W-:Y:S02]  /*03f0*/  ULDC.64 UR8, c[0x0][0x260] ;  /* 0x0000980000087ab9 */ /* 0x000fe40000000a00 */
        /* <DEDUP_REMOVED lines=16> */
[----:B------:R-:W-:Y:S01]  /*0500*/  IMAD R0, R15, 0x4, R0 ;  /* 0x000000040f007824 */ /* 0x000fe200078e0200 */
[----:B------:R-:W-:Y:S01]  /*0510*/  LOP3.LUT R12, R5, UR26, R6, 0x96, !PT ;  /* 0x0000001a050c7c12 */ /* 0x000fe2000f8e9606 */
[----:B------:R-:W-:-:S03]  /*0520*/  IMAD.WIDE.U32 R8, R8, -0x2daee0ad, RZ ;  /* 0xd2511f5308087825 */ /* 0x000fc600078e00ff */
[----:B------:R-:W-:Y:S01]  /*0530*/  ISETP.GE.AND P1, PT, R0, UR10, PT ;  /* 0x0000000a00007c0c */ /* 0x000fe2000bf26270 */
[----:B------:R-:W-:Y:S01]  /*0540*/  IMAD.WIDE.U32 R12, R12, -0x326172a9, RZ ;  /* 0xcd9e8d570c0c7825 */ /* 0x000fe200078e00ff */
[----:B------:R-:W-:-:S04]  /*0550*/  LOP3.LUT R46, R9, UR28, R4, 0x96, !PT ;  /* 0x0000001c092e7c12 */ /* 0x000fc8000f8e9604 */
        /* <DEDUP_REMOVED lines=21> */
[C---:B------:R-:W-:Y:S01]  /*06b0*/  PRMT R111, R16.reuse, 0x7632, R111 ;  /* 0x00007632106f7816 */ /* 0x040fe2000000006f */
[----:B------:R-:W-:Y:S01]  /*06c0*/  IMAD.U32 R14, R16, 0x10000, RZ ;  /* 0x00010000100e7824 */ /* 0x000fe200078e00ff */
[C---:B------:R-:W-:Y:S01]  /*06d0*/  PRMT R112, R17.reuse, 0x7632, R112 ;  /* 0x0000763211707816 */ /* 0x040fe20000000070 */
[----:B------:R-:W-:Y:S01]  /*06e0*/  IMAD.U32 R15, R17, 0x10000, RZ ;  /* 0x00010000110f7824 */ /* 0x000fe200078e00ff */
[C---:B------:R-:W-:Y:S01]  /*06f0*/  PRMT R113, R18.reuse, 0x7632, R113 ;  /* 0x0000763212717816 */ /* 0x040fe20000000071 */
[C---:B------:R-:W-:Y:S01]  /*0700*/  IMAD.U32 R17, R19.reuse, 0x10000, RZ ;  /* 0x0001000013117824 */ /* 0x040fe200078e00ff */
[----:B------:R-:W-:Y:S01]  /*0710*/  SHF.L.U32 R16, R18, 0x10, RZ ;  /* 0x0000001012107819 */ /* 0x000fe200000006ff */
[----:B------:R-:W-:Y:S01]  /*0720*/  IMAD.U32 R18, R20, 0x10000, RZ ;  /* 0x0001000014127824 */ /* 0x000fe200078e00ff */
[----:B------:R-:W-:-:S02]  /*0730*/  PRMT R114, R19, 0x7632, R114 ;  /* 0x0000763213727816 */ /* 0x000fc40000000072 */
[----:B------:R-:W-:Y:S02]  /*0740*/  @!P0 CS2R R52, SRZ ;  /* 0x0000000000348805 */ /* 0x000fe4000001ff00 */
[----:B------:R-:W-:Y:S01]  /*0750*/  PRMT R115, R20, 0x7632, R115 ;  /* 0x0000763214737816 */ /* 0x000fe20000000073 */
[----:B------:R-:W-:Y:S01]  /*0760*/  IMAD.U32 R20, R22, 0x10000, RZ ;  /* 0x0001000016147824 */ /* 0x000fe200078e00ff */
[C---:B------:R-:W-:Y:S02]  /*0770*/  PRMT R116, R21.reuse, 0x7632, R116 ;  /* 0x0000763215747816 */ /* 0x040fe40000000074 */
[----:B------:R-:W-:Y:S02]  /*0780*/  @!P0 CS2R R54, SRZ ;  /* 0x0000000000368805 */ /* 0x000fe4000001ff00 */
[----:B------:R-:W-:Y:S02]  /*0790*/  SHF.L.U32 R19, R21, 0x10, RZ ;  /* 0x0000001015137819 */ /* 0x000fe400000006ff */
[----:B------:R-:W-:-:S02]  /*07a0*/  @!P0 CS2R R56, SRZ ;  /* 0x0000000000388805 */ /* 0x000fc4000001ff00 */
[----:B------:R-:W-:Y:S02]  /*07b0*/  PRMT R117, R22, 0x7632, R117 ;  /* 0x0000763216757816 */ /* 0x000fe40000000075 */
[----:B------:R-:W-:Y:S02]  /*07c0*/  @!P0 CS2R R58, SRZ ;  /* 0x00000000003a8805 */ /* 0x000fe4000001ff00 */
[C---:B------:R-:W-:Y:S01]  /*07d0*/  PRMT R118, R23.reuse, 0x7632, R118 ;  /* 0x0000763217767816 */ /* 0x040fe20000000076 */
[----:B------:R-:W-:Y:S01]  /*07e0*/  IMAD.U32 R21, R23, 0x10000, RZ ;  /* 0x0001000017157824 */ /* 0x000fe200078e00ff */
[C---:B------:R-:W-:Y:S01]  /*07f0*/  PRMT R47, R48.reuse, 0x7632, R47 ;  /* 0x00007632302f7816 */ /* 0x040fe2000000002f */
[----:B------:R-:W-:Y:S01]  /*0800*/  IMAD.U32 R2, R48, 0x10000, RZ ;  /* 0x0001000030027824 */ /* 0x000fe200078e00ff */
[C---:B------:R-:W-:Y:S01]  /*0810*/  PRMT R48, R49.reuse, 0x7632, R48 ;  /* 0x0000763231307816 */ /* 0x040fe20000000030 */
[----:B------:R-:W-:Y:S01]  /*0820*/  IMAD.U32 R3, R49, 0x10000, RZ ;  /* 0x0001000031037824 */ /* 0x000fe200078e00ff */
[C---:B------:R-:W-:Y:S01]  /*0830*/  PRMT R49, R50.reuse, 0x7632, R49 ;  /* 0x0000763232317816 */ /* 0x040fe20000000031 */
[----:B------:R-:W-:Y:S01]  /*0840*/  UIADD3 UR31, UR6, -0x700cb87f, URZ ;  /* 0x8ff34781061f7890 */ /* 0x000fe2000fffe03f */
[----:B------:R-:W-:Y:S01]  /*0850*/  SHF.L.U32 R4, R50, 0x10, RZ ;  /* 0x0000001032047819 */ /* 0x000fe200000006ff */
[----:B------:R-:W-:Y:S01]  /*0860*/  UIADD3 UR32, UR7, -0x695add53, URZ ;  /* 0x96a522ad07207890 */ /* 0x000fe2000fffe03f */
[C---:B------:R-:W-:Y:S01]  /*0870*/  PRMT R50, R51.reuse, 0x7632, R50 ;  /* 0x0000763233327816 */ /* 0x040fe20000000032 */
        /* <DEDUP_REMOVED lines=8> */
[----:B------:R-:W-:Y:S01]  /*0900*/  ULDC.64 UR8, c[0x0][0x228] ;  /* 0x00008a0000087ab9 */ /* 0x000fe20000000a00 */
[----:B------:R-:W-:Y:S01]  /*0910*/  PRMT R109, R58, 0x7632, R109 ;  /* 0x000076323a6d7816 */ /* 0x000fe2000000006d */
[----:B------:R-:W-:Y:S01]  /*0920*/  IMAD.WIDE.U32 R168, R168, -0x2daee0ad, RZ ;  /* 0xd2511f53a8a87825 */ /* 0x000fe200078e00ff */
[----:B------:R-:W-:Y:S01]  /*0930*/  PRMT R110, R59, 0x7632, R110 ;  /* 0x000076323b6e7816 */ /* 0x000fe2000000006e */
[----:B------:R-:W-:Y:S01]  /*0940*/  BSSY B0, `(.L_x_12869) ;  /* 0x0001df5000007945 */ /* 0x000fe20003800000 */
[----:B------:R-:W-:Y:S01]  /*0950*/  PRMT R105, R54, 0x7632, R105 ;  /* 0x0000763236697816 */ /* 0x000fe20000000069 */
[----:B0-----:R-:W-:Y:S01]  /*0960*/  IMAD.U32 R6, R52, 0x10000, RZ ;  /* 0x0001000034067824 */ /* 0x001fe200078e00ff */
[----:B------:R-:W-:Y:S01]  /*0970*/  PRMT R108, R57, 0x7632, R108 ;  /* 0x00007632396c7816 */ /* 0x000fe2000000006c */
[----:B------:R-:W-:Y:S01]  /*0980*/  IMAD.U32 R8, R54, 0x10000, RZ ;  /* 0x0001000036087824 */ /* 0x000fe200078e00ff */
[----:B------:R-:W-:Y:S01]  /*0990*/  ISETP.NE.U32.AND P0, PT, RZ, UR8, PT ;  /* 0x00000008ff007c0c */ /* 0x000fe2000bf05070 */
[----:B------:R-:W-:Y:S01]  /*09a0*/  IMAD.U32 R9, R55, 0x10000, RZ ;  /* 0x0001000037097824 */ /* 0x000fe200078e00ff */
[----:B------:R-:W-:Y:S01]  /*09b0*/  LOP3.LUT R157, R157, UR31, R46, 0x96, !PT ;  /* 0x0000001f9d9d7c12 */ /* 0x000fe2000f8e962e */
[----:B------:R-:W-:Y:S01]  /*09c0*/  IMAD.U32 R11, R57, 0x10000, RZ ;  /* 0x00010000390b7824 */ /* 0x000fe200078e00ff */
[----:B------:R-:W-:Y:S01]  /*09d0*/  LOP3.LUT R156, R169, UR32, R45, 0x96, !PT ;  /* 0x00000020a99c7c12 */ /* 0x000fe2000f8e962d */
[----:B------:R-:W-:Y:S01]  /*09e0*/  IMAD.U32 R12, R58, 0x10000, RZ ;  /* 0x000100003a0c7824 */ /* 0x000fe200078e00ff */
[----:B------:R-:W-:Y:S01]  /*09f0*/  SHF.L.U32 R7, R53, 0x10, RZ ;  /* 0x0000001035077819 */ /* 0x000fe200000006ff */
[----:B------:R-:W-:Y:S01]  /*0a00*/  IMAD R166, R166, -0x326172a9, RZ ;  /* 0xcd9e8d57a6a67824 */ /* 0x000fe200078e02ff */
[----:B------:R-:W-:Y:S01]  /*0a10*/  SHF.L.U32 R10, R56, 0x10, RZ ;  /* 0x00000010380a7819 */ /* 0x000fe200000006ff */
[----:B------:R-:W-:Y:S01]  /*0a20*/  IMAD.MOV.U32 R46, RZ, RZ, RZ ;  /* 0x000000ffff2e7224 */ /* 0x000fe200078e00ff */
[----:B------:R-:W-:Y:S01]  /*0a30*/  SHF.L.U32 R13, R59, 0x10, RZ ;  /* 0x000000103b0d7819 */ /* 0x000fe200000006ff */
        /* <DEDUP_REMOVED lines=25> */
[----:B------:R-:W-:Y:S01]  /*0bd0*/  ULDC UR12, c[0x0][0x2d8] ;  /* 0x0000b600000c7ab9 */ /* 0x000fe20000000800 */
[----:B------:R-:W-:Y:S01]  /*0be0*/  ULDC.64 UR34, c[0x0][0x228] ;  /* 0x00008a0000227ab9 */ /* 0x000fe20000000a00 */
[----:B------:R-:W-:Y:S01]  /*0bf0*/  UISETP.NE.AND UP0, UPT, UR8, URZ, UPT ;  /* 0x0000003f0800728c */ /* 0x000fe2000bf05270 */
[----:B------:R-:W-:Y:S01]  /*0c00*/  ULDC.64 UR10, c[0x0][0x230] ;  /* 0x00008c00000a7ab9 */ /* 0x000fe20000000a00 */
[----:B------:R-:W-:Y:S01]  /*0c10*/  ULDC.64 UR14, c[0x0][0x2b8] ;  /* 0x0000ae00000e7ab9 */ /* 0x000fe20000000a00 */
[C---:B--2---:R-:W-:Y:S01]  /*0c20*/  PRMT R119, R25.reuse, 0x7632, R119 ;  /* 0x0000763219777816 */ /* 0x044fe20000000077 */
[----:B------:R-:W-:Y:S01]  /*0c30*/  IMAD.U32 R22, R25, 0x10000, RZ ;  /* 0x0001000019167824 */ /* 0x000fe200078e00ff */
[----:B------:R-:W-:Y:S01]  /*0c40*/  PRMT R120, R24, 0x7632, R120 ;  /* 0x0000763218787816 */ /* 0x000fe20000000078 */
[----:B------:R-:W-:Y:S01]  /*0c50*/  IMAD.U32 R25, R26, 0x10000, RZ ;  /* 0x000100001a197824 */ /* 0x000fe200078e00ff */
[----:B------:R-:W-:-:S02]  /*0c60*/  SHF.L.U32 R23, R24, 0x10, RZ ;  /* 0x0000001018177819 */ /* 0x000fc400000006ff */
[----:B------:R-:W-:Y:S01]  /*0c70*/  PRMT R122, R26, 0x7632, R122 ;  /* 0x000076321a7a7816 */ /* 0x000fe2000000007a */
[----:B---3--:R-:W-:Y:S01]  /*0c80*/  IMAD.U32 R26, R29, 0x10000, RZ ;  /* 0x000100001d1a7824 */ /* 0x008fe200078e00ff */
        /* <DEDUP_REMOVED lines=12> */
[----:B------:R-:W-:Y:S01]  /*0d50*/  PRMT R125, R31, 0x7632, R125 ;  /* 0x000076321f7d7816 */ /* 0x000fe2000000007d */
[----:B----4-:R-:W-:Y:S01]  /*0d60*/  IMAD.U32 R31, R32, 0x10000, RZ ;  /* 0x00010000201f7824 */ /* 0x010fe200078e00ff */
        /* <DEDUP_REMOVED lines=32> */
[----:B------:R-:W-:Y:S01]  /*0f70*/  MOV R43, R62 ;  /* 0x0000003e002b7202 */ /* 0x000fe20000000f00 */
[----:B------:R-:W-:Y:S01]  /*0f80*/  IMAD.MOV.U32 R42, RZ, RZ, R44 ;  /* 0x000000ffff2a7224 */ /* 0x000fe200078e002c */
[----:B------:R-:W-:Y:S01]  /*0f90*/  SHF.L.U32 R119, R119, 0x10, RZ ;  /* 0x0000001077777819 */ /* 0x000fe200000006ff */
[----:B------:R-:W-:Y:S01]  /*0fa0*/  IMAD.MOV.U32 R44, RZ, RZ, R61 ;  /* 0x000000ffff2c7224 */ /* 0x000fe200078e003d */
[----:B------:R-:W-:-:S02]  /*0fb0*/  SHF.L.U32 R124, R124, 0x10, RZ ;  /* 0x000000107c7c7819 */ /* 0x000fc400000006ff */
[----:B------:R-:W-:Y:S02]  /*0fc0*/  SHF.L.U32 R125, R125, 0x10, RZ ;  /* 0x000000107d7d7819 */ /* 0x000fe400000006ff */
[----:B------:R-:W-:Y:S02]  /*0fd0*/  SHF.L.U32 R130, R130, 0x10, RZ ;  /* 0x0000001082827819 */ /* 0x000fe400000006ff */
[----:B------:R-:W-:Y:S02]  /*0fe0*/  SHF.L.U32 R131, R131, 0x10, RZ ;  /* 0x0000001083837819 */ /* 0x000fe400000006ff */
[----:B------:R-:W-:Y:S02]  /*0ff0*/  SHF.L.U32 R136, R136, 0x10, RZ ;  /* 0x0000001088887819 */ /* 0x000fe400000006ff */
[----:B------:R-:W-:-:S07]  /*1000*/  SHF.L.U32 R137, R137, 0x10, RZ ;  /* 0x0000001089897819 */ /* 0x000fce00000006ff */
.L_x_13516:
        /* <DEDUP_REMOVED lines=10> */
[----:B------:R-:W5:Y:S01]  /*10b0*/  LDG.E.128 R52, desc[UR4][R52.64] ;  /* 0x0000000434347981 */ /* 0x000f62000c1e1d00 */
        /* <DEDUP_REMOVED lines=17> */
.L_x_12871:
[----:B------:R-:W-:-:S07]  /*11d0*/  IMAD.MOV.U32 R64, RZ, RZ, R166 ;  /* 0x000000ffff407224 */ /* 0x000fce00078e00a6 */
.L_x_12872:
[----:B------:R-:W-:Y:S05]  /*11e0*/  BSYNC B1 ;  /* 0x0000000000017941 */ /* 0x000fea0003800000 */
.L_x_12870:
        /* <DEDUP_REMOVED lines=16> */
.L_x_12876:
[----:B------:R-:W-:Y:S05]  /*12f0*/  BSYNC B2 ;  /* 0x0000000000027941 */ /* 0x000fea0003800000 */
.L_x_12875:
        /* <DEDUP_REMOVED lines=41> */
[----:B------:R-:W-:-:S07]  /*1590*/  LOP3.LUT R156, R169, UR32, R156, 0x96, !PT ;  /* 0x00000020a99c7c12 */ /* 0x000fce000f8e969c */
.L_x_12874:
[----:B------:R-:W-:Y:S05]  /*15a0*/  BSYNC B1 ;  /* 0x0000000000017941 */ /* 0x000fea0003800000 */
.L_x_12873:
[----:B------:R-:W0:Y:S01]  /*15b0*/  LDC R160, c[0x0][0x294] ;  /* 0x0000a500ffa07b82 */ /* 0x000e220000000800 */
[----:B------:R-:W-:Y:S01]  /*15c0*/  I2FP.F32.U32 R57, R64 ;  /* 0x0000004000397245 */ /* 0x000fe20000201000 */
[----:B------:R-:W-:Y:S01]  /*15d0*/  IMAD.MOV.U32 R164, RZ, RZ, 0x2f800000 ;  /* 0x2f800000ffa47424 */ /* 0x000fe200078e00ff */
[----:B------:R-:W-:Y:S02]  /*15e0*/  ISETP.NE.U32.AND P2, PT, RZ, UR34, PT ;  /* 0x00000022ff007c0c */ /* 0x000fe4000bf45070 */
[----:B-----5:R-:W-:Y:S01]  /*15f0*/  SHF.L.U32 R59, R52, 0x10, RZ ;  /* 0x00000010343b7819 */ /* 0x020fe200000006ff */
        /* <DEDUP_REMOVED lines=15> */
.L_x_12877:
        /* <DEDUP_REMOVED lines=12> */
.L_x_12880:
[----:B------:R-:W-:-:S07]  /*17b0*/  IMAD.MOV.U32 R64, RZ, RZ, R166 ;  /* 0x000000ffff407224 */ /* 0x000fce00078e00a6 */
.L_x_12881:
[----:B------:R-:W-:Y:S05]  /*17c0*/  BSYNC B1 ;  /* 0x0000000000017941 */ /* 0x000fea0003800000 */
.L_x_12879:
        /* <DEDUP_REMOVED lines=16> */
.L_x_12885:
[----:B------:R-:W-:Y:S05]  /*18d0*/  BSYNC B2 ;  /* 0x0000000000027941 */ /* 0x000fea0003800000 */
.L_x_12884:
        /* <DEDUP_REMOVED lines=40> */
[----:B------:R-:W-:-:S04]  /*1b60*/  LOP3.LUT R157, R167, UR31, R60, 0x96, !PT ;  /* 0x0000001fa79d7c12 */ /* 0x000fc8000f8e963c */
[----:B------:R-:W-:-:S07]  /*1b70*/  LOP3.LUT R156, R169, UR32, R156, 0x96, !PT ;  /* 0x00000020a99c7c12 */ /* 0x000fce000f8e969c */
.L_x_12883:
[----:B------:R-:W-:Y:S05]  /*1b80*/  BSYNC B1 ;  /* 0x0000000000017941 */ /* 0x000fea0003800000 */
.L_x_12882:
        /* <DEDUP_REMOVED lines=9> */
.L_x_12878:
        /* <DEDUP_REMOVED lines=12> */
.L_x_12887:
[----:B------:R-:W-:-:S07]  /*1ce0*/  MOV R64, R166 ;  /* 0x000000a600407202 */ /* 0x000fce0000000f00 */
.L_x_12888:
[----:B------:R-:W-:Y:S05]  /*1cf0*/  BSYNC B1 ;  /* 0x0000000000017941 */ /* 0x000fea0003800000 */
.L_x_12886:
        /* <DEDUP_REMOVED lines=16> */
.L_x_12892:
[----:B------:R-:W-:Y:S05]  /*1e00*/  BSYNC B2 ;  /* 0x0000000000027941 */ /* 0x000fea0003800000 */
.L_x_12891:
        /* <DEDUP_REMOVED lines=42> */
.L_x_12890:
[----:B------:R-:W-:Y:S05]  /*20b0*/  BSYNC B1 ;  /* 0x0000000000017941 */ /* 0x000fea0003800000 */
.L_x_12889:
        /* <DEDUP_REMOVED lines=14> */
.L_x_12893:
        /* <DEDUP_REMOVED lines=12> */
.L_x_12896:
[----:B------:R-:W-:-:S07]  /*2260*/  IMAD.MOV.U32 R64, RZ, RZ, R166 ;  /* 0x000000ffff407224 */ /* 0x000fce00078e00a6 */
.L_x_12897:
[----:B------:R-:W-:Y:S05]  /*2270*/  BSYNC B1 ;  /* 0x0000000000017941 */ /* 0x000fea0003800000 */
.L_x_12895:
        /* <DEDUP_REMOVED lines=16> */
.L_x_12901:
[----:B------:R-:W-:Y:S05]  /*2380*/  BSYNC B2 ;  /* 0x0000000000027941 */ /* 0x000fea0003800000 */
.L_x_12900:
        /* <DEDUP_REMOVED lines=41> */
[----:B------:R-:W-:-:S07]  /*2620*/  LOP3.LUT R156, R169, UR32, R156, 0x96, !PT ;  /* 0x00000020a99c7c12 */ /* 0x000fce000f8e969c */
.L_x_12899:
[----:B------:R-:W-:Y:S05]  /*2630*/  BSYNC B1 ;  /* 0x0000000000017941 */ /* 0x000fea0003800000 */
.L_x_12898:
        /* <DEDUP_REMOVED lines=10> */
.L_x_12894:
        /* <DEDUP_REMOVED lines=12> */
.L_x_12903:
[----:B------:R-:W-:-:S07]  /*27a0*/  MOV R64, R166 ;  /* 0x000000a600407202 */ /* 0x000fce0000000f00 */
.L_x_12904:
[----:B------:R-:W-:Y:S05]  /*27b0*/  BSYNC B1 ;  /* 0x0000000000017941 */ /* 0x000fea0003800000 */
.L_x_12902:
        /* <DEDUP_REMOVED lines=16> */
.L_x_12908:
[----:B------:R-:W-:Y:S05]  /*28c0*/  BSYNC B2 ;  /* 0x0000000000027941 */ /* 0x000fea0003800000 */
.L_x_12907:
        /* <DEDUP_REMOVED lines=42> */
.L_x_12906:
[----:B------:R-:W-:Y:S05]  /*2b70*/  BSYNC B1 ;  /* 0x0000000000017941 */ /* 0x000fea0003800000 */
.L_x_12905:
        /* <DEDUP_REMOVED lines=15> */
.L_x_12909:
        /* <DEDUP_REMOVED lines=12> */
.L_x_12912:
[----:B------:R-:W-:-:S07]  /*2d30*/  IMAD.MOV.U32 R64, RZ, RZ, R166 ;  /* 0x000000ffff407224 */ /* 0x000fce00078e00a6 */
.L_x_12913:
[----:B------:R-:W-:Y:S05]  /*2d40*/  BSYNC B1 ;  /* 0x0000000000017941 */ /* 0x000fea0003800000 */
.L_x_12911:
        /* <DEDUP_REMOVED lines=16> */
.L_x_12917:
[----:B------:R-:W-:Y:S05]  /*2e50*/  BSYNC B2 ;  /* 0x0000000000027941 */ /* 0x000fea0003800000 */
.L_x_12916:
        /* <DEDUP_REMOVED lines=42> */
.L_x_12915:
[----:B------:R-:W-:Y:S05]  /*3100*/  BSYNC B1 ;  /* 0x0000000000017941 */ /* 0x000fea0003800000 */
.L_x_12914:
        /* <DEDUP_REMOVED lines=9> */
.L_x_12910:
        /* <DEDUP_REMOVED lines=12> */
.L_x_12919:
[----:B------:R-:W-:-:S07]  /*3260*/  MOV R64, R166 ;  /* 0x000000a600407202 */ /* 0x000fce0000000f00 */
.L_x_12920:
[----:B------:R-:W-:Y:S05]  /*3270*/  BSYNC B1 ;  /* 0x0000000000017941 */ /* 0x000fea0003800000 */
.L_x_12918:
        /* <DEDUP_REMOVED lines=16> */
.L_x_12924:
[----:B------:R-:W-:Y:S05]  /*3380*/  BSYNC B2 ;  /* 0x0000000000027941 */ /* 0x000fea0003800000 */
.L_x_12923:
        /* <DEDUP_REMOVED lines=42> */
.L_x_12922:
[----:B------:R-:W-:Y:S05]  /*3630*/  BSYNC B1 ;  /* 0x0000000000017941 */ /* 0x000fea0003800000 */
.L_x_12921:
        /* <DEDUP_REMOVED lines=14> */
.L_x_12925:
        /* <DEDUP_REMOVED lines=12> */
.L_x_12928:
[----:B------:R-:W-:-:S07]  /*37e0*/  IMAD.MOV.U32 R62, RZ, RZ, R166 ;  /* 0x000000ffff3e7224 */ /* 0x000fce00078e00a6 */
.L_x_12929:
[----:B------:R-:W-:Y:S05]  /*37f0*/  BSYNC B1 ;  /* 0x0000000000017941 */ /* 0x000fea0003800000 */
.L_x_12927:
        /* <DEDUP_REMOVED lines=16> */
.L_x_12933:
[----:B------:R-:W-:Y:S05]  /*3900*/  BSYNC B2 ;  /* 0x0000000000027941 */ /* 0x000fea0003800000 */
.L_x_12932:
        /* <DEDUP_REMOVED lines=42> */
.L_x_12931:
[----:B------:R-:W-:Y:S05]  /*3bb0*/  BSYNC B1 ;  /* 0x0000000000017941 */ /* 0x000fea0003800000 */
.L_x_12930:
        /* <DEDUP_REMOVED lines=10> */
.L_x_12926:
        /* <DEDUP_REMOVED lines=12> */
.L_x_12935:
[----:B------:R-:W-:-:S07]  /*3d20*/  MOV R62, R166 ;  /* 0x000000a6003e7202 */ /* 0x000fce0000000f00 */
.L_x_12936:
[----:B------:R-:W-:Y:S05]  /*3d30*/  BSYNC B1 ;  /* 0x0000000000017941 */ /* 0x000fea0003800000 */
.L_x_12934:
        /* <DEDUP_REMOVED lines=16> */
.L_x_12940:
[----:B------:R-:W-:Y:S05]  /*3e40*/  BSYNC B2 ;  /* 0x0000000000027941 */ /* 0x000fea0003800000 */
.L_x_12939:
        /* <DEDUP_REMOVED lines=42> */
.L_x_12938:
[----:B------:R-:W-:Y:S05]  /*40f0*/  BSYNC B1 ;  /* 0x0000000000017941 */ /* 0x000fea0003800000 */
.L_x_12937:
        /* <DEDUP_REMOVED lines=15> */
.L_x_12941:
        /* <DEDUP_REMOVED lines=12> */
.L_x_12944:
[----:B------:R-:W-:-:S07]  /*42b0*/  IMAD.MOV.U32 R62, RZ, RZ, R166 ;  /* 0x000000ffff3e7224 */ /* 0x000fce00078e00a6 */
.L_x_12945:
[----:B------:R-:W-:Y:S05]  /*42c0*/  BSYNC B1 ;  /* 0x0000000000017941 */ /* 0x000fea0003800000 */
.L_x_12943:
        /* <DEDUP_REMOVED lines=16> */
.L_x_12949:
[----:B------:R-:W-:Y:S05]  /*43d0*/  BSYNC B2 ;  /* 0x0000000000027941 */ /* 0x000fea0003800000 */
.L_x_12948:
        /* <DEDUP_REMOVED lines=42> */
.L_x_12947:
[----:B------:R-:W-:Y:S05]  /*4680*/  BSYNC B1 ;  /* 0x0000000000017941 */ /* 0x000fea0003800000 */
.L_x_12946:
        /* <DEDUP_REMOVED lines=9> */
.L_x_12942:
        /* <DEDUP_REMOVED lines=12> */
.L_x_12951:
[----:B------:R-:W-:-:S07]  /*47e0*/  MOV R62, R166 ;  /* 0x000000a6003e7202 */ /* 0x000fce0000000f00 */
.L_x_12952:
[----:B------:R-:W-:Y:S05]  /*47f0*/  BSYNC B1 ;  /* 0x0000000000017941 */ /* 0x000fea0003800000 */
.L_x_12950:
        /* <DEDUP_REMOVED lines=16> */
.L_x_12956:
[----:B------:R-:W-:Y:S05]  /*4900*/  BSYNC B2 ;  /* 0x0000000000027941 */ /* 0x000fea0003800000 */
.L_x_12955:
        /* <DEDUP_REMOVED lines=42> */
.L_x_12954:
[----:B------:R-:W-:Y:S05]  /*4bb0*/  BSYNC B1 ;  /* 0x0000000000017941 */ /* 0x000fea0003800000 */
.L_x_12953:
        /* <DEDUP_REMOVED lines=12> */
.L_x_12957:
        /* <DEDUP_REMOVED lines=12> */
.L_x_12960:
[----:B------:R-:W-:-:S07]  /*4d40*/  IMAD.MOV.U32 R54, RZ, RZ, R166 ;  /* 0x000000ffff367224 */ /* 0x000fce00078e00a6 */
.L_x_12961:
[----:B------:R-:W-:Y:S05]  /*4d50*/  BSYNC B1 ;  /* 0x0000000000017941 */ /* 0x000fea0003800000 */
.L_x_12959:
        /* <DEDUP_REMOVED lines=16> */
.L_x_12965:
[----:B------:R-:W-:Y:S05]  /*4e60*/  BSYNC B2 ;  /* 0x0000000000027941 */ /* 0x000fea0003800000 */
.L_x_12964:
        /* <DEDUP_REMOVED lines=42> */
.L_x_12963:
[----:B------:R-:W-:Y:S05]  /*5110*/  BSYNC B1 ;  /* 0x0000000000017941 */ /* 0x000fea0003800000 */
.L_x_12962:
        /* <DEDUP_REMOVED lines=10> */
.L_x_12958:
        /* <DEDUP_REMOVED lines=12> */
.L_x_12967:
[----:B------:R-:W-:-:S07]  /*5280*/  MOV R54, R166 ;  /* 0x000000a600367202 */ /* 0x000fce0000000f00 */
.L_x_12968:
[----:B------:R-:W-:Y:S05]  /*5290*/  BSYNC B1 ;  /* 0x0000000000017941 */ /* 0x000fea0003800000 */
.L_x_12966:
        /* <DEDUP_REMOVED lines=16> */
.L_x_12972:
[----:B------:R-:W-:Y:S05]  /*53a0*/  BSYNC B2 ;  /* 0x0000000000027941 */ /* 0x000fea0003800000 */
.L_x_12971:
        /* <DEDUP_REMOVED lines=42> */
.L_x_12970:
[----:B------:R-:W-:Y:S05]  /*5650*/  BSYNC B1 ;  /* 0x0000000000017941 */ /* 0x000fea0003800000 */
.L_x_12969:
        /* <DEDUP_REMOVED lines=13> */
.L_x_12973:
        /* <DEDUP_REMOVED lines=12> */
.L_x_12976:
[----:B------:R-:W-:-:S07]  /*57f0*/  IMAD.MOV.U32 R54, RZ, RZ, R166 ;  /* 0x000000ffff367224 */ /* 0x000fce00078e00a6 */
.L_x_12977:
[----:B------:R-:W-:Y:S05]  /*5800*/  BSYNC B1 ;  /* 0x0000000000017941 */ /* 0x000fea0003800000 */
.L_x_12975:
        /* <DEDUP_REMOVED lines=16> */
.L_x_12981:
[----:B------:R-:W-:Y:S05]  /*5910*/  BSYNC B2 ;  /* 0x0000000000027941 */ /* 0x000fea0003800000 */
.L_x_12980:
        /* <DEDUP_REMOVED lines=42> */
.L_x_12979:
[----:B------:R-:W-:Y:S05]  /*5bc0*/  BSYNC B1 ;  /* 0x0000000000017941 */ /* 0x000fea0003800000 */
.L_x_12978:
        /* <DEDUP_REMOVED lines=9> */
.L_x_12974:
        /* <DEDUP_REMOVED lines=12> */
.L_x_12983:
[----:B------:R-:W-:-:S07]  /*5d20*/  MOV R54, R166 ;  /* 0x000000a600367202 */ /* 0x000fce0000000f00 */
.L_x_12984:
[----:B------:R-:W-:Y:S05]  /*5d30*/  BSYNC B1 ;  /* 0x0000000000017941 */ /* 0x000fea0003800000 */
.L_x_12982:
        /* <DEDUP_REMOVED lines=16> */
.L_x_12988:
[----:B------:R-:W-:Y:S05]  /*5e40*/  BSYNC B2 ;  /* 0x0000000000027941 */ /* 0x000fea0003800000 */
.L_x_12987:
        /* <DEDUP_REMOVED lines=42> */
.L_x_12986:
[----:B------:R-:W-:Y:S05]  /*60f0*/  BSYNC B1 ;  /* 0x0000000000017941 */ /* 0x000fea0003800000 */
.L_x_12985:
        /* <DEDUP_REMOVED lines=12> */
.L_x_12989:
        /* <DEDUP_REMOVED lines=12> */
.L_x_12992:
[----:B------:R-:W-:-:S07]  /*6280*/  IMAD.MOV.U32 R60, RZ, RZ, R166 ;  /* 0x000000ffff3c7224 */ /* 0x000fce00078e00a6 */
.L_x_12993:
[----:B------:R-:W-:Y:S05]  /*6290*/  BSYNC B1 ;  /* 0x0000000000017941 */ /* 0x000fea0003800000 */
.L_x_12991:
        /* <DEDUP_REMOVED lines=18> */
.L_x_12997:
[----:B------:R-:W-:Y:S05]  /*63c0*/  BSYNC B2 ;  /* 0x0000000000027941 */ /* 0x000fea0003800000 */
.L_x_12996:
        /* <DEDUP_REMOVED lines=42> */
.L_x_12995:
[----:B------:R-:W-:Y:S05]  /*6670*/  BSYNC B1 ;  /* 0x0000000000017941 */ /* 0x000fea0003800000 */
.L_x_12994:
        /* <DEDUP_REMOVED lines=10> */
.L_x_12990:
[----:B------:R-:W0:Y:S01]  /*6720*/  LDC.64 R142, c[0x0][0x238] ;  /* 0x00008e00ff8e7b82 */ /* 0x000e220000000a00 */
[----:B------:R-:W-:Y:S01]  /*6730*/  P2R R52, PR, RZ, 0x4 ;  /* 0x00000004ff347803 */ /* 0x000fe20000000000 */
[----:B------:R-:W-:Y:S01]  /*6740*/  VIADD R165, R161, 0x20 ;  /* 0x00000020a1a57836 */ /* 0x000fe20000000000 */
[C---:B------:R-:W-:Y:S02]  /*6750*/  LOP3.LUT P2, RZ, R140.reuse, 0x4, RZ, 0xc0, !PT ;  /* 0x000000048cff7812 */ /* 0x040fe4000784c0ff */
[----:B------:R-:W-:Y:S02]  /*6760*/  SEL R53, RZ, 0x10000, P4 ;  /* 0x00010000ff357807 */ /* 0x000fe40002000000 */
[----:B------:R-:W-:Y:S01]  /*6770*/  SEL R62, RZ, 0x100, P3 ;  /* 0x00000100ff3e7807 */ /* 0x000fe20001800000 */
[----:B------:R-:W1:Y:S01]  /*6780*/  LDC.64 R144, c[0x0][0x240] ;  /* 0x00009000ff907b82 */ /* 0x000e620000000a00 */
[C---:B------:R-:W-:Y:S02]  /*6790*/  LOP3.LUT P4, RZ, R140.reuse, 0x10, RZ, 0xc0, !PT ;  /* 0x000000108cff7812 */ /* 0x040fe4000788c0ff */
[----:B------:R-:W-:-:S02]  /*67a0*/  LOP3.LUT P3, RZ, R140, 0x8, RZ, 0xc0, !PT ;  /* 0x000000088cff7812 */ /* 0x000fc4000786c0ff */
[----:B------:R-:W-:Y:S02]  /*67b0*/  SEL R58, RZ, 0x1, P2 ;  /* 0x00000001ff3a7807 */ /* 0x000fe40001000000 */
[----:B------:R-:W-:Y:S01]  /*67c0*/  SEL R59, RZ, 0x1000000, P5 ;  /* 0x01000000ff3b7807 */ /* 0x000fe20002800000 */
[----:B------:R-:W2:Y:S01]  /*67d0*/  @P0 LDC.64 R56, c[0x0][0x228] ;  /* 0x00008a00ff380b82 */ /* 0x000ea20000000a00 */
[----:B------:R-:W-:Y:S02]  /*67e0*/  ISETP.NE.AND P2, PT, R52, RZ, PT ;  /* 0x000000ff3400720c */ /* 0x000fe40003f45270 */
[----:B------:R-:W-:Y:S02]  /*67f0*/  SEL R60, RZ, 0x1, P3 ;  /* 0x00000001ff3c7807 */ /* 0x000fe40001800000 */
[----:B------:R-:W-:Y:S02]  /*6800*/  SEL R52, RZ, 0x1, P4 ;  /* 0x00000001ff347807 */ /* 0x000fe40002000000 */
[----:B------:R-:W-:Y:S01]  /*6810*/  LOP3.LUT P5, RZ, R140, 0x2, RZ, 0xc0, !PT ;  /* 0x000000028cff7812 */ /* 0x000fe200078ac0ff */
[----:B------:R-:W-:Y:S01]  /*6820*/  IMAD.WIDE.U32 R60, R60, 0x10000, RZ ;  /* 0x000100003c3c7825 */ /* 0x000fe200078e00ff */
[----:B------:R-:W-:Y:S01]  /*6830*/  LOP3.LUT R62, R62, R59, R53, 0xfe, !PT ;  /* 0x0000003b3e3e7212 */ /* 0x000fe200078efe35 */
[----:B------:R-:W3:Y:S01]  /*6840*/  @P1 LDC.64 R54, c[0x0][0x230] ;  /* 0x00008c00ff361b82 */ /* 0x000ee20000000a00 */
[----:B------:R-:W-:Y:S01]  /*6850*/  SEL R65, RZ, 0x1, P5 ;  /* 0x00000001ff417807 */ /* 0x000fe20002800000 */
[----:B------:R-:W-:Y:S01]  /*6860*/  IMAD.WIDE.U32 R58, R58, 0x1000000, RZ ;  /* 0x010000003a3a7825 */ /* 0x000fe200078e00ff */
[----:B------:R-:W-:-:S03]  /*6870*/  LOP3.LUT P6, RZ, R140, 0x20, RZ, 0xc0, !PT ;  /* 0x000000208cff7812 */ /* 0x000fc600078cc0ff */
[----:B------:R-:W-:Y:S01]  /*6880*/  IMAD.WIDE.U32 R52, R52, 0x100, RZ ;  /* 0x0000010034347825 */ /* 0x000fe200078e00ff */
[----:B------:R-:W-:Y:S02]  /*6890*/  LOP3.LUT R65, R59, R62, R65, 0xfe, !PT ;  /* 0x0000003e3b417212 */ /* 0x000fe400078efe41 */
[----:B------:R-:W-:Y:S01]  /*68a0*/  SEL R59, RZ, 0x1, P6 ;  /* 0x00000001ff3b7807 */ /* 0x000fe20003000000 */
[----:B0-----:R-:W-:Y:S01]  /*68b0*/  IMAD.WIDE.U32 R62, R161, 0x20, R142 ;  /* 0x00000020a13e7825 */ /* 0x001fe200078e008e */
[----:B------:R-:W-:Y:S02]  /*68c0*/  LOP3.LUT R58, R52, R58, R60, 0xfe, !PT ;  /* 0x0000003a343a7212 */ /* 0x000fe400078efe3c */
[----:B------:R-:W-:Y:S01]  /*68d0*/  LOP3.LUT R61, R53, R65, R61, 0xfe, !PT ;  /* 0x00000041353d7212 */ /* 0x000fe200078efe3d */
[----:B-1----:R-:W-:Y:S01]  /*68e0*/  IMAD.WIDE.U32 R64, R161, 0x8, R144 ;  /* 0x00000008a1407825 */ /* 0x002fe200078e0090 */
[----:B------:R-:W-:Y:S01]  /*68f0*/  LOP3.LUT R60, R58, R59, RZ, 0xfc, !PT ;  /* 0x0000003b3a3c7212 */ /* 0x000fe200078efcff */
[----:B------:R0:W-:Y:S02]  /*6900*/  STG.E.128 desc[UR4][R62.64], R84 ;  /* 0x000000543e007986 */ /* 0x0001e4000c101d04 */
[----:B------:R-:W-:-:S02]  /*6910*/  IMAD.WIDE.U32 R52, R165, 0x10, R100 ;  /* 0x00000010a5347825 */ /* 0x000fc400078e0064 */
        /* <DEDUP_REMOVED lines=13> */
[----:B------:R-:W-:Y:S02]  /*69f0*/  LOP3.LUT R64, R141, 0xff, RZ, 0xc0, !PT ;  /* 0x000000ff8d407812 */ /* 0x000fe400078ec0ff */
[----:B------:R-:W-:Y:S01]  /*6a00*/  LOP3.LUT R67, R68, 0xff00, R61, 0xf8, !PT ;  /* 0x0000ff0044437812 */ /* 0x000fe200078ef83d */
[----:B------:R-:W-:-:S03]  /*6a10*/  IMAD.WIDE.U32 R60, R60, 0x1000000, RZ ;  /* 0x010000003c3c7825 */ /* 0x000fc600078e00ff */
[----:B------:R-:W-:Y:S01]  /*6a20*/  LOP3.LUT R67, R67, 0xff, R148, 0xf8, !PT ;  /* 0x000000ff43437812 */ /* 0x000fe200078ef894 */
[----:B------:R-:W-:-:S04]  /*6a30*/  IMAD.WIDE.U32 R62, R62, 0x10000, RZ ;  /* 0x000100003e3e7825 */ /* 0x000fc800078e00ff */
[----:B------:R-:W-:Y:S01]  /*6a40*/  IMAD.WIDE.U32 R64, R64, 0x100, RZ ;  /* 0x0000010040407825 */ /* 0x000fe200078e00ff */
[----:B------:R-:W-:-:S03]  /*6a50*/  LOP3.LUT R61, R63, R67, R61, 0xfe, !PT ;  /* 0x000000433f3d7212 */ /* 0x000fc600078efe3d */
[----:B0-----:R-:W-:Y:S01]  /*6a60*/  IMAD.WIDE.U32 R54, R161, 0x8, R54 ;  /* 0x00000008a1367825 */ /* 0x001fe200078e0036 */
[----:B------:R-:W-:Y:S02]  /*6a70*/  LOP3.LUT R60, R64, R60, R62, 0xfe, !PT ;  /* 0x0000003c403c7212 */ /* 0x000fe400078efe3e */
[----:B------:R-:W-:Y:S02]  /*6a80*/  LOP3.LUT R61, R61, R65, RZ, 0xfc, !PT ;  /* 0x000000413d3d7212 */ /* 0x000fe400078efcff */
[----:B------:R-:W-:-:S05]  /*6a90*/  LOP3.LUT R60, R60, 0xff, R139, 0xf8, !PT ;  /* 0x000000ff3c3c7812 */ /* 0x000fca00078ef88b */
[----:B------:R1:W-:Y:S02]  /*6aa0*/  STG.E.64 desc[UR4][R54.64], R60 ;  /* 0x0000003c36007986 */ /* 0x0003e4000c101b04 */
.L_x_12998:
[----:B------:R2:W5:Y:S04]  /*6ab0*/  @P0 LDG.E.128 R96, desc[UR4][R56.64] ;  /* 0x0000000438600981 */ /* 0x000568000c1e1d00 */
[----:B------:R2:W5:Y:S04]  /*6ac0*/  @P1 LDG.E.128 R92, desc[UR4][R58.64] ;  /* 0x000000043a5c1981 */ /* 0x000568000c1e1d00 */
[----:B------:R2:W5:Y:S04]  /*6ad0*/  @P1 LDG.E.128 R88, desc[UR4][R58.64+0x10] ;  /* 0x000010043a581981 */ /* 0x000568000c1e1d00 */
[----:B-1----:R-:W5:Y:S01]  /*6ae0*/  LDG.E.128 R52, desc[UR4][R52.64] ;  /* 0x0000000434347981 */ /* 0x002f62000c1e1d00 */
[C---:B------:R-:W-:Y:S01]  /*6af0*/  ISETP.NE.AND P3, PT, R66.reuse, 0x1, PT ;  /* 0x000000014200780c */ /* 0x040fe20003f65270 */
[----:B------:R-:W-:Y:S01]  /*6b00*/  BSSY B1, `(.L_x_12999) ;  /* 0x000000c000017945 */ /* 0x000fe20003800000 */
[----:B0-----:R-:W-:-:S11]  /*6b10*/  VIADD R60, R66, 0x1 ;  /* 0x00000001423c7836 */ /* 0x001fd60000000000 */
        /* <DEDUP_REMOVED lines=9> */
.L_x_13000:
[----:B------:R-:W-:-:S07]  /*6bb0*/  IMAD.MOV.U32 R64, RZ, RZ, R166 ;  /* 0x000000ffff407224 */ /* 0x000fce00078e00a6 */
.L_x_13001:
[----:B------:R-:W-:Y:S05]  /*6bc0*/  BSYNC B1 ;  /* 0x0000000000017941 */ /* 0x000fea0003800000 */
.L_x_12999:
        /* <DEDUP_REMOVED lines=16> */
.L_x_13005:
[----:B------:R-:W-:Y:S05]  /*6cd0*/  BSYNC B2 ;  /* 0x0000000000027941 */ /* 0x000fea0003800000 */
.L_x_13004:
        /* <DEDUP_REMOVED lines=42> */
.L_x_13003:
[----:B------:R-:W-:Y:S05]  /*6f80*/  BSYNC B1 ;  /* 0x0000000000017941 */ /* 0x000fea0003800000 */
.L_x_13002:
        /* <DEDUP_REMOVED lines=15> */
.L_x_13006:
        /* <DEDUP_REMOVED lines=12> */
.L_x_13009:
[----:B------:R-:W-:-:S07]  /*7140*/  MOV R64, R166 ;  /* 0x000000a600407202 */ /* 0x000fce0000000f00 */
.L_x_13010:
[----:B------:R-:W-:Y:S05]  /*7150*/  BSYNC B1 ;  /* 0x0000000000017941 */ /* 0x000fea0003800000 */
.L_x_13008:
        /* <DEDUP_REMOVED lines=16> */
.L_x_13014:
[----:B------:R-:W-:Y:S05]  /*7260*/  BSYNC B2 ;  /* 0x0000000000027941 */ /* 0x000fea0003800000 */
.L_x_13013:
        /* <DEDUP_REMOVED lines=42> */
.L_x_13012:
[----:B------:R-:W-:Y:S05]  /*7510*/  BSYNC B1 ;  /* 0x0000000000017941 */ /* 0x000fea0003800000 */
.L_x_13011:
        /* <DEDUP_REMOVED lines=9> */
.L_x_13007:
        /* <DEDUP_REMOVED lines=12> */
.L_x_13016:
[----:B------:R-:W-:-:S07]  /*7670*/  IMAD.MOV.U32 R64, RZ, RZ, R166 ;  /* 0x000000ffff407224 */ /* 0x000fce00078e00a6 */
.L_x_13017:
[----:B------:R-:W-:Y:S05]  /*7680*/  BSYNC B1 ;  /* 0x0000000000017941 */ /* 0x000fea0003800000 */
.L_x_13015:
        /* <DEDUP_REMOVED lines=16> */
.L_x_13021:
[----:B------:R-:W-:Y:S05]  /*7790*/  BSYNC B2 ;  /* 0x0000000000027941 */ /* 0x000fea0003800000 */
.L_x_13020:
        /* <DEDUP_REMOVED lines=42> */
.L_x_13019:
[----:B------:R-:W-:Y:S05]  /*7a40*/  BSYNC B1 ;  /* 0x0000000000017941 */ /* 0x000fea0003800000 */
.L_x_13018:
        /* <DEDUP_REMOVED lines=14> */
.L_x_13022:
        /* <DEDUP_REMOVED lines=12> */
.L_x_13025:
[----:B------:R-:W-:-:S07]  /*7bf0*/  MOV R64, R166 ;  /* 0x000000a600407202 */ /* 0x000fce0000000f00 */
.L_x_13026:
[----:B------:R-:W-:Y:S05]  /*7c00*/  BSYNC B1 ;  /* 0x0000000000017941 */ /* 0x000fea0003800000 */
.L_x_13024:
        /* <DEDUP_REMOVED lines=16> */
.L_x_13030:
[----:B------:R-:W-:Y:S05]  /*7d10*/  BSYNC B2 ;  /* 0x0000000000027941 */ /* 0x000fea0003800000 */
.L_x_13029:
        /* <DEDUP_REMOVED lines=42> */
.L_x_13028:
[----:B------:R-:W-:Y:S05]  /*7fc0*/  BSYNC B1 ;  /* 0x0000000000017941 */ /* 0x000fea0003800000 */
.L_x_13027:
        /* <DEDUP_REMOVED lines=10> */
.L_x_13023:
        /* <DEDUP_REMOVED lines=12> */
.L_x_13032:
[----:B------:R-:W-:-:S07]  /*8130*/  IMAD.MOV.U32 R64, RZ, RZ, R166 ;  /* 0x000000ffff407224 */ /* 0x000fce00078e00a6 */
.L_x_13033:
[----:B------:R-:W-:Y:S05]  /*8140*/  BSYNC B1 ;  /* 0x0000000000017941 */ /* 0x000fea0003800000 */
.L_x_13031:
        /* <DEDUP_REMOVED lines=16> */
.L_x_13037:
[----:B------:R-:W-:Y:S05]  /*8250*/  BSYNC B2 ;  /* 0x0000000000027941 */ /* 0x000fea0003800000 */
.L_x_13036:
        /* <DEDUP_REMOVED lines=42> */
.L_x_13035:
[----:B------:R-:W-:Y:S05]  /*8500*/  BSYNC B1 ;  /* 0x0000000000017941 */ /* 0x000fea0003800000 */
.L_x_13034:
        /* <DEDUP_REMOVED lines=15> */
.L_x_13038:
        /* <DEDUP_REMOVED lines=12> */
.L_x_13041:
[----:B------:R-:W-:-:S07]  /*86c0*/  MOV R61, R166 ;  /* 0x000000a6003d7202 */ /* 0x000fce0000000f00 */
.L_x_13042:
[----:B------:R-:W-:Y:S05]  /*86d0*/  BSYNC B1 ;  /* 0x0000000000017941 */ /* 0x000fea0003800000 */
.L_x_13040:
        /* <DEDUP_REMOVED lines=16> */
.L_x_13046:
[----:B------:R-:W-:Y:S05]  /*87e0*/  BSYNC B2 ;  /* 0x0000000000027941 */ /* 0x000fea0003800000 */
.L_x_13045:
        /* <DEDUP_REMOVED lines=42> */
.L_x_13044:
[----:B------:R-:W-:Y:S05]  /*8a90*/  BSYNC B1 ;  /* 0x0000000000017941 */ /* 0x000fea0003800000 */
.L_x_13043:
        /* <DEDUP_REMOVED lines=9> */
.L_x_13039:
        /* <DEDUP_REMOVED lines=12> */
.L_x_13048:
[----:B------:R-:W-:-:S07]  /*8bf0*/  IMAD.MOV.U32 R61, RZ, RZ, R166 ;  /* 0x000000ffff3d7224 */ /* 0x000fce00078e00a6 */
.L_x_13049:
[----:B------:R-:W-:Y:S05]  /*8c00*/  BSYNC B1 ;  /* 0x0000000000017941 */ /* 0x000fea0003800000 */
.L_x_13047:
        /* <DEDUP_REMOVED lines=16> */
.L_x_13053:
[----:B------:R-:W-:Y:S05]  /*8d10*/  BSYNC B2 ;  /* 0x0000000000027941 */ /* 0x000fea0003800000 */
.L_x_13052:
        /* <DEDUP_REMOVED lines=42> */
.L_x_13051:
[----:B------:R-:W-:Y:S05]  /*8fc0*/  BSYNC B1 ;  /* 0x0000000000017941 */ /* 0x000fea0003800000 */
.L_x_13050:
        /* <DEDUP_REMOVED lines=14> */
.L_x_13054:
        /* <DEDUP_REMOVED lines=12> */
.L_x_13057:
[----:B------:R-:W-:-:S07]  /*9170*/  MOV R62, R166 ;  /* 0x000000a6003e7202 */ /* 0x000fce0000000f00 */
.L_x_13058:
[----:B------:R-:W-:Y:S05]  /*9180*/  BSYNC B1 ;  /* 0x0000000000017941 */ /* 0x000fea0003800000 */
.L_x_13056:
        /* <DEDUP_REMOVED lines=16> */
.L_x_13062:
[----:B------:R-:W-:Y:S05]  /*9290*/  BSYNC B2 ;  /* 0x0000000000027941 */ /* 0x000fea0003800000 */
.L_x_13061:
        /* <DEDUP_REMOVED lines=42> */
.L_x_13060:
[----:B------:R-:W-:Y:S05]  /*9540*/  BSYNC B1 ;  /* 0x0000000000017941 */ /* 0x000fea0003800000 */
.L_x_13059:
        /* <DEDUP_REMOVED lines=10> */
.L_x_13055:
        /* <DEDUP_REMOVED lines=12> */
.L_x_13064:
[----:B------:R-:W-:-:S07]  /*96b0*/  IMAD.MOV.U32 R62, RZ, RZ, R166 ;  /* 0x000000ffff3e7224 */ /* 0x000fce00078e00a6 */
.L_x_13065:
[----:B------:R-:W-:Y:S05]  /*96c0*/  BSYNC B1 ;  /* 0x0000000000017941 */ /* 0x000fea0003800000 */
.L_x_13063:
        /* <DEDUP_REMOVED lines=16> */
.L_x_13069:
[----:B------:R-:W-:Y:S05]  /*97d0*/  BSYNC B2 ;  /* 0x0000000000027941 */ /* 0x000fea0003800000 */
.L_x_13068:
        /* <DEDUP_REMOVED lines=42> */
.L_x_13067:
[----:B------:R-:W-:Y:S05]  /*9a80*/  BSYNC B1 ;  /* 0x0000000000017941 */ /* 0x000fea0003800000 */
.L_x_13066:
        /* <DEDUP_REMOVED lines=15> */
.L_x_13070:
        /* <DEDUP_REMOVED lines=12> */
.L_x_13073:
[----:B------:R-:W-:-:S07]  /*9c40*/  MOV R62, R166 ;  /* 0x000000a6003e7202 */ /* 0x000fce0000000f00 */
.L_x_13074:
[----:B------:R-:W-:Y:S05]  /*9c50*/  BSYNC B1 ;  /* 0x0000000000017941 */ /* 0x000fea0003800000 */
.L_x_13072:
        /* <DEDUP_REMOVED lines=16> */
.L_x_13078:
[----:B------:R-:W-:Y:S05]  /*9d60*/  BSYNC B2 ;  /* 0x0000000000027941 */ /* 0x000fea0003800000 */
.L_x_13077:
        /* <DEDUP_REMOVED lines=42> */
.L_x_13076:
[----:B------:R-:W-:Y:S05]  /*a010*/  BSYNC B1 ;  /* 0x0000000000017941 */ /* 0x000fea0003800000 */
.L_x_13075:
        /* <DEDUP_REMOVED lines=9> */
.L_x_13071:
        /* <DEDUP_REMOVED lines=12> */
.L_x_13080:
[----:B------:R-:W-:-:S07]  /*a170*/  IMAD.MOV.U32 R62, RZ, RZ, R166 ;  /* 0x000000ffff3e7224 */ /* 0x000fce00078e00a6 */
.L_x_13081:
[----:B------:R-:W-:Y:S05]  /*a180*/  BSYNC B1 ;  /* 0x0000000000017941 */ /* 0x000fea0003800000 */
.L_x_13079:
        /* <DEDUP_REMOVED lines=16> */
.L_x_13085:
[----:B------:R-:W-:Y:S05]  /*a290*/  BSYNC B2 ;  /* 0x0000000000027941 */ /* 0x000fea0003800000 */
.L_x_13084:
        /* <DEDUP_REMOVED lines=42> */
.L_x_13083:
[----:B------:R-:W-:Y:S05]  /*a540*/  BSYNC B1 ;  /* 0x0000000000017941 */ /* 0x000fea0003800000 */
.L_x_13082:
        /* <DEDUP_REMOVED lines=12> */
.L_x_13086:
        /* <DEDUP_REMOVED lines=12> */
.L_x_13089:
[----:B------:R-:W-:-:S07]  /*a6d0*/  MOV R54, R166 ;  /* 0x000000a600367202 */ /* 0x000fce0000000f00 */
.L_x_13090:
[----:B------:R-:W-:Y:S05]  /*a6e0*/  BSYNC B1 ;  /* 0x0000000000017941 */ /* 0x000fea0003800000 */
.L_x_13088:
        /* <DEDUP_REMOVED lines=16> */
.L_x_13094:
[----:B------:R-:W-:Y:S05]  /*a7f0*/  BSYNC B2 ;  /* 0x0000000000027941 */ /* 0x000fea0003800000 */
.L_x_13093:
        /* <DEDUP_REMOVED lines=42> */
.L_x_13092:
[----:B------:R-:W-:Y:S05]  /*aaa0*/  BSYNC B1 ;  /* 0x0000000000017941 */ /* 0x000fea0003800000 */
.L_x_13091:
        /* <DEDUP_REMOVED lines=10> */
.L_x_13087:
        /* <DEDUP_REMOVED lines=12> */
.L_x_13096:
[----:B------:R-:W-:-:S07]  /*ac10*/  IMAD.MOV.U32 R54, RZ, RZ, R166 ;  /* 0x000000ffff367224 */ /* 0x000fce00078e00a6 */
.L_x_13097:
[----:B------:R-:W-:Y:S05]  /*ac20*/  BSYNC B1 ;  /* 0x0000000000017941 */ /* 0x000fea0003800000 */
.L_x_13095:
        /* <DEDUP_REMOVED lines=16> */
.L_x_13101:
[----:B------:R-:W-:Y:S05]  /*ad30*/  BSYNC B2 ;  /* 0x0000000000027941 */ /* 0x000fea0003800000 */
.L_x_13100:
        /* <DEDUP_REMOVED lines=42> */
.L_x_13099:
[----:B------:R-:W-:Y:S05]  /*afe0*/  BSYNC B1 ;  /* 0x0000000000017941 */ /* 0x000fea0003800000 */
.L_x_13098:
        /* <DEDUP_REMOVED lines=13> */
.L_x_13102:
        /* <DEDUP_REMOVED lines=12> */
.L_x_13105:
[----:B------:R-:W-:-:S07]  /*b180*/  MOV R61, R166 ;  /* 0x000000a6003d7202 */ /* 0x000fce0000000f00 */
.L_x_13106:
[----:B------:R-:W-:Y:S05]  /*b190*/  BSYNC B1 ;  /* 0x0000000000017941 */ /* 0x000fea0003800000 */
.L_x_13104:
        /* <DEDUP_REMOVED lines=16> */
.L_x_13110:
[----:B------:R-:W-:Y:S05]  /*b2a0*/  BSYNC B2 ;  /* 0x0000000000027941 */ /* 0x000fea0003800000 */
.L_x_13109:
        /* <DEDUP_REMOVED lines=42> */
.L_x_13108:
[----:B------:R-:W-:Y:S05]  /*b550*/  BSYNC B1 ;  /* 0x0000000000017941 */ /* 0x000fea0003800000 */
.L_x_13107:
        /* <DEDUP_REMOVED lines=9> */
.L_x_13103:
        /* <DEDUP_REMOVED lines=12> */
.L_x_13112:
[----:B------:R-:W-:-:S07]  /*b6b0*/  IMAD.MOV.U32 R61, RZ, RZ, R166 ;  /* 0x000000ffff3d7224 */ /* 0x000fce00078e00a6 */
.L_x_13113:
[----:B------:R-:W-:Y:S05]  /*b6c0*/  BSYNC B1 ;  /* 0x0000000000017941 */ /* 0x000fea0003800000 */
.L_x_13111:
        /* <DEDUP_REMOVED lines=16> */
.L_x_13117:
[----:B------:R-:W-:Y:S05]  /*b7d0*/  BSYNC B2 ;  /* 0x0000000000027941 */ /* 0x000fea0003800000 */
.L_x_13116:
        /* <DEDUP_REMOVED lines=42> */
.L_x_13115:
[----:B------:R-:W-:Y:S05]  /*ba80*/  BSYNC B1 ;  /* 0x0000000000017941 */ /* 0x000fea0003800000 */
.L_x_13114:
        /* <DEDUP_REMOVED lines=12> */
.L_x_13118:
        /* <DEDUP_REMOVED lines=12> */
.L_x_13121:
[----:B------:R-:W-:-:S07]  /*bc10*/  MOV R60, R166 ;  /* 0x000000a6003c7202 */ /* 0x000fce0000000f00 */
.L_x_13122:
[----:B------:R-:W-:Y:S05]  /*bc20*/  BSYNC B1 ;  /* 0x0000000000017941 */ /* 0x000fea0003800000 */
.L_x_13120:
        /* <DEDUP_REMOVED lines=18> */
.L_x_13126:
[----:B------:R-:W-:Y:S05]  /*bd50*/  BSYNC B2 ;  /* 0x0000000000027941 */ /* 0x000fea0003800000 */
.L_x_13125:
        /* <DEDUP_REMOVED lines=42> */
.L_x_13124:
[----:B------:R-:W-:Y:S05]  /*c000*/  BSYNC B1 ;  /* 0x0000000000017941 */ /* 0x000fea0003800000 */
.L_x_13123:
        /* <DEDUP_REMOVED lines=10> */
.L_x_13119:
[----:B------:R-:W-:Y:S01]  /*c0b0*/  P2R R52, PR, RZ, 0x4 ;  /* 0x00000004ff347803 */ /* 0x000fe20000000000 */
[----:B------:R-:W-:Y:S01]  /*c0c0*/  IMAD.WIDE.U32 R56, R165, 0x20, R142 ;  /* 0x00000020a5387825 */ /* 0x000fe200078e008e */
[C---:B------:R-:W-:Y:S01]  /*c0d0*/  LOP3.LUT P2, RZ, R140.reuse, 0x4, RZ, 0xc0, !PT ;  /* 0x000000048cff7812 */ /* 0x040fe2000784c0ff */
[----:B------:R-:W0:Y:S01]  /*c0e0*/  @P0 LDC.64 R62, c[0x0][0x228] ;  /* 0x00008a00ff3e0b82 */ /* 0x000e220000000a00 */
[----:B------:R-:W-:Y:S01]  /*c0f0*/  SEL R53, RZ, 0x10000, P4 ;  /* 0x00010000ff357807 */ /* 0x000fe20002000000 */
[----:B------:R-:W-:Y:S01]  /*c100*/  VIADD R167, R161, 0x40 ;  /* 0x00000040a1a77836 */ /* 0x000fe20000000000 */
[----:B------:R-:W-:Y:S01]  /*c110*/  SEL R64, RZ, 0x100, P3 ;  /* 0x00000100ff407807 */ /* 0x000fe20001800000 */
[----:B------:R1:W-:Y:S01]  /*c120*/  STG.E.128 desc[UR4][R56.64], R76 ;  /* 0x0000004c38007986 */ /* 0x0003e2000c101d04 */
[C---:B------:R-:W-:Y:S02]  /*c130*/  LOP3.LUT P4, RZ, R140.reuse, 0x10, RZ, 0xc0, !PT ;  /* 0x000000108cff7812 */ /* 0x040fe4000788c0ff */
[----:B------:R-:W-:Y:S01]  /*c140*/  LOP3.LUT P3, RZ, R140, 0x8, RZ, 0xc0, !PT ;  /* 0x000000088cff7812 */ /* 0x000fe2000786c0ff */
[----:B------:R-:W2:Y:S01]  /*c150*/  @P1 LDC.64 R60, c[0x0][0x230] ;  /* 0x00008c00ff3c1b82 */ /* 0x000ea20000000a00 */
[----:B------:R-:W-:Y:S01]  /*c160*/  SEL R58, RZ, 0x1, P2 ;  /* 0x00000001ff3a7807 */ /* 0x000fe20001000000 */
[----:B------:R1:W-:Y:S01]  /*c170*/  STG.E.128 desc[UR4][R56.64+0x10], R72 ;  /* 0x0000104838007986 */ /* 0x0003e2000c101d04 */
[----:B------:R-:W-:-:S02]  /*c180*/  ISETP.NE.AND P2, PT, R52, RZ, PT ;  /* 0x000000ff3400720c */ /* 0x000fc40003f45270 */
[----:B------:R-:W-:Y:S01]  /*c190*/  SEL R55, RZ, 0x1000000, P5 ;  /* 0x01000000ff377807 */ /* 0x000fe20002800000 */
[----:B------:R-:W-:Y:S01]  /*c1a0*/  IMAD.WIDE.U32 R58, R58, 0x1000000, RZ ;  /* 0x010000003a3a7825 */ /* 0x000fe200078e00ff */
[----:B------:R-:W-:Y:S02]  /*c1b0*/  SEL R54, RZ, 0x1, P3 ;  /* 0x00000001ff367807 */ /* 0x000fe40001800000 */
[----:B------:R-:W-:Y:S02]  /*c1c0*/  SEL R52, RZ, 0x1, P4 ;  /* 0x00000001ff347807 */ /* 0x000fe40002000000 */
[----:B------:R-:W-:Y:S02]  /*c1d0*/  LOP3.LUT P5, RZ, R140, 0x2, RZ, 0xc0, !PT ;  /* 0x000000028cff7812 */ /* 0x000fe400078ac0ff */
[----:B------:R-:W-:Y:S01]  /*c1e0*/  LOP3.LUT R64, R64, R55, R53, 0xfe, !PT ;  /* 0x0000003740407212 */ /* 0x000fe200078efe35 */
[----:B------:R-:W-:Y:S01]  /*c1f0*/  IMAD.WIDE.U32 R54, R54, 0x10000, RZ ;  /* 0x0001000036367825 */ /* 0x000fe200078e00ff */
[----:B------:R-:W-:-:S02]  /*c200*/  SEL R65, RZ, 0x1, P5 ;  /* 0x00000001ff417807 */ /* 0x000fc40002800000 */
[----:B------:R-:W-:Y:S01]  /*c210*/  LOP3.LUT P6, RZ, R140, 0x20, RZ, 0xc0, !PT ;  /* 0x000000208cff7812 */ /* 0x000fe200078cc0ff */
[----:B------:R-:W-:Y:S01]  /*c220*/  IMAD.WIDE.U32 R52, R52, 0x100, RZ ;  /* 0x0000010034347825 */ /* 0x000fe200078e00ff */
[----:B------:R-:W-:Y:S02]  /*c230*/  LOP3.LUT R65, R59, R64, R65, 0xfe, !PT ;  /* 0x000000403b417212 */ /* 0x000fe400078efe41 */
[----:B------:R-:W-:Y:S01]  /*c240*/  SEL R59, RZ, 0x1, P6 ;  /* 0x00000001ff3b7807 */ /* 0x000fe20003000000 */
[----:B0-----:R-:W-:Y:S01]  /*c250*/  @P0 IMAD.WIDE.U32 R62, R167, 0x10, R62 ;  /* 0x00000010a73e0825 */ /* 0x001fe200078e003e */
[----:B------:R-:W-:Y:S02]  /*c260*/  LOP3.LUT R58, R52, R58, R54, 0xfe, !PT ;  /* 0x0000003a343a7212 */ /* 0x000fe400078efe36 */
[----:B------:R-:W-:Y:S01]  /*c270*/  LOP3.LUT R53, R53, R65, R55, 0xfe, !PT ;  /* 0x0000004135357212 */ /* 0x000fe200078efe37 */
[----:B------:R-:W-:Y:S01]  /*c280*/  IMAD.WIDE.U32 R54, R165, 0x8, R144 ;  /* 0x00000008a5367825 */ /* 0x000fe200078e0090 */
[----:B------:R-:W-:-:S03]  /*c290*/  LOP3.LUT R52, R58, R59, RZ, 0xfc, !PT ;  /* 0x0000003b3a347212 */ /* 0x000fc600078efcff */
[C---:B------:R-:W-:Y:S02]  /*c2a0*/  IMAD.WIDE.U32 R64, R167.reuse, 0x10, R100 ;  /* 0x00000010a7407825 */ /* 0x040fe400078e0064 */
[----:B------:R1:W-:Y:S02]  /*c2b0*/  STG.E.64 desc[UR4][R54.64], R52 ;  /* 0x0000003436007986 */ /* 0x0003e4000c101b04 */
[----:B--2---:R-:W-:Y:S01]  /*c2c0*/  @P1 IMAD.WIDE.U32 R60, R167, 0x20, R60 ;  /* 0x00000020a73c1825 */ /* 0x004fe200078e003c */
[----:B------:R-:W-:Y:S06]  /*c2d0*/  @!P0 BRA `(.L_x_13127) ;  /* 0x0000000000508947 */ /* 0x000fec0003800000 */
[----:B-1----:R-:W-:Y:S01]  /*c2e0*/  IMAD.U32 R55, R158, 0x10000, RZ ;  /* 0x000100009e377824 */ /* 0x002fe200078e00ff */
        /* <DEDUP_REMOVED lines=19> */
.L_x_13127:
[----:B------:R2:W5:Y:S04]  /*c420*/  @P0 LDG.E.128 R96, desc[UR4][R62.64] ;  /* 0x000000043e600981 */ /* 0x000568000c1e1d00 */
        /* <DEDUP_REMOVED lines=15> */
.L_x_13129:
[----:B------:R-:W-:-:S07]  /*c520*/  IMAD.MOV.U32 R64, RZ, RZ, R166 ;  /* 0x000000ffff407224 */ /* 0x000fce00078e00a6 */
.L_x_13130:
[----:B------:R-:W-:Y:S05]  /*c530*/  BSYNC B1 ;  /* 0x0000000000017941 */ /* 0x000fea0003800000 */
.L_x_13128:
        /* <DEDUP_REMOVED lines=16> */
.L_x_13134:
[----:B------:R-:W-:Y:S05]  /*c640*/  BSYNC B2 ;  /* 0x0000000000027941 */ /* 0x000fea0003800000 */
.L_x_13133:
        /* <DEDUP_REMOVED lines=42> */
[----:B------:R-:W-:-:S07]  /*c8f0*/  LOP3.LUT R156, R169, UR32, R156, 0x96, !PT ;  /* 0x00000020a99c7c12 */ /* 0x000fce000f8e969c */
.L_x_13132:
[----:B------:R-:W-:Y:S05]  /*c900*/  BSYNC B1 ;  /* 0x0000000000017941 */ /* 0x000fea0003800000 */
.L_x_13131:
        /* <DEDUP_REMOVED lines=15> */
.L_x_13135:
        /* <DEDUP_REMOVED lines=12> */
.L_x_13138:
[----:B------:R-:W-:-:S07]  /*cac0*/  MOV R64, R166 ;  /* 0x000000a600407202 */ /* 0x000fce0000000f00 */
.L_x_13139:
[----:B------:R-:W-:Y:S05]  /*cad0*/  BSYNC B1 ;  /* 0x0000000000017941 */ /* 0x000fea0003800000 */
.L_x_13137:
        /* <DEDUP_REMOVED lines=16> */
.L_x_13143:
[----:B------:R-:W-:Y:S05]  /*cbe0*/  BSYNC B2 ;  /* 0x0000000000027941 */ /* 0x000fea0003800000 */
.L_x_13142:
        /* <DEDUP_REMOVED lines=42> */
[----:B------:R-:W-:-:S08]  /*ce90*/  LOP3.LUT R156, R169, UR32, R156, 0x96, !PT ;  /* 0x00000020a99c7c12 */ /* 0x000fd0000f8e969c */
.L_x_13141:
[----:B------:R-:W-:Y:S05]  /*cea0*/  BSYNC B1 ;  /* 0x0000000000017941 */ /* 0x000fea0003800000 */
.L_x_13140:
        /* <DEDUP_REMOVED lines=9> */
.L_x_13136:
        /* <DEDUP_REMOVED lines=12> */
.L_x_13145:
[----:B------:R-:W-:-:S07]  /*d000*/  MOV R64, R166 ;  /* 0x000000a600407202 */ /* 0x000fce0000000f00 */
.L_x_13146:
[----:B------:R-:W-:Y:S05]  /*d010*/  BSYNC B1 ;  /* 0x0000000000017941 */ /* 0x000fea0003800000 */
.L_x_13144:
        /* <DEDUP_REMOVED lines=16> */
.L_x_13150:
[----:B------:R-:W-:Y:S05]  /*d120*/  BSYNC B2 ;  /* 0x0000000000027941 */ /* 0x000fea0003800000 */
.L_x_13149:
        /* <DEDUP_REMOVED lines=43> */
.L_x_13148:
[----:B------:R-:W-:Y:S05]  /*d3e0*/  BSYNC B1 ;  /* 0x0000000000017941 */ /* 0x000fea0003800000 */
.L_x_13147:
        /* <DEDUP_REMOVED lines=14> */
.L_x_13151:
        /* <DEDUP_REMOVED lines=12> */
.L_x_13154:
[----:B------:R-:W-:-:S07]  /*d590*/  IMAD.MOV.U32 R64, RZ, RZ, R166 ;  /* 0x000000ffff407224 */ /* 0x000fce00078e00a6 */
.L_x_13155:
[----:B------:R-:W-:Y:S05]  /*d5a0*/  BSYNC B1 ;  /* 0x0000000000017941 */ /* 0x000fea0003800000 */
.L_x_13153:
        /* <DEDUP_REMOVED lines=16> */
.L_x_13159:
[----:B------:R-:W-:Y:S05]  /*d6b0*/  BSYNC B2 ;  /* 0x0000000000027941 */ /* 0x000fea0003800000 */
.L_x_13158:
        /* <DEDUP_REMOVED lines=43> */
.L_x_13157:
[----:B------:R-:W-:Y:S05]  /*d970*/  BSYNC B1 ;  /* 0x0000000000017941 */ /* 0x000fea0003800000 */
.L_x_13156:
        /* <DEDUP_REMOVED lines=10> */
.L_x_13152:
        /* <DEDUP_REMOVED lines=12> */
.L_x_13161:
[----:B------:R-:W-:-:S07]  /*dae0*/  IMAD.MOV.U32 R64, RZ, RZ, R166 ;  /* 0x000000ffff407224 */ /* 0x000fce00078e00a6 */
.L_x_13162:
[----:B------:R-:W-:Y:S05]  /*daf0*/  BSYNC B1 ;  /* 0x0000000000017941 */ /* 0x000fea0003800000 */
.L_x_13160:
        /* <DEDUP_REMOVED lines=16> */
.L_x_13166:
[----:B------:R-:W-:Y:S05]  /*dc00*/  BSYNC B2 ;  /* 0x0000000000027941 */ /* 0x000fea0003800000 */
.L_x_13165:
        /* <DEDUP_REMOVED lines=43> */
.L_x_13164:
[----:B------:R-:W-:Y:S05]  /*dec0*/  BSYNC B1 ;  /* 0x0000000000017941 */ /* 0x000fea0003800000 */
.L_x_13163:
        /* <DEDUP_REMOVED lines=15> */
.L_x_13167:
        /* <DEDUP_REMOVED lines=12> */
.L_x_13170:
[----:B------:R-:W-:-:S07]  /*e080*/  IMAD.MOV.U32 R63, RZ, RZ, R166 ;  /* 0x000000ffff3f7224 */ /* 0x000fce00078e00a6 */
.L_x_13171:
[----:B------:R-:W-:Y:S05]  /*e090*/  BSYNC B1 ;  /* 0x0000000000017941 */ /* 0x000fea0003800000 */
.L_x_13169:
        /* <DEDUP_REMOVED lines=16> */
.L_x_13175:
[----:B------:R-:W-:Y:S05]  /*e1a0*/  BSYNC B2 ;  /* 0x0000000000027941 */ /* 0x000fea0003800000 */
.L_x_13174:
        /* <DEDUP_REMOVED lines=43> */
.L_x_13173:
[----:B------:R-:W-:Y:S05]  /*e460*/  BSYNC B1 ;  /* 0x0000000000017941 */ /* 0x000fea0003800000 */
.L_x_13172:
        /* <DEDUP_REMOVED lines=9> */
.L_x_13168:
        /* <DEDUP_REMOVED lines=12> */
.L_x_13177:
[----:B------:R-:W-:-:S07]  /*e5c0*/  IMAD.MOV.U32 R63, RZ, RZ, R166 ;  /* 0x000000ffff3f7224 */ /* 0x000fce00078e00a6 */
.L_x_13178:
[----:B------:R-:W-:Y:S05]  /*e5d0*/  BSYNC B1 ;  /* 0x0000000000017941 */ /* 0x000fea0003800000 */
.L_x_13176:
        /* <DEDUP_REMOVED lines=16> */
.L_x_13182:
[----:B------:R-:W-:Y:S05]  /*e6e0*/  BSYNC B2 ;  /* 0x0000000000027941 */ /* 0x000fea0003800000 */
.L_x_13181:
        /* <DEDUP_REMOVED lines=43> */
.L_x_13180:
[----:B------:R-:W-:Y:S05]  /*e9a0*/  BSYNC B1 ;  /* 0x0000000000017941 */ /* 0x000fea0003800000 */
.L_x_13179:
        /* <DEDUP_REMOVED lines=14> */
.L_x_13183:
        /* <DEDUP_REMOVED lines=12> */
.L_x_13186:
[----:B------:R-:W-:-:S07]  /*eb50*/  MOV R62, R166 ;  /* 0x000000a6003e7202 */ /* 0x000fce0000000f00 */
.L_x_13187:
[----:B------:R-:W-:Y:S05]  /*eb60*/  BSYNC B1 ;  /* 0x0000000000017941 */ /* 0x000fea0003800000 */
.L_x_13185:
        /* <DEDUP_REMOVED lines=16> */
.L_x_13191:
[----:B------:R-:W-:Y:S05]  /*ec70*/  BSYNC B2 ;  /* 0x0000000000027941 */ /* 0x000fea0003800000 */
.L_x_13190:
        /* <DEDUP_REMOVED lines=43> */
.L_x_13189:
[----:B------:R-:W-:Y:S05]  /*ef30*/  BSYNC B1 ;  /* 0x0000000000017941 */ /* 0x000fea0003800000 */
.L_x_13188:
        /* <DEDUP_REMOVED lines=10> */
.L_x_13184:
        /* <DEDUP_REMOVED lines=12> */
.L_x_13193:
[----:B------:R-:W-:-:S07]  /*f0a0*/  MOV R62, R166 ;  /* 0x000000a6003e7202 */ /* 0x000fce0000000f00 */
.L_x_13194:
[----:B------:R-:W-:Y:S05]  /*f0b0*/  BSYNC B1 ;  /* 0x0000000000017941 */ /* 0x000fea0003800000 */
.L_x_13192:
        /* <DEDUP_REMOVED lines=16> */
.L_x_13198:
[----:B------:R-:W-:Y:S05]  /*f1c0*/  BSYNC B2 ;  /* 0x0000000000027941 */ /* 0x000fea0003800000 */
.L_x_13197:
        /* <DEDUP_REMOVED lines=43> */
.L_x_13196:
[----:B------:R-:W-:Y:S05]  /*f480*/  BSYNC B1 ;  /* 0x0000000000017941 */ /* 0x000fea0003800000 */
.L_x_13195:
        /* <DEDUP_REMOVED lines=15> */
.L_x_13199:
        /* <DEDUP_REMOVED lines=12> */
.L_x_13202:
[----:B------:R-:W-:-:S07]  /*f640*/  IMAD.MOV.U32 R62, RZ, RZ, R166 ;  /* 0x000000ffff3e7224 */ /* 0x000fce00078e00a6 */
.L_x_13203:
[----:B------:R-:W-:Y:S05]  /*f650*/  BSYNC B1 ;  /* 0x0000000000017941 */ /* 0x000fea0003800000 */
.L_x_13201:
        /* <DEDUP_REMOVED lines=16> */
.L_x_13207:
[----:B------:R-:W-:Y:S05]  /*f760*/  BSYNC B2 ;  /* 0x0000000000027941 */ /* 0x000fea0003800000 */
.L_x_13206:
        /* <DEDUP_REMOVED lines=43> */
.L_x_13205:
[----:B------:R-:W-:Y:S05]  /*fa20*/  BSYNC B1 ;  /* 0x0000000000017941 */ /* 0x000fea0003800000 */
.L_x_13204:
        /* <DEDUP_REMOVED lines=9> */
.L_x_13200:
        /* <DEDUP_REMOVED lines=12> */
.L_x_13209:
[----:B------:R-:W-:-:S07]  /*fb80*/  IMAD.MOV.U32 R62, RZ, RZ, R166 ;  /* 0x000000ffff3e7224 */ /* 0x000fce00078e00a6 */
.L_x_13210:
[----:B------:R-:W-:Y:S05]  /*fb90*/  BSYNC B1 ;  /* 0x0000000000017941 */ /* 0x000fea0003800000 */
.L_x_13208:
        /* <DEDUP_REMOVED lines=16> */
.L_x_13214:
[----:B------:R-:W-:Y:S05]  /*fca0*/  BSYNC B2 ;  /* 0x0000000000027941 */ /* 0x000fea0003800000 */
.L_x_13213:
        /* <DEDUP_REMOVED lines=43> */
.L_x_13212:
[----:B------:R-:W-:Y:S05]  /*ff60*/  BSYNC B1 ;  /* 0x0000000000017941 */ /* 0x000fea0003800000 */
.L_x_13211:
        /* <DEDUP_REMOVED lines=12> */
.L_x_13215:
        /* <DEDUP_REMOVED lines=12> */
.L_x_13218:
[----:B------:R-:W-:-:S07]  /*100f0*/  IMAD.MOV.U32 R54, RZ, RZ, R166 ;  /* 0x000000ffff367224 */ /* 0x000fce00078e00a6 */
.L_x_13219:
[----:B------:R-:W-:Y:S05]  /*10100*/  BSYNC B1 ;  /* 0x0000000000017941 */ /* 0x000fea0003800000 */
.L_x_13217:
        /* <DEDUP_REMOVED lines=16> */
.L_x_13223:
[----:B------:R-:W-:Y:S05]  /*10210*/  BSYNC B2 ;  /* 0x0000000000027941 */ /* 0x000fea0003800000 */
.L_x_13222:
        /* <DEDUP_REMOVED lines=43> */
.L_x_13221:
[----:B------:R-:W-:Y:S05]  /*104d0*/  BSYNC B1 ;  /* 0x0000000000017941 */ /* 0x000fea0003800000 */
.L_x_13220:
        /* <DEDUP_REMOVED lines=10> */
.L_x_13216:
        /* <DEDUP_REMOVED lines=12> */
.L_x_13225:
[----:B------:R-:W-:-:S07]  /*10640*/  IMAD.MOV.U32 R54, RZ, RZ, R166 ;  /* 0x000000ffff367224 */ /* 0x000fce00078e00a6 */
.L_x_13226:
[----:B------:R-:W-:Y:S05]  /*10650*/  BSYNC B1 ;  /* 0x0000000000017941 */ /* 0x000fea0003800000 */
.L_x_13224:
        /* <DEDUP_REMOVED lines=16> */
.L_x_13230:
[----:B------:R-:W-:Y:S05]  /*10760*/  BSYNC B2 ;  /* 0x0000000000027941 */ /* 0x000fea0003800000 */
.L_x_13229:
        /* <DEDUP_REMOVED lines=43> */
.L_x_13228:
[----:B------:R-:W-:Y:S05]  /*10a20*/  BSYNC B1 ;  /* 0x0000000000017941 */ /* 0x000fea0003800000 */
.L_x_13227:
        /* <DEDUP_REMOVED lines=13> */
.L_x_13231:
        /* <DEDUP_REMOVED lines=12> */
.L_x_13234:
[----:B------:R-:W-:-:S07]  /*10bc0*/  MOV R61, R166 ;  /* 0x000000a6003d7202 */ /* 0x000fce0000000f00 */
.L_x_13235:
[----:B------:R-:W-:Y:S05]  /*10bd0*/  BSYNC B1 ;  /* 0x0000000000017941 */ /* 0x000fea0003800000 */
.L_x_13233:
        /* <DEDUP_REMOVED lines=16> */
.L_x_13239:
[----:B------:R-:W-:Y:S05]  /*10ce0*/  BSYNC B2 ;  /* 0x0000000000027941 */ /* 0x000fea0003800000 */
.L_x_13238:
        /* <DEDUP_REMOVED lines=43> */
.L_x_13237:
[----:B------:R-:W-:Y:S05]  /*10fa0*/  BSYNC B1 ;  /* 0x0000000000017941 */ /* 0x000fea0003800000 */
.L_x_13236:
        /* <DEDUP_REMOVED lines=9> */
.L_x_13232:
        /* <DEDUP_REMOVED lines=12> */
.L_x_13241:
[----:B------:R-:W-:-:S07]  /*11100*/  MOV R61, R166 ;  /* 0x000000a6003d7202 */ /* 0x000fce0000000f00 */
.L_x_13242:
[----:B------:R-:W-:Y:S05]  /*11110*/  BSYNC B1 ;  /* 0x0000000000017941 */ /* 0x000fea0003800000 */
.L_x_13240:
        /* <DEDUP_REMOVED lines=16> */
.L_x_13246:
[----:B------:R-:W-:Y:S05]  /*11220*/  BSYNC B2 ;  /* 0x0000000000027941 */ /* 0x000fea0003800000 */
.L_x_13245:
        /* <DEDUP_REMOVED lines=43> */
.L_x_13244:
[----:B------:R-:W-:Y:S05]  /*114e0*/  BSYNC B1 ;  /* 0x0000000000017941 */ /* 0x000fea0003800000 */
.L_x_13243:
        /* <DEDUP_REMOVED lines=12> */
.L_x_13247:
        /* <DEDUP_REMOVED lines=12> */
.L_x_13250:
[----:B------:R-:W-:-:S07]  /*11670*/  IMAD.MOV.U32 R60, RZ, RZ, R166 ;  /* 0x000000ffff3c7224 */ /* 0x000fce00078e00a6 */
.L_x_13251:
[----:B------:R-:W-:Y:S05]  /*11680*/  BSYNC B1 ;  /* 0x0000000000017941 */ /* 0x000fea0003800000 */
.L_x_13249:
        /* <DEDUP_REMOVED lines=18> */
.L_x_13255:
[----:B------:R-:W-:Y:S05]  /*117b0*/  BSYNC B2 ;  /* 0x0000000000027941 */ /* 0x000fea0003800000 */
.L_x_13254:
        /* <DEDUP_REMOVED lines=43> */
.L_x_13253:
[----:B------:R-:W-:Y:S05]  /*11a70*/  BSYNC B1 ;  /* 0x0000000000017941 */ /* 0x000fea0003800000 */
.L_x_13252:
        /* <DEDUP_REMOVED lines=10> */
.L_x_13248:
        /* <DEDUP_REMOVED lines=55> */
.L_x_13256:
        /* <DEDUP_REMOVED lines=16> */
.L_x_13258:
[----:B------:R-:W-:-:S07]  /*11f90*/  IMAD.MOV.U32 R102, RZ, RZ, R166 ;  /* 0x000000ffff667224 */ /* 0x000fce00078e00a6 */
.L_x_13259:
[----:B------:R-:W-:Y:S05]  /*11fa0*/  BSYNC B1 ;  /* 0x0000000000017941 */ /* 0x000fea0003800000 */
.L_x_13257:
        /* <DEDUP_REMOVED lines=16> */
.L_x_13263:
[----:B------:R-:W-:Y:S05]  /*120b0*/  BSYNC B2 ;  /* 0x0000000000027941 */ /* 0x000fea0003800000 */
.L_x_13262:
        /* <DEDUP_REMOVED lines=44> */
.L_x_13261:
[----:B------:R-:W-:Y:S05]  /*12380*/  BSYNC B1 ;  /* 0x0000000000017941 */ /* 0x000fea0003800000 */
.L_x_13260:
[----:B------:R-:W-:Y:S02]  /*12390*/  I2FP.F32.U32 R57, R102 ;  /* 0x0000006600397245 */ /* 0x000fe40000201000 */
[----:B-----5:R-:W-:Y:S02]  /*123a0*/  SHF.L.U32 R59, R52, 0x10, RZ ;  /* 0x00000010343b7819 */ /* 0x020fe400000006ff */
        /* <DEDUP_REMOVED lines=13> */
.L_x_13264:
        /* <DEDUP_REMOVED lines=12> */
.L_x_13267:
[----:B------:R-:W-:-:S07]  /*12540*/  IMAD.MOV.U32 R61, RZ, RZ, R166 ;  /* 0x000000ffff3d7224 */ /* 0x000fce00078e00a6 */
.L_x_13268:
[----:B------:R-:W-:Y:S05]  /*12550*/  BSYNC B1 ;  /* 0x0000000000017941 */ /* 0x000fea0003800000 */
.L_x_13266:
        /* <DEDUP_REMOVED lines=16> */
.L_x_13272:
[----:B------:R-:W-:Y:S05]  /*12660*/  BSYNC B2 ;  /* 0x0000000000027941 */ /* 0x000fea0003800000 */
.L_x_13271:
        /* <DEDUP_REMOVED lines=44> */
.L_x_13270:
[----:B------:R-:W-:Y:S05]  /*12930*/  BSYNC B1 ;  /* 0x0000000000017941 */ /* 0x000fea0003800000 */
.L_x_13269:
        /* <DEDUP_REMOVED lines=9> */
.L_x_13265:
        /* <DEDUP_REMOVED lines=12> */
.L_x_13274:
[----:B------:R-:W-:-:S07]  /*12a90*/  IMAD.MOV.U32 R61, RZ, RZ, R166 ;  /* 0x000000ffff3d7224 */ /* 0x000fce00078e00a6 */
.L_x_13275:
[----:B------:R-:W-:Y:S05]  /*12aa0*/  BSYNC B1 ;  /* 0x0000000000017941 */ /* 0x000fea0003800000 */
.L_x_13273:
        /* <DEDUP_REMOVED lines=16> */
.L_x_13279:
[----:B------:R-:W-:Y:S05]  /*12bb0*/  BSYNC B2 ;  /* 0x0000000000027941 */ /* 0x000fea0003800000 */
.L_x_13278:
        /* <DEDUP_REMOVED lines=44> */
.L_x_13277:
[----:B------:R-:W-:Y:S05]  /*12e80*/  BSYNC B1 ;  /* 0x0000000000017941 */ /* 0x000fea0003800000 */
.L_x_13276:
        /* <DEDUP_REMOVED lines=14> */
.L_x_13280:
        /* <DEDUP_REMOVED lines=12> */
.L_x_13283:
[----:B------:R-:W-:-:S07]  /*13030*/  IMAD.MOV.U32 R141, RZ, RZ, R166 ;  /* 0x000000ffff8d7224 */ /* 0x000fce00078e00a6 */
.L_x_13284:
[----:B------:R-:W-:Y:S05]  /*13040*/  BSYNC B1 ;  /* 0x0000000000017941 */ /* 0x000fea0003800000 */
.L_x_13282:
        /* <DEDUP_REMOVED lines=16> */
.L_x_13288:
[----:B------:R-:W-:Y:S05]  /*13150*/  BSYNC B2 ;  /* 0x0000000000027941 */ /* 0x000fea0003800000 */
.L_x_13287:
        /* <DEDUP_REMOVED lines=44> */
.L_x_13286:
[----:B------:R-:W-:Y:S05]  /*13420*/  BSYNC B1 ;  /* 0x0000000000017941 */ /* 0x000fea0003800000 */
.L_x_13285:
        /* <DEDUP_REMOVED lines=10> */
.L_x_13281:
        /* <DEDUP_REMOVED lines=12> */
.L_x_13290:
[----:B------:R-:W-:-:S07]  /*13590*/  MOV R150, R166 ;  /* 0x000000a600967202 */ /* 0x000fce0000000f00 */
.L_x_13291:
[----:B------:R-:W-:Y:S05]  /*135a0*/  BSYNC B1 ;  /* 0x0000000000017941 */ /* 0x000fea0003800000 */
.L_x_13289:
        /* <DEDUP_REMOVED lines=16> */
.L_x_13295:
[----:B------:R-:W-:Y:S05]  /*136b0*/  BSYNC B2 ;  /* 0x0000000000027941 */ /* 0x000fea0003800000 */
.L_x_13294:
        /* <DEDUP_REMOVED lines=44> */
.L_x_13293:
[----:B------:R-:W-:Y:S05]  /*13980*/  BSYNC B1 ;  /* 0x0000000000017941 */ /* 0x000fea0003800000 */
.L_x_13292:
        /* <DEDUP_REMOVED lines=15> */
.L_x_13296:
        /* <DEDUP_REMOVED lines=12> */
.L_x_13299:
[----:B------:R-:W-:-:S07]  /*13b40*/  MOV R146, R166 ;  /* 0x000000a600927202 */ /* 0x000fce0000000f00 */
.L_x_13300:
[----:B------:R-:W-:Y:S05]  /*13b50*/  BSYNC B1 ;  /* 0x0000000000017941 */ /* 0x000fea0003800000 */
.L_x_13298:
        /* <DEDUP_REMOVED lines=16> */
.L_x_13304:
[----:B------:R-:W-:Y:S05]  /*13c60*/  BSYNC B2 ;  /* 0x0000000000027941 */ /* 0x000fea0003800000 */
.L_x_13303:
        /* <DEDUP_REMOVED lines=44> */
.L_x_13302:
[----:B------:R-:W-:Y:S05]  /*13f30*/  BSYNC B1 ;  /* 0x0000000000017941 */ /* 0x000fea0003800000 */
.L_x_13301:
        /* <DEDUP_REMOVED lines=9> */
.L_x_13297:
        /* <DEDUP_REMOVED lines=12> */
.L_x_13306:
[----:B------:R-:W-:-:S07]  /*14090*/  IMAD.MOV.U32 R150, RZ, RZ, R166 ;  /* 0x000000ffff967224 */ /* 0x000fce00078e00a6 */
.L_x_13307:
[----:B------:R-:W-:Y:S05]  /*140a0*/  BSYNC B1 ;  /* 0x0000000000017941 */ /* 0x000fea0003800000 */
.L_x_13305:
        /* <DEDUP_REMOVED lines=16> */
.L_x_13311:
[----:B------:R-:W-:Y:S05]  /*141b0*/  BSYNC B2 ;  /* 0x0000000000027941 */ /* 0x000fea0003800000 */
.L_x_13310:
        /* <DEDUP_REMOVED lines=44> */
.L_x_13309:
[----:B------:R-:W-:Y:S05]  /*14480*/  BSYNC B1 ;  /* 0x0000000000017941 */ /* 0x000fea0003800000 */
.L_x_13308:
        /* <DEDUP_REMOVED lines=14> */
.L_x_13312:
        /* <DEDUP_REMOVED lines=12> */
.L_x_13315:
[----:B------:R-:W-:-:S07]  /*14630*/  IMAD.MOV.U32 R147, RZ, RZ, R166 ;  /* 0x000000ffff937224 */ /* 0x000fce00078e00a6 */
.L_x_13316:
[----:B------:R-:W-:Y:S05]  /*14640*/  BSYNC B1 ;  /* 0x0000000000017941 */ /* 0x000fea0003800000 */
.L_x_13314:
        /* <DEDUP_REMOVED lines=16> */
.L_x_13320:
[----:B------:R-:W-:Y:S05]  /*14750*/  BSYNC B2 ;  /* 0x0000000000027941 */ /* 0x000fea0003800000 */
.L_x_13319:
        /* <DEDUP_REMOVED lines=44> */
.L_x_13318:
[----:B------:R-:W-:Y:S05]  /*14a20*/  BSYNC B1 ;  /* 0x0000000000017941 */ /* 0x000fea0003800000 */
.L_x_13317:
        /* <DEDUP_REMOVED lines=10> */
.L_x_13313:
        /* <DEDUP_REMOVED lines=12> */
.L_x_13322:
[----:B------:R-:W-:-:S07]  /*14b90*/  IMAD.MOV.U32 R150, RZ, RZ, R166 ;  /* 0x000000ffff967224 */ /* 0x000fce00078e00a6 */
.L_x_13323:
[----:B------:R-:W-:Y:S05]  /*14ba0*/  BSYNC B1 ;  /* 0x0000000000017941 */ /* 0x000fea0003800000 */
.L_x_13321:
        /* <DEDUP_REMOVED lines=16> */
.L_x_13327:
[----:B------:R-:W-:Y:S05]  /*14cb0*/  BSYNC B2 ;  /* 0x0000000000027941 */ /* 0x000fea0003800000 */
.L_x_13326:
        /* <DEDUP_REMOVED lines=44> */
.L_x_13325:
[----:B------:R-:W-:Y:S05]  /*14f80*/  BSYNC B1 ;  /* 0x0000000000017941 */ /* 0x000fea0003800000 */
.L_x_13324:
        /* <DEDUP_REMOVED lines=15> */
.L_x_13328:
        /* <DEDUP_REMOVED lines=12> */
.L_x_13331:
[----:B------:R-:W-:-:S07]  /*15140*/  IMAD.MOV.U32 R57, RZ, RZ, R166 ;  /* 0x000000ffff397224 */ /* 0x000fce00078e00a6 */
.L_x_13332:
[----:B------:R-:W-:Y:S05]  /*15150*/  BSYNC B1 ;  /* 0x0000000000017941 */ /* 0x000fea0003800000 */
.L_x_13330:
        /* <DEDUP_REMOVED lines=16> */
.L_x_13336:
[----:B------:R-:W-:Y:S05]  /*15260*/  BSYNC B2 ;  /* 0x0000000000027941 */ /* 0x000fea0003800000 */
.L_x_13335:
        /* <DEDUP_REMOVED lines=44> */
.L_x_13334:
[----:B------:R-:W-:Y:S05]  /*15530*/  BSYNC B1 ;  /* 0x0000000000017941 */ /* 0x000fea0003800000 */
.L_x_13333:
        /* <DEDUP_REMOVED lines=9> */
.L_x_13329:
        /* <DEDUP_REMOVED lines=12> */
.L_x_13338:
[----:B------:R-:W-:-:S07]  /*15690*/  MOV R57, R166 ;  /* 0x000000a600397202 */ /* 0x000fce0000000f00 */
.L_x_13339:
[----:B------:R-:W-:Y:S05]  /*156a0*/  BSYNC B1 ;  /* 0x0000000000017941 */ /* 0x000fea0003800000 */
.L_x_13337:
        /* <DEDUP_REMOVED lines=16> */
.L_x_13343:
[----:B------:R-:W-:Y:S05]  /*157b0*/  BSYNC B2 ;  /* 0x0000000000027941 */ /* 0x000fea0003800000 */
.L_x_13342:
        /* <DEDUP_REMOVED lines=44> */
.L_x_13341:
[----:B------:R-:W-:Y:S05]  /*15a80*/  BSYNC B1 ;  /* 0x0000000000017941 */ /* 0x000fea0003800000 */
.L_x_13340:
        /* <DEDUP_REMOVED lines=12> */
.L_x_13344:
        /* <DEDUP_REMOVED lines=12> */
.L_x_13347:
[----:B------:R-:W-:-:S07]  /*15c10*/  MOV R54, R166 ;  /* 0x000000a600367202 */ /* 0x000fce0000000f00 */
.L_x_13348:
[----:B------:R-:W-:Y:S05]  /*15c20*/  BSYNC B1 ;  /* 0x0000000000017941 */ /* 0x000fea0003800000 */
.L_x_13346:
        /* <DEDUP_REMOVED lines=16> */
.L_x_13352:
[----:B------:R-:W-:Y:S05]  /*15d30*/  BSYNC B2 ;  /* 0x0000000000027941 */ /* 0x000fea0003800000 */
.L_x_13351:
        /* <DEDUP_REMOVED lines=44> */
.L_x_13350:
[----:B------:R-:W-:Y:S05]  /*16000*/  BSYNC B1 ;  /* 0x0000000000017941 */ /* 0x000fea0003800000 */
.L_x_13349:
        /* <DEDUP_REMOVED lines=10> */
.L_x_13345:
        /* <DEDUP_REMOVED lines=12> */
.L_x_13354:
[----:B------:R-:W-:-:S07]  /*16170*/  IMAD.MOV.U32 R54, RZ, RZ, R166 ;  /* 0x000000ffff367224 */ /* 0x000fce00078e00a6 */
.L_x_13355:
[----:B------:R-:W-:Y:S05]  /*16180*/  BSYNC B1 ;  /* 0x0000000000017941 */ /* 0x000fea0003800000 */
.L_x_13353:
        /* <DEDUP_REMOVED lines=16> */
.L_x_13359:
[----:B------:R-:W-:Y:S05]  /*16290*/  BSYNC B2 ;  /* 0x0000000000027941 */ /* 0x000fea0003800000 */
.L_x_13358:
        /* <DEDUP_REMOVED lines=44> */
.L_x_13357:
[----:B------:R-:W-:Y:S05]  /*16560*/  BSYNC B1 ;  /* 0x0000000000017941 */ /* 0x000fea0003800000 */
.L_x_13356:
        /* <DEDUP_REMOVED lines=13> */
.L_x_13360:
        /* <DEDUP_REMOVED lines=12> */
.L_x_13363:
[----:B------:R-:W-:-:S07]  /*16700*/  IMAD.MOV.U32 R152, RZ, RZ, R166 ;  /* 0x000000ffff987224 */ /* 0x000fce00078e00a6 */
.L_x_13364:
[----:B------:R-:W-:Y:S05]  /*16710*/  BSYNC B1 ;  /* 0x0000000000017941 */ /* 0x000fea0003800000 */
.L_x_13362:
        /* <DEDUP_REMOVED lines=16> */
.L_x_13368:
[----:B------:R-:W-:Y:S05]  /*16820*/  BSYNC B2 ;  /* 0x0000000000027941 */ /* 0x000fea0003800000 */
.L_x_13367:
        /* <DEDUP_REMOVED lines=44> */
.L_x_13366:
[----:B------:R-:W-:Y:S05]  /*16af0*/  BSYNC B1 ;  /* 0x0000000000017941 */ /* 0x000fea0003800000 */
.L_x_13365:
        /* <DEDUP_REMOVED lines=9> */
.L_x_13361:
        /* <DEDUP_REMOVED lines=12> */
.L_x_13370:
[----:B------:R-:W-:-:S07]  /*16c50*/  IMAD.MOV.U32 R152, RZ, RZ, R166 ;  /* 0x000000ffff987224 */ /* 0x000fce00078e00a6 */
.L_x_13371:
[----:B------:R-:W-:Y:S05]  /*16c60*/  BSYNC B1 ;  /* 0x0000000000017941 */ /* 0x000fea0003800000 */
.L_x_13369:
        /* <DEDUP_REMOVED lines=16> */
.L_x_13375:
[----:B------:R-:W-:Y:S05]  /*16d70*/  BSYNC B2 ;  /* 0x0000000000027941 */ /* 0x000fea0003800000 */
.L_x_13374:
        /* <DEDUP_REMOVED lines=44> */
.L_x_13373:
[----:B------:R-:W-:Y:S05]  /*17040*/  BSYNC B1 ;  /* 0x0000000000017941 */ /* 0x000fea0003800000 */
.L_x_13372:
        /* <DEDUP_REMOVED lines=12> */
.L_x_13376:
        /* <DEDUP_REMOVED lines=12> */
.L_x_13379:
[----:B------:R-:W-:-:S07]  /*171d0*/  IMAD.MOV.U32 R152, RZ, RZ, R166 ;  /* 0x000000ffff987224 */ /* 0x000fce00078e00a6 */
.L_x_13380:
[----:B------:R-:W-:Y:S05]  /*171e0*/  BSYNC B1 ;  /* 0x0000000000017941 */ /* 0x000fea0003800000 */
.L_x_13378:
        /* <DEDUP_REMOVED lines=18> */
.L_x_13384:
[----:B------:R-:W-:Y:S05]  /*17310*/  BSYNC B2 ;  /* 0x0000000000027941 */ /* 0x000fea0003800000 */
.L_x_13383:
        /* <DEDUP_REMOVED lines=44> */
.L_x_13382:
[----:B------:R-:W-:Y:S05]  /*175e0*/  BSYNC B1 ;  /* 0x0000000000017941 */ /* 0x000fea0003800000 */
.L_x_13381:
        /* <DEDUP_REMOVED lines=10> */
.L_x_13377:
[----:B------:R-:W-:Y:S01]  /*17690*/  P2R R52, PR, RZ, 0x4 ;  /* 0x00000004ff347803 */ /* 0x000fe20000000000 */
[----:B------:R-:W0:Y:S01]  /*176a0*/  @P0 LDC.64 R152, c[0x0][0x228] ;  /* 0x00008a00ff980b82 */ /* 0x000e220000000a00 */
[C---:B------:R-:W-:Y:S02]  /*176b0*/  LOP3.LUT P2, RZ, R140.reuse, 0x4, RZ, 0xc0, !PT ;  /* 0x000000048cff7812 */ /* 0x040fe4000784c0ff */
[----:B------:R-:W-:Y:S02]  /*176c0*/  SEL R102, RZ, 0x10000, P4 ;  /* 0x00010000ff667807 */ /* 0x000fe40002000000 */
[----:B------:R-:W-:Y:S02]  /*176d0*/  SEL R163, RZ, 0x100, P3 ;  /* 0x00000100ffa37807 */ /* 0x000fe40001800000 */
[C---:B------:R-:W-:Y:S01]  /*176e0*/  LOP3.LUT P4, RZ, R140.reuse, 0x10, RZ, 0xc0, !PT ;  /* 0x000000108cff7812 */ /* 0x040fe2000788c0ff */
[----:B------:R-:W1:Y:S01]  /*176f0*/  @P1 LDC.64 R150, c[0x0][0x230] ;  /* 0x00008c00ff961b82 */ /* 0x000e620000000a00 */
[----:B------:R-:W-:-:S02]  /*17700*/  LOP3.LUT P3, RZ, R140, 0x8, RZ, 0xc0, !PT ;  /* 0x000000088cff7812 */ /* 0x000fc4000786c0ff */
[----:B------:R-:W-:Y:S02]  /*17710*/  SEL R154, RZ, 0x1, P2 ;  /* 0x00000001ff9a7807 */ /* 0x000fe40001000000 */
        /* <DEDUP_REMOVED lines=14> */
[----:B------:R-:W-:Y:S01]  /*17800*/  SEL R155, RZ, 0x1, P6 ;  /* 0x00000001ff9b7807 */ /* 0x000fe20003000000 */
[----:B------:R-:W-:Y:S01]  /*17810*/  VIADD R163, R161, 0x80 ;  /* 0x00000080a1a37836 */ /* 0x000fe20000000000 */
[----:B------:R-:W-:Y:S01]  /*17820*/  LOP3.LUT R53, R53, R171, R55, 0xfe, !PT ;  /* 0x000000ab35357212 */ /* 0x000fe200078efe37 */
[----:B------:R-:W-:Y:S01]  /*17830*/  IMAD.WIDE.U32 R54, R169, 0x8, R144 ;  /* 0x00000008a9367825 */ /* 0x000fe200078e0090 */
[----:B------:R-:W-:Y:S01]  /*17840*/  LOP3.LUT R52, R154, R155, RZ, 0xfc, !PT ;  /* 0x0000009b9a347212 */ /* 0x000fe200078efcff */
[----:B------:R2:W-:Y:S02]  /*17850*/  STG.E.128 desc[UR4][R102.64], R60 ;  /* 0x0000003c66007986 */ /* 0x0005e4000c101d04 */
[----:B------:R-:W-:-:S02]  /*17860*/  IMAD.WIDE.U32 R154, R163, 0x10, R100 ;  /* 0x00000010a39a7825 */ /* 0x000fc400078e0064 */
[----:B------:R2:W-:Y:S02]  /*17870*/  STG.E.128 desc[UR4][R102.64+0x10], R56 ;  /* 0x0000103866007986 */ /* 0x0005e4000c101d04 */
[C---:B0-----:R-:W-:Y:S02]  /*17880*/  @P0 IMAD.WIDE.U32 R152, R163.reuse, 0x10, R152 ;  /* 0x00000010a3980825 */ /* 0x041fe400078e0098 */
[----:B------:R2:W-:Y:S02]  /*17890*/  STG.E.64 desc[UR4][R54.64], R52 ;  /* 0x0000003436007986 */ /* 0x0005e4000c101b04 */
        /* <DEDUP_REMOVED lines=22> */
.L_x_13385:
[----:B------:R1:W5:Y:S04]  /*17a00*/  @P0 LDG.E.128 R96, desc[UR4][R152.64] ;  /* 0x0000000498600981 */ /* 0x000368000c1e1d00 */
[----:B------:R1:W5:Y:S04]  /*17a10*/  @P1 LDG.E.128 R92, desc[UR4][R150.64] ;  /* 0x00000004965c1981 */ /* 0x000368000c1e1d00 */
[----:B------:R1:W5:Y:S04]  /*17a20*/  @P1 LDG.E.128 R88, desc[UR4][R150.64+0x10] ;  /* 0x0000100496581981 */ /* 0x000368000c1e1d00 */
[----:B--2---:R1:W5:Y:S01]  /*17a30*/  LDG.E.128 R100, desc[UR4][R154.64] ;  /* 0x000000049a647981 */ /* 0x004362000c1e1d00 */
[C---:B------:R-:W-:Y:S01]  /*17a40*/  ISETP.NE.AND P3, PT, R170.reuse, 0x1, PT ;  /* 0x00000001aa00780c */ /* 0x040fe20003f65270 */
[----:B------:R-:W-:Y:S01]  /*17a50*/  BSSY B1, `(.L_x_13386) ;  /* 0x000000c000017945 */ /* 0x000fe20003800000 */
[----:B0-----:R-:W-:-:S11]  /*17a60*/  VIADD R53, R170, 0x1 ;  /* 0x00000001aa357836 */ /* 0x001fd60000000000 */
        /* <DEDUP_REMOVED lines=9> */
.L_x_13387:
[----:B------:R-:W-:-:S07]  /*17b00*/  IMAD.MOV.U32 R154, RZ, RZ, R166 ;  /* 0x000000ffff9a7224 */ /* 0x000fce00078e00a6 */
.L_x_13388:
[----:B------:R-:W-:Y:S05]  /*17b10*/  BSYNC B1 ;  /* 0x0000000000017941 */ /* 0x000fea0003800000 */
.L_x_13386:
        /* <DEDUP_REMOVED lines=16> */
.L_x_13392:
[----:B------:R-:W-:Y:S05]  /*17c20*/  BSYNC B2 ;  /* 0x0000000000027941 */ /* 0x000fea0003800000 */
.L_x_13391:
        /* <DEDUP_REMOVED lines=44> */
.L_x_13390:
[----:B------:R-:W-:Y:S05]  /*17ef0*/  BSYNC B1 ;  /* 0x0000000000017941 */ /* 0x000fea0003800000 */
.L_x_13389:
        /* <DEDUP_REMOVED lines=15> */
.L_x_13393:
        /* <DEDUP_REMOVED lines=12> */
.L_x_13396:
[----:B------:R-:W-:-:S07]  /*180b0*/  IMAD.MOV.U32 R139, RZ, RZ, R166 ;  /* 0x000000ffff8b7224 */ /* 0x000fce00078e00a6 */
.L_x_13397:
[----:B------:R-:W-:Y:S05]  /*180c0*/  BSYNC B1 ;  /* 0x0000000000017941 */ /* 0x000fea0003800000 */
.L_x_13395:
        /* <DEDUP_REMOVED lines=16> */
.L_x_13401:
[----:B------:R-:W-:Y:S05]  /*181d0*/  BSYNC B2 ;  /* 0x0000000000027941 */ /* 0x000fea0003800000 */
.L_x_13400:
        /* <DEDUP_REMOVED lines=44> */
.L_x_13399:
[----:B------:R-:W-:Y:S05]  /*184a0*/  BSYNC B1 ;  /* 0x0000000000017941 */ /* 0x000fea0003800000 */
.L_x_13398:
        /* <DEDUP_REMOVED lines=9> */
.L_x_13394:
        /* <DEDUP_REMOVED lines=12> */
.L_x_13403:
[----:B------:R-:W-:-:S07]  /*18600*/  IMAD.MOV.U32 R53, RZ, RZ, R166 ;  /* 0x000000ffff357224 */ /* 0x000fce00078e00a6 */
.L_x_13404:
[----:B------:R-:W-:Y:S05]  /*18610*/  BSYNC B1 ;  /* 0x0000000000017941 */ /* 0x000fea0003800000 */
.L_x_13402:
        /* <DEDUP_REMOVED lines=16> */
.L_x_13408:
[----:B------:R-:W-:Y:S05]  /*18720*/  BSYNC B2 ;  /* 0x0000000000027941 */ /* 0x000fea0003800000 */
.L_x_13407:
        /* <DEDUP_REMOVED lines=44> */
.L_x_13406:
[----:B------:R-:W-:Y:S05]  /*189f0*/  BSYNC B1 ;  /* 0x0000000000017941 */ /* 0x000fea0003800000 */
.L_x_13405:
        /* <DEDUP_REMOVED lines=14> */
.L_x_13409:
        /* <DEDUP_REMOVED lines=12> */
.L_x_13412:
[----:B------:R-:W-:-:S07]  /*18ba0*/  IMAD.MOV.U32 R100, RZ, RZ, R166 ;  /* 0x000000ffff647224 */ /* 0x000fce00078e00a6 */
.L_x_13413:
[----:B------:R-:W-:Y:S05]  /*18bb0*/  BSYNC B1 ;  /* 0x0000000000017941 */ /* 0x000fea0003800000 */
.L_x_13411:
        /* <DEDUP_REMOVED lines=16> */
.L_x_13417:
[----:B------:R-:W-:Y:S05]  /*18cc0*/  BSYNC B2 ;  /* 0x0000000000027941 */ /* 0x000fea0003800000 */
.L_x_13416:
        /* <DEDUP_REMOVED lines=44> */
.L_x_13415:
[----:B------:R-:W-:Y:S05]  /*18f90*/  BSYNC B1 ;  /* 0x0000000000017941 */ /* 0x000fea0003800000 */
.L_x_13414:
[----:B------:R-:W-:Y:S02]  /*18fa0*/  I2FP.F32.U32 R55, R100 ;  /* 0x0000006400377245 */ /* 0x000fe40000201000 */
[----:B------:R-:W-:-:S03]  /*18fb0*/  PRMT R100, R96, 0x7632, R100 ;  /* 0x0000763260647816 */ /* 0x000fc60000000064 */
[----:B------:R-:W-:Y:S01]  /*18fc0*/  FFMA.FTZ R55, R55, R164, 1.1641532182693481445e-10 ;  /* 0x2f00000037377423 */ /* 0x000fe200000100a4 */
[----:B------:R-:W-:-:S04]  /*18fd0*/  SHF.L.U32 R141, R100, 0x10, RZ ;  /* 0x00000010648d7819 */ /* 0x000fc800000006ff */
[----:B------:R-:W-:Y:S01]  /*18fe0*/  FSETP.GTU.FTZ.AND P3, PT, R55, R160, PT ;  /* 0x000000a03700720b */ /* 0x000fe20003f7c000 */
[----:B------:R-:W-:-:S05]  /*18ff0*/  FMUL.FTZ R141, R141, R162 ;  /* 0x000000a28d8d7220 */ /* 0x000fca0000410000 */
[----:B------:R-:W-:Y:S02]  /*19000*/  FSEL R100, R141, RZ, !P3 ;  /* 0x000000ff8d647208 */ /* 0x000fe40005800000 */
[----:B------:R-:W-:-:S03]  /*19010*/  SEL R141, RZ, 0x1, P3 ;  /* 0x00000001ff8d7807 */ /* 0x000fc60001800000 */
[----:B------:R-:W-:-:S04]  /*19020*/  FADD.FTZ R53, R53, R100 ;  /* 0x0000006435357221 */ /* 0x000fc80000010000 */
[----:B------:R-:W-:-:S07]  /*19030*/  @P1 FADD.FTZ R53, R93, R53 ;  /* 0x000000355d351221 */ /* 0x000fce0000010000 */
.L_x_13410:
        /* <DEDUP_REMOVED lines=12> */
.L_x_13419:
[----:B------:R-:W-:-:S07]  /*19100*/  IMAD.MOV.U32 R170, RZ, RZ, R166 ;  /* 0x000000ffffaa7224 */ /* 0x000fce00078e00a6 */
.L_x_13420:
[----:B------:R-:W-:Y:S05]  /*19110*/  BSYNC B1 ;  /* 0x0000000000017941 */ /* 0x000fea0003800000 */
.L_x_13418:
        /* <DEDUP_REMOVED lines=16> */
.L_x_13424:
[----:B------:R-:W-:Y:S05]  /*19220*/  BSYNC B2 ;  /* 0x0000000000027941 */ /* 0x000fea0003800000 */
.L_x_13423:
        /* <DEDUP_REMOVED lines=44> */
.L_x_13422:
[----:B------:R-:W-:Y:S05]  /*194f0*/  BSYNC B1 ;  /* 0x0000000000017941 */ /* 0x000fea0003800000 */
.L_x_13421:
        /* <DEDUP_REMOVED lines=15> */
.L_x_13425:
        /* <DEDUP_REMOVED lines=12> */
.L_x_13428:
[----:B------:R-:W-:-:S07]  /*196b0*/  IMAD.MOV.U32 R146, RZ, RZ, R166 ;  /* 0x000000ffff927224 */ /* 0x000fce00078e00a6 */
.L_x_13429:
[----:B------:R-:W-:Y:S05]  /*196c0*/  BSYNC B1 ;  /* 0x0000000000017941 */ /* 0x000fea0003800000 */
.L_x_13427:
        /* <DEDUP_REMOVED lines=16> */
.L_x_13433:
[----:B------:R-:W-:Y:S05]  /*197d0*/  BSYNC B2 ;  /* 0x0000000000027941 */ /* 0x000fea0003800000 */
.L_x_13432:
        /* <DEDUP_REMOVED lines=44> */
.L_x_13431:
[----:B------:R-:W-:Y:S05]  /*19aa0*/  BSYNC B1 ;  /* 0x0000000000017941 */ /* 0x000fea0003800000 */
.L_x_13430:
        /* <DEDUP_REMOVED lines=9> */
.L_x_13426:
        /* <DEDUP_REMOVED lines=12> */
.L_x_13435:
[----:B------:R-:W-:-:S07]  /*19c00*/  IMAD.MOV.U32 R170, RZ, RZ, R166 ;  /* 0x000000ffffaa7224 */ /* 0x000fce00078e00a6 */
.L_x_13436:
[----:B------:R-:W-:Y:S05]  /*19c10*/  BSYNC B1 ;  /* 0x0000000000017941 */ /* 0x000fea0003800000 */
.L_x_13434:
        /* <DEDUP_REMOVED lines=16> */
.L_x_13440:
[----:B------:R-:W-:Y:S05]  /*19d20*/  BSYNC B2 ;  /* 0x0000000000027941 */ /* 0x000fea0003800000 */
.L_x_13439:
        /* <DEDUP_REMOVED lines=44> */
.L_x_13438:
[----:B------:R-:W-:Y:S05]  /*19ff0*/  BSYNC B1 ;  /* 0x0000000000017941 */ /* 0x000fea0003800000 */
.L_x_13437:
        /* <DEDUP_REMOVED lines=14> */
.L_x_13441:
        /* <DEDUP_REMOVED lines=12> */
.L_x_13444:
[----:B------:R-:W-:-:S07]  /*1a1a0*/  IMAD.MOV.U32 R147, RZ, RZ, R166 ;  /* 0x000000ffff937224 */ /* 0x000fce00078e00a6 */
.L_x_13445:
[----:B------:R-:W-:Y:S05]  /*1a1b0*/  BSYNC B1 ;  /* 0x0000000000017941 */ /* 0x000fea0003800000 */
.L_x_13443:
        /* <DEDUP_REMOVED lines=16> */
.L_x_13449:
[----:B------:R-:W-:Y:S05]  /*1a2c0*/  BSYNC B2 ;  /* 0x0000000000027941 */ /* 0x000fea0003800000 */
.L_x_13448:
        /* <DEDUP_REMOVED lines=44> */
.L_x_13447:
[----:B------:R-:W-:Y:S05]  /*1a590*/  BSYNC B1 ;  /* 0x0000000000017941 */ /* 0x000fea0003800000 */
.L_x_13446:
        /* <DEDUP_REMOVED lines=10> */
.L_x_13442:
        /* <DEDUP_REMOVED lines=12> */
.L_x_13451:
[----:B------:R-:W-:-:S07]  /*1a700*/  IMAD.MOV.U32 R170, RZ, RZ, R166 ;  /* 0x000000ffffaa7224 */ /* 0x000fce00078e00a6 */
.L_x_13452:
[----:B------:R-:W-:Y:S05]  /*1a710*/  BSYNC B1 ;  /* 0x0000000000017941 */ /* 0x000fea0003800000 */
.L_x_13450:
        /* <DEDUP_REMOVED lines=16> */
.L_x_13456:
[----:B------:R-:W-:Y:S05]  /*1a820*/  BSYNC B2 ;  /* 0x0000000000027941 */ /* 0x000fea0003800000 */
.L_x_13455:
        /* <DEDUP_REMOVED lines=44> */
.L_x_13454:
[----:B------:R-:W-:Y:S05]  /*1aaf0*/  BSYNC B1 ;  /* 0x0000000000017941 */ /* 0x000fea0003800000 */
.L_x_13453:
        /* <DEDUP_REMOVED lines=15> */
.L_x_13457:
        /* <DEDUP_REMOVED lines=12> */
.L_x_13460:
[----:B------:R-:W-:-:S07]  /*1acb0*/  IMAD.MOV.U32 R148, RZ, RZ, R166 ;  /* 0x000000ffff947224 */ /* 0x000fce00078e00a6 */
.L_x_13461:
[----:B------:R-:W-:Y:S05]  /*1acc0*/  BSYNC B1 ;  /* 0x0000000000017941 */ /* 0x000fea0003800000 */
.L_x_13459:
        /* <DEDUP_REMOVED lines=16> */
.L_x_13465:
[----:B------:R-:W-:Y:S05]  /*1add0*/  BSYNC B2 ;  /* 0x0000000000027941 */ /* 0x000fea0003800000 */
.L_x_13464:
        /* <DEDUP_REMOVED lines=44> */
.L_x_13463:
[----:B------:R-:W-:Y:S05]  /*1b0a0*/  BSYNC B1 ;  /* 0x0000000000017941 */ /* 0x000fea0003800000 */
.L_x_13462:
        /* <DEDUP_REMOVED lines=9> */
.L_x_13458:
        /* <DEDUP_REMOVED lines=12> */
.L_x_13467:
[----:B------:R-:W-:-:S07]  /*1b200*/  IMAD.MOV.U32 R170, RZ, RZ, R166 ;  /* 0x000000ffffaa7224 */ /* 0x000fce00078e00a6 */
.L_x_13468:
[----:B------:R-:W-:Y:S05]  /*1b210*/  BSYNC B1 ;  /* 0x0000000000017941 */ /* 0x000fea0003800000 */
.L_x_13466:
        /* <DEDUP_REMOVED lines=16> */
.L_x_13472:
[----:B------:R-:W-:Y:S05]  /*1b320*/  BSYNC B2 ;  /* 0x0000000000027941 */ /* 0x000fea0003800000 */
.L_x_13471:
        /* <DEDUP_REMOVED lines=44> */
.L_x_13470:
[----:B------:R-:W-:Y:S05]  /*1b5f0*/  BSYNC B1 ;  /* 0x0000000000017941 */ /* 0x000fea0003800000 */
.L_x_13469:
        /* <DEDUP_REMOVED lines=12> */
.L_x_13473:
        /* <DEDUP_REMOVED lines=12> */
.L_x_13476:
[----:B------:R-:W-:-:S07]  /*1b780*/  IMAD.MOV.U32 R149, RZ, RZ, R166 ;  /* 0x000000ffff957224 */ /* 0x000fce00078e00a6 */
.L_x_13477:
[----:B------:R-:W-:Y:S05]  /*1b790*/  BSYNC B1 ;  /* 0x0000000000017941 */ /* 0x000fea0003800000 */
.L_x_13475:
        /* <DEDUP_REMOVED lines=16> */
.L_x_13481:
[----:B------:R-:W-:Y:S05]  /*1b8a0*/  BSYNC B2 ;  /* 0x0000000000027941 */ /* 0x000fea0003800000 */
.L_x_13480:
        /* <DEDUP_REMOVED lines=44> */
.L_x_13479:
[----:B------:R-:W-:Y:S05]  /*1bb70*/  BSYNC B1 ;  /* 0x0000000000017941 */ /* 0x000fea0003800000 */
.L_x_13478:
        /* <DEDUP_REMOVED lines=10> */
.L_x_13474:
        /* <DEDUP_REMOVED lines=12> */
.L_x_13483:
[----:B------:R-:W-:-:S07]  /*1bce0*/  IMAD.MOV.U32 R170, RZ, RZ, R166 ;  /* 0x000000ffffaa7224 */ /* 0x000fce00078e00a6 */
.L_x_13484:
[----:B------:R-:W-:Y:S05]  /*1bcf0*/  BSYNC B1 ;  /* 0x0000000000017941 */ /* 0x000fea0003800000 */
.L_x_13482:
        /* <DEDUP_REMOVED lines=16> */
.L_x_13488:
[----:B------:R-:W-:Y:S05]  /*1be00*/  BSYNC B2 ;  /* 0x0000000000027941 */ /* 0x000fea0003800000 */
.L_x_13487:
        /* <DEDUP_REMOVED lines=44> */
.L_x_13486:
[----:B------:R-:W-:Y:S05]  /*1c0d0*/  BSYNC B1 ;  /* 0x0000000000017941 */ /* 0x000fea0003800000 */
.L_x_13485:
        /* <DEDUP_REMOVED lines=13> */
.L_x_13489:
        /* <DEDUP_REMOVED lines=12> */
.L_x_13492:
[----:B------:R-:W-:-:S07]  /*1c270*/  IMAD.MOV.U32 R158, RZ, RZ, R166 ;  /* 0x000000ffff9e7224 */ /* 0x000fce00078e00a6 */
.L_x_13493:
[----:B------:R-:W-:Y:S05]  /*1c280*/  BSYNC B1 ;  /* 0x0000000000017941 */ /* 0x000fea0003800000 */
.L_x_13491:
        /* <DEDUP_REMOVED lines=16> */
.L_x_13497:
[----:B------:R-:W-:Y:S05]  /*1c390*/  BSYNC B2 ;  /* 0x0000000000027941 */ /* 0x000fea0003800000 */
.L_x_13496:
        /* <DEDUP_REMOVED lines=44> */
.L_x_13495:
[----:B------:R-:W-:Y:S05]  /*1c660*/  BSYNC B1 ;  /* 0x0000000000017941 */ /* 0x000fea0003800000 */
.L_x_13494:
        /* <DEDUP_REMOVED lines=9> */
.L_x_13490:
        /* <DEDUP_REMOVED lines=12> */
.L_x_13499:
[----:B------:R-:W-:-:S07]  /*1c7c0*/  IMAD.MOV.U32 R170, RZ, RZ, R166 ;  /* 0x000000ffffaa7224 */ /* 0x000fce00078e00a6 */
.L_x_13500:
[----:B------:R-:W-:Y:S05]  /*1c7d0*/  BSYNC B1 ;  /* 0x0000000000017941 */ /* 0x000fea0003800000 */
.L_x_13498:
        /* <DEDUP_REMOVED lines=16> */
.L_x_13504:
[----:B------:R-:W-:Y:S05]  /*1c8e0*/  BSYNC B2 ;  /* 0x0000000000027941 */ /* 0x000fea0003800000 */
.L_x_13503:
        /* <DEDUP_REMOVED lines=44> */
.L_x_13502:
[----:B------:R-:W-:Y:S05]  /*1cbb0*/  BSYNC B1 ;  /* 0x0000000000017941 */ /* 0x000fea0003800000 */
.L_x_13501:
        /* <DEDUP_REMOVED lines=12> */
.L_x_13505:
        /* <DEDUP_REMOVED lines=12> */
.L_x_13508:
[----:B------:R-:W-:-:S07]  /*1cd40*/  IMAD.MOV.U32 R159, RZ, RZ, R166 ;  /* 0x000000ffff9f7224 */ /* 0x000fce00078e00a6 */
.L_x_13509:
[----:B------:R-:W-:Y:S05]  /*1cd50*/  BSYNC B1 ;  /* 0x0000000000017941 */ /* 0x000fea0003800000 */
.L_x_13507:
        /* <DEDUP_REMOVED lines=16> */
.L_x_13513:
[----:B------:R-:W-:Y:S05]  /*1ce60*/  BSYNC B2 ;  /* 0x0000000000027941 */ /* 0x000fea0003800000 */
.L_x_13512:
        /* <DEDUP_REMOVED lines=44> */
.L_x_13511:
[----:B------:R-:W-:Y:S05]  /*1d130*/  BSYNC B1 ;  /* 0x0000000000017941 */ /* 0x000fea0003800000 */
.L_x_13510:
        /* <DEDUP_REMOVED lines=10> */
.L_x_13506:
        /* <DEDUP_REMOVED lines=9> */
[C---:B------:R-:W-:Y:S01]  /*1d270*/  LOP3.LUT P5, RZ, R140.reuse, 0x4, RZ, 0xc0, !PT ;  /* 0x000000048cff7812 */ /* 0x040fe200078ac0ff */
[----:B------:R0:W-:Y:S01]  /*1d280*/  STG.E.128 desc[UR4][R142.64], R52 ;  /* 0x000000348e007986 */ /* 0x0001e2000c101d04 */
[----:B------:R-:W-:Y:S01]  /*1d290*/  LOP3.LUT P4, RZ, R140, 0x2, RZ, 0xc0, !PT ;  /* 0x000000028cff7812 */ /* 0x000fe2000788c0ff */
[----:B------:R-:W-:Y:S01]  /*1d2a0*/  FADD.FTZ R151, R150, R87 ;  /* 0x0000005796977221 */ /* 0x000fe20000010000 */
[----:B------:R-:W-:Y:S01]  /*1d2b0*/  LOP3.LUT R162, R162, R152, R153, 0xfe, !PT ;  /* 0x00000098a2a27212 */ /* 0x000fe200078efe99 */
[----:B------:R0:W-:Y:S01]  /*1d2c0*/  STG.E.128 desc[UR4][R142.64+0x10], R100 ;  /* 0x000010648e007986 */ /* 0x0001e2000c101d04 */
[----:B------:R-:W-:Y:S01]  /*1d2d0*/  SEL R154, RZ, 0x1, P4 ;  /* 0x00000001ff9a7807 */ /* 0x000fe20002000000 */
[----:B------:R-:W-:Y:S01]  /*1d2e0*/  FADD.FTZ R150, R151, R80 ;  /* 0x0000005097967221 */ /* 0x000fe20000010000 */
[----:B------:R-:W-:Y:S02]  /*1d2f0*/  SEL R152, RZ, 0x1, P5 ;  /* 0x00000001ff987807 */ /* 0x000fe40002800000 */
[----:B------:R-:W-:Y:S01]  /*1d300*/  LOP3.LUT P2, RZ, R140, 0x1, RZ, 0xc0, !PT ;  /* 0x000000018cff7812 */ /* 0x000fe2000784c0ff */
[----:B------:R-:W-:Y:S01]  /*1d310*/  FADD.FTZ R151, R150, R81 ;  /* 0x0000005196977221 */ /* 0x000fe20000010000 */
[----:B------:R-:W-:Y:S01]  /*1d320*/  IMAD.WIDE.U32 R154, R154, 0x1000000, RZ ;  /* 0x010000009a9a7825 */ /* 0x000fe200078e00ff */
[----:B------:R-:W-:-:S03]  /*1d330*/  LOP3.LUT P1, RZ, R140, 0x10, RZ, 0xc0, !PT ;  /* 0x000000108cff7812 */ /* 0x000fc6000782c0ff */
[----:B------:R-:W-:Y:S01]  /*1d340*/  FADD.FTZ R150, R151, R82 ;  /* 0x0000005297967221 */ /* 0x000fe20000010000 */
[----:B------:R-:W-:Y:S01]  /*1d350*/  IMAD.WIDE.U32 R152, R152, 0x10000, RZ ;  /* 0x0001000098987825 */ /* 0x000fe200078e00ff */
[----:B------:R-:W-:-:S03]  /*1d360*/  SEL R173, RZ, 0x1, P2 ;  /* 0x00000001ffad7807 */ /* 0x000fc60001000000 */
[----:B------:R-:W-:Y:S01]  /*1d370*/  FADD.FTZ R151, R150, R83 ;  /* 0x0000005396977221 */ /* 0x000fe20000010000 */
[----:B------:R-:W-:-:S03]  /*1d380*/  LOP3.LUT R173, R155, R162, R173, 0xfe, !PT ;  /* 0x000000a29bad7212 */ /* 0x000fc600078efead */
        /* <DEDUP_REMOVED lines=28> */
[----:B------:R-:W-:Y:S02]  /*1d550*/  SEL R171, RZ, 0x1, P1 ;  /* 0x00000001ffab7807 */ /* 0x000fe40000800000 */
[----:B------:R-:W-:Y:S01]  /*1d560*/  LOP3.LUT R151, R151, R173, R153, 0xfe, !PT ;  /* 0x000000ad97977212 */ /* 0x000fe200078efe99 */
[----:B------:R-:W-:Y:S01]  /*1d570*/  FADD.FTZ R155, R160, R53 ;  /* 0x00000035a09b7221 */ /* 0x000fe20000010000 */
[----:B------:R-:W-:Y:S02]  /*1d580*/  LOP3.LUT R150, R154, R171, RZ, 0xfc, !PT ;  /* 0x000000ab9a967212 */ /* 0x000fe400078efcff */
[----:B------:R-:W-:Y:S01]  /*1d590*/  ISETP.NE.AND P1, PT, R45, RZ, PT ;  /* 0x000000ff2d00720c */ /* 0x000fe20003f25270 */
[----:B------:R-:W-:Y:S02]  /*1d5a0*/  FADD.FTZ R152, R155, R54 ;  /* 0x000000369b987221 */ /* 0x000fe40000010000 */
[----:B------:R0:W-:Y:S02]  /*1d5b0*/  STG.E.64 desc[UR4][R144.64], R150 ;  /* 0x0000009690007986 */ /* 0x0001e4000c101b04 */
[----:B------:R-:W-:-:S04]  /*1d5c0*/  FADD.FTZ R153, R152, R55 ;  /* 0x0000003798997221 */ /* 0x000fc80000010000 */
[----:B------:R-:W-:-:S04]  /*1d5d0*/  FADD.FTZ R152, R153, R100 ;  /* 0x0000006499987221 */ /* 0x000fc80000010000 */
[----:B------:R-:W-:-:S04]  /*1d5e0*/  FADD.FTZ R153, R152, R101 ;  /* 0x0000006598997221 */ /* 0x000fc80000010000 */
[----:B------:R-:W-:Y:S01]  /*1d5f0*/  FADD.FTZ R154, R153, R102 ;  /* 0x00000066999a7221 */ /* 0x000fe20000010000 */
        /* <DEDUP_REMOVED lines=21> */
.L_x_13514:
        /* <DEDUP_REMOVED lines=104> */
.L_x_13528:
[----:B------:R-:W-:Y:S01]  /*1ddd0*/  FMUL.FTZ R142, R143, R143 ;  /* 0x0000008f8f8e7220 */ /* 0x000fe20000410000 */
[----:B------:R-:W-:Y:S01]  /*1dde0*/  PLOP3.LUT P2, PT, PT, PT, UP0, 0x40, 0x0 ;  /* 0x000000000000781c */ /* 0x000fe20003f4e808 */
[----:B-1----:R-:W-:Y:S01]  /*1ddf0*/  FADD.FTZ R153, R152, R153 ;  /* 0x0000009998997221 */ /* 0x002fe20000010000 */
[----:B------:R-:W-:Y:S02]  /*1de00*/  PLOP3.LUT P3, PT, PT, PT, UP0, 0x40, 0x0 ;  /* 0x000000000000781c */ /* 0x000fe40003f6e808 */
[----:B------:R-:W-:Y:S01]  /*1de10*/  FSEL R145, R142, RZ, !P2 ;  /* 0x000000ff8e917208 */ /* 0x000fe20005000000 */
[----:B------:R-:W-:Y:S01]  /*1de20*/  FFMA.FTZ R144, R153, R144, UR12 ;  /* 0x0000000c99907e23 */ /* 0x000fe20008010090 */
[----:B------:R-:W-:-:S03]  /*1de30*/  FSEL R142, R143, RZ, P3 ;  /* 0x000000ff8f8e7208 */ /* 0x000fc60001800000 */
[----:B------:R-:W-:Y:S02]  /*1de40*/  FADD.FTZ R144, R144, R145 ;  /* 0x0000009190907221 */ /* 0x000fe40000010000 */
[C---:B------:R-:W-:Y:S01]  /*1de50*/  FADD.FTZ R145, -R142.reuse, R76 ;  /* 0x0000004c8e917221 */ /* 0x040fe20000010100 */
[C---:B------:R-:W-:Y:S01]  /*1de60*/  FADD.FTZ R150, -R142.reuse, R77 ;  /* 0x0000004d8e967221 */ /* 0x040fe20000010100 */
[----:B------:R-:W1:Y:S01]  /*1de70*/  MUFU.RSQ R179, R144 ;  /* 0x0000009000b37308 */ /* 0x000e620000001400 */
[----:B------:R-:W2:Y:S01]  /*1de80*/  @!P1 LDC.64 R76, c[0x0][0x250] ;  /* 0x00009400ff4c9b82 */ /* 0x000ea20000000a00 */
[C---:B------:R-:W-:Y:S01]  /*1de90*/  FADD.FTZ R175, -R142.reuse, R52 ;  /* 0x000000348eaf7221 */ /* 0x040fe20000010100 */
[C---:B------:R-:W-:Y:S01]  /*1dea0*/  FADD.FTZ R176, -R142.reuse, R53 ;  /* 0x000000358eb07221 */ /* 0x040fe20000010100 */
[C---:B------:R-:W-:Y:S01]  /*1deb0*/  FADD.FTZ R82, -R142.reuse, R82 ;  /* 0x000000528e527221 */ /* 0x040fe20000010100 */
[C---:B------:R-:W-:Y:S01]  /*1dec0*/  FADD.FTZ R83, -R142.reuse, R83 ;  /* 0x000000538e537221 */ /* 0x040fe20000010100 */
[C---:B------:R-:W-:Y:S01]  /*1ded0*/  FADD.FTZ R80, -R142.reuse, R80 ;  /* 0x000000508e507221 */ /* 0x040fe20000010100 */
[C---:B------:R-:W-:Y:S01]  /*1dee0*/  FADD.FTZ R81, -R142.reuse, R81 ;  /* 0x000000518e517221 */ /* 0x040fe20000010100 */
[C---:B------:R-:W-:Y:S01]  /*1def0*/  FADD.FTZ R86, -R142.reuse, R86 ;  /* 0x000000568e567221 */ /* 0x040fe20000010100 */
[----:B------:R-:W3:Y:S01]  /*1df00*/  @!P1 LDC.64 R52, c[0x0][0x258] ;  /* 0x00009600ff349b82 */ /* 0x000ee20000000a00 */
[C---:B------:R-:W-:Y:S01]  /*1df10*/  FADD.FTZ R87, -R142.reuse, R87 ;  /* 0x000000578e577221 */ /* 0x040fe20000010100 */
[C---:B------:R-:W-:Y:S01]  /*1df20*/  FADD.FTZ R84, -R142.reuse, R84 ;  /* 0x000000548e547221 */ /* 0x040fe20000010100 */
[C---:B------:R-:W-:Y:S01]  /*1df30*/  FADD.FTZ R85, -R142.reuse, R85 ;  /* 0x000000558e557221 */ /* 0x040fe20000010100 */
[C---:B------:R-:W-:Y:S01]  /*1df40*/  FADD.FTZ R171, -R142.reuse, R56 ;  /* 0x000000388eab7221 */ /* 0x040fe20000010100 */
[C---:B------:R-:W-:Y:S01]  /*1df50*/  FADD.FTZ R172, -R142.reuse, R57 ;  /* 0x000000398eac7221 */ /* 0x040fe20000010100 */
[C---:B------:R-:W-:Y:S01]  /*1df60*/  FADD.FTZ R162, -R142.reuse, R60 ;  /* 0x0000003c8ea27221 */ /* 0x040fe20000010100 */
[C---:B------:R-:W-:Y:S01]  /*1df70*/  FADD.FTZ R174, -R142.reuse, R59 ;  /* 0x0000003b8eae7221 */ /* 0x040fe20000010100 */
[C---:B-1----:R-:W-:Y:S01]  /*1df80*/  FMUL.FTZ R82, R179.reuse, R82 ;  /* 0x00000052b3527220 */ /* 0x042fe20000410000 */
[C---:B------:R-:W-:Y:S01]  /*1df90*/  FMUL.FTZ R83, R179.reuse, R83 ;  /* 0x00000053b3537220 */ /* 0x040fe20000410000 */
        /* <DEDUP_REMOVED lines=8> */
[C---:B------:R-:W-:Y:S01]  /*1e020*/  FMUL.FTZ R55, R179.reuse, R84 ;  /* 0x00000054b3377220 */ /* 0x040fe20000410000 */
[----:B------:R-:W-:Y:S01]  /*1e030*/  FMUL.FTZ R54, R179, R85 ;  /* 0x00000055b3367220 */ /* 0x000fe20000410000 */
[C---:B------:R-:W-:Y:S01]  /*1e040*/  FADD.FTZ R164, -R142.reuse, R61 ;  /* 0x0000003d8ea47221 */ /* 0x040fe20000010100 */
        /* <DEDUP_REMOVED lines=8> */
[C---:B------:R-:W-:Y:S01]  /*1e0d0*/  FADD.FTZ R151, -R142.reuse, R72 ;  /* 0x000000488e977221 */ /* 0x040fe20000010100 */
[C---:B0-----:R-:W-:Y:S01]  /*1e0e0*/  FADD.FTZ R152, -R142.reuse, R73 ;  /* 0x000000498e987221 */ /* 0x041fe20000010100 */
[C---:B------:R-:W-:Y:S01]  /*1e0f0*/  FADD.FTZ R74, -R142.reuse, R74 ;  /* 0x0000004a8e4a7221 */ /* 0x040fe20000010100 */
[----:B------:R-:W-:Y:S01]  /*1e100*/  FADD.FTZ R75, -R142, R75 ;  /* 0x0000004b8e4b7221 */ /* 0x000fe20000010100 */
[----:B------:R-:W-:Y:S01]  /*1e110*/  LEA R60, P2, R161, UR14, 0x4 ;  /* 0x0000000ea13c7c11 */ /* 0x000fe2000f8420ff */
[----:B--2---:R-:W-:Y:S01]  /*1e120*/  @!P1 IMAD.WIDE R76, R0, 0x4, R76 ;  /* 0x00000004004c9825 */ /* 0x004fe200078e024c */
[----:B------:R-:W0:Y:S03]  /*1e130*/  LDC.64 R72, c[0x0][0x2b8] ;  /* 0x0000ae00ff487b82 */ /* 0x000e260000000a00 */
        /* <DEDUP_REMOVED lines=9> */
[----:B---3--:R-:W-:Y:S01]  /*1e1d0*/  @!P1 IMAD.WIDE R52, R0, 0x4, R52 ;  /* 0x0000000400349825 */ /* 0x008fe200078e0234 */
[----:B------:R-:W-:-:S03]  /*1e1e0*/  F2FP.BF16.F32.PACK_AB R57, R56, R57 ;  /* 0x000000393839723e */ /* 0x000fc600000010ff */
[----:B------:R-:W-:Y:S01]  /*1e1f0*/  FADD.FTZ R62, -R142, R62 ;  /* 0x0000003e8e3e7221 */ /* 0x000fe20000010100 */
[----:B------:R-:W-:Y:S01]  /*1e200*/  F2FP.BF16.F32.PACK_AB R56, R54, R55 ;  /* 0x000000373638723e */ /* 0x000fe200000010ff */
[----:B------:R-:W-:Y:S01]  /*1e210*/  FMUL.FTZ R74, R179, R74 ;  /* 0x0000004ab34a7220 */ /* 0x000fe20000410000 */
[----:B------:R-:W-:Y:S01]  /*1e220*/  LEA.HI.X R61, R161, UR15, RZ, 0x4, P2 ;  /* 0x0000000fa13d7c11 */ /* 0x000fe200090f24ff */
[C---:B------:R-:W-:Y:S01]  /*1e230*/  FMUL.FTZ R75, R179.reuse, R75 ;  /* 0x0000004bb34b7220 */ /* 0x040fe20000410000 */
[C---:B------:R-:W-:Y:S01]  /*1e240*/  FADD.FTZ R63, -R142.reuse, R63 ;  /* 0x0000003f8e3f7221 */ /* 0x040fe20000010100 */
        /* <DEDUP_REMOVED lines=11> */
[C---:B------:R-:W-:Y:S01]  /*1e300*/  FADD.FTZ R68, -R142.reuse, R68 ;  /* 0x000000448e447221 */ /* 0x040fe20000010100 */
[C---:B-1----:R-:W-:Y:S01]  /*1e310*/  FMUL.FTZ R76, R179.reuse, R155 ;  /* 0x0000009bb34c7220 */ /* 0x042fe20000410000 */
[C---:B------:R-:W-:Y:S01]  /*1e320*/  FMUL.FTZ R77, R179.reuse, R160 ;  /* 0x000000a0b34d7220 */ /* 0x040fe20000410000 */
[----:B------:R-:W-:Y:S01]  /*1e330*/  FADD.FTZ R69, -R142, R69 ;  /* 0x000000458e457221 */ /* 0x000fe20000010100 */
[----:B------:R-:W-:Y:S01]  /*1e340*/  FMUL.FTZ R80, R179, R62 ;  /* 0x0000003eb3507220 */ /* 0x000fe20000410000 */
[----:B------:R1:W-:Y:S01]  /*1e350*/  @!P1 STG.E desc[UR4][R52.64], R179 ;  /* 0x000000b334009986 */ /* 0x0003e2000c101904 */
[----:B------:R-:W-:Y:S01]  /*1e360*/  FFMA.FTZ R55, R74, R28, R9 ;  /* 0x0000001c4a377223 */ /* 0x000fe20000010009 */
[----:B------:R-:W-:Y:S01]  /*1e370*/  FFMA.FTZ R62, R75, R125, R106 ;  /* 0x0000007d4b3e7223 */ /* 0x000fe2000001006a */
[----:B------:R-:W-:Y:S01]  /*1e380*/  FMUL.FTZ R83, R179, R63 ;  /* 0x0000003fb3537220 */ /* 0x000fe20000410000 */
[----:B------:R2:W-:Y:S01]  /*1e390*/  STG.E.128 desc[UR4][R60.64], R56 ;  /* 0x000000383c007986 */ /* 0x0005e2000c101d04 */
[----:B------:R-:W3:Y:S01]  /*1e3a0*/  LDC.64 R74, c[0x0][0x210] ;  /* 0x00008400ff4a7b82 */ /* 0x000ee20000000a00 */
[----:B------:R-:W-:Y:S01]  /*1e3b0*/  FFMA.FTZ R54, R151, R29, R8 ;  /* 0x0000001d97367223 */ /* 0x000fe20000010008 */
[----:B------:R-:W-:Y:S01]  /*1e3c0*/  FFMA.FTZ R63, R152, R126, R105 ;  /* 0x0000007e983f7223 */ /* 0x000fe20000010069 */
[----:B------:R-:W-:Y:S01]  /*1e3d0*/  FFMA.FTZ R66, R66, R30, R11 ;  /* 0x0000001e42427223 */ /* 0x000fe2000001000b */
[----:B------:R-:W-:Y:S01]  /*1e3e0*/  FFMA.FTZ R67, R67, R127, R108 ;  /* 0x0000007f43437223 */ /* 0x000fe2000001006c */
[C---:B------:R-:W-:Y:S01]  /*1e3f0*/  FMUL.FTZ R65, R179.reuse, R68 ;  /* 0x00000044b3417220 */ /* 0x040fe20000410000 */
[----:B------:R-:W-:Y:S01]  /*1e400*/  FMUL.FTZ R64, R179, R69 ;  /* 0x00000045b3407220 */ /* 0x000fe20000410000 */
[----:B-1----:R-:W-:Y:S01]  /*1e410*/  FFMA.FTZ R52, R145, R27, R6 ;  /* 0x0000001b91347223 */ /* 0x002fe20000010006 */
[----:B------:R-:W-:Y:S01]  /*1e420*/  FFMA.FTZ R53, R78, R26, R7 ;  /* 0x0000001a4e357223 */ /* 0x000fe20000010007 */
[C---:B------:R-:W-:Y:S01]  /*1e430*/  FMUL.FTZ R81, R179.reuse, R162 ;  /* 0x000000a2b3517220 */ /* 0x040fe20000410000 */
[C---:B------:R-:W-:Y:S01]  /*1e440*/  FMUL.FTZ R164, R179.reuse, R164 ;  /* 0x000000a4b3a47220 */ /* 0x040fe20000410000 */
[C---:B------:R-:W-:Y:S01]  /*1e450*/  FMUL.FTZ R171, R179.reuse, R171 ;  /* 0x000000abb3ab7220 */ /* 0x040fe20000410000 */
[C---:B------:R-:W-:Y:S01]  /*1e460*/  FMUL.FTZ R172, R179.reuse, R172 ;  /* 0x000000acb3ac7220 */ /* 0x040fe20000410000 */
[C---:B------:R-:W-:Y:S01]  /*1e470*/  FMUL.FTZ R82, R179.reuse, R173 ;  /* 0x000000adb3527220 */ /* 0x040fe20000410000 */
[----:B------:R-:W-:Y:S01]  /*1e480*/  FMUL.FTZ R85, R179, R174 ;  /* 0x000000aeb3557220 */ /* 0x000fe20000410000 */
[C---:B------:R-:W-:Y:S01]  /*1e490*/  FADD.FTZ R100, -R142.reuse, R100 ;  /* 0x000000648e647221 */ /* 0x040fe20000010100 */
[----:B------:R-:W-:Y:S01]  /*1e4a0*/  FADD.FTZ R144, -R142, R101 ;  /* 0x000000658e907221 */ /* 0x000fe20000010100 */
[----:B--2---:R-:W-:Y:S01]  /*1e4b0*/  FFMA.FTZ R57, R150, R124, R51 ;  /* 0x0000007c96397223 */ /* 0x004fe20000010033 */
[----:B------:R-:W-:Y:S01]  /*1e4c0*/  FFMA.FTZ R56, R79, R123, R104 ;  /* 0x0000007b4f387223 */ /* 0x000fe20000010068 */
[----:B------:R-:W-:Y:S01]  /*1e4d0*/  FFMA.FTZ R58, R153, R33, R12 ;  /* 0x00000021993a7223 */ /* 0x000fe2000001000c */
[----:B------:R-:W-:Y:S01]  /*1e4e0*/  FFMA.FTZ R61, R154, R130, R109 ;  /* 0x000000829a3d7223 */ /* 0x000fe2000001006d */
[----:B------:R-:W-:Y:S01]  /*1e4f0*/  FFMA.FTZ R59, R76, R32, R13 ;  /* 0x000000204c3b7223 */ /* 0x000fe2000001000d */
[----:B------:R-:W-:Y:S01]  /*1e500*/  FFMA.FTZ R60, R77, R129, R110 ;  /* 0x000000814d3c7223 */ /* 0x000fe2000001006e */
[C---:B------:R-:W-:Y:S01]  /*1e510*/  FADD.FTZ R102, -R142.reuse, R102 ;  /* 0x000000668e667221 */ /* 0x040fe20000010100 */
[----:B------:R-:W-:Y:S01]  /*1e520*/  FADD.FTZ R103, -R142, R103 ;  /* 0x000000678e677221 */ /* 0x000fe20000010100 */
        /* <DEDUP_REMOVED lines=39> */
[----:B0-----:R-:W-:Y:S01]  /*1e7a0*/  IMAD.WIDE.U32 R68, R165, 0x10, R72 ;  /* 0x00000010a5447825 */ /* 0x001fe200078e0048 */
[----:B------:R-:W-:-:S02]  /*1e7b0*/  F2FP.BF16.F32.PACK_AB R66, R77, R66 ;  /* 0x000000424d42723e */ /* 0x000fc400000010ff */
[----:B------:R-:W-:Y:S01]  /*1e7c0*/  F2FP.BF16.F32.PACK_AB R67, R80, R67 ;  /* 0x000000435043723e */ /* 0x000fe200000010ff */
[--C-:B------:R-:W-:Y:S01]  /*1e7d0*/  IMAD.WIDE.U32 R70, R167, 0x10, R72.reuse ;  /* 0x00000010a7467825 */ /* 0x100fe200078e0048 */
[----:B------:R-:W-:Y:S01]  /*1e7e0*/  F2FP.BF16.F32.PACK_AB R65, R78, R65 ;  /* 0x000000414e41723e */ /* 0x000fe200000010ff */
[----:B------:R0:W-:Y:S01]  /*1e7f0*/  STG.E.128 desc[UR4][R68.64], R52 ;  /* 0x0000003444007986 */ /* 0x0001e2000c101d04 */
[----:B------:R-:W-:Y:S01]  /*1e800*/  LEA.HI.X R77, R163, UR15, RZ, 0x4, P1 ;  /* 0x0000000fa34d7c11 */ /* 0x000fe200088f24ff */
[----:B------:R-:W-:Y:S01]  /*1e810*/  IMAD.WIDE.U32 R72, R169, 0x10, R72 ;  /* 0x00000010a9487825 */ /* 0x000fe200078e0048 */
[----:B------:R-:W-:Y:S01]  /*1e820*/  F2FP.BF16.F32.PACK_AB R64, R79, R64 ;  /* 0x000000404f40723e */ /* 0x000fe200000010ff */
[----:B------:R0:W-:Y:S01]  /*1e830*/  STG.E.128 desc[UR4][R70.64], R56 ;  /* 0x0000003846007986 */ /* 0x0001e2000c101d04 */
[----:B---3--:R-:W-:-:S03]  /*1e840*/  LEA R0, R74, R0, 0x2 ;  /* 0x000000004a007211 */ /* 0x008fc600078e10ff */
[----:B------:R0:W-:Y:S01]  /*1e850*/  STG.E.128 desc[UR4][R72.64], R60 ;  /* 0x0000003c48007986 */ /* 0x0001e2000c101d04 */
[----:B------:R-:W-:-:S03]  /*1e860*/  ISETP.GE.AND P1, PT, R0, R75, PT ;  /* 0x0000004b0000720c */ /* 0x000fc60003f26270 */
[----:B------:R0:W-:Y:S10]  /*1e870*/  STG.E.128 desc[UR4][R76.64], R64 ;  /* 0x000000404c007986 */ /* 0x0001f4000c101d04 */
[----:B------:R-:W-:Y:S05]  /*1e880*/  @!P1 BRA `(.L_x_13516) ;  /* 0xfffffe2400e09947 */ /* 0x000fea000383ffff */
[----:B------:R-:W-:Y:S05]  /*1e890*/  BSYNC B0 ;  /* 0x0000000000007941 */ /* 0x000fea0003800000 */
.L_x_12869:
[----:B------:R-:W-:Y:S05]  /*1e8a0*/  EXIT ;  /* 0x000000000000794d */ /* 0x000fea0003800000 */
.L_x_13515:
[----:B------:R-:W-:Y:S01]  /*1e8b0*/  HFMA2.MMA R171, -RZ, RZ, 0, 1.847743988037109375e-06 ;  /* 0x0000001fffab7435 */ /* 0x000fe200000001ff */
[----:B------:R-:W-:Y:S01]  /*1e8c0*/  BSSY B1, `(.L_x_13517) ;  /* 0x0000006000017945 */ /* 0x000fe20003800000 */
[----:B------:R-:W-:Y:S02]  /*1e8d0*/  IMAD.MOV.U32 R160, RZ, RZ, 0x1 ;  /* 0x00000001ffa07424 */ /* 0x000fe400078e00ff */
[----:B------:R-:W-:-:S07]  /*1e8e0*/  IMAD.MOV.U32 R155, RZ, RZ, -0x1 ;  /* 0xffffffffff9b7424 */ /* 0x000fce00078e00ff */
[----:B0-----:R-:W-:Y:S05]  /*1e8f0*/  WARPSYNC.COLLECTIVE R155, `(.L_x_13518) ;  /* 0x000000009b087348 */ /* 0x001fea0003c00000 */
[----:B------:R1:W2:Y:S02]  /*1e900*/  SHFL.BFLY P2, R153, R154, R160, R171 ;  /* 0x0c0000a09a997389 */ /* 0x0002a400000400ab */
[----:B012---:R-:W-:Y:S01]  /*1e910*/  ENDCOLLECTIVE ;  /* 0x000000000000791b */ /* 0x007fe20003800000 */
.L_x_13518:
[----:B------:R-:W-:Y:S05]  /*1e920*/  BSYNC B1 ;  /* 0x0000000000017941 */ /* 0x000fea0003800000 */
.L_x_13517:
        /* <DEDUP_REMOVED lines=10> */
.L_x_13519:
[----:B------:R-:W-:Y:S02]  /*1e9d0*/  IMAD.MOV.U32 R160, RZ, RZ, 0x4 ;  /* 0x00000004ffa07424 */ /* 0x000fe400078e00ff */
[----:B------:R-:W-:-:S04]  /*1e9e0*/  IMAD.MOV.U32 R142, RZ, RZ, R153 ;  /* 0x000000ffff8e7224 */ /* 0x000fc800078e0099 */
[----:B------:R-:W-:-:S05]  /*1e9f0*/  FADD.FTZ R150, R145, R142 ;  /* 0x0000008e91967221 */ /* 0x000fca0000010000 */
[----:B------:R-:W-:-:S07]  /*1ea00*/  MOV R154, R150 ;  /* 0x00000096009a7202 */ /* 0x000fce0000000f00 */
[----:B------:R-:W-:Y:S05]  /*1ea10*/  WARPSYNC.COLLECTIVE R155, `(.L_x_13520) ;  /* 0x000000009b087348 */ /* 0x000fea0003c00000 */
[----:B------:R0:W1:Y:S02]  /*1ea20*/  SHFL.BFLY P2, R153, R154, R160, R171 ;  /* 0x0c0000a09a997389 */ /* 0x00006400000400ab */
[----:B01----:R-:W-:Y:S01]  /*1ea30*/  ENDCOLLECTIVE ;  /* 0x000000000000791b */ /* 0x003fe20003800000 */
.L_x_13520:
[----:B------:R-:W-:Y:S01]  /*1ea40*/  HFMA2.MMA R160, -RZ, RZ, 0, 4.76837158203125e-07 ;  /* 0x00000008ffa07435 */ /* 0x000fe200000001ff */
[----:B------:R-:W-:-:S05]  /*1ea50*/  MOV R143, R153 ;  /* 0x00000099008f7202 */ /* 0x000fca0000000f00 */
[----:B------:R-:W-:-:S04]  /*1ea60*/  FADD.FTZ R151, R150, R143 ;  /* 0x0000008f96977221 */ /* 0x000fc80000010000 */
[----:B------:R-:W-:-:S07]  /*1ea70*/  IMAD.MOV.U32 R154, RZ, RZ, R151 ;  /* 0x000000ffff9a7224 */ /* 0x000fce00078e0097 */
[----:B------:R-:W-:Y:S05]  /*1ea80*/  WARPSYNC.COLLECTIVE R155, `(.L_x_13521) ;  /* 0x000000009b087348 */ /* 0x000fea0003c00000 */
[----:B------:R0:W1:Y:S02]  /*1ea90*/  SHFL.BFLY P2, R153, R154, R160, R171 ;  /* 0x0c0000a09a997389 */ /* 0x00006400000400ab */
[----:B01----:R-:W-:Y:S01]  /*1eaa0*/  ENDCOLLECTIVE ;  /* 0x000000000000791b */ /* 0x003fe20003800000 */
.L_x_13521:
[----:B------:R-:W-:Y:S02]  /*1eab0*/  IMAD.MOV.U32 R160, RZ, RZ, 0x10 ;  /* 0x00000010ffa07424 */ /* 0x000fe400078e00ff */
[----:B------:R-:W-:-:S04]  /*1eac0*/  IMAD.MOV.U32 R142, RZ, RZ, R153 ;  /* 0x000000ffff8e7224 */ /* 0x000fc800078e0099 */
[----:B------:R-:W-:-:S05]  /*1ead0*/  FADD.FTZ R152, R151, R142 ;  /* 0x0000008e97987221 */ /* 0x000fca0000010000 */
[----:B------:R-:W-:-:S07]  /*1eae0*/  MOV R154, R152 ;  /* 0x00000098009a7202 */ /* 0x000fce0000000f00 */
[----:B------:R-:W-:Y:S05]  /*1eaf0*/  WARPSYNC.COLLECTIVE R155, `(.L_x_13522) ;  /* 0x000000009b087348 */ /* 0x000fea0003c00000 */
[----:B------:R0:W1:Y:S02]  /*1eb00*/  SHFL.BFLY P2, R153, R154, R160, R171 ;  /* 0x0c0000a09a997389 */ /* 0x00006400000400ab */
[----:B01----:R-:W-:Y:S01]  /*1eb10*/  ENDCOLLECTIVE ;  /* 0x000000000000791b */ /* 0x003fe20003800000 */
.L_x_13522:
        /* <DEDUP_REMOVED lines=83> */
[----:B------:R-:W-:-:S04]  /*1f050*/  FFMA.FTZ R142, R145, R145, R142 ;  /* 0x00000091918e7223 */ /* 0x000fc8000001008e */
[----:B------:R-:W-:-:S07]  /*1f060*/  IMAD.MOV.U32 R154, RZ, RZ, R142 ;  /* 0x000000ffff9a7224 */ /* 0x000fce00078e008e */
[----:B------:R-:W-:Y:S05]  /*1f070*/  WARPSYNC.COLLECTIVE R155, `(.L_x_13523) ;  /* 0x000000009b087348 */ /* 0x000fea0003c00000 */
[----:B------:R0:W1:Y:S02]  /*1f080*/  SHFL.BFLY P2, R153, R154, R160, R171 ;  /* 0x0c0000a09a997389 */ /* 0x00006400000400ab */
[----:B01----:R-:W-:Y:S01]  /*1f090*/  ENDCOLLECTIVE ;  /* 0x000000000000791b */ /* 0x003fe20003800000 */
.L_x_13523:
[----:B------:R-:W-:Y:S02]  /*1f0a0*/  IMAD.MOV.U32 R160, RZ, RZ, 0x2 ;  /* 0x00000002ffa07424 */ /* 0x000fe400078e00ff */
[----:B------:R-:W-:-:S04]  /*1f0b0*/  IMAD.MOV.U32 R145, RZ, RZ, R153 ;  /* 0x000000ffff917224 */ /* 0x000fc800078e0099 */
[----:B------:R-:W-:-:S05]  /*1f0c0*/  FADD.FTZ R145, R142, R145 ;  /* 0x000000918e917221 */ /* 0x000fca0000010000 */
[----:B------:R-:W-:-:S07]  /*1f0d0*/  MOV R154, R145 ;  /* 0x00000091009a7202 */ /* 0x000fce0000000f00 */
[----:B------:R-:W-:Y:S05]  /*1f0e0*/  WARPSYNC.COLLECTIVE R155, `(.L_x_13524) ;  /* 0x000000009b087348 */ /* 0x000fea0003c00000 */
[----:B------:R0:W1:Y:S02]  /*1f0f0*/  SHFL.BFLY P2, R153, R154, R160, R171 ;  /* 0x0c0000a09a997389 */ /* 0x00006400000400ab */
[----:B01----:R-:W-:Y:S01]  /*1f100*/  ENDCOLLECTIVE ;  /* 0x000000000000791b */ /* 0x003fe20003800000 */
.L_x_13524:
[----:B------:R-:W-:Y:S01]  /*1f110*/  HFMA2.MMA R160, -RZ, RZ, 0, 2.384185791015625e-07 ;  /* 0x00000004ffa07435 */ /* 0x000fe200000001ff */
[----:B------:R-:W-:-:S05]  /*1f120*/  MOV R150, R153 ;  /* 0x0000009900967202 */ /* 0x000fca0000000f00 */
[----:B------:R-:W-:-:S04]  /*1f130*/  FADD.FTZ R150, R145, R150 ;  /* 0x0000009691967221 */ /* 0x000fc80000010000 */
[----:B------:R-:W-:-:S07]  /*1f140*/  IMAD.MOV.U32 R154, RZ, RZ, R150 ;  /* 0x000000ffff9a7224 */ /* 0x000fce00078e0096 */
[----:B------:R-:W-:Y:S05]  /*1f150*/  WARPSYNC.COLLECTIVE R155, `(.L_x_13525) ;  /* 0x000000009b087348 */ /* 0x000fea0003c00000 */
[----:B------:R0:W1:Y:S02]  /*1f160*/  SHFL.BFLY P2, R153, R154, R160, R171 ;  /* 0x0c0000a09a997389 */ /* 0x00006400000400ab */
[----:B01----:R-:W-:Y:S01]  /*1f170*/  ENDCOLLECTIVE ;  /* 0x000000000000791b */ /* 0x003fe20003800000 */
.L_x_13525:
[----:B------:R-:W-:Y:S02]  /*1f180*/  IMAD.MOV.U32 R160, RZ, RZ, 0x8 ;  /* 0x00000008ffa07424 */ /* 0x000fe400078e00ff */
[----:B------:R-:W-:-:S04]  /*1f190*/  IMAD.MOV.U32 R151, RZ, RZ, R153 ;  /* 0x000000ffff977224 */ /* 0x000fc800078e0099 */
[----:B------:R-:W-:-:S05]  /*1f1a0*/  FADD.FTZ R151, R150, R151 ;  /* 0x0000009796977221 */ /* 0x000fca0000010000 */
[----:B------:R-:W-:-:S07]  /*1f1b0*/  MOV R154, R151 ;  /* 0x00000097009a7202 */ /* 0x000fce0000000f00 */
[----:B------:R-:W-:Y:S05]  /*1f1c0*/  WARPSYNC.COLLECTIVE R155, `(.L_x_13526) ;  /* 0x000000009b087348 */ /* 0x000fea0003c00000 */
[----:B------:R0:W1:Y:S02]  /*1f1d0*/  SHFL.BFLY P2, R153, R154, R160, R171 ;  /* 0x0c0000a09a997389 */ /* 0x00006400000400ab */
[----:B01----:R-:W-:Y:S01]  /*1f1e0*/  ENDCOLLECTIVE ;  /* 0x000000000000791b */ /* 0x003fe20003800000 */
.L_x_13526:
[----:B------:R-:W-:Y:S01]  /*1f1f0*/  HFMA2.MMA R160, -RZ, RZ, 0, 9.5367431640625e-07 ;  /* 0x00000010ffa07435 */ /* 0x000fe200000001ff */
[----:B------:R-:W-:-:S05]  /*1f200*/  MOV R152, R153 ;  /* 0x0000009900987202 */ /* 0x000fca0000000f00 */
[----:B------:R-:W-:-:S04]  /*1f210*/  FADD.FTZ R152, R151, R152 ;  /* 0x0000009897987221 */ /* 0x000fc80000010000 */
[----:B------:R-:W-:-:S07]  /*1f220*/  IMAD.MOV.U32 R154, RZ, RZ, R152 ;  /* 0x000000ffff9a7224 */ /* 0x000fce00078e0098 */
[----:B------:R-:W-:Y:S05]  /*1f230*/  WARPSYNC.COLLECTIVE R155, `(.L_x_13527) ;  /* 0x000000009b087348 */ /* 0x000fea0003c00000 */
[----:B------:R0:W1:Y:S02]  /*1f240*/  SHFL.BFLY P2, R153, R154, R160, R171 ;  /* 0x0c0000a09a997389 */ /* 0x00006400000400ab */
[----:B01----:R-:W-:Y:S01]  /*1f250*/  ENDCOLLECTIVE ;  /* 0x000000000000791b */ /* 0x003fe20003800000 */
.L_x_13527:
[----:B------:R-:W-:Y:S05]  /*1f260*/  BRA `(.L_x_13528) ;  /* 0xffffffe800d87947 */ /* 0x000fea000383ffff */
.L_x_13529:
        /* <DEDUP_REMOVED lines=9> */
.L_x_33659:


//--------------------- .text._ZN10layer_norm31ln_parallel_residual_fwd_kernelINS_13Kernel_traitsIf13__nv_bfloat16fS2_fjLj1280ELj1ELj4ELj1ELj16ENS_18Kernel_traits_baseILj1280EfS2_fS2_fjLj128EEEEELb0ELb0ELb0EEEvNS_9FwdParamsE --------------------------
	.section	.text._ZN10layer_norm31ln_parallel_residual_fwd_kernelINS_13Kernel_traitsIf13__nv_bfloat16fS2_fjLj1280ELj1ELj4ELj1ELj16ENS_18Kernel_traits_baseILj1280EfS2_fS2_fjLj128EEEEELb0ELb0ELb0EEEvNS_9FwdParamsE,"ax",@progbits
	.align	128
        .global         _ZN10layer_norm31ln_parallel_residual_fwd_kernelINS_13Kernel_traitsIf13__nv_bfloat16fS2_fjLj1280ELj1ELj4ELj1ELj16ENS_18Kernel_traits_baseILj1280EfS2_fS2_fjLj128EEEEELb0ELb0ELb0EEEvNS_9FwdParamsE
        .type           _ZN10layer_norm31ln_parallel_residual_fwd_kernelINS_13Kernel_traitsIf13__nv_bfloat16fS2_fjLj1280ELj1ELj4ELj1ELj16ENS_18Kernel_traits_baseILj1280EfS2_fS2_fjLj128EEEEELb0ELb0ELb0EEEvNS_9FwdParamsE,@function
        .size           _ZN10layer_norm31ln_parallel_residual_fwd_kernelINS_13Kernel_traitsIf13__nv_bfloat16fS2_fjLj1280ELj1ELj4ELj1ELj16ENS_18Kernel_traits_baseILj1280EfS2_fS2_fjLj128EEEEELb0ELb0ELb0EEEvNS_9FwdParamsE,(.L_x_33660 - _ZN10layer_norm31ln_parallel_residual_fwd_kernelINS_13Kernel_traitsIf13__nv_bfloat16fS2_fjLj1280ELj1ELj4ELj1ELj16ENS_18Kernel_traits_baseILj1280EfS2_fS2_fjLj128EEEEELb0ELb0ELb0EEEvNS_9FwdParamsE)
        .other          _ZN10layer_norm31ln_parallel_residual_fwd_kernelINS_13Kernel_traitsIf13__nv_bfloat16fS2_fjLj1280ELj1ELj4ELj1ELj16ENS_18Kernel_traits_baseILj1280EfS2_fS2_fjLj128EEEEELb0ELb0ELb0EEEvNS_9FwdParamsE,@"STO_CUDA_ENTRY STV_DEFAULT"
_ZN10layer_norm31ln_parallel_residual_fwd_kernelINS_13Kernel_traitsIf13__nv_bfloat16fS2_fjLj1280ELj1ELj4ELj1ELj16ENS_18Kernel_traits_baseILj1280EfS2_fS2_fjLj128EEEEELb0ELb0ELb0EEEvNS_9FwdParamsE:
.text._ZN10layer_norm31ln_parallel_residual_fwd_kernelINS_13Kernel_traitsIf13__nv_bfloat16fS2_fjLj1280ELj1ELj4ELj1ELj16ENS_18Kernel_traits_baseILj1280EfS2_fS2_fjLj128EEEEELb0ELb0ELb0EEEvNS_9FwdParamsE:
        /* <DEDUP_REMOVED lines=57> */
.L_x_13531:
[----:B------:R-:W-:Y:S05]  /*0390*/  BSYNC B0 ;  /* 0x0000000000007941 */ /* 0x000fea0003800000 */
.L_x_13530:
[----:B------:R-:W-:Y:S04]  /*03a0*/  BSSY B0, `(.L_x_13532) ;  /* 0x0000024000007945 */ /* 0x000fe80003800000 */
[----:B------:R-:W-:Y:S05]  /*03b0*/  @!P6 BRA `(.L_x_13533) ;  /* 0x000000000088e947 */ /* 0x000fea0003800000 */
[----:B------:R-:W-:Y:S01]  /*03c0*/  ULDC.64 UR6, c[0x0][0x2c8] ;  /* 0x0000b20000067ab9 */ /* 0x000fe20000000a00 */
[----:B------:R-:W1:Y:S01]  /*03d0*/  LDC.64 R52, c[0x0][0x260] ;  /* 0x00009800ff347b82 */ /* 0x000e620000000a00 */
[----:B------:R-:W-:Y:S01]  /*03e0*/  ISETP.NE.U32.AND P1, PT, RZ, UR6, PT ;  /* 0x00000006ff007c0c */ /* 0x000fe2000bf25070 */
[----:B------:R-:W-:Y:S01]  /*03f0*/  ULDC.64 UR8, c[0x0][0x2d0] ;  /* 0x0000b40000087ab9 */ /* 0x000fe20000000a00 */
[----:B------:R-:W-:Y:S02]  /*0400*/  SHF.L.U32 R70, R151, 0x5, RZ ;  /* 0x0000000597467819 */ /* 0x000fe400000006ff */
[----:B0-----:R-:W-:Y:S02]  /*0410*/  CS2R R38, SRZ ;  /* 0x0000000000267805 */ /* 0x001fe4000001ff00 */
        /* <DEDUP_REMOVED lines=14> */
[C---:B-1----:R-:W-:Y:S01]  /*0500*/  IMAD.WIDE.U32 R72, R151.reuse, 0x20, R52 ;  /* 0x0000002097487825 */ /* 0x042fe200078e0034 */
        /* <DEDUP_REMOVED lines=12> */
[----:B------:R-:W-:-:S07]  /*05d0*/  IADD3 R151, R151, 0x20, RZ ;  /* 0x0000002097977810 */ /* 0x000fce0007ffe0ff */
.L_x_13533:
[----:B------:R-:W-:Y:S05]  /*05e0*/  BSYNC B0 ;  /* 0x0000000000007941 */ /* 0x000fea0003800000 */
.L_x_13532:
[----:B------:R-:W-:Y:S04]  /*05f0*/  BSSY B0, `(.L_x_13534) ;  /* 0x0000024000007945 */ /* 0x000fe80003800000 */
[----:B------:R-:W-:Y:S05]  /*0600*/  @!P5 BRA `(.L_x_13535) ;  /* 0x000000000088d947 */ /* 0x000fea0003800000 */
[----:B------:R-:W-:Y:S01]  /*0610*/  ULDC.64 UR6, c[0x0][0x2c8] ;  /* 0x0000b20000067ab9 */ /* 0x000fe20000000a00 */
[----:B------:R-:W2:Y:S01]  /*0620*/  LDC.64 R84, c[0x0][0x260] ;  /* 0x00009800ff547b82 */ /* 0x000ea20000000a00 */
[----:B------:R-:W-:Y:S01]  /*0630*/  ISETP.NE.U32.AND P1, PT, RZ, UR6, PT ;  /* 0x00000006ff007c0c */ /* 0x000fe2000bf25070 */
[----:B------:R-:W-:Y:S01]  /*0640*/  ULDC.64 UR8, c[0x0][0x2d0] ;  /* 0x0000b40000087ab9 */ /* 0x000fe20000000a00 */
[----:B------:R-:W-:Y:S02]  /*0650*/  SHF.L.U32 R102, R151, 0x5, RZ ;  /* 0x0000000597667819 */ /* 0x000fe400000006ff */
[----:B-1----:R-:W-:Y:S02]  /*0660*/  CS2R R70, SRZ ;  /* 0x0000000000467805 */ /* 0x002fe4000001ff00 */
        /* <DEDUP_REMOVED lines=11> */
[----:B0-----:R-:W-:-:S04]  /*0720*/  @P1 LEA R2, P3, R151, UR6, 0x5 ;  /* 0x0000000697021c11 */ /* 0x001fc8000f8628ff */
[C---:B------:R-:W-:Y:S01]  /*0730*/  @P1 LEA.HI.X R3, R151.reuse, UR7, RZ, 0x5, P3 ;  /* 0x0000000797031c11 */ /* 0x040fe200098f2cff */
[----:B------:R-:W-:Y:S01]  /*0740*/  ULDC.64 UR6, c[0x0][0x268] ;  /* 0x00009a0000067ab9 */ /* 0x000fe20000000a00 */
[C---:B--2---:R-:W-:Y:S01]  /*0750*/  IMAD.WIDE.U32 R104, R151.reuse, 0x20, R84 ;  /* 0x0000002097687825 */ /* 0x044fe200078e0054 */
        /* <DEDUP_REMOVED lines=13> */
.L_x_13535:
[----:B------:R-:W-:Y:S05]  /*0830*/  BSYNC B0 ;  /* 0x0000000000007941 */ /* 0x000fea0003800000 */
.L_x_13534:
[----:B------:R-:W-:Y:S04]  /*0840*/  BSSY B0, `(.L_x_13536) ;  /* 0x0000024000007945 */ /* 0x000fe80003800000 */
[----:B------:R-:W-:Y:S05]  /*0850*/  @!P4 BRA `(.L_x_13537) ;  /* 0x000000000088c947 */ /* 0x000fea0003800000 */
[----:B------:R-:W-:Y:S01]  /*0860*/  ULDC.64 UR6, c[0x0][0x2c8] ;  /* 0x0000b20000067ab9 */ /* 0x000fe20000000a00 */
[----:B------:R-:W3:Y:S01]  /*0870*/  LDC.64 R116, c[0x0][0x260] ;  /* 0x00009800ff747b82 */ /* 0x000ee20000000a00 */
[----:B------:R-:W-:Y:S01]  /*0880*/  ISETP.NE.U32.AND P1, PT, RZ, UR6, PT ;  /* 0x00000006ff007c0c */ /* 0x000fe2000bf25070 */
[----:B------:R-:W-:Y:S01]  /*0890*/  ULDC.64 UR8, c[0x0][0x2d0] ;  /* 0x0000b40000087ab9 */ /* 0x000fe20000000a00 */
[----:B------:R-:W-:Y:S02]  /*08a0*/  SHF.L.U32 R134, R151, 0x5, RZ ;  /* 0x0000000597867819 */ /* 0x000fe400000006ff */
[----:B--2---:R-:W-:Y:S02]  /*08b0*/  CS2R R102, SRZ ;  /* 0x0000000000667805 */ /* 0x004fe4000001ff00 */
        /* <DEDUP_REMOVED lines=11> */
[----:B01----:R-:W-:-:S04]  /*0970*/  @P1 LEA R2, P3, R151, UR6, 0x5 ;  /* 0x0000000697021c11 */ /* 0x003fc8000f8628ff */
[C---:B------:R-:W-:Y:S01]  /*0980*/  @P1 LEA.HI.X R3, R151.reuse, UR7, RZ, 0x5, P3 ;  /* 0x0000000797031c11 */ /* 0x040fe200098f2cff */
[----:B------:R-:W-:Y:S01]  /*0990*/  ULDC.64 UR6, c[0x0][0x268] ;  /* 0x00009a0000067ab9 */ /* 0x000fe20000000a00 */
[C---:B---3--:R-:W-:Y:S01]  /*09a0*/  IMAD.WIDE.U32 R136, R151.reuse, 0x20, R116 ;  /* 0x0000002097887825 */ /* 0x048fe200078e0074 */
        /* <DEDUP_REMOVED lines=13> */
.L_x_13537:
[----:B------:R-:W-:Y:S05]  /*0a80*/  BSYNC B0 ;  /* 0x0000000000007941 */ /* 0x000fea0003800000 */
.L_x_13536:
        /* <DEDUP_REMOVED lines=8> */
[----:B------:R-:W-:Y:S01]  /*0b10*/  ULDC.64 UR8, c[0x0][0x2d0] ;  /* 0x0000b40000087ab9 */ /* 0x000fe20000000a00 */
[----:B------:R-:W-:Y:S01]  /*0b20*/  ISETP.NE.U32.AND P1, PT, RZ, UR6, PT ;  /* 0x00000006ff007c0c */ /* 0x000fe2000bf25070 */
[----:B------:R-:W4:Y:S01]  /*0b30*/  LDC.64 R148, c[0x0][0x260] ;  /* 0x00009800ff947b82 */ /* 0x000f220000000a00 */
[----:B---3--:R-:W-:Y:S02]  /*0b40*/  CS2R R134, SRZ ;  /* 0x0000000000867805 */ /* 0x008fe4000001ff00 */
[----:B------:R-:W-:Y:S02]  /*0b50*/  CS2R R132, SRZ ;  /* 0x0000000000847805 */ /* 0x000fe4000001ff00 */
[----:B------:R-:W-:Y:S02]  /*0b60*/  ISETP.NE.AND.EX P1, PT, RZ, UR7, PT, P1 ;  /* 0x00000007ff007c0c */ /* 0x000fe4000bf25310 */
[----:B------:R-:W-:-:S02]  /*0b70*/  CS2R R138, SRZ ;  /* 0x00000000008a7805 */ /* 0x000fc4000001ff00 */
[----:B------:R-:W-:Y:S02]  /*0b80*/  CS2R R136, SRZ ;  /* 0x0000000000887805 */ /* 0x000fe4000001ff00 */
[----:B------:R-:W-:-:S07]  /*0b90*/  SHF.L.U32 R166, R151, 0x5, RZ ;  /* 0x0000000597a67819 */ /* 0x000fce00000006ff */
[----:B012---:R-:W-:-:S04]  /*0ba0*/  @P1 LEA R2, P2, R151, UR6, 0x5 ;  /* 0x0000000697021c11 */ /* 0x007fc8000f8428ff */
        /* <DEDUP_REMOVED lines=8> */
[----:B------:R-:W-:-:S05]  /*0c30*/  IADD3.X R165, R140, UR7, RZ, P1, !PT ;  /* 0x000000078ca57c10 */ /* 0x000fca0008ffe4ff */
[----:B------:R-:W-:Y:S02]  /*0c40*/  @P2 IADD3 R166, P1, R166, UR8, RZ ;  /* 0x00000008a6a62c10 */ /* 0x000fe4000ff3e0ff */
[----:B------:R-:W-:Y:S02]  /*0c50*/  CS2R R142, SRZ ;  /* 0x00000000008e7805 */ /* 0x000fe4000001ff00 */
[----:B------:R-:W-:Y:S02]  /*0c60*/  CS2R R146, SRZ ;  /* 0x0000000000927805 */ /* 0x000fe4000001ff00 */
[----:B------:R-:W-:Y:S02]  /*0c70*/  CS2R R144, SRZ ;  /* 0x0000000000907805 */ /* 0x000fe4000001ff00 */
[----:B------:R-:W-:Y:S02]  /*0c80*/  @P2 IADD3.X R167, R140, UR9, RZ, P1, !PT ;  /* 0x000000098ca72c10 */ /* 0x000fe40008ffe4ff */
[----:B------:R-:W-:Y:S01]  /*0c90*/  CS2R R140, SRZ ;  /* 0x00000000008c7805 */ /* 0x000fe2000001ff00 */
[----:B----4-:R-:W-:Y:S01]  /*0ca0*/  IMAD.WIDE.U32 R2, R151, 0x20, R148 ;  /* 0x0000002097027825 */ /* 0x010fe200078e0094 */
[----:B------:R4:W5:Y:S04]  /*0cb0*/  LDG.E.128 R156, desc[UR4][R164.64] ;  /* 0x00000004a49c7981 */ /* 0x000968000c1e1d00 */
[----:B------:R4:W5:Y:S04]  /*0cc0*/  @P2 LDG.E.128 R140, desc[UR4][R166.64] ;  /* 0x00000004a68c2981 */ /* 0x000968000c1e1d00 */
[----:B------:R4:W5:Y:S04]  /*0cd0*/  @P2 LDG.E.128 R144, desc[UR4][R166.64+0x10] ;  /* 0x00001004a6902981 */ /* 0x000968000c1e1d00 */
[----:B------:R4:W5:Y:S04]  /*0ce0*/  LDG.E.128 R148, desc[UR4][R2.64] ;  /* 0x0000000402947981 */ /* 0x000968000c1e1d00 */
[----:B------:R4:W5:Y:S04]  /*0cf0*/  LDG.E.128 R152, desc[UR4][R2.64+0x10] ;  /* 0x0000100402987981 */ /* 0x000968000c1e1d00 */
[----:B------:R4:W5:Y:S02]  /*0d00*/  LDG.E.128 R160, desc[UR4][R164.64+0x10] ;  /* 0x00001004a4a07981 */ /* 0x000964000c1e1d00 */
.L_x_13539:
[----:B------:R-:W-:Y:S05]  /*0d10*/  BSYNC B0 ;  /* 0x0000000000007941 */ /* 0x000fea0003800000 */
.L_x_13538:
[----:B------:R-:W-:Y:S02]  /*0d20*/  ULDC UR6, c[0x0][0x214] ;  /* 0x0000850000067ab9 */ /* 0x000fe40000000800 */
[----:B------:R-:W-:-:S13]  /*0d30*/  ISETP.GE.AND P1, PT, R0, UR6, PT ;  /* 0x0000000600007c0c */ /* 0x000fda000bf26270 */
[----:B------:R-:W-:Y:S05]  /*0d40*/  @P1 EXIT ;  /* 0x000000000000194d */ /* 0x000fea0003800000 */
[----:B------:R-:W-:Y:S01]  /*0d50*/  ULDC.U8 UR6, c[0x0][0x2a0] ;  /* 0x0000a80000067ab9 */ /* 0x000fe20000000000 */
[----:B01234-:R-:W-:Y:S01]  /*0d60*/  MOV R3, R0 ;  /* 0x0000000000037202 */ /* 0x01ffe20000000f00 */
[----:B------:R-:W-:Y:S01]  /*0d70*/  UISETP.NE.AND UP0, UPT, UR6, URZ, UPT ;  /* 0x0000003f0600728c */ /* 0x000fe2000bf05270 */
[----:B------:R-:W-:Y:S01]  /*0d80*/  ULDC UR13, c[0x0][0x218] ;  /* 0x00008600000d7ab9 */ /* 0x000fe20000000800 */
[----:B------:R-:W-:Y:S01]  /*0d90*/  ULDC UR12, c[0x0][0x2d8] ;  /* 0x0000b600000c7ab9 */ /* 0x000fe20000000800 */
[----:B------:R-:W-:Y:S01]  /*0da0*/  ULDC.64 UR6, c[0x0][0x228] ;  /* 0x00008a0000067ab9 */ /* 0x000fe20000000a00 */
[----:B------:R-:W-:Y:S01]  /*0db0*/  ULDC.64 UR8, c[0x0][0x230] ;  /* 0x00008c0000087ab9 */ /* 0x000fe20000000a00 */
[----:B------:R-:W-:-:S06]  /*0dc0*/  ULDC.64 UR10, c[0x0][0x238] ;  /* 0x00008e00000a7ab9 */ /* 0x000fcc0000000a00 */
.L_x_13641:
[----:B------:R-:W-:Y:S01]  /*0dd0*/  IMAD R0, R3, UR13, RZ ;  /* 0x0000000d03007c24 */ /* 0x000fe2000f8e02ff */
[----:B------:R-:W-:Y:S04]  /*0de0*/  BSSY B0, `(.L_x_13540) ;  /* 0x0000063000007945 */ /* 0x000fe80003800000 */
[----:B------:R-:W-:-:S04]  /*0df0*/  SHF.R.S32.HI R219, RZ, 0x1f, R0 ;  /* 0x0000001fffdb7819 */ /* 0x000fc80000011400 */
[----:B------:R-:W-:-:S04]  /*0e00*/  LEA.HI R219, R219, R0, RZ, 0x3 ;  /* 0x00000000dbdb7211 */ /* 0x000fc800078f18ff */
[----:B------:R-:W-:-:S04]  /*0e10*/  LEA.HI.SX32 R2, R219, R216, 0x1d ;  /* 0x000000d8db027211 */ /* 0x000fc800078feaff */
[----:B------:R-:W-:Y:S01]  /*0e20*/  MOV R0, R2 ;  /* 0x0000000200007202 */ /* 0x000fe20000000f00 */
[----:B--2345:R-:W-:Y:S06]  /*0e30*/  @!P0 BRA `(.L_x_13541) ;  /* 0x0000000400748947 */ /* 0x03cfec0003800000 */
        /* <DEDUP_REMOVED lines=22> */
.L_x_13542:
[----:B-----5:R-:W-:-:S05]  /*0fa0*/  SHF.L.U32 R179, R164, 0x10, RZ ;  /* 0x00000010a4b37819 */ /* 0x020fca00000006ff */
[----:B------:R-:W-:-:S04]  /*0fb0*/  FADD.FTZ R176, R179, R176 ;  /* 0x000000b0b3b07221 */ /* 0x000fc80000010000 */
[----:B------:R-:W-:-:S07]  /*0fc0*/  @P1 FADD.FTZ R176, R168, R176 ;  /* 0x000000b0a8b01221 */ /* 0x000fce0000010000 */
.L_x_13543:
[----:B------:R-:W-:Y:S01]  /*0fd0*/  SHF.L.U32 R177, R177, 0x10, RZ ;  /* 0x00000010b1b17819 */ /* 0x000fe200000006ff */
[----:B------:R-:W-:Y:S06]  /*0fe0*/  @P2 BRA `(.L_x_13544) ;  /* 0x00000000000c2947 */ /* 0x000fec0003800000 */
[----:B------:R-:W-:Y:S05]  /*0ff0*/  @!P1 BRA `(.L_x_13545) ;  /* 0x0000000000189947 */ /* 0x000fea0003800000 */
[----:B-----5:R-:W-:Y:S01]  /*1000*/  FADD.FTZ R177, R169, R177 ;  /* 0x000000b1a9b17221 */ /* 0x020fe20000010000 */
[----:B------:R-:W-:Y:S06]  /*1010*/  BRA `(.L_x_13545) ;  /* 0x0000000000107947 */ /* 0x000fec0003800000 */
.L_x_13544:
[----:B-----5:R-:W-:-:S04]  /*1020*/  PRMT R0, R164, 0x7632, R0 ;  /* 0x00007632a4007816 */ /* 0x020fc80000000000 */
[----:B------:R-:W-:-:S05]  /*1030*/  SHF.L.U32 R0, R0, 0x10, RZ ;  /* 0x0000001000007819 */ /* 0x000fca00000006ff */
[----:B------:R-:W-:-:S04]  /*1040*/  FADD.FTZ R177, R0, R177 ;  /* 0x000000b100b17221 */ /* 0x000fc80000010000 */
[----:B------:R-:W-:-:S07]  /*1050*/  @P1 FADD.FTZ R177, R169, R177 ;  /* 0x000000b1a9b11221 */ /* 0x000fce0000010000 */
.L_x_13545:
[C---:B------:R-:W-:Y:S02]  /*1060*/  PRMT R179, R181.reuse, 0x7632, R179 ;  /* 0x00007632b5b37816 */ /* 0x040fe400000000b3 */
[----:B------:R-:W-:Y:S01]  /*1070*/  SHF.L.U32 R178, R181, 0x10, RZ ;  /* 0x00000010b5b27819 */ /* 0x000fe200000006ff */
[----:B------:R-:W-:Y:S06]  /*1080*/  @P2 BRA `(.L_x_13546) ;  /* 0x00000000000c2947 */ /* 0x000fec0003800000 */
[----:B------:R-:W-:Y:S05]  /*1090*/  @!P1 BRA `(.L_x_13547) ;  /* 0x0000000000149947 */ /* 0x000fea0003800000 */
[----:B-----5:R-:W-:Y:S01]  /*10a0*/  FADD.FTZ R178, R170, R178 ;  /* 0x000000b2aab27221 */ /* 0x020fe20000010000 */
[----:B------:R-:W-:Y:S06]  /*10b0*/  BRA `(.L_x_13547) ;  /* 0x00000000000c7947 */ /* 0x000fec0003800000 */
.L_x_13546:
[----:B-----5:R-:W-:-:S05]  /*10c0*/  SHF.L.U32 R181, R165, 0x10, RZ ;  /* 0x00000010a5b57819 */ /* 0x020fca00000006ff */
[----:B------:R-:W-:-:S04]  /*10d0*/  FADD.FTZ R178, R181, R178 ;  /* 0x000000b2b5b27221 */ /* 0x000fc80000010000 */
[----:B------:R-:W-:-:S07]  /*10e0*/  @P1 FADD.FTZ R178, R170, R178 ;  /* 0x000000b2aab21221 */ /* 0x000fce0000010000 */
.L_x_13547:
[----:B------:R-:W-:Y:S01]  /*10f0*/  SHF.L.U32 R179, R179, 0x10, RZ ;  /* 0x00000010b3b37819 */ /* 0x000fe200000006ff */
[----:B------:R-:W-:Y:S06]  /*1100*/  @P2 BRA `(.L_x_13548) ;  /* 0x00000000000c2947 */ /* 0x000fec0003800000 */
[----:B------:R-:W-:Y:S05]  /*1110*/  @!P1 BRA `(.L_x_13549) ;  /* 0x0000000000189947 */ /* 0x000fea0003800000 */
[----:B-----5:R-:W-:Y:S01]  /*1120*/  FADD.FTZ R179, R171, R179 ;  /* 0x000000b3abb37221 */ /* 0x020fe20000010000 */
[----:B------:R-:W-:Y:S06]  /*1130*/  BRA `(.L_x_13549) ;  /* 0x0000000000107947 */ /* 0x000fec0003800000 */
.L_x_13548:
[----:B-----5:R-:W-:-:S04]  /*1140*/  PRMT R0, R165, 0x7632, R0 ;  /* 0x00007632a5007816 */ /* 0x020fc80000000000 */
[----:B------:R-:W-:-:S05]  /*1150*/  SHF.L.U32 R0, R0, 0x10, RZ ;  /* 0x0000001000007819 */ /* 0x000fca00000006ff */
[----:B------:R-:W-:-:S04]  /*1160*/  FADD.FTZ R179, R0, R179 ;  /* 0x000000b300b37221 */ /* 0x000fc80000010000 */
[----:B------:R-:W-:-:S07]  /*1170*/  @P1 FADD.FTZ R179, R171, R179 ;  /* 0x000000b3abb31221 */ /* 0x000fce0000010000 */
.L_x_13549:
[C---:B------:R-:W-:Y:S02]  /*1180*/  PRMT R181, R182.reuse, 0x7632, R181 ;  /* 0x00007632b6b57816 */ /* 0x040fe400000000b5 */
[----:B------:R-:W-:Y:S01]  /*1190*/  SHF.L.U32 R180, R182, 0x10, RZ ;  /* 0x00000010b6b47819 */ /* 0x000fe200000006ff */
[----:B------:R-:W-:Y:S06]  /*11a0*/  @P2 BRA `(.L_x_13550) ;  /* 0x00000000000c2947 */ /* 0x000fec0003800000 */
[----:B------:R-:W-:Y:S05]  /*11b0*/  @!P1 BRA `(.L_x_13551) ;  /* 0x0000000000149947 */ /* 0x000fea0003800000 */
[----:B-----5:R-:W-:Y:S01]  /*11c0*/  FADD.FTZ R180, R172, R180 ;  /* 0x000000b4acb47221 */ /* 0x020fe20000010000 */
[----:B------:R-:W-:Y:S06]  /*11d0*/  BRA `(.L_x_13551) ;  /* 0x00000000000c7947 */ /* 0x000fec0003800000 */
.L_x_13550:
[----:B-----5:R-:W-:-:S05]  /*11e0*/  SHF.L.U32 R219, R166, 0x10, RZ ;  /* 0x00000010a6db7819 */ /* 0x020fca00000006ff */
[----:B------:R-:W-:-:S04]  /*11f0*/  FADD.FTZ R180, R219, R180 ;  /* 0x000000b4dbb47221 */ /* 0x000fc80000010000 */
[----:B------:R-:W-:-:S07]  /*1200*/  @P1 FADD.FTZ R180, R172, R180 ;  /* 0x000000b4acb41221 */ /* 0x000fce0000010000 */
.L_x_13551:
[----:B------:R-:W-:Y:S01]  /*1210*/  SHF.L.U32 R181, R181, 0x10, RZ ;  /* 0x00000010b5b57819 */ /* 0x000fe200000006ff */
[----:B------:R-:W-:Y:S06]  /*1220*/  @P2 BRA `(.L_x_13552) ;  /* 0x00000000000c2947 */ /* 0x000fec0003800000 */
[----:B------:R-:W-:Y:S05]  /*1230*/  @!P1 BRA `(.L_x_13553) ;  /* 0x0000000000189947 */ /* 0x000fea0003800000 */
[----:B-----5:R-:W-:Y:S01]  /*1240*/  FADD.FTZ R181, R173, R181 ;  /* 0x000000b5adb57221 */ /* 0x020fe20000010000 */
[----:B------:R-:W-:Y:S06]  /*1250*/  BRA `(.L_x_13553) ;  /* 0x0000000000107947 */ /* 0x000fec0003800000 */
.L_x_13552:
[----:B-----5:R-:W-:-:S04]  /*1260*/  PRMT R0, R166, 0x7632, R0 ;  /* 0x00007632a6007816 */ /* 0x020fc80000000000 */
[----:B------:R-:W-:-:S05]  /*1270*/  SHF.L.U32 R0, R0, 0x10, RZ ;  /* 0x0000001000007819 */ /* 0x000fca00000006ff */
[----:B------:R-:W-:-:S04]  /*1280*/  FADD.FTZ R181, R0, R181 ;  /* 0x000000b500b57221 */ /* 0x000fc80000010000 */
[----:B------:R-:W-:-:S07]  /*1290*/  @P1 FADD.FTZ R181, R173, R181 ;  /* 0x000000b5adb51221 */ /* 0x000fce0000010000 */
.L_x_13553:
[C---:B------:R-:W-:Y:S02]  /*12a0*/  PRMT R0, R183.reuse, 0x7632, R0 ;  /* 0x00007632b7007816 */ /* 0x040fe40000000000 */
[----:B------:R-:W-:Y:S01]  /*12b0*/  SHF.L.U32 R182, R183, 0x10, RZ ;  /* 0x00000010b7b67819 */ /* 0x000fe200000006ff */
[----:B------:R-:W-:Y:S06]  /*12c0*/  @P2 BRA `(.L_x_13554) ;  /* 0x00000000000c2947 */ /* 0x000fec0003800000 */
[----:B------:R-:W-:Y:S05]  /*12d0*/  @!P1 BRA `(.L_x_13555) ;  /* 0x0000000000149947 */ /* 0x000fea0003800000 */
[----:B-----5:R-:W-:Y:S01]  /*12e0*/  FADD.FTZ R182, R174, R182 ;  /* 0x000000b6aeb67221 */ /* 0x020fe20000010000 */
[----:B------:R-:W-:Y:S06]  /*12f0*/  BRA `(.L_x_13555) ;  /* 0x00000000000c7947 */ /* 0x000fec0003800000 */
.L_x_13554:
[----:B-----5:R-:W-:-:S05]  /*1300*/  SHF.L.U32 R183, R167, 0x10, RZ ;  /* 0x00000010a7b77819 */ /* 0x020fca00000006ff */
[----:B------:R-:W-:-:S04]  /*1310*/  FADD.FTZ R182, R183, R182 ;  /* 0x000000b6b7b67221 */ /* 0x000fc80000010000 */
[----:B------:R-:W-:-:S07]  /*1320*/  @P1 FADD.FTZ R182, R174, R182 ;  /* 0x000000b6aeb61221 */ /* 0x000fce0000010000 */
.L_x_13555:
[----:B------:R-:W-:Y:S01]  /*1330*/  SHF.L.U32 R183, R0, 0x10, RZ ;  /* 0x0000001000b77819 */ /* 0x000fe200000006ff */
[----:B------:R-:W-:Y:S06]  /*1340*/  @P2 BRA `(.L_x_13556) ;  /* 0x00000000000c2947 */ /* 0x000fec0003800000 */
[----:B------:R-:W-:Y:S05]  /*1350*/  @!P1 BRA `(.L_x_13557) ;  /* 0x0000000000189947 */ /* 0x000fea0003800000 */
[----:B-----5:R-:W-:Y:S01]  /*1360*/  FADD.FTZ R183, R175, R183 ;  /* 0x000000b7afb77221 */ /* 0x020fe20000010000 */
[----:B------:R-:W-:Y:S06]  /*1370*/  BRA `(.L_x_13557) ;  /* 0x0000000000107947 */ /* 0x000fec0003800000 */
.L_x_13556:
[----:B-----5:R-:W-:-:S04]  /*1380*/  PRMT R0, R167, 0x7632, R0 ;  /* 0x00007632a7007816 */ /* 0x020fc80000000000 */
[----:B------:R-:W-:-:S05]  /*1390*/  SHF.L.U32 R0, R0, 0x10, RZ ;  /* 0x0000001000007819 */ /* 0x000fca00000006ff */
[----:B------:R-:W-:-:S04]  /*13a0*/  FADD.FTZ R183, R0, R183 ;  /* 0x000000b700b77221 */ /* 0x000fc80000010000 */
[----:B------:R-:W-:-:S07]  /*13b0*/  @P1 FADD.FTZ R183, R175, R183 ;  /* 0x000000b7afb71221 */ /* 0x000fce0000010000 */
.L_x_13557:
[C---:B------:R-:W-:Y:S02]  /*13c0*/  LEA R218, P1, R2.reuse, UR10, 0x5 ;  /* 0x0000000a02da7c11 */ /* 0x040fe4000f8228ff */
[C---:B------:R-:W-:Y:S02]  /*13d0*/  IADD3 R0, R2.reuse, 0x20, RZ ;  /* 0x0000002002007810 */ /* 0x040fe40007ffe0ff */
[----:B------:R-:W-:-:S05]  /*13e0*/  LEA.HI.X R219, R2, UR11, RZ, 0x5, P1 ;  /* 0x0000000b02db7c11 */ /* 0x000fca00088f2cff */
[----:B------:R0:W-:Y:S04]  /*13f0*/  STG.E.128 desc[UR4][R218.64], R176 ;  /* 0x000000b0da007986 */ /* 0x0001e8000c101d04 */
[----:B------:R0:W-:Y:S02]  /*1400*/  STG.E.128 desc[UR4][R218.64+0x10], R180 ;  /* 0x000010b4da007986 */ /* 0x0001e4000c101d04 */
.L_x_13541:
[----:B------:R-:W-:Y:S05]  /*1410*/  BSYNC B0 ;  /* 0x0000000000007941 */ /* 0x000fea0003800000 */
.L_x_13540:
        /* <DEDUP_REMOVED lines=25> */
.L_x_13560:
[----:B-----5:R-:W-:-:S05]  /*15b0*/  SHF.L.U32 R187, R164, 0x10, RZ ;  /* 0x00000010a4bb7819 */ /* 0x020fca00000006ff */
[----:B------:R-:W-:-:S04]  /*15c0*/  FADD.FTZ R184, R187, R184 ;  /* 0x000000b8bbb87221 */ /* 0x000fc80000010000 */
[----:B------:R-:W-:-:S07]  /*15d0*/  @P1 FADD.FTZ R184, R168, R184 ;  /* 0x000000b8a8b81221 */ /* 0x000fce0000010000 */
.L_x_13561:
[----:B------:R-:W-:Y:S01]  /*15e0*/  SHF.L.U32 R185, R185, 0x10, RZ ;  /* 0x00000010b9b97819 */ /* 0x000fe200000006ff */
[----:B------:R-:W-:Y:S06]  /*15f0*/  @P2 BRA `(.L_x_13562) ;  /* 0x00000000000c2947 */ /* 0x000fec0003800000 */
[----:B------:R-:W-:Y:S05]  /*1600*/  @!P1 BRA `(.L_x_13563) ;  /* 0x0000000000189947 */ /* 0x000fea0003800000 */
[----:B-----5:R-:W-:Y:S01]  /*1610*/  FADD.FTZ R185, R169, R185 ;  /* 0x000000b9a9b97221 */ /* 0x020fe20000010000 */
[----:B------:R-:W-:Y:S06]  /*1620*/  BRA `(.L_x_13563) ;  /* 0x0000000000107947 */ /* 0x000fec0003800000 */
.L_x_13562:
[----:B-----5:R-:W-:-:S04]  /*1630*/  PRMT R186, R164, 0x7632, R186 ;  /* 0x00007632a4ba7816 */ /* 0x020fc800000000ba */
[----:B------:R-:W-:-:S05]  /*1640*/  SHF.L.U32 R186, R186, 0x10, RZ ;  /* 0x00000010baba7819 */ /* 0x000fca00000006ff */
[----:B------:R-:W-:-:S04]  /*1650*/  FADD.FTZ R185, R186, R185 ;  /* 0x000000b9bab97221 */ /* 0x000fc80000010000 */
[----:B------:R-:W-:-:S07]  /*1660*/  @P1 FADD.FTZ R185, R169, R185 ;  /* 0x000000b9a9b91221 */ /* 0x000fce0000010000 */
.L_x_13563:
[C---:B------:R-:W-:Y:S02]  /*1670*/  PRMT R187, R189.reuse, 0x7632, R187 ;  /* 0x00007632bdbb7816 */ /* 0x040fe400000000bb */
[----:B------:R-:W-:Y:S01]  /*1680*/  SHF.L.U32 R186, R189, 0x10, RZ ;  /* 0x00000010bdba7819 */ /* 0x000fe200000006ff */
[----:B------:R-:W-:Y:S06]  /*1690*/  @P2 BRA `(.L_x_13564) ;  /* 0x00000000000c2947 */ /* 0x000fec0003800000 */
[----:B------:R-:W-:Y:S05]  /*16a0*/  @!P1 BRA `(.L_x_13565) ;  /* 0x0000000000149947 */ /* 0x000fea0003800000 */
[----:B-----5:R-:W-:Y:S01]  /*16b0*/  FADD.FTZ R186, R170, R186 ;  /* 0x000000baaaba7221 */ /* 0x020fe20000010000 */
[----:B------:R-:W-:Y:S06]  /*16c0*/  BRA `(.L_x_13565) ;  /* 0x00000000000c7947 */ /* 0x000fec0003800000 */
.L_x_13564:
[----:B-----5:R-:W-:-:S05]  /*16d0*/  SHF.L.U32 R189, R165, 0x10, RZ ;  /* 0x00000010a5bd7819 */ /* 0x020fca00000006ff */
[----:B------:R-:W-:-:S04]  /*16e0*/  FADD.FTZ R186, R189, R186 ;  /* 0x000000babdba7221 */ /* 0x000fc80000010000 */
[----:B------:R-:W-:-:S07]  /*16f0*/  @P1 FADD.FTZ R186, R170, R186 ;  /* 0x000000baaaba1221 */ /* 0x000fce0000010000 */
.L_x_13565:
[----:B------:R-:W-:Y:S01]  /*1700*/  SHF.L.U32 R187, R187, 0x10, RZ ;  /* 0x00000010bbbb7819 */ /* 0x000fe200000006ff */
[----:B------:R-:W-:Y:S06]  /*1710*/  @P2 BRA `(.L_x_13566) ;  /* 0x00000000000c2947 */ /* 0x000fec0003800000 */
[----:B------:R-:W-:Y:S05]  /*1720*/  @!P1 BRA `(.L_x_13567) ;  /* 0x0000000000189947 */ /* 0x000fea0003800000 */
[----:B-----5:R-:W-:Y:S01]  /*1730*/  FADD.FTZ R187, R171, R187 ;  /* 0x000000bbabbb7221 */ /* 0x020fe20000010000 */
[----:B------:R-:W-:Y:S06]  /*1740*/  BRA `(.L_x_13567) ;  /* 0x0000000000107947 */ /* 0x000fec0003800000 */
.L_x_13566:
[----:B-----5:R-:W-:-:S04]  /*1750*/  PRMT R188, R165, 0x7632, R188 ;  /* 0x00007632a5bc7816 */ /* 0x020fc800000000bc */
[----:B------:R-:W-:-:S05]  /*1760*/  SHF.L.U32 R188, R188, 0x10, RZ ;  /* 0x00000010bcbc7819 */ /* 0x000fca00000006ff */
[----:B------:R-:W-:-:S04]  /*1770*/  FADD.FTZ R187, R188, R187 ;  /* 0x000000bbbcbb7221 */ /* 0x000fc80000010000 */
[----:B------:R-:W-:-:S07]  /*1780*/  @P1 FADD.FTZ R187, R171, R187 ;  /* 0x000000bbabbb1221 */ /* 0x000fce0000010000 */
.L_x_13567:
[C---:B------:R-:W-:Y:S02]  /*1790*/  PRMT R189, R190.reuse, 0x7632, R189 ;  /* 0x00007632bebd7816 */ /* 0x040fe400000000bd */
[----:B------:R-:W-:Y:S01]  /*17a0*/  SHF.L.U32 R188, R190, 0x10, RZ ;  /* 0x00000010bebc7819 */ /* 0x000fe200000006ff */
[----:B------:R-:W-:Y:S06]  /*17b0*/  @P2 BRA `(.L_x_13568) ;  /* 0x00000000000c2947 */ /* 0x000fec0003800000 */
[----:B------:R-:W-:Y:S05]  /*17c0*/  @!P1 BRA `(.L_x_13569) ;  /* 0x0000000000149947 */ /* 0x000fea0003800000 */
[----:B-----5:R-:W-:Y:S01]  /*17d0*/  FADD.FTZ R188, R172, R188 ;  /* 0x000000bcacbc7221 */ /* 0x020fe20000010000 */
[----:B------:R-:W-:Y:S06]  /*17e0*/  BRA `(.L_x_13569) ;  /* 0x00000000000c7947 */ /* 0x000fec0003800000 */
.L_x_13568:
[----:B-----5:R-:W-:-:S05]  /*17f0*/  SHF.L.U32 R219, R166, 0x10, RZ ;  /* 0x00000010a6db7819 */ /* 0x020fca00000006ff */
[----:B------:R-:W-:-:S04]  /*1800*/  FADD.FTZ R188, R219, R188 ;  /* 0x000000bcdbbc7221 */ /* 0x000fc80000010000 */
[----:B------:R-:W-:-:S07]  /*1810*/  @P1 FADD.FTZ R188, R172, R188 ;  /* 0x000000bcacbc1221 */ /* 0x000fce0000010000 */
.L_x_13569:
[----:B------:R-:W-:Y:S01]  /*1820*/  SHF.L.U32 R189, R189, 0x10, RZ ;  /* 0x00000010bdbd7819 */ /* 0x000fe200000006ff */
[----:B------:R-:W-:Y:S06]  /*1830*/  @P2 BRA `(.L_x_13570) ;  /* 0x00000000000c2947 */ /* 0x000fec0003800000 */
[----:B------:R-:W-:Y:S05]  /*1840*/  @!P1 BRA `(.L_x_13571) ;  /* 0x0000000000189947 */ /* 0x000fea0003800000 */
[----:B-----5:R-:W-:Y:S01]  /*1850*/  FADD.FTZ R189, R173, R189 ;  /* 0x000000bdadbd7221 */ /* 0x020fe20000010000 */
[----:B------:R-:W-:Y:S06]  /*1860*/  BRA `(.L_x_13571) ;  /* 0x0000000000107947 */ /* 0x000fec0003800000 */
.L_x_13570:
[----:B-----5:R-:W-:-:S04]  /*1870*/  PRMT R190, R166, 0x7632, R190 ;  /* 0x00007632a6be7816 */ /* 0x020fc800000000be */
[----:B------:R-:W-:-:S05]  /*1880*/  SHF.L.U32 R190, R190, 0x10, RZ ;  /* 0x00000010bebe7819 */ /* 0x000fca00000006ff */
[----:B------:R-:W-:-:S04]  /*1890*/  FADD.FTZ R189, R190, R189 ;  /* 0x000000bdbebd7221 */ /* 0x000fc80000010000 */
[----:B------:R-:W-:-:S07]  /*18a0*/  @P1 FADD.FTZ R189, R173, R189 ;  /* 0x000000bdadbd1221 */ /* 0x000fce0000010000 */
.L_x_13571:
[C---:B------:R-:W-:Y:S02]  /*18b0*/  PRMT R218, R191.reuse, 0x7632, R218 ;  /* 0x00007632bfda7816 */ /* 0x040fe400000000da */
[----:B------:R-:W-:Y:S01]  /*18c0*/  SHF.L.U32 R190, R191, 0x10, RZ ;  /* 0x00000010bfbe7819 */ /* 0x000fe200000006ff */
[----:B------:R-:W-:Y:S06]  /*18d0*/  @P2 BRA `(.L_x_13572) ;  /* 0x00000000000c2947 */ /* 0x000fec0003800000 */
[----:B------:R-:W-:Y:S05]  /*18e0*/  @!P1 BRA `(.L_x_13573) ;  /* 0x0000000000149947 */ /* 0x000fea0003800000 */
[----:B-----5:R-:W-:Y:S01]  /*18f0*/  FADD.FTZ R190, R174, R190 ;  /* 0x000000beaebe7221 */ /* 0x020fe20000010000 */
[----:B------:R-:W-:Y:S06]  /*1900*/  BRA `(.L_x_13573) ;  /* 0x00000000000c7947 */ /* 0x000fec0003800000 */
.L_x_13572:
[----:B-----5:R-:W-:-:S05]  /*1910*/  SHF.L.U32 R191, R167, 0x10, RZ ;  /* 0x00000010a7bf7819 */ /* 0x020fca00000006ff */
[----:B------:R-:W-:-:S04]  /*1920*/  FADD.FTZ R190, R191, R190 ;  /* 0x000000bebfbe7221 */ /* 0x000fc80000010000 */
[----:B------:R-:W-:-:S07]  /*1930*/  @P1 FADD.FTZ R190, R174, R190 ;  /* 0x000000beaebe1221 */ /* 0x000fce0000010000 */
.L_x_13573:
[----:B------:R-:W-:Y:S01]  /*1940*/  SHF.L.U32 R191, R218, 0x10, RZ ;  /* 0x00000010dabf7819 */ /* 0x000fe200000006ff */
[----:B------:R-:W-:Y:S06]  /*1950*/  @P2 BRA `(.L_x_13574) ;  /* 0x00000000000c2947 */ /* 0x000fec0003800000 */
[----:B------:R-:W-:Y:S05]  /*1960*/  @!P1 BRA `(.L_x_13575) ;  /* 0x0000000000189947 */ /* 0x000fea0003800000 */
[----:B-----5:R-:W-:Y:S01]  /*1970*/  FADD.FTZ R191, R175, R191 ;  /* 0x000000bfafbf7221 */ /* 0x020fe20000010000 */
[----:B------:R-:W-:Y:S06]  /*1980*/  BRA `(.L_x_13575) ;  /* 0x0000000000107947 */ /* 0x000fec0003800000 */
.L_x_13574:
[----:B-----5:R-:W-:-:S04]  /*1990*/  PRMT R218, R167, 0x7632, R218 ;  /* 0x00007632a7da7816 */ /* 0x020fc800000000da */
[----:B------:R-:W-:-:S05]  /*19a0*/  SHF.L.U32 R218, R218, 0x10, RZ ;  /* 0x00000010dada7819 */ /* 0x000fca00000006ff */
[----:B------:R-:W-:-:S04]  /*19b0*/  FADD.FTZ R191, R218, R191 ;  /* 0x000000bfdabf7221 */ /* 0x000fc80000010000 */
[----:B------:R-:W-:-:S07]  /*19c0*/  @P1 FADD.FTZ R191, R175, R191 ;  /* 0x000000bfafbf1221 */ /* 0x000fce0000010000 */
.L_x_13575:
[----:B------:R-:W-:-:S04]  /*19d0*/  LEA R218, P1, R0, UR10, 0x5 ;  /* 0x0000000a00da7c11 */ /* 0x000fc8000f8228ff */
[C---:B------:R-:W-:Y:S02]  /*19e0*/  LEA.HI.X R219, R0.reuse, UR11, RZ, 0x5, P1 ;  /* 0x0000000b00db7c11 */ /* 0x040fe400088f2cff */
[----:B------:R-:W-:-:S03]  /*19f0*/  IADD3 R0, R0, 0x20, RZ ;  /* 0x0000002000007810 */ /* 0x000fc60007ffe0ff */
[----:B------:R1:W-:Y:S04]  /*1a00*/  STG.E.128 desc[UR4][R218.64], R184 ;  /* 0x000000b8da007986 */ /* 0x0003e8000c101d04 */
[----:B------:R1:W-:Y:S02]  /*1a10*/  STG.E.128 desc[UR4][R218.64+0x10], R188 ;  /* 0x000010bcda007986 */ /* 0x0003e4000c101d04 */
.L_x_13559:
[----:B------:R-:W-:Y:S05]  /*1a20*/  BSYNC B0 ;  /* 0x0000000000007941 */ /* 0x000fea0003800000 */
.L_x_13558:
        /* <DEDUP_REMOVED lines=25> */
.L_x_13578:
[----:B-----5:R-:W-:-:S05]  /*1bc0*/  SHF.L.U32 R195, R164, 0x10, RZ ;  /* 0x00000010a4c37819 */ /* 0x020fca00000006ff */
[----:B------:R-:W-:-:S04]  /*1bd0*/  FADD.FTZ R192, R195, R192 ;  /* 0x000000c0c3c07221 */ /* 0x000fc80000010000 */
[----:B------:R-:W-:-:S07]  /*1be0*/  @P1 FADD.FTZ R192, R168, R192 ;  /* 0x000000c0a8c01221 */ /* 0x000fce0000010000 */
.L_x_13579:
[----:B------:R-:W-:Y:S01]  /*1bf0*/  SHF.L.U32 R193, R193, 0x10, RZ ;  /* 0x00000010c1c17819 */ /* 0x000fe200000006ff */
[----:B------:R-:W-:Y:S06]  /*1c00*/  @P2 BRA `(.L_x_13580) ;  /* 0x00000000000c2947 */ /* 0x000fec0003800000 */
[----:B------:R-:W-:Y:S05]  /*1c10*/  @!P1 BRA `(.L_x_13581) ;  /* 0x0000000000189947 */ /* 0x000fea0003800000 */
[----:B-----5:R-:W-:Y:S01]  /*1c20*/  FADD.FTZ R193, R169, R193 ;  /* 0x000000c1a9c17221 */ /* 0x020fe20000010000 */
[----:B------:R-:W-:Y:S06]  /*1c30*/  BRA `(.L_x_13581) ;  /* 0x0000000000107947 */ /* 0x000fec0003800000 */
.L_x_13580:
[----:B-----5:R-:W-:-:S04]  /*1c40*/  PRMT R194, R164, 0x7632, R194 ;  /* 0x00007632a4c27816 */ /* 0x020fc800000000c2 */
[----:B------:R-:W-:-:S05]  /*1c50*/  SHF.L.U32 R194, R194, 0x10, RZ ;  /* 0x00000010c2c27819 */ /* 0x000fca00000006ff */
[----:B------:R-:W-:-:S04]  /*1c60*/  FADD.FTZ R193, R194, R193 ;  /* 0x000000c1c2c17221 */ /* 0x000fc80000010000 */
[----:B------:R-:W-:-:S07]  /*1c70*/  @P1 FADD.FTZ R193, R169, R193 ;  /* 0x000000c1a9c11221 */ /* 0x000fce0000010000 */
.L_x_13581:
[C---:B------:R-:W-:Y:S02]  /*1c80*/  PRMT R195, R197.reuse, 0x7632, R195 ;  /* 0x00007632c5c37816 */ /* 0x040fe400000000c3 */
[----:B------:R-:W-:Y:S01]  /*1c90*/  SHF.L.U32 R194, R197, 0x10, RZ ;  /* 0x00000010c5c27819 */ /* 0x000fe200000006ff */
[----:B------:R-:W-:Y:S06]  /*1ca0*/  @P2 BRA `(.L_x_13582) ;  /* 0x00000000000c2947 */ /* 0x000fec0003800000 */
[----:B------:R-:W-:Y:S05]  /*1cb0*/  @!P1 BRA `(.L_x_13583) ;  /* 0x0000000000149947 */ /* 0x000fea0003800000 */
[----:B-----5:R-:W-:Y:S01]  /*1cc0*/  FADD.FTZ R194, R170, R194 ;  /* 0x000000c2aac27221 */ /* 0x020fe20000010000 */
[----:B------:R-:W-:Y:S06]  /*1cd0*/  BRA `(.L_x_13583) ;  /* 0x00000000000c7947 */ /* 0x000fec0003800000 */
.L_x_13582:
[----:B-----5:R-:W-:-:S05]  /*1ce0*/  SHF.L.U32 R197, R165, 0x10, RZ ;  /* 0x00000010a5c57819 */ /* 0x020fca00000006ff */
[----:B------:R-:W-:-:S04]  /*1cf0*/  FADD.FTZ R194, R197, R194 ;  /* 0x000000c2c5c27221 */ /* 0x000fc80000010000 */
[----:B------:R-:W-:-:S07]  /*1d00*/  @P1 FADD.FTZ R194, R170, R194 ;  /* 0x000000c2aac21221 */ /* 0x000fce0000010000 */
.L_x_13583:
[----:B------:R-:W-:Y:S01]  /*1d10*/  SHF.L.U32 R195, R195, 0x10, RZ ;  /* 0x00000010c3c37819 */ /* 0x000fe200000006ff */
[----:B------:R-:W-:Y:S06]  /*1d20*/  @P2 BRA `(.L_x_13584) ;  /* 0x00000000000c2947 */ /* 0x000fec0003800000 */
[----:B------:R-:W-:Y:S05]  /*1d30*/  @!P1 BRA `(.L_x_13585) ;  /* 0x0000000000189947 */ /* 0x000fea0003800000 */
[----:B-----5:R-:W-:Y:S01]  /*1d40*/  FADD.FTZ R195, R171, R195 ;  /* 0x000000c3abc37221 */ /* 0x020fe20000010000 */
[----:B------:R-:W-:Y:S06]  /*1d50*/  BRA `(.L_x_13585) ;  /* 0x0000000000107947 */ /* 0x000fec0003800000 */
.L_x_13584:
[----:B-----5:R-:W-:-:S04]  /*1d60*/  PRMT R196, R165, 0x7632, R196 ;  /* 0x00007632a5c47816 */ /* 0x020fc800000000c4 */
[----:B------:R-:W-:-:S05]  /*1d70*/  SHF.L.U32 R196, R196, 0x10, RZ ;  /* 0x00000010c4c47819 */ /* 0x000fca00000006ff */
[----:B------:R-:W-:-:S04]  /*1d80*/  FADD.FTZ R195, R196, R195 ;  /* 0x000000c3c4c37221 */ /* 0x000fc80000010000 */
[----:B------:R-:W-:-:S07]  /*1d90*/  @P1 FADD.FTZ R195, R171, R195 ;  /* 0x000000c3abc31221 */ /* 0x000fce0000010000 */
.L_x_13585:
[C---:B------:R-:W-:Y:S02]  /*1da0*/  PRMT R197, R198.reuse, 0x7632, R197 ;  /* 0x00007632c6c57816 */ /* 0x040fe400000000c5 */
[----:B------:R-:W-:Y:S01]  /*1db0*/  SHF.L.U32 R196, R198, 0x10, RZ ;  /* 0x00000010c6c47819 */ /* 0x000fe200000006ff */
[----:B------:R-:W-:Y:S06]  /*1dc0*/  @P2 BRA `(.L_x_13586) ;  /* 0x00000000000c2947 */ /* 0x000fec0003800000 */
[----:B------:R-:W-:Y:S05]  /*1dd0*/  @!P1 BRA `(.L_x_13587) ;  /* 0x0000000000149947 */ /* 0x000fea0003800000 */
[----:B-----5:R-:W-:Y:S01]  /*1de0*/  FADD.FTZ R196, R172, R196 ;  /* 0x000000c4acc47221 */ /* 0x020fe20000010000 */
[----:B------:R-:W-:Y:S06]  /*1df0*/  BRA `(.L_x_13587) ;  /* 0x00000000000c7947 */ /* 0x000fec0003800000 */
.L_x_13586:
[----:B-----5:R-:W-:-:S05]  /*1e00*/  SHF.L.U32 R219, R166, 0x10, RZ ;  /* 0x00000010a6db7819 */ /* 0x020fca00000006ff */
[----:B------:R-:W-:-:S04]  /*1e10*/  FADD.FTZ R196, R219, R196 ;  /* 0x000000c4dbc47221 */ /* 0x000fc80000010000 */
[----:B------:R-:W-:-:S07]  /*1e20*/  @P1 FADD.FTZ R196, R172, R196 ;  /* 0x000000c4acc41221 */ /* 0x000fce0000010000 */
.L_x_13587:
[----:B------:R-:W-:Y:S01]  /*1e30*/  SHF.L.U32 R197, R197, 0x10, RZ ;  /* 0x00000010c5c57819 */ /* 0x000fe200000006ff */
[----:B------:R-:W-:Y:S06]  /*1e40*/  @P2 BRA `(.L_x_13588) ;  /* 0x00000000000c2947 */ /* 0x000fec0003800000 */
[----:B------:R-:W-:Y:S05]  /*1e50*/  @!P1 BRA `(.L_x_13589) ;  /* 0x0000000000189947 */ /* 0x000fea0003800000 */
[----:B-----5:R-:W-:Y:S01]  /*1e60*/  FADD.FTZ R197, R173, R197 ;  /* 0x000000c5adc57221 */ /* 0x020fe20000010000 */
[----:B------:R-:W-:Y:S06]  /*1e70*/  BRA `(.L_x_13589) ;  /* 0x0000000000107947 */ /* 0x000fec0003800000 */
.L_x_13588:
[----:B-----5:R-:W-:-:S04]  /*1e80*/  PRMT R198, R166, 0x7632, R198 ;  /* 0x00007632a6c67816 */ /* 0x020fc800000000c6 */
[----:B------:R-:W-:-:S05]  /*1e90*/  SHF.L.U32 R198, R198, 0x10, RZ ;  /* 0x00000010c6c67819 */ /* 0x000fca00000006ff */
[----:B------:R-:W-:-:S04]  /*1ea0*/  FADD.FTZ R197, R198, R197 ;  /* 0x000000c5c6c57221 */ /* 0x000fc80000010000 */
[----:B------:R-:W-:-:S07]  /*1eb0*/  @P1 FADD.FTZ R197, R173, R197 ;  /* 0x000000c5adc51221 */ /* 0x000fce0000010000 */
.L_x_13589:
[C---:B------:R-:W-:Y:S02]  /*1ec0*/  PRMT R218, R199.reuse, 0x7632, R218 ;  /* 0x00007632c7da7816 */ /* 0x040fe400000000da */
[----:B------:R-:W-:Y:S01]  /*1ed0*/  SHF.L.U32 R198, R199, 0x10, RZ ;  /* 0x00000010c7c67819 */ /* 0x000fe200000006ff */
[----:B------:R-:W-:Y:S06]  /*1ee0*/  @P2 BRA `(.L_x_13590) ;  /* 0x00000000000c2947 */ /* 0x000fec0003800000 */
[----:B------:R-:W-:Y:S05]  /*1ef0*/  @!P1 BRA `(.L_x_13591) ;  /* 0x0000000000149947 */ /* 0x000fea0003800000 */
[----:B-----5:R-:W-:Y:S01]  /*1f00*/  FADD.FTZ R198, R174, R198 ;  /* 0x000000c6aec67221 */ /* 0x020fe20000010000 */
[----:B------:R-:W-:Y:S06]  /*1f10*/  BRA `(.L_x_13591) ;  /* 0x00000000000c7947 */ /* 0x000fec0003800000 */
.L_x_13590:
[----:B-----5:R-:W-:-:S05]  /*1f20*/  SHF.L.U32 R199, R167, 0x10, RZ ;  /* 0x00000010a7c77819 */ /* 0x020fca00000006ff */
[----:B------:R-:W-:-:S04]  /*1f30*/  FADD.FTZ R198, R199, R198 ;  /* 0x000000c6c7c67221 */ /* 0x000fc80000010000 */
[----:B------:R-:W-:-:S07]  /*1f40*/  @P1 FADD.FTZ R198, R174, R198 ;  /* 0x000000c6aec61221 */ /* 0x000fce0000010000 */
.L_x_13591:
[----:B------:R-:W-:Y:S01]  /*1f50*/  SHF.L.U32 R199, R218, 0x10, RZ ;  /* 0x00000010dac77819 */ /* 0x000fe200000006ff */
[----:B------:R-:W-:Y:S06]  /*1f60*/  @P2 BRA `(.L_x_13592) ;  /* 0x00000000000c2947 */ /* 0x000fec0003800000 */
[----:B------:R-:W-:Y:S05]  /*1f70*/  @!P1 BRA `(.L_x_13593) ;  /* 0x0000000000189947 */ /* 0x000fea0003800000 */
[----:B-----5:R-:W-:Y:S01]  /*1f80*/  FADD.FTZ R199, R175, R199 ;  /* 0x000000c7afc77221 */ /* 0x020fe20000010000 */
[----:B------:R-:W-:Y:S06]  /*1f90*/  BRA `(.L_x_13593) ;  /* 0x0000000000107947 */ /* 0x000fec0003800000 */
.L_x_13592:
[----:B-----5:R-:W-:-:S04]  /*1fa0*/  PRMT R218, R167, 0x7632, R218 ;  /* 0x00007632a7da7816 */ /* 0x020fc800000000da */
[----:B------:R-:W-:-:S05]  /*1fb0*/  SHF.L.U32 R218, R218, 0x10, RZ ;  /* 0x00000010dada7819 */ /* 0x000fca00000006ff */
[----:B------:R-:W-:-:S04]  /*1fc0*/  FADD.FTZ R199, R218, R199 ;  /* 0x000000c7dac77221 */ /* 0x000fc80000010000 */
[----:B------:R-:W-:-:S07]  /*1fd0*/  @P1 FADD.FTZ R199, R175, R199 ;  /* 0x000000c7afc71221 */ /* 0x000fce0000010000 */
.L_x_13593:
[----:B------:R-:W-:-:S04]  /*1fe0*/  LEA R218, P1, R0, UR10, 0x5 ;  /* 0x0000000a00da7c11 */ /* 0x000fc8000f8228ff */
[C---:B------:R-:W-:Y:S02]  /*1ff0*/  LEA.HI.X R219, R0.reuse, UR11, RZ, 0x5, P1 ;  /* 0x0000000b00db7c11 */ /* 0x040fe400088f2cff */
[----:B------:R-:W-:-:S03]  /*2000*/  IADD3 R0, R0, 0x20, RZ ;  /* 0x0000002000007810 */ /* 0x000fc60007ffe0ff */
[----:B------:R2:W-:Y:S04]  /*2010*/  STG.E.128 desc[UR4][R218.64], R192 ;  /* 0x000000c0da007986 */ /* 0x0005e8000c101d04 */
[----:B------:R2:W-:Y:S02]  /*2020*/  STG.E.128 desc[UR4][R218.64+0x10], R196 ;  /* 0x000010c4da007986 */ /* 0x0005e4000c101d04 */
.L_x_13577:
[----:B------:R-:W-:Y:S05]  /*2030*/  BSYNC B0 ;  /* 0x0000000000007941 */ /* 0x000fea0003800000 */
.L_x_13576:
        /* <DEDUP_REMOVED lines=25> */
.L_x_13596:
[----:B-----5:R-:W-:-:S05]  /*21d0*/  SHF.L.U32 R203, R164, 0x10, RZ ;  /* 0x00000010a4cb7819 */ /* 0x020fca00000006ff */
[----:B------:R-:W-:-:S04]  /*21e0*/  FADD.FTZ R200, R203, R200 ;  /* 0x000000c8cbc87221 */ /* 0x000fc80000010000 */
[----:B------:R-:W-:-:S07]  /*21f0*/  @P1 FADD.FTZ R200, R168, R200 ;  /* 0x000000c8a8c81221 */ /* 0x000fce0000010000 */
.L_x_13597:
[----:B------:R-:W-:Y:S01]  /*2200*/  SHF.L.U32 R201, R201, 0x10, RZ ;  /* 0x00000010c9c97819 */ /* 0x000fe200000006ff */
[----:B------:R-:W-:Y:S06]  /*2210*/  @P2 BRA `(.L_x_13598) ;  /* 0x00000000000c2947 */ /* 0x000fec0003800000 */
[----:B------:R-:W-:Y:S05]  /*2220*/  @!P1 BRA `(.L_x_13599) ;  /* 0x0000000000189947 */ /* 0x000fea0003800000 */
[----:B-----5:R-:W-:Y:S01]  /*2230*/  FADD.FTZ R201, R169, R201 ;  /* 0x000000c9a9c97221 */ /* 0x020fe20000010000 */
[----:B------:R-:W-:Y:S06]  /*2240*/  BRA `(.L_x_13599) ;  /* 0x0000000000107947 */ /* 0x000fec0003800000 */
.L_x_13598:
[----:B-----5:R-:W-:-:S04]  /*2250*/  PRMT R202, R164, 0x7632, R202 ;  /* 0x00007632a4ca7816 */ /* 0x020fc800000000ca */
[----:B------:R-:W-:-:S05]  /*2260*/  SHF.L.U32 R202, R202, 0x10, RZ ;  /* 0x00000010caca7819 */ /* 0x000fca00000006ff */
[----:B------:R-:W-:-:S04]  /*2270*/  FADD.FTZ R201, R202, R201 ;  /* 0x000000c9cac97221 */ /* 0x000fc80000010000 */
[----:B------:R-:W-:-:S07]  /*2280*/  @P1 FADD.FTZ R201, R169, R201 ;  /* 0x000000c9a9c91221 */ /* 0x000fce0000010000 */
.L_x_13599:
[C---:B------:R-:W-:Y:S02]  /*2290*/  PRMT R203, R205.reuse, 0x7632, R203 ;  /* 0x00007632cdcb7816 */ /* 0x040fe400000000cb */
[----:B------:R-:W-:Y:S01]  /*22a0*/  SHF.L.U32 R202, R205, 0x10, RZ ;  /* 0x00000010cdca7819 */ /* 0x000fe200000006ff */
[----:B------:R-:W-:Y:S06]  /*22b0*/  @P2 BRA `(.L_x_13600) ;  /* 0x00000000000c2947 */ /* 0x000fec0003800000 */
[----:B------:R-:W-:Y:S05]  /*22c0*/  @!P1 BRA `(.L_x_13601) ;  /* 0x0000000000149947 */ /* 0x000fea0003800000 */
[----:B-----5:R-:W-:Y:S01]  /*22d0*/  FADD.FTZ R202, R170, R202 ;  /* 0x000000caaaca7221 */ /* 0x020fe20000010000 */
[----:B------:R-:W-:Y:S06]  /*22e0*/  BRA `(.L_x_13601) ;  /* 0x00000000000c7947 */ /* 0x000fec0003800000 */
.L_x_13600:
[----:B-----5:R-:W-:-:S05]  /*22f0*/  SHF.L.U32 R205, R165, 0x10, RZ ;  /* 0x00000010a5cd7819 */ /* 0x020fca00000006ff */
[----:B------:R-:W-:-:S04]  /*2300*/  FADD.FTZ R202, R205, R202 ;  /* 0x000000cacdca7221 */ /* 0x000fc80000010000 */
[----:B------:R-:W-:-:S07]  /*2310*/  @P1 FADD.FTZ R202, R170, R202 ;  /* 0x000000caaaca1221 */ /* 0x000fce0000010000 */
.L_x_13601:
[----:B------:R-:W-:Y:S01]  /*2320*/  SHF.L.U32 R203, R203, 0x10, RZ ;  /* 0x00000010cbcb7819 */ /* 0x000fe200000006ff */
[----:B------:R-:W-:Y:S06]  /*2330*/  @P2 BRA `(.L_x_13602) ;  /* 0x00000000000c2947 */ /* 0x000fec0003800000 */
[----:B------:R-:W-:Y:S05]  /*2340*/  @!P1 BRA `(.L_x_13603) ;  /* 0x0000000000189947 */ /* 0x000fea0003800000 */
[----:B-----5:R-:W-:Y:S01]  /*2350*/  FADD.FTZ R203, R171, R203 ;  /* 0x000000cbabcb7221 */ /* 0x020fe20000010000 */
[----:B------:R-:W-:Y:S06]  /*2360*/  BRA `(.L_x_13603) ;  /* 0x0000000000107947 */ /* 0x000fec0003800000 */
.L_x_13602:
[----:B-----5:R-:W-:-:S04]  /*2370*/  PRMT R204, R165, 0x7632, R204 ;  /* 0x00007632a5cc7816 */ /* 0x020fc800000000cc */
[----:B------:R-:W-:-:S05]  /*2380*/  SHF.L.U32 R204, R204, 0x10, RZ ;  /* 0x00000010cccc7819 */ /* 0x000fca00000006ff */
[----:B------:R-:W-:-:S04]  /*2390*/  FADD.FTZ R203, R204, R203 ;  /* 0x000000cbcccb7221 */ /* 0x000fc80000010000 */
[----:B------:R-:W-:-:S07]  /*23a0*/  @P1 FADD.FTZ R203, R171, R203 ;  /* 0x000000cbabcb1221 */ /* 0x000fce0000010000 */
.L_x_13603:
[C---:B------:R-:W-:Y:S02]  /*23b0*/  PRMT R205, R206.reuse, 0x7632, R205 ;  /* 0x00007632cecd7816 */ /* 0x040fe400000000cd */
[----:B------:R-:W-:Y:S01]  /*23c0*/  SHF.L.U32 R204, R206, 0x10, RZ ;  /* 0x00000010cecc7819 */ /* 0x000fe200000006ff */
[----:B------:R-:W-:Y:S06]  /*23d0*/  @P2 BRA `(.L_x_13604) ;  /* 0x00000000000c2947 */ /* 0x000fec0003800000 */
[----:B------:R-:W-:Y:S05]  /*23e0*/  @!P1 BRA `(.L_x_13605) ;  /* 0x0000000000149947 */ /* 0x000fea0003800000 */
[----:B-----5:R-:W-:Y:S01]  /*23f0*/  FADD.FTZ R204, R172, R204 ;  /* 0x000000ccaccc7221 */ /* 0x020fe20000010000 */
[----:B------:R-:W-:Y:S06]  /*2400*/  BRA `(.L_x_13605) ;  /* 0x00000000000c7947 */ /* 0x000fec0003800000 */
.L_x_13604:
[----:B-----5:R-:W-:-:S05]  /*2410*/  SHF.L.U32 R219, R166, 0x10, RZ ;  /* 0x00000010a6db7819 */ /* 0x020fca00000006ff */
[----:B------:R-:W-:-:S04]  /*2420*/  FADD.FTZ R204, R219, R204 ;  /* 0x000000ccdbcc7221 */ /* 0x000fc80000010000 */
[----:B------:R-:W-:-:S07]  /*2430*/  @P1 FADD.FTZ R204, R172, R204 ;  /* 0x000000ccaccc1221 */ /* 0x000fce0000010000 */
.L_x_13605:
[----:B------:R-:W-:Y:S01]  /*2440*/  SHF.L.U32 R205, R205, 0x10, RZ ;  /* 0x00000010cdcd7819 */ /* 0x000fe200000006ff */
[----:B------:R-:W-:Y:S06]  /*2450*/  @P2 BRA `(.L_x_13606) ;  /* 0x00000000000c2947 */ /* 0x000fec0003800000 */
[----:B------:R-:W-:Y:S05]  /*2460*/  @!P1 BRA `(.L_x_13607) ;  /* 0x0000000000189947 */ /* 0x000fea0003800000 */
[----:B-----5:R-:W-:Y:S01]  /*2470*/  FADD.FTZ R205, R173, R205 ;  /* 0x000000cdadcd7221 */ /* 0x020fe20000010000 */
[----:B------:R-:W-:Y:S06]  /*2480*/  BRA `(.L_x_13607) ;  /* 0x0000000000107947 */ /* 0x000fec0003800000 */
.L_x_13606:
[----:B-----5:R-:W-:-:S04]  /*2490*/  PRMT R206, R166, 0x7632, R206 ;  /* 0x00007632a6ce7816 */ /* 0x020fc800000000ce */
[----:B------:R-:W-:-:S05]  /*24a0*/  SHF.L.U32 R206, R206, 0x10, RZ ;  /* 0x00000010cece7819 */ /* 0x000fca00000006ff */
[----:B------:R-:W-:-:S04]  /*24b0*/  FADD.FTZ R205, R206, R205 ;  /* 0x000000cdcecd7221 */ /* 0x000fc80000010000 */
[----:B------:R-:W-:-:S07]  /*24c0*/  @P1 FADD.FTZ R205, R173, R205 ;  /* 0x000000cdadcd1221 */ /* 0x000fce0000010000 */
.L_x_13607:
[C---:B------:R-:W-:Y:S02]  /*24d0*/  PRMT R218, R207.reuse, 0x7632, R218 ;  /* 0x00007632cfda7816 */ /* 0x040fe400000000da */
[----:B------:R-:W-:Y:S01]  /*24e0*/  SHF.L.U32 R206, R207, 0x10, RZ ;  /* 0x00000010cfce7819 */ /* 0x000fe200000006ff */
[----:B------:R-:W-:Y:S06]  /*24f0*/  @P2 BRA `(.L_x_13608) ;  /* 0x00000000000c2947 */ /* 0x000fec0003800000 */
[----:B------:R-:W-:Y:S05]  /*2500*/  @!P1 BRA `(.L_x_13609) ;  /* 0x0000000000149947 */ /* 0x000fea0003800000 */
[----:B-----5:R-:W-:Y:S01]  /*2510*/  FADD.FTZ R206, R174, R206 ;  /* 0x000000ceaece7221 */ /* 0x020fe20000010000 */
[----:B------:R-:W-:Y:S06]  /*2520*/  BRA `(.L_x_13609) ;  /* 0x00000000000c7947 */ /* 0x000fec0003800000 */
.L_x_13608:
[----:B-----5:R-:W-:-:S05]  /*2530*/  SHF.L.U32 R207, R167, 0x10, RZ ;  /* 0x00000010a7cf7819 */ /* 0x020fca00000006ff */
[----:B------:R-:W-:-:S04]  /*2540*/  FADD.FTZ R206, R207, R206 ;  /* 0x000000cecfce7221 */ /* 0x000fc80000010000 */
[----:B------:R-:W-:-:S07]  /*2550*/  @P1 FADD.FTZ R206, R174, R206 ;  /* 0x000000ceaece1221 */ /* 0x000fce0000010000 */
.L_x_13609:
[----:B------:R-:W-:Y:S01]  /*2560*/  SHF.L.U32 R207, R218, 0x10, RZ ;  /* 0x00000010dacf7819 */ /* 0x000fe200000006ff */
[----:B------:R-:W-:Y:S06]  /*2570*/  @P2 BRA `(.L_x_13610) ;  /* 0x00000000000c2947 */ /* 0x000fec0003800000 */
[----:B------:R-:W-:Y:S05]  /*2580*/  @!P1 BRA `(.L_x_13611) ;  /* 0x0000000000189947 */ /* 0x000fea0003800000 */
[----:B-----5:R-:W-:Y:S01]  /*2590*/  FADD.FTZ R207, R175, R207 ;  /* 0x000000cfafcf7221 */ /* 0x020fe20000010000 */
[----:B------:R-:W-:Y:S06]  /*25a0*/  BRA `(.L_x_13611) ;  /* 0x0000000000107947 */ /* 0x000fec0003800000 */
.L_x_13610:
[----:B-----5:R-:W-:-:S04]  /*25b0*/  PRMT R218, R167, 0x7632, R218 ;  /* 0x00007632a7da7816 */ /* 0x020fc800000000da */
[----:B------:R-:W-:-:S05]  /*25c0*/  SHF.L.U32 R218, R218, 0x10, RZ ;  /* 0x00000010dada7819 */ /* 0x000fca00000006ff */
[----:B------:R-:W-:-:S04]  /*25d0*/  FADD.FTZ R207, R218, R207 ;  /* 0x000000cfdacf7221 */ /* 0x000fc80000010000 */
[----:B------:R-:W-:-:S07]  /*25e0*/  @P1 FADD.FTZ R207, R175, R207 ;  /* 0x000000cfafcf1221 */ /* 0x000fce0000010000 */
.L_x_13611:
[----:B------:R-:W-:-:S04]  /*25f0*/  LEA R218, P1, R0, UR10, 0x5 ;  /* 0x0000000a00da7c11 */ /* 0x000fc8000f8228ff */
[C---:B------:R-:W-:Y:S02]  /*2600*/  LEA.HI.X R219, R0.reuse, UR11, RZ, 0x5, P1 ;  /* 0x0000000b00db7c11 */ /* 0x040fe400088f2cff */
[----:B------:R-:W-:-:S03]  /*2610*/  IADD3 R0, R0, 0x20, RZ ;  /* 0x0000002000007810 */ /* 0x000fc60007ffe0ff */
[----:B------:R3:W-:Y:S04]  /*2620*/  STG.E.128 desc[UR4][R218.64], R200 ;  /* 0x000000c8da007986 */ /* 0x0007e8000c101d04 */
[----:B------:R3:W-:Y:S02]  /*2630*/  STG.E.128 desc[UR4][R218.64+0x10], R204 ;  /* 0x000010ccda007986 */ /* 0x0007e4000c101d04 */
.L_x_13595:
[----:B------:R-:W-:Y:S05]  /*2640*/  BSYNC B0 ;  /* 0x0000000000007941 */ /* 0x000fea0003800000 */
.L_x_13594:
        /* <DEDUP_REMOVED lines=25> */
.L_x_13614:
[----:B-----5:R-:W-:-:S05]  /*27e0*/  SHF.L.U32 R211, R164, 0x10, RZ ;  /* 0x00000010a4d37819 */ /* 0x020fca00000006ff */
[----:B------:R-:W-:-:S04]  /*27f0*/  FADD.FTZ R208, R211, R208 ;  /* 0x000000d0d3d07221 */ /* 0x000fc80000010000 */
[----:B------:R-:W-:-:S07]  /*2800*/  @P1 FADD.FTZ R208, R168, R208 ;  /* 0x000000d0a8d01221 */ /* 0x000fce0000010000 */
.L_x_13615:
[----:B------:R-:W-:Y:S01]  /*2810*/  SHF.L.U32 R209, R209, 0x10, RZ ;  /* 0x00000010d1d17819 */ /* 0x000fe200000006ff */
[----:B------:R-:W-:Y:S06]  /*2820*/  @P2 BRA `(.L_x_13616) ;  /* 0x00000000000c2947 */ /* 0x000fec0003800000 */
[----:B------:R-:W-:Y:S05]  /*2830*/  @!P1 BRA `(.L_x_13617) ;  /* 0x0000000000189947 */ /* 0x000fea0003800000 */
[----:B-----5:R-:W-:Y:S01]  /*2840*/  FADD.FTZ R209, R169, R209 ;  /* 0x000000d1a9d17221 */ /* 0x020fe20000010000 */
[----:B------:R-:W-:Y:S06]  /*2850*/  BRA `(.L_x_13617) ;  /* 0x0000000000107947 */ /* 0x000fec0003800000 */
.L_x_13616:
[----:B-----5:R-:W-:-:S04]  /*2860*/  PRMT R210, R164, 0x7632, R210 ;  /* 0x00007632a4d27816 */ /* 0x020fc800000000d2 */
[----:B------:R-:W-:-:S05]  /*2870*/  SHF.L.U32 R210, R210, 0x10, RZ ;  /* 0x00000010d2d27819 */ /* 0x000fca00000006ff */
[----:B------:R-:W-:-:S04]  /*2880*/  FADD.FTZ R209, R210, R209 ;  /* 0x000000d1d2d17221 */ /* 0x000fc80000010000 */
[----:B------:R-:W-:-:S07]  /*2890*/  @P1 FADD.FTZ R209, R169, R209 ;  /* 0x000000d1a9d11221 */ /* 0x000fce0000010000 */
.L_x_13617:
[C---:B------:R-:W-:Y:S02]  /*28a0*/  PRMT R211, R213.reuse, 0x7632, R211 ;  /* 0x00007632d5d37816 */ /* 0x040fe400000000d3 */
[----:B------:R-:W-:Y:S01]  /*28b0*/  SHF.L.U32 R210, R213, 0x10, RZ ;  /* 0x00000010d5d27819 */ /* 0x000fe200000006ff */
[----:B------:R-:W-:Y:S06]  /*28c0*/  @P2 BRA `(.L_x_13618) ;  /* 0x00000000000c2947 */ /* 0x000fec0003800000 */
[----:B------:R-:W-:Y:S05]  /*28d0*/  @!P1 BRA `(.L_x_13619) ;  /* 0x0000000000149947 */ /* 0x000fea0003800000 */
[----:B-----5:R-:W-:Y:S01]  /*28e0*/  FADD.FTZ R210, R170, R210 ;  /* 0x000000d2aad27221 */ /* 0x020fe20000010000 */
[----:B------:R-:W-:Y:S06]  /*28f0*/  BRA `(.L_x_13619) ;  /* 0x00000000000c7947 */ /* 0x000fec0003800000 */
.L_x_13618:
[----:B-----5:R-:W-:-:S05]  /*2900*/  SHF.L.U32 R213, R165, 0x10, RZ ;  /* 0x00000010a5d57819 */ /* 0x020fca00000006ff */
[----:B------:R-:W-:-:S04]  /*2910*/  FADD.FTZ R210, R213, R210 ;  /* 0x000000d2d5d27221 */ /* 0x000fc80000010000 */
[----:B------:R-:W-:-:S07]  /*2920*/  @P1 FADD.FTZ R210, R170, R210 ;  /* 0x000000d2aad21221 */ /* 0x000fce0000010000 */
.L_x_13619:
[----:B------:R-:W-:Y:S01]  /*2930*/  SHF.L.U32 R211, R211, 0x10, RZ ;  /* 0x00000010d3d37819 */ /* 0x000fe200000006ff */
[----:B------:R-:W-:Y:S06]  /*2940*/  @P2 BRA `(.L_x_13620) ;  /* 0x00000000000c2947 */ /* 0x000fec0003800000 */
[----:B------:R-:W-:Y:S05]  /*2950*/  @!P1 BRA `(.L_x_13621) ;  /* 0x0000000000189947 */ /* 0x000fea0003800000 */
[----:B-----5:R-:W-:Y:S01]  /*2960*/  FADD.FTZ R211, R171, R211 ;  /* 0x000000d3abd37221 */ /* 0x020fe20000010000 */
[----:B------:R-:W-:Y:S06]  /*2970*/  BRA `(.L_x_13621) ;  /* 0x0000000000107947 */ /* 0x000fec0003800000 */
.L_x_13620:
[----:B-----5:R-:W-:-:S04]  /*2980*/  PRMT R212, R165, 0x7632, R212 ;  /* 0x00007632a5d47816 */ /* 0x020fc800000000d4 */
[----:B------:R-:W-:-:S05]  /*2990*/  SHF.L.U32 R212, R212, 0x10, RZ ;  /* 0x00000010d4d47819 */ /* 0x000fca00000006ff */
[----:B------:R-:W-:-:S04]  /*29a0*/  FADD.FTZ R211, R212, R211 ;  /* 0x000000d3d4d37221 */ /* 0x000fc80000010000 */
[----:B------:R-:W-:-:S07]  /*29b0*/  @P1 FADD.FTZ R211, R171, R211 ;  /* 0x000000d3abd31221 */ /* 0x000fce0000010000 */
.L_x_13621:
[C---:B------:R-:W-:Y:S02]  /*29c0*/  PRMT R213, R214.reuse, 0x7632, R213 ;  /* 0x00007632d6d57816 */ /* 0x040fe400000000d5 */
[----:B------:R-:W-:Y:S01]  /*29d0*/  SHF.L.U32 R212, R214, 0x10, RZ ;  /* 0x00000010d6d47819 */ /* 0x000fe200000006ff */
[----:B------:R-:W-:Y:S06]  /*29e0*/  @P2 BRA `(.L_x_13622) ;  /* 0x00000000000c2947 */ /* 0x000fec0003800000 */
[----:B------:R-:W-:Y:S05]  /*29f0*/  @!P1 BRA `(.L_x_13623) ;  /* 0x0000000000149947 */ /* 0x000fea0003800000 */
[----:B-----5:R-:W-:Y:S01]  /*2a00*/  FADD.FTZ R212, R172, R212 ;  /* 0x000000d4acd47221 */ /* 0x020fe20000010000 */
[----:B------:R-:W-:Y:S06]  /*2a10*/  BRA `(.L_x_13623) ;  /* 0x00000000000c7947 */ /* 0x000fec0003800000 */
.L_x_13622:
[----:B-----5:R-:W-:-:S05]  /*2a20*/  SHF.L.U32 R219, R166, 0x10, RZ ;  /* 0x00000010a6db7819 */ /* 0x020fca00000006ff */
[----:B------:R-:W-:-:S04]  /*2a30*/  FADD.FTZ R212, R219, R212 ;  /* 0x000000d4dbd47221 */ /* 0x000fc80000010000 */
[----:B------:R-:W-:-:S07]  /*2a40*/  @P1 FADD.FTZ R212, R172, R212 ;  /* 0x000000d4acd41221 */ /* 0x000fce0000010000 */
.L_x_13623:
[----:B------:R-:W-:Y:S01]  /*2a50*/  SHF.L.U32 R213, R213, 0x10, RZ ;  /* 0x00000010d5d57819 */ /* 0x000fe200000006ff */
[----:B------:R-:W-:Y:S06]  /*2a60*/  @P2 BRA `(.L_x_13624) ;  /* 0x00000000000c2947 */ /* 0x000fec0003800000 */
[----:B------:R-:W-:Y:S05]  /*2a70*/  @!P1 BRA `(.L_x_13625) ;  /* 0x0000000000189947 */ /* 0x000fea0003800000 */
[----:B-----5:R-:W-:Y:S01]  /*2a80*/  FADD.FTZ R213, R173, R213 ;  /* 0x000000d5add57221 */ /* 0x020fe20000010000 */
[----:B------:R-:W-:Y:S06]  /*2a90*/  BRA `(.L_x_13625) ;  /* 0x0000000000107947 */ /* 0x000fec0003800000 */
.L_x_13624:
[----:B-----5:R-:W-:-:S04]  /*2aa0*/  PRMT R214, R166, 0x7632, R214 ;  /* 0x00007632a6d67816 */ /* 0x020fc800000000d6 */
[----:B------:R-:W-:-:S05]  /*2ab0*/  SHF.L.U32 R214, R214, 0x10, RZ ;  /* 0x00000010d6d67819 */ /* 0x000fca00000006ff */
[----:B------:R-:W-:-:S04]  /*2ac0*/  FADD.FTZ R213, R214, R213 ;  /* 0x000000d5d6d57221 */ /* 0x000fc80000010000 */
[----:B------:R-:W-:-:S07]  /*2ad0*/  @P1 FADD.FTZ R213, R173, R213 ;  /* 0x000000d5add51221 */ /* 0x000fce0000010000 */
.L_x_13625:
[C---:B------:R-:W-:Y:S02]  /*2ae0*/  PRMT R218, R215.reuse, 0x7632, R218 ;  /* 0x00007632d7da7816 */ /* 0x040fe400000000da */
[----:B------:R-:W-:Y:S01]  /*2af0*/  SHF.L.U32 R214, R215, 0x10, RZ ;  /* 0x00000010d7d67819 */ /* 0x000fe200000006ff */
[----:B------:R-:W-:Y:S06]  /*2b00*/  @P2 BRA `(.L_x_13626) ;  /* 0x00000000000c2947 */ /* 0x000fec0003800000 */
[----:B------:R-:W-:Y:S05]  /*2b10*/  @!P1 BRA `(.L_x_13627) ;  /* 0x0000000000149947 */ /* 0x000fea0003800000 */
[----:B-----5:R-:W-:Y:S01]  /*2b20*/  FADD.FTZ R214, R174, R214 ;  /* 0x000000d6aed67221 */ /* 0x020fe20000010000 */
[----:B------:R-:W-:Y:S06]  /*2b30*/  BRA `(.L_x_13627) ;  /* 0x00000000000c7947 */ /* 0x000fec0003800000 */
.L_x_13626:
[----:B-----5:R-:W-:-:S05]  /*2b40*/  SHF.L.U32 R215, R167, 0x10, RZ ;  /* 0x00000010a7d77819 */ /* 0x020fca00000006ff */
[----:B------:R-:W-:-:S04]  /*2b50*/  FADD.FTZ R214, R215, R214 ;  /* 0x000000d6d7d67221 */ /* 0x000fc80000010000 */
[----:B------:R-:W-:-:S07]  /*2b60*/  @P1 FADD.FTZ R214, R174, R214 ;  /* 0x000000d6aed61221 */ /* 0x000fce0000010000 */
.L_x_13627:
[----:B------:R-:W-:Y:S01]  /*2b70*/  SHF.L.U32 R215, R218, 0x10, RZ ;  /* 0x00000010dad77819 */ /* 0x000fe200000006ff */
[----:B------:R-:W-:Y:S06]  /*2b80*/  @P2 BRA `(.L_x_13628) ;  /* 0x00000000000c2947 */ /* 0x000fec0003800000 */
[----:B------:R-:W-:Y:S05]  /*2b90*/  @!P1 BRA `(.L_x_13629) ;  /* 0x0000000000189947 */ /* 0x000fea0003800000 */
[----:B-----5:R-:W-:Y:S01]  /*2ba0*/  FADD.FTZ R215, R175, R215 ;  /* 0x000000d7afd77221 */ /* 0x020fe20000010000 */
[----:B------:R-:W-:Y:S06]  /*2bb0*/  BRA `(.L_x_13629) ;  /* 0x0000000000107947 */ /* 0x000fec0003800000 */
.L_x_13628:
[----:B-----5:R-:W-:-:S04]  /*2bc0*/  PRMT R218, R167, 0x7632, R218 ;  /* 0x00007632a7da7816 */ /* 0x020fc800000000da */
[----:B------:R-:W-:-:S05]  /*2bd0*/  SHF.L.U32 R218, R218, 0x10, RZ ;  /* 0x00000010dada7819 */ /* 0x000fca00000006ff */
[----:B------:R-:W-:-:S04]  /*2be0*/  FADD.FTZ R215, R218, R215 ;  /* 0x000000d7dad77221 */ /* 0x000fc80000010000 */
[----:B------:R-:W-:-:S07]  /*2bf0*/  @P1 FADD.FTZ R215, R175, R215 ;  /* 0x000000d7afd71221 */ /* 0x000fce0000010000 */
.L_x_13629:
[----:B------:R-:W-:-:S04]  /*2c00*/  LEA R218, P1, R0, UR10, 0x5 ;  /* 0x0000000a00da7c11 */ /* 0x000fc8000f8228ff */
[----:B------:R-:W-:-:S05]  /*2c10*/  LEA.HI.X R219, R0, UR11, RZ, 0x5, P1 ;  /* 0x0000000b00db7c11 */ /* 0x000fca00088f2cff */
[----:B------:R4:W-:Y:S04]  /*2c20*/  STG.E.128 desc[UR4][R218.64], R208 ;  /* 0x000000d0da007986 */ /* 0x0009e8000c101d04 */
[----:B------:R4:W-:Y:S02]  /*2c30*/  STG.E.128 desc[UR4][R218.64+0x10], R212 ;  /* 0x000010d4da007986 */ /* 0x0009e4000c101d04 */
.L_x_13613:
[----:B------:R-:W-:Y:S05]  /*2c40*/  BSYNC B0 ;  /* 0x0000000000007941 */ /* 0x000fea0003800000 */
.L_x_13612:
[----:B------:R-:W-:Y:S01]  /*2c50*/  FADD.FTZ R0, RZ, R176 ;  /* 0x000000b0ff007221 */ /* 0x000fe20000010000 */
[C---:B------:R-:W-:Y:S01]  /*2c60*/  ISETP.GT.U32.AND P1, PT, R217.reuse, 0x3f, PT ;  /* 0x0000003fd900780c */ /* 0x040fe20003f24070 */
[----:B------:R-:W-:Y:S01]  /*2c70*/  UMOV UR14, 0xffffffff ;  /* 0xffffffff000e7882 */ /* 0x000fe20000000000 */
[----:B------:R-:W-:Y:S01]  /*2c80*/  ISETP.GT.U32.AND P2, PT, R217, 0x5f, PT ;  /* 0x0000005fd900780c */ /* 0x000fe20003f44070 */
[----:B01234-:R-:W-:Y:S01]  /*2c90*/  FADD.FTZ R219, R177, R0 ;  /* 0x00000000b1db7221 */ /* 0x01ffe20000010000 */
        /* <DEDUP_REMOVED lines=73> */
[----:B------:R-:W-:-:S05]  /*3130*/  FFMA.FTZ R0, R223, R223, R0 ;  /* 0x000000dfdf007223 */ /* 0x000fca0000010000 */
        /* <DEDUP_REMOVED lines=71> */
.L_x_13653:
[----:B------:R-:W-:Y:S01]  /*35b0*/  FMUL.FTZ R0, R219, R219 ;  /* 0x000000dbdb007220 */ /* 0x000fe20000410000 */
[----:B------:R-:W-:Y:S01]  /*35c0*/  PLOP3.LUT P1, PT, PT, PT, UP0, 0x40, 0x0 ;  /* 0x000000000000781c */ /* 0x000fe20003f2e808 */
[----:B-1----:R-:W-:Y:S01]  /*35d0*/  FADD.FTZ R227, R222, R225 ;  /* 0x000000e1dee37221 */ /* 0x002fe20000010000 */
[----:B------:R-:W1:Y:S01]  /*35e0*/  @!P5 LDC.64 R220, c[0x0][0x250] ;  /* 0x00009400ffdcdb82 */ /* 0x000e620000000a00 */
[----:B------:R-:W-:Y:S01]  /*35f0*/  BSSY B0, `(.L_x_13631) ;  /* 0x000003c000007945 */ /* 0x000fe20003800000 */
[----:B------:R-:W-:Y:S01]  /*3600*/  FSEL R225, R0, RZ, !P1 ;  /* 0x000000ff00e17208 */ /* 0x000fe20004800000 */
[----:B------:R-:W-:Y:S01]  /*3610*/  FFMA.FTZ R218, R227, R218, UR12 ;  /* 0x0000000ce3da7e23 */ /* 0x000fe200080100da */
[----:B------:R-:W-:-:S03]  /*3620*/  PLOP3.LUT P1, PT, PT, PT, UP0, 0x40, 0x0 ;  /* 0x000000000000781c */ /* 0x000fc60003f2e808 */
[----:B------:R-:W-:Y:S01]  /*3630*/  FADD.FTZ R0, R218, R225 ;  /* 0x000000e1da007221 */ /* 0x000fe20000010000 */
[----:B0-----:R-:W0:Y:S01]  /*3640*/  @!P5 LDC.64 R222, c[0x0][0x258] ;  /* 0x00009600ffdedb82 */ /* 0x001e220000000a00 */
[----:B------:R-:W-:-:S04]  /*3650*/  FSEL R218, R219, RZ, P1 ;  /* 0x000000ffdbda7208 */ /* 0x000fc80000800000 */
[----:B------:R-:W2:Y:S01]  /*3660*/  MUFU.RSQ R0, R0 ;  /* 0x0000000000007308 */ /* 0x000ea20000001400 */
[----:B-1----:R-:W-:-:S05]  /*3670*/  @!P5 IMAD.WIDE R220, R3, 0x4, R220 ;  /* 0x0000000403dcd825 */ /* 0x002fca00078e02dc */
[----:B------:R1:W-:Y:S01]  /*3680*/  @!P5 STG.E desc[UR4][R220.64], R219 ;  /* 0x000000dbdc00d986 */ /* 0x0003e2000c101904 */
[----:B0-----:R-:W-:-:S05]  /*3690*/  @!P5 IMAD.WIDE R222, R3, 0x4, R222 ;  /* 0x0000000403ded825 */ /* 0x001fca00078e02de */
[----:B--2---:R1:W-:Y:S01]  /*36a0*/  @!P5 STG.E desc[UR4][R222.64], R0 ;  /* 0x00000000de00d986 */ /* 0x0043e2000c101904 */
        /* <DEDUP_REMOVED lines=48> */
.L_x_13632:
[----:B------:R-:W-:Y:S05]  /*39b0*/  BSYNC B0 ;  /* 0x0000000000007941 */ /* 0x000fea0003800000 */
.L_x_13631:
[----:B------:R-:W-:Y:S01]  /*39c0*/  ISETP.GE.U32.AND P1, PT, R217, 0x40, PT ;  /* 0x00000040d900780c */ /* 0x000fe20003f26070 */
[----:B------:R-:W-:-:S12]  /*39d0*/  BSSY B0, `(.L_x_13633) ;  /* 0x0000031000007945 */ /* 0x000fd80003800000 */
[----:B------:R-:W-:Y:S05]  /*39e0*/  @!P1 BRA `(.L_x_13634) ;  /* 0x0000000000bc9947 */ /* 0x000fea0003800000 */
[--C-:B-1----:R-:W-:Y:S01]  /*39f0*/  FADD.FTZ R219, R184, -R218.reuse ;  /* 0x800000dab8db7221 */ /* 0x102fe20000010000 */
        /* <DEDUP_REMOVED lines=46> */
.L_x_13634:
[----:B------:R-:W-:Y:S05]  /*3ce0*/  BSYNC B0 ;  /* 0x0000000000007941 */ /* 0x000fea0003800000 */
.L_x_13633:
[----:B------:R-:W-:Y:S01]  /*3cf0*/  ISETP.GE.U32.AND P1, PT, R217, 0x60, PT ;  /* 0x00000060d900780c */ /* 0x000fe20003f26070 */
[----:B------:R-:W-:-:S12]  /*3d00*/  BSSY B0, `(.L_x_13635) ;  /* 0x0000031000007945 */ /* 0x000fd80003800000 */
[----:B------:R-:W-:Y:S05]  /*3d10*/  @!P1 BRA `(.L_x_13636) ;  /* 0x0000000000bc9947 */ /* 0x000fea0003800000 */
[--C-:B-1----:R-:W-:Y:S01]  /*3d20*/  FADD.FTZ R219, R192, -R218.reuse ;  /* 0x800000dac0db7221 */ /* 0x102fe20000010000 */
[--C-:B0-2---:R-:W-:Y:S01]  /*3d30*/  FADD.FTZ R221, R193, -R218.reuse ;  /* 0x800000dac1dd7221 */ /* 0x105fe20000010000 */
        /* <DEDUP_REMOVED lines=45> */
.L_x_13636:
[----:B------:R-:W-:Y:S05]  /*4010*/  BSYNC B0 ;  /* 0x0000000000007941 */ /* 0x000fea0003800000 */
.L_x_13635:
[----:B------:R-:W-:Y:S01]  /*4020*/  ISETP.GE.U32.AND P1, PT, R217, 0x80, PT ;  /* 0x00000080d900780c */ /* 0x000fe20003f26070 */
[----:B------:R-:W-:-:S12]  /*4030*/  BSSY B0, `(.L_x_13637) ;  /* 0x0000031000007945 */ /* 0x000fd80003800000 */
[----:B------:R-:W-:Y:S05]  /*4040*/  @!P1 BRA `(.L_x_13638) ;  /* 0x0000000000bc9947 */ /* 0x000fea0003800000 */
[--C-:B-1----:R-:W-:Y:S01]  /*4050*/  FADD.FTZ R219, R200, -R218.reuse ;  /* 0x800000dac8db7221 */ /* 0x102fe20000010000 */
[--C-:B0-23--:R-:W-:Y:S01]  /*4060*/  FADD.FTZ R221, R201, -R218.reuse ;  /* 0x800000dac9dd7221 */ /* 0x10dfe20000010000 */
        /* <DEDUP_REMOVED lines=45> */
.L_x_13638:
[----:B------:R-:W-:Y:S05]  /*4340*/  BSYNC B0 ;  /* 0x0000000000007941 */ /* 0x000fea0003800000 */
.L_x_13637:
        /* <DEDUP_REMOVED lines=11> */
[----:B------:R-:W1:Y:S01]  /*4400*/  LDC.64 R222, c[0x0][0x2b8] ;  /* 0x0000ae00ffde7b82 */ /* 0x000e620000000a00 */
        /* <DEDUP_REMOVED lines=29> */
[----:B------:R-:W-:Y:S02]  /*45e0*/  F2FP.BF16.F32.PACK_AB R222, R237, R232 ;  /* 0x000000e8edde723e */ /* 0x000fe400000010ff */
[----:B------:R-:W-:Y:S02]  /*45f0*/  F2FP.BF16.F32.PACK_AB R223, R230, R223 ;  /* 0x000000dfe6df723e */ /* 0x000fe400000010ff */
[----:B------:R-:W-:Y:S02]  /*4600*/  F2FP.BF16.F32.PACK_AB R227, R236, R227 ;  /* 0x000000e3ece3723e */ /* 0x000fe400000010ff */
[----:B------:R-:W-:Y:S01]  /*4610*/  F2FP.BF16.F32.PACK_AB R226, R234, R235 ;  /* 0x000000ebeae2723e */ /* 0x000fe200000010ff */
[----:B------:R0:W-:Y:S01]  /*4620*/  STG.E.128 desc[UR4][R218.64], R220 ;  /* 0x000000dcda007986 */ /* 0x0001e2000c101d04 */
[----:B------:R-:W-:-:S02]  /*4630*/  F2FP.BF16.F32.PACK_AB R225, R2, R225 ;  /* 0x000000e102e1723e */ /* 0x000fc400000010ff */
[----:B------:R-:W-:-:S05]  /*4640*/  F2FP.BF16.F32.PACK_AB R224, R231, R0 ;  /* 0x00000000e7e0723e */ /* 0x000fca00000010ff */
[----:B------:R0:W-:Y:S02]  /*4650*/  STG.E.128 desc[UR4][R228.64], R224 ;  /* 0x000000e0e4007986 */ /* 0x0001e4000c101d04 */
.L_x_13640:
[----:B------:R-:W-:Y:S05]  /*4660*/  BSYNC B0 ;  /* 0x0000000000007941 */ /* 0x000fea0003800000 */
.L_x_13639:
[----:B01----:R-:W0:Y:S02]  /*4670*/  LDC.64 R218, c[0x0][0x210] ;  /* 0x00008400ffda7b82 */ /* 0x003e240000000a00 */
[----:B0-----:R-:W-:-:S04]  /*4680*/  LEA R3, R218, R3, 0x2 ;  /* 0x00000003da037211 */ /* 0x001fc800078e10ff */
[----:B------:R-:W-:-:S13]  /*4690*/  ISETP.GE.AND P1, PT, R3, R219, PT ;  /* 0x000000db0300720c */ /* 0x000fda0003f26270 */
[----:B------:R-:W-:Y:S05]  /*46a0*/  @!P1 BRA `(.L_x_13641) ;  /* 0xffffffc400c89947 */ /* 0x000fea000383ffff */
[----:B------:R-:W-:Y:S05]  /*46b0*/  EXIT ;  /* 0x000000000000794d */ /* 0x000fea0003800000 */
.L_x_13630:
        /* <DEDUP_REMOVED lines=8> */
.L_x_13643:
[----:B------:R-:W-:Y:S05]  /*4740*/  BSYNC B0 ;  /* 0x0000000000007941 */ /* 0x000fea0003800000 */
.L_x_13642:
        /* <DEDUP_REMOVED lines=10> */
.L_x_13644:
[----:B------:R-:W-:Y:S01]  /*47f0*/  HFMA2.MMA R226, -RZ, RZ, 0, 2.384185791015625e-07 ;  /* 0x00000004ffe27435 */ /* 0x000fe200000001ff */
[----:B------:R-:W-:-:S05]  /*4800*/  MOV R221, R225 ;  /* 0x000000e100dd7202 */ /* 0x000fca0000000f00 */
[----:B------:R-:W-:-:S05]  /*4810*/  FADD.FTZ R221, R220, R221 ;  /* 0x000000dddcdd7221 */ /* 0x000fca0000010000 */
[----:B------:R-:W-:-:S07]  /*4820*/  MOV R227, R221 ;  /* 0x000000dd00e37202 */ /* 0x000fce0000000f00 */
[----:B------:R-:W-:Y:S05]  /*4830*/  WARPSYNC.COLLECTIVE R224, `(.L_x_13645) ;  /* 0x00000000e0087348 */ /* 0x000fea0003c00000 */
[----:B------:R0:W1:Y:S02]  /*4840*/  SHFL.BFLY P6, R225, R227, R226, R229 ;  /* 0x0c0000e2e3e17389 */ /* 0x00006400000c00e5 */
[----:B01----:R-:W-:Y:S01]  /*4850*/  ENDCOLLECTIVE ;  /* 0x000000000000791b */ /* 0x003fe20003800000 */
.L_x_13645:
[----:B------:R-:W-:Y:S01]  /*4860*/  HFMA2.MMA R226, -RZ, RZ, 0, 4.76837158203125e-07 ;  /* 0x00000008ffe27435 */ /* 0x000fe200000001ff */
[----:B------:R-:W-:-:S05]  /*4870*/  MOV R0, R225 ;  /* 0x000000e100007202 */ /* 0x000fca0000000f00 */
[----:B------:R-:W-:-:S05]  /*4880*/  FADD.FTZ R222, R221, R0 ;  /* 0x00000000ddde7221 */ /* 0x000fca0000010000 */
[----:B------:R-:W-:-:S07]  /*4890*/  MOV R227, R222 ;  /* 0x000000de00e37202 */ /* 0x000fce0000000f00 */
[----:B------:R-:W-:Y:S05]  /*48a0*/  WARPSYNC.COLLECTIVE R224, `(.L_x_13646) ;  /* 0x00000000e0087348 */ /* 0x000fea0003c00000 */
[----:B------:R0:W1:Y:S02]  /*48b0*/  SHFL.BFLY P6, R225, R227, R226, R229 ;  /* 0x0c0000e2e3e17389 */ /* 0x00006400000c00e5 */
[----:B01----:R-:W-:Y:S01]  /*48c0*/  ENDCOLLECTIVE ;  /* 0x000000000000791b */ /* 0x003fe20003800000 */
.L_x_13646:
[----:B------:R-:W-:Y:S01]  /*48d0*/  HFMA2.MMA R226, -RZ, RZ, 0, 9.5367431640625e-07 ;  /* 0x00000010ffe27435 */ /* 0x000fe200000001ff */
[----:B------:R-:W-:-:S05]  /*48e0*/  MOV R223, R225 ;  /* 0x000000e100df7202 */ /* 0x000fca0000000f00 */
[----:B------:R-:W-:-:S05]  /*48f0*/  FADD.FTZ R223, R222, R223 ;  /* 0x000000dfdedf7221 */ /* 0x000fca0000010000 */
[----:B------:R-:W-:-:S07]  /*4900*/  MOV R227, R223 ;  /* 0x000000df00e37202 */ /* 0x000fce0000000f00 */
[----:B------:R-:W-:Y:S05]  /*4910*/  WARPSYNC.COLLECTIVE R224, `(.L_x_13647) ;  /* 0x00000000e0087348 */ /* 0x000fea0003c00000 */
[----:B------:R0:W1:Y:S02]  /*4920*/  SHFL.BFLY P6, R225, R227, R226, R229 ;  /* 0x0c0000e2e3e17389 */ /* 0x00006400000c00e5 */
[----:B01----:R-:W-:Y:S01]  /*4930*/  ENDCOLLECTIVE ;  /* 0x000000000000791b */ /* 0x003fe20003800000 */
.L_x_13647:
        /* <DEDUP_REMOVED lines=89> */
.L_x_13648:
[----:B------:R-:W-:Y:S01]  /*4ed0*/  HFMA2.MMA R226, -RZ, RZ, 0, 1.1920928955078125e-07 ;  /* 0x00000002ffe27435 */ /* 0x000fe200000001ff */
[----:B------:R-:W-:-:S05]  /*4ee0*/  MOV R221, R225 ;  /* 0x000000e100dd7202 */ /* 0x000fca0000000f00 */
[----:B------:R-:W-:-:S05]  /*4ef0*/  FADD.FTZ R221, R0, R221 ;  /* 0x000000dd00dd7221 */ /* 0x000fca0000010000 */
[----:B------:R-:W-:-:S07]  /*4f00*/  MOV R227, R221 ;  /* 0x000000dd00e37202 */ /* 0x000fce0000000f00 */
[----:B------:R-:W-:Y:S05]  /*4f10*/  WARPSYNC.COLLECTIVE R224, `(.L_x_13649) ;  /* 0x00000000e0087348 */ /* 0x000fea0003c00000 */
[----:B------:R0:W1:Y:S02]  /*4f20*/  SHFL.BFLY P6, R225, R227, R226, R229 ;  /* 0x0c0000e2e3e17389 */ /* 0x00006400000c00e5 */
[----:B01----:R-:W-:Y:S01]  /*4f30*/  ENDCOLLECTIVE ;  /* 0x000000000000791b */ /* 0x003fe20003800000 */
.L_x_13649:
[----:B------:R-:W-:Y:S01]  /*4f40*/  HFMA2.MMA R226, -RZ, RZ, 0, 2.384185791015625e-07 ;  /* 0x00000004ffe27435 */ /* 0x000fe200000001ff */
[----:B------:R-:W-:-:S05]  /*4f50*/  MOV R220, R225 ;  /* 0x000000e100dc7202 */ /* 0x000fca0000000f00 */
[----:B------:R-:W-:-:S05]  /*4f60*/  FADD.FTZ R220, R221, R220 ;  /* 0x000000dcdddc7221 */ /* 0x000fca0000010000 */
[----:B------:R-:W-:-:S07]  /*4f70*/  MOV R227, R220 ;  /* 0x000000dc00e37202 */ /* 0x000fce0000000f00 */
[----:B------:R-:W-:Y:S05]  /*4f80*/  WARPSYNC.COLLECTIVE R224, `(.L_x_13650) ;  /* 0x00000000e0087348 */ /* 0x000fea0003c00000 */
[----:B------:R0:W1:Y:S02]  /*4f90*/  SHFL.BFLY P6, R225, R227, R226, R229 ;  /* 0x0c0000e2e3e17389 */ /* 0x00006400000c00e5 */
[----:B01----:R-:W-:Y:S01]  /*4fa0*/  ENDCOLLECTIVE ;  /* 0x000000000000791b */ /* 0x003fe20003800000 */
.L_x_13650:
[----:B------:R-:W-:Y:S01]  /*4fb0*/  HFMA2.MMA R226, -RZ, RZ, 0, 4.76837158203125e-07 ;  /* 0x00000008ffe27435 */ /* 0x000fe200000001ff */
[----:B------:R-:W-:-:S05]  /*4fc0*/  MOV R223, R225 ;  /* 0x000000e100df7202 */ /* 0x000fca0000000f00 */
[----:B------:R-:W-:-:S05]  /*4fd0*/  FADD.FTZ R223, R220, R223 ;  /* 0x000000dfdcdf7221 */ /* 0x000fca0000010000 */
[----:B------:R-:W-:-:S07]  /*4fe0*/  MOV R227, R223 ;  /* 0x000000df00e37202 */ /* 0x000fce0000000f00 */
[----:B------:R-:W-:Y:S05]  /*4ff0*/  WARPSYNC.COLLECTIVE R224, `(.L_x_13651) ;  /* 0x00000000e0087348 */ /* 0x000fea0003c00000 */
[----:B------:R0:W1:Y:S02]  /*5000*/  SHFL.BFLY P6, R225, R227, R226, R229 ;  /* 0x0c0000e2e3e17389 */ /* 0x00006400000c00e5 */
[----:B01----:R-:W-:Y:S01]  /*5010*/  ENDCOLLECTIVE ;  /* 0x000000000000791b */ /* 0x003fe20003800000 */
.L_x_13651:
[----:B------:R-:W-:Y:S01]  /*5020*/  HFMA2.MMA R226, -RZ, RZ, 0, 9.5367431640625e-07 ;  /* 0x00000010ffe27435 */ /* 0x000fe200000001ff */
[----:B------:R-:W-:-:S05]  /*5030*/  MOV R222, R225 ;  /* 0x000000e100de7202 */ /* 0x000fca0000000f00 */
[----:B------:R-:W-:-:S05]  /*5040*/  FADD.FTZ R222, R223, R222 ;  /* 0x000000dedfde7221 */ /* 0x000fca0000010000 */
[----:B------:R-:W-:-:S07]  /*5050*/  MOV R227, R222 ;  /* 0x000000de00e37202 */ /* 0x000fce0000000f00 */
[----:B------:R-:W-:Y:S05]  /*5060*/  WARPSYNC.COLLECTIVE R224, `(.L_x_13652) ;  /* 0x00000000e0087348 */ /* 0x000fea0003c00000 */
[----:B------:R0:W1:Y:S02]  /*5070*/  SHFL.BFLY P6, R225, R227, R226, R229 ;  /* 0x0c0000e2e3e17389 */ /* 0x00006400000c00e5 */
[----:B01----:R-:W-:Y:S01]  /*5080*/  ENDCOLLECTIVE ;  /* 0x000000000000791b */ /* 0x003fe20003800000 */
.L_x_13652:
[----:B------:R-:W-:Y:S05]  /*5090*/  BRA `(.L_x_13653) ;  /* 0xffffffe400447947 */ /* 0x000fea000383ffff */
.L_x_13654:
        /* <DEDUP_REMOVED lines=14> */
.L_x_33660:


//--------------------- .text._ZN10layer_norm31ln_parallel_residual_fwd_kernelINS_13Kernel_traitsIf13__nv_bfloat16fS2_fjLj1280ELj1ELj4ELj1ELj16ENS_18Kernel_traits_baseILj1280EfS2_fS2_fjLj128EEEEELb0ELb0ELb1EEEvNS_9FwdParamsE --------------------------
	.section	.text._ZN10layer_norm31ln_parallel_residual_fwd_kernelINS_13Kernel_traitsIf13__nv_bfloat16fS2_fjLj1280ELj1ELj4ELj1ELj16ENS_18Kernel_traits_baseILj1280EfS2_fS2_fjLj128EEEEELb0ELb0ELb1EEEvNS_9FwdParamsE,"ax",@progbits
	.align	128
        .global         _ZN10layer_norm31ln_parallel_residual_fwd_kernelINS_13Kernel_traitsIf13__nv_bfloat16fS2_fjLj1280ELj1ELj4ELj1ELj16ENS_18Kernel_traits_baseILj1280EfS2_fS2_fjLj128EEEEELb0ELb0ELb1EEEvNS_9FwdParamsE
        .type           _ZN10layer_norm31ln_parallel_residual_fwd_kernelINS_13Kernel_traitsIf13__nv_bfloat16fS2_fjLj1280ELj1ELj4ELj1ELj16ENS_18Kernel_traits_baseILj1280EfS2_fS2_fjLj128EEEEELb0ELb0ELb1EEEvNS_9FwdParamsE,@function
        .size           _ZN10layer_norm31ln_parallel_residual_fwd_kernelINS_13Kernel_traitsIf13__nv_bfloat16fS2_fjLj1280ELj1ELj4ELj1ELj16ENS_18Kernel_traits_baseILj1280EfS2_fS2_fjLj128EEEEELb0ELb0ELb1EEEvNS_9FwdParamsE,(.L_x_33661 - _ZN10layer_norm31ln_parallel_residual_fwd_kernelINS_13Kernel_traitsIf13__nv_bfloat16fS2_fjLj1280ELj1ELj4ELj1ELj16ENS_18Kernel_traits_baseILj1280EfS2_fS2_fjLj128EEEEELb0ELb0ELb1EEEvNS_9FwdParamsE)
        .other          _ZN10layer_norm31ln_parallel_residual_fwd_kernelINS_13Kernel_traitsIf13__nv_bfloat16fS2_fjLj1280ELj1ELj4ELj1ELj16ENS_18Kernel_traits_baseILj1280EfS2_fS2_fjLj128EEEEELb0ELb0ELb1EEEvNS_9FwdParamsE,@"STO_CUDA_ENTRY STV_DEFAULT"
_ZN10layer_norm31ln_parallel_residual_fwd_kernelINS_13Kernel_traitsIf13__nv_bfloat16fS2_fjLj1280ELj1ELj4ELj1ELj16ENS_18Kernel_traits_baseILj1280EfS2_fS2_fjLj128EEEEELb0ELb0ELb1EEEvNS_9FwdParamsE:
.text._ZN10layer_norm31ln_parallel_residual_fwd_kernelINS_13Kernel_traitsIf13__nv_bfloat16fS2_fjLj1280ELj1ELj4ELj1ELj16ENS_18Kernel_traits_baseILj1280EfS2_fS2_fjLj128EEEEELb0ELb0ELb1EEEvNS_9FwdParamsE:
[----:B------:R-:W-:Y:S01]  /*0000*/  LDC R1, c[0x0][0x28] ;  /* 0x00000a00ff017b82 */ /* 0x000fe20000000800 */
[----:B------:R-:W0:Y:S01]  /*0010*/  S2R R4, SR_TID.X ;  /* 0x0000000000047919 */ /* 0x000e220000002100 */
[----:B------:R-:W-:Y:S01]  /*0020*/  ULDC.64 UR8, c[0x0][0x2d0] ;  /* 0x0000b40000087ab9 */ /* 0x000fe20000000a00 */
[----:B------:R-:W-:Y:S01]  /*0030*/  ULDC.64 UR4, c[0x0][0x260] ;  /* 0x0000980000047ab9 */ /* 0x000fe20000000a00 */
[----:B------:R-:W-:Y:S01]  /*0040*/  ISETP.NE.U32.AND P1, PT, RZ, UR8, PT ;  /* 0x00000008ff007c0c */ /* 0x000fe2000bf25070 */
[----:B------:R-:W1:Y:S01]  /*0050*/  S2R R10, SR_CTAID.X ;  /* 0x00000000000a7919 */ /* 0x000e620000002500 */
[----:B------:R-:W-:Y:S01]  /*0060*/  ULDC.64 UR6, c[0x0][0x268] ;  /* 0x00009a0000067ab9 */ /* 0x000fe20000000a00 */
[----:B------:R-:W-:Y:S02]  /*0070*/  CS2R R12, SRZ ;  /* 0x00000000000c7805 */ /* 0x000fe4000001ff00 */
[----:B------:R-:W-:Y:S02]  /*0080*/  ISETP.NE.AND.EX P1, PT, RZ, UR9, PT, P1 ;  /* 0x00000009ff007c0c */ /* 0x000fe4000bf25310 */
        /* <DEDUP_REMOVED lines=24> */
[----:B0-----:R-:W-:-:S02]  /*0210*/  SHF.L.U32 R0, R4, 0x5, RZ ;  /* 0x0000000504007819 */ /* 0x001fc400000006ff */
[----:B------:R-:W-:Y:S02]  /*0220*/  CS2R R46, SRZ ;  /* 0x00000000002e7805 */ /* 0x000fe4000001ff00 */
[----:B------:R-:W-:Y:S02]  /*0230*/  SHF.R.U32.HI R3, RZ, 0x5, R4 ;  /* 0x00000005ff037819 */ /* 0x000fe40000011604 */
[----:B------:R-:W-:Y:S02]  /*0240*/  CS2R R48, SRZ ;  /* 0x0000000000307805 */ /* 0x000fe4000001ff00 */
[----:B------:R-:W-:Y:S02]  /*0250*/  LOP3.LUT R5, R0, 0x3e0, RZ, 0xc0, !PT ;  /* 0x000003e000057812 */ /* 0x000fe400078ec0ff */
[----:B------:R-:W-:Y:S02]  /*0260*/  CS2R R50, SRZ ;  /* 0x0000000000327805 */ /* 0x000fe4000001ff00 */
[----:B------:R-:W-:-:S02]  /*0270*/  LOP3.LUT R0, R4, 0x1f, RZ, 0xc0, !PT ;  /* 0x0000001f04007812 */ /* 0x000fc400078ec0ff */
[----:B------:R-:W-:Y:S02]  /*0280*/  IADD3 R2, P0, R5, UR4, RZ ;  /* 0x0000000405027c10 */ /* 0x000fe4000ff1e0ff */
[----:B------:R-:W-:Y:S02]  /*0290*/  SHF.L.U32 R8, R0, 0x5, RZ ;  /* 0x0000000500087819 */ /* 0x000fe400000006ff */
[----:B-1----:R-:W-:Y:S02]  /*02a0*/  LEA R10, R10, R3, 0x2 ;  /* 0x000000030a0a7211 */ /* 0x002fe400078e10ff */
[----:B------:R-:W-:Y:S01]  /*02b0*/  IADD3.X R3, RZ, UR5, RZ, P0, !PT ;  /* 0x00000005ff037c10 */ /* 0x000fe200087fe4ff */
[----:B------:R-:W-:Y:S01]  /*02c0*/  ULDC.64 UR4, c[0x0][0x2c8] ;  /* 0x0000b20000047ab9 */ /* 0x000fe20000000a00 */
[----:B------:R-:W-:Y:S02]  /*02d0*/  IADD3 R6, P3, R8, UR6, RZ ;  /* 0x0000000608067c10 */ /* 0x000fe4000ff7e0ff */
[----:B------:R-:W-:-:S02]  /*02e0*/  CS2R R70, SRZ ;  /* 0x0000000000467805 */ /* 0x000fc4000001ff00 */
[----:B------:R-:W-:Y:S02]  /*02f0*/  IADD3 R8, P4, R8, UR8, RZ ;  /* 0x0000000808087c10 */ /* 0x000fe4000ff9e0ff */
[----:B------:R-:W-:Y:S02]  /*0300*/  CS2R R68, SRZ ;  /* 0x0000000000447805 */ /* 0x000fe4000001ff00 */
[----:B------:R-:W-:Y:S02]  /*0310*/  ISETP.NE.U32.AND P0, PT, RZ, UR4, PT ;  /* 0x00000004ff007c0c */ /* 0x000fe4000bf05070 */
[----:B------:R-:W-:Y:S02]  /*0320*/  CS2R R74, SRZ ;  /* 0x00000000004a7805 */ /* 0x000fe4000001ff00 */
[----:B------:R-:W-:Y:S02]  /*0330*/  IADD3 R4, P2, R5, UR4, RZ ;  /* 0x0000000405047c10 */ /* 0x000fe4000ff5e0ff */
        /* <DEDUP_REMOVED lines=11> */
[----:B------:R-:W-:Y:S02]  /*03f0*/  ISETP.NE.AND.EX P0, PT, RZ, UR5, PT, P0 ;  /* 0x00000005ff007c0c */ /* 0x000fe4000bf05300 */
[----:B------:R-:W-:Y:S01]  /*0400*/  IADD3.X R5, RZ, UR5, RZ, P2, !PT ;  /* 0x00000005ff057c10 */ /* 0x000fe200097fe4ff */
[----:B------:R-:W-:Y:S01]  /*0410*/  ULDC.64 UR4, c[0x0][0x208] ;  /* 0x0000820000047ab9 */ /* 0x000fe20000000a00 */
[----:B------:R-:W-:Y:S01]  /*0420*/  IADD3.X R7, RZ, UR7, RZ, P3, !PT ;  /* 0x00000007ff077c10 */ /* 0x000fe20009ffe4ff */
        /* <DEDUP_REMOVED lines=22> */
[----:B------:R-:W5:Y:S01]  /*0590*/  LDG.E.128 R132, desc[UR4][R6.64] ;  /* 0x0000000406847981 */ /* 0x000f62000c1e1d00 */
[----:B------:R-:W-:Y:S01]  /*05a0*/  ULDC.64 UR6, c[0x0][0x228] ;  /* 0x00008a0000067ab9 */ /* 0x000fe20000000a00 */
[----:B------:R-:W-:Y:S02]  /*05b0*/  ULDC.64 UR12, c[0x0][0x228] ;  /* 0x00008a00000c7ab9 */ /* 0x000fe40000000a00 */
[----:B------:R-:W5:Y:S04]  /*05c0*/  LDG.E.128 R136, desc[UR4][R6.64+0x10] ;  /* 0x0000100406887981 */ /* 0x000f68000c1e1d00 */
[----:B------:R-:W5:Y:S04]  /*05d0*/  LDG.E.128 R140, desc[UR4][R6.64+0x400] ;  /* 0x00040004068c7981 */ /* 0x000f68000c1e1d00 */
[----:B------:R-:W5:Y:S04]  /*05e0*/  LDG.E.128 R144, desc[UR4][R6.64+0x410] ;  /* 0x0004100406907981 */ /* 0x000f68000c1e1d00 */
[----:B------:R-:W5:Y:S04]  /*05f0*/  LDG.E.128 R148, desc[UR4][R6.64+0x800] ;  /* 0x0008000406947981 */ /* 0x000f68000c1e1d00 */
[----:B------:R-:W5:Y:S04]  /*0600*/  LDG.E.128 R152, desc[UR4][R6.64+0x810] ;  /* 0x0008100406987981 */ /* 0x000f68000c1e1d00 */
[----:B------:R-:W5:Y:S04]  /*0610*/  LDG.E.128 R156, desc[UR4][R6.64+0xc00] ;  /* 0x000c0004069c7981 */ /* 0x000f68000c1e1d00 */
[----:B------:R-:W5:Y:S04]  /*0620*/  LDG.E.128 R160, desc[UR4][R6.64+0xc10] ;  /* 0x000c100406a07981 */ /* 0x000f68000c1e1d00 */
[----:B------:R-:W5:Y:S04]  /*0630*/  LDG.E.128 R164, desc[UR4][R6.64+0x1000] ;  /* 0x0010000406a47981 */ /* 0x000f68000c1e1d00 */
[----:B------:R-:W5:Y:S01]  /*0640*/  LDG.E.128 R168, desc[UR4][R6.64+0x1010] ;  /* 0x0010100406a87981 */ /* 0x000f62000c1e1d00 */
[----:B------:R-:W-:Y:S01]  /*0650*/  ISETP.NE.U32.AND P0, PT, RZ, UR6, PT ;  /* 0x00000006ff007c0c */ /* 0x000fe2000bf05070 */
[----:B------:R-:W-:Y:S01]  /*0660*/  ULDC.U8 UR6, c[0x0][0x2a0] ;  /* 0x0000a80000067ab9 */ /* 0x000fe20000000000 */
[----:B------:R-:W-:Y:S01]  /*0670*/  ULDC.64 UR8, c[0x0][0x230] ;  /* 0x00008c0000087ab9 */ /* 0x000fe20000000a00 */
[----:B------:R-:W5:Y:S01]  /*0680*/  LDG.E.128 R92, desc[UR4][R2.64] ;  /* 0x00000004025c7981 */ /* 0x000f62000c1e1d00 */
[----:B------:R-:W-:Y:S01]  /*0690*/  ISETP.NE.AND.EX P0, PT, RZ, UR7, PT, P0 ;  /* 0x00000007ff007c0c */ /* 0x000fe2000bf05300 */
[----:B------:R-:W-:-:S02]  /*06a0*/  ULDC UR7, c[0x0][0x2d8] ;  /* 0x0000b60000077ab9 */ /* 0x000fc40000000800 */
[----:B------:R-:W5:Y:S01]  /*06b0*/  LDG.E.128 R96, desc[UR4][R2.64+0x10] ;  /* 0x0000100402607981 */ /* 0x000f62000c1e1d00 */
[----:B------:R-:W-:Y:S01]  /*06c0*/  ISETP.NE.AND P3, PT, RZ, UR6, PT ;  /* 0x00000006ff007c0c */ /* 0x000fe2000bf65270 */
[----:B------:R-:W-:Y:S01]  /*06d0*/  ULDC UR6, c[0x0][0x218] ;  /* 0x0000860000067ab9 */ /* 0x000fe20000000800 */
[----:B------:R-:W-:Y:S01]  /*06e0*/  ULDC.64 UR10, c[0x0][0x238] ;  /* 0x00008e00000a7ab9 */ /* 0x000fe20000000a00 */
[----:B------:R-:W5:Y:S04]  /*06f0*/  LDG.E.128 R100, desc[UR4][R2.64+0x400] ;  /* 0x0004000402647981 */ /* 0x000f68000c1e1d00 */
[----:B------:R-:W5:Y:S04]  /*0700*/  LDG.E.128 R104, desc[UR4][R2.64+0x410] ;  /* 0x0004100402687981 */ /* 0x000f68000c1e1d00 */
[----:B------:R-:W5:Y:S04]  /*0710*/  LDG.E.128 R108, desc[UR4][R2.64+0x800] ;  /* 0x00080004026c7981 */ /* 0x000f68000c1e1d00 */
[----:B------:R-:W5:Y:S04]  /*0720*/  LDG.E.128 R112, desc[UR4][R2.64+0x810] ;  /* 0x0008100402707981 */ /* 0x000f68000c1e1d00 */
[----:B------:R-:W5:Y:S04]  /*0730*/  LDG.E.128 R116, desc[UR4][R2.64+0xc00] ;  /* 0x000c000402747981 */ /* 0x000f68000c1e1d00 */
[----:B------:R-:W5:Y:S04]  /*0740*/  LDG.E.128 R120, desc[UR4][R2.64+0xc10] ;  /* 0x000c100402787981 */ /* 0x000f68000c1e1d00 */
[----:B------:R-:W5:Y:S04]  /*0750*/  LDG.E.128 R124, desc[UR4][R2.64+0x1000] ;  /* 0x00100004027c7981 */ /* 0x000f68000c1e1d00 */
[----:B------:R0:W5:Y:S02]  /*0760*/  LDG.E.128 R128, desc[UR4][R2.64+0x1010] ;  /* 0x0010100402807981 */ /* 0x000164000c1e1d00 */
[----:B0-----:R-:W-:-:S07]  /*0770*/  MOV R2, R10 ;  /* 0x0000000a00027202 */ /* 0x001fce0000000f00 */
.L_x_13736:
[----:B------:R-:W-:Y:S01]  /*0780*/  ISETP.NE.U32.AND P1, PT, RZ, UR8, PT ;  /* 0x00000008ff007c0c */ /* 0x000fe2000bf25070 */
[----:B-1----:R-:W0:Y:S01]  /*0790*/  LDC.64 R10, c[0x0][0x220] ;  /* 0x00008800ff0a7b82 */ /* 0x002e220000000a00 */
        /* <DEDUP_REMOVED lines=12> */
[----:B------:R0:W5:Y:S04]  /*0860*/  @P1 LDG.E.128 R176, desc[UR4][R8.64] ;  /* 0x0000000408b01981 */ /* 0x000168000c1e1d00 */
[----:B------:R0:W5:Y:S01]  /*0870*/  @P1 LDG.E.128 R180, desc[UR4][R8.64+0x10] ;  /* 0x0000100408b41981 */ /* 0x000162000c1e1d00 */
[----:B------:R-:W-:-:S04]  /*0880*/  ISETP.NE.U32.AND P2, PT, RZ, UR12, PT ;  /* 0x0000000cff007c0c */ /* 0x000fc8000bf45070 */
[----:B------:R-:W-:Y:S02]  /*0890*/  ISETP.NE.AND.EX P2, PT, RZ, UR13, PT, P2 ;  /* 0x0000000dff007c0c */ /* 0x000fe4000bf45320 */
[C---:B---3--:R-:W-:Y:S02]  /*08a0*/  PRMT R221, R184.reuse, 0x7632, R221 ;  /* 0x00007632b8dd7816 */ /* 0x048fe400000000dd */
[----:B------:R-:W-:-:S09]  /*08b0*/  SHF.L.U32 R220, R184, 0x10, RZ ;  /* 0x00000010b8dc7819 */ /* 0x000fd200000006ff */
[----:B0-----:R-:W-:Y:S05]  /*08c0*/  @P2 BRA `(.L_x_13655) ;  /* 0x00000000000c2947 */ /* 0x001fea0003800000 */
[----:B------:R-:W-:Y:S05]  /*08d0*/  @!P1 BRA `(.L_x_13656) ;  /* 0x0000000000149947 */ /* 0x000fea0003800000 */
[----:B-----5:R-:W-:Y:S01]  /*08e0*/  FADD.FTZ R220, R176, R220 ;  /* 0x000000dcb0dc7221 */ /* 0x020fe20000010000 */
[----:B------:R-:W-:Y:S06]  /*08f0*/  BRA `(.L_x_13656) ;  /* 0x00000000000c7947 */ /* 0x000fec0003800000 */
.L_x_13655:
[----:B-----5:R-:W-:-:S05]  /*0900*/  SHF.L.U32 R3, R172, 0x10, RZ ;  /* 0x00000010ac037819 */ /* 0x020fca00000006ff */
[----:B------:R-:W-:-:S04]  /*0910*/  FADD.FTZ R220, R220, R3 ;  /* 0x00000003dcdc7221 */ /* 0x000fc80000010000 */
[----:B------:R-:W-:-:S07]  /*0920*/  @P1 FADD.FTZ R220, R176, R220 ;  /* 0x000000dcb0dc1221 */ /* 0x000fce0000010000 */
.L_x_13656:
[----:B------:R-:W-:Y:S01]  /*0930*/  SHF.L.U32 R221, R221, 0x10, RZ ;  /* 0x00000010dddd7819 */ /* 0x000fe200000006ff */
[----:B------:R-:W-:Y:S06]  /*0940*/  @P2 BRA `(.L_x_13657) ;  /* 0x00000000000c2947 */ /* 0x000fec0003800000 */
[----:B------:R-:W-:Y:S05]  /*0950*/  @!P1 BRA `(.L_x_13658) ;  /* 0x0000000000189947 */ /* 0x000fea0003800000 */
[----:B-----5:R-:W-:Y:S01]  /*0960*/  FADD.FTZ R221, R177, R221 ;  /* 0x000000ddb1dd7221 */ /* 0x020fe20000010000 */
[----:B------:R-:W-:Y:S06]  /*0970*/  BRA `(.L_x_13658) ;  /* 0x0000000000107947 */ /* 0x000fec0003800000 */
.L_x_13657:
[----:B-----5:R-:W-:-:S04]  /*0980*/  PRMT R3, R172, 0x7632, R3 ;  /* 0x00007632ac037816 */ /* 0x020fc80000000003 */
[----:B------:R-:W-:-:S05]  /*0990*/  SHF.L.U32 R4, R3, 0x10, RZ ;  /* 0x0000001003047819 */ /* 0x000fca00000006ff */
[----:B------:R-:W-:-:S04]  /*09a0*/  FADD.FTZ R221, R221, R4 ;  /* 0x00000004dddd7221 */ /* 0x000fc80000010000 */
[----:B------:R-:W-:-:S07]  /*09b0*/  @P1 FADD.FTZ R221, R177, R221 ;  /* 0x000000ddb1dd1221 */ /* 0x000fce0000010000 */
.L_x_13658:
[C---:B------:R-:W-:Y:S02]  /*09c0*/  PRMT R223, R185.reuse, 0x7632, R223 ;  /* 0x00007632b9df7816 */ /* 0x040fe400000000df */
[----:B------:R-:W-:Y:S01]  /*09d0*/  SHF.L.U32 R222, R185, 0x10, RZ ;  /* 0x00000010b9de7819 */ /* 0x000fe200000006ff */
[----:B------:R-:W-:Y:S06]  /*09e0*/  @P2 BRA `(.L_x_13659) ;  /* 0x00000000000c2947 */ /* 0x000fec0003800000 */
[----:B------:R-:W-:Y:S05]  /*09f0*/  @!P1 BRA `(.L_x_13660) ;  /* 0x0000000000149947 */ /* 0x000fea0003800000 */
[----:B-----5:R-:W-:Y:S01]  /*0a00*/  FADD.FTZ R222, R178, R222 ;  /* 0x000000deb2de7221 */ /* 0x020fe20000010000 */
[----:B------:R-:W-:Y:S06]  /*0a10*/  BRA `(.L_x_13660) ;  /* 0x00000000000c7947 */ /* 0x000fec0003800000 */
.L_x_13659:
[----:B-----5:R-:W-:-:S05]  /*0a20*/  SHF.L.U32 R3, R173, 0x10, RZ ;  /* 0x00000010ad037819 */ /* 0x020fca00000006ff */
[----:B------:R-:W-:-:S04]  /*0a30*/  FADD.FTZ R222, R222, R3 ;  /* 0x00000003dede7221 */ /* 0x000fc80000010000 */
[----:B------:R-:W-:-:S07]  /*0a40*/  @P1 FADD.FTZ R222, R178, R222 ;  /* 0x000000deb2de1221 */ /* 0x000fce0000010000 */
.L_x_13660:
[----:B------:R-:W-:Y:S01]  /*0a50*/  SHF.L.U32 R223, R223, 0x10, RZ ;  /* 0x00000010dfdf7819 */ /* 0x000fe200000006ff */
[----:B------:R-:W-:Y:S06]  /*0a60*/  @P2 BRA `(.L_x_13661) ;  /* 0x00000000000c2947 */ /* 0x000fec0003800000 */
[----:B------:R-:W-:Y:S05]  /*0a70*/  @!P1 BRA `(.L_x_13662) ;  /* 0x0000000000189947 */ /* 0x000fea0003800000 */
[----:B-----5:R-:W-:Y:S01]  /*0a80*/  FADD.FTZ R223, R179, R223 ;  /* 0x000000dfb3df7221 */ /* 0x020fe20000010000 */
[----:B------:R-:W-:Y:S06]  /*0a90*/  BRA `(.L_x_13662) ;  /* 0x0000000000107947 */ /* 0x000fec0003800000 */
.L_x_13661:
[----:B-----5:R-:W-:-:S04]  /*0aa0*/  PRMT R3, R173, 0x7632, R3 ;  /* 0x00007632ad037816 */ /* 0x020fc80000000003 */
[----:B------:R-:W-:-:S05]  /*0ab0*/  SHF.L.U32 R4, R3, 0x10, RZ ;  /* 0x0000001003047819 */ /* 0x000fca00000006ff */
[----:B------:R-:W-:-:S04]  /*0ac0*/  FADD.FTZ R223, R223, R4 ;  /* 0x00000004dfdf7221 */ /* 0x000fc80000010000 */
[----:B------:R-:W-:-:S07]  /*0ad0*/  @P1 FADD.FTZ R223, R179, R223 ;  /* 0x000000dfb3df1221 */ /* 0x000fce0000010000 */
.L_x_13662:
[C---:B------:R-:W-:Y:S02]  /*0ae0*/  PRMT R217, R186.reuse, 0x7632, R217 ;  /* 0x00007632bad97816 */ /* 0x040fe400000000d9 */
[----:B------:R-:W-:Y:S01]  /*0af0*/  SHF.L.U32 R216, R186, 0x10, RZ ;  /* 0x00000010bad87819 */ /* 0x000fe200000006ff */
[----:B------:R-:W-:Y:S06]  /*0b00*/  @P2 BRA `(.L_x_13663) ;  /* 0x00000000000c2947 */ /* 0x000fec0003800000 */
[----:B------:R-:W-:Y:S05]  /*0b10*/  @!P1 BRA `(.L_x_13664) ;  /* 0x0000000000149947 */ /* 0x000fea0003800000 */
[----:B-----5:R-:W-:Y:S01]  /*0b20*/  FADD.FTZ R216, R180, R216 ;  /* 0x000000d8b4d87221 */ /* 0x020fe20000010000 */
[----:B------:R-:W-:Y:S06]  /*0b30*/  BRA `(.L_x_13664) ;  /* 0x00000000000c7947 */ /* 0x000fec0003800000 */
.L_x_13663:
[----:B-----5:R-:W-:-:S05]  /*0b40*/  SHF.L.U32 R3, R174, 0x10, RZ ;  /* 0x00000010ae037819 */ /* 0x020fca00000006ff */
[----:B------:R-:W-:-:S04]  /*0b50*/  FADD.FTZ R216, R216, R3 ;  /* 0x00000003d8d87221 */ /* 0x000fc80000010000 */
[----:B------:R-:W-:-:S07]  /*0b60*/  @P1 FADD.FTZ R216, R180, R216 ;  /* 0x000000d8b4d81221 */ /* 0x000fce0000010000 */
.L_x_13664:
[----:B------:R-:W-:Y:S01]  /*0b70*/  SHF.L.U32 R217, R217, 0x10, RZ ;  /* 0x00000010d9d97819 */ /* 0x000fe200000006ff */
[----:B------:R-:W-:Y:S06]  /*0b80*/  @P2 BRA `(.L_x_13665) ;  /* 0x00000000000c2947 */ /* 0x000fec0003800000 */
[----:B------:R-:W-:Y:S05]  /*0b90*/  @!P1 BRA `(.L_x_13666) ;  /* 0x0000000000189947 */ /* 0x000fea0003800000 */
[----:B-----5:R-:W-:Y:S01]  /*0ba0*/  FADD.FTZ R217, R181, R217 ;  /* 0x000000d9b5d97221 */ /* 0x020fe20000010000 */
[----:B------:R-:W-:Y:S06]  /*0bb0*/  BRA `(.L_x_13666) ;  /* 0x0000000000107947 */ /* 0x000fec0003800000 */
.L_x_13665:
[----:B-----5:R-:W-:-:S04]  /*0bc0*/  PRMT R3, R174, 0x7632, R3 ;  /* 0x00007632ae037816 */ /* 0x020fc80000000003 */
[----:B------:R-:W-:-:S05]  /*0bd0*/  SHF.L.U32 R4, R3, 0x10, RZ ;  /* 0x0000001003047819 */ /* 0x000fca00000006ff */
[----:B------:R-:W-:-:S04]  /*0be0*/  FADD.FTZ R217, R217, R4 ;  /* 0x00000004d9d97221 */ /* 0x000fc80000010000 */
[----:B------:R-:W-:-:S07]  /*0bf0*/  @P1 FADD.FTZ R217, R181, R217 ;  /* 0x000000d9b5d91221 */ /* 0x000fce0000010000 */
.L_x_13666:
[C---:B------:R-:W-:Y:S02]  /*0c00*/  PRMT R219, R187.reuse, 0x7632, R219 ;  /* 0x00007632bbdb7816 */ /* 0x040fe400000000db */
[----:B------:R-:W-:Y:S01]  /*0c10*/  SHF.L.U32 R218, R187, 0x10, RZ ;  /* 0x00000010bbda7819 */ /* 0x000fe200000006ff */
[----:B------:R-:W-:Y:S06]  /*0c20*/  @P2 BRA `(.L_x_13667) ;  /* 0x00000000000c2947 */ /* 0x000fec0003800000 */
[----:B------:R-:W-:Y:S05]  /*0c30*/  @!P1 BRA `(.L_x_13668) ;  /* 0x0000000000149947 */ /* 0x000fea0003800000 */
[----:B-----5:R-:W-:Y:S01]  /*0c40*/  FADD.FTZ R218, R182, R218 ;  /* 0x000000dab6da7221 */ /* 0x020fe20000010000 */
[----:B------:R-:W-:Y:S06]  /*0c50*/  BRA `(.L_x_13668) ;  /* 0x00000000000c7947 */ /* 0x000fec0003800000 */
.L_x_13667:
[----:B-----5:R-:W-:-:S05]  /*0c60*/  SHF.L.U32 R3, R175, 0x10, RZ ;  /* 0x00000010af037819 */ /* 0x020fca00000006ff */
[----:B------:R-:W-:-:S04]  /*0c70*/  FADD.FTZ R218, R218, R3 ;  /* 0x00000003dada7221 */ /* 0x000fc80000010000 */
[----:B------:R-:W-:-:S07]  /*0c80*/  @P1 FADD.FTZ R218, R182, R218 ;  /* 0x000000dab6da1221 */ /* 0x000fce0000010000 */
.L_x_13668:
[----:B------:R-:W-:Y:S01]  /*0c90*/  SHF.L.U32 R219, R219, 0x10, RZ ;  /* 0x00000010dbdb7819 */ /* 0x000fe200000006ff */
[----:B------:R-:W-:Y:S06]  /*0ca0*/  @P2 BRA `(.L_x_13669) ;  /* 0x00000000000c2947 */ /* 0x000fec0003800000 */
[----:B------:R-:W-:Y:S05]  /*0cb0*/  @!P1 BRA `(.L_x_13670) ;  /* 0x0000000000189947 */ /* 0x000fea0003800000 */
[----:B-----5:R-:W-:Y:S01]  /*0cc0*/  FADD.FTZ R219, R183, R219 ;  /* 0x000000dbb7db7221 */ /* 0x020fe20000010000 */
[----:B------:R-:W-:Y:S06]  /*0cd0*/  BRA `(.L_x_13670) ;  /* 0x0000000000107947 */ /* 0x000fec0003800000 */
.L_x_13669:
[----:B-----5:R-:W-:-:S04]  /*0ce0*/  PRMT R3, R175, 0x7632, R3 ;  /* 0x00007632af037816 */ /* 0x020fc80000000003 */
[----:B------:R-:W-:-:S05]  /*0cf0*/  SHF.L.U32 R4, R3, 0x10, RZ ;  /* 0x0000001003047819 */ /* 0x000fca00000006ff */
[----:B------:R-:W-:-:S04]  /*0d00*/  FADD.FTZ R219, R219, R4 ;  /* 0x00000004dbdb7221 */ /* 0x000fc80000010000 */
[----:B------:R-:W-:-:S07]  /*0d10*/  @P1 FADD.FTZ R219, R183, R219 ;  /* 0x000000dbb7db1221 */ /* 0x000fce0000010000 */
.L_x_13670:
[----:B------:R-:W0:Y:S01]  /*0d20*/  LDC.64 R8, c[0x0][0x238] ;  /* 0x00008e00ff087b82 */ /* 0x000e220000000a00 */
[----:B------:R-:W-:-:S04]  /*0d30*/  IADD3 R4, R5, 0x20, RZ ;  /* 0x0000002005047810 */ /* 0x000fc80007ffe0ff */
[C---:B------:R-:W-:Y:S01]  /*0d40*/  @P0 LEA R190, P4, R4.reuse, UR12, 0x4 ;  /* 0x0000000c04be0c11 */ /* 0x040fe2000f8820ff */
[C---:B------:R-:W-:Y:S01]  /*0d50*/  IMAD.WIDE.U32 R184, R4.reuse, 0x10, R10 ;  /* 0x0000001004b87825 */ /* 0x040fe200078e000a */
[C---:B------:R-:W-:Y:S02]  /*0d60*/  @P1 LEA R188, P5, R4.reuse, UR8, 0x5 ;  /* 0x0000000804bc1c11 */ /* 0x040fe4000f8a28ff */
[C---:B------:R-:W-:Y:S02]  /*0d70*/  @P0 LEA.HI.X R191, R4.reuse, UR13, RZ, 0x4, P4 ;  /* 0x0000000d04bf0c11 */ /* 0x040fe4000a0f24ff */
[----:B------:R-:W-:Y:S01]  /*0d80*/  @P1 LEA.HI.X R189, R4, UR9, RZ, 0x5, P5 ;  /* 0x0000000904bd1c11 */ /* 0x000fe2000a8f2cff */
[----:B0-----:R-:W-:-:S05]  /*0d90*/  IMAD.WIDE.U32 R6, R5, 0x20, R8 ;  /* 0x0000002005067825 */ /* 0x001fca00078e0008 */
[----:B------:R0:W-:Y:S04]  /*0da0*/  STG.E.128 desc[UR4][R6.64], R220 ;  /* 0x000000dc06007986 */ /* 0x0001e8000c101d04 */
        /* <DEDUP_REMOVED lines=11> */
.L_x_13671:
[----:B-----5:R-:W-:-:S05]  /*0e60*/  SHF.L.U32 R3, R172, 0x10, RZ ;  /* 0x00000010ac037819 */ /* 0x020fca00000006ff */
[----:B------:R-:W-:-:S04]  /*0e70*/  FADD.FTZ R208, R3, R208 ;  /* 0x000000d003d07221 */ /* 0x000fc80000010000 */
[----:B------:R-:W-:-:S07]  /*0e80*/  @P1 FADD.FTZ R208, R176, R208 ;  /* 0x000000d0b0d01221 */ /* 0x000fce0000010000 */
.L_x_13672:
[----:B------:R-:W-:Y:S01]  /*0e90*/  SHF.L.U32 R209, R209, 0x10, RZ ;  /* 0x00000010d1d17819 */ /* 0x000fe200000006ff */
[----:B------:R-:W-:Y:S06]  /*0ea0*/  @P2 BRA `(.L_x_13673) ;  /* 0x00000000000c2947 */ /* 0x000fec0003800000 */
[----:B------:R-:W-:Y:S05]  /*0eb0*/  @!P1 BRA `(.L_x_13674) ;  /* 0x0000000000189947 */ /* 0x000fea0003800000 */
[----:B-----5:R-:W-:Y:S01]  /*0ec0*/  FADD.FTZ R209, R177, R209 ;  /* 0x000000d1b1d17221 */ /* 0x020fe20000010000 */
[----:B------:R-:W-:Y:S06]  /*0ed0*/  BRA `(.L_x_13674) ;  /* 0x0000000000107947 */ /* 0x000fec0003800000 */
.L_x_13673:
[----:B-----5:R-:W-:-:S04]  /*0ee0*/  PRMT R3, R172, 0x7632, R3 ;  /* 0x00007632ac037816 */ /* 0x020fc80000000003 */
[----:B------:R-:W-:-:S05]  /*0ef0*/  SHF.L.U32 R6, R3, 0x10, RZ ;  /* 0x0000001003067819 */ /* 0x000fca00000006ff */
[----:B------:R-:W-:-:S04]  /*0f00*/  FADD.FTZ R209, R209, R6 ;  /* 0x00000006d1d17221 */ /* 0x000fc80000010000 */
[----:B------:R-:W-:-:S07]  /*0f10*/  @P1 FADD.FTZ R209, R177, R209 ;  /* 0x000000d1b1d11221 */ /* 0x000fce0000010000 */
.L_x_13674:
[C---:B------:R-:W-:Y:S02]  /*0f20*/  PRMT R211, R185.reuse, 0x7632, R211 ;  /* 0x00007632b9d37816 */ /* 0x040fe400000000d3 */
[----:B------:R-:W-:Y:S01]  /*0f30*/  SHF.L.U32 R210, R185, 0x10, RZ ;  /* 0x00000010b9d27819 */ /* 0x000fe200000006ff */
[----:B------:R-:W-:Y:S06]  /*0f40*/  @P2 BRA `(.L_x_13675) ;  /* 0x00000000000c2947 */ /* 0x000fec0003800000 */
[----:B------:R-:W-:Y:S05]  /*0f50*/  @!P1 BRA `(.L_x_13676) ;  /* 0x0000000000149947 */ /* 0x000fea0003800000 */
[----:B-----5:R-:W-:Y:S01]  /*0f60*/  FADD.FTZ R210, R178, R210 ;  /* 0x000000d2b2d27221 */ /* 0x020fe20000010000 */
[----:B------:R-:W-:Y:S06]  /*0f70*/  BRA `(.L_x_13676) ;  /* 0x00000000000c7947 */ /* 0x000fec0003800000 */
.L_x_13675:
[----:B-----5:R-:W-:-:S05]  /*0f80*/  SHF.L.U32 R3, R173, 0x10, RZ ;  /* 0x00000010ad037819 */ /* 0x020fca00000006ff */
[----:B------:R-:W-:-:S04]  /*0f90*/  FADD.FTZ R210, R3, R210 ;  /* 0x000000d203d27221 */ /* 0x000fc80000010000 */
[----:B------:R-:W-:-:S07]  /*0fa0*/  @P1 FADD.FTZ R210, R178, R210 ;  /* 0x000000d2b2d21221 */ /* 0x000fce0000010000 */
.L_x_13676:
[----:B------:R-:W-:Y:S01]  /*0fb0*/  SHF.L.U32 R211, R211, 0x10, RZ ;  /* 0x00000010d3d37819 */ /* 0x000fe200000006ff */
[----:B------:R-:W-:Y:S06]  /*0fc0*/  @P2 BRA `(.L_x_13677) ;  /* 0x00000000000c2947 */ /* 0x000fec0003800000 */
[----:B------:R-:W-:Y:S05]  /*0fd0*/  @!P1 BRA `(.L_x_13678) ;  /* 0x0000000000189947 */ /* 0x000fea0003800000 */
[----:B-----5:R-:W-:Y:S01]  /*0fe0*/  FADD.FTZ R211, R179, R211 ;  /* 0x000000d3b3d37221 */ /* 0x020fe20000010000 */
[----:B------:R-:W-:Y:S06]  /*0ff0*/  BRA `(.L_x_13678) ;  /* 0x0000000000107947 */ /* 0x000fec0003800000 */
.L_x_13677:
[----:B-----5:R-:W-:-:S04]  /*1000*/  PRMT R3, R173, 0x7632, R3 ;  /* 0x00007632ad037816 */ /* 0x020fc80000000003 */
[----:B------:R-:W-:-:S05]  /*1010*/  SHF.L.U32 R6, R3, 0x10, RZ ;  /* 0x0000001003067819 */ /* 0x000fca00000006ff */
[----:B------:R-:W-:-:S04]  /*1020*/  FADD.FTZ R211, R211, R6 ;  /* 0x00000006d3d37221 */ /* 0x000fc80000010000 */
[----:B------:R-:W-:-:S07]  /*1030*/  @P1 FADD.FTZ R211, R179, R211 ;  /* 0x000000d3b3d31221 */ /* 0x000fce0000010000 */
.L_x_13678:
[C---:B------:R-:W-:Y:S02]  /*1040*/  PRMT R205, R186.reuse, 0x7632, R205 ;  /* 0x00007632bacd7816 */ /* 0x040fe400000000cd */
[----:B------:R-:W-:Y:S01]  /*1050*/  SHF.L.U32 R204, R186, 0x10, RZ ;  /* 0x00000010bacc7819 */ /* 0x000fe200000006ff */
[----:B------:R-:W-:Y:S06]  /*1060*/  @P2 BRA `(.L_x_13679) ;  /* 0x00000000000c2947 */ /* 0x000fec0003800000 */
[----:B------:R-:W-:Y:S05]  /*1070*/  @!P1 BRA `(.L_x_13680) ;  /* 0x0000000000149947 */ /* 0x000fea0003800000 */
[----:B-----5:R-:W-:Y:S01]  /*1080*/  FADD.FTZ R204, R180, R204 ;  /* 0x000000ccb4cc7221 */ /* 0x020fe20000010000 */
[----:B------:R-:W-:Y:S06]  /*1090*/  BRA `(.L_x_13680) ;  /* 0x00000000000c7947 */ /* 0x000fec0003800000 */
.L_x_13679:
[----:B-----5:R-:W-:-:S05]  /*10a0*/  SHF.L.U32 R3, R174, 0x10, RZ ;  /* 0x00000010ae037819 */ /* 0x020fca00000006ff */
[----:B------:R-:W-:-:S04]  /*10b0*/  FADD.FTZ R204, R3, R204 ;  /* 0x000000cc03cc7221 */ /* 0x000fc80000010000 */
[----:B------:R-:W-:-:S07]  /*10c0*/  @P1 FADD.FTZ R204, R180, R204 ;  /* 0x000000ccb4cc1221 */ /* 0x000fce0000010000 */
.L_x_13680:
[----:B------:R-:W-:Y:S01]  /*10d0*/  SHF.L.U32 R205, R205, 0x10, RZ ;  /* 0x00000010cdcd7819 */ /* 0x000fe200000006ff */
[----:B------:R-:W-:Y:S06]  /*10e0*/  @P2 BRA `(.L_x_13681) ;  /* 0x00000000000c2947 */ /* 0x000fec0003800000 */
[----:B------:R-:W-:Y:S05]  /*10f0*/  @!P1 BRA `(.L_x_13682) ;  /* 0x0000000000189947 */ /* 0x000fea0003800000 */
[----:B-----5:R-:W-:Y:S01]  /*1100*/  FADD.FTZ R205, R181, R205 ;  /* 0x000000cdb5cd7221 */ /* 0x020fe20000010000 */
[----:B------:R-:W-:Y:S06]  /*1110*/  BRA `(.L_x_13682) ;  /* 0x0000000000107947 */ /* 0x000fec0003800000 */
.L_x_13681:
[----:B-----5:R-:W-:-:S04]  /*1120*/  PRMT R3, R174, 0x7632, R3 ;  /* 0x00007632ae037816 */ /* 0x020fc80000000003 */
[----:B------:R-:W-:-:S05]  /*1130*/  SHF.L.U32 R6, R3, 0x10, RZ ;  /* 0x0000001003067819 */ /* 0x000fca00000006ff */
[----:B------:R-:W-:-:S04]  /*1140*/  FADD.FTZ R205, R205, R6 ;  /* 0x00000006cdcd7221 */ /* 0x000fc80000010000 */
[----:B------:R-:W-:-:S07]  /*1150*/  @P1 FADD.FTZ R205, R181, R205 ;  /* 0x000000cdb5cd1221 */ /* 0x000fce0000010000 */
.L_x_13682:
[C---:B------:R-:W-:Y:S02]  /*1160*/  PRMT R207, R187.reuse, 0x7632, R207 ;  /* 0x00007632bbcf7816 */ /* 0x040fe400000000cf */
[----:B------:R-:W-:Y:S01]  /*1170*/  SHF.L.U32 R206, R187, 0x10, RZ ;  /* 0x00000010bbce7819 */ /* 0x000fe200000006ff */
[----:B------:R-:W-:Y:S06]  /*1180*/  @P2 BRA `(.L_x_13683) ;  /* 0x00000000000c2947 */ /* 0x000fec0003800000 */
[----:B------:R-:W-:Y:S05]  /*1190*/  @!P1 BRA `(.L_x_13684) ;  /* 0x0000000000149947 */ /* 0x000fea0003800000 */
[----:B-----5:R-:W-:Y:S01]  /*11a0*/  FADD.FTZ R206, R182, R206 ;  /* 0x000000ceb6ce7221 */ /* 0x020fe20000010000 */
[----:B------:R-:W-:Y:S06]  /*11b0*/  BRA `(.L_x_13684) ;  /* 0x00000000000c7947 */ /* 0x000fec0003800000 */
.L_x_13683:
[----:B-----5:R-:W-:-:S05]  /*11c0*/  SHF.L.U32 R3, R175, 0x10, RZ ;  /* 0x00000010af037819 */ /* 0x020fca00000006ff */
[----:B------:R-:W-:-:S04]  /*11d0*/  FADD.FTZ R206, R3, R206 ;  /* 0x000000ce03ce7221 */ /* 0x000fc80000010000 */
[----:B------:R-:W-:-:S07]  /*11e0*/  @P1 FADD.FTZ R206, R182, R206 ;  /* 0x000000ceb6ce1221 */ /* 0x000fce0000010000 */
.L_x_13684:
[----:B------:R-:W-:Y:S01]  /*11f0*/  SHF.L.U32 R207, R207, 0x10, RZ ;  /* 0x00000010cfcf7819 */ /* 0x000fe200000006ff */
[----:B------:R-:W-:Y:S06]  /*1200*/  @P2 BRA `(.L_x_13685) ;  /* 0x00000000000c2947 */ /* 0x000fec0003800000 */
[----:B------:R-:W-:Y:S05]  /*1210*/  @!P1 BRA `(.L_x_13686) ;  /* 0x0000000000189947 */ /* 0x000fea0003800000 */
[----:B-----5:R-:W-:Y:S01]  /*1220*/  FADD.FTZ R207, R183, R207 ;  /* 0x000000cfb7cf7221 */ /* 0x020fe20000010000 */
[----:B------:R-:W-:Y:S06]  /*1230*/  BRA `(.L_x_13686) ;  /* 0x0000000000107947 */ /* 0x000fec0003800000 */
.L_x_13685:
[----:B-----5:R-:W-:-:S04]  /*1240*/  PRMT R3, R175, 0x7632, R3 ;  /* 0x00007632af037816 */ /* 0x020fc80000000003 */
[----:B------:R-:W-:-:S05]  /*1250*/  SHF.L.U32 R6, R3, 0x10, RZ ;  /* 0x0000001003067819 */ /* 0x000fca00000006ff */
[----:B------:R-:W-:-:S04]  /*1260*/  FADD.FTZ R207, R207, R6 ;  /* 0x00000006cfcf7221 */ /* 0x000fc80000010000 */
[----:B------:R-:W-:-:S07]  /*1270*/  @P1 FADD.FTZ R207, R183, R207 ;  /* 0x000000cfb7cf1221 */ /* 0x000fce0000010000 */
.L_x_13686:
        /* <DEDUP_REMOVED lines=20> */
.L_x_13687:
[----:B-----5:R-:W-:-:S05]  /*13c0*/  SHF.L.U32 R3, R172, 0x10, RZ ;  /* 0x00000010ac037819 */ /* 0x020fca00000006ff */
[----:B------:R-:W-:-:S04]  /*13d0*/  FADD.FTZ R200, R3, R200 ;  /* 0x000000c803c87221 */ /* 0x000fc80000010000 */
[----:B------:R-:W-:-:S07]  /*13e0*/  @P1 FADD.FTZ R200, R176, R200 ;  /* 0x000000c8b0c81221 */ /* 0x000fce0000010000 */
.L_x_13688:
[----:B------:R-:W-:Y:S01]  /*13f0*/  SHF.L.U32 R201, R201, 0x10, RZ ;  /* 0x00000010c9c97819 */ /* 0x000fe200000006ff */
[----:B------:R-:W-:Y:S06]  /*1400*/  @P2 BRA `(.L_x_13689) ;  /* 0x00000000000c2947 */ /* 0x000fec0003800000 */
[----:B------:R-:W-:Y:S05]  /*1410*/  @!P1 BRA `(.L_x_13690) ;  /* 0x0000000000189947 */ /* 0x000fea0003800000 */
[----:B-----5:R-:W-:Y:S01]  /*1420*/  FADD.FTZ R201, R177, R201 ;  /* 0x000000c9b1c97221 */ /* 0x020fe20000010000 */
[----:B------:R-:W-:Y:S06]  /*1430*/  BRA `(.L_x_13690) ;  /* 0x0000000000107947 */ /* 0x000fec0003800000 */
.L_x_13689:
[----:B-----5:R-:W-:-:S04]  /*1440*/  PRMT R3, R172, 0x7632, R3 ;  /* 0x00007632ac037816 */ /* 0x020fc80000000003 */
[----:B------:R-:W-:-:S05]  /*1450*/  SHF.L.U32 R6, R3, 0x10, RZ ;  /* 0x0000001003067819 */ /* 0x000fca00000006ff */
[----:B------:R-:W-:-:S04]  /*1460*/  FADD.FTZ R201, R201, R6 ;  /* 0x00000006c9c97221 */ /* 0x000fc80000010000 */
[----:B------:R-:W-:-:S07]  /*1470*/  @P1 FADD.FTZ R201, R177, R201 ;  /* 0x000000c9b1c91221 */ /* 0x000fce0000010000 */
.L_x_13690:
[C---:B------:R-:W-:Y:S02]  /*1480*/  PRMT R203, R185.reuse, 0x7632, R203 ;  /* 0x00007632b9cb7816 */ /* 0x040fe400000000cb */
[----:B------:R-:W-:Y:S01]  /*1490*/  SHF.L.U32 R202, R185, 0x10, RZ ;  /* 0x00000010b9ca7819 */ /* 0x000fe200000006ff */
[----:B------:R-:W-:Y:S06]  /*14a0*/  @P2 BRA `(.L_x_13691) ;  /* 0x00000000000c2947 */ /* 0x000fec0003800000 */
[----:B------:R-:W-:Y:S05]  /*14b0*/  @!P1 BRA `(.L_x_13692) ;  /* 0x0000000000149947 */ /* 0x000fea0003800000 */
[----:B-----5:R-:W-:Y:S01]  /*14c0*/  FADD.FTZ R202, R178, R202 ;  /* 0x000000cab2ca7221 */ /* 0x020fe20000010000 */
[----:B------:R-:W-:Y:S06]  /*14d0*/  BRA `(.L_x_13692) ;  /* 0x00000000000c7947 */ /* 0x000fec0003800000 */
.L_x_13691:
[----:B-----5:R-:W-:-:S05]  /*14e0*/  SHF.L.U32 R3, R173, 0x10, RZ ;  /* 0x00000010ad037819 */ /* 0x020fca00000006ff */
[----:B------:R-:W-:-:S04]  /*14f0*/  FADD.FTZ R202, R3, R202 ;  /* 0x000000ca03ca7221 */ /* 0x000fc80000010000 */
[----:B------:R-:W-:-:S07]  /*1500*/  @P1 FADD.FTZ R202, R178, R202 ;  /* 0x000000cab2ca1221 */ /* 0x000fce0000010000 */
.L_x_13692:
[----:B------:R-:W-:Y:S01]  /*1510*/  SHF.L.U32 R203, R203, 0x10, RZ ;  /* 0x00000010cbcb7819 */ /* 0x000fe200000006ff */
[----:B------:R-:W-:Y:S06]  /*1520*/  @P2 BRA `(.L_x_13693) ;  /* 0x00000000000c2947 */ /* 0x000fec0003800000 */
[----:B------:R-:W-:Y:S05]  /*1530*/  @!P1 BRA `(.L_x_13694) ;  /* 0x0000000000189947 */ /* 0x000fea0003800000 */
[----:B-----5:R-:W-:Y:S01]  /*1540*/  FADD.FTZ R203, R179, R203 ;  /* 0x000000cbb3cb7221 */ /* 0x020fe20000010000 */
[----:B------:R-:W-:Y:S06]  /*1550*/  BRA `(.L_x_13694) ;  /* 0x0000000000107947 */ /* 0x000fec0003800000 */
.L_x_13693:
[----:B-----5:R-:W-:-:S04]  /*1560*/  PRMT R3, R173, 0x7632, R3 ;  /* 0x00007632ad037816 */ /* 0x020fc80000000003 */
[----:B------:R-:W-:-:S05]  /*1570*/  SHF.L.U32 R6, R3, 0x10, RZ ;  /* 0x0000001003067819 */ /* 0x000fca00000006ff */
[----:B------:R-:W-:-:S04]  /*1580*/  FADD.FTZ R203, R203, R6 ;  /* 0x00000006cbcb7221 */ /* 0x000fc80000010000 */
[----:B------:R-:W-:-:S07]  /*1590*/  @P1 FADD.FTZ R203, R179, R203 ;  /* 0x000000cbb3cb1221 */ /* 0x000fce0000010000 */
.L_x_13694:
[C---:B------:R-:W-:Y:S02]  /*15a0*/  PRMT R197, R186.reuse, 0x7632, R197 ;  /* 0x00007632bac57816 */ /* 0x040fe400000000c5 */
[----:B------:R-:W-:Y:S01]  /*15b0*/  SHF.L.U32 R196, R186, 0x10, RZ ;  /* 0x00000010bac47819 */ /* 0x000fe200000006ff */
[----:B------:R-:W-:Y:S06]  /*15c0*/  @P2 BRA `(.L_x_13695) ;  /* 0x00000000000c2947 */ /* 0x000fec0003800000 */
[----:B------:R-:W-:Y:S05]  /*15d0*/  @!P1 BRA `(.L_x_13696) ;  /* 0x0000000000149947 */ /* 0x000fea0003800000 */
[----:B-----5:R-:W-:Y:S01]  /*15e0*/  FADD.FTZ R196, R180, R196 ;  /* 0x000000c4b4c47221 */ /* 0x020fe20000010000 */
[----:B------:R-:W-:Y:S06]  /*15f0*/  BRA `(.L_x_13696) ;  /* 0x00000000000c7947 */ /* 0x000fec0003800000 */
.L_x_13695:
[----:B-----5:R-:W-:-:S05]  /*1600*/  SHF.L.U32 R3, R174, 0x10, RZ ;  /* 0x00000010ae037819 */ /* 0x020fca00000006ff */
[----:B------:R-:W-:-:S04]  /*1610*/  FADD.FTZ R196, R3, R196 ;  /* 0x000000c403c47221 */ /* 0x000fc80000010000 */
[----:B------:R-:W-:-:S07]  /*1620*/  @P1 FADD.FTZ R196, R180, R196 ;  /* 0x000000c4b4c41221 */ /* 0x000fce0000010000 */
.L_x_13696:
[----:B------:R-:W-:Y:S01]  /*1630*/  SHF.L.U32 R197, R197, 0x10, RZ ;  /* 0x00000010c5c57819 */ /* 0x000fe200000006ff */
[----:B------:R-:W-:Y:S06]  /*1640*/  @P2 BRA `(.L_x_13697) ;  /* 0x00000000000c2947 */ /* 0x000fec0003800000 */
[----:B------:R-:W-:Y:S05]  /*1650*/  @!P1 BRA `(.L_x_13698) ;  /* 0x0000000000189947 */ /* 0x000fea0003800000 */
[----:B-----5:R-:W-:Y:S01]  /*1660*/  FADD.FTZ R197, R181, R197 ;  /* 0x000000c5b5c57221 */ /* 0x020fe20000010000 */
[----:B------:R-:W-:Y:S06]  /*1670*/  BRA `(.L_x_13698) ;  /* 0x0000000000107947 */ /* 0x000fec0003800000 */
.L_x_13697:
[----:B-----5:R-:W-:-:S04]  /*1680*/  PRMT R3, R174, 0x7632, R3 ;  /* 0x00007632ae037816 */ /* 0x020fc80000000003 */
[----:B------:R-:W-:-:S05]  /*1690*/  SHF.L.U32 R6, R3, 0x10, RZ ;  /* 0x0000001003067819 */ /* 0x000fca00000006ff */
[----:B------:R-:W-:-:S04]  /*16a0*/  FADD.FTZ R197, R197, R6 ;  /* 0x00000006c5c57221 */ /* 0x000fc80000010000 */
[----:B------:R-:W-:-:S07]  /*16b0*/  @P1 FADD.FTZ R197, R181, R197 ;  /* 0x000000c5b5c51221 */ /* 0x000fce0000010000 */
.L_x_13698:
[C---:B------:R-:W-:Y:S02]  /*16c0*/  PRMT R199, R187.reuse, 0x7632, R199 ;  /* 0x00007632bbc77816 */ /* 0x040fe400000000c7 */
[----:B------:R-:W-:Y:S01]  /*16d0*/  SHF.L.U32 R198, R187, 0x10, RZ ;  /* 0x00000010bbc67819 */ /* 0x000fe200000006ff */
[----:B------:R-:W-:Y:S06]  /*16e0*/  @P2 BRA `(.L_x_13699) ;  /* 0x00000000000c2947 */ /* 0x000fec0003800000 */
[----:B------:R-:W-:Y:S05]  /*16f0*/  @!P1 BRA `(.L_x_13700) ;  /* 0x0000000000149947 */ /* 0x000fea0003800000 */
[----:B-----5:R-:W-:Y:S01]  /*1700*/  FADD.FTZ R198, R182, R198 ;  /* 0x000000c6b6c67221 */ /* 0x020fe20000010000 */
[----:B------:R-:W-:Y:S06]  /*1710*/  BRA `(.L_x_13700) ;  /* 0x00000000000c7947 */ /* 0x000fec0003800000 */
.L_x_13699:
[----:B-----5:R-:W-:-:S05]  /*1720*/  SHF.L.U32 R3, R175, 0x10, RZ ;  /* 0x00000010af037819 */ /* 0x020fca00000006ff */
[----:B------:R-:W-:-:S04]  /*1730*/  FADD.FTZ R198, R3, R198 ;  /* 0x000000c603c67221 */ /* 0x000fc80000010000 */
[----:B------:R-:W-:-:S07]  /*1740*/  @P1 FADD.FTZ R198, R182, R198 ;  /* 0x000000c6b6c61221 */ /* 0x000fce0000010000 */
.L_x_13700:
[----:B------:R-:W-:Y:S01]  /*1750*/  SHF.L.U32 R199, R199, 0x10, RZ ;  /* 0x00000010c7c77819 */ /* 0x000fe200000006ff */
[----:B------:R-:W-:Y:S06]  /*1760*/  @P2 BRA `(.L_x_13701) ;  /* 0x00000000000c2947 */ /* 0x000fec0003800000 */
[----:B------:R-:W-:Y:S05]  /*1770*/  @!P1 BRA `(.L_x_13702) ;  /* 0x0000000000189947 */ /* 0x000fea0003800000 */
[----:B-----5:R-:W-:Y:S01]  /*1780*/  FADD.FTZ R199, R183, R199 ;  /* 0x000000c7b7c77221 */ /* 0x020fe20000010000 */
[----:B------:R-:W-:Y:S06]  /*1790*/  BRA `(.L_x_13702) ;  /* 0x0000000000107947 */ /* 0x000fec0003800000 */
.L_x_13701:
[----:B-----5:R-:W-:-:S04]  /*17a0*/  PRMT R3, R175, 0x7632, R3 ;  /* 0x00007632af037816 */ /* 0x020fc80000000003 */
[----:B------:R-:W-:-:S05]  /*17b0*/  SHF.L.U32 R6, R3, 0x10, RZ ;  /* 0x0000001003067819 */ /* 0x000fca00000006ff */
[----:B------:R-:W-:-:S04]  /*17c0*/  FADD.FTZ R199, R199, R6 ;  /* 0x00000006c7c77221 */ /* 0x000fc80000010000 */
[----:B------:R-:W-:-:S07]  /*17d0*/  @P1 FADD.FTZ R199, R183, R199 ;  /* 0x000000c7b7c71221 */ /* 0x000fce0000010000 */
.L_x_13702:
        /* <DEDUP_REMOVED lines=20> */
.L_x_13703:
[----:B-----5:R-:W-:-:S05]  /*1920*/  SHF.L.U32 R189, R172, 0x10, RZ ;  /* 0x00000010acbd7819 */ /* 0x020fca00000006ff */
[----:B------:R-:W-:-:S04]  /*1930*/  FADD.FTZ R192, R189, R192 ;  /* 0x000000c0bdc07221 */ /* 0x000fc80000010000 */
[----:B------:R-:W-:-:S07]  /*1940*/  @P1 FADD.FTZ R192, R176, R192 ;  /* 0x000000c0b0c01221 */ /* 0x000fce0000010000 */
.L_x_13704:
[----:B------:R-:W-:Y:S01]  /*1950*/  SHF.L.U32 R193, R193, 0x10, RZ ;  /* 0x00000010c1c17819 */ /* 0x000fe200000006ff */
[----:B------:R-:W-:Y:S06]  /*1960*/  @P2 BRA `(.L_x_13705) ;  /* 0x00000000000c2947 */ /* 0x000fec0003800000 */
[----:B------:R-:W-:Y:S05]  /*1970*/  @!P1 BRA `(.L_x_13706) ;  /* 0x0000000000189947 */ /* 0x000fea0003800000 */
[----:B-----5:R-:W-:Y:S01]  /*1980*/  FADD.FTZ R193, R177, R193 ;  /* 0x000000c1b1c17221 */ /* 0x020fe20000010000 */
[----:B------:R-:W-:Y:S06]  /*1990*/  BRA `(.L_x_13706) ;  /* 0x0000000000107947 */ /* 0x000fec0003800000 */
.L_x_13705:
[----:B-----5:R-:W-:-:S04]  /*19a0*/  PRMT R6, R172, 0x7632, R6 ;  /* 0x00007632ac067816 */ /* 0x020fc80000000006 */
[----:B------:R-:W-:-:S05]  /*19b0*/  SHF.L.U32 R6, R6, 0x10, RZ ;  /* 0x0000001006067819 */ /* 0x000fca00000006ff */
[----:B------:R-:W-:-:S04]  /*19c0*/  FADD.FTZ R193, R193, R6 ;  /* 0x00000006c1c17221 */ /* 0x000fc80000010000 */
[----:B------:R-:W-:-:S07]  /*19d0*/  @P1 FADD.FTZ R193, R177, R193 ;  /* 0x000000c1b1c11221 */ /* 0x000fce0000010000 */
.L_x_13706:
[C---:B------:R-:W-:Y:S02]  /*19e0*/  PRMT R195, R185.reuse, 0x7632, R195 ;  /* 0x00007632b9c37816 */ /* 0x040fe400000000c3 */
[----:B------:R-:W-:Y:S01]  /*19f0*/  SHF.L.U32 R194, R185, 0x10, RZ ;  /* 0x00000010b9c27819 */ /* 0x000fe200000006ff */
[----:B------:R-:W-:Y:S06]  /*1a00*/  @P2 BRA `(.L_x_13707) ;  /* 0x00000000000c2947 */ /* 0x000fec0003800000 */
[----:B------:R-:W-:Y:S05]  /*1a10*/  @!P1 BRA `(.L_x_13708) ;  /* 0x0000000000149947 */ /* 0x000fea0003800000 */
[----:B-----5:R-:W-:Y:S01]  /*1a20*/  FADD.FTZ R194, R178, R194 ;  /* 0x000000c2b2c27221 */ /* 0x020fe20000010000 */
[----:B------:R-:W-:Y:S06]  /*1a30*/  BRA `(.L_x_13708) ;  /* 0x00000000000c7947 */ /* 0x000fec0003800000 */
.L_x_13707:
[----:B-----5:R-:W-:-:S05]  /*1a40*/  SHF.L.U32 R185, R173, 0x10, RZ ;  /* 0x00000010adb97819 */ /* 0x020fca00000006ff */
[----:B------:R-:W-:-:S04]  /*1a50*/  FADD.FTZ R194, R185, R194 ;  /* 0x000000c2b9c27221 */ /* 0x000fc80000010000 */
[----:B------:R-:W-:-:S07]  /*1a60*/  @P1 FADD.FTZ R194, R178, R194 ;  /* 0x000000c2b2c21221 */ /* 0x000fce0000010000 */
.L_x_13708:
[----:B------:R-:W-:Y:S01]  /*1a70*/  SHF.L.U32 R195, R195, 0x10, RZ ;  /* 0x00000010c3c37819 */ /* 0x000fe200000006ff */
[----:B------:R-:W-:Y:S06]  /*1a80*/  @P2 BRA `(.L_x_13709) ;  /* 0x00000000000c2947 */ /* 0x000fec0003800000 */
[----:B------:R-:W-:Y:S05]  /*1a90*/  @!P1 BRA `(.L_x_13710) ;  /* 0x0000000000189947 */ /* 0x000fea0003800000 */
[----:B-----5:R-:W-:Y:S01]  /*1aa0*/  FADD.FTZ R195, R179, R195 ;  /* 0x000000c3b3c37221 */ /* 0x020fe20000010000 */
[----:B------:R-:W-:Y:S06]  /*1ab0*/  BRA `(.L_x_13710) ;  /* 0x0000000000107947 */ /* 0x000fec0003800000 */
.L_x_13709:
[----:B-----5:R-:W-:-:S04]  /*1ac0*/  PRMT R6, R173, 0x7632, R6 ;  /* 0x00007632ad067816 */ /* 0x020fc80000000006 */
[----:B------:R-:W-:-:S05]  /*1ad0*/  SHF.L.U32 R6, R6, 0x10, RZ ;  /* 0x0000001006067819 */ /* 0x000fca00000006ff */
[----:B------:R-:W-:-:S04]  /*1ae0*/  FADD.FTZ R195, R195, R6 ;  /* 0x00000006c3c37221 */ /* 0x000fc80000010000 */
[----:B------:R-:W-:-:S07]  /*1af0*/  @P1 FADD.FTZ R195, R179, R195 ;  /* 0x000000c3b3c31221 */ /* 0x000fce0000010000 */
.L_x_13710:
[C---:B------:R-:W-:Y:S02]  /*1b00*/  PRMT R189, R186.reuse, 0x7632, R189 ;  /* 0x00007632babd7816 */ /* 0x040fe400000000bd */
[----:B------:R-:W-:Y:S01]  /*1b10*/  SHF.L.U32 R188, R186, 0x10, RZ ;  /* 0x00000010babc7819 */ /* 0x000fe200000006ff */
[----:B------:R-:W-:Y:S06]  /*1b20*/  @P2 BRA `(.L_x_13711) ;  /* 0x00000000000c2947 */ /* 0x000fec0003800000 */
[----:B------:R-:W-:Y:S05]  /*1b30*/  @!P1 BRA `(.L_x_13712) ;  /* 0x0000000000149947 */ /* 0x000fea0003800000 */
[----:B-----5:R-:W-:Y:S01]  /*1b40*/  FADD.FTZ R188, R180, R188 ;  /* 0x000000bcb4bc7221 */ /* 0x020fe20000010000 */
[----:B------:R-:W-:Y:S06]  /*1b50*/  BRA `(.L_x_13712) ;  /* 0x00000000000c7947 */ /* 0x000fec0003800000 */
.L_x_13711:
[----:B-----5:R-:W-:-:S05]  /*1b60*/  SHF.L.U32 R185, R174, 0x10, RZ ;  /* 0x00000010aeb97819 */ /* 0x020fca00000006ff */
[----:B------:R-:W-:-:S04]  /*1b70*/  FADD.FTZ R188, R185, R188 ;  /* 0x000000bcb9bc7221 */ /* 0x000fc80000010000 */
[----:B------:R-:W-:-:S07]  /*1b80*/  @P1 FADD.FTZ R188, R180, R188 ;  /* 0x000000bcb4bc1221 */ /* 0x000fce0000010000 */
.L_x_13712:
[----:B------:R-:W-:Y:S01]  /*1b90*/  SHF.L.U32 R189, R189, 0x10, RZ ;  /* 0x00000010bdbd7819 */ /* 0x000fe200000006ff */
[----:B------:R-:W-:Y:S06]  /*1ba0*/  @P2 BRA `(.L_x_13713) ;  /* 0x00000000000c2947 */ /* 0x000fec0003800000 */
[----:B------:R-:W-:Y:S05]  /*1bb0*/  @!P1 BRA `(.L_x_13714) ;  /* 0x0000000000189947 */ /* 0x000fea0003800000 */
[----:B-----5:R-:W-:Y:S01]  /*1bc0*/  FADD.FTZ R189, R181, R189 ;  /* 0x000000bdb5bd7221 */ /* 0x020fe20000010000 */
[----:B------:R-:W-:Y:S06]  /*1bd0*/  BRA `(.L_x_13714) ;  /* 0x0000000000107947 */ /* 0x000fec0003800000 */
.L_x_13713:
[----:B-----5:R-:W-:-:S04]  /*1be0*/  PRMT R6, R174, 0x7632, R6 ;  /* 0x00007632ae067816 */ /* 0x020fc80000000006 */
[----:B------:R-:W-:-:S05]  /*1bf0*/  SHF.L.U32 R6, R6, 0x10, RZ ;  /* 0x0000001006067819 */ /* 0x000fca00000006ff */
[----:B------:R-:W-:-:S04]  /*1c00*/  FADD.FTZ R189, R189, R6 ;  /* 0x00000006bdbd7221 */ /* 0x000fc80000010000 */
[----:B------:R-:W-:-:S07]  /*1c10*/  @P1 FADD.FTZ R189, R181, R189 ;  /* 0x000000bdb5bd1221 */ /* 0x000fce0000010000 */
.L_x_13714:
[C---:B------:R-:W-:Y:S02]  /*1c20*/  PRMT R191, R187.reuse, 0x7632, R191 ;  /* 0x00007632bbbf7816 */ /* 0x040fe400000000bf */
[----:B------:R-:W-:Y:S01]  /*1c30*/  SHF.L.U32 R190, R187, 0x10, RZ ;  /* 0x00000010bbbe7819 */ /* 0x000fe200000006ff */
[----:B------:R-:W-:Y:S06]  /*1c40*/  @P2 BRA `(.L_x_13715) ;  /* 0x00000000000c2947 */ /* 0x000fec0003800000 */
[----:B------:R-:W-:Y:S05]  /*1c50*/  @!P1 BRA `(.L_x_13716) ;  /* 0x0000000000149947 */ /* 0x000fea0003800000 */
[----:B-----5:R-:W-:Y:S01]  /*1c60*/  FADD.FTZ R190, R182, R190 ;  /* 0x000000beb6be7221 */ /* 0x020fe20000010000 */
[----:B------:R-:W-:Y:S06]  /*1c70*/  BRA `(.L_x_13716) ;  /* 0x00000000000c7947 */ /* 0x000fec0003800000 */
.L_x_13715:
[----:B-----5:R-:W-:-:S05]  /*1c80*/  SHF.L.U32 R185, R175, 0x10, RZ ;  /* 0x00000010afb97819 */ /* 0x020fca00000006ff */
[----:B------:R-:W-:-:S04]  /*1c90*/  FADD.FTZ R190, R185, R190 ;  /* 0x000000beb9be7221 */ /* 0x000fc80000010000 */
[----:B------:R-:W-:-:S07]  /*1ca0*/  @P1 FADD.FTZ R190, R182, R190 ;  /* 0x000000beb6be1221 */ /* 0x000fce0000010000 */
.L_x_13716:
[----:B------:R-:W-:Y:S01]  /*1cb0*/  SHF.L.U32 R191, R191, 0x10, RZ ;  /* 0x00000010bfbf7819 */ /* 0x000fe200000006ff */
[----:B------:R-:W-:Y:S06]  /*1cc0*/  @P2 BRA `(.L_x_13717) ;  /* 0x00000000000c2947 */ /* 0x000fec0003800000 */
[----:B------:R-:W-:Y:S05]  /*1cd0*/  @!P1 BRA `(.L_x_13718) ;  /* 0x0000000000189947 */ /* 0x000fea0003800000 */
[----:B-----5:R-:W-:Y:S01]  /*1ce0*/  FADD.FTZ R191, R183, R191 ;  /* 0x000000bfb7bf7221 */ /* 0x020fe20000010000 */
[----:B------:R-:W-:Y:S06]  /*1cf0*/  BRA `(.L_x_13718) ;  /* 0x0000000000107947 */ /* 0x000fec0003800000 */
.L_x_13717:
[----:B-----5:R-:W-:-:S04]  /*1d00*/  PRMT R6, R175, 0x7632, R6 ;  /* 0x00007632af067816 */ /* 0x020fc80000000006 */
[----:B------:R-:W-:-:S05]  /*1d10*/  SHF.L.U32 R6, R6, 0x10, RZ ;  /* 0x0000001006067819 */ /* 0x000fca00000006ff */
[----:B------:R-:W-:-:S04]  /*1d20*/  FADD.FTZ R191, R191, R6 ;  /* 0x00000006bfbf7221 */ /* 0x000fc80000010000 */
[----:B------:R-:W-:-:S07]  /*1d30*/  @P1 FADD.FTZ R191, R183, R191 ;  /* 0x000000bfb7bf1221 */ /* 0x000fce0000010000 */
.L_x_13718:
[----:B------:R-:W-:Y:S02]  /*1d40*/  IADD3 R6, R5, 0x80, RZ ;  /* 0x0000008005067810 */ /* 0x000fe40007ffe0ff */
[----:B------:R-:W-:-:S03]  /*1d50*/  LEA R186, P4, R3, UR10, 0x5 ;  /* 0x0000000a03ba7c11 */ /* 0x000fc6000f8828ff */
[C---:B------:R-:W-:Y:S01]  /*1d60*/  IMAD.WIDE.U32 R212, R6.reuse, 0x10, R10 ;  /* 0x0000001006d47825 */ /* 0x040fe200078e000a */
[----:B------:R-:W-:Y:S02]  /*1d70*/  LEA.HI.X R187, R3, UR11, RZ, 0x5, P4 ;  /* 0x0000000b03bb7c11 */ /* 0x000fe4000a0f2cff */
[C---:B------:R-:W-:Y:S02]  /*1d80*/  @P0 LEA R224, P4, R6.reuse, UR12, 0x4 ;  /* 0x0000000c06e00c11 */ /* 0x040fe4000f8820ff */
[C---:B------:R-:W-:Y:S01]  /*1d90*/  @P1 LEA R10, P5, R6.reuse, UR8, 0x5 ;  /* 0x00000008060a1c11 */ /* 0x040fe2000f8a28ff */
[----:B------:R0:W-:Y:S01]  /*1da0*/  STG.E.128 desc[UR4][R186.64], R192 ;  /* 0x000000c0ba007986 */ /* 0x0001e2000c101d04 */
[C---:B------:R-:W-:Y:S02]  /*1db0*/  @P0 LEA.HI.X R225, R6.reuse, UR13, RZ, 0x4, P4 ;  /* 0x0000000d06e10c11 */ /* 0x040fe4000a0f24ff */
[----:B------:R-:W-:Y:S01]  /*1dc0*/  @P1 LEA.HI.X R11, R6, UR9, RZ, 0x5, P5 ;  /* 0x00000009060b1c11 */ /* 0x000fe2000a8f2cff */
        /* <DEDUP_REMOVED lines=11> */
.L_x_13719:
[----:B-----5:R-:W-:-:S05]  /*1e80*/  SHF.L.U32 R11, R172, 0x10, RZ ;  /* 0x00000010ac0b7819 */ /* 0x020fca00000006ff */
[----:B------:R-:W-:-:S04]  /*1e90*/  FADD.FTZ R184, R11, R184 ;  /* 0x000000b80bb87221 */ /* 0x000fc80000010000 */
[----:B------:R-:W-:-:S07]  /*1ea0*/  @P1 FADD.FTZ R184, R176, R184 ;  /* 0x000000b8b0b81221 */ /* 0x000fce0000010000 */
.L_x_13720:
[----:B------:R-:W-:Y:S01]  /*1eb0*/  SHF.L.U32 R185, R185, 0x10, RZ ;  /* 0x00000010b9b97819 */ /* 0x000fe200000006ff */
[----:B------:R-:W-:Y:S06]  /*1ec0*/  @P2 BRA `(.L_x_13721) ;  /* 0x00000000000c2947 */ /* 0x000fec0003800000 */
[----:B------:R-:W-:Y:S05]  /*1ed0*/  @!P1 BRA `(.L_x_13722) ;  /* 0x0000000000189947 */ /* 0x000fea0003800000 */
[----:B-----5:R-:W-:Y:S01]  /*1ee0*/  FADD.FTZ R185, R177, R185 ;  /* 0x000000b9b1b97221 */ /* 0x020fe20000010000 */
[----:B------:R-:W-:Y:S06]  /*1ef0*/  BRA `(.L_x_13722) ;  /* 0x0000000000107947 */ /* 0x000fec0003800000 */
.L_x_13721:
[----:B-----5:R-:W-:-:S04]  /*1f00*/  PRMT R10, R172, 0x7632, R10 ;  /* 0x00007632ac0a7816 */ /* 0x020fc8000000000a */
[----:B------:R-:W-:-:S05]  /*1f10*/  SHF.L.U32 R10, R10, 0x10, RZ ;  /* 0x000000100a0a7819 */ /* 0x000fca00000006ff */
[----:B------:R-:W-:-:S04]  /*1f20*/  FADD.FTZ R185, R185, R10 ;  /* 0x0000000ab9b97221 */ /* 0x000fc80000010000 */
[----:B------:R-:W-:-:S07]  /*1f30*/  @P1 FADD.FTZ R185, R177, R185 ;  /* 0x000000b9b1b91221 */ /* 0x000fce0000010000 */
.L_x_13722:
[C---:B------:R-:W-:Y:S02]  /*1f40*/  PRMT R187, R213.reuse, 0x7632, R187 ;  /* 0x00007632d5bb7816 */ /* 0x040fe400000000bb */
[----:B------:R-:W-:Y:S01]  /*1f50*/  SHF.L.U32 R186, R213, 0x10, RZ ;  /* 0x00000010d5ba7819 */ /* 0x000fe200000006ff */
[----:B------:R-:W-:Y:S06]  /*1f60*/  @P2 BRA `(.L_x_13723) ;  /* 0x00000000000c2947 */ /* 0x000fec0003800000 */
[----:B------:R-:W-:Y:S05]  /*1f70*/  @!P1 BRA `(.L_x_13724) ;  /* 0x0000000000149947 */ /* 0x000fea0003800000 */
[----:B-----5:R-:W-:Y:S01]  /*1f80*/  FADD.FTZ R186, R178, R186 ;  /* 0x000000bab2ba7221 */ /* 0x020fe20000010000 */
[----:B------:R-:W-:Y:S06]  /*1f90*/  BRA `(.L_x_13724) ;  /* 0x00000000000c7947 */ /* 0x000fec0003800000 */
.L_x_13723:
[----:B-----5:R-:W-:-:S05]  /*1fa0*/  SHF.L.U32 R11, R173, 0x10, RZ ;  /* 0x00000010ad0b7819 */ /* 0x020fca00000006ff */
[----:B------:R-:W-:-:S04]  /*1fb0*/  FADD.FTZ R186, R11, R186 ;  /* 0x000000ba0bba7221 */ /* 0x000fc80000010000 */
[----:B------:R-:W-:-:S07]  /*1fc0*/  @P1 FADD.FTZ R186, R178, R186 ;  /* 0x000000bab2ba1221 */ /* 0x000fce0000010000 */
.L_x_13724:
[----:B------:R-:W-:Y:S01]  /*1fd0*/  SHF.L.U32 R187, R187, 0x10, RZ ;  /* 0x00000010bbbb7819 */ /* 0x000fe200000006ff */
[----:B------:R-:W-:Y:S06]  /*1fe0*/  @P2 BRA `(.L_x_13725) ;  /* 0x00000000000c2947 */ /* 0x000fec0003800000 */
[----:B------:R-:W-:Y:S05]  /*1ff0*/  @!P1 BRA `(.L_x_13726) ;  /* 0x0000000000189947 */ /* 0x000fea0003800000 */
[----:B-----5:R-:W-:Y:S01]  /*2000*/  FADD.FTZ R187, R179, R187 ;  /* 0x000000bbb3bb7221 */ /* 0x020fe20000010000 */
[----:B------:R-:W-:Y:S06]  /*2010*/  BRA `(.L_x_13726) ;  /* 0x0000000000107947 */ /* 0x000fec0003800000 */
.L_x_13725:
[----:B-----5:R-:W-:-:S04]  /*2020*/  PRMT R10, R173, 0x7632, R10 ;  /* 0x00007632ad0a7816 */ /* 0x020fc8000000000a */
[----:B------:R-:W-:-:S05]  /*2030*/  SHF.L.U32 R10, R10, 0x10, RZ ;  /* 0x000000100a0a7819 */ /* 0x000fca00000006ff */
[----:B------:R-:W-:-:S04]  /*2040*/  FADD.FTZ R187, R187, R10 ;  /* 0x0000000abbbb7221 */ /* 0x000fc80000010000 */
[----:B------:R-:W-:-:S07]  /*2050*/  @P1 FADD.FTZ R187, R179, R187 ;  /* 0x000000bbb3bb1221 */ /* 0x000fce0000010000 */
.L_x_13726:
[C---:B------:R-:W-:Y:S02]  /*2060*/  PRMT R213, R214.reuse, 0x7632, R213 ;  /* 0x00007632d6d57816 */ /* 0x040fe400000000d5 */
[----:B------:R-:W-:Y:S01]  /*2070*/  SHF.L.U32 R212, R214, 0x10, RZ ;  /* 0x00000010d6d47819 */ /* 0x000fe200000006ff */
[----:B------:R-:W-:Y:S06]  /*2080*/  @P2 BRA `(.L_x_13727) ;  /* 0x00000000000c2947 */ /* 0x000fec0003800000 */
[----:B------:R-:W-:Y:S05]  /*2090*/  @!P1 BRA `(.L_x_13728) ;  /* 0x0000000000149947 */ /* 0x000fea0003800000 */
[----:B-----5:R-:W-:Y:S01]  /*20a0*/  FADD.FTZ R212, R180, R212 ;  /* 0x000000d4b4d47221 */ /* 0x020fe20000010000 */
[----:B------:R-:W-:Y:S06]  /*20b0*/  BRA `(.L_x_13728) ;  /* 0x00000000000c7947 */ /* 0x000fec0003800000 */
.L_x_13727:
[----:B-----5:R-:W-:-:S05]  /*20c0*/  SHF.L.U32 R11, R174, 0x10, RZ ;  /* 0x00000010ae0b7819 */ /* 0x020fca00000006ff */
[----:B------:R-:W-:-:S04]  /*20d0*/  FADD.FTZ R212, R11, R212 ;  /* 0x000000d40bd47221 */ /* 0x000fc80000010000 */
[----:B------:R-:W-:-:S07]  /*20e0*/  @P1 FADD.FTZ R212, R180, R212 ;  /* 0x000000d4b4d41221 */ /* 0x000fce0000010000 */
.L_x_13728:
[----:B------:R-:W-:Y:S01]  /*20f0*/  SHF.L.U32 R213, R213, 0x10, RZ ;  /* 0x00000010d5d57819 */ /* 0x000fe200000006ff */
[----:B------:R-:W-:Y:S06]  /*2100*/  @P2 BRA `(.L_x_13729) ;  /* 0x00000000000c2947 */ /* 0x000fec0003800000 */
[----:B------:R-:W-:Y:S05]  /*2110*/  @!P1 BRA `(.L_x_13730) ;  /* 0x0000000000189947 */ /* 0x000fea0003800000 */
[----:B-----5:R-:W-:Y:S01]  /*2120*/  FADD.FTZ R213, R181, R213 ;  /* 0x000000d5b5d57221 */ /* 0x020fe20000010000 */
[----:B------:R-:W-:Y:S06]  /*2130*/  BRA `(.L_x_13730) ;  /* 0x0000000000107947 */ /* 0x000fec0003800000 */
.L_x_13729:
[----:B-----5:R-:W-:-:S04]  /*2140*/  PRMT R10, R174, 0x7632, R10 ;  /* 0x00007632ae0a7816 */ /* 0x020fc8000000000a */
[----:B------:R-:W-:-:S05]  /*2150*/  SHF.L.U32 R10, R10, 0x10, RZ ;  /* 0x000000100a0a7819 */ /* 0x000fca00000006ff */
[----:B------:R-:W-:-:S04]  /*2160*/  FADD.FTZ R213, R213, R10 ;  /* 0x0000000ad5d57221 */ /* 0x000fc80000010000 */
[----:B------:R-:W-:-:S07]  /*2170*/  @P1 FADD.FTZ R213, R181, R213 ;  /* 0x000000d5b5d51221 */ /* 0x000fce0000010000 */
.L_x_13730:
[C---:B------:R-:W-:Y:S02]  /*2180*/  PRMT R10, R215.reuse, 0x7632, R10 ;  /* 0x00007632d70a7816 */ /* 0x040fe4000000000a */
[----:B------:R-:W-:Y:S01]  /*2190*/  SHF.L.U32 R214, R215, 0x10, RZ ;  /* 0x00000010d7d67819 */ /* 0x000fe200000006ff */
[----:B------:R-:W-:Y:S06]  /*21a0*/  @P2 BRA `(.L_x_13731) ;  /* 0x00000000000c2947 */ /* 0x000fec0003800000 */
[----:B------:R-:W-:Y:S05]  /*21b0*/  @!P1 BRA `(.L_x_13732) ;  /* 0x0000000000149947 */ /* 0x000fea0003800000 */
[----:B-----5:R-:W-:Y:S01]  /*21c0*/  FADD.FTZ R214, R182, R214 ;  /* 0x000000d6b6d67221 */ /* 0x020fe20000010000 */
[----:B------:R-:W-:Y:S06]  /*21d0*/  BRA `(.L_x_13732) ;  /* 0x00000000000c7947 */ /* 0x000fec0003800000 */
.L_x_13731:
[----:B-----5:R-:W-:-:S05]  /*21e0*/  SHF.L.U32 R11, R175, 0x10, RZ ;  /* 0x00000010af0b7819 */ /* 0x020fca00000006ff */
[----:B------:R-:W-:-:S04]  /*21f0*/  FADD.FTZ R214, R11, R214 ;  /* 0x000000d60bd67221 */ /* 0x000fc80000010000 */
[----:B------:R-:W-:-:S07]  /*2200*/  @P1 FADD.FTZ R214, R182, R214 ;  /* 0x000000d6b6d61221 */ /* 0x000fce0000010000 */
.L_x_13732:
[----:B------:R-:W-:Y:S01]  /*2210*/  SHF.L.U32 R215, R10, 0x10, RZ ;  /* 0x000000100ad77819 */ /* 0x000fe200000006ff */
[----:B------:R-:W-:Y:S06]  /*2220*/  @P2 BRA `(.L_x_13733) ;  /* 0x00000000000c2947 */ /* 0x000fec0003800000 */
[----:B------:R-:W-:Y:S05]  /*2230*/  @!P1 BRA `(.L_x_13734) ;  /* 0x0000000000189947 */ /* 0x000fea0003800000 */
[----:B-----5:R-:W-:Y:S01]  /*2240*/  FADD.FTZ R215, R183, R215 ;  /* 0x000000d7b7d77221 */ /* 0x020fe20000010000 */
[----:B------:R-:W-:Y:S06]  /*2250*/  BRA `(.L_x_13734) ;  /* 0x0000000000107947 */ /* 0x000fec0003800000 */
.L_x_13733:
[----:B-----5:R-:W-:-:S04]  /*2260*/  PRMT R10, R175, 0x7632, R10 ;  /* 0x00007632af0a7816 */ /* 0x020fc8000000000a */
[----:B------:R-:W-:-:S05]  /*2270*/  SHF.L.U32 R10, R10, 0x10, RZ ;  /* 0x000000100a0a7819 */ /* 0x000fca00000006ff */
[----:B------:R-:W-:-:S04]  /*2280*/  FADD.FTZ R215, R215, R10 ;  /* 0x0000000ad7d77221 */ /* 0x000fc80000010000 */
[----:B------:R-:W-:-:S07]  /*2290*/  @P1 FADD.FTZ R215, R183, R215 ;  /* 0x000000d7b7d71221 */ /* 0x000fce0000010000 */
.L_x_13734:
[----:B------:R-:W-:Y:S01]  /*22a0*/  FADD.FTZ R10, RZ, R220 ;  /* 0x000000dcff0a7221 */ /* 0x000fe20000010000 */
[----:B------:R-:W-:Y:S01]  /*22b0*/  IMAD.WIDE.U32 R8, R6, 0x20, R8 ;  /* 0x0000002006087825 */ /* 0x000fe200078e0008 */
[----:B------:R-:W-:Y:S01]  /*22c0*/  UMOV UR14, 0xffffffff ;  /* 0xffffffff000e7882 */ /* 0x000fe20000000000 */
[----:B------:R-:W-:Y:S02]  /*22d0*/  ISETP.NE.AND P1, PT, R0, RZ, PT ;  /* 0x000000ff0000720c */ /* 0x000fe40003f25270 */
[----:B------:R-:W-:Y:S01]  /*22e0*/  FADD.FTZ R11, R10, R221 ;  /* 0x000000dd0a0b7221 */ /* 0x000fe20000010000 */
[----:B------:R0:W-:Y:S03]  /*22f0*/  STG.E.128 desc[UR4][R8.64], R184 ;  /* 0x000000b808007986 */ /* 0x0001e6000c101d04 */
[----:B------:R-:W-:Y:S01]  /*2300*/  FADD.FTZ R10, R11, R222 ;  /* 0x000000de0b0a7221 */ /* 0x000fe20000010000 */
[----:B------:R0:W-:Y:S03]  /*2310*/  STG.E.128 desc[UR4][R8.64+0x10], R212 ;  /* 0x000010d408007986 */ /* 0x0001e6000c101d04 */
        /* <DEDUP_REMOVED lines=139> */
.L_x_13748:
[----:B-1----:R-:W-:Y:S01]  /*2bd0*/  FADD.FTZ R227, R226, R227 ;  /* 0x000000e3e2e37221 */ /* 0x002fe20000010000 */
[C---:B------:R-:W-:Y:S01]  /*2be0*/  FMUL.FTZ R225, R9.reuse, R9 ;  /* 0x0000000909e17220 */ /* 0x040fe20000410000 */
[----:B------:R-:W-:Y:S02]  /*2bf0*/  FSEL R8, R9, RZ, !P3 ;  /* 0x000000ff09087208 */ /* 0x000fe40005800000 */
[----:B------:R-:W-:Y:S02]  /*2c00*/  FFMA.FTZ R224, R227, R10, UR7 ;  /* 0x00000007e3e07e23 */ /* 0x000fe4000801000a */
[----:B------:R-:W1:Y:S01]  /*2c10*/  @!P1 LDC.64 R10, c[0x0][0x250] ;  /* 0x00009400ff0a9b82 */ /* 0x000e620000000a00 */
[----:B------:R-:W-:Y:S01]  /*2c20*/  FSEL R225, R225, RZ, P3 ;  /* 0x000000ffe1e17208 */ /* 0x000fe20001800000 */
[C---:B------:R-:W-:Y:S01]  /*2c30*/  FADD.FTZ R231, -R8.reuse, R184 ;  /* 0x000000b808e77221 */ /* 0x040fe20000010100 */
[C---:B------:R-:W-:Y:S01]  /*2c40*/  FADD.FTZ R233, -R8.reuse, R185 ;  /* 0x000000b908e97221 */ /* 0x040fe20000010100 */
[C---:B------:R-:W-:Y:S01]  /*2c50*/  FADD.FTZ R235, -R8.reuse, R186 ;  /* 0x000000ba08eb7221 */ /* 0x040fe20000010100 */
[----:B------:R-:W-:Y:S01]  /*2c60*/  FADD.FTZ R237, -R8, R187 ;  /* 0x000000bb08ed7221 */ /* 0x000fe20000010100 */
[----:B------:R-:W-:Y:S01]  /*2c70*/  FADD.FTZ R224, R224, R225 ;  /* 0x000000e1e0e07221 */ /* 0x000fe20000010000 */
[C---:B------:R-:W-:Y:S01]  /*2c80*/  FADD.FTZ R225, -R8.reuse, R194 ;  /* 0x000000c208e17221 */ /* 0x040fe20000010100 */
[----:B------:R-:W2:Y:S01]  /*2c90*/  @!P1 LDC.64 R184, c[0x0][0x258] ;  /* 0x00009600ffb89b82 */ /* 0x000ea20000000a00 */
[C---:B------:R-:W-:Y:S01]  /*2ca0*/  FADD.FTZ R220, -R8.reuse, R220 ;  /* 0x000000dc08dc7221 */ /* 0x040fe20000010100 */
[----:B------:R-:W3:Y:S01]  /*2cb0*/  MUFU.RSQ R194, R224 ;  /* 0x000000e000c27308 */ /* 0x000ee20000001400 */
[C---:B------:R-:W-:Y:S01]  /*2cc0*/  FADD.FTZ R221, -R8.reuse, R221 ;  /* 0x000000dd08dd7221 */ /* 0x040fe20000010100 */
[C---:B------:R-:W-:Y:S01]  /*2cd0*/  FADD.FTZ R223, -R8.reuse, R223 ;  /* 0x000000df08df7221 */ /* 0x040fe20000010100 */
[C---:B------:R-:W-:Y:S01]  /*2ce0*/  FADD.FTZ R222, -R8.reuse, R222 ;  /* 0x000000de08de7221 */ /* 0x040fe20000010100 */
[C---:B------:R-:W-:Y:S01]  /*2cf0*/  FADD.FTZ R216, -R8.reuse, R216 ;  /* 0x000000d808d87221 */ /* 0x040fe20000010100 */
[C---:B------:R-:W-:Y:S01]  /*2d00*/  FADD.FTZ R217, -R8.reuse, R217 ;  /* 0x000000d908d97221 */ /* 0x040fe20000010100 */
[----:B------:R-:W4:Y:S01]  /*2d10*/  LDC.64 R186, c[0x0][0x2b8] ;  /* 0x0000ae00ffba7b82 */ /* 0x000f220000000a00 */
        /* <DEDUP_REMOVED lines=9> */
[----:B------:R-:W-:Y:S01]  /*2db0*/  FADD.FTZ R210, -R8, R210 ;  /* 0x000000d208d27221 */ /* 0x000fe20000010100 */
[C---:B---3--:R-:W-:Y:S01]  /*2dc0*/  FMUL.FTZ R245, R194.reuse, R220 ;  /* 0x000000dcc2f57220 */ /* 0x048fe20000410000 */
        /* <DEDUP_REMOVED lines=36> */
[----:B------:R-:W-:Y:S01]  /*3010*/  F2FP.BF16.F32.PACK_AB R8, R10, R9 ;  /* 0x000000090a08723e */ /* 0x000fe200000010ff */
[----:B------:R-:W-:Y:S01]  /*3020*/  FMUL.FTZ R247, R194, R206 ;  /* 0x000000cec2f77220 */ /* 0x000fe20000410000 */
[----:B------:R-:W-:Y:S01]  /*3030*/  F2FP.BF16.F32.PACK_AB R9, R212, R11 ;  /* 0x0000000bd409723e */ /* 0x000fe200000010ff */
[----:B--2---:R-:W-:Y:S01]  /*3040*/  @!P1 IMAD.WIDE R184, R2, 0x4, R184 ;  /* 0x0000000402b89825 */ /* 0x004fe200078e02b8 */
[----:B------:R-:W-:-:S03]  /*3050*/  F2FP.BF16.F32.PACK_AB R11, R220, R219 ;  /* 0x000000dbdc0b723e */ /* 0x000fc600000010ff */
[C---:B------:R-:W-:Y:S01]  /*3060*/  FMUL.FTZ R219, R194.reuse, R208 ;  /* 0x000000d0c2db7220 */ /* 0x040fe20000410000 */
[----:B------:R-:W-:Y:S01]  /*3070*/  FMUL.FTZ R208, R194, R209 ;  /* 0x000000d1c2d07220 */ /* 0x000fe20000410000 */
[----:B------:R-:W-:Y:S01]  /*3080*/  F2FP.BF16.F32.PACK_AB R10, R218, R213 ;  /* 0x000000d5da0a723e */ /* 0x000fe200000010ff */
[C---:B------:R-:W-:Y:S01]  /*3090*/  FMUL.FTZ R209, R194.reuse, R210 ;  /* 0x000000d2c2d17220 */ /* 0x040fe20000410000 */
[----:B------:R-:W-:Y:S01]  /*30a0*/  FMUL.FTZ R206, R194, R197 ;  /* 0x000000c5c2ce7220 */ /* 0x000fe20000410000 */
[----:B----4-:R-:W-:-:S04]  /*30b0*/  IMAD.WIDE.U32 R212, R5, 0x10, R186 ;  /* 0x0000001005d47825 */ /* 0x010fc800078e00ba */
[----:B------:R-:W-:Y:S01]  /*30c0*/  FMUL.FTZ R210, R194, R211 ;  /* 0x000000d3c2d27220 */ /* 0x000fe20000410000 */
[----:B------:R-:W-:Y:S01]  /*30d0*/  FFMA.FTZ R197, R134, R221, R54 ;  /* 0x000000dd86c57223 */ /* 0x000fe20000010036 */
[----:B------:R-:W-:Y:S01]  /*30e0*/  FFMA.FTZ R190, R135, R190, R55 ;  /* 0x000000be87be7223 */ /* 0x000fe20000010037 */
[C---:B------:R-:W-:Y:S01]  /*30f0*/  FMUL.FTZ R211, R194.reuse, R204 ;  /* 0x000000ccc2d37220 */ /* 0x040fe20000410000 */
[----:B------:R1:W-:Y:S01]  /*3100*/  @!P1 STG.E desc[UR4][R184.64], R194 ;  /* 0x000000c2b8009986 */ /* 0x0003e2000c101904 */
[C---:B------:R-:W-:Y:S01]  /*3110*/  FMUL.FTZ R220, R194.reuse, R207 ;  /* 0x000000cfc2dc7220 */ /* 0x040fe20000410000 */
[----:B------:R-:W-:Y:S01]  /*3120*/  FMUL.FTZ R207, R194, R198 ;  /* 0x000000c6c2cf7220 */ /* 0x000fe20000410000 */
[----:B------:R-:W-:Y:S01]  /*3130*/  F2FP.BF16.F32.PACK_AB R197, R190, R197 ;  /* 0x000000c5bec5723e */ /* 0x000fe200000010ff */
[----:B------:R2:W-:Y:S01]  /*3140*/  STG.E.128 desc[UR4][R212.64], R8 ;  /* 0x00000008d4007986 */ /* 0x0005e2000c101d04 */
[----:B------:R-:W-:Y:S01]  /*3150*/  FFMA.FTZ R190, R144, R211, R64 ;  /* 0x000000d390be7223 */ /* 0x000fe20000010040 */
[----:B0-----:R-:W-:Y:S01]  /*3160*/  FMUL.FTZ R226, R194, R189 ;  /* 0x000000bdc2e27220 */ /* 0x001fe20000410000 */
[----:B------:R-:W-:Y:S01]  /*3170*/  FFMA.FTZ R198, R136, R223, R56 ;  /* 0x000000df88c67223 */ /* 0x000fe20000010038 */
[----:B------:R-:W-:Y:S01]  /*3180*/  FFMA.FTZ R189, R137, R214, R57 ;  /* 0x000000d689bd7223 */ /* 0x000fe20000010039 */
[C---:B------:R-:W-:Y:S01]  /*3190*/  FMUL.FTZ R204, R194.reuse, R205 ;  /* 0x000000cdc2cc7220 */ /* 0x040fe20000410000 */
[C---:B------:R-:W-:Y:S01]  /*31a0*/  FMUL.FTZ R205, R194.reuse, R200 ;  /* 0x000000c8c2cd7220 */ /* 0x040fe20000410000 */
[C---:B------:R-:W-:Y:S01]  /*31b0*/  FMUL.FTZ R200, R194.reuse, R201 ;  /* 0x000000c9c2c87220 */ /* 0x040fe20000410000 */
[-C--:B-1----:R-:W-:Y:S01]  /*31c0*/  FFMA.FTZ R185, R103, R210.reuse, R23 ;  /* 0x000000d267b97223 */ /* 0x082fe20000010017 */
[----:B------:R-:W-:Y:S01]  /*31d0*/  FFMA.FTZ R184, R143, R210, R63 ;  /* 0x000000d28fb87223 */ /* 0x000fe2000001003f */
[C---:B------:R-:W-:Y:S01]  /*31e0*/  FMUL.FTZ R201, R194.reuse, R202 ;  /* 0x000000cac2c97220 */ /* 0x040fe20000410000 */
[C---:B------:R-:W-:Y:S01]  /*31f0*/  FMUL.FTZ R202, R194.reuse, R203 ;  /* 0x000000cbc2ca7220 */ /* 0x040fe20000410000 */
[----:B------:R-:W-:Y:S01]  /*3200*/  F2FP.BF16.F32.PACK_AB R198, R189, R198 ;  /* 0x000000c6bdc6723e */ /* 0x000fe200000010ff */
[C---:B------:R-:W-:Y:S01]  /*3210*/  FMUL.FTZ R203, R194.reuse, R196 ;  /* 0x000000c4c2cb7220 */ /* 0x040fe20000410000 */
[C---:B------:R-:W-:Y:S01]  /*3220*/  FMUL.FTZ R249, R194.reuse, R192 ;  /* 0x000000c0c2f97220 */ /* 0x040fe20000410000 */
[----:B------:R-:W-:Y:S01]  /*3230*/  FMUL.FTZ R228, R194, R191 ;  /* 0x000000bfc2e47220 */ /* 0x000fe20000410000 */
[----:B------:R-:W-:Y:S01]  /*3240*/  FFMA.FTZ R189, R133, R188, R53 ;  /* 0x000000bc85bd7223 */ /* 0x000fe20000010035 */
[----:B------:R-:W-:Y:S01]  /*3250*/  FFMA.FTZ R196, R132, R245, R52 ;  /* 0x000000f584c47223 */ /* 0x000fe20000010034 */
[----:B--2---:R-:W-:Y:S01]  /*3260*/  FFMA.FTZ R10, R104, R211, R24 ;  /* 0x000000d3680a7223 */ /* 0x004fe20000010018 */
[----:B------:R-:W-:Y:S01]  /*3270*/  FFMA.FTZ R188, R100, R219, R20 ;  /* 0x000000db64bc7223 */ /* 0x000fe20000010014 */
[----:B------:R-:W0:Y:S01]  /*3280*/  LDC.64 R210, c[0x0][0x2c0] ;  /* 0x0000b000ffd27b82 */ /* 0x000e220000000a00 */
[----:B------:R-:W-:Y:S01]  /*3290*/  FFMA.FTZ R191, R101, R208, R21 ;  /* 0x000000d065bf7223 */ /* 0x000fe20000010015 */
[-C--:B------:R-:W-:Y:S01]  /*32a0*/  FFMA.FTZ R192, R102, R209.reuse, R22 ;  /* 0x000000d166c07223 */ /* 0x080fe20000010016 */
        /* <DEDUP_REMOVED lines=9> */
[C---:B------:R-:W-:Y:S01]  /*3340*/  FMUL.FTZ R218, R194.reuse, R199 ;  /* 0x000000c7c2da7220 */ /* 0x040fe20000410000 */
[----:B------:R-:W-:Y:S01]  /*3350*/  FMUL.FTZ R222, R194, R193 ;  /* 0x000000c1c2de7220 */ /* 0x000fe20000410000 */
[----:B------:R-:W-:Y:S01]  /*3360*/  FFMA.FTZ R199, R138, R217, R58 ;  /* 0x000000d98ac77223 */ /* 0x000fe2000001003a */
[----:B------:R-:W-:Y:S01]  /*3370*/  FFMA.FTZ R216, R139, R216, R59 ;  /* 0x000000d88bd87223 */ /* 0x000fe2000001003b */
[----:B------:R-:W-:Y:S01]  /*3380*/  FFMA.FTZ R191, R146, R247, R66 ;  /* 0x000000f792bf7223 */ /* 0x000fe20000010042 */
[----:B------:R-:W-:Y:S01]  /*3390*/  FFMA.FTZ R220, R147, R220, R67 ;  /* 0x000000dc93dc7223 */ /* 0x000fe20000010043 */
[----:B------:R-:W-:Y:S01]  /*33a0*/  FMUL.FTZ R224, R194, R195 ;  /* 0x000000c3c2e07220 */ /* 0x000fe20000410000 */
[----:B------:R-:W-:Y:S01]  /*33b0*/  F2FP.BF16.F32.PACK_AB R11, R188, R11 ;  /* 0x0000000bbc0b723e */ /* 0x000fe200000010ff */
[----:B------:R-:W-:Y:S01]  /*33c0*/  FFMA.FTZ R192, R108, R205, R28 ;  /* 0x000000cd6cc07223 */ /* 0x000fe2000001001c */
[----:B------:R-:W-:Y:S01]  /*33d0*/  F2FP.BF16.F32.PACK_AB R190, R185, R190 ;  /* 0x000000beb9be723e */ /* 0x000fe200000010ff */
[----:B------:R-:W-:Y:S01]  /*33e0*/  FFMA.FTZ R193, R109, R200, R29 ;  /* 0x000000c86dc17223 */ /* 0x000fe2000001001d */
        /* <DEDUP_REMOVED lines=22> */
[----:B------:R-:W-:-:S03]  /*3550*/  F2FP.BF16.F32.PACK_AB R191, R220, R191 ;  /* 0x000000bfdcbf723e */ /* 0x000fc600000010ff */
[----:B------:R-:W-:Y:S01]  /*3560*/  FFMA.FTZ R205, R148, R205, R68 ;  /* 0x000000cd94cd7223 */ /* 0x000fe20000010044 */
        /* <DEDUP_REMOVED lines=8> */
[----:B------:R-:W-:Y:S01]  /*35f0*/  F2FP.BF16.F32.PACK_AB R195, R213, R204 ;  /* 0x000000ccd5c3723e */ /* 0x000fe200000010ff */
[----:B------:R-:W-:-:S04]  /*3600*/  IMAD.WIDE.U32 R216, R7, 0x10, R186 ;  /* 0x0000001007d87825 */ /* 0x000fc800078e00ba */
[----:B------:R-:W-:Y:S01]  /*3610*/  FFMA.FTZ R200, R149, R200, R69 ;  /* 0x000000c895c87223 */ /* 0x000fe20000010045 */
[----:B------:R-:W-:Y:S01]  /*3620*/  STG.E.128 desc[UR4][R4.64], R188 ;  /* 0x000000bc04007986 */ /* 0x000fe2000c101d04 */
[----:B------:R-:W-:Y:S01]  /*3630*/  FFMA.FTZ R201, R150, R201, R70 ;  /* 0x000000c996c97223 */ /* 0x000fe20000010046 */
[----:B------:R-:W-:-:S04]  /*3640*/  IMAD.WIDE.U32 R184, R3, 0x10, R186 ;  /* 0x0000001003b87825 */ /* 0x000fc800078e00ba */
[----:B------:R-:W-:Y:S01]  /*3650*/  FFMA.FTZ R218, R155, R218, R75 ;  /* 0x000000da9bda7223 */ /* 0x000fe2000001004b */
[----:B------:R2:W-:Y:S01]  /*3660*/  STG.E.128 desc[UR4][R216.64], R192 ;  /* 0x000000c0d8007986 */ /* 0x0005e2000c101d04 */
[----:B------:R-:W-:Y:S01]  /*3670*/  FFMA.FTZ R202, R151, R202, R71 ;  /* 0x000000ca97ca7223 */ /* 0x000fe20000010047 */
[----:B------:R-:W-:-:S04]  /*3680*/  IMAD.WIDE.U32 R208, R7, 0x10, R210 ;  /* 0x0000001007d07825 */ /* 0x000fc800078e00d2 */
[----:B------:R-:W-:Y:S01]  /*3690*/  FFMA.FTZ R7, R154, R207, R74 ;  /* 0x000000cf9a077223 */ /* 0x000fe2000001004a */
[----:B------:R-:W-:-:S04]  /*36a0*/  IMAD.WIDE.U32 R212, R3, 0x10, R210 ;  /* 0x0000001003d47825 */ /* 0x000fc800078e00d2 */
[----:B------:R-:W-:Y:S01]  /*36b0*/  FFMA.FTZ R3, R153, R206, R73 ;  /* 0x000000ce99037223 */ /* 0x000fe20000010049 */
[----:B0-----:R-:W0:Y:S01]  /*36c0*/  LDC.64 R198, c[0x0][0x210] ;  /* 0x00008400ffc67b82 */ /* 0x001e220000000a00 */
[----:B------:R-:W-:Y:S01]  /*36d0*/  FFMA.FTZ R196, R128, R239, R48 ;  /* 0x000000ef80c47223 */ /* 0x000fe20000010030 */
[----:B------:R-:W-:-:S04]  /*36e0*/  IMAD.WIDE.U32 R186, R6, 0x10, R186 ;  /* 0x0000001006ba7825 */ /* 0x000fc800078e00ba */
[----:B-1----:R-:W-:Y:S01]  /*36f0*/  FFMA.FTZ R8, R116, R249, R36 ;  /* 0x000000f974087223 */ /* 0x002fe20000010024 */
[----:B------:R-:W-:Y:S01]  /*3700*/  FFMA.FTZ R9, R117, R222, R37 ;  /* 0x000000de75097223 */ /* 0x000fe20000010025 */
[----:B------:R-:W-:Y:S01]  /*3710*/  FFMA.FTZ R11, R122, R229, R42 ;  /* 0x000000e57a0b7223 */ /* 0x000fe2000001002a */
[----:B------:R-:W-:-:S04]  /*3720*/  IMAD.WIDE.U32 R210, R6, 0x10, R210 ;  /* 0x0000001006d27825 */ /* 0x000fc800078e00d2 */
[----:B------:R-:W-:Y:S01]  /*3730*/  FFMA.FTZ R6, R152, R203, R72 ;  /* 0x000000cb98067223 */ /* 0x000fe20000010048 */
[----:B------:R-:W-:Y:S01]  /*3740*/  FFMA.FTZ R10, R119, R224, R39 ;  /* 0x000000e0770a7223 */ /* 0x000fe20000010027 */
[----:B------:R-:W-:Y:S01]  /*3750*/  F2FP.BF16.F32.PACK_AB R8, R9, R8 ;  /* 0x000000080908723e */ /* 0x000fe200000010ff */
[----:B--2---:R-:W-:Y:S01]  /*3760*/  FFMA.FTZ R192, R123, R228, R43 ;  /* 0x000000e47bc07223 */ /* 0x004fe2000001002b */
[----:B------:R-:W-:Y:S01]  /*3770*/  FFMA.FTZ R9, R118, R225, R38 ;  /* 0x000000e176097223 */ /* 0x000fe20000010026 */
[----:B------:R-:W-:Y:S01]  /*3780*/  F2FP.BF16.F32.PACK_AB R6, R3, R6 ;  /* 0x000000060306723e */ /* 0x000fe200000010ff */
[----:B------:R-:W-:Y:S01]  /*3790*/  FFMA.FTZ R193, R125, R230, R45 ;  /* 0x000000e67dc17223 */ /* 0x000fe2000001002d */
[----:B------:R-:W-:Y:S01]  /*37a0*/  FFMA.FTZ R3, R120, R227, R40 ;  /* 0x000000e378037223 */ /* 0x000fe20000010028 */
[----:B------:R-:W-:Y:S01]  /*37b0*/  F2FP.BF16.F32.PACK_AB R11, R192, R11 ;  /* 0x0000000bc00b723e */ /* 0x000fe200000010ff */
[----:B------:R-:W-:Y:S01]  /*37c0*/  FFMA.FTZ R192, R124, R231, R44 ;  /* 0x000000e77cc07223 */ /* 0x000fe2000001002c */
[----:B------:R-:W-:Y:S01]  /*37d0*/  FFMA.FTZ R190, R160, R227, R80 ;  /* 0x000000e3a0be7223 */ /* 0x000fe20000010050 */
[-C--:B------:R-:W-:Y:S01]  /*37e0*/  FFMA.FTZ R188, R121, R226.reuse, R41 ;  /* 0x000000e279bc7223 */ /* 0x080fe20000010029 */
        /* <DEDUP_REMOVED lines=15> */
[----:B------:R-:W-:Y:S01]  /*38e0*/  F2FP.BF16.F32.PACK_AB R194, R197, R196 ;  /* 0x000000c4c5c2723e */ /* 0x000fe200000010ff */
[----:B------:R-:W-:Y:S01]  /*38f0*/  FFMA.FTZ R195, R130, R243, R50 ;  /* 0x000000f382c37223 */ /* 0x000fe20000010032 */
        /* <DEDUP_REMOVED lines=23> */
[----:B------:R1:W-:Y:S01]  /*3a70*/  STG.E.128 desc[UR4][R186.64], R192 ;  /* 0x000000c0ba007986 */ /* 0x0003e2000c101d04 */
[----:B0-----:R-:W-:-:S03]  /*3a80*/  LEA R2, R198, R2, 0x2 ;  /* 0x00000002c6027211 */ /* 0x001fc600078e10ff */
[----:B------:R1:W-:Y:S01]  /*3a90*/  STG.E.128 desc[UR4][R210.64], R240 ;  /* 0x000000f0d2007986 */ /* 0x0003e2000c101d04 */
[----:B------:R-:W-:-:S13]  /*3aa0*/  ISETP.GE.AND P1, PT, R2, R199, PT ;  /* 0x000000c70200720c */ /* 0x000fda0003f26270 */
[----:B------:R-:W-:Y:S05]  /*3ab0*/  @!P1 BRA `(.L_x_13736) ;  /* 0xffffffcc00309947 */ /* 0x000fea000383ffff */
[----:B------:R-:W-:Y:S05]  /*3ac0*/  EXIT ;  /* 0x000000000000794d */ /* 0x000fea0003800000 */
.L_x_13735:
        /* <DEDUP_REMOVED lines=8> */
.L_x_13738:
[----:B------:R-:W-:Y:S05]  /*3b50*/  BSYNC B0 ;  /* 0x0000000000007941 */ /* 0x000fea0003800000 */
.L_x_13737:
        /* <DEDUP_REMOVED lines=10> */
.L_x_13739:
[----:B------:R-:W-:Y:S01]  /*3c00*/  HFMA2.MMA R230, -RZ, RZ, 0, 2.384185791015625e-07 ;  /* 0x00000004ffe67435 */ /* 0x000fe200000001ff */
[----:B------:R-:W-:-:S05]  /*3c10*/  MOV R9, R229 ;  /* 0x000000e500097202 */ /* 0x000fca0000000f00 */
[----:B------:R-:W-:-:S05]  /*3c20*/  FADD.FTZ R225, R224, R9 ;  /* 0x00000009e0e17221 */ /* 0x000fca0000010000 */
[----:B------:R-:W-:-:S07]  /*3c30*/  MOV R231, R225 ;  /* 0x000000e100e77202 */ /* 0x000fce0000000f00 */
[----:B------:R-:W-:Y:S05]  /*3c40*/  WARPSYNC.COLLECTIVE R228, `(.L_x_13740) ;  /* 0x00000000e4087348 */ /* 0x000fea0003c00000 */
[----:B------:R0:W1:Y:S02]  /*3c50*/  SHFL.BFLY P2, R229, R231, R230, R233 ;  /* 0x0c0000e6e7e57389 */ /* 0x00006400000400e9 */
[----:B01----:R-:W-:Y:S01]  /*3c60*/  ENDCOLLECTIVE ;  /* 0x000000000000791b */ /* 0x003fe20003800000 */
.L_x_13740:
[----:B------:R-:W-:Y:S01]  /*3c70*/  HFMA2.MMA R230, -RZ, RZ, 0, 4.76837158203125e-07 ;  /* 0x00000008ffe67435 */ /* 0x000fe200000001ff */
[----:B------:R-:W-:-:S05]  /*3c80*/  MOV R8, R229 ;  /* 0x000000e500087202 */ /* 0x000fca0000000f00 */
[----:B------:R-:W-:-:S05]  /*3c90*/  FADD.FTZ R226, R225, R8 ;  /* 0x00000008e1e27221 */ /* 0x000fca0000010000 */
[----:B------:R-:W-:-:S07]  /*3ca0*/  MOV R231, R226 ;  /* 0x000000e200e77202 */ /* 0x000fce0000000f00 */
[----:B------:R-:W-:Y:S05]  /*3cb0*/  WARPSYNC.COLLECTIVE R228, `(.L_x_13741) ;  /* 0x00000000e4087348 */ /* 0x000fea0003c00000 */
[----:B------:R0:W1:Y:S02]  /*3cc0*/  SHFL.BFLY P2, R229, R231, R230, R233 ;  /* 0x0c0000e6e7e57389 */ /* 0x00006400000400e9 */
[----:B01----:R-:W-:Y:S01]  /*3cd0*/  ENDCOLLECTIVE ;  /* 0x000000000000791b */ /* 0x003fe20003800000 */
.L_x_13741:
[----:B------:R-:W-:Y:S01]  /*3ce0*/  HFMA2.MMA R230, -RZ, RZ, 0, 9.5367431640625e-07 ;  /* 0x00000010ffe67435 */ /* 0x000fe200000001ff */
[----:B------:R-:W-:-:S05]  /*3cf0*/  MOV R9, R229 ;  /* 0x000000e500097202 */ /* 0x000fca0000000f00 */
[----:B------:R-:W-:-:S05]  /*3d00*/  FADD.FTZ R227, R226, R9 ;  /* 0x00000009e2e37221 */ /* 0x000fca0000010000 */
[----:B------:R-:W-:-:S07]  /*3d10*/  MOV R231, R227 ;  /* 0x000000e300e77202 */ /* 0x000fce0000000f00 */
[----:B------:R-:W-:Y:S05]  /*3d20*/  WARPSYNC.COLLECTIVE R228, `(.L_x_13742) ;  /* 0x00000000e4087348 */ /* 0x000fea0003c00000 */
[----:B------:R0:W1:Y:S02]  /*3d30*/  SHFL.BFLY P2, R229, R231, R230, R233 ;  /* 0x0c0000e6e7e57389 */ /* 0x00006400000400e9 */
[----:B01----:R-:W-:Y:S01]  /*3d40*/  ENDCOLLECTIVE ;  /* 0x000000000000791b */ /* 0x003fe20003800000 */
.L_x_13742:
        /* <DEDUP_REMOVED lines=88> */
.L_x_13743:
[----:B------:R-:W-:Y:S01]  /*42d0*/  HFMA2.MMA R230, -RZ, RZ, 0, 1.1920928955078125e-07 ;  /* 0x00000002ffe67435 */ /* 0x000fe200000001ff */
[----:B------:R-:W-:-:S05]  /*42e0*/  MOV R11, R229 ;  /* 0x000000e5000b7202 */ /* 0x000fca0000000f00 */
[----:B------:R-:W-:-:S05]  /*42f0*/  FADD.FTZ R11, R8, R11 ;  /* 0x0000000b080b7221 */ /* 0x000fca0000010000 */
[----:B------:R-:W-:-:S07]  /*4300*/  MOV R231, R11 ;  /* 0x0000000b00e77202 */ /* 0x000fce0000000f00 */
[----:B------:R-:W-:Y:S05]  /*4310*/  WARPSYNC.COLLECTIVE R228, `(.L_x_13744) ;  /* 0x00000000e4087348 */ /* 0x000fea0003c00000 */
[----:B------:R0:W1:Y:S02]  /*4320*/  SHFL.BFLY P2, R229, R231, R230, R233 ;  /* 0x0c0000e6e7e57389 */ /* 0x00006400000400e9 */
[----:B01----:R-:W-:Y:S01]  /*4330*/  ENDCOLLECTIVE ;  /* 0x000000000000791b */ /* 0x003fe20003800000 */
.L_x_13744:
[----:B------:R-:W-:Y:S01]  /*4340*/  HFMA2.MMA R230, -RZ, RZ, 0, 2.384185791015625e-07 ;  /* 0x00000004ffe67435 */ /* 0x000fe200000001ff */
[----:B------:R-:W-:-:S05]  /*4350*/  MOV R224, R229 ;  /* 0x000000e500e07202 */ /* 0x000fca0000000f00 */
[----:B------:R-:W-:-:S05]  /*4360*/  FADD.FTZ R224, R11, R224 ;  /* 0x000000e00be07221 */ /* 0x000fca0000010000 */
[----:B------:R-:W-:-:S07]  /*4370*/  MOV R231, R224 ;  /* 0x000000e000e77202 */ /* 0x000fce0000000f00 */
[----:B------:R-:W-:Y:S05]  /*4380*/  WARPSYNC.COLLECTIVE R228, `(.L_x_13745) ;  /* 0x00000000e4087348 */ /* 0x000fea0003c00000 */
[----:B------:R0:W1:Y:S02]  /*4390*/  SHFL.BFLY P2, R229, R231, R230, R233 ;  /* 0x0c0000e6e7e57389 */ /* 0x00006400000400e9 */
[----:B01----:R-:W-:Y:S01]  /*43a0*/  ENDCOLLECTIVE ;  /* 0x000000000000791b */ /* 0x003fe20003800000 */
.L_x_13745:
[----:B------:R-:W-:Y:S01]  /*43b0*/  HFMA2.MMA R230, -RZ, RZ, 0, 4.76837158203125e-07 ;  /* 0x00000008ffe67435 */ /* 0x000fe200000001ff */
[----:B------:R-:W-:-:S05]  /*43c0*/  MOV R225, R229 ;  /* 0x000000e500e17202 */ /* 0x000fca0000000f00 */
[----:B------:R-:W-:-:S05]  /*43d0*/  FADD.FTZ R225, R224, R225 ;  /* 0x000000e1e0e17221 */ /* 0x000fca0000010000 */
[----:B------:R-:W-:-:S07]  /*43e0*/  MOV R231, R225 ;  /* 0x000000e100e77202 */ /* 0x000fce0000000f00 */
[----:B------:R-:W-:Y:S05]  /*43f0*/  WARPSYNC.COLLECTIVE R228, `(.L_x_13746) ;  /* 0x00000000e4087348 */ /* 0x000fea0003c00000 */
[----:B------:R0:W1:Y:S02]  /*4400*/  SHFL.BFLY P2, R229, R231, R230, R233 ;  /* 0x0c0000e6e7e57389 */ /* 0x00006400000400e9 */
[----:B01----:R-:W-:Y:S01]  /*4410*/  ENDCOLLECTIVE ;  /* 0x000000000000791b */ /* 0x003fe20003800000 */
.L_x_13746:
[----:B------:R-:W-:Y:S01]  /*4420*/  HFMA2.MMA R230, -RZ, RZ, 0, 9.5367431640625e-07 ;  /* 0x00000010ffe67435 */ /* 0x000fe200000001ff */
[----:B------:R-:W-:-:S05]  /*4430*/  MOV R226, R229 ;  /* 0x000000e500e27202 */ /* 0x000fca0000000f00 */
[----:B------:R-:W-:-:S05]  /*4440*/  FADD.FTZ R226, R225, R226 ;  /* 0x000000e2e1e27221 */ /* 0x000fca0000010000 */
[----:B------:R-:W-:-:S07]  /*4450*/  MOV R231, R226 ;  /* 0x000000e200e77202 */ /* 0x000fce0000000f00 */
[----:B------:R-:W-:Y:S05]  /*4460*/  WARPSYNC.COLLECTIVE R228, `(.L_x_13747) ;  /* 0x00000000e4087348 */ /* 0x000fea0003c00000 */
[----:B------:R0:W1:Y:S02]  /*4470*/  SHFL.BFLY P2, R229, R231, R230, R233 ;  /* 0x0c0000e6e7e57389 */ /* 0x00006400000400e9 */
[----:B01----:R-:W-:Y:S01]  /*4480*/  ENDCOLLECTIVE ;  /* 0x000000000000791b */ /* 0x003fe20003800000 */
.L_x_13747:
[----:B------:R-:W-:Y:S01]  /*4490*/  MOV R227, R229 ;  /* 0x000000e500e37202 */ /* 0x000fe20000000f00 */
[----:B------:R-:W-:Y:S06]  /*44a0*/  BRA `(.L_x_13748) ;  /* 0xffffffe400c87947 */ /* 0x000fec000383ffff */
.L_x_13749:
        /* <DEDUP_REMOVED lines=13> */
.L_x_33661:


//--------------------- .text._ZN10layer_norm31ln_parallel_residual_fwd_kernelINS_13Kernel_traitsIf13__nv_bfloat16fS2_fjLj1280ELj1ELj4ELj1ELj16ENS_18Kernel_traits_baseILj1280EfS2_fS2_fjLj128EEEEELb0ELb1ELb0EEEvNS_9FwdParamsE --------------------------
	.section	.text._ZN10layer_norm31ln_parallel_residual_fwd_kernelINS_13Kernel_traitsIf13__nv_bfloat16fS2_fjLj1280ELj1ELj4ELj1ELj16ENS_18Kernel_traits_baseILj1280EfS2_fS2_fjLj128EEEEELb0ELb1ELb0EEEvNS_9FwdParamsE,"ax",@progbits
	.align	128
        .global         _ZN10layer_norm31ln_parallel_residual_fwd_kernelINS_13Kernel_traitsIf13__nv_bfloat16fS2_fjLj1280ELj1ELj4ELj1ELj16ENS_18Kernel_traits_baseILj1280EfS2_fS2_fjLj128EEEEELb0ELb1ELb0EEEvNS_9FwdParamsE
        .type           _ZN10layer_norm31ln_parallel_residual_fwd_kernelINS_13Kernel_traitsIf13__nv_bfloat16fS2_fjLj1280ELj1ELj4ELj1ELj16ENS_18Kernel_traits_baseILj1280EfS2_fS2_fjLj128EEEEELb0ELb1ELb0EEEvNS_9FwdParamsE,@function
        .size           _ZN10layer_norm31ln_parallel_residual_fwd_kernelINS_13Kernel_traitsIf13__nv_bfloat16fS2_fjLj1280ELj1ELj4ELj1ELj16ENS_18Kernel_traits_baseILj1280EfS2_fS2_fjLj128EEEEELb0ELb1ELb0EEEvNS_9FwdParamsE,(.L_x_33662 - _ZN10layer_norm31ln_parallel_residual_fwd_kernelINS_13Kernel_traitsIf13__nv_bfloat16fS2_fjLj1280ELj1ELj4ELj1ELj16ENS_18Kernel_traits_baseILj1280EfS2_fS2_fjLj128EEEEELb0ELb1ELb0EEEvNS_9FwdParamsE)
        .other          _ZN10layer_norm31ln_parallel_residual_fwd_kernelINS_13Kernel_traitsIf13__nv_bfloat16fS2_fjLj1280ELj1ELj4ELj1ELj16ENS_18Kernel_traits_baseILj1280EfS2_fS2_fjLj128EEEEELb0ELb1ELb0EEEvNS_9FwdParamsE,@"STO_CUDA_ENTRY STV_DEFAULT"
_ZN10layer_norm31ln_parallel_residual_fwd_kernelINS_13Kernel_traitsIf13__nv_bfloat16fS2_fjLj1280ELj1ELj4ELj1ELj16ENS_18Kernel_traits_baseILj1280EfS2_fS2_fjLj128EEEEELb0ELb1ELb0EEEvNS_9FwdParamsE:
.text._ZN10layer_norm31ln_parallel_residual_fwd_kernelINS_13Kernel_traitsIf13__nv_bfloat16fS2_fjLj1280ELj1ELj4ELj1ELj16ENS_18Kernel_traits_baseILj1280EfS2_fS2_fjLj128EEEEELb0ELb1ELb0EEEvNS_9FwdParamsE:
        /* <DEDUP_REMOVED lines=15> */
[----:B------:R-:W-:-:S02]  /*00f0*/  P2R R3, PR, RZ, 0x20 ;  /* 0x00000020ff037803 */ /* 0x000fc40000000000 */
[C---:B------:R-:W-:Y:S02]  /*0100*/  ISETP.GE.U32.AND P4, PT, R2.reuse, 0x80, PT ;  /* 0x000000800200780c */ /* 0x040fe40003f86070 */
[----:B------:R-:W-:Y:S02]  /*0110*/  ISETP.GE.U32.AND P3, PT, R2, 0xa0, PT ;  /* 0x000000a00200780c */ /* 0x000fe40003f66070 */
[----:B------:R-:W-:Y:S02]  /*0120*/  LOP3.LUT R3, R4, 0x1f, RZ, 0xc0, !PT ;  /* 0x0000001f04037812 */ /* 0x000fe400078ec0ff */
[----:B--2---:R-:W-:Y:S02]  /*0130*/  LEA R140, R5, R0, 0x2 ;  /* 0x00000000058c7211 */ /* 0x004fe400078e10ff */
[----:B------:R-:W-:Y:S02]  /*0140*/  P2R R4, PR, RZ, 0x10 ;  /* 0x00000010ff047803 */ /* 0x000fe40000000000 */
[----:B------:R-:W-:-:S02]  /*0150*/  P2R R0, PR, RZ, 0x8 ;  /* 0x00000008ff007803 */ /* 0x000fc40000000000 */
[----:B------:R-:W-:Y:S01]  /*0160*/  MOV R73, R3 ;  /* 0x0000000300497202 */ /* 0x000fe20000000f00 */
[----:B------:R-:W-:Y:S06]  /*0170*/  @!P0 BRA `(.L_x_13751) ;  /* 0x0000000000408947 */ /* 0x000fec0003800000 */
        /* <DEDUP_REMOVED lines=16> */
.L_x_13751:
[----:B------:R-:W-:Y:S05]  /*0280*/  BSYNC B0 ;  /* 0x0000000000007941 */ /* 0x000fea0003800000 */
.L_x_13750:
[----:B------:R-:W-:Y:S04]  /*0290*/  BSSY B0, `(.L_x_13752) ;  /* 0x0000012000007945 */ /* 0x000fe80003800000 */
[----:B------:R-:W-:Y:S05]  /*02a0*/  @!P6 BRA `(.L_x_13753) ;  /* 0x000000000040e947 */ /* 0x000fea0003800000 */
[----:B------:R-:W1:Y:S01]  /*02b0*/  LDC.64 R24, c[0x0][0x260] ;  /* 0x00009800ff187b82 */ /* 0x000e620000000a00 */
[----:B------:R-:W-:Y:S01]  /*02c0*/  ULDC.64 UR6, c[0x0][0x2c8] ;  /* 0x0000b20000067ab9 */ /* 0x000fe20000000a00 */
[----:B0-----:R-:W-:Y:S02]  /*02d0*/  CS2R R22, SRZ ;  /* 0x0000000000167805 */ /* 0x001fe4000001ff00 */
[----:B------:R-:W-:Y:S02]  /*02e0*/  ISETP.NE.U32.AND P1, PT, RZ, UR6, PT ;  /* 0x00000006ff007c0c */ /* 0x000fe4000bf25070 */
[----:B------:R-:W-:Y:S02]  /*02f0*/  CS2R R20, SRZ ;  /* 0x0000000000147805 */ /* 0x000fe4000001ff00 */
[----:B------:R-:W-:Y:S02]  /*0300*/  CS2R R26, SRZ ;  /* 0x00000000001a7805 */ /* 0x000fe4000001ff00 */
[----:B------:R-:W-:-:S13]  /*0310*/  ISETP.NE.AND.EX P1, PT, RZ, UR7, PT, P1 ;  /* 0x00000007ff007c0c */ /* 0x000fda000bf25310 */
[C---:B------:R-:W-:Y:S01]  /*0320*/  @P1 LEA R36, P2, R73.reuse, UR6, 0x5 ;  /* 0x0000000649241c11 */ /* 0x040fe2000f8428ff */
[C---:B-1----:R-:W-:Y:S01]  /*0330*/  IMAD.WIDE.U32 R38, R73.reuse, 0x20, R24 ;  /* 0x0000002049267825 */ /* 0x042fe200078e0018 */
[----:B------:R-:W-:Y:S02]  /*0340*/  CS2R R24, SRZ ;  /* 0x0000000000187805 */ /* 0x000fe4000001ff00 */
[C---:B------:R-:W-:Y:S02]  /*0350*/  @P1 LEA.HI.X R37, R73.reuse, UR7, RZ, 0x5, P2 ;  /* 0x0000000749251c11 */ /* 0x040fe400090f2cff */
[----:B------:R1:W5:Y:S04]  /*0360*/  LDG.E.128 R28, desc[UR4][R38.64] ;  /* 0x00000004261c7981 */ /* 0x000368000c1e1d00 */
[----:B------:R1:W5:Y:S04]  /*0370*/  @P1 LDG.E.128 R20, desc[UR4][R36.64] ;  /* 0x0000000424141981 */ /* 0x000368000c1e1d00 */
[----:B------:R1:W5:Y:S04]  /*0380*/  @P1 LDG.E.128 R24, desc[UR4][R36.64+0x10] ;  /* 0x0000100424181981 */ /* 0x000368000c1e1d00 */
[----:B------:R1:W5:Y:S01]  /*0390*/  LDG.E.128 R32, desc[UR4][R38.64+0x10] ;  /* 0x0000100426207981 */ /* 0x000362000c1e1d00 */
[----:B------:R-:W-:-:S07]  /*03a0*/  IADD3 R73, R73, 0x20, RZ ;  /* 0x0000002049497810 */ /* 0x000fce0007ffe0ff */
.L_x_13753:
[----:B------:R-:W-:Y:S05]  /*03b0*/  BSYNC B0 ;  /* 0x0000000000007941 */ /* 0x000fea0003800000 */
.L_x_13752:
[----:B------:R-:W-:Y:S04]  /*03c0*/  BSSY B0, `(.L_x_13754) ;  /* 0x0000012000007945 */ /* 0x000fe80003800000 */
[----:B------:R-:W-:Y:S05]  /*03d0*/  @!P5 BRA `(.L_x_13755) ;  /* 0x000000000040d947 */ /* 0x000fea0003800000 */
[----:B------:R-:W2:Y:S01]  /*03e0*/  LDC.64 R40, c[0x0][0x260] ;  /* 0x00009800ff287b82 */ /* 0x000ea20000000a00 */
[----:B------:R-:W-:Y:S01]  /*03f0*/  ULDC.64 UR6, c[0x0][0x2c8] ;  /* 0x0000b20000067ab9 */ /* 0x000fe20000000a00 */
[----:B-1----:R-:W-:Y:S02]  /*0400*/  CS2R R38, SRZ ;  /* 0x0000000000267805 */ /* 0x002fe4000001ff00 */
[----:B------:R-:W-:Y:S02]  /*0410*/  ISETP.NE.U32.AND P1, PT, RZ, UR6, PT ;  /* 0x00000006ff007c0c */ /* 0x000fe4000bf25070 */
[----:B------:R-:W-:Y:S02]  /*0420*/  CS2R R36, SRZ ;  /* 0x0000000000247805 */ /* 0x000fe4000001ff00 */
[----:B------:R-:W-:Y:S02]  /*0430*/  CS2R R42, SRZ ;  /* 0x00000000002a7805 */ /* 0x000fe4000001ff00 */
[----:B------:R-:W-:-:S13]  /*0440*/  ISETP.NE.AND.EX P1, PT, RZ, UR7, PT, P1 ;  /* 0x00000007ff007c0c */ /* 0x000fda000bf25310 */
[C---:B------:R-:W-:Y:S01]  /*0450*/  @P1 LEA R52, P2, R73.reuse, UR6, 0x5 ;  /* 0x0000000649341c11 */ /* 0x040fe2000f8428ff */
[C---:B--2---:R-:W-:Y:S01]  /*0460*/  IMAD.WIDE.U32 R54, R73.reuse, 0x20, R40 ;  /* 0x0000002049367825 */ /* 0x044fe200078e0028 */
[----:B------:R-:W-:Y:S02]  /*0470*/  CS2R R40, SRZ ;  /* 0x0000000000287805 */ /* 0x000fe4000001ff00 */
[C---:B------:R-:W-:Y:S02]  /*0480*/  @P1 LEA.HI.X R53, R73.reuse, UR7, RZ, 0x5, P2 ;  /* 0x0000000749351c11 */ /* 0x040fe400090f2cff */
[----:B------:R2:W5:Y:S04]  /*0490*/  LDG.E.128 R44, desc[UR4][R54.64] ;  /* 0x00000004362c7981 */ /* 0x000568000c1e1d00 */
[----:B------:R2:W5:Y:S04]  /*04a0*/  @P1 LDG.E.128 R36, desc[UR4][R52.64] ;  /* 0x0000000434241981 */ /* 0x000568000c1e1d00 */
[----:B------:R2:W5:Y:S04]  /*04b0*/  @P1 LDG.E.128 R40, desc[UR4][R52.64+0x10] ;  /* 0x0000100434281981 */ /* 0x000568000c1e1d00 */
[----:B------:R2:W5:Y:S01]  /*04c0*/  LDG.E.128 R48, desc[UR4][R54.64+0x10] ;  /* 0x0000100436307981 */ /* 0x000562000c1e1d00 */
[----:B------:R-:W-:-:S07]  /*04d0*/  IADD3 R73, R73, 0x20, RZ ;  /* 0x0000002049497810 */ /* 0x000fce0007ffe0ff */
.L_x_13755:
[----:B------:R-:W-:Y:S05]  /*04e0*/  BSYNC B0 ;  /* 0x0000000000007941 */ /* 0x000fea0003800000 */
.L_x_13754:
[----:B------:R-:W-:Y:S04]  /*04f0*/  BSSY B0, `(.L_x_13756) ;  /* 0x0000012000007945 */ /* 0x000fe80003800000 */
[----:B------:R-:W-:Y:S05]  /*0500*/  @!P4 BRA `(.L_x_13757) ;  /* 0x000000000040c947 */ /* 0x000fea0003800000 */
[----:B------:R-:W3:Y:S01]  /*0510*/  LDC.64 R56, c[0x0][0x260] ;  /* 0x00009800ff387b82 */ /* 0x000ee20000000a00 */
[----:B------:R-:W-:Y:S01]  /*0520*/  ULDC.64 UR6, c[0x0][0x2c8] ;  /* 0x0000b20000067ab9 */ /* 0x000fe20000000a00 */
[----:B--2---:R-:W-:Y:S02]  /*0530*/  CS2R R54, SRZ ;  /* 0x0000000000367805 */ /* 0x004fe4000001ff00 */
[----:B------:R-:W-:Y:S02]  /*0540*/  ISETP.NE.U32.AND P1, PT, RZ, UR6, PT ;  /* 0x00000006ff007c0c */ /* 0x000fe4000bf25070 */
[----:B------:R-:W-:Y:S02]  /*0550*/  CS2R R52, SRZ ;  /* 0x0000000000347805 */ /* 0x000fe4000001ff00 */
[----:B------:R-:W-:Y:S02]  /*0560*/  CS2R R58, SRZ ;  /* 0x00000000003a7805 */ /* 0x000fe4000001ff00 */
[----:B------:R-:W-:-:S13]  /*0570*/  ISETP.NE.AND.EX P1, PT, RZ, UR7, PT, P1 ;  /* 0x00000007ff007c0c */ /* 0x000fda000bf25310 */
[C---:B------:R-:W-:Y:S01]  /*0580*/  @P1 LEA R68, P2, R73.reuse, UR6, 0x5 ;  /* 0x0000000649441c11 */ /* 0x040fe2000f8428ff */
[C---:B---3--:R-:W-:Y:S01]  /*0590*/  IMAD.WIDE.U32 R70, R73.reuse, 0x20, R56 ;  /* 0x0000002049467825 */ /* 0x048fe200078e0038 */
[----:B------:R-:W-:Y:S02]  /*05a0*/  CS2R R56, SRZ ;  /* 0x0000000000387805 */ /* 0x000fe4000001ff00 */
[C---:B------:R-:W-:Y:S02]  /*05b0*/  @P1 LEA.HI.X R69, R73.reuse, UR7, RZ, 0x5, P2 ;  /* 0x0000000749451c11 */ /* 0x040fe400090f2cff */
[----:B------:R3:W5:Y:S04]  /*05c0*/  LDG.E.128 R60, desc[UR4][R70.64] ;  /* 0x00000004463c7981 */ /* 0x000768000c1e1d00 */
[----:B------:R3:W5:Y:S04]  /*05d0*/  @P1 LDG.E.128 R52, desc[UR4][R68.64] ;  /* 0x0000000444341981 */ /* 0x000768000c1e1d00 */
[----:B------:R3:W5:Y:S04]  /*05e0*/  @P1 LDG.E.128 R56, desc[UR4][R68.64+0x10] ;  /* 0x0000100444381981 */ /* 0x000768000c1e1d00 */
[----:B------:R3:W5:Y:S01]  /*05f0*/  LDG.E.128 R64, desc[UR4][R70.64+0x10] ;  /* 0x0000100446407981 */ /* 0x000762000c1e1d00 */
[----:B------:R-:W-:-:S07]  /*0600*/  IADD3 R73, R73, 0x20, RZ ;  /* 0x0000002049497810 */ /* 0x000fce0007ffe0ff */
.L_x_13757:
[----:B------:R-:W-:Y:S05]  /*0610*/  BSYNC B0 ;  /* 0x0000000000007941 */ /* 0x000fea0003800000 */
.L_x_13756:
[----:B------:R-:W-:Y:S04]  /*0620*/  BSSY B0, `(.L_x_13758) ;  /* 0x0000011000007945 */ /* 0x000fe80003800000 */
[----:B------:R-:W-:Y:S05]  /*0630*/  @!P3 BRA `(.L_x_13759) ;  /* 0x00000000003cb947 */ /* 0x000fea0003800000 */
[----:B------:R-:W4:Y:S01]  /*0640*/  LDC.64 R84, c[0x0][0x260] ;  /* 0x00009800ff547b82 */ /* 0x000f220000000a00 */
[----:B------:R-:W-:Y:S01]  /*0650*/  ULDC.64 UR6, c[0x0][0x2c8] ;  /* 0x0000b20000067ab9 */ /* 0x000fe20000000a00 */
[----:B---3--:R-:W-:Y:S02]  /*0660*/  CS2R R70, SRZ ;  /* 0x0000000000467805 */ /* 0x008fe4000001ff00 */
[----:B------:R-:W-:Y:S02]  /*0670*/  ISETP.NE.U32.AND P1, PT, RZ, UR6, PT ;  /* 0x00000006ff007c0c */ /* 0x000fe4000bf25070 */
[----:B------:R-:W-:Y:S02]  /*0680*/  CS2R R68, SRZ ;  /* 0x0000000000447805 */ /* 0x000fe4000001ff00 */
[----:B------:R-:W-:Y:S02]  /*0690*/  CS2R R74, SRZ ;  /* 0x00000000004a7805 */ /* 0x000fe4000001ff00 */
[----:B------:R-:W-:-:S13]  /*06a0*/  ISETP.NE.AND.EX P1, PT, RZ, UR7, PT, P1 ;  /* 0x00000007ff007c0c */ /* 0x000fda000bf25310 */
[C---:B------:R-:W-:Y:S01]  /*06b0*/  @P1 LEA R86, P2, R73.reuse, UR6, 0x5 ;  /* 0x0000000649561c11 */ /* 0x040fe2000f8428ff */
[----:B----4-:R-:W-:-:S03]  /*06c0*/  IMAD.WIDE.U32 R84, R73, 0x20, R84 ;  /* 0x0000002049547825 */ /* 0x010fc600078e0054 */
[----:B------:R-:W-:Y:S02]  /*06d0*/  @P1 LEA.HI.X R87, R73, UR7, RZ, 0x5, P2 ;  /* 0x0000000749571c11 */ /* 0x000fe400090f2cff */
[----:B------:R-:W-:Y:S01]  /*06e0*/  CS2R R72, SRZ ;  /* 0x0000000000487805 */ /* 0x000fe2000001ff00 */
[----:B------:R4:W5:Y:S04]  /*06f0*/  LDG.E.128 R76, desc[UR4][R84.64] ;  /* 0x00000004544c7981 */ /* 0x000968000c1e1d00 */
[----:B------:R4:W5:Y:S04]  /*0700*/  @P1 LDG.E.128 R68, desc[UR4][R86.64] ;  /* 0x0000000456441981 */ /* 0x000968000c1e1d00 */
[----:B------:R4:W5:Y:S04]  /*0710*/  @P1 LDG.E.128 R72, desc[UR4][R86.64+0x10] ;  /* 0x0000100456481981 */ /* 0x000968000c1e1d00 */
[----:B------:R4:W5:Y:S02]  /*0720*/  LDG.E.128 R80, desc[UR4][R84.64+0x10] ;  /* 0x0000100454507981 */ /* 0x000964000c1e1d00 */
.L_x_13759:
[----:B------:R-:W-:Y:S05]  /*0730*/  BSYNC B0 ;  /* 0x0000000000007941 */ /* 0x000fea0003800000 */
.L_x_13758:
[----:B------:R-:W-:Y:S02]  /*0740*/  ULDC UR6, c[0x0][0x214] ;  /* 0x0000850000067ab9 */ /* 0x000fe40000000800 */
[----:B------:R-:W-:-:S13]  /*0750*/  ISETP.GE.AND P1, PT, R140, UR6, PT ;  /* 0x000000068c007c0c */ /* 0x000fda000bf26270 */
[----:B------:R-:W-:Y:S05]  /*0760*/  @P1 EXIT ;  /* 0x000000000000194d */ /* 0x000fea0003800000 */
[----:B------:R-:W-:Y:S01]  /*0770*/  ULDC.U8 UR6, c[0x0][0x2a0] ;  /* 0x0000a80000067ab9 */ /* 0x000fe20000000000 */
[----:B------:R-:W-:Y:S01]  /*0780*/  ULDC UR13, c[0x0][0x218] ;  /* 0x00008600000d7ab9 */ /* 0x000fe20000000800 */
[----:B------:R-:W-:Y:S01]  /*0790*/  ISETP.NE.AND P1, PT, RZ, UR6, PT ;  /* 0x00000006ff007c0c */ /* 0x000fe2000bf25270 */
[----:B------:R-:W-:Y:S01]  /*07a0*/  ULDC UR12, c[0x0][0x2d8] ;  /* 0x0000b600000c7ab9 */ /* 0x000fe20000000800 */
[----:B------:R-:W-:Y:S01]  /*07b0*/  ULDC.64 UR6, c[0x0][0x228] ;  /* 0x00008a0000067ab9 */ /* 0x000fe20000000a00 */
[----:B------:R-:W-:Y:S01]  /*07c0*/  ULDC.64 UR8, c[0x0][0x230] ;  /* 0x00008c0000087ab9 */ /* 0x000fe20000000a00 */
[----:B------:R-:W-:Y:S01]  /*07d0*/  P2R R143, PR, RZ, 0x2 ;  /* 0x00000002ff8f7803 */ /* 0x000fe20000000000 */
[----:B------:R-:W-:-:S08]  /*07e0*/  ULDC.64 UR10, c[0x0][0x238] ;  /* 0x00008e00000a7ab9 */ /* 0x000fd00000000a00 */
.L_x_13861:
        /* <DEDUP_REMOVED lines=19> */
[----:B----4-:R0:W5:Y:S04]  /*0920*/  @P1 LDG.E.128 R84, desc[UR4][R94.64] ;  /* 0x000000045e541981 */ /* 0x010168000c1e1d00 */
        /* <DEDUP_REMOVED lines=9> */
.L_x_13762:
[----:B-----5:R-:W-:-:S05]  /*09c0*/  SHF.L.U32 R95, R136, 0x10, RZ ;  /* 0x00000010885f7819 */ /* 0x020fca00000006ff */
[----:B------:R-:W-:-:S04]  /*09d0*/  FADD.FTZ R92, R95, R92 ;  /* 0x0000005c5f5c7221 */ /* 0x000fc80000010000 */
[----:B------:R-:W-:-:S07]  /*09e0*/  @P1 FADD.FTZ R92, R84, R92 ;  /* 0x0000005c545c1221 */ /* 0x000fce0000010000 */
.L_x_13763:
[----:B------:R-:W-:Y:S01]  /*09f0*/  SHF.L.U32 R93, R93, 0x10, RZ ;  /* 0x000000105d5d7819 */ /* 0x000fe200000006ff */
[----:B------:R-:W-:Y:S06]  /*0a00*/  @P2 BRA `(.L_x_13764) ;  /* 0x00000000000c2947 */ /* 0x000fec0003800000 */
[----:B------:R-:W-:Y:S05]  /*0a10*/  @!P1 BRA `(.L_x_13765) ;  /* 0x0000000000189947 */ /* 0x000fea0003800000 */
[----:B-----5:R-:W-:Y:S01]  /*0a20*/  FADD.FTZ R93, R85, R93 ;  /* 0x0000005d555d7221 */ /* 0x020fe20000010000 */
[----:B------:R-:W-:Y:S06]  /*0a30*/  BRA `(.L_x_13765) ;  /* 0x0000000000107947 */ /* 0x000fec0003800000 */
.L_x_13764:
[----:B-----5:R-:W-:-:S04]  /*0a40*/  PRMT R0, R136, 0x7632, R0 ;  /* 0x0000763288007816 */ /* 0x020fc80000000000 */
[----:B------:R-:W-:-:S05]  /*0a50*/  SHF.L.U32 R0, R0, 0x10, RZ ;  /* 0x0000001000007819 */ /* 0x000fca00000006ff */
[----:B------:R-:W-:-:S04]  /*0a60*/  FADD.FTZ R93, R0, R93 ;  /* 0x0000005d005d7221 */ /* 0x000fc80000010000 */
[----:B------:R-:W-:-:S07]  /*0a70*/  @P1 FADD.FTZ R93, R85, R93 ;  /* 0x0000005d555d1221 */ /* 0x000fce0000010000 */
.L_x_13765:
[C---:B------:R-:W-:Y:S02]  /*0a80*/  PRMT R95, R97.reuse, 0x7632, R95 ;  /* 0x00007632615f7816 */ /* 0x040fe4000000005f */
[----:B------:R-:W-:Y:S01]  /*0a90*/  SHF.L.U32 R94, R97, 0x10, RZ ;  /* 0x00000010615e7819 */ /* 0x000fe200000006ff */
[----:B------:R-:W-:Y:S06]  /*0aa0*/  @P2 BRA `(.L_x_13766) ;  /* 0x00000000000c2947 */ /* 0x000fec0003800000 */
[----:B------:R-:W-:Y:S05]  /*0ab0*/  @!P1 BRA `(.L_x_13767) ;  /* 0x0000000000149947 */ /* 0x000fea0003800000 */
[----:B-----5:R-:W-:Y:S01]  /*0ac0*/  FADD.FTZ R94, R86, R94 ;  /* 0x0000005e565e7221 */ /* 0x020fe20000010000 */
[----:B------:R-:W-:Y:S06]  /*0ad0*/  BRA `(.L_x_13767) ;  /* 0x00000000000c7947 */ /* 0x000fec0003800000 */
.L_x_13766:
[----:B-----5:R-:W-:-:S05]  /*0ae0*/  SHF.L.U32 R97, R137, 0x10, RZ ;  /* 0x0000001089617819 */ /* 0x020fca00000006ff */
[----:B------:R-:W-:-:S04]  /*0af0*/  FADD.FTZ R94, R97, R94 ;  /* 0x0000005e615e7221 */ /* 0x000fc80000010000 */
[----:B------:R-:W-:-:S07]  /*0b00*/  @P1 FADD.FTZ R94, R86, R94 ;  /* 0x0000005e565e1221 */ /* 0x000fce0000010000 */
.L_x_13767:
[----:B------:R-:W-:Y:S01]  /*0b10*/  SHF.L.U32 R95, R95, 0x10, RZ ;  /* 0x000000105f5f7819 */ /* 0x000fe200000006ff */
[----:B------:R-:W-:Y:S06]  /*0b20*/  @P2 BRA `(.L_x_13768) ;  /* 0x00000000000c2947 */ /* 0x000fec0003800000 */
[----:B------:R-:W-:Y:S05]  /*0b30*/  @!P1 BRA `(.L_x_13769) ;  /* 0x0000000000189947 */ /* 0x000fea0003800000 */
[----:B-----5:R-:W-:Y:S01]  /*0b40*/  FADD.FTZ R95, R87, R95 ;  /* 0x0000005f575f7221 */ /* 0x020fe20000010000 */
[----:B------:R-:W-:Y:S06]  /*0b50*/  BRA `(.L_x_13769) ;  /* 0x0000000000107947 */ /* 0x000fec0003800000 */
.L_x_13768:
[----:B-----5:R-:W-:-:S04]  /*0b60*/  PRMT R0, R137, 0x7632, R0 ;  /* 0x0000763289007816 */ /* 0x020fc80000000000 */
[----:B------:R-:W-:-:S05]  /*0b70*/  SHF.L.U32 R0, R0, 0x10, RZ ;  /* 0x0000001000007819 */ /* 0x000fca00000006ff */
[----:B------:R-:W-:-:S04]  /*0b80*/  FADD.FTZ R95, R0, R95 ;  /* 0x0000005f005f7221 */ /* 0x000fc80000010000 */
[----:B------:R-:W-:-:S07]  /*0b90*/  @P1 FADD.FTZ R95, R87, R95 ;  /* 0x0000005f575f1221 */ /* 0x000fce0000010000 */
.L_x_13769:
[C---:B------:R-:W-:Y:S02]  /*0ba0*/  PRMT R97, R98.reuse, 0x7632, R97 ;  /* 0x0000763262617816 */ /* 0x040fe40000000061 */
[----:B------:R-:W-:Y:S01]  /*0bb0*/  SHF.L.U32 R96, R98, 0x10, RZ ;  /* 0x0000001062607819 */ /* 0x000fe200000006ff */
[----:B------:R-:W-:Y:S06]  /*0bc0*/  @P2 BRA `(.L_x_13770) ;  /* 0x00000000000c2947 */ /* 0x000fec0003800000 */
[----:B------:R-:W-:Y:S05]  /*0bd0*/  @!P1 BRA `(.L_x_13771) ;  /* 0x0000000000149947 */ /* 0x000fea0003800000 */
[----:B-----5:R-:W-:Y:S01]  /*0be0*/  FADD.FTZ R96, R88, R96 ;  /* 0x0000006058607221 */ /* 0x020fe20000010000 */
[----:B------:R-:W-:Y:S06]  /*0bf0*/  BRA `(.L_x_13771) ;  /* 0x00000000000c7947 */ /* 0x000fec0003800000 */
.L_x_13770:
[----:B-----5:R-:W-:-:S05]  /*0c00*/  SHF.L.U32 R133, R138, 0x10, RZ ;  /* 0x000000108a857819 */ /* 0x020fca00000006ff */
[----:B------:R-:W-:-:S04]  /*0c10*/  FADD.FTZ R96, R133, R96 ;  /* 0x0000006085607221 */ /* 0x000fc80000010000 */
[----:B------:R-:W-:-:S07]  /*0c20*/  @P1 FADD.FTZ R96, R88, R96 ;  /* 0x0000006058601221 */ /* 0x000fce0000010000 */
.L_x_13771:
[----:B------:R-:W-:Y:S01]  /*0c30*/  SHF.L.U32 R97, R97, 0x10, RZ ;  /* 0x0000001061617819 */ /* 0x000fe200000006ff */
[----:B------:R-:W-:Y:S06]  /*0c40*/  @P2 BRA `(.L_x_13772) ;  /* 0x00000000000c2947 */ /* 0x000fec0003800000 */
[----:B------:R-:W-:Y:S05]  /*0c50*/  @!P1 BRA `(.L_x_13773) ;  /* 0x0000000000189947 */ /* 0x000fea0003800000 */
[----:B-----5:R-:W-:Y:S01]  /*0c60*/  FADD.FTZ R97, R89, R97 ;  /* 0x0000006159617221 */ /* 0x020fe20000010000 */
[----:B------:R-:W-:Y:S06]  /*0c70*/  BRA `(.L_x_13773) ;  /* 0x0000000000107947 */ /* 0x000fec0003800000 */
.L_x_13772:
[----:B-----5:R-:W-:-:S04]  /*0c80*/  PRMT R0, R138, 0x7632, R0 ;  /* 0x000076328a007816 */ /* 0x020fc80000000000 */
[----:B------:R-:W-:-:S05]  /*0c90*/  SHF.L.U32 R0, R0, 0x10, RZ ;  /* 0x0000001000007819 */ /* 0x000fca00000006ff */
[----:B------:R-:W-:-:S04]  /*0ca0*/  FADD.FTZ R97, R0, R97 ;  /* 0x0000006100617221 */ /* 0x000fc80000010000 */
[----:B------:R-:W-:-:S07]  /*0cb0*/  @P1 FADD.FTZ R97, R89, R97 ;  /* 0x0000006159611221 */ /* 0x000fce0000010000 */
.L_x_13773:
[C---:B------:R-:W-:Y:S02]  /*0cc0*/  PRMT R0, R99.reuse, 0x7632, R0 ;  /* 0x0000763263007816 */ /* 0x040fe40000000000 */
[----:B------:R-:W-:Y:S01]  /*0cd0*/  SHF.L.U32 R98, R99, 0x10, RZ ;  /* 0x0000001063627819 */ /* 0x000fe200000006ff */
[----:B------:R-:W-:Y:S06]  /*0ce0*/  @P2 BRA `(.L_x_13774) ;  /* 0x00000000000c2947 */ /* 0x000fec0003800000 */
[----:B------:R-:W-:Y:S05]  /*0cf0*/  @!P1 BRA `(.L_x_13775) ;  /* 0x0000000000149947 */ /* 0x000fea0003800000 */
[----:B-----5:R-:W-:Y:S01]  /*0d00*/  FADD.FTZ R98, R90, R98 ;  /* 0x000000625a627221 */ /* 0x020fe20000010000 */
[----:B------:R-:W-:Y:S06]  /*0d10*/  BRA `(.L_x_13775) ;  /* 0x00000000000c7947 */ /* 0x000fec0003800000 */
.L_x_13774:
[----:B-----5:R-:W-:-:S05]  /*0d20*/  SHF.L.U32 R99, R139, 0x10, RZ ;  /* 0x000000108b637819 */ /* 0x020fca00000006ff */
[----:B------:R-:W-:-:S04]  /*0d30*/  FADD.FTZ R98, R99, R98 ;  /* 0x0000006263627221 */ /* 0x000fc80000010000 */
[----:B------:R-:W-:-:S07]  /*0d40*/  @P1 FADD.FTZ R98, R90, R98 ;  /* 0x000000625a621221 */ /* 0x000fce0000010000 */
.L_x_13775:
[----:B------:R-:W-:Y:S01]  /*0d50*/  SHF.L.U32 R99, R0, 0x10, RZ ;  /* 0x0000001000637819 */ /* 0x000fe200000006ff */
[----:B------:R-:W-:Y:S06]  /*0d60*/  @P2 BRA `(.L_x_13776) ;  /* 0x00000000000c2947 */ /* 0x000fec0003800000 */
[----:B------:R-:W-:Y:S05]  /*0d70*/  @!P1 BRA `(.L_x_13777) ;  /* 0x0000000000189947 */ /* 0x000fea0003800000 */
[----:B-----5:R-:W-:Y:S01]  /*0d80*/  FADD.FTZ R99, R91, R99 ;  /* 0x000000635b637221 */ /* 0x020fe20000010000 */
[----:B------:R-:W-:Y:S06]  /*0d90*/  BRA `(.L_x_13777) ;  /* 0x0000000000107947 */ /* 0x000fec0003800000 */
.L_x_13776:
[----:B-----5:R-:W-:-:S04]  /*0da0*/  PRMT R0, R139, 0x7632, R0 ;  /* 0x000076328b007816 */ /* 0x020fc80000000000 */
[----:B------:R-:W-:-:S05]  /*0db0*/  SHF.L.U32 R0, R0, 0x10, RZ ;  /* 0x0000001000007819 */ /* 0x000fca00000006ff */
[----:B------:R-:W-:-:S04]  /*0dc0*/  FADD.FTZ R99, R0, R99 ;  /* 0x0000006300637221 */ /* 0x000fc80000010000 */
[----:B------:R-:W-:-:S07]  /*0dd0*/  @P1 FADD.FTZ R99, R91, R99 ;  /* 0x000000635b631221 */ /* 0x000fce0000010000 */
.L_x_13777:
[C---:B------:R-:W-:Y:S02]  /*0de0*/  LEA R132, P1, R141.reuse, UR10, 0x5 ;  /* 0x0000000a8d847c11 */ /* 0x040fe4000f8228ff */
[C---:B------:R-:W-:Y:S02]  /*0df0*/  IADD3 R0, R141.reuse, 0x20, RZ ;  /* 0x000000208d007810 */ /* 0x040fe40007ffe0ff */
[----:B------:R-:W-:-:S05]  /*0e00*/  LEA.HI.X R133, R141, UR11, RZ, 0x5, P1 ;  /* 0x0000000b8d857c11 */ /* 0x000fca00088f2cff */
[----:B------:R0:W-:Y:S04]  /*0e10*/  STG.E.128 desc[UR4][R132.64], R92 ;  /* 0x0000005c84007986 */ /* 0x0001e8000c101d04 */
[----:B------:R0:W-:Y:S02]  /*0e20*/  STG.E.128 desc[UR4][R132.64+0x10], R96 ;  /* 0x0000106084007986 */ /* 0x0001e4000c101d04 */
.L_x_13761:
[----:B------:R-:W-:Y:S05]  /*0e30*/  BSYNC B0 ;  /* 0x0000000000007941 */ /* 0x000fea0003800000 */
.L_x_13760:
        /* <DEDUP_REMOVED lines=25> */
.L_x_13780:
[----:B-----5:R-:W-:-:S05]  /*0fd0*/  SHF.L.U32 R103, R136, 0x10, RZ ;  /* 0x0000001088677819 */ /* 0x020fca00000006ff */
[----:B------:R-:W-:-:S04]  /*0fe0*/  FADD.FTZ R100, R103, R100 ;  /* 0x0000006467647221 */ /* 0x000fc80000010000 */
[----:B------:R-:W-:-:S07]  /*0ff0*/  @P1 FADD.FTZ R100, R84, R100 ;  /* 0x0000006454641221 */ /* 0x000fce0000010000 */
.L_x_13781:
[----:B------:R-:W-:Y:S01]  /*1000*/  SHF.L.U32 R101, R101, 0x10, RZ ;  /* 0x0000001065657819 */ /* 0x000fe200000006ff */
[----:B------:R-:W-:Y:S06]  /*1010*/  @P2 BRA `(.L_x_13782) ;  /* 0x00000000000c2947 */ /* 0x000fec0003800000 */
[----:B------:R-:W-:Y:S05]  /*1020*/  @!P1 BRA `(.L_x_13783) ;  /* 0x0000000000189947 */ /* 0x000fea0003800000 */
[----:B-----5:R-:W-:Y:S01]  /*1030*/  FADD.FTZ R101, R85, R101 ;  /* 0x0000006555657221 */ /* 0x020fe20000010000 */
[----:B------:R-:W-:Y:S06]  /*1040*/  BRA `(.L_x_13783) ;  /* 0x0000000000107947 */ /* 0x000fec0003800000 */
.L_x_13782:
[----:B-----5:R-:W-:-:S04]  /*1050*/  PRMT R102, R136, 0x7632, R102 ;  /* 0x0000763288667816 */ /* 0x020fc80000000066 */
[----:B------:R-:W-:-:S05]  /*1060*/  SHF.L.U32 R102, R102, 0x10, RZ ;  /* 0x0000001066667819 */ /* 0x000fca00000006ff */
[----:B------:R-:W-:-:S04]  /*1070*/  FADD.FTZ R101, R102, R101 ;  /* 0x0000006566657221 */ /* 0x000fc80000010000 */
[----:B------:R-:W-:-:S07]  /*1080*/  @P1 FADD.FTZ R101, R85, R101 ;  /* 0x0000006555651221 */ /* 0x000fce0000010000 */
.L_x_13783:
[C---:B------:R-:W-:Y:S02]  /*1090*/  PRMT R103, R105.reuse, 0x7632, R103 ;  /* 0x0000763269677816 */ /* 0x040fe40000000067 */
[----:B------:R-:W-:Y:S01]  /*10a0*/  SHF.L.U32 R102, R105, 0x10, RZ ;  /* 0x0000001069667819 */ /* 0x000fe200000006ff */
[----:B------:R-:W-:Y:S06]  /*10b0*/  @P2 BRA `(.L_x_13784) ;  /* 0x00000000000c2947 */ /* 0x000fec0003800000 */
[----:B------:R-:W-:Y:S05]  /*10c0*/  @!P1 BRA `(.L_x_13785) ;  /* 0x0000000000149947 */ /* 0x000fea0003800000 */
[----:B-----5:R-:W-:Y:S01]  /*10d0*/  FADD.FTZ R102, R86, R102 ;  /* 0x0000006656667221 */ /* 0x020fe20000010000 */
[----:B------:R-:W-:Y:S06]  /*10e0*/  BRA `(.L_x_13785) ;  /* 0x00000000000c7947 */ /* 0x000fec0003800000 */
.L_x_13784:
[----:B-----5:R-:W-:-:S05]  /*10f0*/  SHF.L.U32 R105, R137, 0x10, RZ ;  /* 0x0000001089697819 */ /* 0x020fca00000006ff */
[----:B------:R-:W-:-:S04]  /*1100*/  FADD.FTZ R102, R105, R102 ;  /* 0x0000006669667221 */ /* 0x000fc80000010000 */
[----:B------:R-:W-:-:S07]  /*1110*/  @P1 FADD.FTZ R102, R86, R102 ;  /* 0x0000006656661221 */ /* 0x000fce0000010000 */
.L_x_13785:
[----:B------:R-:W-:Y:S01]  /*1120*/  SHF.L.U32 R103, R103, 0x10, RZ ;  /* 0x0000001067677819 */ /* 0x000fe200000006ff */
[----:B------:R-:W-:Y:S06]  /*1130*/  @P2 BRA `(.L_x_13786) ;  /* 0x00000000000c2947 */ /* 0x000fec0003800000 */
[----:B------:R-:W-:Y:S05]  /*1140*/  @!P1 BRA `(.L_x_13787) ;  /* 0x0000000000189947 */ /* 0x000fea0003800000 */
[----:B-----5:R-:W-:Y:S01]  /*1150*/  FADD.FTZ R103, R87, R103 ;  /* 0x0000006757677221 */ /* 0x020fe20000010000 */
[----:B------:R-:W-:Y:S06]  /*1160*/  BRA `(.L_x_13787) ;  /* 0x0000000000107947 */ /* 0x000fec0003800000 */
.L_x_13786:
[----:B-----5:R-:W-:-:S04]  /*1170*/  PRMT R104, R137, 0x7632, R104 ;  /* 0x0000763289687816 */ /* 0x020fc80000000068 */
[----:B------:R-:W-:-:S05]  /*1180*/  SHF.L.U32 R104, R104, 0x10, RZ ;  /* 0x0000001068687819 */ /* 0x000fca00000006ff */
[----:B------:R-:W-:-:S04]  /*1190*/  FADD.FTZ R103, R104, R103 ;  /* 0x0000006768677221 */ /* 0x000fc80000010000 */
[----:B------:R-:W-:-:S07]  /*11a0*/  @P1 FADD.FTZ R103, R87, R103 ;  /* 0x0000006757671221 */ /* 0x000fce0000010000 */
.L_x_13787:
[C---:B------:R-:W-:Y:S02]  /*11b0*/  PRMT R105, R106.reuse, 0x7632, R105 ;  /* 0x000076326a697816 */ /* 0x040fe40000000069 */
[----:B------:R-:W-:Y:S01]  /*11c0*/  SHF.L.U32 R104, R106, 0x10, RZ ;  /* 0x000000106a687819 */ /* 0x000fe200000006ff */
[----:B------:R-:W-:Y:S06]  /*11d0*/  @P2 BRA `(.L_x_13788) ;  /* 0x00000000000c2947 */ /* 0x000fec0003800000 */
[----:B------:R-:W-:Y:S05]  /*11e0*/  @!P1 BRA `(.L_x_13789) ;  /* 0x0000000000149947 */ /* 0x000fea0003800000 */
[----:B-----5:R-:W-:Y:S01]  /*11f0*/  FADD.FTZ R104, R88, R104 ;  /* 0x0000006858687221 */ /* 0x020fe20000010000 */
[----:B------:R-:W-:Y:S06]  /*1200*/  BRA `(.L_x_13789) ;  /* 0x00000000000c7947 */ /* 0x000fec0003800000 */
.L_x_13788:
[----:B-----5:R-:W-:-:S05]  /*1210*/  SHF.L.U32 R133, R138, 0x10, RZ ;  /* 0x000000108a857819 */ /* 0x020fca00000006ff */
[----:B------:R-:W-:-:S04]  /*1220*/  FADD.FTZ R104, R133, R104 ;  /* 0x0000006885687221 */ /* 0x000fc80000010000 */
[----:B------:R-:W-:-:S07]  /*1230*/  @P1 FADD.FTZ R104, R88, R104 ;  /* 0x0000006858681221 */ /* 0x000fce0000010000 */
.L_x_13789:
[----:B------:R-:W-:Y:S01]  /*1240*/  SHF.L.U32 R105, R105, 0x10, RZ ;  /* 0x0000001069697819 */ /* 0x000fe200000006ff */
[----:B------:R-:W-:Y:S06]  /*1250*/  @P2 BRA `(.L_x_13790) ;  /* 0x00000000000c2947 */ /* 0x000fec0003800000 */
[----:B------:R-:W-:Y:S05]  /*1260*/  @!P1 BRA `(.L_x_13791) ;  /* 0x0000000000189947 */ /* 0x000fea0003800000 */
[----:B-----5:R-:W-:Y:S01]  /*1270*/  FADD.FTZ R105, R89, R105 ;  /* 0x0000006959697221 */ /* 0x020fe20000010000 */
[----:B------:R-:W-:Y:S06]  /*1280*/  BRA `(.L_x_13791) ;  /* 0x0000000000107947 */ /* 0x000fec0003800000 */
.L_x_13790:
[----:B-----5:R-:W-:-:S04]  /*1290*/  PRMT R106, R138, 0x7632, R106 ;  /* 0x000076328a6a7816 */ /* 0x020fc8000000006a */
[----:B------:R-:W-:-:S05]  /*12a0*/  SHF.L.U32 R106, R106, 0x10, RZ ;  /* 0x000000106a6a7819 */ /* 0x000fca00000006ff */
[----:B------:R-:W-:-:S04]  /*12b0*/  FADD.FTZ R105, R106, R105 ;  /* 0x000000696a697221 */ /* 0x000fc80000010000 */
[----:B------:R-:W-:-:S07]  /*12c0*/  @P1 FADD.FTZ R105, R89, R105 ;  /* 0x0000006959691221 */ /* 0x000fce0000010000 */
.L_x_13791:
[C---:B------:R-:W-:Y:S02]  /*12d0*/  PRMT R132, R107.reuse, 0x7632, R132 ;  /* 0x000076326b847816 */ /* 0x040fe40000000084 */
[----:B------:R-:W-:Y:S01]  /*12e0*/  SHF.L.U32 R106, R107, 0x10, RZ ;  /* 0x000000106b6a7819 */ /* 0x000fe200000006ff */
[----:B------:R-:W-:Y:S06]  /*12f0*/  @P2 BRA `(.L_x_13792) ;  /* 0x00000000000c2947 */ /* 0x000fec0003800000 */
[----:B------:R-:W-:Y:S05]  /*1300*/  @!P1 BRA `(.L_x_13793) ;  /* 0x0000000000149947 */ /* 0x000fea0003800000 */
[----:B-----5:R-:W-:Y:S01]  /*1310*/  FADD.FTZ R106, R90, R106 ;  /* 0x0000006a5a6a7221 */ /* 0x020fe20000010000 */
[----:B------:R-:W-:Y:S06]  /*1320*/  BRA `(.L_x_13793) ;  /* 0x00000000000c7947 */ /* 0x000fec0003800000 */
.L_x_13792:
[----:B-----5:R-:W-:-:S05]  /*1330*/  SHF.L.U32 R107, R139, 0x10, RZ ;  /* 0x000000108b6b7819 */ /* 0x020fca00000006ff */
[----:B------:R-:W-:-:S04]  /*1340*/  FADD.FTZ R106, R107, R106 ;  /* 0x0000006a6b6a7221 */ /* 0x000fc80000010000 */
[----:B------:R-:W-:-:S07]  /*1350*/  @P1 FADD.FTZ R106, R90, R106 ;  /* 0x0000006a5a6a1221 */ /* 0x000fce0000010000 */
.L_x_13793:
[----:B------:R-:W-:Y:S01]  /*1360*/  SHF.L.U32 R107, R132, 0x10, RZ ;  /* 0x00000010846b7819 */ /* 0x000fe200000006ff */
[----:B------:R-:W-:Y:S06]  /*1370*/  @P2 BRA `(.L_x_13794) ;  /* 0x00000000000c2947 */ /* 0x000fec0003800000 */
[----:B------:R-:W-:Y:S05]  /*1380*/  @!P1 BRA `(.L_x_13795) ;  /* 0x0000000000189947 */ /* 0x000fea0003800000 */
[----:B-----5:R-:W-:Y:S01]  /*1390*/  FADD.FTZ R107, R91, R107 ;  /* 0x0000006b5b6b7221 */ /* 0x020fe20000010000 */
[----:B------:R-:W-:Y:S06]  /*13a0*/  BRA `(.L_x_13795) ;  /* 0x0000000000107947 */ /* 0x000fec0003800000 */
.L_x_13794:
[----:B-----5:R-:W-:-:S04]  /*13b0*/  PRMT R132, R139, 0x7632, R132 ;  /* 0x000076328b847816 */ /* 0x020fc80000000084 */
[----:B------:R-:W-:-:S05]  /*13c0*/  SHF.L.U32 R132, R132, 0x10, RZ ;  /* 0x0000001084847819 */ /* 0x000fca00000006ff */
[----:B------:R-:W-:-:S04]  /*13d0*/  FADD.FTZ R107, R132, R107 ;  /* 0x0000006b846b7221 */ /* 0x000fc80000010000 */
[----:B------:R-:W-:-:S07]  /*13e0*/  @P1 FADD.FTZ R107, R91, R107 ;  /* 0x0000006b5b6b1221 */ /* 0x000fce0000010000 */
.L_x_13795:
[----:B------:R-:W-:-:S04]  /*13f0*/  LEA R132, P1, R0, UR10, 0x5 ;  /* 0x0000000a00847c11 */ /* 0x000fc8000f8228ff */
[C---:B------:R-:W-:Y:S02]  /*1400*/  LEA.HI.X R133, R0.reuse, UR11, RZ, 0x5, P1 ;  /* 0x0000000b00857c11 */ /* 0x040fe400088f2cff */
[----:B------:R-:W-:-:S03]  /*1410*/  IADD3 R0, R0, 0x20, RZ ;  /* 0x0000002000007810 */ /* 0x000fc60007ffe0ff */
[----:B------:R0:W-:Y:S04]  /*1420*/  STG.E.128 desc[UR4][R132.64], R100 ;  /* 0x0000006484007986 */ /* 0x0001e8000c101d04 */
[----:B------:R0:W-:Y:S02]  /*1430*/  STG.E.128 desc[UR4][R132.64+0x10], R104 ;  /* 0x0000106884007986 */ /* 0x0001e4000c101d04 */
.L_x_13779:
[----:B------:R-:W-:Y:S05]  /*1440*/  BSYNC B0 ;  /* 0x0000000000007941 */ /* 0x000fea0003800000 */
.L_x_13778:
        /* <DEDUP_REMOVED lines=25> */
.L_x_13798:
[----:B-----5:R-:W-:-:S05]  /*15e0*/  SHF.L.U32 R111, R136, 0x10, RZ ;  /* 0x00000010886f7819 */ /* 0x020fca00000006ff */
[----:B------:R-:W-:-:S04]  /*15f0*/  FADD.FTZ R108, R111, R108 ;  /* 0x0000006c6f6c7221 */ /* 0x000fc80000010000 */
[----:B------:R-:W-:-:S07]  /*1600*/  @P1 FADD.FTZ R108, R84, R108 ;  /* 0x0000006c546c1221 */ /* 0x000fce0000010000 */
.L_x_13799:
[----:B------:R-:W-:Y:S01]  /*1610*/  SHF.L.U32 R109, R109, 0x10, RZ ;  /* 0x000000106d6d7819 */ /* 0x000fe200000006ff */
[----:B------:R-:W-:Y:S06]  /*1620*/  @P2 BRA `(.L_x_13800) ;  /* 0x00000000000c2947 */ /* 0x000fec0003800000 */
[----:B------:R-:W-:Y:S05]  /*1630*/  @!P1 BRA `(.L_x_13801) ;  /* 0x0000000000189947 */ /* 0x000fea0003800000 */
[----:B-----5:R-:W-:Y:S01]  /*1640*/  FADD.FTZ R109, R85, R109 ;  /* 0x0000006d556d7221 */ /* 0x020fe20000010000 */
[----:B------:R-:W-:Y:S06]  /*1650*/  BRA `(.L_x_13801) ;  /* 0x0000000000107947 */ /* 0x000fec0003800000 */
.L_x_13800:
[----:B-----5:R-:W-:-:S04]  /*1660*/  PRMT R110, R136, 0x7632, R110 ;  /* 0x00007632886e7816 */ /* 0x020fc8000000006e */
[----:B------:R-:W-:-:S05]  /*1670*/  SHF.L.U32 R110, R110, 0x10, RZ ;  /* 0x000000106e6e7819 */ /* 0x000fca00000006ff */
[----:B------:R-:W-:-:S04]  /*1680*/  FADD.FTZ R109, R110, R109 ;  /* 0x0000006d6e6d7221 */ /* 0x000fc80000010000 */
[----:B------:R-:W-:-:S07]  /*1690*/  @P1 FADD.FTZ R109, R85, R109 ;  /* 0x0000006d556d1221 */ /* 0x000fce0000010000 */
.L_x_13801:
[C---:B------:R-:W-:Y:S02]  /*16a0*/  PRMT R111, R113.reuse, 0x7632, R111 ;  /* 0x00007632716f7816 */ /* 0x040fe4000000006f */
[----:B------:R-:W-:Y:S01]  /*16b0*/  SHF.L.U32 R110, R113, 0x10, RZ ;  /* 0x00000010716e7819 */ /* 0x000fe200000006ff */
[----:B------:R-:W-:Y:S06]  /*16c0*/  @P2 BRA `(.L_x_13802) ;  /* 0x00000000000c2947 */ /* 0x000fec0003800000 */
[----:B------:R-:W-:Y:S05]  /*16d0*/  @!P1 BRA `(.L_x_13803) ;  /* 0x0000000000149947 */ /* 0x000fea0003800000 */
[----:B-----5:R-:W-:Y:S01]  /*16e0*/  FADD.FTZ R110, R86, R110 ;  /* 0x0000006e566e7221 */ /* 0x020fe20000010000 */
[----:B------:R-:W-:Y:S06]  /*16f0*/  BRA `(.L_x_13803) ;  /* 0x00000000000c7947 */ /* 0x000fec0003800000 */
.L_x_13802:
[----:B-----5:R-:W-:-:S05]  /*1700*/  SHF.L.U32 R113, R137, 0x10, RZ ;  /* 0x0000001089717819 */ /* 0x020fca00000006ff */
[----:B------:R-:W-:-:S04]  /*1710*/  FADD.FTZ R110, R113, R110 ;  /* 0x0000006e716e7221 */ /* 0x000fc80000010000 */
[----:B------:R-:W-:-:S07]  /*1720*/  @P1 FADD.FTZ R110, R86, R110 ;  /* 0x0000006e566e1221 */ /* 0x000fce0000010000 */
.L_x_13803:
[----:B------:R-:W-:Y:S01]  /*1730*/  SHF.L.U32 R111, R111, 0x10, RZ ;  /* 0x000000106f6f7819 */ /* 0x000fe200000006ff */
[----:B------:R-:W-:Y:S06]  /*1740*/  @P2 BRA `(.L_x_13804) ;  /* 0x00000000000c2947 */ /* 0x000fec0003800000 */
[----:B------:R-:W-:Y:S05]  /*1750*/  @!P1 BRA `(.L_x_13805) ;  /* 0x0000000000189947 */ /* 0x000fea0003800000 */
[----:B-----5:R-:W-:Y:S01]  /*1760*/  FADD.FTZ R111, R87, R111 ;  /* 0x0000006f576f7221 */ /* 0x020fe20000010000 */
[----:B------:R-:W-:Y:S06]  /*1770*/  BRA `(.L_x_13805) ;  /* 0x0000000000107947 */ /* 0x000fec0003800000 */
.L_x_13804:
[----:B-----5:R-:W-:-:S04]  /*1780*/  PRMT R112, R137, 0x7632, R112 ;  /* 0x0000763289707816 */ /* 0x020fc80000000070 */
[----:B------:R-:W-:-:S05]  /*1790*/  SHF.L.U32 R112, R112, 0x10, RZ ;  /* 0x0000001070707819 */ /* 0x000fca00000006ff */
[----:B------:R-:W-:-:S04]  /*17a0*/  FADD.FTZ R111, R112, R111 ;  /* 0x0000006f706f7221 */ /* 0x000fc80000010000 */
[----:B------:R-:W-:-:S07]  /*17b0*/  @P1 FADD.FTZ R111, R87, R111 ;  /* 0x0000006f576f1221 */ /* 0x000fce0000010000 */
.L_x_13805:
[C---:B------:R-:W-:Y:S02]  /*17c0*/  PRMT R113, R114.reuse, 0x7632, R113 ;  /* 0x0000763272717816 */ /* 0x040fe40000000071 */
[----:B------:R-:W-:Y:S01]  /*17d0*/  SHF.L.U32 R112, R114, 0x10, RZ ;  /* 0x0000001072707819 */ /* 0x000fe200000006ff */
[----:B------:R-:W-:Y:S06]  /*17e0*/  @P2 BRA `(.L_x_13806) ;  /* 0x00000000000c2947 */ /* 0x000fec0003800000 */
[----:B------:R-:W-:Y:S05]  /*17f0*/  @!P1 BRA `(.L_x_13807) ;  /* 0x0000000000149947 */ /* 0x000fea0003800000 */
[----:B-----5:R-:W-:Y:S01]  /*1800*/  FADD.FTZ R112, R88, R112 ;  /* 0x0000007058707221 */ /* 0x020fe20000010000 */
[----:B------:R-:W-:Y:S06]  /*1810*/  BRA `(.L_x_13807) ;  /* 0x00000000000c7947 */ /* 0x000fec0003800000 */
.L_x_13806:
[----:B-----5:R-:W-:-:S05]  /*1820*/  SHF.L.U32 R133, R138, 0x10, RZ ;  /* 0x000000108a857819 */ /* 0x020fca00000006ff */
[----:B------:R-:W-:-:S04]  /*1830*/  FADD.FTZ R112, R133, R112 ;  /* 0x0000007085707221 */ /* 0x000fc80000010000 */
[----:B------:R-:W-:-:S07]  /*1840*/  @P1 FADD.FTZ R112, R88, R112 ;  /* 0x0000007058701221 */ /* 0x000fce0000010000 */
.L_x_13807:
[----:B------:R-:W-:Y:S01]  /*1850*/  SHF.L.U32 R113, R113, 0x10, RZ ;  /* 0x0000001071717819 */ /* 0x000fe200000006ff */
[----:B------:R-:W-:Y:S06]  /*1860*/  @P2 BRA `(.L_x_13808) ;  /* 0x00000000000c2947 */ /* 0x000fec0003800000 */
[----:B------:R-:W-:Y:S05]  /*1870*/  @!P1 BRA `(.L_x_13809) ;  /* 0x0000000000189947 */ /* 0x000fea0003800000 */
[----:B-----5:R-:W-:Y:S01]  /*1880*/  FADD.FTZ R113, R89, R113 ;  /* 0x0000007159717221 */ /* 0x020fe20000010000 */
[----:B------:R-:W-:Y:S06]  /*1890*/  BRA `(.L_x_13809) ;  /* 0x0000000000107947 */ /* 0x000fec0003800000 */
.L_x_13808:
[----:B-----5:R-:W-:-:S04]  /*18a0*/  PRMT R114, R138, 0x7632, R114 ;  /* 0x000076328a727816 */ /* 0x020fc80000000072 */
[----:B------:R-:W-:-:S05]  /*18b0*/  SHF.L.U32 R114, R114, 0x10, RZ ;  /* 0x0000001072727819 */ /* 0x000fca00000006ff */
[----:B------:R-:W-:-:S04]  /*18c0*/  FADD.FTZ R113, R114, R113 ;  /* 0x0000007172717221 */ /* 0x000fc80000010000 */
[----:B------:R-:W-:-:S07]  /*18d0*/  @P1 FADD.FTZ R113, R89, R113 ;  /* 0x0000007159711221 */ /* 0x000fce0000010000 */
.L_x_13809:
[C---:B------:R-:W-:Y:S02]  /*18e0*/  PRMT R132, R115.reuse, 0x7632, R132 ;  /* 0x0000763273847816 */ /* 0x040fe40000000084 */
[----:B------:R-:W-:Y:S01]  /*18f0*/  SHF.L.U32 R114, R115, 0x10, RZ ;  /* 0x0000001073727819 */ /* 0x000fe200000006ff */
[----:B------:R-:W-:Y:S06]  /*1900*/  @P2 BRA `(.L_x_13810) ;  /* 0x00000000000c2947 */ /* 0x000fec0003800000 */
[----:B------:R-:W-:Y:S05]  /*1910*/  @!P1 BRA `(.L_x_13811) ;  /* 0x0000000000149947 */ /* 0x000fea0003800000 */
[----:B-----5:R-:W-:Y:S01]  /*1920*/  FADD.FTZ R114, R90, R114 ;  /* 0x000000725a727221 */ /* 0x020fe20000010000 */
[----:B------:R-:W-:Y:S06]  /*1930*/  BRA `(.L_x_13811) ;  /* 0x00000000000c7947 */ /* 0x000fec0003800000 */
.L_x_13810:
[----:B-----5:R-:W-:-:S05]  /*1940*/  SHF.L.U32 R115, R139, 0x10, RZ ;  /* 0x000000108b737819 */ /* 0x020fca00000006ff */
[----:B------:R-:W-:-:S04]  /*1950*/  FADD.FTZ R114, R115, R114 ;  /* 0x0000007273727221 */ /* 0x000fc80000010000 */
[----:B------:R-:W-:-:S07]  /*1960*/  @P1 FADD.FTZ R114, R90, R114 ;  /* 0x000000725a721221 */ /* 0x000fce0000010000 */
.L_x_13811:
[----:B------:R-:W-:Y:S01]  /*1970*/  SHF.L.U32 R115, R132, 0x10, RZ ;  /* 0x0000001084737819 */ /* 0x000fe200000006ff */
[----:B------:R-:W-:Y:S06]  /*1980*/  @P2 BRA `(.L_x_13812) ;  /* 0x00000000000c2947 */ /* 0x000fec0003800000 */
[----:B------:R-:W-:Y:S05]  /*1990*/  @!P1 BRA `(.L_x_13813) ;  /* 0x0000000000189947 */ /* 0x000fea0003800000 */
[----:B-----5:R-:W-:Y:S01]  /*19a0*/  FADD.FTZ R115, R91, R115 ;  /* 0x000000735b737221 */ /* 0x020fe20000010000 */
[----:B------:R-:W-:Y:S06]  /*19b0*/  BRA `(.L_x_13813) ;  /* 0x0000000000107947 */ /* 0x000fec0003800000 */
.L_x_13812:
[----:B-----5:R-:W-:-:S04]  /*19c0*/  PRMT R132, R139, 0x7632, R132 ;  /* 0x000076328b847816 */ /* 0x020fc80000000084 */
[----:B------:R-:W-:-:S05]  /*19d0*/  SHF.L.U32 R132, R132, 0x10, RZ ;  /* 0x0000001084847819 */ /* 0x000fca00000006ff */
[----:B------:R-:W-:-:S04]  /*19e0*/  FADD.FTZ R115, R132, R115 ;  /* 0x0000007384737221 */ /* 0x000fc80000010000 */
[----:B------:R-:W-:-:S07]  /*19f0*/  @P1 FADD.FTZ R115, R91, R115 ;  /* 0x000000735b731221 */ /* 0x000fce0000010000 */
.L_x_13813:
[----:B------:R-:W-:-:S04]  /*1a00*/  LEA R132, P1, R0, UR10, 0x5 ;  /* 0x0000000a00847c11 */ /* 0x000fc8000f8228ff */
[C---:B------:R-:W-:Y:S02]  /*1a10*/  LEA.HI.X R133, R0.reuse, UR11, RZ, 0x5, P1 ;  /* 0x0000000b00857c11 */ /* 0x040fe400088f2cff */
[----:B------:R-:W-:-:S03]  /*1a20*/  IADD3 R0, R0, 0x20, RZ ;  /* 0x0000002000007810 */ /* 0x000fc60007ffe0ff */
[----:B------:R0:W-:Y:S04]  /*1a30*/  STG.E.128 desc[UR4][R132.64], R108 ;  /* 0x0000006c84007986 */ /* 0x0001e8000c101d04 */
[----:B------:R0:W-:Y:S02]  /*1a40*/  STG.E.128 desc[UR4][R132.64+0x10], R112 ;  /* 0x0000107084007986 */ /* 0x0001e4000c101d04 */
.L_x_13797:
[----:B------:R-:W-:Y:S05]  /*1a50*/  BSYNC B0 ;  /* 0x0000000000007941 */ /* 0x000fea0003800000 */
.L_x_13796:
        /* <DEDUP_REMOVED lines=25> */
.L_x_13816:
[----:B-----5:R-:W-:-:S05]  /*1bf0*/  SHF.L.U32 R119, R136, 0x10, RZ ;  /* 0x0000001088777819 */ /* 0x020fca00000006ff */
[----:B------:R-:W-:-:S04]  /*1c00*/  FADD.FTZ R116, R119, R116 ;  /* 0x0000007477747221 */ /* 0x000fc80000010000 */
[----:B------:R-:W-:-:S07]  /*1c10*/  @P1 FADD.FTZ R116, R84, R116 ;  /* 0x0000007454741221 */ /* 0x000fce0000010000 */
.L_x_13817:
[----:B------:R-:W-:Y:S01]  /*1c20*/  SHF.L.U32 R117, R117, 0x10, RZ ;  /* 0x0000001075757819 */ /* 0x000fe200000006ff */
[----:B------:R-:W-:Y:S06]  /*1c30*/  @P2 BRA `(.L_x_13818) ;  /* 0x00000000000c2947 */ /* 0x000fec0003800000 */
[----:B------:R-:W-:Y:S05]  /*1c40*/  @!P1 BRA `(.L_x_13819) ;  /* 0x0000000000189947 */ /* 0x000fea0003800000 */
[----:B-----5:R-:W-:Y:S01]  /*1c50*/  FADD.FTZ R117, R85, R117 ;  /* 0x0000007555757221 */ /* 0x020fe20000010000 */
[----:B------:R-:W-:Y:S06]  /*1c60*/  BRA `(.L_x_13819) ;  /* 0x0000000000107947 */ /* 0x000fec0003800000 */
.L_x_13818:
[----:B-----5:R-:W-:-:S04]  /*1c70*/  PRMT R118, R136, 0x7632, R118 ;  /* 0x0000763288767816 */ /* 0x020fc80000000076 */
[----:B------:R-:W-:-:S05]  /*1c80*/  SHF.L.U32 R118, R118, 0x10, RZ ;  /* 0x0000001076767819 */ /* 0x000fca00000006ff */
[----:B------:R-:W-:-:S04]  /*1c90*/  FADD.FTZ R117, R118, R117 ;  /* 0x0000007576757221 */ /* 0x000fc80000010000 */
[----:B------:R-:W-:-:S07]  /*1ca0*/  @P1 FADD.FTZ R117, R85, R117 ;  /* 0x0000007555751221 */ /* 0x000fce0000010000 */
.L_x_13819:
[C---:B------:R-:W-:Y:S02]  /*1cb0*/  PRMT R119, R121.reuse, 0x7632, R119 ;  /* 0x0000763279777816 */ /* 0x040fe40000000077 */
[----:B------:R-:W-:Y:S01]  /*1cc0*/  SHF.L.U32 R118, R121, 0x10, RZ ;  /* 0x0000001079767819 */ /* 0x000fe200000006ff */
[----:B------:R-:W-:Y:S06]  /*1cd0*/  @P2 BRA `(.L_x_13820) ;  /* 0x00000000000c2947 */ /* 0x000fec0003800000 */
[----:B------:R-:W-:Y:S05]  /*1ce0*/  @!P1 BRA `(.L_x_13821) ;  /* 0x0000000000149947 */ /* 0x000fea0003800000 */
[----:B-----5:R-:W-:Y:S01]  /*1cf0*/  FADD.FTZ R118, R86, R118 ;  /* 0x0000007656767221 */ /* 0x020fe20000010000 */
[----:B------:R-:W-:Y:S06]  /*1d00*/  BRA `(.L_x_13821) ;  /* 0x00000000000c7947 */ /* 0x000fec0003800000 */
.L_x_13820:
[----:B-----5:R-:W-:-:S05]  /*1d10*/  SHF.L.U32 R121, R137, 0x10, RZ ;  /* 0x0000001089797819 */ /* 0x020fca00000006ff */
[----:B------:R-:W-:-:S04]  /*1d20*/  FADD.FTZ R118, R121, R118 ;  /* 0x0000007679767221 */ /* 0x000fc80000010000 */
[----:B------:R-:W-:-:S07]  /*1d30*/  @P1 FADD.FTZ R118, R86, R118 ;  /* 0x0000007656761221 */ /* 0x000fce0000010000 */
.L_x_13821:
[----:B------:R-:W-:Y:S01]  /*1d40*/  SHF.L.U32 R119, R119, 0x10, RZ ;  /* 0x0000001077777819 */ /* 0x000fe200000006ff */
[----:B------:R-:W-:Y:S06]  /*1d50*/  @P2 BRA `(.L_x_13822) ;  /* 0x00000000000c2947 */ /* 0x000fec0003800000 */
[----:B------:R-:W-:Y:S05]  /*1d60*/  @!P1 BRA `(.L_x_13823) ;  /* 0x0000000000189947 */ /* 0x000fea0003800000 */
[----:B-----5:R-:W-:Y:S01]  /*1d70*/  FADD.FTZ R119, R87, R119 ;  /* 0x0000007757777221 */ /* 0x020fe20000010000 */
[----:B------:R-:W-:Y:S06]  /*1d80*/  BRA `(.L_x_13823) ;  /* 0x0000000000107947 */ /* 0x000fec0003800000 */
.L_x_13822:
[----:B-----5:R-:W-:-:S04]  /*1d90*/  PRMT R120, R137, 0x7632, R120 ;  /* 0x0000763289787816 */ /* 0x020fc80000000078 */
[----:B------:R-:W-:-:S05]  /*1da0*/  SHF.L.U32 R120, R120, 0x10, RZ ;  /* 0x0000001078787819 */ /* 0x000fca00000006ff */
[----:B------:R-:W-:-:S04]  /*1db0*/  FADD.FTZ R119, R120, R119 ;  /* 0x0000007778777221 */ /* 0x000fc80000010000 */
[----:B------:R-:W-:-:S07]  /*1dc0*/  @P1 FADD.FTZ R119, R87, R119 ;  /* 0x0000007757771221 */ /* 0x000fce0000010000 */
.L_x_13823:
[C---:B------:R-:W-:Y:S02]  /*1dd0*/  PRMT R121, R122.reuse, 0x7632, R121 ;  /* 0x000076327a797816 */ /* 0x040fe40000000079 */
[----:B------:R-:W-:Y:S01]  /*1de0*/  SHF.L.U32 R120, R122, 0x10, RZ ;  /* 0x000000107a787819 */ /* 0x000fe200000006ff */
[----:B------:R-:W-:Y:S06]  /*1df0*/  @P2 BRA `(.L_x_13824) ;  /* 0x00000000000c2947 */ /* 0x000fec0003800000 */
[----:B------:R-:W-:Y:S05]  /*1e00*/  @!P1 BRA `(.L_x_13825) ;  /* 0x0000000000149947 */ /* 0x000fea0003800000 */
[----:B-----5:R-:W-:Y:S01]  /*1e10*/  FADD.FTZ R120, R88, R120 ;  /* 0x0000007858787221 */ /* 0x020fe20000010000 */
[----:B------:R-:W-:Y:S06]  /*1e20*/  BRA `(.L_x_13825) ;  /* 0x00000000000c7947 */ /* 0x000fec0003800000 */
.L_x_13824:
[----:B-----5:R-:W-:-:S05]  /*1e30*/  SHF.L.U32 R133, R138, 0x10, RZ ;  /* 0x000000108a857819 */ /* 0x020fca00000006ff */
[----:B------:R-:W-:-:S04]  /*1e40*/  FADD.FTZ R120, R133, R120 ;  /* 0x0000007885787221 */ /* 0x000fc80000010000 */
[----:B------:R-:W-:-:S07]  /*1e50*/  @P1 FADD.FTZ R120, R88, R120 ;  /* 0x0000007858781221 */ /* 0x000fce0000010000 */
.L_x_13825:
[----:B------:R-:W-:Y:S01]  /*1e60*/  SHF.L.U32 R121, R121, 0x10, RZ ;  /* 0x0000001079797819 */ /* 0x000fe200000006ff */
[----:B------:R-:W-:Y:S06]  /*1e70*/  @P2 BRA `(.L_x_13826) ;  /* 0x00000000000c2947 */ /* 0x000fec0003800000 */
[----:B------:R-:W-:Y:S05]  /*1e80*/  @!P1 BRA `(.L_x_13827) ;  /* 0x0000000000189947 */ /* 0x000fea0003800000 */
[----:B-----5:R-:W-:Y:S01]  /*1e90*/  FADD.FTZ R121, R89, R121 ;  /* 0x0000007959797221 */ /* 0x020fe20000010000 */
[----:B------:R-:W-:Y:S06]  /*1ea0*/  BRA `(.L_x_13827) ;  /* 0x0000000000107947 */ /* 0x000fec0003800000 */
.L_x_13826:
[----:B-----5:R-:W-:-:S04]  /*1eb0*/  PRMT R122, R138, 0x7632, R122 ;  /* 0x000076328a7a7816 */ /* 0x020fc8000000007a */
[----:B------:R-:W-:-:S05]  /*1ec0*/  SHF.L.U32 R122, R122, 0x10, RZ ;  /* 0x000000107a7a7819 */ /* 0x000fca00000006ff */
[----:B------:R-:W-:-:S04]  /*1ed0*/  FADD.FTZ R121, R122, R121 ;  /* 0x000000797a797221 */ /* 0x000fc80000010000 */
[----:B------:R-:W-:-:S07]  /*1ee0*/  @P1 FADD.FTZ R121, R89, R121 ;  /* 0x0000007959791221 */ /* 0x000fce0000010000 */
.L_x_13827:
[C---:B------:R-:W-:Y:S02]  /*1ef0*/  PRMT R132, R123.reuse, 0x7632, R132 ;  /* 0x000076327b847816 */ /* 0x040fe40000000084 */
[----:B------:R-:W-:Y:S01]  /*1f00*/  SHF.L.U32 R122, R123, 0x10, RZ ;  /* 0x000000107b7a7819 */ /* 0x000fe200000006ff */
[----:B------:R-:W-:Y:S06]  /*1f10*/  @P2 BRA `(.L_x_13828) ;  /* 0x00000000000c2947 */ /* 0x000fec0003800000 */
[----:B------:R-:W-:Y:S05]  /*1f20*/  @!P1 BRA `(.L_x_13829) ;  /* 0x0000000000149947 */ /* 0x000fea0003800000 */
[----:B-----5:R-:W-:Y:S01]  /*1f30*/  FADD.FTZ R122, R90, R122 ;  /* 0x0000007a5a7a7221 */ /* 0x020fe20000010000 */
[----:B------:R-:W-:Y:S06]  /*1f40*/  BRA `(.L_x_13829) ;  /* 0x00000000000c7947 */ /* 0x000fec0003800000 */
.L_x_13828:
[----:B-----5:R-:W-:-:S05]  /*1f50*/  SHF.L.U32 R123, R139, 0x10, RZ ;  /* 0x000000108b7b7819 */ /* 0x020fca00000006ff */
[----:B------:R-:W-:-:S04]  /*1f60*/  FADD.FTZ R122, R123, R122 ;  /* 0x0000007a7b7a7221 */ /* 0x000fc80000010000 */
[----:B------:R-:W-:-:S07]  /*1f70*/  @P1 FADD.FTZ R122, R90, R122 ;  /* 0x0000007a5a7a1221 */ /* 0x000fce0000010000 */
.L_x_13829:
[----:B------:R-:W-:Y:S01]  /*1f80*/  SHF.L.U32 R123, R132, 0x10, RZ ;  /* 0x00000010847b7819 */ /* 0x000fe200000006ff */
[----:B------:R-:W-:Y:S06]  /*1f90*/  @P2 BRA `(.L_x_13830) ;  /* 0x00000000000c2947 */ /* 0x000fec0003800000 */
[----:B------:R-:W-:Y:S05]  /*1fa0*/  @!P1 BRA `(.L_x_13831) ;  /* 0x0000000000189947 */ /* 0x000fea0003800000 */
[----:B-----5:R-:W-:Y:S01]  /*1fb0*/  FADD.FTZ R123, R91, R123 ;  /* 0x0000007b5b7b7221 */ /* 0x020fe20000010000 */
[----:B------:R-:W-:Y:S06]  /*1fc0*/  BRA `(.L_x_13831) ;  /* 0x0000000000107947 */ /* 0x000fec0003800000 */
.L_x_13830:
[----:B-----5:R-:W-:-:S04]  /*1fd0*/  PRMT R132, R139, 0x7632, R132 ;  /* 0x000076328b847816 */ /* 0x020fc80000000084 */
[----:B------:R-:W-:-:S05]  /*1fe0*/  SHF.L.U32 R132, R132, 0x10, RZ ;  /* 0x0000001084847819 */ /* 0x000fca00000006ff */
[----:B------:R-:W-:-:S04]  /*1ff0*/  FADD.FTZ R123, R132, R123 ;  /* 0x0000007b847b7221 */ /* 0x000fc80000010000 */
[----:B------:R-:W-:-:S07]  /*2000*/  @P1 FADD.FTZ R123, R91, R123 ;  /* 0x0000007b5b7b1221 */ /* 0x000fce0000010000 */
.L_x_13831:
[----:B------:R-:W-:-:S04]  /*2010*/  LEA R132, P1, R0, UR10, 0x5 ;  /* 0x0000000a00847c11 */ /* 0x000fc8000f8228ff */
[C---:B------:R-:W-:Y:S02]  /*2020*/  LEA.HI.X R133, R0.reuse, UR11, RZ, 0x5, P1 ;  /* 0x0000000b00857c11 */ /* 0x040fe400088f2cff */
[----:B------:R-:W-:-:S03]  /*2030*/  IADD3 R0, R0, 0x20, RZ ;  /* 0x0000002000007810 */ /* 0x000fc60007ffe0ff */
[----:B------:R0:W-:Y:S04]  /*2040*/  STG.E.128 desc[UR4][R132.64], R116 ;  /* 0x0000007484007986 */ /* 0x0001e8000c101d04 */
[----:B------:R0:W-:Y:S02]  /*2050*/  STG.E.128 desc[UR4][R132.64+0x10], R120 ;  /* 0x0000107884007986 */ /* 0x0001e4000c101d04 */
.L_x_13815:
[----:B------:R-:W-:Y:S05]  /*2060*/  BSYNC B0 ;  /* 0x0000000000007941 */ /* 0x000fea0003800000 */
.L_x_13814:
        /* <DEDUP_REMOVED lines=25> */
.L_x_13834:
[----:B-----5:R-:W-:-:S05]  /*2200*/  SHF.L.U32 R127, R136, 0x10, RZ ;  /* 0x00000010887f7819 */ /* 0x020fca00000006ff */
[----:B------:R-:W-:-:S04]  /*2210*/  FADD.FTZ R124, R127, R124 ;  /* 0x0000007c7f7c7221 */ /* 0x000fc80000010000 */
[----:B------:R-:W-:-:S07]  /*2220*/  @P1 FADD.FTZ R124, R84, R124 ;  /* 0x0000007c547c1221 */ /* 0x000fce0000010000 */
.L_x_13835:
[----:B------:R-:W-:Y:S01]  /*2230*/  SHF.L.U32 R125, R125, 0x10, RZ ;  /* 0x000000107d7d7819 */ /* 0x000fe200000006ff */
[----:B------:R-:W-:Y:S06]  /*2240*/  @P2 BRA `(.L_x_13836) ;  /* 0x00000000000c2947 */ /* 0x000fec0003800000 */
[----:B------:R-:W-:Y:S05]  /*2250*/  @!P1 BRA `(.L_x_13837) ;  /* 0x0000000000189947 */ /* 0x000fea0003800000 */
[----:B-----5:R-:W-:Y:S01]  /*2260*/  FADD.FTZ R125, R85, R125 ;  /* 0x0000007d557d7221 */ /* 0x020fe20000010000 */
[----:B------:R-:W-:Y:S06]  /*2270*/  BRA `(.L_x_13837) ;  /* 0x0000000000107947 */ /* 0x000fec0003800000 */
.L_x_13836:
[----:B-----5:R-:W-:-:S04]  /*2280*/  PRMT R126, R136, 0x7632, R126 ;  /* 0x00007632887e7816 */ /* 0x020fc8000000007e */
[----:B------:R-:W-:-:S05]  /*2290*/  SHF.L.U32 R126, R126, 0x10, RZ ;  /* 0x000000107e7e7819 */ /* 0x000fca00000006ff */
[----:B------:R-:W-:-:S04]  /*22a0*/  FADD.FTZ R125, R126, R125 ;  /* 0x0000007d7e7d7221 */ /* 0x000fc80000010000 */
[----:B------:R-:W-:-:S07]  /*22b0*/  @P1 FADD.FTZ R125, R85, R125 ;  /* 0x0000007d557d1221 */ /* 0x000fce0000010000 */
.L_x_13837:
[C---:B------:R-:W-:Y:S02]  /*22c0*/  PRMT R127, R129.reuse, 0x7632, R127 ;  /* 0x00007632817f7816 */ /* 0x040fe4000000007f */
[----:B------:R-:W-:Y:S01]  /*22d0*/  SHF.L.U32 R126, R129, 0x10, RZ ;  /* 0x00000010817e7819 */ /* 0x000fe200000006ff */
[----:B------:R-:W-:Y:S06]  /*22e0*/  @P2 BRA `(.L_x_13838) ;  /* 0x00000000000c2947 */ /* 0x000fec0003800000 */
[----:B------:R-:W-:Y:S05]  /*22f0*/  @!P1 BRA `(.L_x_13839) ;  /* 0x0000000000149947 */ /* 0x000fea0003800000 */
[----:B-----5:R-:W-:Y:S01]  /*2300*/  FADD.FTZ R126, R86, R126 ;  /* 0x0000007e567e7221 */ /* 0x020fe20000010000 */
[----:B------:R-:W-:Y:S06]  /*2310*/  BRA `(.L_x_13839) ;  /* 0x00000000000c7947 */ /* 0x000fec0003800000 */
.L_x_13838:
[----:B-----5:R-:W-:-:S05]  /*2320*/  SHF.L.U32 R129, R137, 0x10, RZ ;  /* 0x0000001089817819 */ /* 0x020fca00000006ff */
[----:B------:R-:W-:-:S04]  /*2330*/  FADD.FTZ R126, R129, R126 ;  /* 0x0000007e817e7221 */ /* 0x000fc80000010000 */
[----:B------:R-:W-:-:S07]  /*2340*/  @P1 FADD.FTZ R126, R86, R126 ;  /* 0x0000007e567e1221 */ /* 0x000fce0000010000 */
.L_x_13839:
[----:B------:R-:W-:Y:S01]  /*2350*/  SHF.L.U32 R127, R127, 0x10, RZ ;  /* 0x000000107f7f7819 */ /* 0x000fe200000006ff */
[----:B------:R-:W-:Y:S06]  /*2360*/  @P2 BRA `(.L_x_13840) ;  /* 0x00000000000c2947 */ /* 0x000fec0003800000 */
[----:B------:R-:W-:Y:S05]  /*2370*/  @!P1 BRA `(.L_x_13841) ;  /* 0x0000000000189947 */ /* 0x000fea0003800000 */
[----:B-----5:R-:W-:Y:S01]  /*2380*/  FADD.FTZ R127, R87, R127 ;  /* 0x0000007f577f7221 */ /* 0x020fe20000010000 */
[----:B------:R-:W-:Y:S06]  /*2390*/  BRA `(.L_x_13841) ;  /* 0x0000000000107947 */ /* 0x000fec0003800000 */
.L_x_13840:
[----:B-----5:R-:W-:-:S04]  /*23a0*/  PRMT R128, R137, 0x7632, R128 ;  /* 0x0000763289807816 */ /* 0x020fc80000000080 */
[----:B------:R-:W-:-:S05]  /*23b0*/  SHF.L.U32 R128, R128, 0x10, RZ ;  /* 0x0000001080807819 */ /* 0x000fca00000006ff */
[----:B------:R-:W-:-:S04]  /*23c0*/  FADD.FTZ R127, R128, R127 ;  /* 0x0000007f807f7221 */ /* 0x000fc80000010000 */
[----:B------:R-:W-:-:S07]  /*23d0*/  @P1 FADD.FTZ R127, R87, R127 ;  /* 0x0000007f577f1221 */ /* 0x000fce0000010000 */
.L_x_13841:
[C---:B------:R-:W-:Y:S02]  /*23e0*/  PRMT R129, R130.reuse, 0x7632, R129 ;  /* 0x0000763282817816 */ /* 0x040fe40000000081 */
[----:B------:R-:W-:Y:S01]  /*23f0*/  SHF.L.U32 R128, R130, 0x10, RZ ;  /* 0x0000001082807819 */ /* 0x000fe200000006ff */
[----:B------:R-:W-:Y:S06]  /*2400*/  @P2 BRA `(.L_x_13842) ;  /* 0x00000000000c2947 */ /* 0x000fec0003800000 */
[----:B------:R-:W-:Y:S05]  /*2410*/  @!P1 BRA `(.L_x_13843) ;  /* 0x0000000000149947 */ /* 0x000fea0003800000 */
[----:B-----5:R-:W-:Y:S01]  /*2420*/  FADD.FTZ R128, R88, R128 ;  /* 0x0000008058807221 */ /* 0x020fe20000010000 */
[----:B------:R-:W-:Y:S06]  /*2430*/  BRA `(.L_x_13843) ;  /* 0x00000000000c7947 */ /* 0x000fec0003800000 */
.L_x_13842:
[----:B-----5:R-:W-:-:S05]  /*2440*/  SHF.L.U32 R133, R138, 0x10, RZ ;  /* 0x000000108a857819 */ /* 0x020fca00000006ff */
[----:B------:R-:W-:-:S04]  /*2450*/  FADD.FTZ R128, R133, R128 ;  /* 0x0000008085807221 */ /* 0x000fc80000010000 */
[----:B------:R-:W-:-:S07]  /*2460*/  @P1 FADD.FTZ R128, R88, R128 ;  /* 0x0000008058801221 */ /* 0x000fce0000010000 */
.L_x_13843:
[----:B------:R-:W-:Y:S01]  /*2470*/  SHF.L.U32 R129, R129, 0x10, RZ ;  /* 0x0000001081817819 */ /* 0x000fe200000006ff */
[----:B------:R-:W-:Y:S06]  /*2480*/  @P2 BRA `(.L_x_13844) ;  /* 0x00000000000c2947 */ /* 0x000fec0003800000 */
[----:B------:R-:W-:Y:S05]  /*2490*/  @!P1 BRA `(.L_x_13845) ;  /* 0x0000000000189947 */ /* 0x000fea0003800000 */
[----:B-----5:R-:W-:Y:S01]  /*24a0*/  FADD.FTZ R129, R89, R129 ;  /* 0x0000008159817221 */ /* 0x020fe20000010000 */
[----:B------:R-:W-:Y:S06]  /*24b0*/  BRA `(.L_x_13845) ;  /* 0x0000000000107947 */ /* 0x000fec0003800000 */
.L_x_13844:
[----:B-----5:R-:W-:-:S04]  /*24c0*/  PRMT R130, R138, 0x7632, R130 ;  /* 0x000076328a827816 */ /* 0x020fc80000000082 */
[----:B------:R-:W-:-:S05]  /*24d0*/  SHF.L.U32 R130, R130, 0x10, RZ ;  /* 0x0000001082827819 */ /* 0x000fca00000006ff */
[----:B------:R-:W-:-:S04]  /*24e0*/  FADD.FTZ R129, R130, R129 ;  /* 0x0000008182817221 */ /* 0x000fc80000010000 */
[----:B------:R-:W-:-:S07]  /*24f0*/  @P1 FADD.FTZ R129, R89, R129 ;  /* 0x0000008159811221 */ /* 0x000fce0000010000 */
.L_x_13845:
[C---:B------:R-:W-:Y:S02]  /*2500*/  PRMT R132, R131.reuse, 0x7632, R132 ;  /* 0x0000763283847816 */ /* 0x040fe40000000084 */
[----:B------:R-:W-:Y:S01]  /*2510*/  SHF.L.U32 R130, R131, 0x10, RZ ;  /* 0x0000001083827819 */ /* 0x000fe200000006ff */
[----:B------:R-:W-:Y:S06]  /*2520*/  @P2 BRA `(.L_x_13846) ;  /* 0x00000000000c2947 */ /* 0x000fec0003800000 */
[----:B------:R-:W-:Y:S05]  /*2530*/  @!P1 BRA `(.L_x_13847) ;  /* 0x0000000000149947 */ /* 0x000fea0003800000 */
[----:B-----5:R-:W-:Y:S01]  /*2540*/  FADD.FTZ R130, R90, R130 ;  /* 0x000000825a827221 */ /* 0x020fe20000010000 */
[----:B------:R-:W-:Y:S06]  /*2550*/  BRA `(.L_x_13847) ;  /* 0x00000000000c7947 */ /* 0x000fec0003800000 */
.L_x_13846:
[----:B-----5:R-:W-:-:S05]  /*2560*/  SHF.L.U32 R131, R139, 0x10, RZ ;  /* 0x000000108b837819 */ /* 0x020fca00000006ff */
[----:B------:R-:W-:-:S04]  /*2570*/  FADD.FTZ R130, R131, R130 ;  /* 0x0000008283827221 */ /* 0x000fc80000010000 */
[----:B------:R-:W-:-:S07]  /*2580*/  @P1 FADD.FTZ R130, R90, R130 ;  /* 0x000000825a821221 */ /* 0x000fce0000010000 */
.L_x_13847:
[----:B------:R-:W-:Y:S01]  /*2590*/  SHF.L.U32 R131, R132, 0x10, RZ ;  /* 0x0000001084837819 */ /* 0x000fe200000006ff */
[----:B------:R-:W-:Y:S06]  /*25a0*/  @P2 BRA `(.L_x_13848) ;  /* 0x00000000000c2947 */ /* 0x000fec0003800000 */
[----:B------:R-:W-:Y:S05]  /*25b0*/  @!P1 BRA `(.L_x_13849) ;  /* 0x0000000000189947 */ /* 0x000fea0003800000 */
[----:B-----5:R-:W-:Y:S01]  /*25c0*/  FADD.FTZ R131, R91, R131 ;  /* 0x000000835b837221 */ /* 0x020fe20000010000 */
[----:B------:R-:W-:Y:S06]  /*25d0*/  BRA `(.L_x_13849) ;  /* 0x0000000000107947 */ /* 0x000fec0003800000 */
.L_x_13848:
[----:B-----5:R-:W-:-:S04]  /*25e0*/  PRMT R132, R139, 0x7632, R132 ;  /* 0x000076328b847816 */ /* 0x020fc80000000084 */
[----:B------:R-:W-:-:S05]  /*25f0*/  SHF.L.U32 R132, R132, 0x10, RZ ;  /* 0x0000001084847819 */ /* 0x000fca00000006ff */
[----:B------:R-:W-:-:S04]  /*2600*/  FADD.FTZ R131, R132, R131 ;  /* 0x0000008384837221 */ /* 0x000fc80000010000 */
[----:B------:R-:W-:-:S07]  /*2610*/  @P1 FADD.FTZ R131, R91, R131 ;  /* 0x000000835b831221 */ /* 0x000fce0000010000 */
.L_x_13849:
[----:B------:R-:W-:-:S04]  /*2620*/  LEA R132, P1, R0, UR10, 0x5 ;  /* 0x0000000a00847c11 */ /* 0x000fc8000f8228ff */
[----:B------:R-:W-:-:S05]  /*2630*/  LEA.HI.X R133, R0, UR11, RZ, 0x5, P1 ;  /* 0x0000000b00857c11 */ /* 0x000fca00088f2cff */
[----:B------:R0:W-:Y:S04]  /*2640*/  STG.E.128 desc[UR4][R132.64], R124 ;  /* 0x0000007c84007986 */ /* 0x0001e8000c101d04 */
[----:B------:R0:W-:Y:S02]  /*2650*/  STG.E.128 desc[UR4][R132.64+0x10], R128 ;  /* 0x0000108084007986 */ /* 0x0001e4000c101d04 */
.L_x_13833:
[----:B------:R-:W-:Y:S05]  /*2660*/  BSYNC B0 ;  /* 0x0000000000007941 */ /* 0x000fea0003800000 */
.L_x_13832:
[----:B------:R-:W-:Y:S01]  /*2670*/  FADD.FTZ R0, RZ, R92 ;  /* 0x0000005cff007221 */ /* 0x000fe20000010000 */
[C---:B------:R-:W-:Y:S01]  /*2680*/  ISETP.GT.U32.AND P1, PT, R2.reuse, 0x3f, PT ;  /* 0x0000003f0200780c */ /* 0x040fe20003f24070 */
[----:B------:R-:W-:Y:S01]  /*2690*/  UMOV UR14, 0xffffffff ;  /* 0xffffffff000e7882 */ /* 0x000fe20000000000 */
[C---:B------:R-:W-:Y:S01]  /*26a0*/  ISETP.GT.U32.AND P2, PT, R2.reuse, 0x5f, PT ;  /* 0x0000005f0200780c */ /* 0x040fe20003f44070 */
[----:B0-----:R-:W-:Y:S01]  /*26b0*/  FADD.FTZ R133, R93, R0 ;  /* 0x000000005d857221 */ /* 0x001fe20000010000 */
        /* <DEDUP_REMOVED lines=145> */
.L_x_13873:
[----:B------:R-:W-:Y:S01]  /*2fd0*/  FMUL.FTZ R0, R132, R132 ;  /* 0x0000008484007220 */ /* 0x000fe20000410000 */
[----:B------:R-:W-:Y:S01]  /*2fe0*/  ISETP.NE.AND P1, PT, R143, RZ, PT ;  /* 0x000000ff8f00720c */ /* 0x000fe20003f25270 */
[----:B-1----:R-:W-:Y:S01]  /*2ff0*/  FADD.FTZ R135, R146, R147 ;  /* 0x0000009392877221 */ /* 0x002fe20000010000 */
[----:B------:R-:W1:Y:S01]  /*3000*/  @!P5 LDC.64 R144, c[0x0][0x250] ;  /* 0x00009400ff90db82 */ /* 0x000e620000000a00 */
[----:B------:R-:W-:Y:S01]  /*3010*/  BSSY B0, `(.L_x_13851) ;  /* 0x000002c000007945 */ /* 0x000fe20003800000 */
[----:B------:R-:W-:Y:S01]  /*3020*/  FSEL R133, R0, RZ, P1 ;  /* 0x000000ff00857208 */ /* 0x000fe20000800000 */
[----:B------:R-:W-:Y:S01]  /*3030*/  FFMA.FTZ R134, R135, R134, UR12 ;  /* 0x0000000c87867e23 */ /* 0x000fe20008010086 */
[----:B------:R-:W-:-:S03]  /*3040*/  FSEL R142, R132, RZ, !P1 ;  /* 0x000000ff848e7208 */ /* 0x000fc60004800000 */
[----:B------:R-:W-:Y:S01]  /*3050*/  FADD.FTZ R0, R134, R133 ;  /* 0x0000008586007221 */ /* 0x000fe20000010000 */
[----:B0-----:R-:W0:Y:S05]  /*3060*/  @!P5 LDC.64 R146, c[0x0][0x258] ;  /* 0x00009600ff92db82 */ /* 0x001e2a0000000a00 */
        /* <DEDUP_REMOVED lines=38> */
.L_x_13852:
[----:B------:R-:W-:Y:S05]  /*32d0*/  BSYNC B0 ;  /* 0x0000000000007941 */ /* 0x000fea0003800000 */
.L_x_13851:
        /* <DEDUP_REMOVED lines=35> */
.L_x_13854:
[----:B------:R-:W-:Y:S05]  /*3510*/  BSYNC B0 ;  /* 0x0000000000007941 */ /* 0x000fea0003800000 */
.L_x_13853:
        /* <DEDUP_REMOVED lines=35> */
.L_x_13856:
[----:B------:R-:W-:Y:S05]  /*3750*/  BSYNC B0 ;  /* 0x0000000000007941 */ /* 0x000fea0003800000 */
.L_x_13855:
        /* <DEDUP_REMOVED lines=35> */
.L_x_13858:
[----:B------:R-:W-:Y:S05]  /*3990*/  BSYNC B0 ;  /* 0x0000000000007941 */ /* 0x000fea0003800000 */
.L_x_13857:
        /* <DEDUP_REMOVED lines=34> */
.L_x_13860:
[----:B------:R-:W-:Y:S05]  /*3bc0*/  BSYNC B0 ;  /* 0x0000000000007941 */ /* 0x000fea0003800000 */
.L_x_13859:
[----:B012---:R-:W0:Y:S02]  /*3bd0*/  LDC.64 R132, c[0x0][0x210] ;  /* 0x00008400ff847b82 */ /* 0x007e240000000a00 */
[----:B0-----:R-:W-:-:S04]  /*3be0*/  LEA R140, R132, R140, 0x2 ;  /* 0x0000008c848c7211 */ /* 0x001fc800078e10ff */
[----:B------:R-:W-:-:S13]  /*3bf0*/  ISETP.GE.AND P1, PT, R140, R133, PT ;  /* 0x000000858c00720c */ /* 0x000fda0003f26270 */
[----:B------:R-:W-:Y:S05]  /*3c00*/  @!P1 BRA `(.L_x_13861) ;  /* 0xffffffc800f89947 */ /* 0x000fea000383ffff */
[----:B------:R-:W-:Y:S05]  /*3c10*/  EXIT ;  /* 0x000000000000794d */ /* 0x000fea0003800000 */
.L_x_13850:
[----:B------:R-:W-:Y:S01]  /*3c20*/  HFMA2.MMA R150, -RZ, RZ, 0, 5.9604644775390625e-08 ;  /* 0x00000001ff967435 */ /* 0x000fe200000001ff */
[----:B------:R-:W-:Y:S01]  /*3c30*/  BSSY B0, `(.L_x_13862) ;  /* 0x0000007000007945 */ /* 0x000fe20003800000 */
[----:B------:R-:W-:Y:S02]  /*3c40*/  MOV R149, R133 ;  /* 0x0000008500957202 */ /* 0x000fe40000000f00 */
[----:B------:R-:W-:Y:S02]  /*3c50*/  MOV R151, 0x1f ;  /* 0x0000001f00977802 */ /* 0x000fe40000000f00 */
[----:B------:R-:W-:-:S07]  /*3c60*/  MOV R148, 0xffffffff ;  /* 0xffffffff00947802 */ /* 0x000fce0000000f00 */
[----:B-12345:R-:W-:Y:S05]  /*3c70*/  WARPSYNC.COLLECTIVE R148, `(.L_x_13863) ;  /* 0x0000000094087348 */ /* 0x03efea0003c00000 */
[----:B------:R0:W0:Y:S02]  /*3c80*/  SHFL.BFLY P6, R147, R149, R150, R151 ;  /* 0x0c00009695937389 */ /* 0x00002400000c0097 */
[----:B012345:R-:W-:Y:S01]  /*3c90*/  ENDCOLLECTIVE ;  /* 0x000000000000791b */ /* 0x03ffe20003800000 */
.L_x_13863:
[----:B------:R-:W-:Y:S05]  /*3ca0*/  BSYNC B0 ;  /* 0x0000000000007941 */ /* 0x000fea0003800000 */
.L_x_13862:
        /* <DEDUP_REMOVED lines=10> */
.L_x_13864:
[----:B------:R-:W-:Y:S01]  /*3d50*/  HFMA2.MMA R150, -RZ, RZ, 0, 2.384185791015625e-07 ;  /* 0x00000004ff967435 */ /* 0x000fe200000001ff */
[----:B------:R-:W-:-:S05]  /*3d60*/  MOV R0, R147 ;  /* 0x0000009300007202 */ /* 0x000fca0000000f00 */
[----:B------:R-:W-:-:S05]  /*3d70*/  FADD.FTZ R142, R135, R0 ;  /* 0x00000000878e7221 */ /* 0x000fca0000010000 */
[----:B------:R-:W-:-:S07]  /*3d80*/  MOV R149, R142 ;  /* 0x0000008e00957202 */ /* 0x000fce0000000f00 */
[----:B------:R-:W-:Y:S05]  /*3d90*/  WARPSYNC.COLLECTIVE R148, `(.L_x_13865) ;  /* 0x0000000094087348 */ /* 0x000fea0003c00000 */
[----:B------:R0:W1:Y:S02]  /*3da0*/  SHFL.BFLY P6, R147, R149, R150, R151 ;  /* 0x0c00009695937389 */ /* 0x00006400000c0097 */
[----:B01----:R-:W-:Y:S01]  /*3db0*/  ENDCOLLECTIVE ;  /* 0x000000000000791b */ /* 0x003fe20003800000 */
.L_x_13865:
[----:B------:R-:W-:Y:S01]  /*3dc0*/  HFMA2.MMA R150, -RZ, RZ, 0, 4.76837158203125e-07 ;  /* 0x00000008ff967435 */ /* 0x000fe200000001ff */
[----:B------:R-:W-:-:S05]  /*3dd0*/  MOV R145, R147 ;  /* 0x0000009300917202 */ /* 0x000fca0000000f00 */
[----:B------:R-:W-:-:S05]  /*3de0*/  FADD.FTZ R145, R142, R145 ;  /* 0x000000918e917221 */ /* 0x000fca0000010000 */
[----:B------:R-:W-:-:S07]  /*3df0*/  MOV R149, R145 ;  /* 0x0000009100957202 */ /* 0x000fce0000000f00 */
[----:B------:R-:W-:Y:S05]  /*3e00*/  WARPSYNC.COLLECTIVE R148, `(.L_x_13866) ;  /* 0x0000000094087348 */ /* 0x000fea0003c00000 */
[----:B------:R0:W1:Y:S02]  /*3e10*/  SHFL.BFLY P6, R147, R149, R150, R151 ;  /* 0x0c00009695937389 */ /* 0x00006400000c0097 */
[----:B01----:R-:W-:Y:S01]  /*3e20*/  ENDCOLLECTIVE ;  /* 0x000000000000791b */ /* 0x003fe20003800000 */
.L_x_13866:
[----:B------:R-:W-:Y:S01]  /*3e30*/  HFMA2.MMA R150, -RZ, RZ, 0, 9.5367431640625e-07 ;  /* 0x00000010ff967435 */ /* 0x000fe200000001ff */
[----:B------:R-:W-:-:S05]  /*3e40*/  MOV R0, R147 ;  /* 0x0000009300007202 */ /* 0x000fca0000000f00 */
[----:B------:R-:W-:-:S05]  /*3e50*/  FADD.FTZ R144, R145, R0 ;  /* 0x0000000091907221 */ /* 0x000fca0000010000 */
[----:B------:R-:W-:-:S07]  /*3e60*/  MOV R149, R144 ;  /* 0x0000009000957202 */ /* 0x000fce0000000f00 */
[----:B------:R-:W-:Y:S05]  /*3e70*/  WARPSYNC.COLLECTIVE R148, `(.L_x_13867) ;  /* 0x0000000094087348 */ /* 0x000fea0003c00000 */
[----:B------:R0:W1:Y:S02]  /*3e80*/  SHFL.BFLY P6, R147, R149, R150, R151 ;  /* 0x0c00009695937389 */ /* 0x00006400000c0097 */
[----:B01----:R-:W-:Y:S01]  /*3e90*/  ENDCOLLECTIVE ;  /* 0x000000000000791b */ /* 0x003fe20003800000 */
.L_x_13867:
        /* <DEDUP_REMOVED lines=88> */
.L_x_13868:
[----:B------:R-:W-:Y:S01]  /*4420*/  HFMA2.MMA R150, -RZ, RZ, 0, 1.1920928955078125e-07 ;  /* 0x00000002ff967435 */ /* 0x000fe200000001ff */
[----:B------:R-:W-:-:S05]  /*4430*/  MOV R133, R147 ;  /* 0x0000009300857202 */ /* 0x000fca0000000f00 */
[----:B------:R-:W-:-:S05]  /*4440*/  FADD.FTZ R133, R0, R133 ;  /* 0x0000008500857221 */ /* 0x000fca0000010000 */
[----:B------:R-:W-:-:S07]  /*4450*/  MOV R149, R133 ;  /* 0x0000008500957202 */ /* 0x000fce0000000f00 */
[----:B------:R-:W-:Y:S05]  /*4460*/  WARPSYNC.COLLECTIVE R148, `(.L_x_13869) ;  /* 0x0000000094087348 */ /* 0x000fea0003c00000 */
[----:B------:R0:W1:Y:S02]  /*4470*/  SHFL.BFLY P6, R147, R149, R150, R151 ;  /* 0x0c00009695937389 */ /* 0x00006400000c0097 */
[----:B01----:R-:W-:Y:S01]  /*4480*/  ENDCOLLECTIVE ;  /* 0x000000000000791b */ /* 0x003fe20003800000 */
.L_x_13869:
[----:B------:R-:W-:Y:S01]  /*4490*/  HFMA2.MMA R150, -RZ, RZ, 0, 2.384185791015625e-07 ;  /* 0x00000004ff967435 */ /* 0x000fe200000001ff */
[----:B------:R-:W-:-:S05]  /*44a0*/  MOV R142, R147 ;  /* 0x00000093008e7202 */ /* 0x000fca0000000f00 */
[----:B------:R-:W-:-:S05]  /*44b0*/  FADD.FTZ R142, R133, R142 ;  /* 0x0000008e858e7221 */ /* 0x000fca0000010000 */
[----:B------:R-:W-:-:S07]  /*44c0*/  MOV R149, R142 ;  /* 0x0000008e00957202 */ /* 0x000fce0000000f00 */
[----:B------:R-:W-:Y:S05]  /*44d0*/  WARPSYNC.COLLECTIVE R148, `(.L_x_13870) ;  /* 0x0000000094087348 */ /* 0x000fea0003c00000 */
[----:B------:R0:W1:Y:S02]  /*44e0*/  SHFL.BFLY P6, R147, R149, R150, R151 ;  /* 0x0c00009695937389 */ /* 0x00006400000c0097 */
[----:B01----:R-:W-:Y:S01]  /*44f0*/  ENDCOLLECTIVE ;  /* 0x000000000000791b */ /* 0x003fe20003800000 */
.L_x_13870:
[----:B------:R-:W-:Y:S01]  /*4500*/  HFMA2.MMA R150, -RZ, RZ, 0, 4.76837158203125e-07 ;  /* 0x00000008ff967435 */ /* 0x000fe200000001ff */
[----:B------:R-:W-:-:S05]  /*4510*/  MOV R135, R147 ;  /* 0x0000009300877202 */ /* 0x000fca0000000f00 */
[----:B------:R-:W-:-:S05]  /*4520*/  FADD.FTZ R135, R142, R135 ;  /* 0x000000878e877221 */ /* 0x000fca0000010000 */
[----:B------:R-:W-:-:S07]  /*4530*/  MOV R149, R135 ;  /* 0x0000008700957202 */ /* 0x000fce0000000f00 */
[----:B------:R-:W-:Y:S05]  /*4540*/  WARPSYNC.COLLECTIVE R148, `(.L_x_13871) ;  /* 0x0000000094087348 */ /* 0x000fea0003c00000 */
[----:B------:R0:W1:Y:S02]  /*4550*/  SHFL.BFLY P6, R147, R149, R150, R151 ;  /* 0x0c00009695937389 */ /* 0x00006400000c0097 */
[----:B01----:R-:W-:Y:S01]  /*4560*/  ENDCOLLECTIVE ;  /* 0x000000000000791b */ /* 0x003fe20003800000 */
.L_x_13871:
[----:B------:R-:W-:Y:S01]  /*4570*/  HFMA2.MMA R150, -RZ, RZ, 0, 9.5367431640625e-07 ;  /* 0x00000010ff967435 */ /* 0x000fe200000001ff */
[----:B------:R-:W-:-:S05]  /*4580*/  MOV R144, R147 ;  /* 0x0000009300907202 */ /* 0x000fca0000000f00 */
[----:B------:R-:W-:-:S05]  /*4590*/  FADD.FTZ R146, R135, R144 ;  /* 0x0000009087927221 */ /* 0x000fca0000010000 */
[----:B------:R-:W-:-:S07]  /*45a0*/  MOV R149, R146 ;  /* 0x0000009200957202 */ /* 0x000fce0000000f00 */
[----:B------:R-:W-:Y:S05]  /*45b0*/  WARPSYNC.COLLECTIVE R148, `(.L_x_13872) ;  /* 0x0000000094087348 */ /* 0x000fea0003c00000 */
[----:B------:R0:W1:Y:S02]  /*45c0*/  SHFL.BFLY P6, R147, R149, R150, R151 ;  /* 0x0c00009695937389 */ /* 0x00006400000c0097 */
[----:B01----:R-:W-:Y:S01]  /*45d0*/  ENDCOLLECTIVE ;  /* 0x000000000000791b */ /* 0x003fe20003800000 */
.L_x_13872:
[----:B------:R-:W-:Y:S05]  /*45e0*/  BRA `(.L_x_13873) ;  /* 0xffffffe800787947 */ /* 0x000fea000383ffff */
.L_x_13874:
        /* <DEDUP_REMOVED lines=9> */
.L_x_33662:


//--------------------- .text._ZN10layer_norm31ln_parallel_residual_fwd_kernelINS_13Kernel_traitsIf13__nv_bfloat16fS2_fjLj1280ELj1ELj4ELj1ELj16ENS_18Kernel_traits_baseILj1280EfS2_fS2_fjLj128EEEEELb0ELb1ELb1EEEvNS_9FwdParamsE --------------------------
	.section	.text._ZN10layer_norm31ln_parallel_residual_fwd_kernelINS_13Kernel_traitsIf13__nv_bfloat16fS2_fjLj1280ELj1ELj4ELj1ELj16ENS_18Kernel_traits_baseILj1280EfS2_fS2_fjLj128EEEEELb0ELb1ELb1EEEvNS_9FwdParamsE,"ax",@progbits
	.align	128
        .global         _ZN10layer_norm31ln_parallel_residual_fwd_kernelINS_13Kernel_traitsIf13__nv_bfloat16fS2_fjLj1280ELj1ELj4ELj1ELj16ENS_18Kernel_traits_baseILj1280EfS2_fS2_fjLj128EEEEELb0ELb1ELb1EEEvNS_9FwdParamsE
        .type           _ZN10layer_norm31ln_parallel_residual_fwd_kernelINS_13Kernel_traitsIf13__nv_bfloat16fS2_fjLj1280ELj1ELj4ELj1ELj16ENS_18Kernel_traits_baseILj1280EfS2_fS2_fjLj128EEEEELb0ELb1ELb1EEEvNS_9FwdParamsE,@function
        .size           _ZN10layer_norm31ln_parallel_residual_fwd_kernelINS_13Kernel_traitsIf13__nv_bfloat16fS2_fjLj1280ELj1ELj4ELj1ELj16ENS_18Kernel_traits_baseILj1280EfS2_fS2_fjLj128EEEEELb0ELb1ELb1EEEvNS_9FwdParamsE,(.L_x_33663 - _ZN10layer_norm31ln_parallel_residual_fwd_kernelINS_13Kernel_traitsIf13__nv_bfloat16fS2_fjLj1280ELj1ELj4ELj1ELj16ENS_18Kernel_traits_baseILj1280EfS2_fS2_fjLj128EEEEELb0ELb1ELb1EEEvNS_9FwdParamsE)
        .other          _ZN10layer_norm31ln_parallel_residual_fwd_kernelINS_13Kernel_traitsIf13__nv_bfloat16fS2_fjLj1280ELj1ELj4ELj1ELj16ENS_18Kernel_traits_baseILj1280EfS2_fS2_fjLj128EEEEELb0ELb1ELb1EEEvNS_9FwdParamsE,@"STO_CUDA_ENTRY STV_DEFAULT"
_ZN10layer_norm31ln_parallel_residual_fwd_kernelINS_13Kernel_traitsIf13__nv_bfloat16fS2_fjLj1280ELj1ELj4ELj1ELj16ENS_18Kernel_traits_baseILj1280EfS2_fS2_fjLj128EEEEELb0ELb1ELb1EEEvNS_9FwdParamsE:
.text._ZN10layer_norm31ln_parallel_residual_fwd_kernelINS_13Kernel_traitsIf13__nv_bfloat16fS2_fjLj1280ELj1ELj4ELj1ELj16ENS_18Kernel_traits_baseILj1280EfS2_fS2_fjLj128EEEEELb0ELb1ELb1EEEvNS_9FwdParamsE:
[----:B------:R-:W-:Y:S01]  /*0000*/  LDC R1, c[0x0][0x28] ;  /* 0x00000a00ff017b82 */ /* 0x000fe20000000800 */
[----:B------:R-:W0:Y:S01]  /*0010*/  S2R R6, SR_TID.X ;  /* 0x0000000000067919 */ /* 0x000e220000002100 */
[----:B------:R-:W-:Y:S01]  /*0020*/  ULDC.64 UR4, c[0x0][0x2c8] ;  /* 0x0000b20000047ab9 */ /* 0x000fe20000000a00 */
[----:B------:R-:W-:Y:S02]  /*0030*/  CS2R R92, SRZ ;  /* 0x00000000005c7805 */ /* 0x000fe4000001ff00 */
[----:B------:R-:W-:Y:S01]  /*0040*/  ISETP.NE.U32.AND P0, PT, RZ, UR4, PT ;  /* 0x00000004ff007c0c */ /* 0x000fe2000bf05070 */
[----:B------:R-:W1:Y:S01]  /*0050*/  S2R R3, SR_CTAID.X ;  /* 0x0000000000037919 */ /* 0x000e620000002500 */
        /* <DEDUP_REMOVED lines=21> */
[----:B0-----:R-:W-:-:S04]  /*01b0*/  SHF.L.U32 R0, R6, 0x5, RZ ;  /* 0x0000000506007819 */ /* 0x001fc800000006ff */
[----:B------:R-:W-:Y:S02]  /*01c0*/  LOP3.LUT R4, R0, 0x3e0, RZ, 0xc0, !PT ;  /* 0x000003e000047812 */ /* 0x000fe400078ec0ff */
[----:B------:R-:W-:Y:S02]  /*01d0*/  SHF.R.U32.HI R0, RZ, 0x5, R6 ;  /* 0x00000005ff007819 */ /* 0x000fe40000011606 */
[C---:B------:R-:W-:Y:S02]  /*01e0*/  IADD3 R2, P2, R4.reuse, UR4, RZ ;  /* 0x0000000404027c10 */ /* 0x040fe4000ff5e0ff */
[----:B-1----:R-:W-:Y:S02]  /*01f0*/  LEA R0, R3, R0, 0x2 ;  /* 0x0000000003007211 */ /* 0x002fe400078e10ff */
[----:B------:R-:W-:Y:S01]  /*0200*/  IADD3.X R3, RZ, UR5, RZ, P2, !PT ;  /* 0x00000005ff037c10 */ /* 0x000fe200097fe4ff */
[----:B------:R-:W-:Y:S01]  /*0210*/  ULDC.64 UR4, c[0x0][0x208] ;  /* 0x0000820000047ab9 */ /* 0x000fe20000000a00 */
[----:B------:R-:W-:Y:S01]  /*0220*/  IADD3 R4, P1, R4, UR6, RZ ;  /* 0x0000000604047c10 */ /* 0x000fe2000ff3e0ff */
[----:B------:R-:W-:-:S02]  /*0230*/  ULDC UR6, c[0x0][0x214] ;  /* 0x0000850000067ab9 */ /* 0x000fc40000000800 */
        /* <DEDUP_REMOVED lines=13> */
[----:B------:R1:W5:Y:S01]  /*0310*/  LDG.E.128 R52, desc[UR4][R4.64] ;  /* 0x0000000404347981 */ /* 0x000362000c1e1d00 */
[----:B------:R-:W-:-:S03]  /*0320*/  ULDC.64 UR6, c[0x0][0x228] ;  /* 0x00008a0000067ab9 */ /* 0x000fc60000000a00 */
        /* <DEDUP_REMOVED lines=9> */
[----:B------:R-:W-:Y:S01]  /*03c0*/  ISETP.NE.U32.AND P0, PT, RZ, UR6, PT ;  /* 0x00000006ff007c0c */ /* 0x000fe2000bf05070 */
[----:B------:R-:W-:Y:S01]  /*03d0*/  BSSY B0, `(.L_x_13875) ;  /* 0x00002fe000007945 */ /* 0x000fe20003800000 */
[----:B------:R-:W-:Y:S01]  /*03e0*/  ULDC.U8 UR6, c[0x0][0x2a0] ;  /* 0x0000a80000067ab9 */ /* 0x000fe20000000000 */
[----:B0-----:R-:W-:Y:S01]  /*03f0*/  LOP3.LUT R2, R6, 0x1f, RZ, 0xc0, !PT ;  /* 0x0000001f06027812 */ /* 0x001fe200078ec0ff */
[----:B------:R-:W-:Y:S01]  /*0400*/  ULDC.64 UR14, c[0x0][0x228] ;  /* 0x00008a00000e7ab9 */ /* 0x000fe20000000a00 */
[----:B------:R-:W-:Y:S01]  /*0410*/  MOV R3, R0 ;  /* 0x0000000000037202 */ /* 0x000fe20000000f00 */
[----:B------:R-:W-:Y:S01]  /*0420*/  ULDC.64 UR8, c[0x0][0x230] ;  /* 0x00008c0000087ab9 */ /* 0x000fe20000000a00 */
[----:B------:R-:W-:Y:S01]  /*0430*/  ISETP.NE.AND.EX P0, PT, RZ, UR7, PT, P0 ;  /* 0x00000007ff007c0c */ /* 0x000fe2000bf05300 */
[----:B------:R-:W-:Y:S01]  /*0440*/  ULDC UR7, c[0x0][0x2d8] ;  /* 0x0000b60000077ab9 */ /* 0x000fe20000000800 */
[----:B------:R-:W-:Y:S01]  /*0450*/  ISETP.NE.AND P3, PT, RZ, UR6, PT ;  /* 0x00000006ff007c0c */ /* 0x000fe2000bf65270 */
[----:B------:R-:W-:Y:S01]  /*0460*/  ULDC UR6, c[0x0][0x218] ;  /* 0x0000860000067ab9 */ /* 0x000fe20000000800 */
[----:B------:R-:W-:Y:S01]  /*0470*/  ULDC.64 UR10, c[0x0][0x238] ;  /* 0x00008e00000a7ab9 */ /* 0x000fe20000000a00 */
[----:B-1----:R-:W-:-:S10]  /*0480*/  ULDC.64 UR12, c[0x0][0x2b8] ;  /* 0x0000ae00000c7ab9 */ /* 0x002fd40000000a00 */
.L_x_13957:
[----:B------:R-:W0:Y:S01]  /*0490*/  LDC.64 R128, c[0x0][0x220] ;  /* 0x00008800ff807b82 */ /* 0x000e220000000a00 */
[----:B------:R-:W-:Y:S01]  /*04a0*/  IMAD R0, R3, UR6, RZ ;  /* 0x0000000603007c24 */ /* 0x000fe2000f8e02ff */
[----:B------:R-:W-:-:S04]  /*04b0*/  ISETP.NE.U32.AND P1, PT, RZ, UR8, PT ;  /* 0x00000008ff007c0c */ /* 0x000fc8000bf25070 */
[----:B-1----:R-:W-:Y:S02]  /*04c0*/  SHF.R.S32.HI R97, RZ, 0x1f, R0 ;  /* 0x0000001fff617819 */ /* 0x002fe40000011400 */
        /* <DEDUP_REMOVED lines=20> */
.L_x_13876:
[----:B-----5:R-:W-:-:S05]  /*0610*/  SHF.L.U32 R99, R12, 0x10, RZ ;  /* 0x000000100c637819 */ /* 0x020fca00000006ff */
[----:B------:R-:W-:-:S04]  /*0620*/  FADD.FTZ R96, R96, R99 ;  /* 0x0000006360607221 */ /* 0x000fc80000010000 */
[----:B------:R-:W-:-:S07]  /*0630*/  @P1 FADD.FTZ R96, R8, R96 ;  /* 0x0000006008601221 */ /* 0x000fce0000010000 */
.L_x_13877:
[----:B------:R-:W-:Y:S01]  /*0640*/  SHF.L.U32 R97, R97, 0x10, RZ ;  /* 0x0000001061617819 */ /* 0x000fe200000006ff */
[----:B------:R-:W-:Y:S06]  /*0650*/  @P2 BRA `(.L_x_13878) ;  /* 0x00000000000c2947 */ /* 0x000fec0003800000 */
[----:B------:R-:W-:Y:S05]  /*0660*/  @!P1 BRA `(.L_x_13879) ;  /* 0x0000000000189947 */ /* 0x000fea0003800000 */
[----:B-----5:R-:W-:Y:S01]  /*0670*/  FADD.FTZ R97, R9, R97 ;  /* 0x0000006109617221 */ /* 0x020fe20000010000 */
[----:B------:R-:W-:Y:S06]  /*0680*/  BRA `(.L_x_13879) ;  /* 0x0000000000107947 */ /* 0x000fec0003800000 */
.L_x_13878:
[----:B-----5:R-:W-:-:S04]  /*0690*/  PRMT R0, R12, 0x7632, R0 ;  /* 0x000076320c007816 */ /* 0x020fc80000000000 */
[----:B------:R-:W-:-:S05]  /*06a0*/  SHF.L.U32 R0, R0, 0x10, RZ ;  /* 0x0000001000007819 */ /* 0x000fca00000006ff */
[----:B------:R-:W-:-:S04]  /*06b0*/  FADD.FTZ R97, R97, R0 ;  /* 0x0000000061617221 */ /* 0x000fc80000010000 */
[----:B------:R-:W-:-:S07]  /*06c0*/  @P1 FADD.FTZ R97, R9, R97 ;  /* 0x0000006109611221 */ /* 0x000fce0000010000 */
.L_x_13879:
[C---:B------:R-:W-:Y:S02]  /*06d0*/  PRMT R99, R101.reuse, 0x7632, R99 ;  /* 0x0000763265637816 */ /* 0x040fe40000000063 */
[----:B------:R-:W-:Y:S01]  /*06e0*/  SHF.L.U32 R98, R101, 0x10, RZ ;  /* 0x0000001065627819 */ /* 0x000fe200000006ff */
[----:B------:R-:W-:Y:S06]  /*06f0*/  @P2 BRA `(.L_x_13880) ;  /* 0x00000000000c2947 */ /* 0x000fec0003800000 */
[----:B------:R-:W-:Y:S05]  /*0700*/  @!P1 BRA `(.L_x_13881) ;  /* 0x0000000000149947 */ /* 0x000fea0003800000 */
[----:B-----5:R-:W-:Y:S01]  /*0710*/  FADD.FTZ R98, R10, R98 ;  /* 0x000000620a627221 */ /* 0x020fe20000010000 */
[----:B------:R-:W-:Y:S06]  /*0720*/  BRA `(.L_x_13881) ;  /* 0x00000000000c7947 */ /* 0x000fec0003800000 */
.L_x_13880:
[----:B-----5:R-:W-:-:S05]  /*0730*/  SHF.L.U32 R101, R13, 0x10, RZ ;  /* 0x000000100d657819 */ /* 0x020fca00000006ff */
[----:B------:R-:W-:-:S04]  /*0740*/  FADD.FTZ R98, R98, R101 ;  /* 0x0000006562627221 */ /* 0x000fc80000010000 */
[----:B------:R-:W-:-:S07]  /*0750*/  @P1 FADD.FTZ R98, R10, R98 ;  /* 0x000000620a621221 */ /* 0x000fce0000010000 */
.L_x_13881:
[----:B------:R-:W-:Y:S01]  /*0760*/  SHF.L.U32 R99, R99, 0x10, RZ ;  /* 0x0000001063637819 */ /* 0x000fe200000006ff */
[----:B------:R-:W-:Y:S06]  /*0770*/  @P2 BRA `(.L_x_13882) ;  /* 0x00000000000c2947 */ /* 0x000fec0003800000 */
[----:B------:R-:W-:Y:S05]  /*0780*/  @!P1 BRA `(.L_x_13883) ;  /* 0x0000000000189947 */ /* 0x000fea0003800000 */
[----:B-----5:R-:W-:Y:S01]  /*0790*/  FADD.FTZ R99, R11, R99 ;  /* 0x000000630b637221 */ /* 0x020fe20000010000 */
[----:B------:R-:W-:Y:S06]  /*07a0*/  BRA `(.L_x_13883) ;  /* 0x0000000000107947 */ /* 0x000fec0003800000 */
.L_x_13882:
[----:B-----5:R-:W-:-:S04]  /*07b0*/  PRMT R0, R13, 0x7632, R0 ;  /* 0x000076320d007816 */ /* 0x020fc80000000000 */
[----:B------:R-:W-:-:S05]  /*07c0*/  SHF.L.U32 R0, R0, 0x10, RZ ;  /* 0x0000001000007819 */ /* 0x000fca00000006ff */
[----:B------:R-:W-:-:S04]  /*07d0*/  FADD.FTZ R99, R99, R0 ;  /* 0x0000000063637221 */ /* 0x000fc80000010000 */
[----:B------:R-:W-:-:S07]  /*07e0*/  @P1 FADD.FTZ R99, R11, R99 ;  /* 0x000000630b631221 */ /* 0x000fce0000010000 */
.L_x_13883:
[C---:B------:R-:W-:Y:S02]  /*07f0*/  PRMT R101, R102.reuse, 0x7632, R101 ;  /* 0x0000763266657816 */ /* 0x040fe40000000065 */
[----:B------:R-:W-:Y:S01]  /*0800*/  SHF.L.U32 R100, R102, 0x10, RZ ;  /* 0x0000001066647819 */ /* 0x000fe200000006ff */
[----:B------:R-:W-:Y:S06]  /*0810*/  @P2 BRA `(.L_x_13884) ;  /* 0x00000000000c2947 */ /* 0x000fec0003800000 */
[----:B------:R-:W-:Y:S05]  /*0820*/  @!P1 BRA `(.L_x_13885) ;  /* 0x0000000000149947 */ /* 0x000fea0003800000 */
[----:B-----5:R-:W-:Y:S01]  /*0830*/  FADD.FTZ R100, R4, R100 ;  /* 0x0000006404647221 */ /* 0x020fe20000010000 */
[----:B------:R-:W-:Y:S06]  /*0840*/  BRA `(.L_x_13885) ;  /* 0x00000000000c7947 */ /* 0x000fec0003800000 */
.L_x_13884:
[----:B-----5:R-:W-:-:S05]  /*0850*/  SHF.L.U32 R105, R14, 0x10, RZ ;  /* 0x000000100e697819 */ /* 0x020fca00000006ff */
[----:B------:R-:W-:-:S04]  /*0860*/  FADD.FTZ R100, R100, R105 ;  /* 0x0000006964647221 */ /* 0x000fc80000010000 */
[----:B------:R-:W-:-:S07]  /*0870*/  @P1 FADD.FTZ R100, R4, R100 ;  /* 0x0000006404641221 */ /* 0x000fce0000010000 */
.L_x_13885:
[----:B------:R-:W-:Y:S01]  /*0880*/  SHF.L.U32 R101, R101, 0x10, RZ ;  /* 0x0000001065657819 */ /* 0x000fe200000006ff */
[----:B------:R-:W-:Y:S06]  /*0890*/  @P2 BRA `(.L_x_13886) ;  /* 0x00000000000c2947 */ /* 0x000fec0003800000 */
[----:B------:R-:W-:Y:S05]  /*08a0*/  @!P1 BRA `(.L_x_13887) ;  /* 0x0000000000189947 */ /* 0x000fea0003800000 */
[----:B-----5:R-:W-:Y:S01]  /*08b0*/  FADD.FTZ R101, R5, R101 ;  /* 0x0000006505657221 */ /* 0x020fe20000010000 */
[----:B------:R-:W-:Y:S06]  /*08c0*/  BRA `(.L_x_13887) ;  /* 0x0000000000107947 */ /* 0x000fec0003800000 */
.L_x_13886:
[----:B-----5:R-:W-:-:S04]  /*08d0*/  PRMT R0, R14, 0x7632, R0 ;  /* 0x000076320e007816 */ /* 0x020fc80000000000 */
[----:B------:R-:W-:-:S05]  /*08e0*/  SHF.L.U32 R0, R0, 0x10, RZ ;  /* 0x0000001000007819 */ /* 0x000fca00000006ff */
[----:B------:R-:W-:-:S04]  /*08f0*/  FADD.FTZ R101, R101, R0 ;  /* 0x0000000065657221 */ /* 0x000fc80000010000 */
[----:B------:R-:W-:-:S07]  /*0900*/  @P1 FADD.FTZ R101, R5, R101 ;  /* 0x0000006505651221 */ /* 0x000fce0000010000 */
.L_x_13887:
[C---:B------:R-:W-:Y:S02]  /*0910*/  PRMT R0, R103.reuse, 0x7632, R0 ;  /* 0x0000763267007816 */ /* 0x040fe40000000000 */
[----:B------:R-:W-:Y:S01]  /*0920*/  SHF.L.U32 R102, R103, 0x10, RZ ;  /* 0x0000001067667819 */ /* 0x000fe200000006ff */
[----:B------:R-:W-:Y:S06]  /*0930*/  @P2 BRA `(.L_x_13888) ;  /* 0x00000000000c2947 */ /* 0x000fec0003800000 */
[----:B------:R-:W-:Y:S05]  /*0940*/  @!P1 BRA `(.L_x_13889) ;  /* 0x0000000000149947 */ /* 0x000fea0003800000 */
[----:B-----5:R-:W-:Y:S01]  /*0950*/  FADD.FTZ R102, R6, R102 ;  /* 0x0000006606667221 */ /* 0x020fe20000010000 */
[----:B------:R-:W-:Y:S06]  /*0960*/  BRA `(.L_x_13889) ;  /* 0x00000000000c7947 */ /* 0x000fec0003800000 */
.L_x_13888:
[----:B-----5:R-:W-:-:S05]  /*0970*/  SHF.L.U32 R103, R15, 0x10, RZ ;  /* 0x000000100f677819 */ /* 0x020fca00000006ff */
[----:B------:R-:W-:-:S04]  /*0980*/  FADD.FTZ R102, R102, R103 ;  /* 0x0000006766667221 */ /* 0x000fc80000010000 */
[----:B------:R-:W-:-:S07]  /*0990*/  @P1 FADD.FTZ R102, R6, R102 ;  /* 0x0000006606661221 */ /* 0x000fce0000010000 */
.L_x_13889:
[----:B------:R-:W-:Y:S01]  /*09a0*/  SHF.L.U32 R103, R0, 0x10, RZ ;  /* 0x0000001000677819 */ /* 0x000fe200000006ff */
[----:B------:R-:W-:Y:S06]  /*09b0*/  @P2 BRA `(.L_x_13890) ;  /* 0x00000000000c2947 */ /* 0x000fec0003800000 */
[----:B------:R-:W-:Y:S05]  /*09c0*/  @!P1 BRA `(.L_x_13891) ;  /* 0x0000000000189947 */ /* 0x000fea0003800000 */
[----:B-----5:R-:W-:Y:S01]  /*09d0*/  FADD.FTZ R103, R7, R103 ;  /* 0x0000006707677221 */ /* 0x020fe20000010000 */
[----:B------:R-:W-:Y:S06]  /*09e0*/  BRA `(.L_x_13891) ;  /* 0x0000000000107947 */ /* 0x000fec0003800000 */
.L_x_13890:
[----:B-----5:R-:W-:-:S04]  /*09f0*/  PRMT R0, R15, 0x7632, R0 ;  /* 0x000076320f007816 */ /* 0x020fc80000000000 */
[----:B------:R-:W-:-:S05]  /*0a00*/  SHF.L.U32 R0, R0, 0x10, RZ ;  /* 0x0000001000007819 */ /* 0x000fca00000006ff */
[----:B------:R-:W-:-:S04]  /*0a10*/  FADD.FTZ R103, R103, R0 ;  /* 0x0000000067677221 */ /* 0x000fc80000010000 */
[----:B------:R-:W-:-:S07]  /*0a20*/  @P1 FADD.FTZ R103, R7, R103 ;  /* 0x0000006707671221 */ /* 0x000fce0000010000 */
.L_x_13891:
[C---:B------:R-:W-:Y:S02]  /*0a30*/  IADD3 R140, R139.reuse, 0x20, RZ ;  /* 0x000000208b8c7810 */ /* 0x040fe40007ffe0ff */
        /* <DEDUP_REMOVED lines=19> */
.L_x_13892:
[----:B-----5:R-:W-:-:S05]  /*0b70*/  SHF.L.U32 R107, R12, 0x10, RZ ;  /* 0x000000100c6b7819 */ /* 0x020fca00000006ff */
[----:B------:R-:W-:-:S04]  /*0b80*/  FADD.FTZ R104, R107, R104 ;  /* 0x000000686b687221 */ /* 0x000fc80000010000 */
[----:B------:R-:W-:-:S07]  /*0b90*/  @P1 FADD.FTZ R104, R8, R104 ;  /* 0x0000006808681221 */ /* 0x000fce0000010000 */
.L_x_13893:
[----:B------:R-:W-:Y:S01]  /*0ba0*/  SHF.L.U32 R105, R105, 0x10, RZ ;  /* 0x0000001069697819 */ /* 0x000fe200000006ff */
[----:B------:R-:W-:Y:S06]  /*0bb0*/  @P2 BRA `(.L_x_13894) ;  /* 0x00000000000c2947 */ /* 0x000fec0003800000 */
[----:B------:R-:W-:Y:S05]  /*0bc0*/  @!P1 BRA `(.L_x_13895) ;  /* 0x0000000000189947 */ /* 0x000fea0003800000 */
[----:B-----5:R-:W-:Y:S01]  /*0bd0*/  FADD.FTZ R105, R9, R105 ;  /* 0x0000006909697221 */ /* 0x020fe20000010000 */
[----:B------:R-:W-:Y:S06]  /*0be0*/  BRA `(.L_x_13895) ;  /* 0x0000000000107947 */ /* 0x000fec0003800000 */
.L_x_13894:
[----:B-----5:R-:W-:-:S04]  /*0bf0*/  PRMT R0, R12, 0x7632, R0 ;  /* 0x000076320c007816 */ /* 0x020fc80000000000 */
[----:B------:R-:W-:-:S05]  /*0c00*/  SHF.L.U32 R0, R0, 0x10, RZ ;  /* 0x0000001000007819 */ /* 0x000fca00000006ff */
[----:B------:R-:W-:-:S04]  /*0c10*/  FADD.FTZ R105, R105, R0 ;  /* 0x0000000069697221 */ /* 0x000fc80000010000 */
[----:B------:R-:W-:-:S07]  /*0c20*/  @P1 FADD.FTZ R105, R9, R105 ;  /* 0x0000006909691221 */ /* 0x000fce0000010000 */
.L_x_13895:
[C---:B------:R-:W-:Y:S02]  /*0c30*/  PRMT R107, R109.reuse, 0x7632, R107 ;  /* 0x000076326d6b7816 */ /* 0x040fe4000000006b */
[----:B------:R-:W-:Y:S01]  /*0c40*/  SHF.L.U32 R106, R109, 0x10, RZ ;  /* 0x000000106d6a7819 */ /* 0x000fe200000006ff */
[----:B------:R-:W-:Y:S06]  /*0c50*/  @P2 BRA `(.L_x_13896) ;  /* 0x00000000000c2947 */ /* 0x000fec0003800000 */
[----:B------:R-:W-:Y:S05]  /*0c60*/  @!P1 BRA `(.L_x_13897) ;  /* 0x0000000000149947 */ /* 0x000fea0003800000 */
[----:B-----5:R-:W-:Y:S01]  /*0c70*/  FADD.FTZ R106, R10, R106 ;  /* 0x0000006a0a6a7221 */ /* 0x020fe20000010000 */
[----:B------:R-:W-:Y:S06]  /*0c80*/  BRA `(.L_x_13897) ;  /* 0x00000000000c7947 */ /* 0x000fec0003800000 */
.L_x_13896:
[----:B-----5:R-:W-:-:S05]  /*0c90*/  SHF.L.U32 R109, R13, 0x10, RZ ;  /* 0x000000100d6d7819 */ /* 0x020fca00000006ff */
[----:B------:R-:W-:-:S04]  /*0ca0*/  FADD.FTZ R106, R109, R106 ;  /* 0x0000006a6d6a7221 */ /* 0x000fc80000010000 */
[----:B------:R-:W-:-:S07]  /*0cb0*/  @P1 FADD.FTZ R106, R10, R106 ;  /* 0x0000006a0a6a1221 */ /* 0x000fce0000010000 */
.L_x_13897:
[----:B------:R-:W-:Y:S01]  /*0cc0*/  SHF.L.U32 R107, R107, 0x10, RZ ;  /* 0x000000106b6b7819 */ /* 0x000fe200000006ff */
[----:B------:R-:W-:Y:S06]  /*0cd0*/  @P2 BRA `(.L_x_13898) ;  /* 0x00000000000c2947 */ /* 0x000fec0003800000 */
[----:B------:R-:W-:Y:S05]  /*0ce0*/  @!P1 BRA `(.L_x_13899) ;  /* 0x0000000000189947 */ /* 0x000fea0003800000 */
[----:B-----5:R-:W-:Y:S01]  /*0cf0*/  FADD.FTZ R107, R11, R107 ;  /* 0x0000006b0b6b7221 */ /* 0x020fe20000010000 */
[----:B------:R-:W-:Y:S06]  /*0d00*/  BRA `(.L_x_13899) ;  /* 0x0000000000107947 */ /* 0x000fec0003800000 */
.L_x_13898:
[----:B-----5:R-:W-:-:S04]  /*0d10*/  PRMT R0, R13, 0x7632, R0 ;  /* 0x000076320d007816 */ /* 0x020fc80000000000 */
[----:B------:R-:W-:-:S05]  /*0d20*/  SHF.L.U32 R0, R0, 0x10, RZ ;  /* 0x0000001000007819 */ /* 0x000fca00000006ff */
[----:B------:R-:W-:-:S04]  /*0d30*/  FADD.FTZ R107, R107, R0 ;  /* 0x000000006b6b7221 */ /* 0x000fc80000010000 */
[----:B------:R-:W-:-:S07]  /*0d40*/  @P1 FADD.FTZ R107, R11, R107 ;  /* 0x0000006b0b6b1221 */ /* 0x000fce0000010000 */
.L_x_13899:
[C---:B------:R-:W-:Y:S02]  /*0d50*/  PRMT R109, R110.reuse, 0x7632, R109 ;  /* 0x000076326e6d7816 */ /* 0x040fe4000000006d */
[----:B------:R-:W-:Y:S01]  /*0d60*/  SHF.L.U32 R108, R110, 0x10, RZ ;  /* 0x000000106e6c7819 */ /* 0x000fe200000006ff */
[----:B------:R-:W-:Y:S06]  /*0d70*/  @P2 BRA `(.L_x_13900) ;  /* 0x00000000000c2947 */ /* 0x000fec0003800000 */
[----:B------:R-:W-:Y:S05]  /*0d80*/  @!P1 BRA `(.L_x_13901) ;  /* 0x0000000000149947 */ /* 0x000fea0003800000 */
[----:B-----5:R-:W-:Y:S01]  /*0d90*/  FADD.FTZ R108, R4, R108 ;  /* 0x0000006c046c7221 */ /* 0x020fe20000010000 */
[----:B------:R-:W-:Y:S06]  /*0da0*/  BRA `(.L_x_13901) ;  /* 0x00000000000c7947 */ /* 0x000fec0003800000 */
.L_x_13900:
[----:B-----5:R-:W-:-:S05]  /*0db0*/  SHF.L.U32 R113, R14, 0x10, RZ ;  /* 0x000000100e717819 */ /* 0x020fca00000006ff */
[----:B------:R-:W-:-:S04]  /*0dc0*/  FADD.FTZ R108, R113, R108 ;  /* 0x0000006c716c7221 */ /* 0x000fc80000010000 */
[----:B------:R-:W-:-:S07]  /*0dd0*/  @P1 FADD.FTZ R108, R4, R108 ;  /* 0x0000006c046c1221 */ /* 0x000fce0000010000 */
.L_x_13901:
[----:B------:R-:W-:Y:S01]  /*0de0*/  SHF.L.U32 R109, R109, 0x10, RZ ;  /* 0x000000106d6d7819 */ /* 0x000fe200000006ff */
[----:B------:R-:W-:Y:S06]  /*0df0*/  @P2 BRA `(.L_x_13902) ;  /* 0x00000000000c2947 */ /* 0x000fec0003800000 */
[----:B------:R-:W-:Y:S05]  /*0e00*/  @!P1 BRA `(.L_x_13903) ;  /* 0x0000000000189947 */ /* 0x000fea0003800000 */
[----:B-----5:R-:W-:Y:S01]  /*0e10*/  FADD.FTZ R109, R5, R109 ;  /* 0x0000006d056d7221 */ /* 0x020fe20000010000 */
[----:B------:R-:W-:Y:S06]  /*0e20*/  BRA `(.L_x_13903) ;  /* 0x0000000000107947 */ /* 0x000fec0003800000 */
.L_x_13902:
[----:B-----5:R-:W-:-:S04]  /*0e30*/  PRMT R0, R14, 0x7632, R0 ;  /* 0x000076320e007816 */ /* 0x020fc80000000000 */
[----:B------:R-:W-:-:S05]  /*0e40*/  SHF.L.U32 R0, R0, 0x10, RZ ;  /* 0x0000001000007819 */ /* 0x000fca00000006ff */
[----:B------:R-:W-:-:S04]  /*0e50*/  FADD.FTZ R109, R109, R0 ;  /* 0x000000006d6d7221 */ /* 0x000fc80000010000 */
[----:B------:R-:W-:-:S07]  /*0e60*/  @P1 FADD.FTZ R109, R5, R109 ;  /* 0x0000006d056d1221 */ /* 0x000fce0000010000 */
.L_x_13903:
[C---:B------:R-:W-:Y:S02]  /*0e70*/  PRMT R0, R111.reuse, 0x7632, R0 ;  /* 0x000076326f007816 */ /* 0x040fe40000000000 */
[----:B------:R-:W-:Y:S01]  /*0e80*/  SHF.L.U32 R110, R111, 0x10, RZ ;  /* 0x000000106f6e7819 */ /* 0x000fe200000006ff */
[----:B------:R-:W-:Y:S06]  /*0e90*/  @P2 BRA `(.L_x_13904) ;  /* 0x00000000000c2947 */ /* 0x000fec0003800000 */
[----:B------:R-:W-:Y:S05]  /*0ea0*/  @!P1 BRA `(.L_x_13905) ;  /* 0x0000000000149947 */ /* 0x000fea0003800000 */
[----:B-----5:R-:W-:Y:S01]  /*0eb0*/  FADD.FTZ R110, R6, R110 ;  /* 0x0000006e066e7221 */ /* 0x020fe20000010000 */
[----:B------:R-:W-:Y:S06]  /*0ec0*/  BRA `(.L_x_13905) ;  /* 0x00000000000c7947 */ /* 0x000fec0003800000 */
.L_x_13904:
[----:B-----5:R-:W-:-:S05]  /*0ed0*/  SHF.L.U32 R111, R15, 0x10, RZ ;  /* 0x000000100f6f7819 */ /* 0x020fca00000006ff */
[----:B------:R-:W-:-:S04]  /*0ee0*/  FADD.FTZ R110, R111, R110 ;  /* 0x0000006e6f6e7221 */ /* 0x000fc80000010000 */
[----:B------:R-:W-:-:S07]  /*0ef0*/  @P1 FADD.FTZ R110, R6, R110 ;  /* 0x0000006e066e1221 */ /* 0x000fce0000010000 */
.L_x_13905:
[----:B------:R-:W-:Y:S01]  /*0f00*/  SHF.L.U32 R111, R0, 0x10, RZ ;  /* 0x00000010006f7819 */ /* 0x000fe200000006ff */
[----:B------:R-:W-:Y:S06]  /*0f10*/  @P2 BRA `(.L_x_13906) ;  /* 0x00000000000c2947 */ /* 0x000fec0003800000 */
[----:B------:R-:W-:Y:S05]  /*0f20*/  @!P1 BRA `(.L_x_13907) ;  /* 0x0000000000189947 */ /* 0x000fea0003800000 */
[----:B-----5:R-:W-:Y:S01]  /*0f30*/  FADD.FTZ R111, R7, R111 ;  /* 0x0000006f076f7221 */ /* 0x020fe20000010000 */
[----:B------:R-:W-:Y:S06]  /*0f40*/  BRA `(.L_x_13907) ;  /* 0x0000000000107947 */ /* 0x000fec0003800000 */
.L_x_13906:
[----:B-----5:R-:W-:-:S04]  /*0f50*/  PRMT R0, R15, 0x7632, R0 ;  /* 0x000076320f007816 */ /* 0x020fc80000000000 */
[----:B------:R-:W-:-:S05]  /*0f60*/  SHF.L.U32 R0, R0, 0x10, RZ ;  /* 0x0000001000007819 */ /* 0x000fca00000006ff */
[----:B------:R-:W-:-:S04]  /*0f70*/  FADD.FTZ R111, R111, R0 ;  /* 0x000000006f6f7221 */ /* 0x000fc80000010000 */
[----:B------:R-:W-:-:S07]  /*0f80*/  @P1 FADD.FTZ R111, R7, R111 ;  /* 0x0000006f076f1221 */ /* 0x000fce0000010000 */
.L_x_13907:
        /* <DEDUP_REMOVED lines=20> */
.L_x_13908:
[----:B-----5:R-:W-:-:S05]  /*10d0*/  SHF.L.U32 R115, R12, 0x10, RZ ;  /* 0x000000100c737819 */ /* 0x020fca00000006ff */
[----:B------:R-:W-:-:S04]  /*10e0*/  FADD.FTZ R112, R115, R112 ;  /* 0x0000007073707221 */ /* 0x000fc80000010000 */
[----:B------:R-:W-:-:S07]  /*10f0*/  @P1 FADD.FTZ R112, R8, R112 ;  /* 0x0000007008701221 */ /* 0x000fce0000010000 */
.L_x_13909:
[----:B------:R-:W-:Y:S01]  /*1100*/  SHF.L.U32 R113, R113, 0x10, RZ ;  /* 0x0000001071717819 */ /* 0x000fe200000006ff */
[----:B------:R-:W-:Y:S06]  /*1110*/  @P2 BRA `(.L_x_13910) ;  /* 0x00000000000c2947 */ /* 0x000fec0003800000 */
[----:B------:R-:W-:Y:S05]  /*1120*/  @!P1 BRA `(.L_x_13911) ;  /* 0x0000000000189947 */ /* 0x000fea0003800000 */
[----:B-----5:R-:W-:Y:S01]  /*1130*/  FADD.FTZ R113, R9, R113 ;  /* 0x0000007109717221 */ /* 0x020fe20000010000 */
[----:B------:R-:W-:Y:S06]  /*1140*/  BRA `(.L_x_13911) ;  /* 0x0000000000107947 */ /* 0x000fec0003800000 */
.L_x_13910:
[----:B-----5:R-:W-:-:S04]  /*1150*/  PRMT R0, R12, 0x7632, R0 ;  /* 0x000076320c007816 */ /* 0x020fc80000000000 */
[----:B------:R-:W-:-:S05]  /*1160*/  SHF.L.U32 R0, R0, 0x10, RZ ;  /* 0x0000001000007819 */ /* 0x000fca00000006ff */
[----:B------:R-:W-:-:S04]  /*1170*/  FADD.FTZ R113, R113, R0 ;  /* 0x0000000071717221 */ /* 0x000fc80000010000 */
[----:B------:R-:W-:-:S07]  /*1180*/  @P1 FADD.FTZ R113, R9, R113 ;  /* 0x0000007109711221 */ /* 0x000fce0000010000 */
.L_x_13911:
[C---:B------:R-:W-:Y:S02]  /*1190*/  PRMT R115, R117.reuse, 0x7632, R115 ;  /* 0x0000763275737816 */ /* 0x040fe40000000073 */
[----:B------:R-:W-:Y:S01]  /*11a0*/  SHF.L.U32 R114, R117, 0x10, RZ ;  /* 0x0000001075727819 */ /* 0x000fe200000006ff */
[----:B------:R-:W-:Y:S06]  /*11b0*/  @P2 BRA `(.L_x_13912) ;  /* 0x00000000000c2947 */ /* 0x000fec0003800000 */
[----:B------:R-:W-:Y:S05]  /*11c0*/  @!P1 BRA `(.L_x_13913) ;  /* 0x0000000000149947 */ /* 0x000fea0003800000 */
[----:B-----5:R-:W-:Y:S01]  /*11d0*/  FADD.FTZ R114, R10, R114 ;  /* 0x000000720a727221 */ /* 0x020fe20000010000 */
[----:B------:R-:W-:Y:S06]  /*11e0*/  BRA `(.L_x_13913) ;  /* 0x00000000000c7947 */ /* 0x000fec0003800000 */
.L_x_13912:
[----:B-----5:R-:W-:-:S05]  /*11f0*/  SHF.L.U32 R117, R13, 0x10, RZ ;  /* 0x000000100d757819 */ /* 0x020fca00000006ff */
[----:B------:R-:W-:-:S04]  /*1200*/  FADD.FTZ R114, R117, R114 ;  /* 0x0000007275727221 */ /* 0x000fc80000010000 */
[----:B------:R-:W-:-:S07]  /*1210*/  @P1 FADD.FTZ R114, R10, R114 ;  /* 0x000000720a721221 */ /* 0x000fce0000010000 */
.L_x_13913:
[----:B------:R-:W-:Y:S01]  /*1220*/  SHF.L.U32 R115, R115, 0x10, RZ ;  /* 0x0000001073737819 */ /* 0x000fe200000006ff */
[----:B------:R-:W-:Y:S06]  /*1230*/  @P2 BRA `(.L_x_13914) ;  /* 0x00000000000c2947 */ /* 0x000fec0003800000 */
[----:B------:R-:W-:Y:S05]  /*1240*/  @!P1 BRA `(.L_x_13915) ;  /* 0x0000000000189947 */ /* 0x000fea0003800000 */
[----:B-----5:R-:W-:Y:S01]  /*1250*/  FADD.FTZ R115, R11, R115 ;  /* 0x000000730b737221 */ /* 0x020fe20000010000 */
[----:B------:R-:W-:Y:S06]  /*1260*/  BRA `(.L_x_13915) ;  /* 0x0000000000107947 */ /* 0x000fec0003800000 */
.L_x_13914:
[----:B-----5:R-:W-:-:S04]  /*1270*/  PRMT R0, R13, 0x7632, R0 ;  /* 0x000076320d007816 */ /* 0x020fc80000000000 */
[----:B------:R-:W-:-:S05]  /*1280*/  SHF.L.U32 R0, R0, 0x10, RZ ;  /* 0x0000001000007819 */ /* 0x000fca00000006ff */
[----:B------:R-:W-:-:S04]  /*1290*/  FADD.FTZ R115, R115, R0 ;  /* 0x0000000073737221 */ /* 0x000fc80000010000 */
[----:B------:R-:W-:-:S07]  /*12a0*/  @P1 FADD.FTZ R115, R11, R115 ;  /* 0x000000730b731221 */ /* 0x000fce0000010000 */
.L_x_13915:
[C---:B------:R-:W-:Y:S02]  /*12b0*/  PRMT R117, R118.reuse, 0x7632, R117 ;  /* 0x0000763276757816 */ /* 0x040fe40000000075 */
[----:B------:R-:W-:Y:S01]  /*12c0*/  SHF.L.U32 R116, R118, 0x10, RZ ;  /* 0x0000001076747819 */ /* 0x000fe200000006ff */
[----:B------:R-:W-:Y:S06]  /*12d0*/  @P2 BRA `(.L_x_13916) ;  /* 0x00000000000c2947 */ /* 0x000fec0003800000 */
[----:B------:R-:W-:Y:S05]  /*12e0*/  @!P1 BRA `(.L_x_13917) ;  /* 0x0000000000149947 */ /* 0x000fea0003800000 */
[----:B-----5:R-:W-:Y:S01]  /*12f0*/  FADD.FTZ R116, R4, R116 ;  /* 0x0000007404747221 */ /* 0x020fe20000010000 */
[----:B------:R-:W-:Y:S06]  /*1300*/  BRA `(.L_x_13917) ;  /* 0x00000000000c7947 */ /* 0x000fec0003800000 */
.L_x_13916:
[----:B-----5:R-:W-:-:S05]  /*1310*/  SHF.L.U32 R121, R14, 0x10, RZ ;  /* 0x000000100e797819 */ /* 0x020fca00000006ff */
[----:B------:R-:W-:-:S04]  /*1320*/  FADD.FTZ R116, R121, R116 ;  /* 0x0000007479747221 */ /* 0x000fc80000010000 */
[----:B------:R-:W-:-:S07]  /*1330*/  @P1 FADD.FTZ R116, R4, R116 ;  /* 0x0000007404741221 */ /* 0x000fce0000010000 */
.L_x_13917:
[----:B------:R-:W-:Y:S01]  /*1340*/  SHF.L.U32 R117, R117, 0x10, RZ ;  /* 0x0000001075757819 */ /* 0x000fe200000006ff */
[----:B------:R-:W-:Y:S06]  /*1350*/  @P2 BRA `(.L_x_13918) ;  /* 0x00000000000c2947 */ /* 0x000fec0003800000 */
[----:B------:R-:W-:Y:S05]  /*1360*/  @!P1 BRA `(.L_x_13919) ;  /* 0x0000000000189947 */ /* 0x000fea0003800000 */
[----:B-----5:R-:W-:Y:S01]  /*1370*/  FADD.FTZ R117, R5, R117 ;  /* 0x0000007505757221 */ /* 0x020fe20000010000 */
[----:B------:R-:W-:Y:S06]  /*1380*/  BRA `(.L_x_13919) ;  /* 0x0000000000107947 */ /* 0x000fec0003800000 */
.L_x_13918:
[----:B-----5:R-:W-:-:S04]  /*1390*/  PRMT R0, R14, 0x7632, R0 ;  /* 0x000076320e007816 */ /* 0x020fc80000000000 */
[----:B------:R-:W-:-:S05]  /*13a0*/  SHF.L.U32 R0, R0, 0x10, RZ ;  /* 0x0000001000007819 */ /* 0x000fca00000006ff */
[----:B------:R-:W-:-:S04]  /*13b0*/  FADD.FTZ R117, R117, R0 ;  /* 0x0000000075757221 */ /* 0x000fc80000010000 */
[----:B------:R-:W-:-:S07]  /*13c0*/  @P1 FADD.FTZ R117, R5, R117 ;  /* 0x0000007505751221 */ /* 0x000fce0000010000 */
.L_x_13919:
[C---:B------:R-:W-:Y:S02]  /*13d0*/  PRMT R0, R119.reuse, 0x7632, R0 ;  /* 0x0000763277007816 */ /* 0x040fe40000000000 */
[----:B------:R-:W-:Y:S01]  /*13e0*/  SHF.L.U32 R118, R119, 0x10, RZ ;  /* 0x0000001077767819 */ /* 0x000fe200000006ff */
[----:B------:R-:W-:Y:S06]  /*13f0*/  @P2 BRA `(.L_x_13920) ;  /* 0x00000000000c2947 */ /* 0x000fec0003800000 */
[----:B------:R-:W-:Y:S05]  /*1400*/  @!P1 BRA `(.L_x_13921) ;  /* 0x0000000000149947 */ /* 0x000fea0003800000 */
[----:B-----5:R-:W-:Y:S01]  /*1410*/  FADD.FTZ R118, R6, R118 ;  /* 0x0000007606767221 */ /* 0x020fe20000010000 */
[----:B------:R-:W-:Y:S06]  /*1420*/  BRA `(.L_x_13921) ;  /* 0x00000000000c7947 */ /* 0x000fec0003800000 */
.L_x_13920:
[----:B-----5:R-:W-:-:S05]  /*1430*/  SHF.L.U32 R119, R15, 0x10, RZ ;  /* 0x000000100f777819 */ /* 0x020fca00000006ff */
[----:B------:R-:W-:-:S04]  /*1440*/  FADD.FTZ R118, R119, R118 ;  /* 0x0000007677767221 */ /* 0x000fc80000010000 */
[----:B------:R-:W-:-:S07]  /*1450*/  @P1 FADD.FTZ R118, R6, R118 ;  /* 0x0000007606761221 */ /* 0x000fce0000010000 */
.L_x_13921:
[----:B------:R-:W-:Y:S01]  /*1460*/  SHF.L.U32 R119, R0, 0x10, RZ ;  /* 0x0000001000777819 */ /* 0x000fe200000006ff */
[----:B------:R-:W-:Y:S06]  /*1470*/  @P2 BRA `(.L_x_13922) ;  /* 0x00000000000c2947 */ /* 0x000fec0003800000 */
[----:B------:R-:W-:Y:S05]  /*1480*/  @!P1 BRA `(.L_x_13923) ;  /* 0x0000000000189947 */ /* 0x000fea0003800000 */
[----:B-----5:R-:W-:Y:S01]  /*1490*/  FADD.FTZ R119, R7, R119 ;  /* 0x0000007707777221 */ /* 0x020fe20000010000 */
[----:B------:R-:W-:Y:S06]  /*14a0*/  BRA `(.L_x_13923) ;  /* 0x0000000000107947 */ /* 0x000fec0003800000 */
.L_x_13922:
[----:B-----5:R-:W-:-:S04]  /*14b0*/  PRMT R0, R15, 0x7632, R0 ;  /* 0x000076320f007816 */ /* 0x020fc80000000000 */
[----:B------:R-:W-:-:S05]  /*14c0*/  SHF.L.U32 R0, R0, 0x10, RZ ;  /* 0x0000001000007819 */ /* 0x000fca00000006ff */
[----:B------:R-:W-:-:S04]  /*14d0*/  FADD.FTZ R119, R119, R0 ;  /* 0x0000000077777221 */ /* 0x000fc80000010000 */
[----:B------:R-:W-:-:S07]  /*14e0*/  @P1 FADD.FTZ R119, R7, R119 ;  /* 0x0000007707771221 */ /* 0x000fce0000010000 */
.L_x_13923:
        /* <DEDUP_REMOVED lines=20> */
.L_x_13924:
[----:B-----5:R-:W-:-:S05]  /*1630*/  SHF.L.U32 R123, R12, 0x10, RZ ;  /* 0x000000100c7b7819 */ /* 0x020fca00000006ff */
[----:B------:R-:W-:-:S04]  /*1640*/  FADD.FTZ R120, R123, R120 ;  /* 0x000000787b787221 */ /* 0x000fc80000010000 */
[----:B------:R-:W-:-:S07]  /*1650*/  @P1 FADD.FTZ R120, R8, R120 ;  /* 0x0000007808781221 */ /* 0x000fce0000010000 */
.L_x_13925:
[----:B------:R-:W-:Y:S01]  /*1660*/  SHF.L.U32 R121, R121, 0x10, RZ ;  /* 0x0000001079797819 */ /* 0x000fe200000006ff */
[----:B------:R-:W-:Y:S06]  /*1670*/  @P2 BRA `(.L_x_13926) ;  /* 0x00000000000c2947 */ /* 0x000fec0003800000 */
[----:B------:R-:W-:Y:S05]  /*1680*/  @!P1 BRA `(.L_x_13927) ;  /* 0x0000000000189947 */ /* 0x000fea0003800000 */
[----:B-----5:R-:W-:Y:S01]  /*1690*/  FADD.FTZ R121, R9, R121 ;  /* 0x0000007909797221 */ /* 0x020fe20000010000 */
[----:B------:R-:W-:Y:S06]  /*16a0*/  BRA `(.L_x_13927) ;  /* 0x0000000000107947 */ /* 0x000fec0003800000 */
.L_x_13926:
[----:B-----5:R-:W-:-:S04]  /*16b0*/  PRMT R0, R12, 0x7632, R0 ;  /* 0x000076320c007816 */ /* 0x020fc80000000000 */
[----:B------:R-:W-:-:S05]  /*16c0*/  SHF.L.U32 R0, R0, 0x10, RZ ;  /* 0x0000001000007819 */ /* 0x000fca00000006ff */
[----:B------:R-:W-:-:S04]  /*16d0*/  FADD.FTZ R121, R121, R0 ;  /* 0x0000000079797221 */ /* 0x000fc80000010000 */
[----:B------:R-:W-:-:S07]  /*16e0*/  @P1 FADD.FTZ R121, R9, R121 ;  /* 0x0000007909791221 */ /* 0x000fce0000010000 */
.L_x_13927:
[C---:B------:R-:W-:Y:S02]  /*16f0*/  PRMT R123, R125.reuse, 0x7632, R123 ;  /* 0x000076327d7b7816 */ /* 0x040fe4000000007b */
[----:B------:R-:W-:Y:S01]  /*1700*/  SHF.L.U32 R122, R125, 0x10, RZ ;  /* 0x000000107d7a7819 */ /* 0x000fe200000006ff */
[----:B------:R-:W-:Y:S06]  /*1710*/  @P2 BRA `(.L_x_13928) ;  /* 0x00000000000c2947 */ /* 0x000fec0003800000 */
[----:B------:R-:W-:Y:S05]  /*1720*/  @!P1 BRA `(.L_x_13929) ;  /* 0x0000000000149947 */ /* 0x000fea0003800000 */
[----:B-----5:R-:W-:Y:S01]  /*1730*/  FADD.FTZ R122, R10, R122 ;  /* 0x0000007a0a7a7221 */ /* 0x020fe20000010000 */
[----:B------:R-:W-:Y:S06]  /*1740*/  BRA `(.L_x_13929) ;  /* 0x00000000000c7947 */ /* 0x000fec0003800000 */
.L_x_13928:
[----:B-----5:R-:W-:-:S05]  /*1750*/  SHF.L.U32 R125, R13, 0x10, RZ ;  /* 0x000000100d7d7819 */ /* 0x020fca00000006ff */
[----:B------:R-:W-:-:S04]  /*1760*/  FADD.FTZ R122, R125, R122 ;  /* 0x0000007a7d7a7221 */ /* 0x000fc80000010000 */
[----:B------:R-:W-:-:S07]  /*1770*/  @P1 FADD.FTZ R122, R10, R122 ;  /* 0x0000007a0a7a1221 */ /* 0x000fce0000010000 */
.L_x_13929:
[----:B------:R-:W-:Y:S01]  /*1780*/  SHF.L.U32 R123, R123, 0x10, RZ ;  /* 0x000000107b7b7819 */ /* 0x000fe200000006ff */
[----:B------:R-:W-:Y:S06]  /*1790*/  @P2 BRA `(.L_x_13930) ;  /* 0x00000000000c2947 */ /* 0x000fec0003800000 */
[----:B------:R-:W-:Y:S05]  /*17a0*/  @!P1 BRA `(.L_x_13931) ;  /* 0x0000000000189947 */ /* 0x000fea0003800000 */
[----:B-----5:R-:W-:Y:S01]  /*17b0*/  FADD.FTZ R123, R11, R123 ;  /* 0x0000007b0b7b7221 */ /* 0x020fe20000010000 */
[----:B------:R-:W-:Y:S06]  /*17c0*/  BRA `(.L_x_13931) ;  /* 0x0000000000107947 */ /* 0x000fec0003800000 */
.L_x_13930:
[----:B-----5:R-:W-:-:S04]  /*17d0*/  PRMT R0, R13, 0x7632, R0 ;  /* 0x000076320d007816 */ /* 0x020fc80000000000 */
[----:B------:R-:W-:-:S05]  /*17e0*/  SHF.L.U32 R0, R0, 0x10, RZ ;  /* 0x0000001000007819 */ /* 0x000fca00000006ff */
[----:B------:R-:W-:-:S04]  /*17f0*/  FADD.FTZ R123, R123, R0 ;  /* 0x000000007b7b7221 */ /* 0x000fc80000010000 */
[----:B------:R-:W-:-:S07]  /*1800*/  @P1 FADD.FTZ R123, R11, R123 ;  /* 0x0000007b0b7b1221 */ /* 0x000fce0000010000 */
.L_x_13931:
[C---:B------:R-:W-:Y:S02]  /*1810*/  PRMT R125, R126.reuse, 0x7632, R125 ;  /* 0x000076327e7d7816 */ /* 0x040fe4000000007d */
[----:B------:R-:W-:Y:S01]  /*1820*/  SHF.L.U32 R124, R126, 0x10, RZ ;  /* 0x000000107e7c7819 */ /* 0x000fe200000006ff */
[----:B------:R-:W-:Y:S06]  /*1830*/  @P2 BRA `(.L_x_13932) ;  /* 0x00000000000c2947 */ /* 0x000fec0003800000 */
[----:B------:R-:W-:Y:S05]  /*1840*/  @!P1 BRA `(.L_x_13933) ;  /* 0x0000000000149947 */ /* 0x000fea0003800000 */
[----:B-----5:R-:W-:Y:S01]  /*1850*/  FADD.FTZ R124, R4, R124 ;  /* 0x0000007c047c7221 */ /* 0x020fe20000010000 */
[----:B------:R-:W-:Y:S06]  /*1860*/  BRA `(.L_x_13933) ;  /* 0x00000000000c7947 */ /* 0x000fec0003800000 */
.L_x_13932:
[----:B-----5:R-:W-:-:S05]  /*1870*/  SHF.L.U32 R131, R14, 0x10, RZ ;  /* 0x000000100e837819 */ /* 0x020fca00000006ff */
[----:B------:R-:W-:-:S04]  /*1880*/  FADD.FTZ R124, R131, R124 ;  /* 0x0000007c837c7221 */ /* 0x000fc80000010000 */
[----:B------:R-:W-:-:S07]  /*1890*/  @P1 FADD.FTZ R124, R4, R124 ;  /* 0x0000007c047c1221 */ /* 0x000fce0000010000 */
.L_x_13933:
[----:B------:R-:W-:Y:S01]  /*18a0*/  SHF.L.U32 R125, R125, 0x10, RZ ;  /* 0x000000107d7d7819 */ /* 0x000fe200000006ff */
[----:B------:R-:W-:Y:S06]  /*18b0*/  @P2 BRA `(.L_x_13934) ;  /* 0x00000000000c2947 */ /* 0x000fec0003800000 */
[----:B------:R-:W-:Y:S05]  /*18c0*/  @!P1 BRA `(.L_x_13935) ;  /* 0x0000000000189947 */ /* 0x000fea0003800000 */
[----:B-----5:R-:W-:Y:S01]  /*18d0*/  FADD.FTZ R125, R5, R125 ;  /* 0x0000007d057d7221 */ /* 0x020fe20000010000 */
[----:B------:R-:W-:Y:S06]  /*18e0*/  BRA `(.L_x_13935) ;  /* 0x0000000000107947 */ /* 0x000fec0003800000 */
.L_x_13934:
[----:B-----5:R-:W-:-:S04]  /*18f0*/  PRMT R0, R14, 0x7632, R0 ;  /* 0x000076320e007816 */ /* 0x020fc80000000000 */
[----:B------:R-:W-:-:S05]  /*1900*/  SHF.L.U32 R0, R0, 0x10, RZ ;  /* 0x0000001000007819 */ /* 0x000fca00000006ff */
[----:B------:R-:W-:-:S04]  /*1910*/  FADD.FTZ R125, R125, R0 ;  /* 0x000000007d7d7221 */ /* 0x000fc80000010000 */
[----:B------:R-:W-:-:S07]  /*1920*/  @P1 FADD.FTZ R125, R5, R125 ;  /* 0x0000007d057d1221 */ /* 0x000fce0000010000 */
.L_x_13935:
[C---:B------:R-:W-:Y:S02]  /*1930*/  PRMT R0, R127.reuse, 0x7632, R0 ;  /* 0x000076327f007816 */ /* 0x040fe40000000000 */
[----:B------:R-:W-:Y:S01]  /*1940*/  SHF.L.U32 R126, R127, 0x10, RZ ;  /* 0x000000107f7e7819 */ /* 0x000fe200000006ff */
[----:B------:R-:W-:Y:S06]  /*1950*/  @P2 BRA `(.L_x_13936) ;  /* 0x00000000000c2947 */ /* 0x000fec0003800000 */
[----:B------:R-:W-:Y:S05]  /*1960*/  @!P1 BRA `(.L_x_13937) ;  /* 0x0000000000149947 */ /* 0x000fea0003800000 */
[----:B-----5:R-:W-:Y:S01]  /*1970*/  FADD.FTZ R126, R6, R126 ;  /* 0x0000007e067e7221 */ /* 0x020fe20000010000 */
[----:B------:R-:W-:Y:S06]  /*1980*/  BRA `(.L_x_13937) ;  /* 0x00000000000c7947 */ /* 0x000fec0003800000 */
.L_x_13936:
[----:B-----5:R-:W-:-:S05]  /*1990*/  SHF.L.U32 R127, R15, 0x10, RZ ;  /* 0x000000100f7f7819 */ /* 0x020fca00000006ff */
[----:B------:R-:W-:-:S04]  /*19a0*/  FADD.FTZ R126, R127, R126 ;  /* 0x0000007e7f7e7221 */ /* 0x000fc80000010000 */
[----:B------:R-:W-:-:S07]  /*19b0*/  @P1 FADD.FTZ R126, R6, R126 ;  /* 0x0000007e067e1221 */ /* 0x000fce0000010000 */
.L_x_13937:
[----:B------:R-:W-:Y:S01]  /*19c0*/  SHF.L.U32 R127, R0, 0x10, RZ ;  /* 0x00000010007f7819 */ /* 0x000fe200000006ff */
[----:B------:R-:W-:Y:S06]  /*19d0*/  @P2 BRA `(.L_x_13938) ;  /* 0x00000000000c2947 */ /* 0x000fec0003800000 */
[----:B------:R-:W-:Y:S05]  /*19e0*/  @!P1 BRA `(.L_x_13939) ;  /* 0x0000000000189947 */ /* 0x000fea0003800000 */
[----:B-----5:R-:W-:Y:S01]  /*19f0*/  FADD.FTZ R127, R7, R127 ;  /* 0x0000007f077f7221 */ /* 0x020fe20000010000 */
[----:B------:R-:W-:Y:S06]  /*1a00*/  BRA `(.L_x_13939) ;  /* 0x0000000000107947 */ /* 0x000fec0003800000 */
.L_x_13938:
[----:B-----5:R-:W-:-:S04]  /*1a10*/  PRMT R0, R15, 0x7632, R0 ;  /* 0x000076320f007816 */ /* 0x020fc80000000000 */
[----:B------:R-:W-:-:S05]  /*1a20*/  SHF.L.U32 R0, R0, 0x10, RZ ;  /* 0x0000001000007819 */ /* 0x000fca00000006ff */
[----:B------:R-:W-:-:S04]  /*1a30*/  FADD.FTZ R127, R127, R0 ;  /* 0x000000007f7f7221 */ /* 0x000fc80000010000 */
[----:B------:R-:W-:-:S07]  /*1a40*/  @P1 FADD.FTZ R127, R7, R127 ;  /* 0x0000007f077f1221 */ /* 0x000fce0000010000 */
.L_x_13939:
        /* <DEDUP_REMOVED lines=20> */
.L_x_13940:
[----:B-----5:R-:W-:-:S05]  /*1b90*/  SHF.L.U32 R131, R12, 0x10, RZ ;  /* 0x000000100c837819 */ /* 0x020fca00000006ff */
[----:B------:R-:W-:-:S04]  /*1ba0*/  FADD.FTZ R128, R131, R128 ;  /* 0x0000008083807221 */ /* 0x000fc80000010000 */
[----:B------:R-:W-:-:S07]  /*1bb0*/  @P1 FADD.FTZ R128, R8, R128 ;  /* 0x0000008008801221 */ /* 0x000fce0000010000 */
.L_x_13941:
[----:B------:R-:W-:Y:S01]  /*1bc0*/  SHF.L.U32 R129, R129, 0x10, RZ ;  /* 0x0000001081817819 */ /* 0x000fe200000006ff */
[----:B------:R-:W-:Y:S06]  /*1bd0*/  @P2 BRA `(.L_x_13942) ;  /* 0x00000000000c2947 */ /* 0x000fec0003800000 */
[----:B------:R-:W-:Y:S05]  /*1be0*/  @!P1 BRA `(.L_x_13943) ;  /* 0x0000000000189947 */ /* 0x000fea0003800000 */
[----:B-----5:R-:W-:Y:S01]  /*1bf0*/  FADD.FTZ R129, R9, R129 ;  /* 0x0000008109817221 */ /* 0x020fe20000010000 */
[----:B------:R-:W-:Y:S06]  /*1c00*/  BRA `(.L_x_13943) ;  /* 0x0000000000107947 */ /* 0x000fec0003800000 */
.L_x_13942:
[----:B-----5:R-:W-:-:S04]  /*1c10*/  PRMT R0, R12, 0x7632, R0 ;  /* 0x000076320c007816 */ /* 0x020fc80000000000 */
[----:B------:R-:W-:-:S05]  /*1c20*/  SHF.L.U32 R0, R0, 0x10, RZ ;  /* 0x0000001000007819 */ /* 0x000fca00000006ff */
[----:B------:R-:W-:-:S04]  /*1c30*/  FADD.FTZ R129, R129, R0 ;  /* 0x0000000081817221 */ /* 0x000fc80000010000 */
[----:B------:R-:W-:-:S07]  /*1c40*/  @P1 FADD.FTZ R129, R9, R129 ;  /* 0x0000008109811221 */ /* 0x000fce0000010000 */
.L_x_13943:
[C---:B------:R-:W-:Y:S02]  /*1c50*/  PRMT R131, R133.reuse, 0x7632, R131 ;  /* 0x0000763285837816 */ /* 0x040fe40000000083 */
[----:B------:R-:W-:Y:S01]  /*1c60*/  SHF.L.U32 R130, R133, 0x10, RZ ;  /* 0x0000001085827819 */ /* 0x000fe200000006ff */
[----:B------:R-:W-:Y:S06]  /*1c70*/  @P2 BRA `(.L_x_13944) ;  /* 0x00000000000c2947 */ /* 0x000fec0003800000 */
[----:B------:R-:W-:Y:S05]  /*1c80*/  @!P1 BRA `(.L_x_13945) ;  /* 0x0000000000149947 */ /* 0x000fea0003800000 */
[----:B-----5:R-:W-:Y:S01]  /*1c90*/  FADD.FTZ R130, R10, R130 ;  /* 0x000000820a827221 */ /* 0x020fe20000010000 */
[----:B------:R-:W-:Y:S06]  /*1ca0*/  BRA `(.L_x_13945) ;  /* 0x00000000000c7947 */ /* 0x000fec0003800000 */
.L_x_13944:
[----:B-----5:R-:W-:-:S05]  /*1cb0*/  SHF.L.U32 R133, R13, 0x10, RZ ;  /* 0x000000100d857819 */ /* 0x020fca00000006ff */
[----:B------:R-:W-:-:S04]  /*1cc0*/  FADD.FTZ R130, R133, R130 ;  /* 0x0000008285827221 */ /* 0x000fc80000010000 */
[----:B------:R-:W-:-:S07]  /*1cd0*/  @P1 FADD.FTZ R130, R10, R130 ;  /* 0x000000820a821221 */ /* 0x000fce0000010000 */
.L_x_13945:
[----:B------:R-:W-:Y:S01]  /*1ce0*/  SHF.L.U32 R131, R131, 0x10, RZ ;  /* 0x0000001083837819 */ /* 0x000fe200000006ff */
[----:B------:R-:W-:Y:S06]  /*1cf0*/  @P2 BRA `(.L_x_13946) ;  /* 0x00000000000c2947 */ /* 0x000fec0003800000 */
[----:B------:R-:W-:Y:S05]  /*1d00*/  @!P1 BRA `(.L_x_13947) ;  /* 0x0000000000189947 */ /* 0x000fea0003800000 */
[----:B-----5:R-:W-:Y:S01]  /*1d10*/  FADD.FTZ R131, R11, R131 ;  /* 0x000000830b837221 */ /* 0x020fe20000010000 */
[----:B------:R-:W-:Y:S06]  /*1d20*/  BRA `(.L_x_13947) ;  /* 0x0000000000107947 */ /* 0x000fec0003800000 */
.L_x_13946:
[----:B-----5:R-:W-:-:S04]  /*1d30*/  PRMT R0, R13, 0x7632, R0 ;  /* 0x000076320d007816 */ /* 0x020fc80000000000 */
[----:B------:R-:W-:-:S05]  /*1d40*/  SHF.L.U32 R0, R0, 0x10, RZ ;  /* 0x0000001000007819 */ /* 0x000fca00000006ff */
[----:B------:R-:W-:-:S04]  /*1d50*/  FADD.FTZ R131, R131, R0 ;  /* 0x0000000083837221 */ /* 0x000fc80000010000 */
[----:B------:R-:W-:-:S07]  /*1d60*/  @P1 FADD.FTZ R131, R11, R131 ;  /* 0x000000830b831221 */ /* 0x000fce0000010000 */
.L_x_13947:
[C---:B------:R-:W-:Y:S02]  /*1d70*/  PRMT R133, R134.reuse, 0x7632, R133 ;  /* 0x0000763286857816 */ /* 0x040fe40000000085 */
[----:B------:R-:W-:Y:S01]  /*1d80*/  SHF.L.U32 R132, R134, 0x10, RZ ;  /* 0x0000001086847819 */ /* 0x000fe200000006ff */
[----:B------:R-:W-:Y:S06]  /*1d90*/  @P2 BRA `(.L_x_13948) ;  /* 0x00000000000c2947 */ /* 0x000fec0003800000 */
[----:B------:R-:W-:Y:S05]  /*1da0*/  @!P1 BRA `(.L_x_13949) ;  /* 0x0000000000149947 */ /* 0x000fea0003800000 */
[----:B-----5:R-:W-:Y:S01]  /*1db0*/  FADD.FTZ R132, R4, R132 ;  /* 0x0000008404847221 */ /* 0x020fe20000010000 */
[----:B------:R-:W-:Y:S06]  /*1dc0*/  BRA `(.L_x_13949) ;  /* 0x00000000000c7947 */ /* 0x000fec0003800000 */
.L_x_13948:
[----:B-----5:R-:W-:-:S05]  /*1dd0*/  SHF.L.U32 R141, R14, 0x10, RZ ;  /* 0x000000100e8d7819 */ /* 0x020fca00000006ff */
[----:B------:R-:W-:-:S04]  /*1de0*/  FADD.FTZ R132, R141, R132 ;  /* 0x000000848d847221 */ /* 0x000fc80000010000 */
[----:B------:R-:W-:-:S07]  /*1df0*/  @P1 FADD.FTZ R132, R4, R132 ;  /* 0x0000008404841221 */ /* 0x000fce0000010000 */
.L_x_13949:
[----:B------:R-:W-:Y:S01]  /*1e00*/  SHF.L.U32 R133, R133, 0x10, RZ ;  /* 0x0000001085857819 */ /* 0x000fe200000006ff */
[----:B------:R-:W-:Y:S06]  /*1e10*/  @P2 BRA `(.L_x_13950) ;  /* 0x00000000000c2947 */ /* 0x000fec0003800000 */
[----:B------:R-:W-:Y:S05]  /*1e20*/  @!P1 BRA `(.L_x_13951) ;  /* 0x0000000000189947 */ /* 0x000fea0003800000 */
[----:B-----5:R-:W-:Y:S01]  /*1e30*/  FADD.FTZ R133, R5, R133 ;  /* 0x0000008505857221 */ /* 0x020fe20000010000 */
[----:B------:R-:W-:Y:S06]  /*1e40*/  BRA `(.L_x_13951) ;  /* 0x0000000000107947 */ /* 0x000fec0003800000 */
.L_x_13950:
[----:B-----5:R-:W-:-:S04]  /*1e50*/  PRMT R0, R14, 0x7632, R0 ;  /* 0x000076320e007816 */ /* 0x020fc80000000000 */
[----:B------:R-:W-:-:S05]  /*1e60*/  SHF.L.U32 R0, R0, 0x10, RZ ;  /* 0x0000001000007819 */ /* 0x000fca00000006ff */
[----:B------:R-:W-:-:S04]  /*1e70*/  FADD.FTZ R133, R133, R0 ;  /* 0x0000000085857221 */ /* 0x000fc80000010000 */
[----:B------:R-:W-:-:S07]  /*1e80*/  @P1 FADD.FTZ R133, R5, R133 ;  /* 0x0000008505851221 */ /* 0x000fce0000010000 */
.L_x_13951:
[C---:B------:R-:W-:Y:S02]  /*1e90*/  PRMT R0, R135.reuse, 0x7632, R0 ;  /* 0x0000763287007816 */ /* 0x040fe40000000000 */
[----:B------:R-:W-:Y:S01]  /*1ea0*/  SHF.L.U32 R134, R135, 0x10, RZ ;  /* 0x0000001087867819 */ /* 0x000fe200000006ff */
[----:B------:R-:W-:Y:S06]  /*1eb0*/  @P2 BRA `(.L_x_13952) ;  /* 0x00000000000c2947 */ /* 0x000fec0003800000 */
[----:B------:R-:W-:Y:S05]  /*1ec0*/  @!P1 BRA `(.L_x_13953) ;  /* 0x0000000000149947 */ /* 0x000fea0003800000 */
[----:B-----5:R-:W-:Y:S01]  /*1ed0*/  FADD.FTZ R134, R6, R134 ;  /* 0x0000008606867221 */ /* 0x020fe20000010000 */
[----:B------:R-:W-:Y:S06]  /*1ee0*/  BRA `(.L_x_13953) ;  /* 0x00000000000c7947 */ /* 0x000fec0003800000 */
.L_x_13952:
[----:B-----5:R-:W-:-:S05]  /*1ef0*/  SHF.L.U32 R135, R15, 0x10, RZ ;  /* 0x000000100f877819 */ /* 0x020fca00000006ff */
[----:B------:R-:W-:-:S04]  /*1f00*/  FADD.FTZ R134, R135, R134 ;  /* 0x0000008687867221 */ /* 0x000fc80000010000 */
[----:B------:R-:W-:-:S07]  /*1f10*/  @P1 FADD.FTZ R134, R6, R134 ;  /* 0x0000008606861221 */ /* 0x000fce0000010000 */
.L_x_13953:
[----:B------:R-:W-:Y:S01]  /*1f20*/  SHF.L.U32 R135, R0, 0x10, RZ ;  /* 0x0000001000877819 */ /* 0x000fe200000006ff */
[----:B------:R-:W-:Y:S06]  /*1f30*/  @P2 BRA `(.L_x_13954) ;  /* 0x00000000000c2947 */ /* 0x000fec0003800000 */
[----:B------:R-:W-:Y:S05]  /*1f40*/  @!P1 BRA `(.L_x_13955) ;  /* 0x0000000000189947 */ /* 0x000fea0003800000 */
[----:B-----5:R-:W-:Y:S01]  /*1f50*/  FADD.FTZ R135, R7, R135 ;  /* 0x0000008707877221 */ /* 0x020fe20000010000 */
[----:B------:R-:W-:Y:S06]  /*1f60*/  BRA `(.L_x_13955) ;  /* 0x0000000000107947 */ /* 0x000fec0003800000 */
.L_x_13954:
[----:B-----5:R-:W-:-:S04]  /*1f70*/  PRMT R0, R15, 0x7632, R0 ;  /* 0x000076320f007816 */ /* 0x020fc80000000000 */
[----:B------:R-:W-:-:S05]  /*1f80*/  SHF.L.U32 R0, R0, 0x10, RZ ;  /* 0x0000001000007819 */ /* 0x000fca00000006ff */
[----:B------:R-:W-:-:S04]  /*1f90*/  FADD.FTZ R135, R135, R0 ;  /* 0x0000000087877221 */ /* 0x000fc80000010000 */
[----:B------:R-:W-:-:S07]  /*1fa0*/  @P1 FADD.FTZ R135, R7, R135 ;  /* 0x0000008707871221 */ /* 0x000fce0000010000 */
.L_x_13955:
[----:B------:R-:W-:Y:S01]  /*1fb0*/  FADD.FTZ R0, RZ, R96 ;  /* 0x00000060ff007221 */ /* 0x000fe20000010000 */
[----:B------:R-:W-:Y:S01]  /*1fc0*/  LEA R142, P1, R136, UR10, 0x5 ;  /* 0x0000000a888e7c11 */ /* 0x000fe2000f8228ff */
[----:B------:R-:W-:Y:S02]  /*1fd0*/  UMOV UR16, 0xffffffff ;  /* 0xffffffff00107882 */ /* 0x000fe40000000000 */
[----:B------:R-:W-:Y:S01]  /*1fe0*/  FADD.FTZ R141, R0, R97 ;  /* 0x00000061008d7221 */ /* 0x000fe20000010000 */
[----:B------:R-:W-:Y:S02]  /*1ff0*/  LEA.HI.X R143, R136, UR11, RZ, 0x5, P1 ;  /* 0x0000000b888f7c11 */ /* 0x000fe400088f2cff */
[----:B------:R-:W-:Y:S01]  /*2000*/  ISETP.NE.AND P1, PT, R2, RZ, PT ;  /* 0x000000ff0200720c */ /* 0x000fe20003f25270 */
[----:B------:R-:W-:Y:S02]  /*2010*/  FADD.FTZ R0, R141, R98 ;  /* 0x000000628d007221 */ /* 0x000fe40000010000 */
[----:B------:R0:W-:Y:S02]  /*2020*/  STG.E.128 desc[UR4][R142.64], R128 ;  /* 0x000000808e007986 */ /* 0x0001e4000c101d04 */
[----:B------:R-:W-:-:S02]  /*2030*/  FADD.FTZ R141, R0, R99 ;  /* 0x00000063008d7221 */ /* 0x000fc40000010000 */
[----:B------:R0:W-:Y:S02]  /*2040*/  STG.E.128 desc[UR4][R142.64+0x10], R132 ;  /* 0x000010848e007986 */ /* 0x0001e4000c101d04 */
        /* <DEDUP_REMOVED lines=138> */
.L_x_13969:
        /* <DEDUP_REMOVED lines=39> */
[C---:B------:R-:W-:Y:S01]  /*2b60*/  FMUL.FTZ R119, R111.reuse, R100 ;  /* 0x000000646f777220 */ /* 0x040fe20000410000 */
[C---:B------:R-:W-:Y:S01]  /*2b70*/  FMUL.FTZ R0, R111.reuse, R143 ;  /* 0x0000008f6f007220 */ /* 0x040fe20000410000 */
[----:B------:R-:W-:Y:S01]  /*2b80*/  FMUL.FTZ R100, R111, R101 ;  /* 0x000000656f647220 */ /* 0x000fe20000410000 */
[----:B0-----:R-:W-:-:S04]  /*2b90*/  @!P1 IMAD.WIDE R96, R3, 0x4, R96 ;  /* 0x0000000403609825 */ /* 0x001fc800078e0260 */
[----:B------:R-:W-:Y:S01]  /*2ba0*/  FMUL.FTZ R117, R111, R98 ;  /* 0x000000626f757220 */ /* 0x000fe20000410000 */
[----:B------:R-:W-:Y:S01]  /*2bb0*/  FFMA.FTZ R103, R52, R103, R92 ;  /* 0x0000006734677223 */ /* 0x000fe2000001005c */
[----:B------:R-:W-:Y:S01]  /*2bc0*/  FFMA.FTZ R0, R53, R0, R93 ;  /* 0x0000000035007223 */ /* 0x000fe2000001005d */
[----:B------:R-:W-:Y:S01]  /*2bd0*/  FFMA.FTZ R98, R48, R119, R88 ;  /* 0x0000007730627223 */ /* 0x000fe20000010058 */
[----:B------:R-:W-:Y:S01]  /*2be0*/  FFMA.FTZ R101, R49, R100, R89 ;  /* 0x0000006431657223 */ /* 0x000fe20000010059 */
[----:B------:R-:W-:Y:S01]  /*2bf0*/  FFMA.FTZ R99, R50, R99, R90 ;  /* 0x0000006332637223 */ /* 0x000fe2000001005a */
[----:B------:R-:W-:Y:S01]  /*2c00*/  FFMA.FTZ R102, R51, R102, R91 ;  /* 0x0000006633667223 */ /* 0x000fe2000001005b */
[----:B------:R0:W-:Y:S01]  /*2c10*/  @!P1 STG.E desc[UR4][R96.64], R141 ;  /* 0x0000008d60009986 */ /* 0x0001e2000c101904 */
[----:B------:R-:W-:Y:S01]  /*2c20*/  FMUL.FTZ R100, R111, R109 ;  /* 0x0000006d6f647220 */ /* 0x000fe20000410000 */
[----:B------:R-:W-:Y:S01]  /*2c30*/  F2FP.BF16.F32.PACK_AB R98, R101, R98 ;  /* 0x000000626562723e */ /* 0x000fe200000010ff */
[C---:B------:R-:W-:Y:S01]  /*2c40*/  FMUL.FTZ R101, R111.reuse, R104 ;  /* 0x000000686f657220 */ /* 0x040fe20000410000 */
[----:B------:R-:W-:Y:S01]  /*2c50*/  F2FP.BF16.F32.PACK_AB R99, R102, R99 ;  /* 0x000000636663723e */ /* 0x000fe200000010ff */
[----:B------:R-:W-:Y:S01]  /*2c60*/  FMUL.FTZ R102, R111, R107 ;  /* 0x0000006b6f667220 */ /* 0x000fe20000410000 */
[----:B------:R-:W-:Y:S01]  /*2c70*/  FFMA.FTZ R104, R41, R100, R81 ;  /* 0x0000006429687223 */ /* 0x000fe20000010051 */
[C---:B------:R-:W-:Y:S01]  /*2c80*/  FMUL.FTZ R144, R111.reuse, R144 ;  /* 0x000000906f907220 */ /* 0x040fe20000410000 */
[C---:B------:R-:W-:Y:S01]  /*2c90*/  FMUL.FTZ R121, R111.reuse, R154 ;  /* 0x0000009a6f797220 */ /* 0x040fe20000410000 */
[----:B------:R-:W-:Y:S01]  /*2ca0*/  FMUL.FTZ R156, R111, R156 ;  /* 0x0000009c6f9c7220 */ /* 0x000fe20000410000 */
[----:B------:R-:W-:Y:S01]  /*2cb0*/  FFMA.FTZ R100, R44, R101, R84 ;  /* 0x000000652c647223 */ /* 0x000fe20000010054 */
[----:B------:R-:W-:Y:S01]  /*2cc0*/  FFMA.FTZ R144, R55, R144, R95 ;  /* 0x0000009037907223 */ /* 0x000fe2000001005f */
[----:B0-----:R-:W-:Y:S01]  /*2cd0*/  FFMA.FTZ R97, R54, R117, R94 ;  /* 0x0000007536617223 */ /* 0x001fe2000001005e */
[C---:B------:R-:W-:Y:S01]  /*2ce0*/  FMUL.FTZ R117, R111.reuse, R108 ;  /* 0x0000006c6f757220 */ /* 0x040fe20000410000 */
[----:B------:R-:W-:Y:S01]  /*2cf0*/  F2FP.BF16.F32.PACK_AB R96, R0, R103 ;  /* 0x000000670060723e */ /* 0x000fe200000010ff */
[C---:B------:R-:W-:Y:S01]  /*2d00*/  FMUL.FTZ R0, R111.reuse, R105 ;  /* 0x000000696f007220 */ /* 0x040fe20000410000 */
[----:B------:R-:W-:Y:S01]  /*2d10*/  FMUL.FTZ R105, R111, R106 ;  /* 0x0000006a6f697220 */ /* 0x000fe20000410000 */
[----:B------:R-:W-:Y:S01]  /*2d20*/  FFMA.FTZ R117, R40, R117, R80 ;  /* 0x0000007528757223 */ /* 0x000fe20000010050 */
[----:B------:R-:W-:Y:S01]  /*2d30*/  FFMA.FTZ R108, R47, R102, R87 ;  /* 0x000000662f6c7223 */ /* 0x000fe20000010057 */
[----:B------:R-:W-:Y:S01]  /*2d40*/  FFMA.FTZ R121, R42, R121, R82 ;  /* 0x000000792a797223 */ /* 0x000fe20000010052 */
[----:B------:R-:W-:Y:S01]  /*2d50*/  FFMA.FTZ R101, R46, R105, R86 ;  /* 0x000000692e657223 */ /* 0x000fe20000010056 */
[----:B------:R-:W-:Y:S01]  /*2d60*/  FFMA.FTZ R105, R45, R0, R85 ;  /* 0x000000002d697223 */ /* 0x000fe20000010055 */
[----:B------:R-:W-:Y:S01]  /*2d70*/  F2FP.BF16.F32.PACK_AB R102, R104, R117 ;  /* 0x000000756866723e */ /* 0x000fe200000010ff */
[----:B------:R-:W-:Y:S01]  /*2d80*/  FFMA.FTZ R156, R43, R156, R83 ;  /* 0x0000009c2b9c7223 */ /* 0x000fe20000010053 */
[----:B------:R-:W-:Y:S01]  /*2d90*/  LEA R104, P2, R139, UR12, 0x4 ;  /* 0x0000000c8b687c11 */ /* 0x000fe2000f8420ff */
[----:B--2---:R-:W-:Y:S01]  /*2da0*/  @!P1 IMAD.WIDE R122, R3, 0x4, R122 ;  /* 0x00000004037a9825 */ /* 0x004fe200078e027a */
[----:B------:R-:W-:-:S03]  /*2db0*/  LEA R106, P4, R140, UR12, 0x4 ;  /* 0x0000000c8c6a7c11 */ /* 0x000fc6000f8820ff */
[----:B------:R-:W-:Y:S01]  /*2dc0*/  FMUL.FTZ R125, R111, R114 ;  /* 0x000000726f7d7220 */ /* 0x000fe20000410000 */
[----:B------:R-:W-:Y:S01]  /*2dd0*/  F2FP.BF16.F32.PACK_AB R100, R105, R100 ;  /* 0x000000646964723e */ /* 0x000fe200000010ff */
[C---:B------:R-:W-:Y:S01]  /*2de0*/  FMUL.FTZ R119, R111.reuse, R120 ;  /* 0x000000786f777220 */ /* 0x040fe20000410000 */
[----:B------:R-:W-:Y:S01]  /*2df0*/  F2FP.BF16.F32.PACK_AB R97, R144, R97 ;  /* 0x000000619061723e */ /* 0x000fe200000010ff */
[----:B------:R-:W-:Y:S01]  /*2e00*/  @!P1 STG.E desc[UR4][R122.64], R111 ;  /* 0x0000006f7a009986 */ /* 0x000fe2000c101904 */
[----:B------:R-:W-:Y:S01]  /*2e10*/  F2FP.BF16.F32.PACK_AB R101, R108, R101 ;  /* 0x000000656c65723e */ /* 0x000fe200000010ff */
[----:B------:R-:W-:Y:S01]  /*2e20*/  FMUL.FTZ R108, R111, R115 ;  /* 0x000000736f6c7220 */ /* 0x000fe20000410000 */
[----:B------:R-:W-:Y:S01]  /*2e30*/  LEA.HI.X R105, R139, UR13, RZ, 0x4, P2 ;  /* 0x0000000d8b697c11 */ /* 0x000fe200090f24ff */
[C---:B------:R-:W-:Y:S01]  /*2e40*/  FMUL.FTZ R115, R111.reuse, R150 ;  /* 0x000000966f737220 */ /* 0x040fe20000410000 */
[----:B------:R-:W-:Y:S01]  /*2e50*/  F2FP.BF16.F32.PACK_AB R103, R156, R121 ;  /* 0x000000799c67723e */ /* 0x000fe200000010ff */
[C---:B------:R-:W-:Y:S01]  /*2e60*/  FMUL.FTZ R148, R111.reuse, R148 ;  /* 0x000000946f947220 */ /* 0x040fe20000410000 */
[----:B------:R-:W-:Y:S01]  /*2e70*/  LEA.HI.X R107, R140, UR13, RZ, 0x4, P4 ;  /* 0x0000000d8c6b7c11 */ /* 0x000fe2000a0f24ff */
[----:B------:R0:W-:Y:S01]  /*2e80*/  STG.E.128 desc[UR4][R104.64], R96 ;  /* 0x0000006068007986 */ /* 0x0001e2000c101d04 */
[C---:B------:R-:W-:Y:S01]  /*2e90*/  FADD.FTZ R112, -R142.reuse, R112 ;  /* 0x000000708e707221 */ /* 0x040fe20000010100 */
[C---:B------:R-:W-:Y:S01]  /*2ea0*/  FADD.FTZ R113, -R142.reuse, R113 ;  /* 0x000000718e717221 */ /* 0x040fe20000010100 */
[C---:B------:R-:W-:Y:S01]  /*2eb0*/  FADD.FTZ R126, -R142.reuse, R127 ;  /* 0x0000007f8e7e7221 */ /* 0x040fe20000010100 */
[----:B------:R1:W-:Y:S01]  /*2ec0*/  STG.E.128 desc[UR4][R106.64], R100 ;  /* 0x000000646a007986 */ /* 0x0003e2000c101d04 */
[C---:B------:R-:W-:Y:S01]  /*2ed0*/  FADD.FTZ R118, -R142.reuse, R118 ;  /* 0x000000768e767221 */ /* 0x040fe20000010100 */
[C---:B------:R-:W-:Y:S01]  /*2ee0*/  FADD.FTZ R130, -R142.reuse, R130 ;  /* 0x000000828e827221 */ /* 0x040fe20000010100 */
[C---:B------:R-:W-:Y:S01]  /*2ef0*/  FADD.FTZ R132, -R142.reuse, R132 ;  /* 0x000000848e847221 */ /* 0x040fe20000010100 */
[C---:B------:R-:W-:Y:S01]  /*2f00*/  FADD.FTZ R133, -R142.reuse, R133 ;  /* 0x000000858e857221 */ /* 0x040fe20000010100 */
[C---:B------:R-:W-:Y:S01]  /*2f10*/  FMUL.FTZ R127, R111.reuse, R116 ;  /* 0x000000746f7f7220 */ /* 0x040fe20000410000 */
[C---:B------:R-:W-:Y:S01]  /*2f20*/  FMUL.FTZ R110, R111.reuse, R110 ;  /* 0x0000006e6f6e7220 */ /* 0x040fe20000410000 */
[C---:B------:R-:W-:Y:S01]  /*2f30*/  FADD.FTZ R124, -R142.reuse, R124 ;  /* 0x0000007c8e7c7221 */ /* 0x040fe20000010100 */
[C---:B------:R-:W-:Y:S01]  /*2f40*/  FADD.FTZ R128, -R142.reuse, R128 ;  /* 0x000000808e807221 */ /* 0x040fe20000010100 */
[C---:B------:R-:W-:Y:S01]  /*2f50*/  FADD.FTZ R162, -R142.reuse, R129 ;  /* 0x000000818ea27221 */ /* 0x040fe20000010100 */
[C---:B------:R-:W-:Y:S01]  /*2f60*/  FADD.FTZ R164, -R142.reuse, R131 ;  /* 0x000000838ea47221 */ /* 0x040fe20000010100 */
[C---:B------:R-:W-:Y:S01]  /*2f70*/  FADD.FTZ R134, -R142.reuse, R134 ;  /* 0x000000868e867221 */ /* 0x040fe20000010100 */
[----:B------:R-:W-:Y:S01]  /*2f80*/  FADD.FTZ R142, -R142, R135 ;  /* 0x000000878e8e7221 */ /* 0x000fe20000010100 */
[----:B------:R-:W-:Y:S01]  /*2f90*/  FMUL.FTZ R121, R111, R112 ;  /* 0x000000706f797220 */ /* 0x000fe20000410000 */
[----:B0-----:R-:W-:Y:S01]  /*2fa0*/  FFMA.FTZ R105, R29, R148, R69 ;  /* 0x000000941d697223 */ /* 0x001fe20000010045 */
[----:B------:R-:W-:Y:S01]  /*2fb0*/  FMUL.FTZ R0, R111, R113 ;  /* 0x000000716f007220 */ /* 0x000fe20000410000 */
[----:B------:R-:W-:Y:S01]  /*2fc0*/  FFMA.FTZ R125, R38, R125, R78 ;  /* 0x0000007d267d7223 */ /* 0x000fe2000001004e */
[----:B------:R-:W-:Y:S01]  /*2fd0*/  FFMA.FTZ R108, R39, R108, R79 ;  /* 0x0000006c276c7223 */ /* 0x000fe2000001004f */
[----:B-1----:R-:W-:Y:S01]  /*2fe0*/  FFMA.FTZ R101, R30, R115, R70 ;  /* 0x000000731e657223 */ /* 0x002fe20000010046 */
[----:B------:R-:W-:Y:S01]  /*2ff0*/  FFMA.FTZ R100, R28, R119, R68 ;  /* 0x000000771c647223 */ /* 0x000fe20000010044 */
[----:B------:R-:W0:Y:S01]  /*3000*/  LDC.64 R114, c[0x0][0x210] ;  /* 0x00008400ff727b82 */ /* 0x000e220000000a00 */
        /* <DEDUP_REMOVED lines=32> */
[----:B------:R-:W-:Y:S01]  /*3210*/  LEA R108, P1, R138, UR12, 0x4 ;  /* 0x0000000c8a6c7c11 */ /* 0x000fe2000f8220ff */
[----:B------:R-:W-:Y:S01]  /*3220*/  FFMA.FTZ R104, R20, R109, R60 ;  /* 0x0000006d14687223 */ /* 0x000fe2000001003c */
[----:B------:R-:W-:Y:S01]  /*3230*/  FFMA.FTZ R113, R21, R162, R61 ;  /* 0x000000a215717223 */ /* 0x000fe2000001003d */
[----:B------:R-:W-:Y:S01]  /*3240*/  FFMA.FTZ R133, R18, R133, R58 ;  /* 0x0000008512857223 */ /* 0x000fe2000001003a */
[----:B------:R-:W-:Y:S01]  /*3250*/  FFMA.FTZ R142, R19, R142, R59 ;  /* 0x0000008e138e7223 */ /* 0x000fe2000001003b */
[----:B------:R-:W-:Y:S01]  /*3260*/  LEA R110, P2, R137, UR12, 0x4 ;  /* 0x0000000c896e7c11 */ /* 0x000fe2000f8420ff */
[----:B------:R-:W-:Y:S01]  /*3270*/  FFMA.FTZ R164, R23, R164, R63 ;  /* 0x000000a417a47223 */ /* 0x000fe2000001003f */
[----:B------:R-:W-:-:S02]  /*3280*/  LEA R112, P4, R136, UR12, 0x4 ;  /* 0x0000000c88707c11 */ /* 0x000fc4000f8820ff */
[----:B------:R-:W-:Y:S02]  /*3290*/  F2FP.BF16.F32.PACK_AB R99, R146, R129 ;  /* 0x000000819263723e */ /* 0x000fe400000010ff */
[----:B------:R-:W-:Y:S02]  /*32a0*/  F2FP.BF16.F32.PACK_AB R96, R0, R121 ;  /* 0x000000790060723e */ /* 0x000fe400000010ff */
[----:B------:R-:W-:Y:S02]  /*32b0*/  F2FP.BF16.F32.PACK_AB R106, R111, R106 ;  /* 0x0000006a6f6a723e */ /* 0x000fe400000010ff */
[----:B------:R-:W-:Y:S02]  /*32c0*/  LEA.HI.X R109, R138, UR13, RZ, 0x4, P1 ;  /* 0x0000000d8a6d7c11 */ /* 0x000fe400088f24ff */
[----:B------:R-:W-:Y:S02]  /*32d0*/  F2FP.BF16.F32.PACK_AB R103, R126, R131 ;  /* 0x000000837e67723e */ /* 0x000fe400000010ff */
[----:B------:R-:W-:Y:S01]  /*32e0*/  F2FP.BF16.F32.PACK_AB R102, R107, R102 ;  /* 0x000000666b66723e */ /* 0x000fe200000010ff */
[----:B------:R1:W-:Y:S01]  /*32f0*/  STG.E.128 desc[UR4][R108.64], R96 ;  /* 0x000000606c007986 */ /* 0x0003e2000c101d04 */
[----:B------:R-:W-:-:S02]  /*3300*/  F2FP.BF16.F32.PACK_AB R101, R152, R101 ;  /* 0x000000659865723e */ /* 0x000fc400000010ff */
[----:B------:R-:W-:Y:S02]  /*3310*/  LEA.HI.X R111, R137, UR13, RZ, 0x4, P2 ;  /* 0x0000000d896f7c11 */ /* 0x000fe400090f24ff */
[----:B------:R-:W-:Y:S02]  /*3320*/  F2FP.BF16.F32.PACK_AB R104, R113, R104 ;  /* 0x000000687168723e */ /* 0x000fe400000010ff */
[----:B------:R-:W-:Y:S01]  /*3330*/  F2FP.BF16.F32.PACK_AB R107, R142, R133 ;  /* 0x000000858e6b723e */ /* 0x000fe200000010ff */
[----:B------:R1:W-:Y:S01]  /*3340*/  STG.E.128 desc[UR4][R110.64], R100 ;  /* 0x000000646e007986 */ /* 0x0003e2000c101d04 */
[----:B------:R-:W-:Y:S02]  /*3350*/  F2FP.BF16.F32.PACK_AB R105, R164, R105 ;  /* 0x00000069a469723e */ /* 0x000fe400000010ff */
[----:B------:R-:W-:Y:S02]  /*3360*/  LEA.HI.X R113, R136, UR13, RZ, 0x4, P4 ;  /* 0x0000000d88717c11 */ /* 0x000fe4000a0f24ff */
[----:B0-----:R-:W-:-:S03]  /*3370*/  LEA R3, R114, R3, 0x2 ;  /* 0x0000000372037211 */ /* 0x001fc600078e10ff */
[----:B------:R1:W-:Y:S01]  /*3380*/  STG.E.128 desc[UR4][R112.64], R104 ;  /* 0x0000006870007986 */ /* 0x0003e2000c101d04 */
[----:B------:R-:W-:-:S13]  /*3390*/  ISETP.GE.AND P1, PT, R3, R115, PT ;  /* 0x000000730300720c */ /* 0x000fda0003f26270 */
[----:B------:R-:W-:Y:S05]  /*33a0*/  @!P1 BRA `(.L_x_13957) ;  /* 0xffffffd000389947 */ /* 0x000fea000383ffff */
[----:B------:R-:W-:Y:S05]  /*33b0*/  BSYNC B0 ;  /* 0x0000000000007941 */ /* 0x000fea0003800000 */
.L_x_13875:
[----:B------:R-:W-:Y:S05]  /*33c0*/  EXIT ;  /* 0x000000000000794d */ /* 0x000fea0003800000 */
.L_x_13956:
        /* <DEDUP_REMOVED lines=8> */
.L_x_13959:
[----:B------:R-:W-:Y:S05]  /*3450*/  BSYNC B1 ;  /* 0x0000000000017941 */ /* 0x000fea0003800000 */
.L_x_13958:
        /* <DEDUP_REMOVED lines=10> */
.L_x_13960:
[----:B------:R-:W-:Y:S01]  /*3500*/  HFMA2.MMA R150, -RZ, RZ, 0, 2.384185791015625e-07 ;  /* 0x00000004ff967435 */ /* 0x000fe200000001ff */
[----:B------:R-:W-:-:S05]  /*3510*/  MOV R141, R149 ;  /* 0x00000095008d7202 */ /* 0x000fca0000000f00 */
[----:B------:R-:W-:-:S05]  /*3520*/  FADD.FTZ R144, R142, R141 ;  /* 0x0000008d8e907221 */ /* 0x000fca0000010000 */
[----:B------:R-:W-:-:S07]  /*3530*/  MOV R151, R144 ;  /* 0x0000009000977202 */ /* 0x000fce0000000f00 */
[----:B------:R-:W-:Y:S05]  /*3540*/  WARPSYNC.COLLECTIVE R148, `(.L_x_13961) ;  /* 0x0000000094087348 */ /* 0x000fea0003c00000 */
[----:B------:R0:W1:Y:S02]  /*3550*/  SHFL.BFLY P2, R149, R151, R150, R153 ;  /* 0x0c00009697957389 */ /* 0x0000640000040099 */
[----:B01----:R-:W-:Y:S01]  /*3560*/  ENDCOLLECTIVE ;  /* 0x000000000000791b */ /* 0x003fe20003800000 */
.L_x_13961:
[----:B------:R-:W-:Y:S01]  /*3570*/  HFMA2.MMA R150, -RZ, RZ, 0, 4.76837158203125e-07 ;  /* 0x00000008ff967435 */ /* 0x000fe200000001ff */
[----:B------:R-:W-:-:S05]  /*3580*/  MOV R141, R149 ;  /* 0x00000095008d7202 */ /* 0x000fca0000000f00 */
[----:B------:R-:W-:-:S05]  /*3590*/  FADD.FTZ R145, R144, R141 ;  /* 0x0000008d90917221 */ /* 0x000fca0000010000 */
[----:B------:R-:W-:-:S07]  /*35a0*/  MOV R151, R145 ;  /* 0x0000009100977202 */ /* 0x000fce0000000f00 */
[----:B------:R-:W-:Y:S05]  /*35b0*/  WARPSYNC.COLLECTIVE R148, `(.L_x_13962) ;  /* 0x0000000094087348 */ /* 0x000fea0003c00000 */
[----:B------:R0:W1:Y:S02]  /*35c0*/  SHFL.BFLY P2, R149, R151, R150, R153 ;  /* 0x0c00009697957389 */ /* 0x0000640000040099 */
[----:B01----:R-:W-:Y:S01]  /*35d0*/  ENDCOLLECTIVE ;  /* 0x000000000000791b */ /* 0x003fe20003800000 */
.L_x_13962:
[----:B------:R-:W-:Y:S01]  /*35e0*/  HFMA2.MMA R150, -RZ, RZ, 0, 9.5367431640625e-07 ;  /* 0x00000010ff967435 */ /* 0x000fe200000001ff */
[----:B------:R-:W-:-:S05]  /*35f0*/  MOV R146, R149 ;  /* 0x0000009500927202 */ /* 0x000fca0000000f00 */
[----:B------:R-:W-:-:S05]  /*3600*/  FADD.FTZ R146, R145, R146 ;  /* 0x0000009291927221 */ /* 0x000fca0000010000 */
[----:B------:R-:W-:-:S07]  /*3610*/  MOV R151, R146 ;  /* 0x0000009200977202 */ /* 0x000fce0000000f00 */
[----:B------:R-:W-:Y:S05]  /*3620*/  WARPSYNC.COLLECTIVE R148, `(.L_x_13963) ;  /* 0x0000000094087348 */ /* 0x000fea0003c00000 */
[----:B------:R0:W1:Y:S02]  /*3630*/  SHFL.BFLY P2, R149, R151, R150, R153 ;  /* 0x0c00009697957389 */ /* 0x0000640000040099 */
[----:B01----:R-:W-:Y:S01]  /*3640*/  ENDCOLLECTIVE ;  /* 0x000000000000791b */ /* 0x003fe20003800000 */
.L_x_13963:
        /* <DEDUP_REMOVED lines=88> */
.L_x_13964:
[----:B------:R-:W-:Y:S01]  /*3bd0*/  HFMA2.MMA R150, -RZ, RZ, 0, 1.1920928955078125e-07 ;  /* 0x00000002ff967435 */ /* 0x000fe200000001ff */
[----:B------:R-:W-:-:S05]  /*3be0*/  MOV R145, R149 ;  /* 0x0000009500917202 */ /* 0x000fca0000000f00 */
[----:B------:R-:W-:-:S05]  /*3bf0*/  FADD.FTZ R145, R0, R145 ;  /* 0x0000009100917221 */ /* 0x000fca0000010000 */
[----:B------:R-:W-:-:S07]  /*3c00*/  MOV R151, R145 ;  /* 0x0000009100977202 */ /* 0x000fce0000000f00 */
[----:B------:R-:W-:Y:S05]  /*3c10*/  WARPSYNC.COLLECTIVE R148, `(.L_x_13965) ;  /* 0x0000000094087348 */ /* 0x000fea0003c00000 */
[----:B------:R0:W1:Y:S02]  /*3c20*/  SHFL.BFLY P2, R149, R151, R150, R153 ;  /* 0x0c00009697957389 */ /* 0x0000640000040099 */
[----:B01----:R-:W-:Y:S01]  /*3c30*/  ENDCOLLECTIVE ;  /* 0x000000000000791b */ /* 0x003fe20003800000 */
.L_x_13965:
[----:B------:R-:W-:Y:S01]  /*3c40*/  HFMA2.MMA R150, -RZ, RZ, 0, 2.384185791015625e-07 ;  /* 0x00000004ff967435 */ /* 0x000fe200000001ff */
[----:B------:R-:W-:-:S05]  /*3c50*/  MOV R142, R149 ;  /* 0x00000095008e7202 */ /* 0x000fca0000000f00 */
[----:B------:R-:W-:-:S05]  /*3c60*/  FADD.FTZ R142, R145, R142 ;  /* 0x0000008e918e7221 */ /* 0x000fca0000010000 */
[----:B------:R-:W-:-:S07]  /*3c70*/  MOV R151, R142 ;  /* 0x0000008e00977202 */ /* 0x000fce0000000f00 */
[----:B------:R-:W-:Y:S05]  /*3c80*/  WARPSYNC.COLLECTIVE R148, `(.L_x_13966) ;  /* 0x0000000094087348 */ /* 0x000fea0003c00000 */
[----:B------:R0:W1:Y:S02]  /*3c90*/  SHFL.BFLY P2, R149, R151, R150, R153 ;  /* 0x0c00009697957389 */ /* 0x0000640000040099 */
[----:B01----:R-:W-:Y:S01]  /*3ca0*/  ENDCOLLECTIVE ;  /* 0x000000000000791b */ /* 0x003fe20003800000 */
.L_x_13966:
[----:B------:R-:W-:Y:S01]  /*3cb0*/  HFMA2.MMA R150, -RZ, RZ, 0, 4.76837158203125e-07 ;  /* 0x00000008ff967435 */ /* 0x000fe200000001ff */
[----:B------:R-:W-:-:S05]  /*3cc0*/  MOV R147, R149 ;  /* 0x0000009500937202 */ /* 0x000fca0000000f00 */
[----:B------:R-:W-:-:S05]  /*3cd0*/  FADD.FTZ R147, R142, R147 ;  /* 0x000000938e937221 */ /* 0x000fca0000010000 */
[----:B------:R-:W-:-:S07]  /*3ce0*/  MOV R151, R147 ;  /* 0x0000009300977202 */ /* 0x000fce0000000f00 */
[----:B------:R-:W-:Y:S05]  /*3cf0*/  WARPSYNC.COLLECTIVE R148, `(.L_x_13967) ;  /* 0x0000000094087348 */ /* 0x000fea0003c00000 */
[----:B------:R0:W1:Y:S02]  /*3d00*/  SHFL.BFLY P2, R149, R151, R150, R153 ;  /* 0x0c00009697957389 */ /* 0x0000640000040099 */
[----:B01----:R-:W-:Y:S01]  /*3d10*/  ENDCOLLECTIVE ;  /* 0x000000000000791b */ /* 0x003fe20003800000 */
.L_x_13967:
[----:B------:R-:W-:Y:S01]  /*3d20*/  HFMA2.MMA R150, -RZ, RZ, 0, 9.5367431640625e-07 ;  /* 0x00000010ff967435 */ /* 0x000fe200000001ff */
[----:B------:R-:W-:-:S05]  /*3d30*/  MOV R144, R149 ;  /* 0x0000009500907202 */ /* 0x000fca0000000f00 */
[----:B------:R-:W-:-:S05]  /*3d40*/  FADD.FTZ R144, R147, R144 ;  /* 0x0000009093907221 */ /* 0x000fca0000010000 */
[----:B------:R-:W-:-:S07]  /*3d50*/  MOV R151, R144 ;  /* 0x0000009000977202 */ /* 0x000fce0000000f00 */
[----:B------:R-:W-:Y:S05]  /*3d60*/  WARPSYNC.COLLECTIVE R148, `(.L_x_13968) ;  /* 0x0000000094087348 */ /* 0x000fea0003c00000 */
[----:B------:R0:W1:Y:S02]  /*3d70*/  SHFL.BFLY P2, R149, R151, R150, R153 ;  /* 0x0c00009697957389 */ /* 0x0000640000040099 */
[----:B01----:R-:W-:Y:S01]  /*3d80*/  ENDCOLLECTIVE ;  /* 0x000000000000791b */ /* 0x003fe20003800000 */
.L_x_13968:
[----:B------:R-:W-:Y:S05]  /*3d90*/  BRA `(.L_x_13969) ;  /* 0xffffffe800d47947 */ /* 0x000fea000383ffff */
.L_x_13970:
        /* <DEDUP_REMOVED lines=14> */
.L_x_33663:


//--------------------- .text._ZN10layer_norm31ln_parallel_residual_fwd_kernelINS_13Kernel_traitsIf13__nv_bfloat16fS2_fjLj1280ELj1ELj4ELj1ELj16ENS_18Kernel_traits_baseILj1280EfS2_fS2_fjLj128EEEEELb1ELb0ELb0EEEvNS_9FwdParamsE --------------------------
	.section	.text._ZN10layer_norm31ln_parallel_residual_fwd_kernelINS_13Kernel_traitsIf13__nv_bfloat16fS2_fjLj1280ELj1ELj4ELj1ELj16ENS_18Kernel_traits_baseILj1280EfS2_fS2_fjLj128EEEEELb1ELb0ELb0EEEvNS_9FwdParamsE,"ax",@progbits
	.align	128
        .global         _ZN10layer_norm31ln_parallel_residual_fwd_kernelINS_13Kernel_traitsIf13__nv_bfloat16fS2_fjLj1280ELj1ELj4ELj1ELj16ENS_18Kernel_traits_baseILj1280EfS2_fS2_fjLj128EEEEELb1ELb0ELb0EEEvNS_9FwdParamsE
        .type           _ZN10layer_norm31ln_parallel_residual_fwd_kernelINS_13Kernel_traitsIf13__nv_bfloat16fS2_fjLj1280ELj1ELj4ELj1ELj16ENS_18Kernel_traits_baseILj1280EfS2_fS2_fjLj128EEEEELb1ELb0ELb0EEEvNS_9FwdParamsE,@function
        .size           _ZN10layer_norm31ln_parallel_residual_fwd_kernelINS_13Kernel_traitsIf13__nv_bfloat16fS2_fjLj1280ELj1ELj4ELj1ELj16ENS_18Kernel_traits_baseILj1280EfS2_fS2_fjLj128EEEEELb1ELb0ELb0EEEvNS_9FwdParamsE,(.L_x_33664 - _ZN10layer_norm31ln_parallel_residual_fwd_kernelINS_13Kernel_traitsIf13__nv_bfloat16fS2_fjLj1280ELj1ELj4ELj1ELj16ENS_18Kernel_traits_baseILj1280EfS2_fS2_fjLj128EEEEELb1ELb0ELb0EEEvNS_9FwdParamsE)
        .other          _ZN10layer_norm31ln_parallel_residual_fwd_kernelINS_13Kernel_traitsIf13__nv_bfloat16fS2_fjLj1280ELj1ELj4ELj1ELj16ENS_18Kernel_traits_baseILj1280EfS2_fS2_fjLj128EEEEELb1ELb0ELb0EEEvNS_9FwdParamsE,@"STO_CUDA_ENTRY STV_DEFAULT"
_ZN10layer_norm31ln_parallel_residual_fwd_kernelINS_13Kernel_traitsIf13__nv_bfloat16fS2_fjLj1280ELj1ELj4ELj1ELj16ENS_18Kernel_traits_baseILj1280EfS2_fS2_fjLj128EEEEELb1ELb0ELb0EEEvNS_9FwdParamsE:
.text._ZN10layer_norm31ln_parallel_residual_fwd_kernelINS_13Kernel_traitsIf13__nv_bfloat16fS2_fjLj1280ELj1ELj4ELj1ELj16ENS_18Kernel_traits_baseILj1280EfS2_fS2_fjLj128EEEEELb1ELb0ELb0EEEvNS_9FwdParamsE:
        /* <DEDUP_REMOVED lines=8> */
[----:B------:R-:W0:Y:S08]  /*0080*/  LDC R3, c[0x0][0x2ec] ;  /* 0x0000bb00ff037b82 */ /* 0x000e300000000800 */
[----:B------:R-:W2:Y:S01]  /*0090*/  @P0 LDG.E.64 R4, desc[UR4][R4.64] ;  /* 0x0000000404040981 */ /* 0x000ea2000c1e1b00 */
[----:B------:R-:W1:Y:S03]  /*00a0*/  @P0 LDC R9, c[0x0][0x2f0] ;  /* 0x0000bc00ff090b82 */ /* 0x000e660000000800 */
[----:B0-----:R-:W1:Y:S01]  /*00b0*/  @P0 LDG.E.64 R6, desc[UR4][R2.64] ;  /* 0x0000000402060981 */ /* 0x001e62000c1e1b00 */
[----:B------:R-:W0:Y:S01]  /*00c0*/  S2R R239, SR_TID.X ;  /* 0x0000000000ef7919 */ /* 0x000e220000002100 */
[----:B------:R-:W0:Y:S01]  /*00d0*/  S2R R144, SR_CTAID.X ;  /* 0x0000000000907919 */ /* 0x000e220000002500 */
[----:B------:R-:W-:-:S02]  /*00e0*/  ULDC UR8, c[0x0][0x0] ;  /* 0x0000000000087ab9 */ /* 0x000fc40000000800 */
[--C-:B0-----:R-:W-:Y:S01]  /*00f0*/  IMAD R238, R144, UR8, R239.reuse ;  /* 0x0000000890ee7c24 */ /* 0x101fe2000f8e02ef */
[----:B------:R-:W-:Y:S02]  /*0100*/  LOP3.LUT R240, R239, 0x1f, RZ, 0xc0, !PT ;  /* 0x0000001feff07812 */ /* 0x000fe400078ec0ff */
[----:B------:R-:W-:Y:S01]  /*0110*/  LOP3.LUT R241, R241, 0xffffffdf, RZ, 0xc0, !PT ;  /* 0xffffffdff1f17812 */ /* 0x000fe200078ec0ff */
[----:B------:R-:W-:Y:S01]  /*0120*/  BSSY B0, `(.L_x_13971) ;  /* 0x000006d000007945 */ /* 0x000fe20003800000 */
[----:B------:R-:W-:Y:S02]  /*0130*/  SHF.R.U32.HI R239, RZ, 0x5, R239 ;  /* 0x00000005ffef7819 */ /* 0x000fe400000116ef */
[----:B--2---:R-:W-:Y:S02]  /*0140*/  @P0 R2UR UR6, R4 ;  /* 0x00000000040602ca */ /* 0x004fe400000e0000 */
[----:B------:R-:W-:Y:S02]  /*0150*/  @P0 R2UR UR7, R5 ;  /* 0x00000000050702ca */ /* 0x000fe400000e0000 */
[----:B-1----:R-:W-:-:S05]  /*0160*/  @P0 IADD3 R2, P1, R6, R9, RZ ;  /* 0x0000000906020210 */ /* 0x002fca0007f3e0ff */
[----:B------:R-:W-:-:S05]  /*0170*/  @P0 IMAD.X R3, RZ, RZ, R7, P1 ;  /* 0x000000ffff030224 */ /* 0x000fca00008e0607 */
[--C-:B------:R-:W-:Y:S01]  /*0180*/  SHF.R.U64 R237, R2, 0x2, R3.reuse ;  /* 0x0000000202ed7819 */ /* 0x100fe20000001203 */
[----:B------:R-:W-:Y:S01]  /*0190*/  IMAD.WIDE.U32 R6, R238, -0x326172a9, RZ ;  /* 0xcd9e8d57ee067825 */ /* 0x000fe200078e00ff */
[----:B------:R-:W-:Y:S01]  /*01a0*/  SHF.R.U32.HI R235, RZ, 0x2, R3 ;  /* 0x00000002ffeb7819 */ /* 0x000fe20000011603 */
[----:B------:R-:W-:Y:S01]  /*01b0*/  UIADD3 UR9, UR7, -0x4498517b, URZ ;  /* 0xbb67ae8507097890 */ /* 0x000fe2000fffe03f */
[----:B------:R-:W0:Y:S01]  /*01c0*/  LDC R3, c[0x0][0x218] ;  /* 0x00008600ff037b82 */ /* 0x000e220000000800 */
[----:B------:R-:W-:Y:S01]  /*01d0*/  IMAD.WIDE.U32 R4, R237, -0x2daee0ad, RZ ;  /* 0xd2511f53ed047825 */ /* 0x000fe200078e00ff */
[----:B------:R-:W-:-:S04]  /*01e0*/  LOP3.LUT R8, R7, UR6, R235, 0x96, !PT ;  /* 0x0000000607087c12 */ /* 0x000fc8000f8e96eb */
        /* <DEDUP_REMOVED lines=17> */
[----:B------:R-:W-:Y:S01]  /*0300*/  UIADD3 UR14, UR6, 0x78dde6e4, URZ ;  /* 0x78dde6e4060e7890 */ /* 0x000fe2000fffe03f */
[----:B0-----:R-:W-:Y:S02]  /*0310*/  SHF.R.S32.HI R0, RZ, 0x1f, R3 ;  /* 0x0000001fff007819 */ /* 0x001fe40000011403 */
[----:B------:R-:W-:Y:S01]  /*0320*/  LOP3.LUT R4, R11, UR12, R6, 0x96, !PT ;  /* 0x0000000c0b047c12 */ /* 0x000fe2000f8e9606 */
[----:B------:R-:W-:Y:S01]  /*0330*/  UIADD3 UR15, UR7, -0x126145ec, URZ ;  /* 0xed9eba14070f7890 */ /* 0x000fe2000fffe03f */
[----:B------:R-:W-:Y:S01]  /*0340*/  IMAD.WIDE.U32 R6, R7, -0x326172a9, RZ ;  /* 0xcd9e8d5707067825 */ /* 0x000fe200078e00ff */
[----:B------:R-:W-:-:S03]  /*0350*/  LEA.HI R0, R0, R3, RZ, 0x3 ;  /* 0x0000000300007211 */ /* 0x000fc600078f18ff */
[----:B------:R-:W-:Y:S01]  /*0360*/  IMAD.WIDE.U32 R4, R4, -0x2daee0ad, RZ ;  /* 0xd2511f5304047825 */ /* 0x000fe200078e00ff */
[----:B------:R-:W-:Y:S02]  /*0370*/  MOV R3, R240 ;  /* 0x000000f000037202 */ /* 0x000fe40000000f00 */
[----:B------:R-:W-:Y:S02]  /*0380*/  LOP3.LUT R9, R7, UR14, R10, 0x96, !PT ;  /* 0x0000000e07097c12 */ /* 0x000fe4000f8e960a */
[----:B------:R-:W-:Y:S02]  /*0390*/  LOP3.LUT R10, R5, UR15, R8, 0x96, !PT ;  /* 0x0000000f050a7c12 */ /* 0x000fe4000f8e9608 */
[----:B------:R-:W-:-:S04]  /*03a0*/  LOP3.LUT R5, R3, 0x1f, RZ, 0x3c, !PT ;  /* 0x0000001f03057812 */ /* 0x000fc800078e3cff */
[----:B------:R-:W-:-:S04]  /*03b0*/  LEA.HI.SX32 R0, R0, R5, 0x1d ;  /* 0x0000000500007211 */ /* 0x000fc800078feaff */
[C---:B------:R-:W-:Y:S02]  /*03c0*/  LOP3.LUT P2, RZ, R0.reuse, 0xffffffe0, RZ, 0xc0, !PT ;  /* 0xffffffe000ff7812 */ /* 0x040fe4000784c0ff */
[----:B------:R-:W-:Y:S01]  /*03d0*/  ISETP.GE.U32.AND P5, PT, R0, 0x40, PT ;  /* 0x000000400000780c */ /* 0x000fe20003fa6070 */
[----:B------:R-:W-:Y:S01]  /*03e0*/  UIADD3 UR16, UR6, 0x1715609d, URZ ;  /* 0x1715609d06107890 */ /* 0x000fe2000fffe03f */
[----:B------:R-:W-:Y:S01]  /*03f0*/  IMAD.WIDE.U32 R8, R9, -0x2daee0ad, RZ ;  /* 0xd2511f5309087825 */ /* 0x000fe200078e00ff */
[----:B------:R-:W-:-:S03]  /*0400*/  UIADD3 UR17, UR7, -0x56f99767, URZ ;  /* 0xa906689907117890 */ /* 0x000fc6000fffe03f */
[----:B------:R-:W-:Y:S01]  /*0410*/  IMAD.WIDE.U32 R10, R10, -0x326172a9, RZ ;  /* 0xcd9e8d570a0a7825 */ /* 0x000fe200078e00ff */
[----:B------:R-:W-:-:S04]  /*0420*/  ISETP.GE.U32.AND P4, PT, R0, 0x60, PT ;  /* 0x000000600000780c */ /* 0x000fc80003f86070 */
[----:B------:R-:W-:Y:S02]  /*0430*/  @P2 LOP3.LUT R241, R241, 0x20, RZ, 0xfc, !PT ;  /* 0x00000020f1f12812 */ /* 0x000fe400078efcff */
        /* <DEDUP_REMOVED lines=30> */
[----:B------:R-:W-:Y:S01]  /*0620*/  IMAD.SHL.U32 R44, R3, 0x20, RZ ;  /* 0x00000020032c7824 */ /* 0x000fe200078e00ff */
[----:B------:R-:W-:Y:S02]  /*0630*/  ISETP.NE.AND.EX P0, PT, RZ, UR27, PT, P0 ;  /* 0x0000001bff007c0c */ /* 0x000fe4000bf05300 */
[----:B------:R-:W-:Y:S02]  /*0640*/  CS2R R14, SRZ ;  /* 0x00000000000e7805 */ /* 0x000fe4000001ff00 */
[----:B------:R-:W-:-:S02]  /*0650*/  ISETP.NE.AND.EX P1, PT, RZ, UR29, PT, P1 ;  /* 0x0000001dff007c0c */ /* 0x000fc4000bf25310 */
[----:B------:R-:W-:Y:S02]  /*0660*/  CS2R R18, SRZ ;  /* 0x0000000000127805 */ /* 0x000fe4000001ff00 */
[----:B------:R-:W-:Y:S02]  /*0670*/  SHF.L.U64.HI R12, R3, 0x5, RZ ;  /* 0x00000005030c7819 */ /* 0x000fe400000102ff */
[----:B------:R-:W-:Y:S02]  /*0680*/  CS2R R16, SRZ ;  /* 0x0000000000107805 */ /* 0x000fe4000001ff00 */
[----:B------:R-:W-:Y:S02]  /*0690*/  CS2R R22, SRZ ;  /* 0x0000000000167805 */ /* 0x000fe4000001ff00 */
[----:B------:R-:W-:Y:S02]  /*06a0*/  CS2R R20, SRZ ;  /* 0x0000000000147805 */ /* 0x000fe4000001ff00 */
[----:B------:R-:W-:-:S02]  /*06b0*/  CS2R R26, SRZ ;  /* 0x00000000001a7805 */ /* 0x000fc4000001ff00 */
[----:B------:R-:W-:Y:S02]  /*06c0*/  CS2R R24, SRZ ;  /* 0x0000000000187805 */ /* 0x000fe4000001ff00 */
[----:B------:R-:W-:-:S04]  /*06d0*/  @P0 LEA R8, P2, R3, UR26, 0x5 ;  /* 0x0000001a03080c11 */ /* 0x000fc8000f8428ff */
[C---:B------:R-:W-:Y:S01]  /*06e0*/  @P0 LEA.HI.X R9, R3.reuse, UR27, RZ, 0x5, P2 ;  /* 0x0000001b03090c11 */ /* 0x040fe200090f2cff */
[----:B------:R-:W-:Y:S02]  /*06f0*/  ULDC.64 UR26, c[0x0][0x268] ;  /* 0x00009a00001a7ab9 */ /* 0x000fe40000000a00 */
[----:B------:R-:W-:Y:S01]  /*0700*/  IADD3 R10, P2, R44, UR26, RZ ;  /* 0x0000001a2c0a7c10 */ /* 0x000fe2000ff5e0ff */
[----:B0-----:R-:W-:Y:S01]  /*0710*/  IMAD.WIDE.U32 R6, R3, 0x20, R6 ;  /* 0x0000002003067825 */ /* 0x001fe200078e0006 */
[----:B------:R0:W5:Y:S02]  /*0720*/  @P0 LDG.E.128 R16, desc[UR4][R8.64+0x10] ;  /* 0x0000100408100981 */ /* 0x000164000c1e1d00 */
[----:B------:R-:W-:Y:S02]  /*0730*/  IADD3.X R11, R12, UR27, RZ, P2, !PT ;  /* 0x0000001b0c0b7c10 */ /* 0x000fe400097fe4ff */
[----:B------:R-:W-:Y:S01]  /*0740*/  @P1 IADD3 R44, P2, R44, UR28, RZ ;  /* 0x0000001c2c2c1c10 */ /* 0x000fe2000ff5e0ff */
[----:B------:R0:W5:Y:S03]  /*0750*/  LDG.E.128 R28, desc[UR4][R6.64] ;  /* 0x00000004061c7981 */ /* 0x000166000c1e1d00 */
[----:B------:R-:W-:-:S02]  /*0760*/  @P1 IADD3.X R45, R12, UR29, RZ, P2, !PT ;  /* 0x0000001d0c2d1c10 */ /* 0x000fc400097fe4ff */
[----:B------:R-:W-:Y:S01]  /*0770*/  CS2R R12, SRZ ;  /* 0x00000000000c7805 */ /* 0x000fe2000001ff00 */
[----:B------:R0:W5:Y:S04]  /*0780*/  LDG.E.128 R32, desc[UR4][R6.64+0x10] ;  /* 0x0000100406207981 */ /* 0x000168000c1e1d00 */
[----:B------:R0:W5:Y:S04]  /*0790*/  @P1 LDG.E.128 R20, desc[UR4][R44.64] ;  /* 0x000000042c141981 */ /* 0x000168000c1e1d00 */
[----:B------:R0:W5:Y:S04]  /*07a0*/  @P0 LDG.E.128 R12, desc[UR4][R8.64] ;  /* 0x00000004080c0981 */ /* 0x000168000c1e1d00 */
[----:B------:R0:W5:Y:S04]  /*07b0*/  @P1 LDG.E.128 R24, desc[UR4][R44.64+0x10] ;  /* 0x000010042c181981 */ /* 0x000168000c1e1d00 */
[----:B------:R0:W5:Y:S04]  /*07c0*/  LDG.E.128 R36, desc[UR4][R10.64] ;  /* 0x000000040a247981 */ /* 0x000168000c1e1d00 */
[----:B------:R0:W5:Y:S01]  /*07d0*/  LDG.E.128 R40, desc[UR4][R10.64+0x10] ;  /* 0x000010040a287981 */ /* 0x000162000c1e1d00 */
[----:B------:R-:W-:-:S07]  /*07e0*/  LOP3.LUT R3, R3, 0x20, RZ, 0xfc, !PT ;  /* 0x0000002003037812 */ /* 0x000fce00078efcff */
.L_x_13972:
[----:B------:R-:W-:Y:S05]  /*07f0*/  BSYNC B0 ;  /* 0x0000000000007941 */ /* 0x000fea0003800000 */
.L_x_13971:
[----:B------:R-:W-:Y:S04]  /*0800*/  BSSY B0, `(.L_x_13973) ;  /* 0x0000024000007945 */ /* 0x000fe80003800000 */
[----:B------:R-:W-:Y:S05]  /*0810*/  @!P5 BRA `(.L_x_13974) ;  /* 0x000000000088d947 */ /* 0x000fea0003800000 */
[----:B------:R-:W-:Y:S01]  /*0820*/  ULDC.64 UR26, c[0x0][0x2c8] ;  /* 0x0000b200001a7ab9 */ /* 0x000fe20000000a00 */
[----:B------:R-:W1:Y:S01]  /*0830*/  LDC.64 R60, c[0x0][0x260] ;  /* 0x00009800ff3c7b82 */ /* 0x000e620000000a00 */
[----:B------:R-:W-:Y:S01]  /*0840*/  ISETP.NE.U32.AND P0, PT, RZ, UR26, PT ;  /* 0x0000001aff007c0c */ /* 0x000fe2000bf05070 */
[----:B------:R-:W-:Y:S01]  /*0850*/  ULDC.64 UR28, c[0x0][0x2d0] ;  /* 0x0000b400001c7ab9 */ /* 0x000fe20000000a00 */
[----:B0-----:R-:W-:Y:S01]  /*0860*/  IMAD.SHL.U32 R10, R3, 0x20, RZ ;  /* 0x00000020030a7824 */ /* 0x001fe200078e00ff */
        /* <DEDUP_REMOVED lines=15> */
[----:B-1----:R-:W-:Y:S01]  /*0960*/  IMAD.WIDE.U32 R76, R3, 0x20, R60 ;  /* 0x00000020034c7825 */ /* 0x002fe200078e003c */
        /* <DEDUP_REMOVED lines=13> */
.L_x_13974:
[----:B------:R-:W-:Y:S05]  /*0a40*/  BSYNC B0 ;  /* 0x0000000000007941 */ /* 0x000fea0003800000 */
.L_x_13973:
[----:B------:R-:W-:Y:S04]  /*0a50*/  BSSY B0, `(.L_x_13975) ;  /* 0x0000024000007945 */ /* 0x000fe80003800000 */
[----:B------:R-:W-:Y:S05]  /*0a60*/  @!P4 BRA `(.L_x_13976) ;  /* 0x000000000088c947 */ /* 0x000fea0003800000 */
[----:B------:R-:W-:Y:S01]  /*0a70*/  ULDC.64 UR26, c[0x0][0x2c8] ;  /* 0x0000b200001a7ab9 */ /* 0x000fe20000000a00 */
[----:B------:R-:W2:Y:S01]  /*0a80*/  LDC.64 R92, c[0x0][0x260] ;  /* 0x00009800ff5c7b82 */ /* 0x000ea20000000a00 */
[----:B------:R-:W-:Y:S01]  /*0a90*/  ISETP.NE.U32.AND P0, PT, RZ, UR26, PT ;  /* 0x0000001aff007c0c */ /* 0x000fe2000bf05070 */
[----:B------:R-:W-:Y:S01]  /*0aa0*/  ULDC.64 UR28, c[0x0][0x2d0] ;  /* 0x0000b400001c7ab9 */ /* 0x000fe20000000a00 */
[----:B01----:R-:W-:Y:S01]  /*0ab0*/  IMAD.SHL.U32 R10, R3, 0x20, RZ ;  /* 0x00000020030a7824 */ /* 0x003fe200078e00ff */
        /* <DEDUP_REMOVED lines=15> */
[----:B--2---:R-:W-:Y:S01]  /*0bb0*/  IMAD.WIDE.U32 R108, R3, 0x20, R92 ;  /* 0x00000020036c7825 */ /* 0x004fe200078e005c */
        /* <DEDUP_REMOVED lines=13> */
.L_x_13976:
[----:B------:R-:W-:Y:S05]  /*0c90*/  BSYNC B0 ;  /* 0x0000000000007941 */ /* 0x000fea0003800000 */
.L_x_13975:
[----:B------:R-:W-:Y:S04]  /*0ca0*/  BSSY B0, `(.L_x_13977) ;  /* 0x0000024000007945 */ /* 0x000fe80003800000 */
[----:B------:R-:W-:Y:S05]  /*0cb0*/  @!P3 BRA `(.L_x_13978) ;  /* 0x000000000088b947 */ /* 0x000fea0003800000 */
[----:B------:R-:W-:Y:S01]  /*0cc0*/  ULDC.64 UR26, c[0x0][0x2c8] ;  /* 0x0000b200001a7ab9 */ /* 0x000fe20000000a00 */
[----:B------:R-:W3:Y:S01]  /*0cd0*/  LDC.64 R124, c[0x0][0x260] ;  /* 0x00009800ff7c7b82 */ /* 0x000ee20000000a00 */
[----:B------:R-:W-:Y:S01]  /*0ce0*/  ISETP.NE.U32.AND P0, PT, RZ, UR26, PT ;  /* 0x0000001aff007c0c */ /* 0x000fe2000bf05070 */
[----:B------:R-:W-:Y:S01]  /*0cf0*/  ULDC.64 UR28, c[0x0][0x2d0] ;  /* 0x0000b400001c7ab9 */ /* 0x000fe20000000a00 */
[----:B012---:R-:W-:Y:S02]  /*0d00*/  SHF.L.U32 R10, R3, 0x5, RZ ;  /* 0x00000005030a7819 */ /* 0x007fe400000006ff */
        /* <DEDUP_REMOVED lines=15> */
[----:B---3--:R-:W-:Y:S01]  /*0e00*/  IMAD.WIDE.U32 R142, R3, 0x20, R124 ;  /* 0x00000020038e7825 */ /* 0x008fe200078e007c */
        /* <DEDUP_REMOVED lines=13> */
.L_x_13978:
[----:B------:R-:W-:Y:S05]  /*0ee0*/  BSYNC B0 ;  /* 0x0000000000007941 */ /* 0x000fea0003800000 */
.L_x_13977:
        /* <DEDUP_REMOVED lines=18> */
[----:B------:R-:W-:Y:S02]  /*1010*/  CS2R R144, SRZ ;  /* 0x0000000000907805 */ /* 0x000fe4000001ff00 */
[----:B------:R-:W-:-:S07]  /*1020*/  SHF.L.U32 R10, R3, 0x5, RZ ;  /* 0x00000005030a7819 */ /* 0x000fce00000006ff */
        /* <DEDUP_REMOVED lines=23> */
.L_x_13980:
[----:B------:R-:W-:Y:S05]  /*11a0*/  BSYNC B0 ;  /* 0x0000000000007941 */ /* 0x000fea0003800000 */
.L_x_13979:
[----:B------:R-:W-:Y:S01]  /*11b0*/  ULDC UR25, c[0x0][0x214] ;  /* 0x0000850000197ab9 */ /* 0x000fe20000000800 */
[----:B------:R-:W-:Y:S02]  /*11c0*/  LOP3.LUT R173, R173, UR23, R4, 0x96, !PT ;  /* 0x00000017adad7c12 */ /* 0x000fe4000f8e9604 */
[----:B------:R-:W-:-:S13]  /*11d0*/  ISETP.GE.AND P0, PT, R239, UR25, PT ;  /* 0x00000019ef007c0c */ /* 0x000fda000bf06270 */
[----:B------:R-:W-:Y:S05]  /*11e0*/  @P0 EXIT ;  /* 0x000000000000094d */ /* 0x000fea0003800000 */
[----:B------:R-:W-:Y:S01]  /*11f0*/  IMAD R3, R172, -0x2daee0ad, RZ ;  /* 0xd2511f53ac037824 */ /* 0x000fe200078e02ff */
[----:B------:R-:W-:Y:S01]  /*1200*/  BSSY B0, `(.L_x_13981) ;  /* 0x0001e9b000007945 */ /* 0x000fe20003800000 */
[----:B0-----:R-:W-:Y:S01]  /*1210*/  IMAD R6, R174, -0x326172a9, RZ ;  /* 0xcd9e8d57ae067824 */ /* 0x001fe200078e02ff */
[----:B------:R-:W-:Y:S01]  /*1220*/  LOP3.LUT R233, R2, 0x3, RZ, 0xc0, !PT ;  /* 0x0000000302e97812 */ /* 0x000fe200078ec0ff */
[----:B------:R-:W-:Y:S01]  /*1230*/  IMAD.HI.U32 R11, R173, -0x326172a9, RZ ;  /* 0xcd9e8d57ad0b7827 */ /* 0x000fe200078e00ff */
[----:B------:R-:W-:Y:S01]  /*1240*/  ULDC.U8 UR25, c[0x0][0x2a0] ;  /* 0x0000a80000197ab9 */ /* 0x000fe20000000000 */
[----:B------:R-:W-:Y:S01]  /*1250*/  ULDC UR36, c[0x0][0x218] ;  /* 0x0000860000247ab9 */ /* 0x000fe20000000800 */
[----:B------:R-:W-:Y:S01]  /*1260*/  ULDC UR34, c[0x0][0x2d8] ;  /* 0x0000b60000227ab9 */ /* 0x000fe20000000800 */
[----:B------:R-:W-:Y:S01]  /*1270*/  IMAD.WIDE.U32 R4, R175, -0x2daee0ad, RZ ;  /* 0xd2511f53af047825 */ /* 0x000fe200078e00ff */
[----:B------:R-:W-:Y:S01]  /*1280*/  LOP3.LUT R11, R11, UR24, R6, 0x96, !PT ;  /* 0x000000180b0b7c12 */ /* 0x000fe2000f8e9606 */
[----:B------:R-:W-:-:S02]  /*1290*/  UISETP.NE.AND UP0, UPT, UR25, URZ, UPT ;  /* 0x0000003f1900728c */ /* 0x000fc4000bf05270 */
[----:B------:R-:W-:Y:S01]  /*12a0*/  IMAD.MOV.U32 R234, RZ, RZ, R4 ;  /* 0x000000ffffea7224 */ /* 0x000fe200078e0004 */
[----:B------:R-:W-:Y:S01]  /*12b0*/  LOP3.LUT R232, R5, UR35, R3, 0x96, !PT ;  /* 0x0000002305e87c12 */ /* 0x000fe2000f8e9603 */
[----:B------:R-:W-:Y:S01]  /*12c0*/  IMAD R236, R173, -0x326172a9, RZ ;  /* 0xcd9e8d57adec7824 */ /* 0x000fe200078e02ff */
[----:B------:R-:W-:Y:S01]  /*12d0*/  ULDC.64 UR26, c[0x0][0x230] ;  /* 0x00008c00001a7ab9 */ /* 0x000fe20000000a00 */
[----:B------:R-:W-:Y:S01]  /*12e0*/  IMAD.MOV.U32 R10, RZ, RZ, RZ ;  /* 0x000000ffff0a7224 */ /* 0x000fe200078e00ff */
[----:B------:R-:W-:Y:S01]  /*12f0*/  ULDC.64 UR28, c[0x0][0x238] ;  /* 0x00008e00001c7ab9 */ /* 0x000fe20000000a00 */
[----:B------:R-:W-:Y:S01]  /*1300*/  ULDC.64 UR30, c[0x0][0x240] ;  /* 0x00009000001e7ab9 */ /* 0x000fe20000000a00 */
[----:B------:R-:W-:-:S05]  /*1310*/  ULDC.64 UR32, c[0x0][0x248] ;  /* 0x0000920000207ab9 */ /* 0x000fca0000000a00 */
.L_x_14647:
[----:B------:R-:W-:Y:S01]  /*1320*/  IMAD R224, R239, UR36, RZ ;  /* 0x00000024efe07c24 */ /* 0x000fe2000f8e02ff */
[----:B------:R-:W-:Y:S01]  /*1330*/  LOP3.LUT P0, RZ, R241, 0x20, RZ, 0xc0, !PT ;  /* 0x00000020f1ff7812 */ /* 0x000fe2000780c0ff */
[----:B------:R-:W-:Y:S03]  /*1340*/  BSSY B1, `(.L_x_13982) ;  /* 0x00005c8000017945 */ /* 0x000fe60003800000 */
[----:B------:R-:W-:-:S04]  /*1350*/  SHF.R.S32.HI R225, RZ, 0x1f, R224 ;  /* 0x0000001fffe17819 */ /* 0x000fc800000114e0 */
[----:B------:R-:W-:-:S04]  /*1360*/  LEA.HI R225, R225, R224, RZ, 0x3 ;  /* 0x000000e0e1e17211 */ /* 0x000fc800078f18ff */
[----:B------:R-:W-:-:S04]  /*1370*/  LEA.HI.SX32 R242, R225, R240, 0x1d ;  /* 0x000000f0e1f27211 */ /* 0x000fc800078feaff */
[----:B------:R-:W-:Y:S01]  /*1380*/  MOV R224, R242 ;  /* 0x000000f200e07202 */ /* 0x000fe20000000f00 */
        /* <DEDUP_REMOVED lines=28> */
.L_x_13985:
[----:B------:R-:W-:-:S07]  /*1550*/  IMAD.MOV.U32 R230, RZ, RZ, R236 ;  /* 0x000000ffffe67224 */ /* 0x000fce00078e00ec */
.L_x_13986:
[----:B------:R-:W-:Y:S05]  /*1560*/  BSYNC B2 ;  /* 0x0000000000027941 */ /* 0x000fea0003800000 */
.L_x_13984:
        /* <DEDUP_REMOVED lines=16> */
.L_x_13990:
[----:B------:R-:W-:Y:S05]  /*1670*/  BSYNC B3 ;  /* 0x0000000000037941 */ /* 0x000fea0003800000 */
.L_x_13989:
        /* <DEDUP_REMOVED lines=44> */
.L_x_13988:
[----:B------:R-:W-:Y:S05]  /*1940*/  BSYNC B2 ;  /* 0x0000000000027941 */ /* 0x000fea0003800000 */
.L_x_13987:
        /* <DEDUP_REMOVED lines=20> */
.L_x_13991:
        /* <DEDUP_REMOVED lines=12> */
.L_x_13994:
[----:B------:R-:W-:-:S07]  /*1b50*/  MOV R9, R236 ;  /* 0x000000ec00097202 */ /* 0x000fce0000000f00 */
.L_x_13995:
[----:B------:R-:W-:Y:S05]  /*1b60*/  BSYNC B2 ;  /* 0x0000000000027941 */ /* 0x000fea0003800000 */
.L_x_13993:
        /* <DEDUP_REMOVED lines=16> */
.L_x_13999:
[----:B------:R-:W-:Y:S05]  /*1c70*/  BSYNC B3 ;  /* 0x0000000000037941 */ /* 0x000fea0003800000 */
.L_x_13998:
        /* <DEDUP_REMOVED lines=44> */
.L_x_13997:
[----:B------:R-:W-:Y:S05]  /*1f40*/  BSYNC B2 ;  /* 0x0000000000027941 */ /* 0x000fea0003800000 */
.L_x_13996:
        /* <DEDUP_REMOVED lines=9> */
.L_x_13992:
        /* <DEDUP_REMOVED lines=12> */
.L_x_14001:
[----:B------:R-:W-:-:S07]  /*20a0*/  IMAD.MOV.U32 R185, RZ, RZ, R236 ;  /* 0x000000ffffb97224 */ /* 0x000fce00078e00ec */
.L_x_14002:
[----:B------:R-:W-:Y:S05]  /*20b0*/  BSYNC B2 ;  /* 0x0000000000027941 */ /* 0x000fea0003800000 */
.L_x_14000:
        /* <DEDUP_REMOVED lines=16> */
.L_x_14006:
[----:B------:R-:W-:Y:S05]  /*21c0*/  BSYNC B3 ;  /* 0x0000000000037941 */ /* 0x000fea0003800000 */
.L_x_14005:
        /* <DEDUP_REMOVED lines=44> */
.L_x_14004:
[----:B------:R-:W-:Y:S05]  /*2490*/  BSYNC B2 ;  /* 0x0000000000027941 */ /* 0x000fea0003800000 */
.L_x_14003:
        /* <DEDUP_REMOVED lines=14> */
.L_x_14007:
        /* <DEDUP_REMOVED lines=12> */
.L_x_14010:
[----:B------:R-:W-:-:S07]  /*2640*/  IMAD.MOV.U32 R2, RZ, RZ, R236 ;  /* 0x000000ffff027224 */ /* 0x000fce00078e00ec */
.L_x_14011:
[----:B------:R-:W-:Y:S05]  /*2650*/  BSYNC B2 ;  /* 0x0000000000027941 */ /* 0x000fea0003800000 */
.L_x_14009:
        /* <DEDUP_REMOVED lines=16> */
.L_x_14015:
[----:B------:R-:W-:Y:S05]  /*2760*/  BSYNC B3 ;  /* 0x0000000000037941 */ /* 0x000fea0003800000 */
.L_x_14014:
        /* <DEDUP_REMOVED lines=44> */
.L_x_14013:
[----:B------:R-:W-:Y:S05]  /*2a30*/  BSYNC B2 ;  /* 0x0000000000027941 */ /* 0x000fea0003800000 */
.L_x_14012:
        /* <DEDUP_REMOVED lines=10> */
.L_x_14008:
        /* <DEDUP_REMOVED lines=12> */
.L_x_14017:
[----:B------:R-:W-:-:S07]  /*2ba0*/  IMAD.MOV.U32 R188, RZ, RZ, R236 ;  /* 0x000000ffffbc7224 */ /* 0x000fce00078e00ec */
.L_x_14018:
[----:B------:R-:W-:Y:S05]  /*2bb0*/  BSYNC B2 ;  /* 0x0000000000027941 */ /* 0x000fea0003800000 */
.L_x_14016:
        /* <DEDUP_REMOVED lines=16> */
.L_x_14022:
[----:B------:R-:W-:Y:S05]  /*2cc0*/  BSYNC B3 ;  /* 0x0000000000037941 */ /* 0x000fea0003800000 */
.L_x_14021:
        /* <DEDUP_REMOVED lines=44> */
.L_x_14020:
[----:B------:R-:W-:Y:S05]  /*2f90*/  BSYNC B2 ;  /* 0x0000000000027941 */ /* 0x000fea0003800000 */
.L_x_14019:
        /* <DEDUP_REMOVED lines=15> */
.L_x_14023:
        /* <DEDUP_REMOVED lines=12> */
.L_x_14026:
[----:B------:R-:W-:-:S07]  /*3150*/  IMAD.MOV.U32 R3, RZ, RZ, R236 ;  /* 0x000000ffff037224 */ /* 0x000fce00078e00ec */
.L_x_14027:
[----:B------:R-:W-:Y:S05]  /*3160*/  BSYNC B2 ;  /* 0x0000000000027941 */ /* 0x000fea0003800000 */
.L_x_14025:
        /* <DEDUP_REMOVED lines=16> */
.L_x_14031:
[----:B------:R-:W-:Y:S05]  /*3270*/  BSYNC B3 ;  /* 0x0000000000037941 */ /* 0x000fea0003800000 */
.L_x_14030:
        /* <DEDUP_REMOVED lines=44> */
.L_x_14029:
[----:B------:R-:W-:Y:S05]  /*3540*/  BSYNC B2 ;  /* 0x0000000000027941 */ /* 0x000fea0003800000 */
.L_x_14028:
        /* <DEDUP_REMOVED lines=9> */
.L_x_14024:
        /* <DEDUP_REMOVED lines=12> */
.L_x_14033:
[----:B------:R-:W-:-:S07]  /*36a0*/  MOV R231, R236 ;  /* 0x000000ec00e77202 */ /* 0x000fce0000000f00 */
.L_x_14034:
[----:B------:R-:W-:Y:S05]  /*36b0*/  BSYNC B2 ;  /* 0x0000000000027941 */ /* 0x000fea0003800000 */
.L_x_14032:
        /* <DEDUP_REMOVED lines=16> */
.L_x_14038:
[----:B------:R-:W-:Y:S05]  /*37c0*/  BSYNC B3 ;  /* 0x0000000000037941 */ /* 0x000fea0003800000 */
.L_x_14037:
        /* <DEDUP_REMOVED lines=44> */
.L_x_14036:
[----:B------:R-:W-:Y:S05]  /*3a90*/  BSYNC B2 ;  /* 0x0000000000027941 */ /* 0x000fea0003800000 */
.L_x_14035:
        /* <DEDUP_REMOVED lines=14> */
.L_x_14039:
        /* <DEDUP_REMOVED lines=12> */
.L_x_14042:
[----:B------:R-:W-:-:S07]  /*3c40*/  MOV R4, R236 ;  /* 0x000000ec00047202 */ /* 0x000fce0000000f00 */
.L_x_14043:
[----:B------:R-:W-:Y:S05]  /*3c50*/  BSYNC B2 ;  /* 0x0000000000027941 */ /* 0x000fea0003800000 */
.L_x_14041:
        /* <DEDUP_REMOVED lines=16> */
.L_x_14047:
[----:B------:R-:W-:Y:S05]  /*3d60*/  BSYNC B3 ;  /* 0x0000000000037941 */ /* 0x000fea0003800000 */
.L_x_14046:
        /* <DEDUP_REMOVED lines=44> */
.L_x_14045:
[----:B------:R-:W-:Y:S05]  /*4030*/  BSYNC B2 ;  /* 0x0000000000027941 */ /* 0x000fea0003800000 */
.L_x_14044:
        /* <DEDUP_REMOVED lines=10> */
.L_x_14040:
        /* <DEDUP_REMOVED lines=12> */
.L_x_14049:
[----:B------:R-:W-:-:S07]  /*41a0*/  IMAD.MOV.U32 R231, RZ, RZ, R236 ;  /* 0x000000ffffe77224 */ /* 0x000fce00078e00ec */
.L_x_14050:
[----:B------:R-:W-:Y:S05]  /*41b0*/  BSYNC B2 ;  /* 0x0000000000027941 */ /* 0x000fea0003800000 */
.L_x_14048:
        /* <DEDUP_REMOVED lines=16> */
.L_x_14054:
[----:B------:R-:W-:Y:S05]  /*42c0*/  BSYNC B3 ;  /* 0x0000000000037941 */ /* 0x000fea0003800000 */
.L_x_14053:
        /* <DEDUP_REMOVED lines=44> */
.L_x_14052:
[----:B------:R-:W-:Y:S05]  /*4590*/  BSYNC B2 ;  /* 0x0000000000027941 */ /* 0x000fea0003800000 */
.L_x_14051:
        /* <DEDUP_REMOVED lines=15> */
.L_x_14055:
        /* <DEDUP_REMOVED lines=12> */
.L_x_14058:
[----:B------:R-:W-:-:S07]  /*4750*/  IMAD.MOV.U32 R5, RZ, RZ, R236 ;  /* 0x000000ffff057224 */ /* 0x000fce00078e00ec */
.L_x_14059:
[----:B------:R-:W-:Y:S05]  /*4760*/  BSYNC B2 ;  /* 0x0000000000027941 */ /* 0x000fea0003800000 */
.L_x_14057:
        /* <DEDUP_REMOVED lines=16> */
.L_x_14063:
[----:B------:R-:W-:Y:S05]  /*4870*/  BSYNC B3 ;  /* 0x0000000000037941 */ /* 0x000fea0003800000 */
.L_x_14062:
        /* <DEDUP_REMOVED lines=44> */
.L_x_14061:
[----:B------:R-:W-:Y:S05]  /*4b40*/  BSYNC B2 ;  /* 0x0000000000027941 */ /* 0x000fea0003800000 */
.L_x_14060:
[----:B------:R-:W-:-:S05]  /*4b50*/  I2FP.F32.U32 R5, R5 ;  /* 0x0000000500057245 */ /* 0x000fca0000201000 */
        /* <DEDUP_REMOVED lines=8> */
.L_x_14056:
        /* <DEDUP_REMOVED lines=12> */
.L_x_14065:
[----:B------:R-:W-:-:S07]  /*4ca0*/  IMAD.MOV.U32 R189, RZ, RZ, R236 ;  /* 0x000000ffffbd7224 */ /* 0x000fce00078e00ec */
.L_x_14066:
[----:B------:R-:W-:Y:S05]  /*4cb0*/  BSYNC B2 ;  /* 0x0000000000027941 */ /* 0x000fea0003800000 */
.L_x_14064:
        /* <DEDUP_REMOVED lines=16> */
.L_x_14070:
[----:B------:R-:W-:Y:S05]  /*4dc0*/  BSYNC B3 ;  /* 0x0000000000037941 */ /* 0x000fea0003800000 */
.L_x_14069:
        /* <DEDUP_REMOVED lines=44> */
.L_x_14068:
[----:B------:R-:W-:Y:S05]  /*5090*/  BSYNC B2 ;  /* 0x0000000000027941 */ /* 0x000fea0003800000 */
.L_x_14067:
        /* <DEDUP_REMOVED lines=12> */
.L_x_14071:
        /* <DEDUP_REMOVED lines=12> */
.L_x_14074:
[----:B------:R-:W-:-:S07]  /*5220*/  IMAD.MOV.U32 R6, RZ, RZ, R236 ;  /* 0x000000ffff067224 */ /* 0x000fce00078e00ec */
.L_x_14075:
[----:B------:R-:W-:Y:S05]  /*5230*/  BSYNC B2 ;  /* 0x0000000000027941 */ /* 0x000fea0003800000 */
.L_x_14073:
        /* <DEDUP_REMOVED lines=16> */
.L_x_14079:
[----:B------:R-:W-:Y:S05]  /*5340*/  BSYNC B3 ;  /* 0x0000000000037941 */ /* 0x000fea0003800000 */
.L_x_14078:
        /* <DEDUP_REMOVED lines=44> */
.L_x_14077:
[----:B------:R-:W-:Y:S05]  /*5610*/  BSYNC B2 ;  /* 0x0000000000027941 */ /* 0x000fea0003800000 */
.L_x_14076:
        /* <DEDUP_REMOVED lines=10> */
.L_x_14072:
        /* <DEDUP_REMOVED lines=12> */
.L_x_14081:
[----:B------:R-:W-:-:S07]  /*5780*/  MOV R190, R236 ;  /* 0x000000ec00be7202 */ /* 0x000fce0000000f00 */
.L_x_14082:
[----:B------:R-:W-:Y:S05]  /*5790*/  BSYNC B2 ;  /* 0x0000000000027941 */ /* 0x000fea0003800000 */
.L_x_14080:
        /* <DEDUP_REMOVED lines=16> */
.L_x_14086:
[----:B------:R-:W-:Y:S05]  /*58a0*/  BSYNC B3 ;  /* 0x0000000000037941 */ /* 0x000fea0003800000 */
.L_x_14085:
        /* <DEDUP_REMOVED lines=44> */
.L_x_14084:
[----:B------:R-:W-:Y:S05]  /*5b70*/  BSYNC B2 ;  /* 0x0000000000027941 */ /* 0x000fea0003800000 */
.L_x_14083:
        /* <DEDUP_REMOVED lines=13> */
.L_x_14087:
        /* <DEDUP_REMOVED lines=12> */
.L_x_14090:
[----:B------:R-:W-:-:S07]  /*5d10*/  MOV R7, R236 ;  /* 0x000000ec00077202 */ /* 0x000fce0000000f00 */
.L_x_14091:
[----:B------:R-:W-:Y:S05]  /*5d20*/  BSYNC B2 ;  /* 0x0000000000027941 */ /* 0x000fea0003800000 */
.L_x_14089:
        /* <DEDUP_REMOVED lines=16> */
.L_x_14095:
[----:B------:R-:W-:Y:S05]  /*5e30*/  BSYNC B3 ;  /* 0x0000000000037941 */ /* 0x000fea0003800000 */
.L_x_14094:
        /* <DEDUP_REMOVED lines=44> */
.L_x_14093:
[----:B------:R-:W-:Y:S05]  /*6100*/  BSYNC B2 ;  /* 0x0000000000027941 */ /* 0x000fea0003800000 */
.L_x_14092:
        /* <DEDUP_REMOVED lines=9> */
.L_x_14088:
        /* <DEDUP_REMOVED lines=12> */
.L_x_14097:
[----:B------:R-:W-:-:S07]  /*6260*/  IMAD.MOV.U32 R231, RZ, RZ, R236 ;  /* 0x000000ffffe77224 */ /* 0x000fce00078e00ec */
.L_x_14098:
[----:B------:R-:W-:Y:S05]  /*6270*/  BSYNC B2 ;  /* 0x0000000000027941 */ /* 0x000fea0003800000 */
.L_x_14096:
        /* <DEDUP_REMOVED lines=16> */
.L_x_14102:
[----:B------:R-:W-:Y:S05]  /*6380*/  BSYNC B3 ;  /* 0x0000000000037941 */ /* 0x000fea0003800000 */
.L_x_14101:
        /* <DEDUP_REMOVED lines=44> */
.L_x_14100:
[----:B------:R-:W-:Y:S05]  /*6650*/  BSYNC B2 ;  /* 0x0000000000027941 */ /* 0x000fea0003800000 */
.L_x_14099:
        /* <DEDUP_REMOVED lines=12> */
.L_x_14103:
        /* <DEDUP_REMOVED lines=12> */
.L_x_14106:
[----:B------:R-:W-:-:S07]  /*67e0*/  IMAD.MOV.U32 R8, RZ, RZ, R236 ;  /* 0x000000ffff087224 */ /* 0x000fce00078e00ec */
.L_x_14107:
[----:B------:R-:W-:Y:S05]  /*67f0*/  BSYNC B2 ;  /* 0x0000000000027941 */ /* 0x000fea0003800000 */
.L_x_14105:
        /* <DEDUP_REMOVED lines=16> */
.L_x_14111:
[----:B------:R-:W-:Y:S05]  /*6900*/  BSYNC B3 ;  /* 0x0000000000037941 */ /* 0x000fea0003800000 */
.L_x_14110:
        /* <DEDUP_REMOVED lines=39> */
[----:B------:R-:W-:Y:S02]  /*6b80*/  LOP3.LUT R11, R225, UR24, R226, 0x96, !PT ;  /* 0x00000018e10b7c12 */ /* 0x000fe4000f8e96e2 */
[----:B------:R-:W-:Y:S01]  /*6b90*/  MOV R236, R224 ;  /* 0x000000e000ec7202 */ /* 0x000fe20000000f00 */
[----:B------:R-:W-:-:S04]  /*6ba0*/  IMAD.WIDE.U32 R224, R227, -0x2daee0ad, RZ ;  /* 0xd2511f53e3e07825 */ /* 0x000fc800078e00ff */
[----:B------:R-:W-:Y:S01]  /*6bb0*/  IMAD.MOV.U32 R234, RZ, RZ, R224 ;  /* 0x000000ffffea7224 */ /* 0x000fe200078e00e0 */
[----:B------:R-:W-:-:S07]  /*6bc0*/  LOP3.LUT R232, R225, UR35, R232, 0x96, !PT ;  /* 0x00000023e1e87c12 */ /* 0x000fce000f8e96e8 */
.L_x_14109:
[----:B------:R-:W-:Y:S05]  /*6bd0*/  BSYNC B2 ;  /* 0x0000000000027941 */ /* 0x000fea0003800000 */
.L_x_14108:
        /* <DEDUP_REMOVED lines=10> */
.L_x_14104:
        /* <DEDUP_REMOVED lines=17> */
[----:B------:R-:W-:Y:S01]  /*6d90*/  LEA R230, P0, R242, UR28, 0x5 ;  /* 0x0000001cf2e67c11 */ /* 0x000fe2000f8028ff */
        /* <DEDUP_REMOVED lines=33> */
.L_x_14112:
[----:B01----:R-:W-:-:S07]  /*6fb0*/  IADD3 R224, R242, 0x20, RZ ;  /* 0x00000020f2e07810 */ /* 0x003fce0007ffe0ff */
.L_x_13983:
[----:B------:R-:W-:Y:S05]  /*6fc0*/  BSYNC B1 ;  /* 0x0000000000017941 */ /* 0x000fea0003800000 */
.L_x_13982:
        /* <DEDUP_REMOVED lines=30> */
.L_x_14116:
[----:B------:R-:W-:-:S07]  /*71b0*/  IMAD.MOV.U32 R231, RZ, RZ, R236 ;  /* 0x000000ffffe77224 */ /* 0x000fce00078e00ec */
.L_x_14117:
[----:B------:R-:W-:Y:S05]  /*71c0*/  BSYNC B2 ;  /* 0x0000000000027941 */ /* 0x000fea0003800000 */
.L_x_14115:
        /* <DEDUP_REMOVED lines=16> */
.L_x_14121:
[----:B------:R-:W-:Y:S05]  /*72d0*/  BSYNC B3 ;  /* 0x0000000000037941 */ /* 0x000fea0003800000 */
.L_x_14120:
        /* <DEDUP_REMOVED lines=44> */
.L_x_14119:
[----:B------:R-:W-:Y:S05]  /*75a0*/  BSYNC B2 ;  /* 0x0000000000027941 */ /* 0x000fea0003800000 */
.L_x_14118:
        /* <DEDUP_REMOVED lines=20> */
.L_x_14122:
        /* <DEDUP_REMOVED lines=12> */
.L_x_14125:
[----:B------:R-:W-:-:S07]  /*77b0*/  MOV R9, R236 ;  /* 0x000000ec00097202 */ /* 0x000fce0000000f00 */
.L_x_14126:
[----:B------:R-:W-:Y:S05]  /*77c0*/  BSYNC B2 ;  /* 0x0000000000027941 */ /* 0x000fea0003800000 */
.L_x_14124:
        /* <DEDUP_REMOVED lines=16> */
.L_x_14130:
[----:B------:R-:W-:Y:S05]  /*78d0*/  BSYNC B3 ;  /* 0x0000000000037941 */ /* 0x000fea0003800000 */
.L_x_14129:
        /* <DEDUP_REMOVED lines=44> */
.L_x_14128:
[----:B------:R-:W-:Y:S05]  /*7ba0*/  BSYNC B2 ;  /* 0x0000000000027941 */ /* 0x000fea0003800000 */
.L_x_14127:
        /* <DEDUP_REMOVED lines=9> */
.L_x_14123:
        /* <DEDUP_REMOVED lines=12> */
.L_x_14132:
[----:B------:R-:W-:-:S07]  /*7d00*/  IMAD.MOV.U32 R193, RZ, RZ, R236 ;  /* 0x000000ffffc17224 */ /* 0x000fce00078e00ec */
.L_x_14133:
[----:B------:R-:W-:Y:S05]  /*7d10*/  BSYNC B2 ;  /* 0x0000000000027941 */ /* 0x000fea0003800000 */
.L_x_14131:
        /* <DEDUP_REMOVED lines=16> */
.L_x_14137:
[----:B------:R-:W-:Y:S05]  /*7e20*/  BSYNC B3 ;  /* 0x0000000000037941 */ /* 0x000fea0003800000 */
.L_x_14136:
        /* <DEDUP_REMOVED lines=44> */
.L_x_14135:
[----:B------:R-:W-:Y:S05]  /*80f0*/  BSYNC B2 ;  /* 0x0000000000027941 */ /* 0x000fea0003800000 */
.L_x_14134:
        /* <DEDUP_REMOVED lines=14> */
.L_x_14138:
        /* <DEDUP_REMOVED lines=12> */
.L_x_14141:
[----:B------:R-:W-:-:S07]  /*82a0*/  IMAD.MOV.U32 R2, RZ, RZ, R236 ;  /* 0x000000ffff027224 */ /* 0x000fce00078e00ec */
.L_x_14142:
[----:B------:R-:W-:Y:S05]  /*82b0*/  BSYNC B2 ;  /* 0x0000000000027941 */ /* 0x000fea0003800000 */
.L_x_14140:
        /* <DEDUP_REMOVED lines=16> */
.L_x_14146:
[----:B------:R-:W-:Y:S05]  /*83c0*/  BSYNC B3 ;  /* 0x0000000000037941 */ /* 0x000fea0003800000 */
.L_x_14145:
        /* <DEDUP_REMOVED lines=44> */
.L_x_14144:
[----:B------:R-:W-:Y:S05]  /*8690*/  BSYNC B2 ;  /* 0x0000000000027941 */ /* 0x000fea0003800000 */
.L_x_14143:
        /* <DEDUP_REMOVED lines=10> */
.L_x_14139:
        /* <DEDUP_REMOVED lines=12> */
.L_x_14148:
[----:B------:R-:W-:-:S07]  /*8800*/  IMAD.MOV.U32 R196, RZ, RZ, R236 ;  /* 0x000000ffffc47224 */ /* 0x000fce00078e00ec */
.L_x_14149:
[----:B------:R-:W-:Y:S05]  /*8810*/  BSYNC B2 ;  /* 0x0000000000027941 */ /* 0x000fea0003800000 */
.L_x_14147:
        /* <DEDUP_REMOVED lines=16> */
.L_x_14153:
[----:B------:R-:W-:Y:S05]  /*8920*/  BSYNC B3 ;  /* 0x0000000000037941 */ /* 0x000fea0003800000 */
.L_x_14152:
        /* <DEDUP_REMOVED lines=44> */
.L_x_14151:
[----:B------:R-:W-:Y:S05]  /*8bf0*/  BSYNC B2 ;  /* 0x0000000000027941 */ /* 0x000fea0003800000 */
.L_x_14150:
        /* <DEDUP_REMOVED lines=15> */
.L_x_14154:
        /* <DEDUP_REMOVED lines=12> */
.L_x_14157:
[----:B------:R-:W-:-:S07]  /*8db0*/  IMAD.MOV.U32 R3, RZ, RZ, R236 ;  /* 0x000000ffff037224 */ /* 0x000fce00078e00ec */
.L_x_14158:
[----:B------:R-:W-:Y:S05]  /*8dc0*/  BSYNC B2 ;  /* 0x0000000000027941 */ /* 0x000fea0003800000 */
.L_x_14156:
        /* <DEDUP_REMOVED lines=16> */
.L_x_14162:
[----:B------:R-:W-:Y:S05]  /*8ed0*/  BSYNC B3 ;  /* 0x0000000000037941 */ /* 0x000fea0003800000 */
.L_x_14161:
        /* <DEDUP_REMOVED lines=44> */
.L_x_14160:
[----:B------:R-:W-:Y:S05]  /*91a0*/  BSYNC B2 ;  /* 0x0000000000027941 */ /* 0x000fea0003800000 */
.L_x_14159:
        /* <DEDUP_REMOVED lines=9> */
.L_x_14155:
        /* <DEDUP_REMOVED lines=12> */
.L_x_14164:
[----:B------:R-:W-:-:S07]  /*9300*/  MOV R243, R236 ;  /* 0x000000ec00f37202 */ /* 0x000fce0000000f00 */
.L_x_14165:
[----:B------:R-:W-:Y:S05]  /*9310*/  BSYNC B2 ;  /* 0x0000000000027941 */ /* 0x000fea0003800000 */
.L_x_14163:
        /* <DEDUP_REMOVED lines=16> */
.L_x_14169:
[----:B------:R-:W-:Y:S05]  /*9420*/  BSYNC B3 ;  /* 0x0000000000037941 */ /* 0x000fea0003800000 */
.L_x_14168:
        /* <DEDUP_REMOVED lines=44> */
.L_x_14167:
[----:B------:R-:W-:Y:S05]  /*96f0*/  BSYNC B2 ;  /* 0x0000000000027941 */ /* 0x000fea0003800000 */
.L_x_14166:
        /* <DEDUP_REMOVED lines=14> */
.L_x_14170:
        /* <DEDUP_REMOVED lines=12> */
.L_x_14173:
[----:B------:R-:W-:-:S07]  /*98a0*/  MOV R4, R236 ;  /* 0x000000ec00047202 */ /* 0x000fce0000000f00 */
.L_x_14174:
[----:B------:R-:W-:Y:S05]  /*98b0*/  BSYNC B2 ;  /* 0x0000000000027941 */ /* 0x000fea0003800000 */
.L_x_14172:
        /* <DEDUP_REMOVED lines=16> */
.L_x_14178:
[----:B------:R-:W-:Y:S05]  /*99c0*/  BSYNC B3 ;  /* 0x0000000000037941 */ /* 0x000fea0003800000 */
.L_x_14177:
        /* <DEDUP_REMOVED lines=44> */
.L_x_14176:
[----:B------:R-:W-:Y:S05]  /*9c90*/  BSYNC B2 ;  /* 0x0000000000027941 */ /* 0x000fea0003800000 */
.L_x_14175:
        /* <DEDUP_REMOVED lines=10> */
.L_x_14171:
        /* <DEDUP_REMOVED lines=12> */
.L_x_14180:
[----:B------:R-:W-:-:S07]  /*9e00*/  IMAD.MOV.U32 R243, RZ, RZ, R236 ;  /* 0x000000fffff37224 */ /* 0x000fce00078e00ec */
.L_x_14181:
[----:B------:R-:W-:Y:S05]  /*9e10*/  BSYNC B2 ;  /* 0x0000000000027941 */ /* 0x000fea0003800000 */
.L_x_14179:
        /* <DEDUP_REMOVED lines=16> */
.L_x_14185:
[----:B------:R-:W-:Y:S05]  /*9f20*/  BSYNC B3 ;  /* 0x0000000000037941 */ /* 0x000fea0003800000 */
.L_x_14184:
        /* <DEDUP_REMOVED lines=44> */
.L_x_14183:
[----:B------:R-:W-:Y:S05]  /*a1f0*/  BSYNC B2 ;  /* 0x0000000000027941 */ /* 0x000fea0003800000 */
.L_x_14182:
        /* <DEDUP_REMOVED lines=15> */
.L_x_14186:
        /* <DEDUP_REMOVED lines=12> */
.L_x_14189:
[----:B------:R-:W-:-:S07]  /*a3b0*/  IMAD.MOV.U32 R5, RZ, RZ, R236 ;  /* 0x000000ffff057224 */ /* 0x000fce00078e00ec */
.L_x_14190:
[----:B------:R-:W-:Y:S05]  /*a3c0*/  BSYNC B2 ;  /* 0x0000000000027941 */ /* 0x000fea0003800000 */
.L_x_14188:
        /* <DEDUP_REMOVED lines=16> */
.L_x_14194:
[----:B------:R-:W-:Y:S05]  /*a4d0*/  BSYNC B3 ;  /* 0x0000000000037941 */ /* 0x000fea0003800000 */
.L_x_14193:
        /* <DEDUP_REMOVED lines=44> */
.L_x_14192:
[----:B------:R-:W-:Y:S05]  /*a7a0*/  BSYNC B2 ;  /* 0x0000000000027941 */ /* 0x000fea0003800000 */
.L_x_14191:
        /* <DEDUP_REMOVED lines=9> */
.L_x_14187:
        /* <DEDUP_REMOVED lines=12> */
.L_x_14196:
[----:B------:R-:W-:-:S07]  /*a900*/  IMAD.MOV.U32 R197, RZ, RZ, R236 ;  /* 0x000000ffffc57224 */ /* 0x000fce00078e00ec */
.L_x_14197:
[----:B------:R-:W-:Y:S05]  /*a910*/  BSYNC B2 ;  /* 0x0000000000027941 */ /* 0x000fea0003800000 */
.L_x_14195:
        /* <DEDUP_REMOVED lines=16> */
.L_x_14201:
[----:B------:R-:W-:Y:S05]  /*aa20*/  BSYNC B3 ;  /* 0x0000000000037941 */ /* 0x000fea0003800000 */
.L_x_14200:
        /* <DEDUP_REMOVED lines=44> */
.L_x_14199:
[----:B------:R-:W-:Y:S05]  /*acf0*/  BSYNC B2 ;  /* 0x0000000000027941 */ /* 0x000fea0003800000 */
.L_x_14198:
        /* <DEDUP_REMOVED lines=12> */
.L_x_14202:
        /* <DEDUP_REMOVED lines=12> */
.L_x_14205:
[----:B------:R-:W-:-:S07]  /*ae80*/  IMAD.MOV.U32 R6, RZ, RZ, R236 ;  /* 0x000000ffff067224 */ /* 0x000fce00078e00ec */
.L_x_14206:
[----:B------:R-:W-:Y:S05]  /*ae90*/  BSYNC B2 ;  /* 0x0000000000027941 */ /* 0x000fea0003800000 */
.L_x_14204:
        /* <DEDUP_REMOVED lines=16> */
.L_x_14210:
[----:B------:R-:W-:Y:S05]  /*afa0*/  BSYNC B3 ;  /* 0x0000000000037941 */ /* 0x000fea0003800000 */
.L_x_14209:
        /* <DEDUP_REMOVED lines=44> */
.L_x_14208:
[----:B------:R-:W-:Y:S05]  /*b270*/  BSYNC B2 ;  /* 0x0000000000027941 */ /* 0x000fea0003800000 */
.L_x_14207:
        /* <DEDUP_REMOVED lines=10> */
.L_x_14203:
        /* <DEDUP_REMOVED lines=12> */
.L_x_14212:
[----:B------:R-:W-:-:S07]  /*b3e0*/  MOV R198, R236 ;  /* 0x000000ec00c67202 */ /* 0x000fce0000000f00 */
.L_x_14213:
[----:B------:R-:W-:Y:S05]  /*b3f0*/  BSYNC B2 ;  /* 0x0000000000027941 */ /* 0x000fea0003800000 */
.L_x_14211:
        /* <DEDUP_REMOVED lines=16> */
.L_x_14217:
[----:B------:R-:W-:Y:S05]  /*b500*/  BSYNC B3 ;  /* 0x0000000000037941 */ /* 0x000fea0003800000 */
.L_x_14216:
        /* <DEDUP_REMOVED lines=44> */
.L_x_14215:
[----:B------:R-:W-:Y:S05]  /*b7d0*/  BSYNC B2 ;  /* 0x0000000000027941 */ /* 0x000fea0003800000 */
.L_x_14214:
        /* <DEDUP_REMOVED lines=13> */
.L_x_14218:
        /* <DEDUP_REMOVED lines=12> */
.L_x_14221:
[----:B------:R-:W-:-:S07]  /*b970*/  MOV R7, R236 ;  /* 0x000000ec00077202 */ /* 0x000fce0000000f00 */
.L_x_14222:
[----:B------:R-:W-:Y:S05]  /*b980*/  BSYNC B2 ;  /* 0x0000000000027941 */ /* 0x000fea0003800000 */
.L_x_14220:
        /* <DEDUP_REMOVED lines=16> */
.L_x_14226:
[----:B------:R-:W-:Y:S05]  /*ba90*/  BSYNC B3 ;  /* 0x0000000000037941 */ /* 0x000fea0003800000 */
.L_x_14225:
        /* <DEDUP_REMOVED lines=44> */
.L_x_14224:
[----:B------:R-:W-:Y:S05]  /*bd60*/  BSYNC B2 ;  /* 0x0000000000027941 */ /* 0x000fea0003800000 */
.L_x_14223:
        /* <DEDUP_REMOVED lines=9> */
.L_x_14219:
        /* <DEDUP_REMOVED lines=12> */
.L_x_14228:
[----:B------:R-:W-:-:S07]  /*bec0*/  IMAD.MOV.U32 R243, RZ, RZ, R236 ;  /* 0x000000fffff37224 */ /* 0x000fce00078e00ec */
.L_x_14229:
[----:B------:R-:W-:Y:S05]  /*bed0*/  BSYNC B2 ;  /* 0x0000000000027941 */ /* 0x000fea0003800000 */
.L_x_14227:
        /* <DEDUP_REMOVED lines=16> */
.L_x_14233:
[----:B------:R-:W-:Y:S05]  /*bfe0*/  BSYNC B3 ;  /* 0x0000000000037941 */ /* 0x000fea0003800000 */
.L_x_14232:
        /* <DEDUP_REMOVED lines=44> */
.L_x_14231:
[----:B------:R-:W-:Y:S05]  /*c2b0*/  BSYNC B2 ;  /* 0x0000000000027941 */ /* 0x000fea0003800000 */
.L_x_14230:
        /* <DEDUP_REMOVED lines=12> */
.L_x_14234:
        /* <DEDUP_REMOVED lines=12> */
.L_x_14237:
[----:B------:R-:W-:-:S07]  /*c440*/  IMAD.MOV.U32 R8, RZ, RZ, R236 ;  /* 0x000000ffff087224 */ /* 0x000fce00078e00ec */
.L_x_14238:
[----:B------:R-:W-:Y:S05]  /*c450*/  BSYNC B2 ;  /* 0x0000000000027941 */ /* 0x000fea0003800000 */
.L_x_14236:
        /* <DEDUP_REMOVED lines=16> */
.L_x_14242:
[----:B------:R-:W-:Y:S05]  /*c560*/  BSYNC B3 ;  /* 0x0000000000037941 */ /* 0x000fea0003800000 */
.L_x_14241:
        /* <DEDUP_REMOVED lines=44> */
.L_x_14240:
[----:B------:R-:W-:Y:S05]  /*c830*/  BSYNC B2 ;  /* 0x0000000000027941 */ /* 0x000fea0003800000 */
.L_x_14239:
[----:B------:R-:W-:-:S05]  /*c840*/  I2FP.F32.U32 R8, R8 ;  /* 0x0000000800087245 */ /* 0x000fca0000201000 */
[----:B------:R-:W-:Y:S01]  /*c850*/  FFMA.FTZ R231, R8, R231, 1.1641532182693481445e-10 ;  /* 0x2f00000008e77423 */ /* 0x000fe200000100e7 */
[----:B------:R-:W-:-:S04]  /*c860*/  PRMT R8, R183, 0x7632, R8 ;  /* 0x00007632b7087816 */ /* 0x000fc80000000008 */
[----:B------:R-:W-:Y:S02]  /*c870*/  SHF.L.U32 R8, R8, 0x10, RZ ;  /* 0x0000001008087819 */ /* 0x000fe400000006ff */
[----:B------:R-:W-:-:S03]  /*c880*/  FSETP.GTU.FTZ.AND P2, PT, R231, R230, PT ;  /* 0x000000e6e700720b */ /* 0x000fc60003f5c000 */
[----:B------:R-:W-:-:S05]  /*c890*/  FMUL.FTZ R8, R8, R225 ;  /* 0x000000e108087220 */ /* 0x000fca0000410000 */
[----:B------:R-:W-:Y:S02]  /*c8a0*/  FSEL R226, R8, RZ, !P2 ;  /* 0x000000ff08e27208 */ /* 0x000fe40005000000 */
[----:B------:R-:W-:-:S03]  /*c8b0*/  SEL R8, RZ, 0x1, P2 ;  /* 0x00000001ff087807 */ /* 0x000fc60001000000 */
[----:B------:R-:W-:-:S04]  /*c8c0*/  FADD.FTZ R199, R226, R199 ;  /* 0x000000c7e2c77221 */ /* 0x000fc80000010000 */
[----:B------:R-:W-:-:S07]  /*c8d0*/  @P0 FADD.FTZ R199, R179, R199 ;  /* 0x000000c7b3c70221 */ /* 0x000fce0000010000 */
.L_x_14235:
[----:B------:R-:W-:Y:S01]  /*c8e0*/  SEL R229, RZ, 0x1000000, P5 ;  /* 0x01000000ffe57807 */ /* 0x000fe20002800000 */
[----:B------:R-:W-:Y:S01]  /*c8f0*/  IMAD.SHL.U32 R243, R224, 0x8, RZ ;  /* 0x00000008e0f37824 */ /* 0x000fe200078e00ff */
[C---:B------:R-:W-:Y:S02]  /*c900*/  LOP3.LUT P5, RZ, R241.reuse, 0x2, RZ, 0xc0, !PT ;  /* 0x00000002f1ff7812 */ /* 0x040fe400078ac0ff */
[----:B------:R-:W-:Y:S02]  /*c910*/  SEL R246, RZ, 0x10000, P4 ;  /* 0x00010000fff67807 */ /* 0x000fe40002000000 */
[----:B------:R-:W-:Y:S02]  /*c920*/  SEL R230, RZ, 0x1, P5 ;  /* 0x00000001ffe67807 */ /* 0x000fe40002800000 */
[C---:B------:R-:W-:Y:S02]  /*c930*/  LOP3.LUT P6, RZ, R241.reuse, 0x4, RZ, 0xc0, !PT ;  /* 0x00000004f1ff7812 */ /* 0x040fe400078cc0ff */
[C---:B------:R-:W-:Y:S01]  /*c940*/  LOP3.LUT P0, RZ, R241.reuse, 0x8, RZ, 0xc0, !PT ;  /* 0x00000008f1ff7812 */ /* 0x040fe2000780c0ff */
        /* <DEDUP_REMOVED lines=44> */
.L_x_14243:
[----:B------:R-:W-:-:S07]  /*cc10*/  IADD3 R224, R224, 0x20, RZ ;  /* 0x00000020e0e07810 */ /* 0x000fce0007ffe0ff */
.L_x_14114:
[----:B------:R-:W-:Y:S05]  /*cc20*/  BSYNC B1 ;  /* 0x0000000000017941 */ /* 0x000fea0003800000 */
.L_x_14113:
        /* <DEDUP_REMOVED lines=30> */
.L_x_14247:
[----:B------:R-:W-:-:S07]  /*ce10*/  IMAD.MOV.U32 R231, RZ, RZ, R236 ;  /* 0x000000ffffe77224 */ /* 0x000fce00078e00ec */
.L_x_14248:
[----:B------:R-:W-:Y:S05]  /*ce20*/  BSYNC B2 ;  /* 0x0000000000027941 */ /* 0x000fea0003800000 */
.L_x_14246:
        /* <DEDUP_REMOVED lines=16> */
.L_x_14252:
[----:B------:R-:W-:Y:S05]  /*cf30*/  BSYNC B3 ;  /* 0x0000000000037941 */ /* 0x000fea0003800000 */
.L_x_14251:
        /* <DEDUP_REMOVED lines=44> */
.L_x_14250:
[----:B------:R-:W-:Y:S05]  /*d200*/  BSYNC B2 ;  /* 0x0000000000027941 */ /* 0x000fea0003800000 */
.L_x_14249:
        /* <DEDUP_REMOVED lines=20> */
.L_x_14253:
        /* <DEDUP_REMOVED lines=12> */
.L_x_14256:
[----:B------:R-:W-:-:S07]  /*d410*/  MOV R9, R236 ;  /* 0x000000ec00097202 */ /* 0x000fce0000000f00 */
.L_x_14257:
[----:B------:R-:W-:Y:S05]  /*d420*/  BSYNC B2 ;  /* 0x0000000000027941 */ /* 0x000fea0003800000 */
.L_x_14255:
        /* <DEDUP_REMOVED lines=16> */
.L_x_14261:
[----:B------:R-:W-:Y:S05]  /*d530*/  BSYNC B3 ;  /* 0x0000000000037941 */ /* 0x000fea0003800000 */
.L_x_14260:
        /* <DEDUP_REMOVED lines=44> */
.L_x_14259:
[----:B------:R-:W-:Y:S05]  /*d800*/  BSYNC B2 ;  /* 0x0000000000027941 */ /* 0x000fea0003800000 */
.L_x_14258:
        /* <DEDUP_REMOVED lines=9> */
.L_x_14254:
        /* <DEDUP_REMOVED lines=12> */
.L_x_14263:
[----:B------:R-:W-:-:S07]  /*d960*/  IMAD.MOV.U32 R201, RZ, RZ, R236 ;  /* 0x000000ffffc97224 */ /* 0x000fce00078e00ec */
.L_x_14264:
[----:B------:R-:W-:Y:S05]  /*d970*/  BSYNC B2 ;  /* 0x0000000000027941 */ /* 0x000fea0003800000 */
.L_x_14262:
        /* <DEDUP_REMOVED lines=16> */
.L_x_14268:
[----:B------:R-:W-:Y:S05]  /*da80*/  BSYNC B3 ;  /* 0x0000000000037941 */ /* 0x000fea0003800000 */
.L_x_14267:
        /* <DEDUP_REMOVED lines=44> */
.L_x_14266:
[----:B------:R-:W-:Y:S05]  /*dd50*/  BSYNC B2 ;  /* 0x0000000000027941 */ /* 0x000fea0003800000 */
.L_x_14265:
        /* <DEDUP_REMOVED lines=14> */
.L_x_14269:
        /* <DEDUP_REMOVED lines=12> */
.L_x_14272:
[----:B------:R-:W-:-:S07]  /*df00*/  IMAD.MOV.U32 R2, RZ, RZ, R236 ;  /* 0x000000ffff027224 */ /* 0x000fce00078e00ec */
.L_x_14273:
[----:B------:R-:W-:Y:S05]  /*df10*/  BSYNC B2 ;  /* 0x0000000000027941 */ /* 0x000fea0003800000 */
.L_x_14271:
        /* <DEDUP_REMOVED lines=16> */
.L_x_14277:
[----:B------:R-:W-:Y:S05]  /*e020*/  BSYNC B3 ;  /* 0x0000000000037941 */ /* 0x000fea0003800000 */
.L_x_14276:
        /* <DEDUP_REMOVED lines=44> */
.L_x_14275:
[----:B------:R-:W-:Y:S05]  /*e2f0*/  BSYNC B2 ;  /* 0x0000000000027941 */ /* 0x000fea0003800000 */
.L_x_14274:
        /* <DEDUP_REMOVED lines=10> */
.L_x_14270:
        /* <DEDUP_REMOVED lines=12> */
.L_x_14279:
[----:B------:R-:W-:-:S07]  /*e460*/  IMAD.MOV.U32 R204, RZ, RZ, R236 ;  /* 0x000000ffffcc7224 */ /* 0x000fce00078e00ec */
.L_x_14280:
[----:B------:R-:W-:Y:S05]  /*e470*/  BSYNC B2 ;  /* 0x0000000000027941 */ /* 0x000fea0003800000 */
.L_x_14278:
        /* <DEDUP_REMOVED lines=16> */
.L_x_14284:
[----:B------:R-:W-:Y:S05]  /*e580*/  BSYNC B3 ;  /* 0x0000000000037941 */ /* 0x000fea0003800000 */
.L_x_14283:
        /* <DEDUP_REMOVED lines=44> */
.L_x_14282:
[----:B------:R-:W-:Y:S05]  /*e850*/  BSYNC B2 ;  /* 0x0000000000027941 */ /* 0x000fea0003800000 */
.L_x_14281:
        /* <DEDUP_REMOVED lines=15> */
.L_x_14285:
        /* <DEDUP_REMOVED lines=12> */
.L_x_14288:
[----:B------:R-:W-:-:S07]  /*ea10*/  IMAD.MOV.U32 R3, RZ, RZ, R236 ;  /* 0x000000ffff037224 */ /* 0x000fce00078e00ec */
.L_x_14289:
[----:B------:R-:W-:Y:S05]  /*ea20*/  BSYNC B2 ;  /* 0x0000000000027941 */ /* 0x000fea0003800000 */
.L_x_14287:
        /* <DEDUP_REMOVED lines=16> */
.L_x_14293:
[----:B------:R-:W-:Y:S05]  /*eb30*/  BSYNC B3 ;  /* 0x0000000000037941 */ /* 0x000fea0003800000 */
.L_x_14292:
        /* <DEDUP_REMOVED lines=44> */
.L_x_14291:
[----:B------:R-:W-:Y:S05]  /*ee00*/  BSYNC B2 ;  /* 0x0000000000027941 */ /* 0x000fea0003800000 */
.L_x_14290:
        /* <DEDUP_REMOVED lines=9> */
.L_x_14286:
        /* <DEDUP_REMOVED lines=12> */
.L_x_14295:
[----:B------:R-:W-:-:S07]  /*ef60*/  MOV R243, R236 ;  /* 0x000000ec00f37202 */ /* 0x000fce0000000f00 */
.L_x_14296:
[----:B------:R-:W-:Y:S05]  /*ef70*/  BSYNC B2 ;  /* 0x0000000000027941 */ /* 0x000fea0003800000 */
.L_x_14294:
        /* <DEDUP_REMOVED lines=16> */
.L_x_14300:
[----:B------:R-:W-:Y:S05]  /*f080*/  BSYNC B3 ;  /* 0x0000000000037941 */ /* 0x000fea0003800000 */
.L_x_14299:
        /* <DEDUP_REMOVED lines=44> */
.L_x_14298:
[----:B------:R-:W-:Y:S05]  /*f350*/  BSYNC B2 ;  /* 0x0000000000027941 */ /* 0x000fea0003800000 */
.L_x_14297:
        /* <DEDUP_REMOVED lines=14> */
.L_x_14301:
        /* <DEDUP_REMOVED lines=12> */
.L_x_14304:
[----:B------:R-:W-:-:S07]  /*f500*/  MOV R4, R236 ;  /* 0x000000ec00047202 */ /* 0x000fce0000000f00 */
.L_x_14305:
[----:B------:R-:W-:Y:S05]  /*f510*/  BSYNC B2 ;  /* 0x0000000000027941 */ /* 0x000fea0003800000 */
.L_x_14303:
        /* <DEDUP_REMOVED lines=16> */
.L_x_14309:
[----:B------:R-:W-:Y:S05]  /*f620*/  BSYNC B3 ;  /* 0x0000000000037941 */ /* 0x000fea0003800000 */
.L_x_14308:
        /* <DEDUP_REMOVED lines=44> */
.L_x_14307:
[----:B------:R-:W-:Y:S05]  /*f8f0*/  BSYNC B2 ;  /* 0x0000000000027941 */ /* 0x000fea0003800000 */
.L_x_14306:
        /* <DEDUP_REMOVED lines=10> */
.L_x_14302:
        /* <DEDUP_REMOVED lines=12> */
.L_x_14311:
[----:B------:R-:W-:-:S07]  /*fa60*/  IMAD.MOV.U32 R243, RZ, RZ, R236 ;  /* 0x000000fffff37224 */ /* 0x000fce00078e00ec */
.L_x_14312:
[----:B------:R-:W-:Y:S05]  /*fa70*/  BSYNC B2 ;  /* 0x0000000000027941 */ /* 0x000fea0003800000 */
.L_x_14310:
        /* <DEDUP_REMOVED lines=16> */
.L_x_14316:
[----:B------:R-:W-:Y:S05]  /*fb80*/  BSYNC B3 ;  /* 0x0000000000037941 */ /* 0x000fea0003800000 */
.L_x_14315:
        /* <DEDUP_REMOVED lines=44> */
.L_x_14314:
[----:B------:R-:W-:Y:S05]  /*fe50*/  BSYNC B2 ;  /* 0x0000000000027941 */ /* 0x000fea0003800000 */
.L_x_14313:
        /* <DEDUP_REMOVED lines=15> */
.L_x_14317:
        /* <DEDUP_REMOVED lines=12> */
.L_x_14320:
[----:B------:R-:W-:-:S07]  /*10010*/  IMAD.MOV.U32 R5, RZ, RZ, R236 ;  /* 0x000000ffff057224 */ /* 0x000fce00078e00ec */
.L_x_14321:
[----:B------:R-:W-:Y:S05]  /*10020*/  BSYNC B2 ;  /* 0x0000000000027941 */ /* 0x000fea0003800000 */
.L_x_14319:
        /* <DEDUP_REMOVED lines=16> */
.L_x_14325:
[----:B------:R-:W-:Y:S05]  /*10130*/  BSYNC B3 ;  /* 0x0000000000037941 */ /* 0x000fea0003800000 */
.L_x_14324:
        /* <DEDUP_REMOVED lines=44> */
.L_x_14323:
[----:B------:R-:W-:Y:S05]  /*10400*/  BSYNC B2 ;  /* 0x0000000000027941 */ /* 0x000fea0003800000 */
.L_x_14322:
        /* <DEDUP_REMOVED lines=9> */
.L_x_14318:
        /* <DEDUP_REMOVED lines=12> */
.L_x_14327:
[----:B------:R-:W-:-:S07]  /*10560*/  IMAD.MOV.U32 R205, RZ, RZ, R236 ;  /* 0x000000ffffcd7224 */ /* 0x000fce00078e00ec */
.L_x_14328:
[----:B------:R-:W-:Y:S05]  /*10570*/  BSYNC B2 ;  /* 0x0000000000027941 */ /* 0x000fea0003800000 */
.L_x_14326:
        /* <DEDUP_REMOVED lines=16> */
.L_x_14332:
[----:B------:R-:W-:Y:S05]  /*10680*/  BSYNC B3 ;  /* 0x0000000000037941 */ /* 0x000fea0003800000 */
.L_x_14331:
        /* <DEDUP_REMOVED lines=44> */
.L_x_14330:
[----:B------:R-:W-:Y:S05]  /*10950*/  BSYNC B2 ;  /* 0x0000000000027941 */ /* 0x000fea0003800000 */
.L_x_14329:
        /* <DEDUP_REMOVED lines=12> */
.L_x_14333:
        /* <DEDUP_REMOVED lines=12> */
.L_x_14336:
[----:B------:R-:W-:-:S07]  /*10ae0*/  IMAD.MOV.U32 R6, RZ, RZ, R236 ;  /* 0x000000ffff067224 */ /* 0x000fce00078e00ec */
.L_x_14337:
[----:B------:R-:W-:Y:S05]  /*10af0*/  BSYNC B2 ;  /* 0x0000000000027941 */ /* 0x000fea0003800000 */
.L_x_14335:
        /* <DEDUP_REMOVED lines=16> */
.L_x_14341:
[----:B------:R-:W-:Y:S05]  /*10c00*/  BSYNC B3 ;  /* 0x0000000000037941 */ /* 0x000fea0003800000 */
.L_x_14340:
        /* <DEDUP_REMOVED lines=44> */
.L_x_14339:
[----:B------:R-:W-:Y:S05]  /*10ed0*/  BSYNC B2 ;  /* 0x0000000000027941 */ /* 0x000fea0003800000 */
.L_x_14338:
        /* <DEDUP_REMOVED lines=10> */
.L_x_14334:
        /* <DEDUP_REMOVED lines=12> */
.L_x_14343:
[----:B------:R-:W-:-:S07]  /*11040*/  MOV R206, R236 ;  /* 0x000000ec00ce7202 */ /* 0x000fce0000000f00 */
.L_x_14344:
[----:B------:R-:W-:Y:S05]  /*11050*/  BSYNC B2 ;  /* 0x0000000000027941 */ /* 0x000fea0003800000 */
.L_x_14342:
        /* <DEDUP_REMOVED lines=16> */
.L_x_14348:
[----:B------:R-:W-:Y:S05]  /*11160*/  BSYNC B3 ;  /* 0x0000000000037941 */ /* 0x000fea0003800000 */
.L_x_14347:
        /* <DEDUP_REMOVED lines=44> */
.L_x_14346:
[----:B------:R-:W-:Y:S05]  /*11430*/  BSYNC B2 ;  /* 0x0000000000027941 */ /* 0x000fea0003800000 */
.L_x_14345:
        /* <DEDUP_REMOVED lines=13> */
.L_x_14349:
        /* <DEDUP_REMOVED lines=12> */
.L_x_14352:
[----:B------:R-:W-:-:S07]  /*115d0*/  MOV R7, R236 ;  /* 0x000000ec00077202 */ /* 0x000fce0000000f00 */
.L_x_14353:
[----:B------:R-:W-:Y:S05]  /*115e0*/  BSYNC B2 ;  /* 0x0000000000027941 */ /* 0x000fea0003800000 */
.L_x_14351:
        /* <DEDUP_REMOVED lines=16> */
.L_x_14357:
[----:B------:R-:W-:Y:S05]  /*116f0*/  BSYNC B3 ;  /* 0x0000000000037941 */ /* 0x000fea0003800000 */
.L_x_14356:
        /* <DEDUP_REMOVED lines=44> */
.L_x_14355:
[----:B------:R-:W-:Y:S05]  /*119c0*/  BSYNC B2 ;  /* 0x0000000000027941 */ /* 0x000fea0003800000 */
.L_x_14354:
        /* <DEDUP_REMOVED lines=9> */
.L_x_14350:
        /* <DEDUP_REMOVED lines=12> */
.L_x_14359:
[----:B------:R-:W-:-:S07]  /*11b20*/  IMAD.MOV.U32 R243, RZ, RZ, R236 ;  /* 0x000000fffff37224 */ /* 0x000fce00078e00ec */
.L_x_14360:
[----:B------:R-:W-:Y:S05]  /*11b30*/  BSYNC B2 ;  /* 0x0000000000027941 */ /* 0x000fea0003800000 */
.L_x_14358:
        /* <DEDUP_REMOVED lines=16> */
.L_x_14364:
[----:B------:R-:W-:Y:S05]  /*11c40*/  BSYNC B3 ;  /* 0x0000000000037941 */ /* 0x000fea0003800000 */
.L_x_14363:
        /* <DEDUP_REMOVED lines=44> */
.L_x_14362:
[----:B------:R-:W-:Y:S05]  /*11f10*/  BSYNC B2 ;  /* 0x0000000000027941 */ /* 0x000fea0003800000 */
.L_x_14361:
        /* <DEDUP_REMOVED lines=12> */
.L_x_14365:
        /* <DEDUP_REMOVED lines=12> */
.L_x_14368:
[----:B------:R-:W-:-:S07]  /*120a0*/  IMAD.MOV.U32 R8, RZ, RZ, R236 ;  /* 0x000000ffff087224 */ /* 0x000fce00078e00ec */
.L_x_14369:
[----:B------:R-:W-:Y:S05]  /*120b0*/  BSYNC B2 ;  /* 0x0000000000027941 */ /* 0x000fea0003800000 */
.L_x_14367:
        /* <DEDUP_REMOVED lines=16> */
.L_x_14373:
[----:B------:R-:W-:Y:S05]  /*121c0*/  BSYNC B3 ;  /* 0x0000000000037941 */ /* 0x000fea0003800000 */
.L_x_14372:
        /* <DEDUP_REMOVED lines=44> */
.L_x_14371:
[----:B------:R-:W-:Y:S05]  /*12490*/  BSYNC B2 ;  /* 0x0000000000027941 */ /* 0x000fea0003800000 */
.L_x_14370:
        /* <DEDUP_REMOVED lines=10> */
.L_x_14366:
        /* <DEDUP_REMOVED lines=51> */
.L_x_14374:
[----:B------:R-:W-:-:S07]  /*12870*/  IADD3 R224, R224, 0x20, RZ ;  /* 0x00000020e0e07810 */ /* 0x000fce0007ffe0ff */
.L_x_14245:
[----:B------:R-:W-:Y:S05]  /*12880*/  BSYNC B1 ;  /* 0x0000000000017941 */ /* 0x000fea0003800000 */
.L_x_14244:
        /* <DEDUP_REMOVED lines=30> */
.L_x_14378:
[----:B------:R-:W-:-:S07]  /*12a70*/  IMAD.MOV.U32 R231, RZ, RZ, R236 ;  /* 0x000000ffffe77224 */ /* 0x000fce00078e00ec */
.L_x_14379:
[----:B------:R-:W-:Y:S05]  /*12a80*/  BSYNC B2 ;  /* 0x0000000000027941 */ /* 0x000fea0003800000 */
.L_x_14377:
        /* <DEDUP_REMOVED lines=16> */
.L_x_14383:
[----:B------:R-:W-:Y:S05]  /*12b90*/  BSYNC B3 ;  /* 0x0000000000037941 */ /* 0x000fea0003800000 */
.L_x_14382:
        /* <DEDUP_REMOVED lines=44> */
.L_x_14381:
[----:B------:R-:W-:Y:S05]  /*12e60*/  BSYNC B2 ;  /* 0x0000000000027941 */ /* 0x000fea0003800000 */
.L_x_14380:
        /* <DEDUP_REMOVED lines=20> */
.L_x_14384:
        /* <DEDUP_REMOVED lines=12> */
.L_x_14387:
[----:B------:R-:W-:-:S07]  /*13070*/  MOV R9, R236 ;  /* 0x000000ec00097202 */ /* 0x000fce0000000f00 */
.L_x_14388:
[----:B------:R-:W-:Y:S05]  /*13080*/  BSYNC B2 ;  /* 0x0000000000027941 */ /* 0x000fea0003800000 */
.L_x_14386:
        /* <DEDUP_REMOVED lines=16> */
.L_x_14392:
[----:B------:R-:W-:Y:S05]  /*13190*/  BSYNC B3 ;  /* 0x0000000000037941 */ /* 0x000fea0003800000 */
.L_x_14391:
        /* <DEDUP_REMOVED lines=44> */
.L_x_14390:
[----:B------:R-:W-:Y:S05]  /*13460*/  BSYNC B2 ;  /* 0x0000000000027941 */ /* 0x000fea0003800000 */
.L_x_14389:
        /* <DEDUP_REMOVED lines=9> */
.L_x_14385:
        /* <DEDUP_REMOVED lines=12> */
.L_x_14394:
[----:B------:R-:W-:-:S07]  /*135c0*/  IMAD.MOV.U32 R209, RZ, RZ, R236 ;  /* 0x000000ffffd17224 */ /* 0x000fce00078e00ec */
.L_x_14395:
[----:B------:R-:W-:Y:S05]  /*135d0*/  BSYNC B2 ;  /* 0x0000000000027941 */ /* 0x000fea0003800000 */
.L_x_14393:
        /* <DEDUP_REMOVED lines=16> */
.L_x_14399:
[----:B------:R-:W-:Y:S05]  /*136e0*/  BSYNC B3 ;  /* 0x0000000000037941 */ /* 0x000fea0003800000 */
.L_x_14398:
        /* <DEDUP_REMOVED lines=44> */
.L_x_14397:
[----:B------:R-:W-:Y:S05]  /*139b0*/  BSYNC B2 ;  /* 0x0000000000027941 */ /* 0x000fea0003800000 */
.L_x_14396:
        /* <DEDUP_REMOVED lines=14> */
.L_x_14400:
        /* <DEDUP_REMOVED lines=12> */
.L_x_14403:
[----:B------:R-:W-:-:S07]  /*13b60*/  IMAD.MOV.U32 R2, RZ, RZ, R236 ;  /* 0x000000ffff027224 */ /* 0x000fce00078e00ec */
.L_x_14404:
[----:B------:R-:W-:Y:S05]  /*13b70*/  BSYNC B2 ;  /* 0x0000000000027941 */ /* 0x000fea0003800000 */
.L_x_14402:
        /* <DEDUP_REMOVED lines=16> */
.L_x_14408:
[----:B------:R-:W-:Y:S05]  /*13c80*/  BSYNC B3 ;  /* 0x0000000000037941 */ /* 0x000fea0003800000 */
.L_x_14407:
        /* <DEDUP_REMOVED lines=44> */
.L_x_14406:
[----:B------:R-:W-:Y:S05]  /*13f50*/  BSYNC B2 ;  /* 0x0000000000027941 */ /* 0x000fea0003800000 */
.L_x_14405:
        /* <DEDUP_REMOVED lines=10> */
.L_x_14401:
        /* <DEDUP_REMOVED lines=12> */
.L_x_14410:
[----:B------:R-:W-:-:S07]  /*140c0*/  IMAD.MOV.U32 R212, RZ, RZ, R236 ;  /* 0x000000ffffd47224 */ /* 0x000fce00078e00ec */
.L_x_14411:
[----:B------:R-:W-:Y:S05]  /*140d0*/  BSYNC B2 ;  /* 0x0000000000027941 */ /* 0x000fea0003800000 */
.L_x_14409:
        /* <DEDUP_REMOVED lines=16> */
.L_x_14415:
[----:B------:R-:W-:Y:S05]  /*141e0*/  BSYNC B3 ;  /* 0x0000000000037941 */ /* 0x000fea0003800000 */
.L_x_14414:
        /* <DEDUP_REMOVED lines=44> */
.L_x_14413:
[----:B------:R-:W-:Y:S05]  /*144b0*/  BSYNC B2 ;  /* 0x0000000000027941 */ /* 0x000fea0003800000 */
.L_x_14412:
        /* <DEDUP_REMOVED lines=15> */
.L_x_14416:
        /* <DEDUP_REMOVED lines=12> */
.L_x_14419:
[----:B------:R-:W-:-:S07]  /*14670*/  IMAD.MOV.U32 R3, RZ, RZ, R236 ;  /* 0x000000ffff037224 */ /* 0x000fce00078e00ec */
.L_x_14420:
[----:B------:R-:W-:Y:S05]  /*14680*/  BSYNC B2 ;  /* 0x0000000000027941 */ /* 0x000fea0003800000 */
.L_x_14418:
        /* <DEDUP_REMOVED lines=16> */
.L_x_14424:
[----:B------:R-:W-:Y:S05]  /*14790*/  BSYNC B3 ;  /* 0x0000000000037941 */ /* 0x000fea0003800000 */
.L_x_14423:
        /* <DEDUP_REMOVED lines=44> */
.L_x_14422:
[----:B------:R-:W-:Y:S05]  /*14a60*/  BSYNC B2 ;  /* 0x0000000000027941 */ /* 0x000fea0003800000 */
.L_x_14421:
        /* <DEDUP_REMOVED lines=9> */
.L_x_14417:
        /* <DEDUP_REMOVED lines=12> */
.L_x_14426:
[----:B------:R-:W-:-:S07]  /*14bc0*/  MOV R243, R236 ;  /* 0x000000ec00f37202 */ /* 0x000fce0000000f00 */
.L_x_14427:
[----:B------:R-:W-:Y:S05]  /*14bd0*/  BSYNC B2 ;  /* 0x0000000000027941 */ /* 0x000fea0003800000 */
.L_x_14425:
        /* <DEDUP_REMOVED lines=16> */
.L_x_14431:
[----:B------:R-:W-:Y:S05]  /*14ce0*/  BSYNC B3 ;  /* 0x0000000000037941 */ /* 0x000fea0003800000 */
.L_x_14430:
        /* <DEDUP_REMOVED lines=44> */
.L_x_14429:
[----:B------:R-:W-:Y:S05]  /*14fb0*/  BSYNC B2 ;  /* 0x0000000000027941 */ /* 0x000fea0003800000 */
.L_x_14428:
        /* <DEDUP_REMOVED lines=14> */
.L_x_14432:
        /* <DEDUP_REMOVED lines=12> */
.L_x_14435:
[----:B------:R-:W-:-:S07]  /*15160*/  MOV R4, R236 ;  /* 0x000000ec00047202 */ /* 0x000fce0000000f00 */
.L_x_14436:
[----:B------:R-:W-:Y:S05]  /*15170*/  BSYNC B2 ;  /* 0x0000000000027941 */ /* 0x000fea0003800000 */
.L_x_14434:
        /* <DEDUP_REMOVED lines=16> */
.L_x_14440:
[----:B------:R-:W-:Y:S05]  /*15280*/  BSYNC B3 ;  /* 0x0000000000037941 */ /* 0x000fea0003800000 */
.L_x_14439:
        /* <DEDUP_REMOVED lines=44> */
.L_x_14438:
[----:B------:R-:W-:Y:S05]  /*15550*/  BSYNC B2 ;  /* 0x0000000000027941 */ /* 0x000fea0003800000 */
.L_x_14437:
        /* <DEDUP_REMOVED lines=10> */
.L_x_14433:
        /* <DEDUP_REMOVED lines=12> */
.L_x_14442:
[----:B------:R-:W-:-:S07]  /*156c0*/  IMAD.MOV.U32 R243, RZ, RZ, R236 ;  /* 0x000000fffff37224 */ /* 0x000fce00078e00ec */
.L_x_14443:
[----:B------:R-:W-:Y:S05]  /*156d0*/  BSYNC B2 ;  /* 0x0000000000027941 */ /* 0x000fea0003800000 */
.L_x_14441:
        /* <DEDUP_REMOVED lines=16> */
.L_x_14447:
[----:B------:R-:W-:Y:S05]  /*157e0*/  BSYNC B3 ;  /* 0x0000000000037941 */ /* 0x000fea0003800000 */
.L_x_14446:
        /* <DEDUP_REMOVED lines=44> */
.L_x_14445:
[----:B------:R-:W-:Y:S05]  /*15ab0*/  BSYNC B2 ;  /* 0x0000000000027941 */ /* 0x000fea0003800000 */
.L_x_14444:
        /* <DEDUP_REMOVED lines=15> */
.L_x_14448:
        /* <DEDUP_REMOVED lines=12> */
.L_x_14451:
[----:B------:R-:W-:-:S07]  /*15c70*/  IMAD.MOV.U32 R5, RZ, RZ, R236 ;  /* 0x000000ffff057224 */ /* 0x000fce00078e00ec */
.L_x_14452:
[----:B------:R-:W-:Y:S05]  /*15c80*/  BSYNC B2 ;  /* 0x0000000000027941 */ /* 0x000fea0003800000 */
.L_x_14450:
        /* <DEDUP_REMOVED lines=16> */
.L_x_14456:
[----:B------:R-:W-:Y:S05]  /*15d90*/  BSYNC B3 ;  /* 0x0000000000037941 */ /* 0x000fea0003800000 */
.L_x_14455:
        /* <DEDUP_REMOVED lines=44> */
.L_x_14454:
[----:B------:R-:W-:Y:S05]  /*16060*/  BSYNC B2 ;  /* 0x0000000000027941 */ /* 0x000fea0003800000 */
.L_x_14453:
        /* <DEDUP_REMOVED lines=9> */
.L_x_14449:
        /* <DEDUP_REMOVED lines=12> */
.L_x_14458:
[----:B------:R-:W-:-:S07]  /*161c0*/  IMAD.MOV.U32 R213, RZ, RZ, R236 ;  /* 0x000000ffffd57224 */ /* 0x000fce00078e00ec */
.L_x_14459:
[----:B------:R-:W-:Y:S05]  /*161d0*/  BSYNC B2 ;  /* 0x0000000000027941 */ /* 0x000fea0003800000 */
.L_x_14457:
        /* <DEDUP_REMOVED lines=16> */
.L_x_14463:
[----:B------:R-:W-:Y:S05]  /*162e0*/  BSYNC B3 ;  /* 0x0000000000037941 */ /* 0x000fea0003800000 */
.L_x_14462:
        /* <DEDUP_REMOVED lines=44> */
.L_x_14461:
[----:B------:R-:W-:Y:S05]  /*165b0*/  BSYNC B2 ;  /* 0x0000000000027941 */ /* 0x000fea0003800000 */
.L_x_14460:
        /* <DEDUP_REMOVED lines=12> */
.L_x_14464:
        /* <DEDUP_REMOVED lines=12> */
.L_x_14467:
[----:B------:R-:W-:-:S07]  /*16740*/  IMAD.MOV.U32 R6, RZ, RZ, R236 ;  /* 0x000000ffff067224 */ /* 0x000fce00078e00ec */
.L_x_14468:
[----:B------:R-:W-:Y:S05]  /*16750*/  BSYNC B2 ;  /* 0x0000000000027941 */ /* 0x000fea0003800000 */
.L_x_14466:
        /* <DEDUP_REMOVED lines=16> */
.L_x_14472:
[----:B------:R-:W-:Y:S05]  /*16860*/  BSYNC B3 ;  /* 0x0000000000037941 */ /* 0x000fea0003800000 */
.L_x_14471:
        /* <DEDUP_REMOVED lines=44> */
.L_x_14470:
[----:B------:R-:W-:Y:S05]  /*16b30*/  BSYNC B2 ;  /* 0x0000000000027941 */ /* 0x000fea0003800000 */
.L_x_14469:
        /* <DEDUP_REMOVED lines=10> */
.L_x_14465:
        /* <DEDUP_REMOVED lines=12> */
.L_x_14474:
[----:B------:R-:W-:-:S07]  /*16ca0*/  MOV R214, R236 ;  /* 0x000000ec00d67202 */ /* 0x000fce0000000f00 */
.L_x_14475:
[----:B------:R-:W-:Y:S05]  /*16cb0*/  BSYNC B2 ;  /* 0x0000000000027941 */ /* 0x000fea0003800000 */
.L_x_14473:
        /* <DEDUP_REMOVED lines=16> */
.L_x_14479:
[----:B------:R-:W-:Y:S05]  /*16dc0*/  BSYNC B3 ;  /* 0x0000000000037941 */ /* 0x000fea0003800000 */
.L_x_14478:
        /* <DEDUP_REMOVED lines=44> */
.L_x_14477:
[----:B------:R-:W-:Y:S05]  /*17090*/  BSYNC B2 ;  /* 0x0000000000027941 */ /* 0x000fea0003800000 */
.L_x_14476:
        /* <DEDUP_REMOVED lines=13> */
.L_x_14480:
        /* <DEDUP_REMOVED lines=12> */
.L_x_14483:
[----:B------:R-:W-:-:S07]  /*17230*/  MOV R7, R236 ;  /* 0x000000ec00077202 */ /* 0x000fce0000000f00 */
.L_x_14484:
[----:B------:R-:W-:Y:S05]  /*17240*/  BSYNC B2 ;  /* 0x0000000000027941 */ /* 0x000fea0003800000 */
.L_x_14482:
        /* <DEDUP_REMOVED lines=16> */
.L_x_14488:
[----:B------:R-:W-:Y:S05]  /*17350*/  BSYNC B3 ;  /* 0x0000000000037941 */ /* 0x000fea0003800000 */
.L_x_14487:
        /* <DEDUP_REMOVED lines=44> */
.L_x_14486:
[----:B------:R-:W-:Y:S05]  /*17620*/  BSYNC B2 ;  /* 0x0000000000027941 */ /* 0x000fea0003800000 */
.L_x_14485:
        /* <DEDUP_REMOVED lines=9> */
.L_x_14481:
        /* <DEDUP_REMOVED lines=12> */
.L_x_14490:
[----:B------:R-:W-:-:S07]  /*17780*/  IMAD.MOV.U32 R243, RZ, RZ, R236 ;  /* 0x000000fffff37224 */ /* 0x000fce00078e00ec */
.L_x_14491:
[----:B------:R-:W-:Y:S05]  /*17790*/  BSYNC B2 ;  /* 0x0000000000027941 */ /* 0x000fea0003800000 */
.L_x_14489:
        /* <DEDUP_REMOVED lines=16> */
.L_x_14495:
[----:B------:R-:W-:Y:S05]  /*178a0*/  BSYNC B3 ;  /* 0x0000000000037941 */ /* 0x000fea0003800000 */
.L_x_14494:
        /* <DEDUP_REMOVED lines=44> */
.L_x_14493:
[----:B------:R-:W-:Y:S05]  /*17b70*/  BSYNC B2 ;  /* 0x0000000000027941 */ /* 0x000fea0003800000 */
.L_x_14492:
        /* <DEDUP_REMOVED lines=12> */
.L_x_14496:
        /* <DEDUP_REMOVED lines=12> */
.L_x_14499:
[----:B------:R-:W-:-:S07]  /*17d00*/  IMAD.MOV.U32 R8, RZ, RZ, R236 ;  /* 0x000000ffff087224 */ /* 0x000fce00078e00ec */
.L_x_14500:
[----:B------:R-:W-:Y:S05]  /*17d10*/  BSYNC B2 ;  /* 0x0000000000027941 */ /* 0x000fea0003800000 */
.L_x_14498:
        /* <DEDUP_REMOVED lines=16> */
.L_x_14504:
[----:B------:R-:W-:Y:S05]  /*17e20*/  BSYNC B3 ;  /* 0x0000000000037941 */ /* 0x000fea0003800000 */
.L_x_14503:
        /* <DEDUP_REMOVED lines=44> */
.L_x_14502:
[----:B------:R-:W-:Y:S05]  /*180f0*/  BSYNC B2 ;  /* 0x0000000000027941 */ /* 0x000fea0003800000 */
.L_x_14501:
        /* <DEDUP_REMOVED lines=10> */
.L_x_14497:
        /* <DEDUP_REMOVED lines=51> */
.L_x_14505:
[----:B------:R-:W-:-:S07]  /*184d0*/  IADD3 R224, R224, 0x20, RZ ;  /* 0x00000020e0e07810 */ /* 0x000fce0007ffe0ff */
.L_x_14376:
[----:B------:R-:W-:Y:S05]  /*184e0*/  BSYNC B1 ;  /* 0x0000000000017941 */ /* 0x000fea0003800000 */
.L_x_14375:
        /* <DEDUP_REMOVED lines=30> */
.L_x_14509:
[----:B------:R-:W-:-:S07]  /*186d0*/  IMAD.MOV.U32 R231, RZ, RZ, R236 ;  /* 0x000000ffffe77224 */ /* 0x000fce00078e00ec */
.L_x_14510:
[----:B------:R-:W-:Y:S05]  /*186e0*/  BSYNC B2 ;  /* 0x0000000000027941 */ /* 0x000fea0003800000 */
.L_x_14508:
        /* <DEDUP_REMOVED lines=16> */
.L_x_14514:
[----:B------:R-:W-:Y:S05]  /*187f0*/  BSYNC B3 ;  /* 0x0000000000037941 */ /* 0x000fea0003800000 */
.L_x_14513:
        /* <DEDUP_REMOVED lines=44> */
.L_x_14512:
[----:B------:R-:W-:Y:S05]  /*18ac0*/  BSYNC B2 ;  /* 0x0000000000027941 */ /* 0x000fea0003800000 */
.L_x_14511:
        /* <DEDUP_REMOVED lines=20> */
.L_x_14515:
        /* <DEDUP_REMOVED lines=12> */
.L_x_14518:
[----:B------:R-:W-:-:S07]  /*18cd0*/  MOV R9, R236 ;  /* 0x000000ec00097202 */ /* 0x000fce0000000f00 */
.L_x_14519:
[----:B------:R-:W-:Y:S05]  /*18ce0*/  BSYNC B2 ;  /* 0x0000000000027941 */ /* 0x000fea0003800000 */
.L_x_14517:
        /* <DEDUP_REMOVED lines=16> */
.L_x_14523:
[----:B------:R-:W-:Y:S05]  /*18df0*/  BSYNC B3 ;  /* 0x0000000000037941 */ /* 0x000fea0003800000 */
.L_x_14522:
        /* <DEDUP_REMOVED lines=44> */
.L_x_14521:
[----:B------:R-:W-:Y:S05]  /*190c0*/  BSYNC B2 ;  /* 0x0000000000027941 */ /* 0x000fea0003800000 */
.L_x_14520:
        /* <DEDUP_REMOVED lines=9> */
.L_x_14516:
        /* <DEDUP_REMOVED lines=12> */
.L_x_14525:
[----:B------:R-:W-:-:S07]  /*19220*/  IMAD.MOV.U32 R217, RZ, RZ, R236 ;  /* 0x000000ffffd97224 */ /* 0x000fce00078e00ec */
.L_x_14526:
[----:B------:R-:W-:Y:S05]  /*19230*/  BSYNC B2 ;  /* 0x0000000000027941 */ /* 0x000fea0003800000 */
.L_x_14524:
        /* <DEDUP_REMOVED lines=16> */
.L_x_14530:
[----:B------:R-:W-:Y:S05]  /*19340*/  BSYNC B3 ;  /* 0x0000000000037941 */ /* 0x000fea0003800000 */
.L_x_14529:
        /* <DEDUP_REMOVED lines=44> */
.L_x_14528:
[----:B------:R-:W-:Y:S05]  /*19610*/  BSYNC B2 ;  /* 0x0000000000027941 */ /* 0x000fea0003800000 */
.L_x_14527:
        /* <DEDUP_REMOVED lines=14> */
.L_x_14531:
        /* <DEDUP_REMOVED lines=12> */
.L_x_14534:
[----:B------:R-:W-:-:S07]  /*197c0*/  IMAD.MOV.U32 R2, RZ, RZ, R236 ;  /* 0x000000ffff027224 */ /* 0x000fce00078e00ec */
.L_x_14535:
[----:B------:R-:W-:Y:S05]  /*197d0*/  BSYNC B2 ;  /* 0x0000000000027941 */ /* 0x000fea0003800000 */
.L_x_14533:
        /* <DEDUP_REMOVED lines=16> */
.L_x_14539:
[----:B------:R-:W-:Y:S05]  /*198e0*/  BSYNC B3 ;  /* 0x0000000000037941 */ /* 0x000fea0003800000 */
.L_x_14538:
        /* <DEDUP_REMOVED lines=44> */
.L_x_14537:
[----:B------:R-:W-:Y:S05]  /*19bb0*/  BSYNC B2 ;  /* 0x0000000000027941 */ /* 0x000fea0003800000 */
.L_x_14536:
        /* <DEDUP_REMOVED lines=10> */
.L_x_14532:
        /* <DEDUP_REMOVED lines=12> */
.L_x_14541:
[----:B------:R-:W-:-:S07]  /*19d20*/  IMAD.MOV.U32 R220, RZ, RZ, R236 ;  /* 0x000000ffffdc7224 */ /* 0x000fce00078e00ec */
.L_x_14542:
[----:B------:R-:W-:Y:S05]  /*19d30*/  BSYNC B2 ;  /* 0x0000000000027941 */ /* 0x000fea0003800000 */
.L_x_14540:
        /* <DEDUP_REMOVED lines=16> */
.L_x_14546:
[----:B------:R-:W-:Y:S05]  /*19e40*/  BSYNC B3 ;  /* 0x0000000000037941 */ /* 0x000fea0003800000 */
.L_x_14545:
        /* <DEDUP_REMOVED lines=44> */
.L_x_14544:
[----:B------:R-:W-:Y:S05]  /*1a110*/  BSYNC B2 ;  /* 0x0000000000027941 */ /* 0x000fea0003800000 */
.L_x_14543:
        /* <DEDUP_REMOVED lines=15> */
.L_x_14547:
        /* <DEDUP_REMOVED lines=12> */
.L_x_14550:
[----:B------:R-:W-:-:S07]  /*1a2d0*/  IMAD.MOV.U32 R3, RZ, RZ, R236 ;  /* 0x000000ffff037224 */ /* 0x000fce00078e00ec */
.L_x_14551:
[----:B------:R-:W-:Y:S05]  /*1a2e0*/  BSYNC B2 ;  /* 0x0000000000027941 */ /* 0x000fea0003800000 */
.L_x_14549:
        /* <DEDUP_REMOVED lines=16> */
.L_x_14555:
[----:B------:R-:W-:Y:S05]  /*1a3f0*/  BSYNC B3 ;  /* 0x0000000000037941 */ /* 0x000fea0003800000 */
.L_x_14554:
        /* <DEDUP_REMOVED lines=44> */
.L_x_14553:
[----:B------:R-:W-:Y:S05]  /*1a6c0*/  BSYNC B2 ;  /* 0x0000000000027941 */ /* 0x000fea0003800000 */
.L_x_14552:
        /* <DEDUP_REMOVED lines=9> */
.L_x_14548:
        /* <DEDUP_REMOVED lines=12> */
.L_x_14557:
[----:B------:R-:W-:-:S07]  /*1a820*/  MOV R219, R236 ;  /* 0x000000ec00db7202 */ /* 0x000fce0000000f00 */
.L_x_14558:
[----:B------:R-:W-:Y:S05]  /*1a830*/  BSYNC B2 ;  /* 0x0000000000027941 */ /* 0x000fea0003800000 */
.L_x_14556:
        /* <DEDUP_REMOVED lines=16> */
.L_x_14562:
[----:B------:R-:W-:Y:S05]  /*1a940*/  BSYNC B3 ;  /* 0x0000000000037941 */ /* 0x000fea0003800000 */
.L_x_14561:
        /* <DEDUP_REMOVED lines=44> */
.L_x_14560:
[----:B------:R-:W-:Y:S05]  /*1ac10*/  BSYNC B2 ;  /* 0x0000000000027941 */ /* 0x000fea0003800000 */
.L_x_14559:
        /* <DEDUP_REMOVED lines=14> */
.L_x_14563:
        /* <DEDUP_REMOVED lines=12> */
.L_x_14566:
[----:B------:R-:W-:-:S07]  /*1adc0*/  MOV R4, R236 ;  /* 0x000000ec00047202 */ /* 0x000fce0000000f00 */
.L_x_14567:
[----:B------:R-:W-:Y:S05]  /*1add0*/  BSYNC B2 ;  /* 0x0000000000027941 */ /* 0x000fea0003800000 */
.L_x_14565:
        /* <DEDUP_REMOVED lines=16> */
.L_x_14571:
[----:B------:R-:W-:Y:S05]  /*1aee0*/  BSYNC B3 ;  /* 0x0000000000037941 */ /* 0x000fea0003800000 */
.L_x_14570:
        /* <DEDUP_REMOVED lines=44> */
.L_x_14569:
[----:B------:R-:W-:Y:S05]  /*1b1b0*/  BSYNC B2 ;  /* 0x0000000000027941 */ /* 0x000fea0003800000 */
.L_x_14568:
        /* <DEDUP_REMOVED lines=10> */
.L_x_14564:
        /* <DEDUP_REMOVED lines=12> */
.L_x_14573:
[----:B------:R-:W-:-:S07]  /*1b320*/  IMAD.MOV.U32 R243, RZ, RZ, R236 ;  /* 0x000000fffff37224 */ /* 0x000fce00078e00ec */
.L_x_14574:
[----:B------:R-:W-:Y:S05]  /*1b330*/  BSYNC B2 ;  /* 0x0000000000027941 */ /* 0x000fea0003800000 */
.L_x_14572:
        /* <DEDUP_REMOVED lines=16> */
.L_x_14578:
[----:B------:R-:W-:Y:S05]  /*1b440*/  BSYNC B3 ;  /* 0x0000000000037941 */ /* 0x000fea0003800000 */
.L_x_14577:
        /* <DEDUP_REMOVED lines=44> */
.L_x_14576:
[----:B------:R-:W-:Y:S05]  /*1b710*/  BSYNC B2 ;  /* 0x0000000000027941 */ /* 0x000fea0003800000 */
.L_x_14575:
        /* <DEDUP_REMOVED lines=15> */
.L_x_14579:
        /* <DEDUP_REMOVED lines=12> */
.L_x_14582:
[----:B------:R-:W-:-:S07]  /*1b8d0*/  IMAD.MOV.U32 R5, RZ, RZ, R236 ;  /* 0x000000ffff057224 */ /* 0x000fce00078e00ec */
.L_x_14583:
[----:B------:R-:W-:Y:S05]  /*1b8e0*/  BSYNC B2 ;  /* 0x0000000000027941 */ /* 0x000fea0003800000 */
.L_x_14581:
        /* <DEDUP_REMOVED lines=16> */
.L_x_14587:
[----:B------:R-:W-:Y:S05]  /*1b9f0*/  BSYNC B3 ;  /* 0x0000000000037941 */ /* 0x000fea0003800000 */
.L_x_14586:
        /* <DEDUP_REMOVED lines=44> */
.L_x_14585:
[----:B------:R-:W-:Y:S05]  /*1bcc0*/  BSYNC B2 ;  /* 0x0000000000027941 */ /* 0x000fea0003800000 */
.L_x_14584:
        /* <DEDUP_REMOVED lines=9> */
.L_x_14580:
        /* <DEDUP_REMOVED lines=12> */
.L_x_14589:
[----:B------:R-:W-:-:S07]  /*1be20*/  IMAD.MOV.U32 R221, RZ, RZ, R236 ;  /* 0x000000ffffdd7224 */ /* 0x000fce00078e00ec */
.L_x_14590:
[----:B------:R-:W-:Y:S05]  /*1be30*/  BSYNC B2 ;  /* 0x0000000000027941 */ /* 0x000fea0003800000 */
.L_x_14588:
        /* <DEDUP_REMOVED lines=16> */
.L_x_14594:
[----:B------:R-:W-:Y:S05]  /*1bf40*/  BSYNC B3 ;  /* 0x0000000000037941 */ /* 0x000fea0003800000 */
.L_x_14593:
        /* <DEDUP_REMOVED lines=44> */
.L_x_14592:
[----:B------:R-:W-:Y:S05]  /*1c210*/  BSYNC B2 ;  /* 0x0000000000027941 */ /* 0x000fea0003800000 */
.L_x_14591:
        /* <DEDUP_REMOVED lines=12> */
.L_x_14595:
        /* <DEDUP_REMOVED lines=12> */
.L_x_14598:
[----:B------:R-:W-:-:S07]  /*1c3a0*/  IMAD.MOV.U32 R6, RZ, RZ, R236 ;  /* 0x000000ffff067224 */ /* 0x000fce00078e00ec */
.L_x_14599:
[----:B------:R-:W-:Y:S05]  /*1c3b0*/  BSYNC B2 ;  /* 0x0000000000027941 */ /* 0x000fea0003800000 */
.L_x_14597:
        /* <DEDUP_REMOVED lines=16> */
.L_x_14603:
[----:B------:R-:W-:Y:S05]  /*1c4c0*/  BSYNC B3 ;  /* 0x0000000000037941 */ /* 0x000fea0003800000 */
.L_x_14602:
        /* <DEDUP_REMOVED lines=44> */
.L_x_14601:
[----:B------:R-:W-:Y:S05]  /*1c790*/  BSYNC B2 ;  /* 0x0000000000027941 */ /* 0x000fea0003800000 */
.L_x_14600:
        /* <DEDUP_REMOVED lines=10> */
.L_x_14596:
        /* <DEDUP_REMOVED lines=12> */
.L_x_14605:
[----:B------:R-:W-:-:S07]  /*1c900*/  MOV R222, R236 ;  /* 0x000000ec00de7202 */ /* 0x000fce0000000f00 */
.L_x_14606:
[----:B------:R-:W-:Y:S05]  /*1c910*/  BSYNC B2 ;  /* 0x0000000000027941 */ /* 0x000fea0003800000 */
.L_x_14604:
        /* <DEDUP_REMOVED lines=16> */
.L_x_14610:
[----:B------:R-:W-:Y:S05]  /*1ca20*/  BSYNC B3 ;  /* 0x0000000000037941 */ /* 0x000fea0003800000 */
.L_x_14609:
        /* <DEDUP_REMOVED lines=44> */
.L_x_14608:
[----:B------:R-:W-:Y:S05]  /*1ccf0*/  BSYNC B2 ;  /* 0x0000000000027941 */ /* 0x000fea0003800000 */
.L_x_14607:
        /* <DEDUP_REMOVED lines=13> */
.L_x_14611:
        /* <DEDUP_REMOVED lines=12> */
.L_x_14614:
[----:B------:R-:W-:-:S07]  /*1ce90*/  MOV R7, R236 ;  /* 0x000000ec00077202 */ /* 0x000fce0000000f00 */
.L_x_14615:
[----:B------:R-:W-:Y:S05]  /*1cea0*/  BSYNC B2 ;  /* 0x0000000000027941 */ /* 0x000fea0003800000 */
.L_x_14613:
        /* <DEDUP_REMOVED lines=16> */
.L_x_14619:
[----:B------:R-:W-:Y:S05]  /*1cfb0*/  BSYNC B3 ;  /* 0x0000000000037941 */ /* 0x000fea0003800000 */
.L_x_14618:
        /* <DEDUP_REMOVED lines=44> */
.L_x_14617:
[----:B------:R-:W-:Y:S05]  /*1d280*/  BSYNC B2 ;  /* 0x0000000000027941 */ /* 0x000fea0003800000 */
.L_x_14616:
        /* <DEDUP_REMOVED lines=9> */
.L_x_14612:
        /* <DEDUP_REMOVED lines=12> */
.L_x_14621:
[----:B------:R-:W-:-:S07]  /*1d3e0*/  IMAD.MOV.U32 R223, RZ, RZ, R236 ;  /* 0x000000ffffdf7224 */ /* 0x000fce00078e00ec */
.L_x_14622:
[----:B------:R-:W-:Y:S05]  /*1d3f0*/  BSYNC B2 ;  /* 0x0000000000027941 */ /* 0x000fea0003800000 */
.L_x_14620:
        /* <DEDUP_REMOVED lines=16> */
.L_x_14626:
[----:B------:R-:W-:Y:S05]  /*1d500*/  BSYNC B3 ;  /* 0x0000000000037941 */ /* 0x000fea0003800000 */
.L_x_14625:
        /* <DEDUP_REMOVED lines=44> */
.L_x_14624:
[----:B------:R-:W-:Y:S05]  /*1d7d0*/  BSYNC B2 ;  /* 0x0000000000027941 */ /* 0x000fea0003800000 */
.L_x_14623:
        /* <DEDUP_REMOVED lines=12> */
.L_x_14627:
        /* <DEDUP_REMOVED lines=12> */
.L_x_14630:
[----:B------:R-:W-:-:S07]  /*1d960*/  IMAD.MOV.U32 R8, RZ, RZ, R236 ;  /* 0x000000ffff087224 */ /* 0x000fce00078e00ec */
.L_x_14631:
[----:B------:R-:W-:Y:S05]  /*1d970*/  BSYNC B2 ;  /* 0x0000000000027941 */ /* 0x000fea0003800000 */
.L_x_14629:
        /* <DEDUP_REMOVED lines=16> */
.L_x_14635:
[----:B------:R-:W-:Y:S05]  /*1da80*/  BSYNC B3 ;  /* 0x0000000000037941 */ /* 0x000fea0003800000 */
.L_x_14634:
        /* <DEDUP_REMOVED lines=44> */
.L_x_14633:
[----:B------:R-:W-:Y:S05]  /*1dd50*/  BSYNC B2 ;  /* 0x0000000000027941 */ /* 0x000fea0003800000 */
.L_x_14632:
        /* <DEDUP_REMOVED lines=10> */
.L_x_14628:
[----:B------:R-:W-:Y:S02]  /*1de00*/  SEL R229, RZ, 0x1000000, P5 ;  /* 0x01000000ffe57807 */ /* 0x000fe40002800000 */
        /* <DEDUP_REMOVED lines=16> */
[----:B------:R-:W-:-:S03]  /*1df10*/  LEA R244, P0, R224, UR28, 0x5 ;  /* 0x0000001ce0f47c11 */ /* 0x000fc6000f8028ff */
[----:B------:R-:W-:Y:S01]  /*1df20*/  IMAD.SHL.U32 R231, R224, 0x8, RZ ;  /* 0x00000008e0e77824 */ /* 0x000fe200078e00ff */
[----:B------:R-:W-:Y:S02]  /*1df30*/  LOP3.LUT R227, R227, R225, R229, 0xfe, !PT ;  /* 0x000000e1e3e37212 */ /* 0x000fe400078efee5 */
[----:B------:R-:W-:Y:S02]  /*1df40*/  LOP3.LUT R230, R226, R230, R228, 0xfe, !PT ;  /* 0x000000e6e2e67212 */ /* 0x000fe400078efee4 */
[----:B------:R-:W-:Y:S02]  /*1df50*/  SEL R225, RZ, 0x1, P2 ;  /* 0x00000001ffe17807 */ /* 0x000fe40001000000 */
        /* <DEDUP_REMOVED lines=29> */
.L_x_14507:
[----:B------:R-:W-:Y:S05]  /*1e130*/  BSYNC B1 ;  /* 0x0000000000017941 */ /* 0x000fea0003800000 */
.L_x_14506:
[----:B--23--:R-:W-:Y:S01]  /*1e140*/  FADD.FTZ R224, RZ, R184 ;  /* 0x000000b8ffe07221 */ /* 0x00cfe20000010000 */
        /* <DEDUP_REMOVED lines=150> */
.L_x_14659:
        /* <DEDUP_REMOVED lines=17> */
[--C-:B------:R-:W-:Y:S01]  /*1ebc0*/  FADD.FTZ R245, R184, -R243.reuse ;  /* 0x800000f3b8f57221 */ /* 0x100fe20000010000 */
[--C-:B-1----:R-:W-:Y:S01]  /*1ebd0*/  FADD.FTZ R225, R185, -R243.reuse ;  /* 0x800000f3b9e17221 */ /* 0x102fe20000010000 */
        /* <DEDUP_REMOVED lines=21> */
[-C--:B------:R-:W-:Y:S01]  /*1ed30*/  FFMA.FTZ R228, R34, R231.reuse, R18 ;  /* 0x000000e722e47223 */ /* 0x080fe20000010012 */
[----:B------:R-:W-:Y:S01]  /*1ed40*/  FFMA.FTZ R229, R35, R252, R19 ;  /* 0x000000fc23e57223 */ /* 0x000fe20000010013 */
[----:B------:R-:W-:Y:S01]  /*1ed50*/  FFMA.FTZ R227, R33, R250, R17 ;  /* 0x000000fa21e37223 */ /* 0x000fe20000010011 */
[----:B------:R-:W0:Y:S01]  /*1ed60*/  LDC.64 R246, c[0x0][0x2c0] ;  /* 0x0000b000fff67b82 */ /* 0x000e220000000a00 */
        /* <DEDUP_REMOVED lines=13> */
[----:B0-----:R-:W-:-:S04]  /*1ee40*/  IMAD.WIDE.U32 R246, R242, 0x10, R246 ;  /* 0x00000010f2f67825 */ /* 0x001fc800078e00f6 */
[C---:B-1----:R-:W-:Y:S01]  /*1ee50*/  IMAD.WIDE.U32 R228, R242.reuse, 0x10, R228 ;  /* 0x00000010f2e47825 */ /* 0x042fe200078e00e4 */
[----:B------:R-:W-:-:S04]  /*1ee60*/  IADD3 R242, R242, 0x20, RZ ;  /* 0x00000020f2f27810 */ /* 0x000fc80007ffe0ff */
[----:B------:R0:W-:Y:S02]  /*1ee70*/  STG.E.128 desc[UR4][R228.64], R224 ;  /* 0x000000e0e4007986 */ /* 0x0001e4000c101d04 */
[----:B0-----:R-:W-:Y:S02]  /*1ee80*/  F2FP.BF16.F32.PACK_AB R229, R250, R249 ;  /* 0x000000f9fae5723e */ /* 0x001fe400000010ff */
[----:B------:R-:W-:-:S05]  /*1ee90*/  F2FP.BF16.F32.PACK_AB R228, R248, R245 ;  /* 0x000000f5f8e4723e */ /* 0x000fca00000010ff */
[----:B------:R2:W-:Y:S02]  /*1eea0*/  STG.E.128 desc[UR4][R246.64], R228 ;  /* 0x000000e4f6007986 */ /* 0x0005e4000c101d04 */
.L_x_14638:
[----:B------:R-:W-:Y:S05]  /*1eeb0*/  BSYNC B1 ;  /* 0x0000000000017941 */ /* 0x000fea0003800000 */
.L_x_14637:
[----:B------:R-:W-:Y:S01]  /*1eec0*/  LOP3.LUT P0, RZ, R241, 0x200, RZ, 0xc0, !PT ;  /* 0x00000200f1ff7812 */ /* 0x000fe2000780c0ff */
[----:B------:R-:W-:-:S12]  /*1eed0*/  BSSY B1, `(.L_x_14639) ;  /* 0x0000031000017945 */ /* 0x000fd80003800000 */
        /* <DEDUP_REMOVED lines=8> */
[----:B0-2---:R-:W-:Y:S01]  /*1ef60*/  FMUL.FTZ R230, R244, R227 ;  /* 0x000000e3f4e67220 */ /* 0x005fe20000410000 */
        /* <DEDUP_REMOVED lines=33> */
[----:B-1----:R-:W-:-:S04]  /*1f180*/  IMAD.WIDE.U32 R228, R242, 0x10, R228 ;  /* 0x00000010f2e47825 */ /* 0x002fc800078e00e4 */
[----:B------:R-:W-:Y:S01]  /*1f190*/  VIADD R242, R242, 0x20 ;  /* 0x00000020f2f27836 */ /* 0x000fe20000000000 */
[----:B------:R0:W-:Y:S02]  /*1f1a0*/  STG.E.128 desc[UR4][R228.64], R224 ;  /* 0x000000e0e4007986 */ /* 0x0001e4000c101d04 */
[----:B0-----:R-:W-:Y:S02]  /*1f1b0*/  F2FP.BF16.F32.PACK_AB R229, R250, R249 ;  /* 0x000000f9fae5723e */ /* 0x001fe400000010ff */
[----:B------:R-:W-:-:S05]  /*1f1c0*/  F2FP.BF16.F32.PACK_AB R228, R248, R245 ;  /* 0x000000f5f8e4723e */ /* 0x000fca00000010ff */
[----:B------:R3:W-:Y:S02]  /*1f1d0*/  STG.E.128 desc[UR4][R246.64], R228 ;  /* 0x000000e4f6007986 */ /* 0x0007e4000c101d04 */
.L_x_14640:
[----:B------:R-:W-:Y:S05]  /*1f1e0*/  BSYNC B1 ;  /* 0x0000000000017941 */ /* 0x000fea0003800000 */
.L_x_14639:
        /* <DEDUP_REMOVED lines=10> */
[----:B0-23--:R-:W-:Y:S01]  /*1f290*/  FMUL.FTZ R230, R244, R227 ;  /* 0x000000e3f4e67220 */ /* 0x00dfe20000410000 */
        /* <DEDUP_REMOVED lines=39> */
.L_x_14642:
[----:B------:R-:W-:Y:S05]  /*1f510*/  BSYNC B1 ;  /* 0x0000000000017941 */ /* 0x000fea0003800000 */
.L_x_14641:
        /* <DEDUP_REMOVED lines=10> */
[----:B0-234-:R-:W-:Y:S01]  /*1f5c0*/  FMUL.FTZ R230, R244, R227 ;  /* 0x000000e3f4e67220 */ /* 0x01dfe20000410000 */
        /* <DEDUP_REMOVED lines=39> */
.L_x_14644:
[----:B------:R-:W-:Y:S05]  /*1f840*/  BSYNC B1 ;  /* 0x0000000000017941 */ /* 0x000fea0003800000 */
.L_x_14643:
        /* <DEDUP_REMOVED lines=49> */
.L_x_14646:
[----:B------:R-:W-:Y:S05]  /*1fb60*/  BSYNC B1 ;  /* 0x0000000000017941 */ /* 0x000fea0003800000 */
.L_x_14645:
[----:B-1----:R-:W1:Y:S02]  /*1fb70*/  LDC.64 R224, c[0x0][0x210] ;  /* 0x00008400ffe07b82 */ /* 0x002e640000000a00 */
[----:B-1----:R-:W-:-:S05]  /*1fb80*/  IMAD R239, R224, 0x4, R239 ;  /* 0x00000004e0ef7824 */ /* 0x002fca00078e02ef */
[----:B------:R-:W-:-:S13]  /*1fb90*/  ISETP.GE.AND P0, PT, R239, R225, PT ;  /* 0x000000e1ef00720c */ /* 0x000fda0003f06270 */
[----:B------:R-:W-:Y:S05]  /*1fba0*/  @!P0 BRA `(.L_x_14647) ;  /* 0xfffffe1400dc8947 */ /* 0x000fea000383ffff */
[----:B------:R-:W-:Y:S05]  /*1fbb0*/  BSYNC B0 ;  /* 0x0000000000007941 */ /* 0x000fea0003800000 */
.L_x_13981:
[----:B------:R-:W-:Y:S05]  /*1fbc0*/  EXIT ;  /* 0x000000000000794d */ /* 0x000fea0003800000 */
.L_x_14636:
        /* <DEDUP_REMOVED lines=8> */
.L_x_14649:
[----:B------:R-:W-:Y:S05]  /*1fc50*/  BSYNC B1 ;  /* 0x0000000000017941 */ /* 0x000fea0003800000 */
.L_x_14648:
[----:B------:R-:W-:Y:S01]  /*1fc60*/  MOV R224, R244 ;  /* 0x000000f400e07202 */ /* 0x000fe20000000f00 */
[----:B------:R-:W-:Y:S01]  /*1fc70*/  HFMA2.MMA R248, -RZ, RZ, 0, 1.847743988037109375e-06 ;  /* 0x0000001ffff87435 */ /* 0x000fe200000001ff */
[----:B------:R-:W-:Y:S01]  /*1fc80*/  IMAD.MOV.U32 R245, RZ, RZ, 0x2 ;  /* 0x00000002fff57424 */ /* 0x000fe200078e00ff */
[----:B------:R-:W0:Y:S01]  /*1fc90*/  LDC R226, c[0x0][0x290] ;  /* 0x0000a400ffe27b82 */ /* 0x000e220000000800 */
[----:B------:R-:W-:Y:S02]  /*1fca0*/  IMAD.MOV.U32 R243, RZ, RZ, -0x1 ;  /* 0xfffffffffff37424 */ /* 0x000fe400078e00ff */
[----:B------:R-:W-:-:S04]  /*1fcb0*/  FADD.FTZ R227, R225, R224 ;  /* 0x000000e0e1e37221 */ /* 0x000fc80000010000 */
[----:B------:R-:W-:-:S07]  /*1fcc0*/  IMAD.MOV.U32 R246, RZ, RZ, R227 ;  /* 0x000000fffff67224 */ /* 0x000fce00078e00e3 */
[----:B0-----:R-:W-:Y:S05]  /*1fcd0*/  WARPSYNC.COLLECTIVE R243, `(.L_x_14650) ;  /* 0x00000000f3087348 */ /* 0x001fea0003c00000 */
[----:B------:R1:W2:Y:S02]  /*1fce0*/  SHFL.BFLY P5, R244, R246, R245, R248 ;  /* 0x0c0000f5f6f47389 */ /* 0x0002a400000a00f8 */
[----:B012---:R-:W-:Y:S01]  /*1fcf0*/  ENDCOLLECTIVE ;  /* 0x000000000000791b */ /* 0x007fe20003800000 */
.L_x_14650:
[----:B------:R-:W-:Y:S02]  /*1fd00*/  IMAD.MOV.U32 R245, RZ, RZ, 0x4 ;  /* 0x00000004fff57424 */ /* 0x000fe400078e00ff */
[----:B------:R-:W-:-:S04]  /*1fd10*/  IMAD.MOV.U32 R224, RZ, RZ, R244 ;  /* 0x000000ffffe07224 */ /* 0x000fc800078e00f4 */
[----:B------:R-:W-:-:S05]  /*1fd20*/  FADD.FTZ R228, R227, R224 ;  /* 0x000000e0e3e47221 */ /* 0x000fca0000010000 */
[----:B------:R-:W-:-:S07]  /*1fd30*/  MOV R246, R228 ;  /* 0x000000e400f67202 */ /* 0x000fce0000000f00 */
[----:B------:R-:W-:Y:S05]  /*1fd40*/  WARPSYNC.COLLECTIVE R243, `(.L_x_14651) ;  /* 0x00000000f3087348 */ /* 0x000fea0003c00000 */
[----:B------:R0:W1:Y:S02]  /*1fd50*/  SHFL.BFLY P5, R244, R246, R245, R248 ;  /* 0x0c0000f5f6f47389 */ /* 0x00006400000a00f8 */
[----:B01----:R-:W-:Y:S01]  /*1fd60*/  ENDCOLLECTIVE ;  /* 0x000000000000791b */ /* 0x003fe20003800000 */
.L_x_14651:
[----:B------:R-:W-:Y:S02]  /*1fd70*/  IMAD.MOV.U32 R245, RZ, RZ, 0x8 ;  /* 0x00000008fff57424 */ /* 0x000fe400078e00ff */
[----:B------:R-:W-:-:S04]  /*1fd80*/  IMAD.MOV.U32 R229, RZ, RZ, R244 ;  /* 0x000000ffffe57224 */ /* 0x000fc800078e00f4 */
[----:B------:R-:W-:-:S05]  /*1fd90*/  FADD.FTZ R230, R228, R229 ;  /* 0x000000e5e4e67221 */ /* 0x000fca0000010000 */
[----:B------:R-:W-:-:S07]  /*1fda0*/  MOV R246, R230 ;  /* 0x000000e600f67202 */ /* 0x000fce0000000f00 */
[----:B------:R-:W-:Y:S05]  /*1fdb0*/  WARPSYNC.COLLECTIVE R243, `(.L_x_14652) ;  /* 0x00000000f3087348 */ /* 0x000fea0003c00000 */
[----:B------:R0:W1:Y:S02]  /*1fdc0*/  SHFL.BFLY P5, R244, R246, R245, R248 ;  /* 0x0c0000f5f6f47389 */ /* 0x00006400000a00f8 */
[----:B01----:R-:W-:Y:S01]  /*1fdd0*/  ENDCOLLECTIVE ;  /* 0x000000000000791b */ /* 0x003fe20003800000 */
.L_x_14652:
[----:B------:R-:W-:Y:S02]  /*1fde0*/  IMAD.MOV.U32 R245, RZ, RZ, 0x10 ;  /* 0x00000010fff57424 */ /* 0x000fe400078e00ff */
[----:B------:R-:W-:-:S04]  /*1fdf0*/  IMAD.MOV.U32 R229, RZ, RZ, R244 ;  /* 0x000000ffffe57224 */ /* 0x000fc800078e00f4 */
[----:B------:R-:W-:-:S05]  /*1fe00*/  FADD.FTZ R231, R230, R229 ;  /* 0x000000e5e6e77221 */ /* 0x000fca0000010000 */
[----:B------:R-:W-:-:S07]  /*1fe10*/  MOV R246, R231 ;  /* 0x000000e700f67202 */ /* 0x000fce0000000f00 */
[----:B------:R-:W-:Y:S05]  /*1fe20*/  WARPSYNC.COLLECTIVE R243, `(.L_x_14653) ;  /* 0x00000000f3087348 */ /* 0x000fea0003c00000 */
[----:B------:R0:W1:Y:S02]  /*1fe30*/  SHFL.BFLY P5, R244, R246, R245, R248 ;  /* 0x0c0000f5f6f47389 */ /* 0x00006400000a00f8 */
[----:B01----:R-:W-:Y:S01]  /*1fe40*/  ENDCOLLECTIVE ;  /* 0x000000000000791b */ /* 0x003fe20003800000 */
.L_x_14653:
        /* <DEDUP_REMOVED lines=89> */
.L_x_14654:
[----:B------:R-:W-:Y:S02]  /*203e0*/  IMAD.MOV.U32 R245, RZ, RZ, 0x2 ;  /* 0x00000002fff57424 */ /* 0x000fe400078e00ff */
[----:B------:R-:W-:-:S04]  /*203f0*/  IMAD.MOV.U32 R225, RZ, RZ, R244 ;  /* 0x000000ffffe17224 */ /* 0x000fc800078e00f4 */
[----:B------:R-:W-:-:S05]  /*20400*/  FADD.FTZ R225, R224, R225 ;  /* 0x000000e1e0e17221 */ /* 0x000fca0000010000 */
[----:B------:R-:W-:-:S07]  /*20410*/  MOV R246, R225 ;  /* 0x000000e100f67202 */ /* 0x000fce0000000f00 */
[----:B------:R-:W-:Y:S05]  /*20420*/  WARPSYNC.COLLECTIVE R243, `(.L_x_14655) ;  /* 0x00000000f3087348 */ /* 0x000fea0003c00000 */
[----:B------:R0:W1:Y:S02]  /*20430*/  SHFL.BFLY P5, R244, R246, R245, R248 ;  /* 0x0c0000f5f6f47389 */ /* 0x00006400000a00f8 */
[----:B01----:R-:W-:Y:S01]  /*20440*/  ENDCOLLECTIVE ;  /* 0x000000000000791b */ /* 0x003fe20003800000 */
.L_x_14655:
[----:B------:R-:W-:Y:S02]  /*20450*/  IMAD.MOV.U32 R245, RZ, RZ, 0x4 ;  /* 0x00000004fff57424 */ /* 0x000fe400078e00ff */
[----:B------:R-:W-:-:S04]  /*20460*/  IMAD.MOV.U32 R228, RZ, RZ, R244 ;  /* 0x000000ffffe47224 */ /* 0x000fc800078e00f4 */
[----:B------:R-:W-:-:S05]  /*20470*/  FADD.FTZ R228, R225, R228 ;  /* 0x000000e4e1e47221 */ /* 0x000fca0000010000 */
[----:B------:R-:W-:-:S07]  /*20480*/  MOV R246, R228 ;  /* 0x000000e400f67202 */ /* 0x000fce0000000f00 */
[----:B------:R-:W-:Y:S05]  /*20490*/  WARPSYNC.COLLECTIVE R243, `(.L_x_14656) ;  /* 0x00000000f3087348 */ /* 0x000fea0003c00000 */
[----:B------:R0:W1:Y:S02]  /*204a0*/  SHFL.BFLY P5, R244, R246, R245, R248 ;  /* 0x0c0000f5f6f47389 */ /* 0x00006400000a00f8 */
[----:B01----:R-:W-:Y:S01]  /*204b0*/  ENDCOLLECTIVE ;  /* 0x000000000000791b */ /* 0x003fe20003800000 */
.L_x_14656:
[----:B------:R-:W-:Y:S02]  /*204c0*/  IMAD.MOV.U32 R245, RZ, RZ, 0x8 ;  /* 0x00000008fff57424 */ /* 0x000fe400078e00ff */
[----:B------:R-:W-:-:S04]  /*204d0*/  IMAD.MOV.U32 R227, RZ, RZ, R244 ;  /* 0x000000ffffe37224 */ /* 0x000fc800078e00f4 */
[----:B------:R-:W-:-:S05]  /*204e0*/  FADD.FTZ R227, R228, R227 ;  /* 0x000000e3e4e37221 */ /* 0x000fca0000010000 */
[----:B------:R-:W-:-:S07]  /*204f0*/  MOV R246, R227 ;  /* 0x000000e300f67202 */ /* 0x000fce0000000f00 */
[----:B------:R-:W-:Y:S05]  /*20500*/  WARPSYNC.COLLECTIVE R243, `(.L_x_14657) ;  /* 0x00000000f3087348 */ /* 0x000fea0003c00000 */
[----:B------:R0:W1:Y:S02]  /*20510*/  SHFL.BFLY P5, R244, R246, R245, R248 ;  /* 0x0c0000f5f6f47389 */ /* 0x00006400000a00f8 */
[----:B01----:R-:W-:Y:S01]  /*20520*/  ENDCOLLECTIVE ;  /* 0x000000000000791b */ /* 0x003fe20003800000 */
.L_x_14657:
[----:B------:R-:W-:Y:S02]  /*20530*/  IMAD.MOV.U32 R245, RZ, RZ, 0x10 ;  /* 0x00000010fff57424 */ /* 0x000fe400078e00ff */
[----:B------:R-:W-:-:S04]  /*20540*/  IMAD.MOV.U32 R230, RZ, RZ, R244 ;  /* 0x000000ffffe67224 */ /* 0x000fc800078e00f4 */
[----:B------:R-:W-:-:S05]  /*20550*/  FADD.FTZ R230, R227, R230 ;  /* 0x000000e6e3e67221 */ /* 0x000fca0000010000 */
[----:B------:R-:W-:-:S07]  /*20560*/  MOV R246, R230 ;  /* 0x000000e600f67202 */ /* 0x000fce0000000f00 */
[----:B------:R-:W-:Y:S05]  /*20570*/  WARPSYNC.COLLECTIVE R243, `(.L_x_14658) ;  /* 0x00000000f3087348 */ /* 0x000fea0003c00000 */
[----:B------:R0:W1:Y:S02]  /*20580*/  SHFL.BFLY P5, R244, R246, R245, R248 ;  /* 0x0c0000f5f6f47389 */ /* 0x00006400000a00f8 */
[----:B01----:R-:W-:Y:S01]  /*20590*/  ENDCOLLECTIVE ;  /* 0x000000000000791b */ /* 0x003fe20003800000 */
.L_x_14658:
[----:B------:R-:W-:Y:S01]  /*205a0*/  MOV R231, R244 ;  /* 0x000000f400e77202 */ /* 0x000fe20000000f00 */
[----:B------:R-:W-:Y:S06]  /*205b0*/  BRA `(.L_x_14659) ;  /* 0xffffffe4003c7947 */ /* 0x000fec000383ffff */
.L_x_14660:
        /* <DEDUP_REMOVED lines=12> */
.L_x_33664:


//--------------------- .text._ZN10layer_norm31ln_parallel_residual_fwd_kernelINS_13Kernel_traitsIf13__nv_bfloat16fS2_fjLj1280ELj1ELj4ELj1ELj16ENS_18Kernel_traits_baseILj1280EfS2_fS2_fjLj128EEEEELb1ELb0ELb1EEEvNS_9FwdParamsE --------------------------
	.section	.text._ZN10layer_norm31ln_parallel_residual_fwd_kernelINS_13Kernel_traitsIf13__nv_bfloat16fS2_fjLj1280ELj1ELj4ELj1ELj16ENS_18Kernel_traits_baseILj1280EfS2_fS2_fjLj128EEEEELb1ELb0ELb1EEEvNS_9FwdParamsE,"ax",@progbits
	.align	128
        .global         _ZN10layer_norm31ln_parallel_residual_fwd_kernelINS_13Kernel_traitsIf13__nv_bfloat16fS2_fjLj1280ELj1ELj4ELj1ELj16ENS_18Kernel_traits_baseILj1280EfS2_fS2_fjLj128EEEEELb1ELb0ELb1EEEvNS_9FwdParamsE
        .type           _ZN10layer_norm31ln_parallel_residual_fwd_kernelINS_13Kernel_traitsIf13__nv_bfloat16fS2_fjLj1280ELj1ELj4ELj1ELj16ENS_18Kernel_traits_baseILj1280EfS2_fS2_fjLj128EEEEELb1ELb0ELb1EEEvNS_9FwdParamsE,@function
        .size           _ZN10layer_norm31ln_parallel_residual_fwd_kernelINS_13Kernel_traitsIf13__nv_bfloat16fS2_fjLj1280ELj1ELj4ELj1ELj16ENS_18Kernel_traits_baseILj1280EfS2_fS2_fjLj128EEEEELb1ELb0ELb1EEEvNS_9FwdParamsE,(.L_x_33665 - _ZN10layer_norm31ln_parallel_residual_fwd_kernelINS_13Kernel_traitsIf13__nv_bfloat16fS2_fjLj1280ELj1ELj4ELj1ELj16ENS_18Kernel_traits_baseILj1280EfS2_fS2_fjLj128EEEEELb1ELb0ELb1EEEvNS_9FwdParamsE)
        .other          _ZN10layer_norm31ln_parallel_residual_fwd_kernelINS_13Kernel_traitsIf13__nv_bfloat16fS2_fjLj1280ELj1ELj4ELj1ELj16ENS_18Kernel_traits_baseILj1280EfS2_fS2_fjLj128EEEEELb1ELb0ELb1EEEvNS_9FwdParamsE,@"STO_CUDA_ENTRY STV_DEFAULT"
_ZN10layer_norm31ln_parallel_residual_fwd_kernelINS_13Kernel_traitsIf13__nv_bfloat16fS2_fjLj1280ELj1ELj4ELj1ELj16ENS_18Kernel_traits_baseILj1280EfS2_fS2_fjLj128EEEEELb1ELb0ELb1EEEvNS_9FwdParamsE:
.text._ZN10layer_norm31ln_parallel_residual_fwd_kernelINS_13Kernel_traitsIf13__nv_bfloat16fS2_fjLj1280ELj1ELj4ELj1ELj16ENS_18Kernel_traits_baseILj1280EfS2_fS2_fjLj128EEEEELb1ELb0ELb1EEEvNS_9FwdParamsE:
        /* <DEDUP_REMOVED lines=19> */
[C-C-:B--2---:R-:W-:Y:S01]  /*0130*/  IMAD R228, R10.reuse, UR8, R229.reuse ;  /* 0x000000080ae47c24 */ /* 0x144fe2000f8e02e5 */
[----:B------:R-:W-:Y:S02]  /*0140*/  SHF.R.U32.HI R230, RZ, 0x5, R229 ;  /* 0x00000005ffe67819 */ /* 0x000fe400000116e5 */
[----:B------:R-:W-:Y:S02]  /*0150*/  CS2R R178, SRZ ;  /* 0x0000000000b27805 */ /* 0x000fe4000001ff00 */
[C---:B------:R-:W-:Y:S02]  /*0160*/  SHF.L.U32 R0, R229.reuse, 0x5, RZ ;  /* 0x00000005e5007819 */ /* 0x040fe400000006ff */
[----:B------:R-:W-:Y:S02]  /*0170*/  CS2R R176, SRZ ;  /* 0x0000000000b07805 */ /* 0x000fe4000001ff00 */
[----:B------:R-:W-:Y:S01]  /*0180*/  LOP3.LUT R229, R229, 0x1f, RZ, 0xc0, !PT ;  /* 0x0000001fe5e57812 */ /* 0x000fe200078ec0ff */
[----:B------:R-:W-:Y:S01]  /*0190*/  IMAD R230, R10, 0x4, R230 ;  /* 0x000000040ae67824 */ /* 0x000fe200078e02e6 */
        /* <DEDUP_REMOVED lines=18> */
[----:B----4-:R-:W-:Y:S01]  /*02c0*/  @P0 R2UR UR6, R2 ;  /* 0x00000000020602ca */ /* 0x010fe200000e0000 */
[----:B------:R-:W-:Y:S01]  /*02d0*/  ULDC.64 UR8, c[0x0][0x260] ;  /* 0x0000980000087ab9 */ /* 0x000fe20000000a00 */
        /* <DEDUP_REMOVED lines=53> */
[----:B------:R-:W-:Y:S01]  /*0630*/  UIADD3 UR33, UR7, -0x24c28bd8, URZ ;  /* 0xdb3d742807217890 */ /* 0x000fe2000fffe03f */
[----:B------:R-:W-:Y:S02]  /*0640*/  ISETP.NE.U32.AND P1, PT, RZ, UR12, PT ;  /* 0x0000000cff007c0c */ /* 0x000fe4000bf25070 */
[----:B------:R-:W-:Y:S01]  /*0650*/  IMAD.HI.U32 R3, R226, -0x2daee0ad, RZ ;  /* 0xd2511f53e2037827 */ /* 0x000fe200078e00ff */
[----:B------:R-:W-:Y:S02]  /*0660*/  LOP3.LUT R10, R5, UR32, R8, 0x96, !PT ;  /* 0x00000020050a7c12 */ /* 0x000fe4000f8e9608 */
[----:B------:R-:W-:Y:S02]  /*0670*/  SHF.L.U32 R8, R229, 0x5, RZ ;  /* 0x00000005e5087819 */ /* 0x000fe400000006ff */
[----:B------:R-:W-:-:S02]  /*0680*/  ISETP.NE.AND.EX P1, PT, RZ, UR13, PT, P1 ;  /* 0x0000000dff007c0c */ /* 0x000fc4000bf25310 */
        /* <DEDUP_REMOVED lines=14> */
[----:B------:R-:W-:-:S04]  /*0770*/  LOP3.LUT R0, R0, 0x3e0, RZ, 0xc0, !PT ;  /* 0x000003e000007812 */ /* 0x000fc800078ec0ff */
        /* <DEDUP_REMOVED lines=51> */
[----:B------:R-:W-:Y:S01]  /*0ab0*/  UIADD3 UR13, UR6, -0x700cb87f, URZ ;  /* 0x8ff34781060d7890 */ /* 0x000fe2000fffe03f */
[----:B------:R-:W-:Y:S01]  /*0ac0*/  IMAD R226, R226, -0x2daee0ad, RZ ;  /* 0xd2511f53e2e27824 */ /* 0x000fe200078e02ff */
[----:B------:R-:W-:Y:S01]  /*0ad0*/  UIADD3 UR34, UR7, -0x695add53, URZ ;  /* 0x96a522ad07227890 */ /* 0x000fe2000fffe03f */
[----:B------:R-:W5:Y:S01]  /*0ae0*/  LDG.E.128 R136, desc[UR4][R2.64] ;  /* 0x0000000402887981 */ /* 0x000f62000c1e1d00 */
[----:B------:R-:W-:Y:S01]  /*0af0*/  IMAD R227, R227, -0x326172a9, RZ ;  /* 0xcd9e8d57e3e37824 */ /* 0x000fe200078e02ff */
[----:B------:R-:W-:Y:S01]  /*0b00*/  ULDC.64 UR8, c[0x0][0x228] ;  /* 0x00008a0000087ab9 */ /* 0x000fe20000000a00 */
[----:B------:R-:W-:Y:S01]  /*0b10*/  IMAD.HI.U32 R0, R224, -0x326172a9, RZ ;  /* 0xcd9e8d57e0007827 */ /* 0x000fe200078e00ff */
        /* <DEDUP_REMOVED lines=11> */
[----:B------:R-:W-:Y:S01]  /*0bd0*/  LOP3.LUT R227, R0, UR13, R227, 0x96, !PT ;  /* 0x0000000d00e37c12 */ /* 0x000fe2000f8e96e3 */
[----:B------:R-:W-:Y:S01]  /*0be0*/  IMAD R224, R224, -0x326172a9, RZ ;  /* 0xcd9e8d57e0e07824 */ /* 0x000fe200078e02ff */
[----:B------:R-:W-:Y:S01]  /*0bf0*/  LOP3.LUT R232, R232, 0x3, RZ, 0xc0, !PT ;  /* 0x00000003e8e87812 */ /* 0x000fe200078ec0ff */
[----:B------:R-:W-:Y:S01]  /*0c00*/  IMAD.MOV.U32 R9, RZ, RZ, RZ ;  /* 0x000000ffff097224 */ /* 0x000fe200078e00ff */
[----:B------:R-:W-:Y:S01]  /*0c10*/  ULDC.U8 UR8, c[0x0][0x2a0] ;  /* 0x0000a80000087ab9 */ /* 0x000fe20000000000 */
[----:B------:R-:W-:Y:S01]  /*0c20*/  ULDC UR12, c[0x0][0x2d8] ;  /* 0x0000b600000c7ab9 */ /* 0x000fe20000000800 */
[----:B------:R-:W-:Y:S01]  /*0c30*/  ULDC.64 UR36, c[0x0][0x228] ;  /* 0x00008a0000247ab9 */ /* 0x000fe20000000a00 */
[C---:B0-----:R-:W-:Y:S01]  /*0c40*/  IMAD.HI.U32 R3, R10.reuse, -0x2daee0ad, RZ ;  /* 0xd2511f530a037827 */ /* 0x041fe200078e00ff */
[----:B------:R-:W-:Y:S01]  /*0c50*/  ISETP.NE.AND.EX P0, PT, RZ, UR9, PT, P0 ;  /* 0x00000009ff007c0c */ /* 0x000fe2000bf05300 */
[----:B------:R-:W-:Y:S01]  /*0c60*/  ULDC UR9, c[0x0][0x218] ;  /* 0x0000860000097ab9 */ /* 0x000fe20000000800 */
[----:B------:R-:W-:Y:S01]  /*0c70*/  ULDC.64 UR10, c[0x0][0x230] ;  /* 0x00008c00000a7ab9 */ /* 0x000fe20000000a00 */
[----:B------:R-:W-:Y:S01]  /*0c80*/  IMAD R10, R10, -0x2daee0ad, RZ ;  /* 0xd2511f530a0a7824 */ /* 0x000fe200078e02ff */
[----:B------:R-:W-:Y:S01]  /*0c90*/  LOP3.LUT R226, R3, UR34, R226, 0x96, !PT ;  /* 0x0000002203e27c12 */ /* 0x000fe2000f8e96e2 */
[----:B------:R-:W-:Y:S01]  /*0ca0*/  UISETP.NE.AND UP0, UPT, UR8, URZ, UPT ;  /* 0x0000003f0800728c */ /* 0x000fe2000bf05270 */
[----:B------:R-:W-:Y:S01]  /*0cb0*/  ULDC.64 UR14, c[0x0][0x2b8] ;  /* 0x0000ae00000e7ab9 */ /* 0x000fe20000000a00 */
[----:B------:R-:W-:-:S09]  /*0cc0*/  ULDC.64 UR16, c[0x0][0x2c0] ;  /* 0x0000b00000107ab9 */ /* 0x000fd20000000a00 */
.L_x_15308:
[----:B------:R-:W-:Y:S01]  /*0cd0*/  ISETP.NE.U32.AND P1, PT, RZ, UR10, PT ;  /* 0x0000000aff007c0c */ /* 0x000fe2000bf25070 */
[----:B------:R-:W0:Y:S01]  /*0ce0*/  LDC.64 R220, c[0x0][0x220] ;  /* 0x00008800ffdc7b82 */ /* 0x000e220000000a00 */
[----:B-1----:R-:W-:Y:S02]  /*0cf0*/  IMAD R12, R230, UR9, RZ ;  /* 0x00000009e60c7c24 */ /* 0x002fe4000f8e02ff */
        /* <DEDUP_REMOVED lines=25> */
.L_x_14663:
[----:B------:R-:W-:-:S07]  /*0e90*/  MOV R16, R224 ;  /* 0x000000e000107202 */ /* 0x000fce0000000f00 */
.L_x_14664:
[----:B------:R-:W-:Y:S05]  /*0ea0*/  BSYNC B1 ;  /* 0x0000000000017941 */ /* 0x000fea0003800000 */
.L_x_14662:
        /* <DEDUP_REMOVED lines=16> */
.L_x_14668:
[----:B------:R-:W-:Y:S05]  /*0fb0*/  BSYNC B2 ;  /* 0x0000000000027941 */ /* 0x000fea0003800000 */
.L_x_14667:
        /* <DEDUP_REMOVED lines=44> */
.L_x_14666:
[----:B------:R-:W-:Y:S05]  /*1280*/  BSYNC B1 ;  /* 0x0000000000017941 */ /* 0x000fea0003800000 */
.L_x_14665:
        /* <DEDUP_REMOVED lines=19> */
.L_x_14669:
        /* <DEDUP_REMOVED lines=12> */
.L_x_14672:
[----:B------:R-:W-:-:S07]  /*1480*/  IMAD.MOV.U32 R8, RZ, RZ, R224 ;  /* 0x000000ffff087224 */ /* 0x000fce00078e00e0 */
.L_x_14673:
[----:B------:R-:W-:Y:S05]  /*1490*/  BSYNC B1 ;  /* 0x0000000000017941 */ /* 0x000fea0003800000 */
.L_x_14671:
        /* <DEDUP_REMOVED lines=16> */
.L_x_14677:
[----:B------:R-:W-:Y:S05]  /*15a0*/  BSYNC B2 ;  /* 0x0000000000027941 */ /* 0x000fea0003800000 */
.L_x_14676:
        /* <DEDUP_REMOVED lines=44> */
.L_x_14675:
[----:B------:R-:W-:Y:S05]  /*1870*/  BSYNC B1 ;  /* 0x0000000000017941 */ /* 0x000fea0003800000 */
.L_x_14674:
        /* <DEDUP_REMOVED lines=9> */
.L_x_14670:
        /* <DEDUP_REMOVED lines=12> */
.L_x_14679:
[----:B------:R-:W-:-:S07]  /*19d0*/  IMAD.MOV.U32 R16, RZ, RZ, R224 ;  /* 0x000000ffff107224 */ /* 0x000fce00078e00e0 */
.L_x_14680:
[----:B------:R-:W-:Y:S05]  /*19e0*/  BSYNC B1 ;  /* 0x0000000000017941 */ /* 0x000fea0003800000 */
.L_x_14678:
        /* <DEDUP_REMOVED lines=16> */
.L_x_14684:
[----:B------:R-:W-:Y:S05]  /*1af0*/  BSYNC B2 ;  /* 0x0000000000027941 */ /* 0x000fea0003800000 */
.L_x_14683:
        /* <DEDUP_REMOVED lines=44> */
.L_x_14682:
[----:B------:R-:W-:Y:S05]  /*1dc0*/  BSYNC B1 ;  /* 0x0000000000017941 */ /* 0x000fea0003800000 */
.L_x_14681:
        /* <DEDUP_REMOVED lines=13> */
.L_x_14685:
        /* <DEDUP_REMOVED lines=12> */
.L_x_14688:
[----:B------:R-:W-:-:S07]  /*1f60*/  IMAD.MOV.U32 R7, RZ, RZ, R224 ;  /* 0x000000ffff077224 */ /* 0x000fce00078e00e0 */
.L_x_14689:
[----:B------:R-:W-:Y:S05]  /*1f70*/  BSYNC B1 ;  /* 0x0000000000017941 */ /* 0x000fea0003800000 */
.L_x_14687:
        /* <DEDUP_REMOVED lines=16> */
.L_x_14693:
[----:B------:R-:W-:Y:S05]  /*2080*/  BSYNC B2 ;  /* 0x0000000000027941 */ /* 0x000fea0003800000 */
.L_x_14692:
        /* <DEDUP_REMOVED lines=44> */
.L_x_14691:
[----:B------:R-:W-:Y:S05]  /*2350*/  BSYNC B1 ;  /* 0x0000000000017941 */ /* 0x000fea0003800000 */
.L_x_14690:
        /* <DEDUP_REMOVED lines=10> */
.L_x_14686:
        /* <DEDUP_REMOVED lines=12> */
.L_x_14695:
[----:B------:R-:W-:-:S07]  /*24c0*/  MOV R12, R224 ;  /* 0x000000e0000c7202 */ /* 0x000fce0000000f00 */
.L_x_14696:
[----:B------:R-:W-:Y:S05]  /*24d0*/  BSYNC B1 ;  /* 0x0000000000017941 */ /* 0x000fea0003800000 */
.L_x_14694:
        /* <DEDUP_REMOVED lines=16> */
.L_x_14700:
[----:B------:R-:W-:Y:S05]  /*25e0*/  BSYNC B2 ;  /* 0x0000000000027941 */ /* 0x000fea0003800000 */
.L_x_14699:
        /* <DEDUP_REMOVED lines=44> */
.L_x_14698:
[----:B------:R-:W-:Y:S05]  /*28b0*/  BSYNC B1 ;  /* 0x0000000000017941 */ /* 0x000fea0003800000 */
.L_x_14697:
        /* <DEDUP_REMOVED lines=14> */
.L_x_14701:
        /* <DEDUP_REMOVED lines=12> */
.L_x_14704:
[----:B------:R-:W-:-:S07]  /*2a60*/  MOV R6, R224 ;  /* 0x000000e000067202 */ /* 0x000fce0000000f00 */
.L_x_14705:
[----:B------:R-:W-:Y:S05]  /*2a70*/  BSYNC B1 ;  /* 0x0000000000017941 */ /* 0x000fea0003800000 */
.L_x_14703:
        /* <DEDUP_REMOVED lines=16> */
.L_x_14709:
[----:B------:R-:W-:Y:S05]  /*2b80*/  BSYNC B2 ;  /* 0x0000000000027941 */ /* 0x000fea0003800000 */
.L_x_14708:
        /* <DEDUP_REMOVED lines=44> */
.L_x_14707:
[----:B------:R-:W-:Y:S05]  /*2e50*/  BSYNC B1 ;  /* 0x0000000000017941 */ /* 0x000fea0003800000 */
.L_x_14706:
        /* <DEDUP_REMOVED lines=9> */
.L_x_14702:
        /* <DEDUP_REMOVED lines=12> */
.L_x_14711:
[----:B------:R-:W-:-:S07]  /*2fb0*/  IMAD.MOV.U32 R12, RZ, RZ, R224 ;  /* 0x000000ffff0c7224 */ /* 0x000fce00078e00e0 */
.L_x_14712:
[----:B------:R-:W-:Y:S05]  /*2fc0*/  BSYNC B1 ;  /* 0x0000000000017941 */ /* 0x000fea0003800000 */
.L_x_14710:
        /* <DEDUP_REMOVED lines=16> */
.L_x_14716:
[----:B------:R-:W-:Y:S05]  /*30d0*/  BSYNC B2 ;  /* 0x0000000000027941 */ /* 0x000fea0003800000 */
.L_x_14715:
        /* <DEDUP_REMOVED lines=44> */
.L_x_14714:
[----:B------:R-:W-:Y:S05]  /*33a0*/  BSYNC B1 ;  /* 0x0000000000017941 */ /* 0x000fea0003800000 */
.L_x_14713:
        /* <DEDUP_REMOVED lines=13> */
.L_x_14717:
        /* <DEDUP_REMOVED lines=12> */
.L_x_14720:
[----:B------:R-:W-:-:S07]  /*3540*/  IMAD.MOV.U32 R5, RZ, RZ, R224 ;  /* 0x000000ffff057224 */ /* 0x000fce00078e00e0 */
.L_x_14721:
[----:B------:R-:W-:Y:S05]  /*3550*/  BSYNC B1 ;  /* 0x0000000000017941 */ /* 0x000fea0003800000 */
.L_x_14719:
        /* <DEDUP_REMOVED lines=16> */
.L_x_14725:
[----:B------:R-:W-:Y:S05]  /*3660*/  BSYNC B2 ;  /* 0x0000000000027941 */ /* 0x000fea0003800000 */
.L_x_14724:
        /* <DEDUP_REMOVED lines=44> */
.L_x_14723:
[----:B------:R-:W-:Y:S05]  /*3930*/  BSYNC B1 ;  /* 0x0000000000017941 */ /* 0x000fea0003800000 */
.L_x_14722:
        /* <DEDUP_REMOVED lines=10> */
.L_x_14718:
        /* <DEDUP_REMOVED lines=12> */
.L_x_14727:
[----:B------:R-:W-:-:S07]  /*3aa0*/  IMAD.MOV.U32 R12, RZ, RZ, R224 ;  /* 0x000000ffff0c7224 */ /* 0x000fce00078e00e0 */
.L_x_14728:
[----:B------:R-:W-:Y:S05]  /*3ab0*/  BSYNC B1 ;  /* 0x0000000000017941 */ /* 0x000fea0003800000 */
.L_x_14726:
        /* <DEDUP_REMOVED lines=16> */
.L_x_14732:
[----:B------:R-:W-:Y:S05]  /*3bc0*/  BSYNC B2 ;  /* 0x0000000000027941 */ /* 0x000fea0003800000 */
.L_x_14731:
        /* <DEDUP_REMOVED lines=44> */
.L_x_14730:
[----:B------:R-:W-:Y:S05]  /*3e90*/  BSYNC B1 ;  /* 0x0000000000017941 */ /* 0x000fea0003800000 */
.L_x_14729:
        /* <DEDUP_REMOVED lines=14> */
.L_x_14733:
        /* <DEDUP_REMOVED lines=12> */
.L_x_14736:
[----:B------:R-:W-:-:S07]  /*4040*/  IMAD.MOV.U32 R4, RZ, RZ, R224 ;  /* 0x000000ffff047224 */ /* 0x000fce00078e00e0 */
.L_x_14737:
[----:B------:R-:W-:Y:S05]  /*4050*/  BSYNC B1 ;  /* 0x0000000000017941 */ /* 0x000fea0003800000 */
.L_x_14735:
        /* <DEDUP_REMOVED lines=16> */
.L_x_14741:
[----:B------:R-:W-:Y:S05]  /*4160*/  BSYNC B2 ;  /* 0x0000000000027941 */ /* 0x000fea0003800000 */
.L_x_14740:
        /* <DEDUP_REMOVED lines=44> */
.L_x_14739:
[----:B------:R-:W-:Y:S05]  /*4430*/  BSYNC B1 ;  /* 0x0000000000017941 */ /* 0x000fea0003800000 */
.L_x_14738:
        /* <DEDUP_REMOVED lines=9> */
.L_x_14734:
        /* <DEDUP_REMOVED lines=12> */
.L_x_14743:
[----:B------:R-:W-:-:S07]  /*4590*/  MOV R12, R224 ;  /* 0x000000e0000c7202 */ /* 0x000fce0000000f00 */
.L_x_14744:
[----:B------:R-:W-:Y:S05]  /*45a0*/  BSYNC B1 ;  /* 0x0000000000017941 */ /* 0x000fea0003800000 */
.L_x_14742:
        /* <DEDUP_REMOVED lines=16> */
.L_x_14748:
[----:B------:R-:W-:Y:S05]  /*46b0*/  BSYNC B2 ;  /* 0x0000000000027941 */ /* 0x000fea0003800000 */
.L_x_14747:
        /* <DEDUP_REMOVED lines=44> */
.L_x_14746:
[----:B------:R-:W-:Y:S05]  /*4980*/  BSYNC B1 ;  /* 0x0000000000017941 */ /* 0x000fea0003800000 */
.L_x_14745:
        /* <DEDUP_REMOVED lines=12> */
.L_x_14749:
        /* <DEDUP_REMOVED lines=12> */
.L_x_14752:
[----:B------:R-:W-:-:S07]  /*4b10*/  MOV R3, R224 ;  /* 0x000000e000037202 */ /* 0x000fce0000000f00 */
.L_x_14753:
[----:B------:R-:W-:Y:S05]  /*4b20*/  BSYNC B1 ;  /* 0x0000000000017941 */ /* 0x000fea0003800000 */
.L_x_14751:
        /* <DEDUP_REMOVED lines=16> */
.L_x_14757:
[----:B------:R-:W-:Y:S05]  /*4c30*/  BSYNC B2 ;  /* 0x0000000000027941 */ /* 0x000fea0003800000 */
.L_x_14756:
        /* <DEDUP_REMOVED lines=44> */
.L_x_14755:
[----:B------:R-:W-:Y:S05]  /*4f00*/  BSYNC B1 ;  /* 0x0000000000017941 */ /* 0x000fea0003800000 */
.L_x_14754:
        /* <DEDUP_REMOVED lines=10> */
.L_x_14750:
        /* <DEDUP_REMOVED lines=12> */
.L_x_14759:
[----:B------:R-:W-:-:S07]  /*5070*/  IMAD.MOV.U32 R12, RZ, RZ, R224 ;  /* 0x000000ffff0c7224 */ /* 0x000fce00078e00e0 */
.L_x_14760:
[----:B------:R-:W-:Y:S05]  /*5080*/  BSYNC B1 ;  /* 0x0000000000017941 */ /* 0x000fea0003800000 */
.L_x_14758:
        /* <DEDUP_REMOVED lines=16> */
.L_x_14764:
[----:B------:R-:W-:Y:S05]  /*5190*/  BSYNC B2 ;  /* 0x0000000000027941 */ /* 0x000fea0003800000 */
.L_x_14763:
        /* <DEDUP_REMOVED lines=44> */
.L_x_14762:
[----:B------:R-:W-:Y:S05]  /*5460*/  BSYNC B1 ;  /* 0x0000000000017941 */ /* 0x000fea0003800000 */
.L_x_14761:
        /* <DEDUP_REMOVED lines=13> */
.L_x_14765:
        /* <DEDUP_REMOVED lines=12> */
.L_x_14768:
[----:B------:R-:W-:-:S07]  /*5600*/  IMAD.MOV.U32 R2, RZ, RZ, R224 ;  /* 0x000000ffff027224 */ /* 0x000fce00078e00e0 */
.L_x_14769:
[----:B------:R-:W-:Y:S05]  /*5610*/  BSYNC B1 ;  /* 0x0000000000017941 */ /* 0x000fea0003800000 */
.L_x_14767:
        /* <DEDUP_REMOVED lines=16> */
.L_x_14773:
[----:B------:R-:W-:Y:S05]  /*5720*/  BSYNC B2 ;  /* 0x0000000000027941 */ /* 0x000fea0003800000 */
.L_x_14772:
        /* <DEDUP_REMOVED lines=44> */
.L_x_14771:
[----:B------:R-:W-:Y:S05]  /*59f0*/  BSYNC B1 ;  /* 0x0000000000017941 */ /* 0x000fea0003800000 */
.L_x_14770:
        /* <DEDUP_REMOVED lines=9> */
.L_x_14766:
        /* <DEDUP_REMOVED lines=12> */
.L_x_14775:
[----:B------:R-:W-:-:S07]  /*5b50*/  IMAD.MOV.U32 R12, RZ, RZ, R224 ;  /* 0x000000ffff0c7224 */ /* 0x000fce00078e00e0 */
.L_x_14776:
[----:B------:R-:W-:Y:S05]  /*5b60*/  BSYNC B1 ;  /* 0x0000000000017941 */ /* 0x000fea0003800000 */
.L_x_14774:
        /* <DEDUP_REMOVED lines=16> */
.L_x_14780:
[----:B------:R-:W-:Y:S05]  /*5c70*/  BSYNC B2 ;  /* 0x0000000000027941 */ /* 0x000fea0003800000 */
.L_x_14779:
[----:B------:R-:W-:Y:S01]  /*5c80*/  IMAD.HI.U32 R10, R228, -0x326172a9, RZ ;  /* 0xcd9e8d57e40a7827 */ /* 0x000fe200078e00ff */
[----:B------:R-:W-:-:S03]  /*5c90*/  LOP3.LUT R14, R14, UR7, R9, 0x96, !PT ;  /* 0x000000070e0e7c12 */ /* 0x000fc6000f8e9609 */
[----:B------:R-:W-:Y:S01]  /*5ca0*/  IMAD R13, R228, -0x326172a9, RZ ;  /* 0xcd9e8d57e40d7824 */ /* 0x000fe200078e02ff */
[----:B------:R-:W-:Y:S01]  /*5cb0*/  LOP3.LUT R10, R10, UR6, R11, 0x96, !PT ;  /* 0x000000060a0a7c12 */ /* 0x000fe2000f8e960b */
[----:B------:R-:W-:Y:S01]  /*5cc0*/  IMAD.WIDE.U32 R16, R14, -0x326172a9, RZ ;  /* 0xcd9e8d570e107825 */ /* 0x000fe200078e00ff */
[----:B------:R-:W-:-:S03]  /*5cd0*/  HFMA2.MMA R14, -RZ, RZ, 0, 0 ;  /* 0x00000000ff0e7435 */ /* 0x000fc600000001ff */
        /* <DEDUP_REMOVED lines=38> */
.L_x_14778:
[----:B------:R-:W-:Y:S05]  /*5f40*/  BSYNC B1 ;  /* 0x0000000000017941 */ /* 0x000fea0003800000 */
.L_x_14777:
        /* <DEDUP_REMOVED lines=12> */
.L_x_14781:
        /* <DEDUP_REMOVED lines=12> */
.L_x_14784:
[----:B------:R-:W-:-:S07]  /*60d0*/  IMAD.MOV.U32 R0, RZ, RZ, R224 ;  /* 0x000000ffff007224 */ /* 0x000fce00078e00e0 */
.L_x_14785:
[----:B------:R-:W-:Y:S05]  /*60e0*/  BSYNC B1 ;  /* 0x0000000000017941 */ /* 0x000fea0003800000 */
.L_x_14783:
        /* <DEDUP_REMOVED lines=18> */
.L_x_14789:
[----:B------:R-:W-:Y:S05]  /*6210*/  BSYNC B2 ;  /* 0x0000000000027941 */ /* 0x000fea0003800000 */
.L_x_14788:
        /* <DEDUP_REMOVED lines=44> */
.L_x_14787:
[----:B------:R-:W-:Y:S05]  /*64e0*/  BSYNC B1 ;  /* 0x0000000000017941 */ /* 0x000fea0003800000 */
.L_x_14786:
        /* <DEDUP_REMOVED lines=10> */
.L_x_14782:
        /* <DEDUP_REMOVED lines=18> */
[----:B------:R-:W-:Y:S01]  /*66b0*/  ISETP.NE.AND P5, PT, R25, RZ, PT ;  /* 0x000000ff1900720c */ /* 0x000fe20003fa5270 */
[----:B------:R-:W-:Y:S01]  /*66c0*/  IMAD.WIDE.U32 R14, R14, 0x10000, RZ ;  /* 0x000100000e0e7825 */ /* 0x000fe200078e00ff */
[----:B------:R-:W-:-:S02]  /*66d0*/  LOP3.LUT R21, R21, R13, R24, 0xfe, !PT ;  /* 0x0000000d15157212 */ /* 0x000fc400078efe18 */
[----:B------:R-:W-:Y:S01]  /*66e0*/  SEL R25, RZ, 0x1, P5 ;  /* 0x00000001ff197807 */ /* 0x000fe20002800000 */
[----:B------:R-:W-:-:S03]  /*66f0*/  IMAD.WIDE.U32 R12, R12, 0x100, RZ ;  /* 0x000001000c0c7825 */ /* 0x000fc600078e00ff */
[----:B------:R-:W-:Y:S02]  /*6700*/  LOP3.LUT R25, R23, R21, R25, 0xfe, !PT ;  /* 0x0000001517197212 */ /* 0x000fe400078efe19 */
[----:B------:R-:W-:Y:S01]  /*6710*/  LOP3.LUT R12, R12, R22, R14, 0xfe, !PT ;  /* 0x000000160c0c7212 */ /* 0x000fe200078efe0e */
[C---:B0-----:R-:W-:Y:S01]  /*6720*/  IMAD.WIDE.U32 R22, R238.reuse, 0x20, R244 ;  /* 0x00000020ee167825 */ /* 0x041fe200078e00f4 */
[----:B------:R-:W-:Y:S02]  /*6730*/  SEL R21, RZ, 0x1, P6 ;  /* 0x00000001ff157807 */ /* 0x000fe40003000000 */
        /* <DEDUP_REMOVED lines=30> */
.L_x_14790:
        /* <DEDUP_REMOVED lines=16> */
.L_x_14792:
[----:B------:R-:W-:-:S07]  /*6a20*/  IMAD.MOV.U32 R16, RZ, RZ, R224 ;  /* 0x000000ffff107224 */ /* 0x000fce00078e00e0 */
.L_x_14793:
[----:B------:R-:W-:Y:S05]  /*6a30*/  BSYNC B1 ;  /* 0x0000000000017941 */ /* 0x000fea0003800000 */
.L_x_14791:
        /* <DEDUP_REMOVED lines=16> */
.L_x_14797:
[----:B------:R-:W-:Y:S05]  /*6b40*/  BSYNC B2 ;  /* 0x0000000000027941 */ /* 0x000fea0003800000 */
.L_x_14796:
        /* <DEDUP_REMOVED lines=38> */
[----:B------:R-:W-:-:S03]  /*6db0*/  HFMA2.MMA R21, -RZ, RZ, 0, 0 ;  /* 0x00000000ff157435 */ /* 0x000fc600000001ff */
[----:B------:R-:W-:Y:S01]  /*6dc0*/  IMAD.WIDE.U32 R18, R18, -0x2daee0ad, RZ ;  /* 0xd2511f5312127825 */ /* 0x000fe200078e00ff */
[----:B------:R-:W-:-:S03]  /*6dd0*/  LOP3.LUT R227, R23, UR13, R20, 0x96, !PT ;  /* 0x0000000d17e37c12 */ /* 0x000fc6000f8e9614 */
[----:B------:R-:W-:Y:S01]  /*6de0*/  IMAD.MOV.U32 R224, RZ, RZ, R22 ;  /* 0x000000ffffe07224 */ /* 0x000fe200078e0016 */
[----:B------:R-:W-:Y:S01]  /*6df0*/  LOP3.LUT R226, R19, UR34, R226, 0x96, !PT ;  /* 0x0000002213e27c12 */ /* 0x000fe2000f8e96e2 */
[----:B------:R-:W-:-:S07]  /*6e00*/  IMAD.MOV.U32 R10, RZ, RZ, R18 ;  /* 0x000000ffff0a7224 */ /* 0x000fce00078e0012 */
.L_x_14795:
[----:B------:R-:W-:Y:S05]  /*6e10*/  BSYNC B1 ;  /* 0x0000000000017941 */ /* 0x000fea0003800000 */
.L_x_14794:
[----:B------:R-:W-:Y:S01]  /*6e20*/  I2FP.F32.U32 R17, R16 ;  /* 0x0000001000117245 */ /* 0x000fe20000201000 */
[----:B-----5:R-:W-:-:S04]  /*6e30*/  IMAD.U32 R18, R12, 0x10000, RZ ;  /* 0x000100000c127824 */ /* 0x020fc800078e00ff */
[----:B------:R-:W-:Y:S01]  /*6e40*/  FFMA.FTZ R16, R17, R240, 1.1641532182693481445e-10 ;  /* 0x2f00000011107423 */ /* 0x000fe200000100f0 */
[----:B------:R-:W-:-:S04]  /*6e50*/  FMUL.FTZ R18, R18, R237 ;  /* 0x000000ed12127220 */ /* 0x000fc80000410000 */
[----:B------:R-:W-:Y:S02]  /*6e60*/  FSETP.GTU.FTZ.AND P3, PT, R16, R239, PT ;  /* 0x000000ef1000720b */ /* 0x000fe40003f7c000 */
[----:B------:R-:W-:Y:S02]  /*6e70*/  PRMT R16, R12, 0x7632, R16 ;  /* 0x000076320c107816 */ /* 0x000fe40000000010 */
        /* <DEDUP_REMOVED lines=8> */
.L_x_14798:
        /* <DEDUP_REMOVED lines=12> */
.L_x_14801:
[----:B------:R-:W-:-:S07]  /*6fc0*/  IMAD.MOV.U32 R8, RZ, RZ, R224 ;  /* 0x000000ffff087224 */ /* 0x000fce00078e00e0 */
.L_x_14802:
[----:B------:R-:W-:Y:S05]  /*6fd0*/  BSYNC B1 ;  /* 0x0000000000017941 */ /* 0x000fea0003800000 */
.L_x_14800:
        /* <DEDUP_REMOVED lines=16> */
.L_x_14806:
[----:B------:R-:W-:Y:S05]  /*70e0*/  BSYNC B2 ;  /* 0x0000000000027941 */ /* 0x000fea0003800000 */
.L_x_14805:
        /* <DEDUP_REMOVED lines=44> */
.L_x_14804:
[----:B------:R-:W-:Y:S05]  /*73b0*/  BSYNC B1 ;  /* 0x0000000000017941 */ /* 0x000fea0003800000 */
.L_x_14803:
        /* <DEDUP_REMOVED lines=9> */
.L_x_14799:
        /* <DEDUP_REMOVED lines=12> */
.L_x_14808:
[----:B------:R-:W-:-:S07]  /*7510*/  MOV R17, R224 ;  /* 0x000000e000117202 */ /* 0x000fce0000000f00 */
.L_x_14809:
[----:B------:R-:W-:Y:S05]  /*7520*/  BSYNC B1 ;  /* 0x0000000000017941 */ /* 0x000fea0003800000 */
.L_x_14807:
        /* <DEDUP_REMOVED lines=16> */
.L_x_14813:
[----:B------:R-:W-:Y:S05]  /*7630*/  BSYNC B2 ;  /* 0x0000000000027941 */ /* 0x000fea0003800000 */
.L_x_14812:
        /* <DEDUP_REMOVED lines=44> */
.L_x_14811:
[----:B------:R-:W-:Y:S05]  /*7900*/  BSYNC B1 ;  /* 0x0000000000017941 */ /* 0x000fea0003800000 */
.L_x_14810:
        /* <DEDUP_REMOVED lines=13> */
.L_x_14814:
        /* <DEDUP_REMOVED lines=12> */
.L_x_14817:
[----:B------:R-:W-:-:S07]  /*7aa0*/  MOV R7, R224 ;  /* 0x000000e000077202 */ /* 0x000fce0000000f00 */
.L_x_14818:
[----:B------:R-:W-:Y:S05]  /*7ab0*/  BSYNC B1 ;  /* 0x0000000000017941 */ /* 0x000fea0003800000 */
.L_x_14816:
        /* <DEDUP_REMOVED lines=16> */
.L_x_14822:
[----:B------:R-:W-:Y:S05]  /*7bc0*/  BSYNC B2 ;  /* 0x0000000000027941 */ /* 0x000fea0003800000 */
.L_x_14821:
        /* <DEDUP_REMOVED lines=44> */
.L_x_14820:
[----:B------:R-:W-:Y:S05]  /*7e90*/  BSYNC B1 ;  /* 0x0000000000017941 */ /* 0x000fea0003800000 */
.L_x_14819:
        /* <DEDUP_REMOVED lines=10> */
.L_x_14815:
        /* <DEDUP_REMOVED lines=12> */
.L_x_14824:
[----:B------:R-:W-:-:S07]  /*8000*/  IMAD.MOV.U32 R17, RZ, RZ, R224 ;  /* 0x000000ffff117224 */ /* 0x000fce00078e00e0 */
.L_x_14825:
[----:B------:R-:W-:Y:S05]  /*8010*/  BSYNC B1 ;  /* 0x0000000000017941 */ /* 0x000fea0003800000 */
.L_x_14823:
        /* <DEDUP_REMOVED lines=16> */
.L_x_14829:
[----:B------:R-:W-:Y:S05]  /*8120*/  BSYNC B2 ;  /* 0x0000000000027941 */ /* 0x000fea0003800000 */
.L_x_14828:
        /* <DEDUP_REMOVED lines=44> */
.L_x_14827:
[----:B------:R-:W-:Y:S05]  /*83f0*/  BSYNC B1 ;  /* 0x0000000000017941 */ /* 0x000fea0003800000 */
.L_x_14826:
[----:B------:R-:W-:Y:S02]  /*8400*/  I2FP.F32.U32 R17, R17 ;  /* 0x0000001100117245 */ /* 0x000fe40000201000 */
[----:B------:R-:W-:-:S03]  /*8410*/  SHF.L.U32 R20, R13, 0x10, RZ ;  /* 0x000000100d147819 */ /* 0x000fc600000006ff */
[----:B------:R-:W-:Y:S01]  /*8420*/  FFMA.FTZ R18, R17, R240, 1.1641532182693481445e-10 ;  /* 0x2f00000011127423 */ /* 0x000fe200000100f0 */
[----:B------:R-:W-:Y:S01]  /*8430*/  PRMT R17, R13, 0x7632, R17 ;  /* 0x000076320d117816 */ /* 0x000fe20000000011 */
        /* <DEDUP_REMOVED lines=10> */
.L_x_14830:
        /* <DEDUP_REMOVED lines=12> */
.L_x_14833:
[----:B------:R-:W-:-:S07]  /*85a0*/  IMAD.MOV.U32 R6, RZ, RZ, R224 ;  /* 0x000000ffff067224 */ /* 0x000fce00078e00e0 */
.L_x_14834:
[----:B------:R-:W-:Y:S05]  /*85b0*/  BSYNC B1 ;  /* 0x0000000000017941 */ /* 0x000fea0003800000 */
.L_x_14832:
        /* <DEDUP_REMOVED lines=16> */
.L_x_14838:
[----:B------:R-:W-:Y:S05]  /*86c0*/  BSYNC B2 ;  /* 0x0000000000027941 */ /* 0x000fea0003800000 */
.L_x_14837:
        /* <DEDUP_REMOVED lines=44> */
.L_x_14836:
[----:B------:R-:W-:Y:S05]  /*8990*/  BSYNC B1 ;  /* 0x0000000000017941 */ /* 0x000fea0003800000 */
.L_x_14835:
        /* <DEDUP_REMOVED lines=9> */
.L_x_14831:
        /* <DEDUP_REMOVED lines=12> */
.L_x_14840:
[----:B------:R-:W-:-:S07]  /*8af0*/  IMAD.MOV.U32 R26, RZ, RZ, R224 ;  /* 0x000000ffff1a7224 */ /* 0x000fce00078e00e0 */
.L_x_14841:
[----:B------:R-:W-:Y:S05]  /*8b00*/  BSYNC B1 ;  /* 0x0000000000017941 */ /* 0x000fea0003800000 */
.L_x_14839:
        /* <DEDUP_REMOVED lines=16> */
.L_x_14845:
[----:B------:R-:W-:Y:S05]  /*8c10*/  BSYNC B2 ;  /* 0x0000000000027941 */ /* 0x000fea0003800000 */
.L_x_14844:
        /* <DEDUP_REMOVED lines=44> */
.L_x_14843:
[----:B------:R-:W-:Y:S05]  /*8ee0*/  BSYNC B1 ;  /* 0x0000000000017941 */ /* 0x000fea0003800000 */
.L_x_14842:
        /* <DEDUP_REMOVED lines=13> */
.L_x_14846:
        /* <DEDUP_REMOVED lines=12> */
.L_x_14849:
[----:B------:R-:W-:-:S07]  /*9080*/  IMAD.MOV.U32 R5, RZ, RZ, R224 ;  /* 0x000000ffff057224 */ /* 0x000fce00078e00e0 */
.L_x_14850:
[----:B------:R-:W-:Y:S05]  /*9090*/  BSYNC B1 ;  /* 0x0000000000017941 */ /* 0x000fea0003800000 */
.L_x_14848:
        /* <DEDUP_REMOVED lines=16> */
.L_x_14854:
[----:B------:R-:W-:Y:S05]  /*91a0*/  BSYNC B2 ;  /* 0x0000000000027941 */ /* 0x000fea0003800000 */
.L_x_14853:
        /* <DEDUP_REMOVED lines=44> */
.L_x_14852:
[----:B------:R-:W-:Y:S05]  /*9470*/  BSYNC B1 ;  /* 0x0000000000017941 */ /* 0x000fea0003800000 */
.L_x_14851:
        /* <DEDUP_REMOVED lines=10> */
.L_x_14847:
        /* <DEDUP_REMOVED lines=12> */
.L_x_14856:
[----:B------:R-:W-:-:S07]  /*95e0*/  MOV R26, R224 ;  /* 0x000000e0001a7202 */ /* 0x000fce0000000f00 */
.L_x_14857:
[----:B------:R-:W-:Y:S05]  /*95f0*/  BSYNC B1 ;  /* 0x0000000000017941 */ /* 0x000fea0003800000 */
.L_x_14855:
        /* <DEDUP_REMOVED lines=16> */
.L_x_14861:
[----:B------:R-:W-:Y:S05]  /*9700*/  BSYNC B2 ;  /* 0x0000000000027941 */ /* 0x000fea0003800000 */
.L_x_14860:
        /* <DEDUP_REMOVED lines=44> */
.L_x_14859:
[----:B------:R-:W-:Y:S05]  /*99d0*/  BSYNC B1 ;  /* 0x0000000000017941 */ /* 0x000fea0003800000 */
.L_x_14858:
        /* <DEDUP_REMOVED lines=14> */
.L_x_14862:
        /* <DEDUP_REMOVED lines=12> */
.L_x_14865:
[----:B------:R-:W-:-:S07]  /*9b80*/  MOV R4, R224 ;  /* 0x000000e000047202 */ /* 0x000fce0000000f00 */
.L_x_14866:
[----:B------:R-:W-:Y:S05]  /*9b90*/  BSYNC B1 ;  /* 0x0000000000017941 */ /* 0x000fea0003800000 */
.L_x_14864:
        /* <DEDUP_REMOVED lines=16> */
.L_x_14870:
[----:B------:R-:W-:Y:S05]  /*9ca0*/  BSYNC B2 ;  /* 0x0000000000027941 */ /* 0x000fea0003800000 */
.L_x_14869:
        /* <DEDUP_REMOVED lines=44> */
.L_x_14868:
[----:B------:R-:W-:Y:S05]  /*9f70*/  BSYNC B1 ;  /* 0x0000000000017941 */ /* 0x000fea0003800000 */
.L_x_14867:
        /* <DEDUP_REMOVED lines=9> */
.L_x_14863:
        /* <DEDUP_REMOVED lines=12> */
.L_x_14872:
[----:B------:R-:W-:-:S07]  /*a0d0*/  IMAD.MOV.U32 R25, RZ, RZ, R224 ;  /* 0x000000ffff197224 */ /* 0x000fce00078e00e0 */
.L_x_14873:
[----:B------:R-:W-:Y:S05]  /*a0e0*/  BSYNC B1 ;  /* 0x0000000000017941 */ /* 0x000fea0003800000 */
.L_x_14871:
        /* <DEDUP_REMOVED lines=16> */
.L_x_14877:
[----:B------:R-:W-:Y:S05]  /*a1f0*/  BSYNC B2 ;  /* 0x0000000000027941 */ /* 0x000fea0003800000 */
.L_x_14876:
        /* <DEDUP_REMOVED lines=44> */
.L_x_14875:
[----:B------:R-:W-:Y:S05]  /*a4c0*/  BSYNC B1 ;  /* 0x0000000000017941 */ /* 0x000fea0003800000 */
.L_x_14874:
        /* <DEDUP_REMOVED lines=12> */
.L_x_14878:
        /* <DEDUP_REMOVED lines=12> */
.L_x_14881:
[----:B------:R-:W-:-:S07]  /*a650*/  IMAD.MOV.U32 R3, RZ, RZ, R224 ;  /* 0x000000ffff037224 */ /* 0x000fce00078e00e0 */
.L_x_14882:
[----:B------:R-:W-:Y:S05]  /*a660*/  BSYNC B1 ;  /* 0x0000000000017941 */ /* 0x000fea0003800000 */
.L_x_14880:
        /* <DEDUP_REMOVED lines=16> */
.L_x_14886:
[----:B------:R-:W-:Y:S05]  /*a770*/  BSYNC B2 ;  /* 0x0000000000027941 */ /* 0x000fea0003800000 */
.L_x_14885:
        /* <DEDUP_REMOVED lines=44> */
.L_x_14884:
[----:B------:R-:W-:Y:S05]  /*aa40*/  BSYNC B1 ;  /* 0x0000000000017941 */ /* 0x000fea0003800000 */
.L_x_14883:
        /* <DEDUP_REMOVED lines=10> */
.L_x_14879:
        /* <DEDUP_REMOVED lines=12> */
.L_x_14888:
[----:B------:R-:W-:-:S07]  /*abb0*/  IMAD.MOV.U32 R14, RZ, RZ, R224 ;  /* 0x000000ffff0e7224 */ /* 0x000fce00078e00e0 */
.L_x_14889:
[----:B------:R-:W-:Y:S05]  /*abc0*/  BSYNC B1 ;  /* 0x0000000000017941 */ /* 0x000fea0003800000 */
.L_x_14887:
        /* <DEDUP_REMOVED lines=16> */
.L_x_14893:
[----:B------:R-:W-:Y:S05]  /*acd0*/  BSYNC B2 ;  /* 0x0000000000027941 */ /* 0x000fea0003800000 */
.L_x_14892:
        /* <DEDUP_REMOVED lines=44> */
.L_x_14891:
[----:B------:R-:W-:Y:S05]  /*afa0*/  BSYNC B1 ;  /* 0x0000000000017941 */ /* 0x000fea0003800000 */
.L_x_14890:
        /* <DEDUP_REMOVED lines=13> */
.L_x_14894:
        /* <DEDUP_REMOVED lines=12> */
.L_x_14897:
[----:B------:R-:W-:-:S07]  /*b140*/  IMAD.MOV.U32 R2, RZ, RZ, R224 ;  /* 0x000000ffff027224 */ /* 0x000fce00078e00e0 */
.L_x_14898:
[----:B------:R-:W-:Y:S05]  /*b150*/  BSYNC B1 ;  /* 0x0000000000017941 */ /* 0x000fea0003800000 */
.L_x_14896:
        /* <DEDUP_REMOVED lines=16> */
.L_x_14902:
[----:B------:R-:W-:Y:S05]  /*b260*/  BSYNC B2 ;  /* 0x0000000000027941 */ /* 0x000fea0003800000 */
.L_x_14901:
        /* <DEDUP_REMOVED lines=44> */
.L_x_14900:
[----:B------:R-:W-:Y:S05]  /*b530*/  BSYNC B1 ;  /* 0x0000000000017941 */ /* 0x000fea0003800000 */
.L_x_14899:
        /* <DEDUP_REMOVED lines=9> */
.L_x_14895:
        /* <DEDUP_REMOVED lines=12> */
.L_x_14904:
[----:B------:R-:W-:-:S07]  /*b690*/  MOV R26, R224 ;  /* 0x000000e0001a7202 */ /* 0x000fce0000000f00 */
.L_x_14905:
[----:B------:R-:W-:Y:S05]  /*b6a0*/  BSYNC B1 ;  /* 0x0000000000017941 */ /* 0x000fea0003800000 */
.L_x_14903:
        /* <DEDUP_REMOVED lines=16> */
.L_x_14909:
[----:B------:R-:W-:Y:S05]  /*b7b0*/  BSYNC B2 ;  /* 0x0000000000027941 */ /* 0x000fea0003800000 */
.L_x_14908:
        /* <DEDUP_REMOVED lines=44> */
.L_x_14907:
[----:B------:R-:W-:Y:S05]  /*ba80*/  BSYNC B1 ;  /* 0x0000000000017941 */ /* 0x000fea0003800000 */
.L_x_14906:
        /* <DEDUP_REMOVED lines=12> */
.L_x_14910:
        /* <DEDUP_REMOVED lines=12> */
.L_x_14913:
[----:B------:R-:W-:-:S07]  /*bc10*/  MOV R0, R224 ;  /* 0x000000e000007202 */ /* 0x000fce0000000f00 */
.L_x_14914:
[----:B------:R-:W-:Y:S05]  /*bc20*/  BSYNC B1 ;  /* 0x0000000000017941 */ /* 0x000fea0003800000 */
.L_x_14912:
        /* <DEDUP_REMOVED lines=18> */
.L_x_14918:
[----:B------:R-:W-:Y:S05]  /*bd50*/  BSYNC B2 ;  /* 0x0000000000027941 */ /* 0x000fea0003800000 */
.L_x_14917:
        /* <DEDUP_REMOVED lines=44> */
.L_x_14916:
[----:B------:R-:W-:Y:S05]  /*c020*/  BSYNC B1 ;  /* 0x0000000000017941 */ /* 0x000fea0003800000 */
.L_x_14915:
        /* <DEDUP_REMOVED lines=10> */
.L_x_14911:
[----:B------:R-:W-:Y:S01]  /*c0d0*/  P2R R14, PR, RZ, 0x4 ;  /* 0x00000004ff0e7803 */ /* 0x000fe20000000000 */
[----:B------:R-:W0:Y:S01]  /*c0e0*/  @P0 LDC.64 R22, c[0x0][0x228] ;  /* 0x00008a00ff160b82 */ /* 0x000e220000000a00 */
[----:B------:R-:W-:Y:S02]  /*c0f0*/  ISETP.NE.AND P2, PT, R17, RZ, PT ;  /* 0x000000ff1100720c */ /* 0x000fe40003f45270 */
[----:B------:R-:W-:Y:S02]  /*c100*/  SEL R17, RZ, 0x1000000, P5 ;  /* 0x01000000ff117807 */ /* 0x000fe40002800000 */
[----:B------:R-:W-:Y:S02]  /*c110*/  ISETP.NE.AND P5, PT, R24, RZ, PT ;  /* 0x000000ff1800720c */ /* 0x000fe40003fa5270 */
[----:B------:R-:W-:Y:S01]  /*c120*/  SEL R15, RZ, 0x10000, P4 ;  /* 0x00010000ff0f7807 */ /* 0x000fe20002000000 */
[----:B------:R-:W1:Y:S01]  /*c130*/  @P1 LDC.64 R20, c[0x0][0x230] ;  /* 0x00008c00ff141b82 */ /* 0x000e620000000a00 */
[----:B------:R-:W-:-:S02]  /*c140*/  SEL R24, RZ, 0x100, P3 ;  /* 0x00000100ff187807 */ /* 0x000fc40001800000 */
[----:B------:R-:W-:Y:S02]  /*c150*/  ISETP.NE.AND P4, PT, R16, RZ, PT ;  /* 0x000000ff1000720c */ /* 0x000fe40003f85270 */
[----:B------:R-:W-:Y:S02]  /*c160*/  ISETP.NE.AND P3, PT, R13, RZ, PT ;  /* 0x000000ff0d00720c */ /* 0x000fe40003f65270 */
[----:B------:R-:W-:Y:S02]  /*c170*/  SEL R18, RZ, 0x1, P2 ;  /* 0x00000001ff127807 */ /* 0x000fe40001000000 */
[----:B------:R-:W-:Y:S02]  /*c180*/  ISETP.NE.AND P6, PT, R12, RZ, PT ;  /* 0x000000ff0c00720c */ /* 0x000fe40003fc5270 */
[----:B------:R-:W-:Y:S01]  /*c190*/  ISETP.NE.AND P2, PT, R14, RZ, PT ;  /* 0x000000ff0e00720c */ /* 0x000fe20003f45270 */
[----:B------:R-:W-:Y:S01]  /*c1a0*/  IMAD.WIDE.U32 R18, R18, 0x1000000, RZ ;  /* 0x0100000012127825 */ /* 0x000fe200078e00ff */
[----:B------:R-:W-:-:S02]  /*c1b0*/  SEL R14, RZ, 0x1, P3 ;  /* 0x00000001ff0e7807 */ /* 0x000fc40001800000 */
[----:B------:R-:W-:Y:S02]  /*c1c0*/  SEL R12, RZ, 0x1, P4 ;  /* 0x00000001ff0c7807 */ /* 0x000fe40002000000 */
[----:B------:R-:W-:Y:S01]  /*c1d0*/  LOP3.LUT R24, R24, R17, R15, 0xfe, !PT ;  /* 0x0000001118187212 */ /* 0x000fe200078efe0f */
[----:B------:R-:W-:Y:S01]  /*c1e0*/  IMAD.WIDE.U32 R14, R14, 0x10000, RZ ;  /* 0x000100000e0e7825 */ /* 0x000fe200078e00ff */
[----:B------:R-:W-:Y:S02]  /*c1f0*/  SEL R25, RZ, 0x1, P5 ;  /* 0x00000001ff197807 */ /* 0x000fe40002800000 */
[----:B------:R-:W-:Y:S01]  /*c200*/  IADD3 R234, R238, 0x40, RZ ;  /* 0x00000040eeea7810 */ /* 0x000fe20007ffe0ff */
[----:B------:R-:W-:Y:S01]  /*c210*/  IMAD.WIDE.U32 R12, R12, 0x100, RZ ;  /* 0x000001000c0c7825 */ /* 0x000fe200078e00ff */
[----:B------:R-:W-:Y:S02]  /*c220*/  LOP3.LUT R25, R19, R24, R25, 0xfe, !PT ;  /* 0x0000001813197212 */ /* 0x000fe400078efe19 */
[----:B------:R-:W-:Y:S01]  /*c230*/  SEL R19, RZ, 0x1, P6 ;  /* 0x00000001ff137807 */ /* 0x000fe20003000000 */
[----:B------:R-:W-:Y:S01]  /*c240*/  IMAD.WIDE.U32 R16, R236, 0x20, R244 ;  /* 0x00000020ec107825 */ /* 0x000fe200078e00f4 */
[----:B------:R-:W-:-:S02]  /*c250*/  LOP3.LUT R18, R12, R18, R14, 0xfe, !PT ;  /* 0x000000120c127212 */ /* 0x000fc400078efe0e */
[----:B------:R-:W-:Y:S01]  /*c260*/  LOP3.LUT R13, R13, R25, R15, 0xfe, !PT ;  /* 0x000000190d0d7212 */ /* 0x000fe200078efe0f */
[----:B------:R-:W-:Y:S01]  /*c270*/  IMAD.WIDE.U32 R14, R236, 0x8, R242 ;  /* 0x00000008ec0e7825 */ /* 0x000fe200078e00f2 */
[----:B------:R-:W-:Y:S01]  /*c280*/  LOP3.LUT R12, R18, R19, RZ, 0xfc, !PT ;  /* 0x00000013120c7212 */ /* 0x000fe200078efcff */
[----:B------:R2:W-:Y:S02]  /*c290*/  STG.E.128 desc[UR4][R16.64], R36 ;  /* 0x0000002410007986 */ /* 0x0005e4000c101d04 */
[C---:B------:R-:W-:Y:S02]  /*c2a0*/  IMAD.WIDE.U32 R24, R234.reuse, 0x10, R220 ;  /* 0x00000010ea187825 */ /* 0x040fe400078e00dc */
[----:B------:R2:W-:Y:S02]  /*c2b0*/  STG.E.128 desc[UR4][R16.64+0x10], R32 ;  /* 0x0000102010007986 */ /* 0x0005e4000c101d04 */
[C---:B0-----:R-:W-:Y:S02]  /*c2c0*/  @P0 IMAD.WIDE.U32 R22, R234.reuse, 0x10, R22 ;  /* 0x00000010ea160825 */ /* 0x041fe400078e0016 */
[----:B------:R2:W-:Y:S02]  /*c2d0*/  STG.E.64 desc[UR4][R14.64], R12 ;  /* 0x0000000c0e007986 */ /* 0x0005e4000c101b04 */
[----:B-1----:R-:W-:Y:S01]  /*c2e0*/  @P1 IMAD.WIDE.U32 R20, R234, 0x20, R20 ;  /* 0x00000020ea141825 */ /* 0x002fe200078e0014 */
[----:B------:R-:W-:Y:S06]  /*c2f0*/  @!P0 BRA `(.L_x_14919) ;  /* 0x0000000000508947 */ /* 0x000fec0003800000 */
[----:B--2---:R-:W-:Y:S01]  /*c300*/  IMAD.U32 R12, R2, 0x10000, RZ ;  /* 0x00010000020c7824 */ /* 0x004fe200078e00ff */
[----:B------:R-:W-:Y:S02]  /*c310*/  LOP3.LUT R14, R0, 0xffff, RZ, 0xc0, !PT ;  /* 0x0000ffff000e7812 */ /* 0x000fe400078ec0ff */
[----:B------:R-:W-:Y:S02]  /*c320*/  PRMT R17, R3, 0x7104, RZ ;  /* 0x0000710403117816 */ /* 0x000fe400000000ff */
[----:B------:R-:W-:Y:S02]  /*c330*/  LOP3.LUT R15, R12, 0xff0000, RZ, 0xc0, !PT ;  /* 0x00ff00000c0f7812 */ /* 0x000fe400078ec0ff */
[----:B------:R-:W0:Y:S01]  /*c340*/  LDC.64 R12, c[0x0][0x248] ;  /* 0x00009200ff0c7b82 */ /* 0x000e220000000a00 */
[----:B------:R-:W-:Y:S02]  /*c350*/  LOP3.LUT R18, R5, 0xff, RZ, 0xc0, !PT ;  /* 0x000000ff05127812 */ /* 0x000fe400078ec0ff */
[----:B------:R-:W-:-:S02]  /*c360*/  PRMT R14, R15, 0x4210, R14 ;  /* 0x000042100f0e7816 */ /* 0x000fc4000000000e */
        /* <DEDUP_REMOVED lines=8> */
[----:B------:R-:W-:-:S04]  /*c3f0*/  LOP3.LUT R15, R16, R18, R14, 0xfe, !PT ;  /* 0x00000012100f7212 */ /* 0x000fc800078efe0e */
[----:B------:R-:W-:Y:S01]  /*c400*/  LOP3.LUT R14, R15, 0xff, R8, 0xf8, !PT ;  /* 0x000000ff0f0e7812 */ /* 0x000fe200078ef808 */
[----:B0-----:R-:W-:Y:S01]  /*c410*/  IMAD.WIDE.U32 R12, R236, 0x8, R12 ;  /* 0x00000008ec0c7825 */ /* 0x001fe200078e000c */
[----:B------:R-:W-:-:S05]  /*c420*/  LOP3.LUT R15, R27, R17, RZ, 0xfc, !PT ;  /* 0x000000111b0f7212 */ /* 0x000fca00078efcff */
[----:B------:R0:W-:Y:S02]  /*c430*/  STG.E.64 desc[UR4][R12.64], R14 ;  /* 0x0000000e0c007986 */ /* 0x0001e4000c101b04 */
.L_x_14919:
[----:B------:R1:W5:Y:S04]  /*c440*/  @P0 LDG.E.128 R56, desc[UR4][R22.64] ;  /* 0x0000000416380981 */ /* 0x000368000c1e1d00 */
        /* <DEDUP_REMOVED lines=15> */
.L_x_14921:
[----:B------:R-:W-:-:S07]  /*c540*/  MOV R24, R224 ;  /* 0x000000e000187202 */ /* 0x000fce0000000f00 */
.L_x_14922:
[----:B------:R-:W-:Y:S05]  /*c550*/  BSYNC B1 ;  /* 0x0000000000017941 */ /* 0x000fea0003800000 */
.L_x_14920:
        /* <DEDUP_REMOVED lines=16> */
.L_x_14926:
[----:B------:R-:W-:Y:S05]  /*c660*/  BSYNC B2 ;  /* 0x0000000000027941 */ /* 0x000fea0003800000 */
.L_x_14925:
        /* <DEDUP_REMOVED lines=44> */
.L_x_14924:
[----:B------:R-:W-:Y:S05]  /*c930*/  BSYNC B1 ;  /* 0x0000000000017941 */ /* 0x000fea0003800000 */
.L_x_14923:
        /* <DEDUP_REMOVED lines=15> */
.L_x_14927:
        /* <DEDUP_REMOVED lines=12> */
.L_x_14930:
[----:B------:R-:W-:-:S07]  /*caf0*/  MOV R8, R224 ;  /* 0x000000e000087202 */ /* 0x000fce0000000f00 */
.L_x_14931:
[----:B------:R-:W-:Y:S05]  /*cb00*/  BSYNC B1 ;  /* 0x0000000000017941 */ /* 0x000fea0003800000 */
.L_x_14929:
        /* <DEDUP_REMOVED lines=16> */
.L_x_14935:
[----:B------:R-:W-:Y:S05]  /*cc10*/  BSYNC B2 ;  /* 0x0000000000027941 */ /* 0x000fea0003800000 */
.L_x_14934:
        /* <DEDUP_REMOVED lines=44> */
.L_x_14933:
[----:B------:R-:W-:Y:S05]  /*cee0*/  BSYNC B1 ;  /* 0x0000000000017941 */ /* 0x000fea0003800000 */
.L_x_14932:
        /* <DEDUP_REMOVED lines=9> */
.L_x_14928:
        /* <DEDUP_REMOVED lines=12> */
.L_x_14937:
[----:B------:R-:W-:-:S07]  /*d040*/  IMAD.MOV.U32 R12, RZ, RZ, R224 ;  /* 0x000000ffff0c7224 */ /* 0x000fce00078e00e0 */
.L_x_14938:
[----:B------:R-:W-:Y:S05]  /*d050*/  BSYNC B1 ;  /* 0x0000000000017941 */ /* 0x000fea0003800000 */
.L_x_14936:
        /* <DEDUP_REMOVED lines=16> */
.L_x_14942:
[----:B------:R-:W-:Y:S05]  /*d160*/  BSYNC B2 ;  /* 0x0000000000027941 */ /* 0x000fea0003800000 */
.L_x_14941:
        /* <DEDUP_REMOVED lines=44> */
.L_x_14940:
[----:B------:R-:W-:Y:S05]  /*d430*/  BSYNC B1 ;  /* 0x0000000000017941 */ /* 0x000fea0003800000 */
.L_x_14939:
        /* <DEDUP_REMOVED lines=13> */
.L_x_14943:
        /* <DEDUP_REMOVED lines=12> */
.L_x_14946:
[----:B------:R-:W-:-:S07]  /*d5d0*/  IMAD.MOV.U32 R7, RZ, RZ, R224 ;  /* 0x000000ffff077224 */ /* 0x000fce00078e00e0 */
.L_x_14947:
[----:B------:R-:W-:Y:S05]  /*d5e0*/  BSYNC B1 ;  /* 0x0000000000017941 */ /* 0x000fea0003800000 */
.L_x_14945:
        /* <DEDUP_REMOVED lines=16> */
.L_x_14951:
[----:B------:R-:W-:Y:S05]  /*d6f0*/  BSYNC B2 ;  /* 0x0000000000027941 */ /* 0x000fea0003800000 */
.L_x_14950:
        /* <DEDUP_REMOVED lines=44> */
.L_x_14949:
[----:B------:R-:W-:Y:S05]  /*d9c0*/  BSYNC B1 ;  /* 0x0000000000017941 */ /* 0x000fea0003800000 */
.L_x_14948:
        /* <DEDUP_REMOVED lines=10> */
.L_x_14944:
        /* <DEDUP_REMOVED lines=12> */
.L_x_14953:
[----:B------:R-:W-:-:S07]  /*db30*/  IMAD.MOV.U32 R12, RZ, RZ, R224 ;  /* 0x000000ffff0c7224 */ /* 0x000fce00078e00e0 */
.L_x_14954:
[----:B------:R-:W-:Y:S05]  /*db40*/  BSYNC B1 ;  /* 0x0000000000017941 */ /* 0x000fea0003800000 */
.L_x_14952:
        /* <DEDUP_REMOVED lines=16> */
.L_x_14958:
[----:B------:R-:W-:Y:S05]  /*dc50*/  BSYNC B2 ;  /* 0x0000000000027941 */ /* 0x000fea0003800000 */
.L_x_14957:
        /* <DEDUP_REMOVED lines=44> */
.L_x_14956:
[----:B------:R-:W-:Y:S05]  /*df20*/  BSYNC B1 ;  /* 0x0000000000017941 */ /* 0x000fea0003800000 */
.L_x_14955:
        /* <DEDUP_REMOVED lines=14> */
.L_x_14959:
        /* <DEDUP_REMOVED lines=12> */
.L_x_14962:
[----:B------:R-:W-:-:S07]  /*e0d0*/  IMAD.MOV.U32 R6, RZ, RZ, R224 ;  /* 0x000000ffff067224 */ /* 0x000fce00078e00e0 */
.L_x_14963:
[----:B------:R-:W-:Y:S05]  /*e0e0*/  BSYNC B1 ;  /* 0x0000000000017941 */ /* 0x000fea0003800000 */
.L_x_14961:
        /* <DEDUP_REMOVED lines=16> */
.L_x_14967:
[----:B------:R-:W-:Y:S05]  /*e1f0*/  BSYNC B2 ;  /* 0x0000000000027941 */ /* 0x000fea0003800000 */
.L_x_14966:
        /* <DEDUP_REMOVED lines=44> */
.L_x_14965:
[----:B------:R-:W-:Y:S05]  /*e4c0*/  BSYNC B1 ;  /* 0x0000000000017941 */ /* 0x000fea0003800000 */
.L_x_14964:
        /* <DEDUP_REMOVED lines=9> */
.L_x_14960:
        /* <DEDUP_REMOVED lines=12> */
.L_x_14969:
[----:B------:R-:W-:-:S07]  /*e620*/  MOV R25, R224 ;  /* 0x000000e000197202 */ /* 0x000fce0000000f00 */
.L_x_14970:
[----:B------:R-:W-:Y:S05]  /*e630*/  BSYNC B1 ;  /* 0x0000000000017941 */ /* 0x000fea0003800000 */
.L_x_14968:
        /* <DEDUP_REMOVED lines=16> */
.L_x_14974:
[----:B------:R-:W-:Y:S05]  /*e740*/  BSYNC B2 ;  /* 0x0000000000027941 */ /* 0x000fea0003800000 */
.L_x_14973:
        /* <DEDUP_REMOVED lines=44> */
.L_x_14972:
[----:B------:R-:W-:Y:S05]  /*ea10*/  BSYNC B1 ;  /* 0x0000000000017941 */ /* 0x000fea0003800000 */
.L_x_14971:
        /* <DEDUP_REMOVED lines=13> */
.L_x_14975:
        /* <DEDUP_REMOVED lines=12> */
.L_x_14978:
[----:B------:R-:W-:-:S07]  /*ebb0*/  MOV R5, R224 ;  /* 0x000000e000057202 */ /* 0x000fce0000000f00 */
.L_x_14979:
[----:B------:R-:W-:Y:S05]  /*ebc0*/  BSYNC B1 ;  /* 0x0000000000017941 */ /* 0x000fea0003800000 */
.L_x_14977:
        /* <DEDUP_REMOVED lines=16> */
.L_x_14983:
[----:B------:R-:W-:Y:S05]  /*ecd0*/  BSYNC B2 ;  /* 0x0000000000027941 */ /* 0x000fea0003800000 */
.L_x_14982:
        /* <DEDUP_REMOVED lines=44> */
.L_x_14981:
[----:B------:R-:W-:Y:S05]  /*efa0*/  BSYNC B1 ;  /* 0x0000000000017941 */ /* 0x000fea0003800000 */
.L_x_14980:
        /* <DEDUP_REMOVED lines=10> */
.L_x_14976:
        /* <DEDUP_REMOVED lines=12> */
.L_x_14985:
[----:B------:R-:W-:-:S07]  /*f110*/  IMAD.MOV.U32 R23, RZ, RZ, R224 ;  /* 0x000000ffff177224 */ /* 0x000fce00078e00e0 */
.L_x_14986:
[----:B------:R-:W-:Y:S05]  /*f120*/  BSYNC B1 ;  /* 0x0000000000017941 */ /* 0x000fea0003800000 */
.L_x_14984:
        /* <DEDUP_REMOVED lines=16> */
.L_x_14990:
[----:B------:R-:W-:Y:S05]  /*f230*/  BSYNC B2 ;  /* 0x0000000000027941 */ /* 0x000fea0003800000 */
.L_x_14989:
        /* <DEDUP_REMOVED lines=44> */
.L_x_14988:
[----:B------:R-:W-:Y:S05]  /*f500*/  BSYNC B1 ;  /* 0x0000000000017941 */ /* 0x000fea0003800000 */
.L_x_14987:
        /* <DEDUP_REMOVED lines=14> */
.L_x_14991:
        /* <DEDUP_REMOVED lines=12> */
.L_x_14994:
[----:B------:R-:W-:-:S07]  /*f6b0*/  IMAD.MOV.U32 R4, RZ, RZ, R224 ;  /* 0x000000ffff047224 */ /* 0x000fce00078e00e0 */
.L_x_14995:
[----:B------:R-:W-:Y:S05]  /*f6c0*/  BSYNC B1 ;  /* 0x0000000000017941 */ /* 0x000fea0003800000 */
.L_x_14993:
        /* <DEDUP_REMOVED lines=16> */
.L_x_14999:
[----:B------:R-:W-:Y:S05]  /*f7d0*/  BSYNC B2 ;  /* 0x0000000000027941 */ /* 0x000fea0003800000 */
.L_x_14998:
        /* <DEDUP_REMOVED lines=44> */
.L_x_14997:
[----:B------:R-:W-:Y:S05]  /*faa0*/  BSYNC B1 ;  /* 0x0000000000017941 */ /* 0x000fea0003800000 */
.L_x_14996:
        /* <DEDUP_REMOVED lines=9> */
.L_x_14992:
        /* <DEDUP_REMOVED lines=12> */
.L_x_15001:
[----:B------:R-:W-:-:S07]  /*fc00*/  IMAD.MOV.U32 R25, RZ, RZ, R224 ;  /* 0x000000ffff197224 */ /* 0x000fce00078e00e0 */
.L_x_15002:
[----:B------:R-:W-:Y:S05]  /*fc10*/  BSYNC B1 ;  /* 0x0000000000017941 */ /* 0x000fea0003800000 */
.L_x_15000:
        /* <DEDUP_REMOVED lines=16> */
.L_x_15006:
[----:B------:R-:W-:Y:S05]  /*fd20*/  BSYNC B2 ;  /* 0x0000000000027941 */ /* 0x000fea0003800000 */
.L_x_15005:
        /* <DEDUP_REMOVED lines=44> */
.L_x_15004:
[----:B------:R-:W-:Y:S05]  /*fff0*/  BSYNC B1 ;  /* 0x0000000000017941 */ /* 0x000fea0003800000 */
.L_x_15003:
        /* <DEDUP_REMOVED lines=12> */
.L_x_15007:
        /* <DEDUP_REMOVED lines=12> */
.L_x_15010:
[----:B------:R-:W-:-:S07]  /*10180*/  IMAD.MOV.U32 R3, RZ, RZ, R224 ;  /* 0x000000ffff037224 */ /* 0x000fce00078e00e0 */
.L_x_15011:
[----:B------:R-:W-:Y:S05]  /*10190*/  BSYNC B1 ;  /* 0x0000000000017941 */ /* 0x000fea0003800000 */
.L_x_15009:
        /* <DEDUP_REMOVED lines=16> */
.L_x_15015:
[----:B------:R-:W-:Y:S05]  /*102a0*/  BSYNC B2 ;  /* 0x0000000000027941 */ /* 0x000fea0003800000 */
.L_x_15014:
        /* <DEDUP_REMOVED lines=44> */
.L_x_15013:
[----:B------:R-:W-:Y:S05]  /*10570*/  BSYNC B1 ;  /* 0x0000000000017941 */ /* 0x000fea0003800000 */
.L_x_15012:
        /* <DEDUP_REMOVED lines=10> */
.L_x_15008:
        /* <DEDUP_REMOVED lines=12> */
.L_x_15017:
[----:B------:R-:W-:-:S07]  /*106e0*/  MOV R14, R224 ;  /* 0x000000e0000e7202 */ /* 0x000fce0000000f00 */
.L_x_15018:
[----:B------:R-:W-:Y:S05]  /*106f0*/  BSYNC B1 ;  /* 0x0000000000017941 */ /* 0x000fea0003800000 */
.L_x_15016:
        /* <DEDUP_REMOVED lines=16> */
.L_x_15022:
[----:B------:R-:W-:Y:S05]  /*10800*/  BSYNC B2 ;  /* 0x0000000000027941 */ /* 0x000fea0003800000 */
.L_x_15021:
        /* <DEDUP_REMOVED lines=44> */
.L_x_15020:
[----:B------:R-:W-:Y:S05]  /*10ad0*/  BSYNC B1 ;  /* 0x0000000000017941 */ /* 0x000fea0003800000 */
.L_x_15019:
        /* <DEDUP_REMOVED lines=13> */
.L_x_15023:
        /* <DEDUP_REMOVED lines=12> */
.L_x_15026:
[----:B------:R-:W-:-:S07]  /*10c70*/  MOV R2, R224 ;  /* 0x000000e000027202 */ /* 0x000fce0000000f00 */
.L_x_15027:
[----:B------:R-:W-:Y:S05]  /*10c80*/  BSYNC B1 ;  /* 0x0000000000017941 */ /* 0x000fea0003800000 */
.L_x_15025:
        /* <DEDUP_REMOVED lines=16> */
.L_x_15031:
[----:B------:R-:W-:Y:S05]  /*10d90*/  BSYNC B2 ;  /* 0x0000000000027941 */ /* 0x000fea0003800000 */
.L_x_15030:
        /* <DEDUP_REMOVED lines=44> */
.L_x_15029:
[----:B------:R-:W-:Y:S05]  /*11060*/  BSYNC B1 ;  /* 0x0000000000017941 */ /* 0x000fea0003800000 */
.L_x_15028:
        /* <DEDUP_REMOVED lines=9> */
.L_x_15024:
        /* <DEDUP_REMOVED lines=12> */
.L_x_15033:
[----:B------:R-:W-:-:S07]  /*111c0*/  IMAD.MOV.U32 R222, RZ, RZ, R224 ;  /* 0x000000ffffde7224 */ /* 0x000fce00078e00e0 */
.L_x_15034:
[----:B------:R-:W-:Y:S05]  /*111d0*/  BSYNC B1 ;  /* 0x0000000000017941 */ /* 0x000fea0003800000 */
.L_x_15032:
        /* <DEDUP_REMOVED lines=16> */
.L_x_15038:
[----:B------:R-:W-:Y:S05]  /*112e0*/  BSYNC B2 ;  /* 0x0000000000027941 */ /* 0x000fea0003800000 */
.L_x_15037:
        /* <DEDUP_REMOVED lines=44> */
.L_x_15036:
[----:B------:R-:W-:Y:S05]  /*115b0*/  BSYNC B1 ;  /* 0x0000000000017941 */ /* 0x000fea0003800000 */
.L_x_15035:
        /* <DEDUP_REMOVED lines=12> */
.L_x_15039:
        /* <DEDUP_REMOVED lines=12> */
.L_x_15042:
[----:B------:R-:W-:-:S07]  /*11740*/  IMAD.MOV.U32 R0, RZ, RZ, R224 ;  /* 0x000000ffff007224 */ /* 0x000fce00078e00e0 */
.L_x_15043:
[----:B------:R-:W-:Y:S05]  /*11750*/  BSYNC B1 ;  /* 0x0000000000017941 */ /* 0x000fea0003800000 */
.L_x_15041:
        /* <DEDUP_REMOVED lines=18> */
.L_x_15047:
[----:B------:R-:W-:Y:S05]  /*11880*/  BSYNC B2 ;  /* 0x0000000000027941 */ /* 0x000fea0003800000 */
.L_x_15046:
        /* <DEDUP_REMOVED lines=44> */
.L_x_15045:
[----:B------:R-:W-:Y:S05]  /*11b50*/  BSYNC B1 ;  /* 0x0000000000017941 */ /* 0x000fea0003800000 */
.L_x_15044:
        /* <DEDUP_REMOVED lines=10> */
.L_x_15040:
[----:B------:R-:W-:Y:S01]  /*11c00*/  P2R R16, PR, RZ, 0x4 ;  /* 0x00000004ff107803 */ /* 0x000fe20000000000 */
[----:B------:R-:W-:Y:S01]  /*11c10*/  VIADD R235, R238, 0x60 ;  /* 0x00000060eeeb7836 */ /* 0x000fe20000000000 */
[----:B------:R-:W-:Y:S02]  /*11c20*/  ISETP.NE.AND P2, PT, R23, RZ, PT ;  /* 0x000000ff1700720c */ /* 0x000fe40003f45270 */
[----:B------:R-:W-:Y:S01]  /*11c30*/  SEL R15, RZ, 0x100, P3 ;  /* 0x00000100ff0f7807 */ /* 0x000fe20001800000 */
[----:B------:R-:W-:Y:S01]  /*11c40*/  IMAD.WIDE.U32 R222, R235, 0x10, R220 ;  /* 0x00000010ebde7825 */ /* 0x000fe200078e00dc */
[----:B------:R-:W-:Y:S02]  /*11c50*/  ISETP.NE.AND P3, PT, R22, RZ, PT ;  /* 0x000000ff1600720c */ /* 0x000fe40003f65270 */
[----:B------:R-:W-:Y:S01]  /*11c60*/  SEL R13, RZ, 0x1, P2 ;  /* 0x00000001ff0d7807 */ /* 0x000fe20001000000 */
[----:B------:R-:W0:Y:S01]  /*11c70*/  @P0 LDC.64 R22, c[0x0][0x228] ;  /* 0x00008a00ff160b82 */ /* 0x000e220000000a00 */
[----:B------:R-:W-:-:S02]  /*11c80*/  ISETP.NE.AND P2, PT, R16, RZ, PT ;  /* 0x000000ff1000720c */ /* 0x000fc40003f45270 */
[----:B------:R-:W-:Y:S02]  /*11c90*/  SEL R16, RZ, 0x1, P3 ;  /* 0x00000001ff107807 */ /* 0x000fe40001800000 */
[----:B------:R-:W-:Y:S02]  /*11ca0*/  SEL R14, RZ, 0x1000000, P5 ;  /* 0x01000000ff0e7807 */ /* 0x000fe40002800000 */
[----:B------:R-:W-:Y:S01]  /*11cb0*/  SEL R12, RZ, 0x10000, P4 ;  /* 0x00010000ff0c7807 */ /* 0x000fe20002000000 */
[----:B------:R-:W-:Y:S01]  /*11cc0*/  IMAD.WIDE.U32 R16, R16, 0x1000000, RZ ;  /* 0x0100000010107825 */ /* 0x000fe200078e00ff */
[----:B------:R-:W-:Y:S02]  /*11cd0*/  ISETP.NE.AND P5, PT, R20, RZ, PT ;  /* 0x000000ff1400720c */ /* 0x000fe40003fa5270 */
[----:B------:R-:W-:Y:S02]  /*11ce0*/  ISETP.NE.AND P4, PT, R21, RZ, PT ;  /* 0x000000ff1500720c */ /* 0x000fe40003f85270 */
[----:B------:R-:W-:Y:S01]  /*11cf0*/  LOP3.LUT R15, R15, R14, R12, 0xfe, !PT ;  /* 0x0000000e0f0f7212 */ /* 0x000fe200078efe0c */
[----:B------:R-:W1:Y:S01]  /*11d00*/  @P1 LDC.64 R20, c[0x0][0x230] ;  /* 0x00008c00ff141b82 */ /* 0x000e620000000a00 */
[----:B------:R-:W-:-:S02]  /*11d10*/  SEL R14, RZ, 0x1, P4 ;  /* 0x00000001ff0e7807 */ /* 0x000fc40002000000 */
[----:B------:R-:W-:Y:S02]  /*11d20*/  SEL R12, RZ, 0x1, P5 ;  /* 0x00000001ff0c7807 */ /* 0x000fe40002800000 */
[----:B------:R-:W-:Y:S01]  /*11d30*/  LOP3.LUT R17, R17, R15, R13, 0xfe, !PT ;  /* 0x0000000f11117212 */ /* 0x000fe200078efe0d */
[----:B------:R-:W-:Y:S01]  /*11d40*/  IMAD.WIDE.U32 R14, R14, 0x10000, RZ ;  /* 0x000100000e0e7825 */ /* 0x000fe200078e00ff */
[----:B------:R-:W-:-:S03]  /*11d50*/  LOP3.LUT P6, RZ, R231, 0x20, RZ, 0xc0, !PT ;  /* 0x00000020e7ff7812 */ /* 0x000fc600078cc0ff */
[----:B------:R-:W-:-:S04]  /*11d60*/  IMAD.WIDE.U32 R12, R12, 0x100, RZ ;  /* 0x000001000c0c7825 */ /* 0x000fc800078e00ff */
[----:B0-----:R-:W-:Y:S01]  /*11d70*/  @P0 IMAD.WIDE.U32 R22, R235, 0x10, R22 ;  /* 0x00000010eb160825 */ /* 0x001fe200078e0016 */
[----:B------:R-:W-:Y:S02]  /*11d80*/  LOP3.LUT R13, R13, R17, R15, 0xfe, !PT ;  /* 0x000000110d0d7212 */ /* 0x000fe400078efe0f */
[----:B------:R-:W-:Y:S01]  /*11d90*/  LOP3.LUT R12, R12, R16, R14, 0xfe, !PT ;  /* 0x000000100c0c7212 */ /* 0x000fe200078efe0e */
[----:B------:R-:W-:Y:S01]  /*11da0*/  IMAD.WIDE.U32 R16, R234, 0x20, R244 ;  /* 0x00000020ea107825 */ /* 0x000fe200078e00f4 */
[----:B------:R-:W-:-:S04]  /*11db0*/  SEL R15, RZ, 0x1, P6 ;  /* 0x00000001ff0f7807 */ /* 0x000fc80003000000 */
[----:B------:R-:W-:Y:S01]  /*11dc0*/  LOP3.LUT R12, R12, R15, RZ, 0xfc, !PT ;  /* 0x0000000f0c0c7212 */ /* 0x000fe200078efcff */
[----:B------:R-:W-:Y:S01]  /*11dd0*/  IMAD.WIDE.U32 R14, R234, 0x8, R242 ;  /* 0x00000008ea0e7825 */ /* 0x000fe200078e00f2 */
[----:B------:R0:W-:Y:S03]  /*11de0*/  STG.E.128 desc[UR4][R16.64], R28 ;  /* 0x0000001c10007986 */ /* 0x0001e6000c101d04 */
[----:B-1----:R-:W-:Y:S01]  /*11df0*/  @P1 IMAD.WIDE.U32 R20, R235, 0x20, R20 ;  /* 0x00000020eb141825 */ /* 0x002fe200078e0014 */
[----:B------:R0:W-:Y:S04]  /*11e00*/  STG.E.128 desc[UR4][R16.64+0x10], R24 ;  /* 0x0000101810007986 */ /* 0x0001e8000c101d04 */
[----:B------:R0:W-:Y:S01]  /*11e10*/  STG.E.64 desc[UR4][R14.64], R12 ;  /* 0x0000000c0e007986 */ /* 0x0001e2000c101b04 */
[----:B------:R-:W-:Y:S05]  /*11e20*/  @!P0 BRA `(.L_x_15048) ;  /* 0x0000000000508947 */ /* 0x000fea0003800000 */
        /* <DEDUP_REMOVED lines=20> */
.L_x_15048:
        /* <DEDUP_REMOVED lines=16> */
.L_x_15050:
[----:B------:R-:W-:-:S07]  /*12070*/  IMAD.MOV.U32 R22, RZ, RZ, R224 ;  /* 0x000000ffff167224 */ /* 0x000fce00078e00e0 */
.L_x_15051:
[----:B------:R-:W-:Y:S05]  /*12080*/  BSYNC B1 ;  /* 0x0000000000017941 */ /* 0x000fea0003800000 */
.L_x_15049:
        /* <DEDUP_REMOVED lines=16> */
.L_x_15055:
[----:B------:R-:W-:Y:S05]  /*12190*/  BSYNC B2 ;  /* 0x0000000000027941 */ /* 0x000fea0003800000 */
.L_x_15054:
        /* <DEDUP_REMOVED lines=44> */
.L_x_15053:
[----:B------:R-:W-:Y:S05]  /*12460*/  BSYNC B1 ;  /* 0x0000000000017941 */ /* 0x000fea0003800000 */
.L_x_15052:
        /* <DEDUP_REMOVED lines=15> */
.L_x_15056:
        /* <DEDUP_REMOVED lines=12> */
.L_x_15059:
[----:B------:R-:W-:-:S07]  /*12620*/  IMAD.MOV.U32 R8, RZ, RZ, R224 ;  /* 0x000000ffff087224 */ /* 0x000fce00078e00e0 */
.L_x_15060:
[----:B------:R-:W-:Y:S05]  /*12630*/  BSYNC B1 ;  /* 0x0000000000017941 */ /* 0x000fea0003800000 */
.L_x_15058:
        /* <DEDUP_REMOVED lines=16> */
.L_x_15064:
[----:B------:R-:W-:Y:S05]  /*12740*/  BSYNC B2 ;  /* 0x0000000000027941 */ /* 0x000fea0003800000 */
.L_x_15063:
        /* <DEDUP_REMOVED lines=44> */
.L_x_15062:
[----:B------:R-:W-:Y:S05]  /*12a10*/  BSYNC B1 ;  /* 0x0000000000017941 */ /* 0x000fea0003800000 */
.L_x_15061:
        /* <DEDUP_REMOVED lines=9> */
.L_x_15057:
        /* <DEDUP_REMOVED lines=12> */
.L_x_15066:
[----:B------:R-:W-:-:S07]  /*12b70*/  IMAD.MOV.U32 R12, RZ, RZ, R224 ;  /* 0x000000ffff0c7224 */ /* 0x000fce00078e00e0 */
.L_x_15067:
[----:B------:R-:W-:Y:S05]  /*12b80*/  BSYNC B1 ;  /* 0x0000000000017941 */ /* 0x000fea0003800000 */
.L_x_15065:
        /* <DEDUP_REMOVED lines=16> */
.L_x_15071:
[----:B------:R-:W-:Y:S05]  /*12c90*/  BSYNC B2 ;  /* 0x0000000000027941 */ /* 0x000fea0003800000 */
.L_x_15070:
        /* <DEDUP_REMOVED lines=44> */
.L_x_15069:
[----:B------:R-:W-:Y:S05]  /*12f60*/  BSYNC B1 ;  /* 0x0000000000017941 */ /* 0x000fea0003800000 */
.L_x_15068:
        /* <DEDUP_REMOVED lines=14> */
.L_x_15072:
        /* <DEDUP_REMOVED lines=12> */
.L_x_15075:
[----:B------:R-:W-:-:S07]  /*13110*/  IMAD.MOV.U32 R7, RZ, RZ, R224 ;  /* 0x000000ffff077224 */ /* 0x000fce00078e00e0 */
.L_x_15076:
[----:B------:R-:W-:Y:S05]  /*13120*/  BSYNC B1 ;  /* 0x0000000000017941 */ /* 0x000fea0003800000 */
.L_x_15074:
        /* <DEDUP_REMOVED lines=16> */
.L_x_15080:
[----:B------:R-:W-:Y:S05]  /*13230*/  BSYNC B2 ;  /* 0x0000000000027941 */ /* 0x000fea0003800000 */
.L_x_15079:
        /* <DEDUP_REMOVED lines=44> */
.L_x_15078:
[----:B------:R-:W-:Y:S05]  /*13500*/  BSYNC B1 ;  /* 0x0000000000017941 */ /* 0x000fea0003800000 */
.L_x_15077:
        /* <DEDUP_REMOVED lines=10> */
.L_x_15073:
        /* <DEDUP_REMOVED lines=12> */
.L_x_15082:
[----:B------:R-:W-:-:S07]  /*13670*/  MOV R12, R224 ;  /* 0x000000e0000c7202 */ /* 0x000fce0000000f00 */
.L_x_15083:
[----:B------:R-:W-:Y:S05]  /*13680*/  BSYNC B1 ;  /* 0x0000000000017941 */ /* 0x000fea0003800000 */
.L_x_15081:
        /* <DEDUP_REMOVED lines=16> */
.L_x_15087:
[----:B------:R-:W-:Y:S05]  /*13790*/  BSYNC B2 ;  /* 0x0000000000027941 */ /* 0x000fea0003800000 */
.L_x_15086:
        /* <DEDUP_REMOVED lines=44> */
.L_x_15085:
[----:B------:R-:W-:Y:S05]  /*13a60*/  BSYNC B1 ;  /* 0x0000000000017941 */ /* 0x000fea0003800000 */
.L_x_15084:
        /* <DEDUP_REMOVED lines=15> */
.L_x_15088:
        /* <DEDUP_REMOVED lines=12> */
.L_x_15091:
[----:B------:R-:W-:-:S07]  /*13c20*/  MOV R6, R224 ;  /* 0x000000e000067202 */ /* 0x000fce0000000f00 */
.L_x_15092:
[----:B------:R-:W-:Y:S05]  /*13c30*/  BSYNC B1 ;  /* 0x0000000000017941 */ /* 0x000fea0003800000 */
.L_x_15090:
        /* <DEDUP_REMOVED lines=16> */
.L_x_15096:
[----:B------:R-:W-:Y:S05]  /*13d40*/  BSYNC B2 ;  /* 0x0000000000027941 */ /* 0x000fea0003800000 */
.L_x_15095:
        /* <DEDUP_REMOVED lines=44> */
.L_x_15094:
[----:B------:R-:W-:Y:S05]  /*14010*/  BSYNC B1 ;  /* 0x0000000000017941 */ /* 0x000fea0003800000 */
.L_x_15093:
        /* <DEDUP_REMOVED lines=9> */
.L_x_15089:
        /* <DEDUP_REMOVED lines=12> */
.L_x_15098:
[----:B------:R-:W-:-:S07]  /*14170*/  IMAD.MOV.U32 R23, RZ, RZ, R224 ;  /* 0x000000ffff177224 */ /* 0x000fce00078e00e0 */
.L_x_15099:
[----:B------:R-:W-:Y:S05]  /*14180*/  BSYNC B1 ;  /* 0x0000000000017941 */ /* 0x000fea0003800000 */
.L_x_15097:
        /* <DEDUP_REMOVED lines=16> */
.L_x_15103:
[----:B------:R-:W-:Y:S05]  /*14290*/  BSYNC B2 ;  /* 0x0000000000027941 */ /* 0x000fea0003800000 */
.L_x_15102:
        /* <DEDUP_REMOVED lines=44> */
.L_x_15101:
[----:B------:R-:W-:Y:S05]  /*14560*/  BSYNC B1 ;  /* 0x0000000000017941 */ /* 0x000fea0003800000 */
.L_x_15100:
        /* <DEDUP_REMOVED lines=14> */
.L_x_15104:
        /* <DEDUP_REMOVED lines=12> */
.L_x_15107:
[----:B------:R-:W-:-:S07]  /*14710*/  IMAD.MOV.U32 R5, RZ, RZ, R224 ;  /* 0x000000ffff057224 */ /* 0x000fce00078e00e0 */
.L_x_15108:
[----:B------:R-:W-:Y:S05]  /*14720*/  BSYNC B1 ;  /* 0x0000000000017941 */ /* 0x000fea0003800000 */
.L_x_15106:
        /* <DEDUP_REMOVED lines=16> */
.L_x_15112:
[----:B------:R-:W-:Y:S05]  /*14830*/  BSYNC B2 ;  /* 0x0000000000027941 */ /* 0x000fea0003800000 */
.L_x_15111:
        /* <DEDUP_REMOVED lines=44> */
.L_x_15110:
[----:B------:R-:W-:Y:S05]  /*14b00*/  BSYNC B1 ;  /* 0x0000000000017941 */ /* 0x000fea0003800000 */
.L_x_15109:
        /* <DEDUP_REMOVED lines=10> */
.L_x_15105:
        /* <DEDUP_REMOVED lines=12> */
.L_x_15114:
[----:B------:R-:W-:-:S07]  /*14c70*/  IMAD.MOV.U32 R222, RZ, RZ, R224 ;  /* 0x000000ffffde7224 */ /* 0x000fce00078e00e0 */
.L_x_15115:
[----:B------:R-:W-:Y:S05]  /*14c80*/  BSYNC B1 ;  /* 0x0000000000017941 */ /* 0x000fea0003800000 */
.L_x_15113:
        /* <DEDUP_REMOVED lines=16> */
.L_x_15119:
[----:B------:R-:W-:Y:S05]  /*14d90*/  BSYNC B2 ;  /* 0x0000000000027941 */ /* 0x000fea0003800000 */
.L_x_15118:
        /* <DEDUP_REMOVED lines=44> */
.L_x_15117:
[----:B------:R-:W-:Y:S05]  /*15060*/  BSYNC B1 ;  /* 0x0000000000017941 */ /* 0x000fea0003800000 */
.L_x_15116:
        /* <DEDUP_REMOVED lines=15> */
.L_x_15120:
        /* <DEDUP_REMOVED lines=12> */
.L_x_15123:
[----:B------:R-:W-:-:S07]  /*15220*/  IMAD.MOV.U32 R4, RZ, RZ, R224 ;  /* 0x000000ffff047224 */ /* 0x000fce00078e00e0 */
.L_x_15124:
[----:B------:R-:W-:Y:S05]  /*15230*/  BSYNC B1 ;  /* 0x0000000000017941 */ /* 0x000fea0003800000 */
.L_x_15122:
        /* <DEDUP_REMOVED lines=16> */
.L_x_15128:
[----:B------:R-:W-:Y:S05]  /*15340*/  BSYNC B2 ;  /* 0x0000000000027941 */ /* 0x000fea0003800000 */
.L_x_15127:
        /* <DEDUP_REMOVED lines=44> */
.L_x_15126:
[----:B------:R-:W-:Y:S05]  /*15610*/  BSYNC B1 ;  /* 0x0000000000017941 */ /* 0x000fea0003800000 */
.L_x_15125:
        /* <DEDUP_REMOVED lines=9> */
.L_x_15121:
        /* <DEDUP_REMOVED lines=12> */
.L_x_15130:
[----:B------:R-:W-:-:S07]  /*15770*/  IMAD.MOV.U32 R14, RZ, RZ, R224 ;  /* 0x000000ffff0e7224 */ /* 0x000fce00078e00e0 */
.L_x_15131:
[----:B------:R-:W-:Y:S05]  /*15780*/  BSYNC B1 ;  /* 0x0000000000017941 */ /* 0x000fea0003800000 */
.L_x_15129:
        /* <DEDUP_REMOVED lines=16> */
.L_x_15135:
[----:B------:R-:W-:Y:S05]  /*15890*/  BSYNC B2 ;  /* 0x0000000000027941 */ /* 0x000fea0003800000 */
.L_x_15134:
        /* <DEDUP_REMOVED lines=44> */
.L_x_15133:
[----:B------:R-:W-:Y:S05]  /*15b60*/  BSYNC B1 ;  /* 0x0000000000017941 */ /* 0x000fea0003800000 */
.L_x_15132:
        /* <DEDUP_REMOVED lines=12> */
.L_x_15136:
        /* <DEDUP_REMOVED lines=12> */
.L_x_15139:
[----:B------:R-:W-:-:S07]  /*15cf0*/  IMAD.MOV.U32 R3, RZ, RZ, R224 ;  /* 0x000000ffff037224 */ /* 0x000fce00078e00e0 */
.L_x_15140:
[----:B------:R-:W-:Y:S05]  /*15d00*/  BSYNC B1 ;  /* 0x0000000000017941 */ /* 0x000fea0003800000 */
.L_x_15138:
        /* <DEDUP_REMOVED lines=16> */
.L_x_15144:
[----:B------:R-:W-:Y:S05]  /*15e10*/  BSYNC B2 ;  /* 0x0000000000027941 */ /* 0x000fea0003800000 */
.L_x_15143:
        /* <DEDUP_REMOVED lines=44> */
.L_x_15142:
[----:B------:R-:W-:Y:S05]  /*160e0*/  BSYNC B1 ;  /* 0x0000000000017941 */ /* 0x000fea0003800000 */
.L_x_15141:
        /* <DEDUP_REMOVED lines=10> */
.L_x_15137:
        /* <DEDUP_REMOVED lines=12> */
.L_x_15146:
[----:B------:R-:W-:-:S07]  /*16250*/  IMAD.MOV.U32 R14, RZ, RZ, R224 ;  /* 0x000000ffff0e7224 */ /* 0x000fce00078e00e0 */
.L_x_15147:
[----:B------:R-:W-:Y:S05]  /*16260*/  BSYNC B1 ;  /* 0x0000000000017941 */ /* 0x000fea0003800000 */
.L_x_15145:
        /* <DEDUP_REMOVED lines=16> */
.L_x_15151:
[----:B------:R-:W-:Y:S05]  /*16370*/  BSYNC B2 ;  /* 0x0000000000027941 */ /* 0x000fea0003800000 */
.L_x_15150:
        /* <DEDUP_REMOVED lines=44> */
.L_x_15149:
[----:B------:R-:W-:Y:S05]  /*16640*/  BSYNC B1 ;  /* 0x0000000000017941 */ /* 0x000fea0003800000 */
.L_x_15148:
        /* <DEDUP_REMOVED lines=13> */
.L_x_15152:
        /* <DEDUP_REMOVED lines=12> */
.L_x_15155:
[----:B------:R-:W-:-:S07]  /*167e0*/  IMAD.MOV.U32 R2, RZ, RZ, R224 ;  /* 0x000000ffff027224 */ /* 0x000fce00078e00e0 */
.L_x_15156:
[----:B------:R-:W-:Y:S05]  /*167f0*/  BSYNC B1 ;  /* 0x0000000000017941 */ /* 0x000fea0003800000 */
.L_x_15154:
        /* <DEDUP_REMOVED lines=16> */
.L_x_15160:
[----:B------:R-:W-:Y:S05]  /*16900*/  BSYNC B2 ;  /* 0x0000000000027941 */ /* 0x000fea0003800000 */
.L_x_15159:
        /* <DEDUP_REMOVED lines=44> */
.L_x_15158:
[----:B------:R-:W-:Y:S05]  /*16bd0*/  BSYNC B1 ;  /* 0x0000000000017941 */ /* 0x000fea0003800000 */
.L_x_15157:
        /* <DEDUP_REMOVED lines=9> */
.L_x_15153:
        /* <DEDUP_REMOVED lines=12> */
.L_x_15162:
[----:B------:R-:W-:-:S07]  /*16d30*/  IMAD.MOV.U32 R19, RZ, RZ, R224 ;  /* 0x000000ffff137224 */ /* 0x000fce00078e00e0 */
.L_x_15163:
[----:B------:R-:W-:Y:S05]  /*16d40*/  BSYNC B1 ;  /* 0x0000000000017941 */ /* 0x000fea0003800000 */
.L_x_15161:
        /* <DEDUP_REMOVED lines=16> */
.L_x_15167:
[----:B------:R-:W-:Y:S05]  /*16e50*/  BSYNC B2 ;  /* 0x0000000000027941 */ /* 0x000fea0003800000 */
.L_x_15166:
        /* <DEDUP_REMOVED lines=44> */
.L_x_15165:
[----:B------:R-:W-:Y:S05]  /*17120*/  BSYNC B1 ;  /* 0x0000000000017941 */ /* 0x000fea0003800000 */
.L_x_15164:
        /* <DEDUP_REMOVED lines=12> */
.L_x_15168:
        /* <DEDUP_REMOVED lines=12> */
.L_x_15171:
[----:B------:R-:W-:-:S07]  /*172b0*/  IMAD.MOV.U32 R0, RZ, RZ, R224 ;  /* 0x000000ffff007224 */ /* 0x000fce00078e00e0 */
.L_x_15172:
[----:B------:R-:W-:Y:S05]  /*172c0*/  BSYNC B1 ;  /* 0x0000000000017941 */ /* 0x000fea0003800000 */
.L_x_15170:
        /* <DEDUP_REMOVED lines=18> */
.L_x_15176:
[----:B------:R-:W-:Y:S05]  /*173f0*/  BSYNC B2 ;  /* 0x0000000000027941 */ /* 0x000fea0003800000 */
.L_x_15175:
        /* <DEDUP_REMOVED lines=44> */
.L_x_15174:
[----:B------:R-:W-:Y:S05]  /*176c0*/  BSYNC B1 ;  /* 0x0000000000017941 */ /* 0x000fea0003800000 */
.L_x_15173:
        /* <DEDUP_REMOVED lines=10> */
.L_x_15169:
[----:B------:R-:W-:Y:S01]  /*17770*/  P2R R222, PR, RZ, 0x4 ;  /* 0x00000004ffde7803 */ /* 0x000fe20000000000 */
[----:B------:R-:W-:Y:S01]  /*17780*/  IMAD.WIDE.U32 R246, R235, 0x20, R244 ;  /* 0x00000020ebf67825 */ /* 0x000fe200078e00f4 */
[C---:B------:R-:W-:Y:S02]  /*17790*/  LOP3.LUT P2, RZ, R231.reuse, 0x4, RZ, 0xc0, !PT ;  /* 0x00000004e7ff7812 */ /* 0x040fe4000784c0ff */
[----:B------:R-:W-:Y:S02]  /*177a0*/  SEL R15, RZ, 0x1000000, P5 ;  /* 0x01000000ff0f7807 */ /* 0x000fe40002800000 */
[----:B------:R-:W-:Y:S01]  /*177b0*/  SEL R13, RZ, 0x10000, P4 ;  /* 0x00010000ff0d7807 */ /* 0x000fe20002000000 */
[----:B------:R0:W-:Y:S01]  /*177c0*/  STG.E.128 desc[UR4][R246.64], R20 ;  /* 0x00000014f6007986 */ /* 0x0001e2000c101d04 */
[----:B------:R-:W-:Y:S02]  /*177d0*/  SEL R12, RZ, 0x100, P3 ;  /* 0x00000100ff0c7807 */ /* 0x000fe40001800000 */
[----:B------:R-:W-:Y:S01]  /*177e0*/  SEL R14, RZ, 0x1, P2 ;  /* 0x00000001ff0e7807 */ /* 0x000fe20001000000 */
[----:B------:R0:W-:Y:S01]  /*177f0*/  STG.E.128 desc[UR4][R246.64+0x10], R16 ;  /* 0x00001010f6007986 */ /* 0x0001e2000c101d04 */
[----:B------:R-:W-:-:S02]  /*17800*/  LOP3.LUT P3, RZ, R231, 0x2, RZ, 0xc0, !PT ;  /* 0x00000002e7ff7812 */ /* 0x000fc4000786c0ff */
[----:B------:R-:W-:Y:S01]  /*17810*/  LOP3.LUT R12, R12, R15, R13, 0xfe, !PT ;  /* 0x0000000f0c0c7212 */ /* 0x000fe200078efe0d */
[----:B------:R-:W-:Y:S01]  /*17820*/  IMAD.WIDE.U32 R14, R14, 0x1000000, RZ ;  /* 0x010000000e0e7825 */ /* 0x000fe200078e00ff */
[----:B------:R-:W-:Y:S02]  /*17830*/  SEL R13, RZ, 0x1, P3 ;  /* 0x00000001ff0d7807 */ /* 0x000fe40001800000 */
[C---:B------:R-:W-:Y:S02]  /*17840*/  LOP3.LUT P5, RZ, R231.reuse, 0x10, RZ, 0xc0, !PT ;  /* 0x00000010e7ff7812 */ /* 0x040fe400078ac0ff */
[----:B------:R-:W-:Y:S02]  /*17850*/  LOP3.LUT P4, RZ, R231, 0x8, RZ, 0xc0, !PT ;  /* 0x00000008e7ff7812 */ /* 0x000fe4000788c0ff */
[----:B------:R-:W-:Y:S02]  /*17860*/  ISETP.NE.AND P2, PT, R222, RZ, PT ;  /* 0x000000ffde00720c */ /* 0x000fe40003f45270 */
[----:B------:R-:W-:-:S02]  /*17870*/  LOP3.LUT R15, R15, R12, R13, 0xfe, !PT ;  /* 0x0000000c0f0f7212 */ /* 0x000fc400078efe0d */
[----:B------:R-:W-:Y:S02]  /*17880*/  SEL R12, RZ, 0x1, P4 ;  /* 0x00000001ff0c7807 */ /* 0x000fe40002000000 */
[----:B------:R-:W-:Y:S02]  /*17890*/  SEL R222, RZ, 0x1, P5 ;  /* 0x00000001ffde7807 */ /* 0x000fe40002800000 */
[----:B------:R-:W-:Y:S01]  /*178a0*/  LOP3.LUT P6, RZ, R231, 0x20, RZ, 0xc0, !PT ;  /* 0x00000020e7ff7812 */ /* 0x000fe200078cc0ff */
[----:B------:R-:W-:-:S03]  /*178b0*/  IMAD.WIDE.U32 R12, R12, 0x10000, RZ ;  /* 0x000100000c0c7825 */ /* 0x000fc600078e00ff */
[----:B------:R-:W-:Y:S01]  /*178c0*/  SEL R233, RZ, 0x1, P6 ;  /* 0x00000001ffe97807 */ /* 0x000fe20003000000 */
[----:B------:R-:W-:-:S03]  /*178d0*/  IMAD.WIDE.U32 R222, R222, 0x100, RZ ;  /* 0x00000100dede7825 */ /* 0x000fc600078e00ff */
[----:B------:R-:W-:Y:S02]  /*178e0*/  LOP3.LUT R222, R222, R14, R12, 0xfe, !PT ;  /* 0x0000000edede7212 */ /* 0x000fe400078efe0c */
[----:B------:R-:W-:Y:S02]  /*178f0*/  LOP3.LUT R223, R223, R15, R13, 0xfe, !PT ;  /* 0x0000000fdfdf7212 */ /* 0x000fe400078efe0d */
[----:B------:R-:W-:Y:S01]  /*17900*/  LOP3.LUT R222, R222, R233, RZ, 0xfc, !PT ;  /* 0x000000e9dede7212 */ /* 0x000fe200078efcff */
[----:B------:R-:W-:Y:S01]  /*17910*/  IMAD.WIDE.U32 R232, R235, 0x8, R242 ;  /* 0x00000008ebe87825 */ /* 0x000fe200078e00f2 */
[----:B------:R-:W1:Y:S04]  /*17920*/  @P0 LDC.64 R14, c[0x0][0x228] ;  /* 0x00008a00ff0e0b82 */ /* 0x000e680000000a00 */
[----:B------:R0:W-:Y:S04]  /*17930*/  STG.E.64 desc[UR4][R232.64], R222 ;  /* 0x000000dee8007986 */ /* 0x0001e8000c101b04 */
[----:B------:R-:W2:Y:S01]  /*17940*/  @P1 LDC.64 R12, c[0x0][0x230] ;  /* 0x00008c00ff0c1b82 */ /* 0x000ea20000000a00 */
        /* <DEDUP_REMOVED lines=21> */
.L_x_15177:
[----:B0--3--:R-:W-:-:S05]  /*17aa0*/  IADD3 R233, R238, 0x80, RZ ;  /* 0x00000080eee97810 */ /* 0x009fca0007ffe0ff */
[----:B------:R-:W-:-:S04]  /*17ab0*/  IMAD.WIDE.U32 R220, R233, 0x10, R220 ;  /* 0x00000010e9dc7825 */ /* 0x000fc800078e00dc */
[C---:B-1----:R-:W-:Y:S02]  /*17ac0*/  @P0 IMAD.WIDE.U32 R14, R233.reuse, 0x10, R14 ;  /* 0x00000010e90e0825 */ /* 0x042fe400078e000e */
[----:B------:R-:W5:Y:S02]  /*17ad0*/  LDG.E.128 R220, desc[UR4][R220.64] ;  /* 0x00000004dcdc7981 */ /* 0x000f64000c1e1d00 */
[----:B--2---:R-:W-:Y:S02]  /*17ae0*/  @P1 IMAD.WIDE.U32 R12, R233, 0x20, R12 ;  /* 0x00000020e90c1825 */ /* 0x004fe400078e000c */
[----:B------:R0:W5:Y:S04]  /*17af0*/  @P0 LDG.E.128 R56, desc[UR4][R14.64] ;  /* 0x000000040e380981 */ /* 0x000168000c1e1d00 */
        /* <DEDUP_REMOVED lines=14> */
.L_x_15179:
[----:B------:R-:W-:-:S07]  /*17be0*/  IMAD.MOV.U32 R232, RZ, RZ, R224 ;  /* 0x000000ffffe87224 */ /* 0x000fce00078e00e0 */
.L_x_15180:
[----:B------:R-:W-:Y:S05]  /*17bf0*/  BSYNC B1 ;  /* 0x0000000000017941 */ /* 0x000fea0003800000 */
.L_x_15178:
        /* <DEDUP_REMOVED lines=16> */
.L_x_15184:
[----:B------:R-:W-:Y:S05]  /*17d00*/  BSYNC B2 ;  /* 0x0000000000027941 */ /* 0x000fea0003800000 */
.L_x_15183:
        /* <DEDUP_REMOVED lines=44> */
.L_x_15182:
[----:B------:R-:W-:Y:S05]  /*17fd0*/  BSYNC B1 ;  /* 0x0000000000017941 */ /* 0x000fea0003800000 */
.L_x_15181:
[----:B------:R-:W-:Y:S02]  /*17fe0*/  I2FP.F32.U32 R13, R232 ;  /* 0x000000e8000d7245 */ /* 0x000fe40000201000 */
[----:B------:R-:W-:-:S03]  /*17ff0*/  LOP3.LUT R231, R231, 0xffffffef, RZ, 0xc0, !PT ;  /* 0xffffffefe7e77812 */ /* 0x000fc600078ec0ff */
[----:B------:R-:W-:-:S05]  /*18000*/  FFMA.FTZ R12, R13, R240, 1.1641532182693481445e-10 ;  /* 0x2f0000000d0c7423 */ /* 0x000fca00000100f0 */
[----:B------:R-:W-:Y:S02]  /*18010*/  FSETP.GTU.FTZ.AND P3, PT, R12, R239, PT ;  /* 0x000000ef0c00720b */ /* 0x000fe40003f7c000 */
[C---:B-----5:R-:W-:Y:S02]  /*18020*/  SHF.L.U32 R12, R220.reuse, 0x10, RZ ;  /* 0x00000010dc0c7819 */ /* 0x060fe400000006ff */
[----:B------:R-:W-:-:S03]  /*18030*/  PRMT R220, R220, 0x7632, R220 ;  /* 0x00007632dcdc7816 */ /* 0x000fc600000000dc */
[----:B------:R-:W-:-:S05]  /*18040*/  FMUL.FTZ R12, R12, R237 ;  /* 0x000000ed0c0c7220 */ /* 0x000fca0000410000 */
[----:B------:R-:W-:Y:S02]  /*18050*/  FSEL R12, R12, RZ, !P3 ;  /* 0x000000ff0c0c7208 */ /* 0x000fe40005800000 */
[----:B------:R-:W-:Y:S01]  /*18060*/  @P3 LOP3.LUT R231, R231, 0x10, RZ, 0xfc, !PT ;  /* 0x00000010e7e73812 */ /* 0x000fe200078efcff */
[----:B------:R-:W-:Y:S06]  /*18070*/  @P2 BRA `(.L_x_15185) ;  /* 0x0000000000142947 */ /* 0x000fec0003800000 */
[----:B------:R-:W-:Y:S01]  /*18080*/  IMAD.MOV.U32 R14, RZ, RZ, R246 ;  /* 0x000000ffff0e7224 */ /* 0x000fe200078e00f6 */
[----:B------:R-:W-:Y:S06]  /*18090*/  @!P1 BRA `(.L_x_15186) ;  /* 0x0000000400609947 */ /* 0x000fec0003800000 */
[----:B------:R-:W-:Y:S01]  /*180a0*/  MOV R14, R246 ;  /* 0x000000f6000e7202 */ /* 0x000fe20000000f00 */
[----:B------:R-:W-:Y:S01]  /*180b0*/  FADD.FTZ R12, R52, R12 ;  /* 0x0000000c340c7221 */ /* 0x000fe20000010000 */
[----:B------:R-:W-:Y:S06]  /*180c0*/  BRA `(.L_x_15186) ;  /* 0x0000000400547947 */ /* 0x000fec0003800000 */
.L_x_15185:
        /* <DEDUP_REMOVED lines=12> */
.L_x_15188:
[----:B------:R-:W-:-:S07]  /*18190*/  IMAD.MOV.U32 R8, RZ, RZ, R224 ;  /* 0x000000ffff087224 */ /* 0x000fce00078e00e0 */
.L_x_15189:
[----:B------:R-:W-:Y:S05]  /*181a0*/  BSYNC B1 ;  /* 0x0000000000017941 */ /* 0x000fea0003800000 */
.L_x_15187:
        /* <DEDUP_REMOVED lines=16> */
.L_x_15193:
[----:B------:R-:W-:Y:S05]  /*182b0*/  BSYNC B2 ;  /* 0x0000000000027941 */ /* 0x000fea0003800000 */
.L_x_15192:
        /* <DEDUP_REMOVED lines=44> */
.L_x_15191:
[----:B------:R-:W-:Y:S05]  /*18580*/  BSYNC B1 ;  /* 0x0000000000017941 */ /* 0x000fea0003800000 */
.L_x_15190:
[----:B------:R-:W-:-:S05]  /*18590*/  I2FP.F32.U32 R13, R8 ;  /* 0x00000008000d7245 */ /* 0x000fca0000201000 */
[----:B------:R-:W-:-:S05]  /*185a0*/  FFMA.FTZ R8, R13, R240, 1.1641532182693481445e-10 ;  /* 0x2f0000000d087423 */ /* 0x000fca00000100f0 */
[----:B------:R-:W-:Y:S02]  /*185b0*/  FSETP.GTU.FTZ.AND P3, PT, R8, R239, PT ;  /* 0x000000ef0800720b */ /* 0x000fe40003f7c000 */
[----:B------:R-:W-:-:S05]  /*185c0*/  SHF.L.U32 R8, R56, 0x10, RZ ;  /* 0x0000001038087819 */ /* 0x000fca00000006ff */
[----:B------:R-:W-:-:S05]  /*185d0*/  FMUL.FTZ R8, R8, R237 ;  /* 0x000000ed08087220 */ /* 0x000fca0000410000 */
[----:B------:R-:W-:Y:S02]  /*185e0*/  FSEL R13, R8, RZ, !P3 ;  /* 0x000000ff080d7208 */ /* 0x000fe40005800000 */
[----:B------:R-:W-:-:S03]  /*185f0*/  SEL R8, RZ, 0x1, P3 ;  /* 0x00000001ff087807 */ /* 0x000fc60001800000 */
[----:B------:R-:W-:-:S04]  /*18600*/  FADD.FTZ R12, R12, R13 ;  /* 0x0000000d0c0c7221 */ /* 0x000fc80000010000 */
[----:B------:R-:W-:-:S07]  /*18610*/  @P1 FADD.FTZ R12, R52, R12 ;  /* 0x0000000c340c1221 */ /* 0x000fce0000010000 */
.L_x_15186:
        /* <DEDUP_REMOVED lines=12> */
.L_x_15195:
[----:B------:R-:W-:-:S07]  /*186e0*/  IMAD.MOV.U32 R13, RZ, RZ, R224 ;  /* 0x000000ffff0d7224 */ /* 0x000fce00078e00e0 */
.L_x_15196:
[----:B------:R-:W-:Y:S05]  /*186f0*/  BSYNC B1 ;  /* 0x0000000000017941 */ /* 0x000fea0003800000 */
.L_x_15194:
        /* <DEDUP_REMOVED lines=16> */
.L_x_15200:
[----:B------:R-:W-:Y:S05]  /*18800*/  BSYNC B2 ;  /* 0x0000000000027941 */ /* 0x000fea0003800000 */
.L_x_15199:
        /* <DEDUP_REMOVED lines=44> */
.L_x_15198:
[----:B------:R-:W-:Y:S05]  /*18ad0*/  BSYNC B1 ;  /* 0x0000000000017941 */ /* 0x000fea0003800000 */
.L_x_15197:
        /* <DEDUP_REMOVED lines=14> */
.L_x_15201:
        /* <DEDUP_REMOVED lines=12> */
.L_x_15204:
[----:B------:R-:W-:-:S07]  /*18c80*/  IMAD.MOV.U32 R7, RZ, RZ, R224 ;  /* 0x000000ffff077224 */ /* 0x000fce00078e00e0 */
.L_x_15205:
[----:B------:R-:W-:Y:S05]  /*18c90*/  BSYNC B1 ;  /* 0x0000000000017941 */ /* 0x000fea0003800000 */
.L_x_15203:
        /* <DEDUP_REMOVED lines=16> */
.L_x_15209:
[----:B------:R-:W-:Y:S05]  /*18da0*/  BSYNC B2 ;  /* 0x0000000000027941 */ /* 0x000fea0003800000 */
.L_x_15208:
        /* <DEDUP_REMOVED lines=44> */
.L_x_15207:
[----:B------:R-:W-:Y:S05]  /*19070*/  BSYNC B1 ;  /* 0x0000000000017941 */ /* 0x000fea0003800000 */
.L_x_15206:
        /* <DEDUP_REMOVED lines=10> */
.L_x_15202:
        /* <DEDUP_REMOVED lines=12> */
.L_x_15211:
[----:B------:R-:W-:-:S07]  /*191e0*/  IMAD.MOV.U32 R220, RZ, RZ, R224 ;  /* 0x000000ffffdc7224 */ /* 0x000fce00078e00e0 */
.L_x_15212:
[----:B------:R-:W-:Y:S05]  /*191f0*/  BSYNC B1 ;  /* 0x0000000000017941 */ /* 0x000fea0003800000 */
.L_x_15210:
        /* <DEDUP_REMOVED lines=16> */
.L_x_15216:
[----:B------:R-:W-:Y:S05]  /*19300*/  BSYNC B2 ;  /* 0x0000000000027941 */ /* 0x000fea0003800000 */
.L_x_15215:
        /* <DEDUP_REMOVED lines=44> */
.L_x_15214:
[----:B------:R-:W-:Y:S05]  /*195d0*/  BSYNC B1 ;  /* 0x0000000000017941 */ /* 0x000fea0003800000 */
.L_x_15213:
[----:B------:R-:W-:Y:S02]  /*195e0*/  I2FP.F32.U32 R241, R220 ;  /* 0x000000dc00f17245 */ /* 0x000fe40000201000 */
[----:B------:R-:W-:Y:S02]  /*195f0*/  LOP3.LUT R231, R231, 0xfffffffb, RZ, 0xc0, !PT ;  /* 0xfffffffbe7e77812 */ /* 0x000fe400078ec0ff */
[----:B------:R-:W-:Y:S01]  /*19600*/  PRMT R232, R221, 0x7632, R232 ;  /* 0x00007632dde87816 */ /* 0x000fe200000000e8 */
[----:B------:R-:W-:-:S05]  /*19610*/  FFMA.FTZ R14, R241, R240, 1.1641532182693481445e-10 ;  /* 0x2f000000f10e7423 */ /* 0x000fca00000100f0 */
[----:B------:R-:W-:Y:S02]  /*19620*/  FSETP.GTU.FTZ.AND P3, PT, R14, R239, PT ;  /* 0x000000ef0e00720b */ /* 0x000fe40003f7c000 */
[----:B------:R-:W-:-:S05]  /*19630*/  SHF.L.U32 R14, R221, 0x10, RZ ;  /* 0x00000010dd0e7819 */ /* 0x000fca00000006ff */
        /* <DEDUP_REMOVED lines=9> */
.L_x_15217:
        /* <DEDUP_REMOVED lines=12> */
.L_x_15220:
[----:B------:R-:W-:-:S07]  /*19790*/  IMAD.MOV.U32 R6, RZ, RZ, R224 ;  /* 0x000000ffff067224 */ /* 0x000fce00078e00e0 */
.L_x_15221:
[----:B------:R-:W-:Y:S05]  /*197a0*/  BSYNC B1 ;  /* 0x0000000000017941 */ /* 0x000fea0003800000 */
.L_x_15219:
        /* <DEDUP_REMOVED lines=16> */
.L_x_15225:
[----:B------:R-:W-:Y:S05]  /*198b0*/  BSYNC B2 ;  /* 0x0000000000027941 */ /* 0x000fea0003800000 */
.L_x_15224:
        /* <DEDUP_REMOVED lines=44> */
.L_x_15223:
[----:B------:R-:W-:Y:S05]  /*19b80*/  BSYNC B1 ;  /* 0x0000000000017941 */ /* 0x000fea0003800000 */
.L_x_15222:
        /* <DEDUP_REMOVED lines=9> */
.L_x_15218:
        /* <DEDUP_REMOVED lines=12> */
.L_x_15227:
[----:B------:R-:W-:-:S07]  /*19ce0*/  IMAD.MOV.U32 R15, RZ, RZ, R224 ;  /* 0x000000ffff0f7224 */ /* 0x000fce00078e00e0 */
.L_x_15228:
[----:B------:R-:W-:Y:S05]  /*19cf0*/  BSYNC B1 ;  /* 0x0000000000017941 */ /* 0x000fea0003800000 */
.L_x_15226:
        /* <DEDUP_REMOVED lines=16> */
.L_x_15232:
[----:B------:R-:W-:Y:S05]  /*19e00*/  BSYNC B2 ;  /* 0x0000000000027941 */ /* 0x000fea0003800000 */
.L_x_15231:
        /* <DEDUP_REMOVED lines=44> */
.L_x_15230:
[----:B------:R-:W-:Y:S05]  /*1a0d0*/  BSYNC B1 ;  /* 0x0000000000017941 */ /* 0x000fea0003800000 */
.L_x_15229:
        /* <DEDUP_REMOVED lines=14> */
.L_x_15233:
        /* <DEDUP_REMOVED lines=12> */
.L_x_15236:
[----:B------:R-:W-:-:S07]  /*1a280*/  IMAD.MOV.U32 R5, RZ, RZ, R224 ;  /* 0x000000ffff057224 */ /* 0x000fce00078e00e0 */
.L_x_15237:
[----:B------:R-:W-:Y:S05]  /*1a290*/  BSYNC B1 ;  /* 0x0000000000017941 */ /* 0x000fea0003800000 */
.L_x_15235:
        /* <DEDUP_REMOVED lines=16> */
.L_x_15241:
[----:B------:R-:W-:Y:S05]  /*1a3a0*/  BSYNC B2 ;  /* 0x0000000000027941 */ /* 0x000fea0003800000 */
.L_x_15240:
        /* <DEDUP_REMOVED lines=44> */
.L_x_15239:
[----:B------:R-:W-:Y:S05]  /*1a670*/  BSYNC B1 ;  /* 0x0000000000017941 */ /* 0x000fea0003800000 */
.L_x_15238:
        /* <DEDUP_REMOVED lines=10> */
.L_x_15234:
        /* <DEDUP_REMOVED lines=12> */
.L_x_15243:
[----:B------:R-:W-:-:S07]  /*1a7e0*/  IMAD.MOV.U32 R232, RZ, RZ, R224 ;  /* 0x000000ffffe87224 */ /* 0x000fce00078e00e0 */
.L_x_15244:
[----:B------:R-:W-:Y:S05]  /*1a7f0*/  BSYNC B1 ;  /* 0x0000000000017941 */ /* 0x000fea0003800000 */
.L_x_15242:
        /* <DEDUP_REMOVED lines=16> */
.L_x_15248:
[----:B------:R-:W-:Y:S05]  /*1a900*/  BSYNC B2 ;  /* 0x0000000000027941 */ /* 0x000fea0003800000 */
.L_x_15247:
        /* <DEDUP_REMOVED lines=44> */
.L_x_15246:
[----:B------:R-:W-:Y:S05]  /*1abd0*/  BSYNC B1 ;  /* 0x0000000000017941 */ /* 0x000fea0003800000 */
.L_x_15245:
        /* <DEDUP_REMOVED lines=15> */
.L_x_15249:
        /* <DEDUP_REMOVED lines=12> */
.L_x_15252:
[----:B------:R-:W-:-:S07]  /*1ad90*/  IMAD.MOV.U32 R4, RZ, RZ, R224 ;  /* 0x000000ffff047224 */ /* 0x000fce00078e00e0 */
.L_x_15253:
[----:B------:R-:W-:Y:S05]  /*1ada0*/  BSYNC B1 ;  /* 0x0000000000017941 */ /* 0x000fea0003800000 */
.L_x_15251:
        /* <DEDUP_REMOVED lines=16> */
.L_x_15257:
[----:B------:R-:W-:Y:S05]  /*1aeb0*/  BSYNC B2 ;  /* 0x0000000000027941 */ /* 0x000fea0003800000 */
.L_x_15256:
        /* <DEDUP_REMOVED lines=44> */
.L_x_15255:
[----:B------:R-:W-:Y:S05]  /*1b180*/  BSYNC B1 ;  /* 0x0000000000017941 */ /* 0x000fea0003800000 */
.L_x_15254:
        /* <DEDUP_REMOVED lines=9> */
.L_x_15250:
        /* <DEDUP_REMOVED lines=12> */
.L_x_15259:
[----:B------:R-:W-:-:S07]  /*1b2e0*/  IMAD.MOV.U32 R221, RZ, RZ, R224 ;  /* 0x000000ffffdd7224 */ /* 0x000fce00078e00e0 */
.L_x_15260:
[----:B------:R-:W-:Y:S05]  /*1b2f0*/  BSYNC B1 ;  /* 0x0000000000017941 */ /* 0x000fea0003800000 */
.L_x_15258:
        /* <DEDUP_REMOVED lines=16> */
.L_x_15264:
[----:B------:R-:W-:Y:S05]  /*1b400*/  BSYNC B2 ;  /* 0x0000000000027941 */ /* 0x000fea0003800000 */
.L_x_15263:
        /* <DEDUP_REMOVED lines=44> */
.L_x_15262:
[----:B------:R-:W-:Y:S05]  /*1b6d0*/  BSYNC B1 ;  /* 0x0000000000017941 */ /* 0x000fea0003800000 */
.L_x_15261:
        /* <DEDUP_REMOVED lines=12> */
.L_x_15265:
        /* <DEDUP_REMOVED lines=12> */
.L_x_15268:
[----:B------:R-:W-:-:S07]  /*1b860*/  IMAD.MOV.U32 R3, RZ, RZ, R224 ;  /* 0x000000ffff037224 */ /* 0x000fce00078e00e0 */
.L_x_15269:
[----:B------:R-:W-:Y:S05]  /*1b870*/  BSYNC B1 ;  /* 0x0000000000017941 */ /* 0x000fea0003800000 */
.L_x_15267:
        /* <DEDUP_REMOVED lines=16> */
.L_x_15273:
[----:B------:R-:W-:Y:S05]  /*1b980*/  BSYNC B2 ;  /* 0x0000000000027941 */ /* 0x000fea0003800000 */
.L_x_15272:
        /* <DEDUP_REMOVED lines=44> */
.L_x_15271:
[----:B------:R-:W-:Y:S05]  /*1bc50*/  BSYNC B1 ;  /* 0x0000000000017941 */ /* 0x000fea0003800000 */
.L_x_15270:
        /* <DEDUP_REMOVED lines=10> */
.L_x_15266:
        /* <DEDUP_REMOVED lines=12> */
.L_x_15275:
[----:B------:R-:W-:-:S07]  /*1bdc0*/  IMAD.MOV.U32 R222, RZ, RZ, R224 ;  /* 0x000000ffffde7224 */ /* 0x000fce00078e00e0 */
.L_x_15276:
[----:B------:R-:W-:Y:S05]  /*1bdd0*/  BSYNC B1 ;  /* 0x0000000000017941 */ /* 0x000fea0003800000 */
.L_x_15274:
        /* <DEDUP_REMOVED lines=16> */
.L_x_15280:
[----:B------:R-:W-:Y:S05]  /*1bee0*/  BSYNC B2 ;  /* 0x0000000000027941 */ /* 0x000fea0003800000 */
.L_x_15279:
        /* <DEDUP_REMOVED lines=44> */
.L_x_15278:
[----:B------:R-:W-:Y:S05]  /*1c1b0*/  BSYNC B1 ;  /* 0x0000000000017941 */ /* 0x000fea0003800000 */
.L_x_15277:
        /* <DEDUP_REMOVED lines=13> */
.L_x_15281:
        /* <DEDUP_REMOVED lines=12> */
.L_x_15284:
[----:B------:R-:W-:-:S07]  /*1c350*/  IMAD.MOV.U32 R2, RZ, RZ, R224 ;  /* 0x000000ffff027224 */ /* 0x000fce00078e00e0 */
.L_x_15285:
[----:B------:R-:W-:Y:S05]  /*1c360*/  BSYNC B1 ;  /* 0x0000000000017941 */ /* 0x000fea0003800000 */
.L_x_15283:
        /* <DEDUP_REMOVED lines=16> */
.L_x_15289:
[----:B------:R-:W-:Y:S05]  /*1c470*/  BSYNC B2 ;  /* 0x0000000000027941 */ /* 0x000fea0003800000 */
.L_x_15288:
        /* <DEDUP_REMOVED lines=44> */
.L_x_15287:
[----:B------:R-:W-:Y:S05]  /*1c740*/  BSYNC B1 ;  /* 0x0000000000017941 */ /* 0x000fea0003800000 */
.L_x_15286:
        /* <DEDUP_REMOVED lines=9> */
.L_x_15282:
        /* <DEDUP_REMOVED lines=12> */
.L_x_15291:
[----:B------:R-:W-:-:S07]  /*1c8a0*/  IMAD.MOV.U32 R223, RZ, RZ, R224 ;  /* 0x000000ffffdf7224 */ /* 0x000fce00078e00e0 */
.L_x_15292:
[----:B------:R-:W-:Y:S05]  /*1c8b0*/  BSYNC B1 ;  /* 0x0000000000017941 */ /* 0x000fea0003800000 */
.L_x_15290:
        /* <DEDUP_REMOVED lines=16> */
.L_x_15296:
[----:B------:R-:W-:Y:S05]  /*1c9c0*/  BSYNC B2 ;  /* 0x0000000000027941 */ /* 0x000fea0003800000 */
.L_x_15295:
        /* <DEDUP_REMOVED lines=44> */
.L_x_15294:
[----:B------:R-:W-:Y:S05]  /*1cc90*/  BSYNC B1 ;  /* 0x0000000000017941 */ /* 0x000fea0003800000 */
.L_x_15293:
        /* <DEDUP_REMOVED lines=12> */
.L_x_15297:
        /* <DEDUP_REMOVED lines=12> */
.L_x_15300:
[----:B------:R-:W-:-:S07]  /*1ce20*/  IMAD.MOV.U32 R0, RZ, RZ, R224 ;  /* 0x000000ffff007224 */ /* 0x000fce00078e00e0 */
.L_x_15301:
[----:B------:R-:W-:Y:S05]  /*1ce30*/  BSYNC B1 ;  /* 0x0000000000017941 */ /* 0x000fea0003800000 */
.L_x_15299:
        /* <DEDUP_REMOVED lines=16> */
.L_x_15305:
[----:B------:R-:W-:Y:S05]  /*1cf40*/  BSYNC B2 ;  /* 0x0000000000027941 */ /* 0x000fea0003800000 */
.L_x_15304:
        /* <DEDUP_REMOVED lines=44> */
.L_x_15303:
[----:B------:R-:W-:Y:S05]  /*1d210*/  BSYNC B1 ;  /* 0x0000000000017941 */ /* 0x000fea0003800000 */
.L_x_15302:
        /* <DEDUP_REMOVED lines=10> */
.L_x_15298:
[----:B------:R-:W-:Y:S01]  /*1d2c0*/  SEL R240, RZ, 0x10000, P4 ;  /* 0x00010000fff07807 */ /* 0x000fe20002000000 */
[----:B------:R-:W-:Y:S01]  /*1d2d0*/  IMAD.WIDE.U32 R244, R233, 0x20, R244 ;  /* 0x00000020e9f47825 */ /* 0x000fe200078e00f4 */
[----:B------:R-:W-:Y:S02]  /*1d2e0*/  LOP3.LUT P4, RZ, R231, 0x2, RZ, 0xc0, !PT ;  /* 0x00000002e7ff7812 */ /* 0x000fe4000788c0ff */
[----:B------:R-:W-:Y:S01]  /*1d2f0*/  SEL R237, RZ, 0x1000000, P5 ;  /* 0x01000000ffed7807 */ /* 0x000fe20002800000 */
[----:B------:R-:W-:Y:S01]  /*1d300*/  IMAD.WIDE.U32 R242, R233, 0x8, R242 ;  /* 0x00000008e9f27825 */ /* 0x000fe200078e00f2 */
[----:B------:R-:W-:Y:S01]  /*1d310*/  SEL R239, RZ, 0x100, P3 ;  /* 0x00000100ffef7807 */ /* 0x000fe20001800000 */
[----:B------:R-:W-:Y:S01]  /*1d320*/  STG.E.128 desc[UR4][R244.64], R12 ;  /* 0x0000000cf4007986 */ /* 0x000fe2000c101d04 */
[C---:B------:R-:W-:Y:S02]  /*1d330*/  LOP3.LUT P6, RZ, R231.reuse, 0x4, RZ, 0xc0, !PT ;  /* 0x00000004e7ff7812 */ /* 0x040fe400078cc0ff */
[----:B------:R-:W-:Y:S01]  /*1d340*/  LOP3.LUT P2, RZ, R231, 0x8, RZ, 0xc0, !PT ;  /* 0x00000008e7ff7812 */ /* 0x000fe2000784c0ff */
[----:B------:R0:W-:Y:S01]  /*1d350*/  STG.E.128 desc[UR4][R244.64+0x10], R220 ;  /* 0x000010dcf4007986 */ /* 0x0001e2000c101d04 */
[----:B------:R-:W-:-:S02]  /*1d360*/  SEL R248, RZ, 0x1, P4 ;  /* 0x00000001fff87807 */ /* 0x000fc40002000000 */
        /* <DEDUP_REMOVED lines=9> */
[----:B------:R-:W-:-:S05]  /*1d400*/  IMAD.WIDE.U32 R240, R240, 0x100, RZ ;  /* 0x00000100f0f07825 */ /* 0x000fca00078e00ff */
[----:B------:R-:W-:Y:S02]  /*1d410*/  LOP3.LUT R241, R241, R237, R247, 0xfe, !PT ;  /* 0x000000edf1f17212 */ /* 0x000fe400078efef7 */
[----:B------:R-:W-:Y:S01]  /*1d420*/  LOP3.LUT R248, R240, R248, R246, 0xfe, !PT ;  /* 0x000000f8f0f87212 */ /* 0x000fe200078efef6 */
[----:B------:R-:W-:Y:S01]  /*1d430*/  FADD.FTZ R246, RZ, R44 ;  /* 0x0000002cfff67221 */ /* 0x000fe20000010000 */
[----:B------:R-:W-:Y:S02]  /*1d440*/  SEL R237, RZ, 0x1, P1 ;  /* 0x00000001ffed7807 */ /* 0x000fe40000800000 */
        /* <DEDUP_REMOVED lines=8> */
[----:B0-----:R-:W-:-:S04]  /*1d4d0*/  FADD.FTZ R244, R237, R42 ;  /* 0x0000002aedf47221 */ /* 0x001fc80000010000 */
[----:B------:R-:W-:-:S04]  /*1d4e0*/  FADD.FTZ R237, R244, R43 ;  /* 0x0000002bf4ed7221 */ /* 0x000fc80000010000 */
[----:B------:R-:W-:-:S04]  /*1d4f0*/  FADD.FTZ R244, R237, R36 ;  /* 0x00000024edf47221 */ /* 0x000fc80000010000 */
[----:B------:R-:W-:-:S04]  /*1d500*/  FADD.FTZ R237, R244, R37 ;  /* 0x00000025f4ed7221 */ /* 0x000fc80000010000 */
[----:B-1----:R-:W-:-:S04]  /*1d510*/  FADD.FTZ R240, R237, R38 ;  /* 0x00000026edf07221 */ /* 0x002fc80000010000 */
        /* <DEDUP_REMOVED lines=28> */
[----:B------:R-:W-:Y:S06]  /*1d6e0*/  @!P0 BRA `(.L_x_15306) ;  /* 0x0000000000508947 */ /* 0x000fec0003800000 */
        /* <DEDUP_REMOVED lines=20> */
.L_x_15306:
[----:B------:R-:W-:Y:S01]  /*1d830*/  UMOV UR8, 0xffffffff ;  /* 0xffffffff00087882 */ /* 0x000fe20000000000 */
[----:B------:R-:W-:Y:S02]  /*1d840*/  FADD.FTZ R248, R248, R223 ;  /* 0x000000dff8f87221 */ /* 0x000fe40000010000 */
[----:B------:R-:W-:Y:S05]  /*1d850*/  BRA.DIV UR8, `(.L_x_15307) ;  /* 0x0000001608807947 */ /* 0x000fea000b800000 */
        /* <DEDUP_REMOVED lines=101> */
.L_x_15320:
[----:B------:R-:W-:Y:S01]  /*1deb0*/  FMUL.FTZ R237, R247, R247 ;  /* 0x000000f7f7ed7220 */ /* 0x000fe20000410000 */
[----:B------:R-:W-:Y:S01]  /*1dec0*/  PLOP3.LUT P2, PT, PT, PT, UP0, 0x40, 0x0 ;  /* 0x000000000000781c */ /* 0x000fe20003f4e808 */
[----:B-1----:R-:W-:Y:S01]  /*1ded0*/  FADD.FTZ R248, R245, R248 ;  /* 0x000000f8f5f87221 */ /* 0x002fe20000010000 */
[----:B------:R-:W1:Y:S02]  /*1dee0*/  @!P1 LDC.64 R242, c[0x0][0x250] ;  /* 0x00009400fff29b82 */ /* 0x000e640000000a00 */
[----:B------:R-:W-:Y:S01]  /*1def0*/  FSEL R244, R237, RZ, !P2 ;  /* 0x000000ffedf47208 */ /* 0x000fe20005000000 */
[----:B------:R-:W-:-:S04]  /*1df00*/  FFMA.FTZ R239, R248, R239, UR12 ;  /* 0x0000000cf8ef7e23 */ /* 0x000fc800080100ef */
[----:B------:R-:W-:Y:S01]  /*1df10*/  FADD.FTZ R237, R239, R244 ;  /* 0x000000f4efed7221 */ /* 0x000fe20000010000 */
[----:B------:R-:W2:Y:S05]  /*1df20*/  @!P1 LDC.64 R240, c[0x0][0x258] ;  /* 0x00009600fff09b82 */ /* 0x000eaa0000000a00 */
[----:B------:R-:W3:Y:S01]  /*1df30*/  MUFU.RSQ R237, R237 ;  /* 0x000000ed00ed7308 */ /* 0x000ee20000001400 */
[----:B-1----:R-:W-:-:S05]  /*1df40*/  @!P1 IMAD.WIDE R242, R230, 0x4, R242 ;  /* 0x00000004e6f29825 */ /* 0x002fca00078e02f2 */
[----:B------:R1:W-:Y:S01]  /*1df50*/  @!P1 STG.E desc[UR4][R242.64], R247 ;  /* 0x000000f7f2009986 */ /* 0x0003e2000c101904 */
[----:B--2---:R-:W-:-:S05]  /*1df60*/  @!P1 IMAD.WIDE R240, R230, 0x4, R240 ;  /* 0x00000004e6f09825 */ /* 0x004fca00078e02f0 */
[----:B---3--:R2:W-:Y:S01]  /*1df70*/  @!P1 STG.E desc[UR4][R240.64], R237 ;  /* 0x000000edf0009986 */ /* 0x0085e2000c101904 */
[----:B------:R-:W-:-:S04]  /*1df80*/  PLOP3.LUT P1, PT, PT, PT, UP0, 0x40, 0x0 ;  /* 0x000000000000781c */ /* 0x000fc80003f2e808 */
[----:B------:R-:W-:-:S05]  /*1df90*/  FSEL R239, R247, RZ, P1 ;  /* 0x000000fff7ef7208 */ /* 0x000fca0000800000 */
[C---:B------:R-:W-:Y:S01]  /*1dfa0*/  FADD.FTZ R44, -R239.reuse, R44 ;  /* 0x0000002cef2c7221 */ /* 0x040fe20000010100 */
[C---:B------:R-:W-:Y:S01]  /*1dfb0*/  FADD.FTZ R244, -R239.reuse, R45 ;  /* 0x0000002deff47221 */ /* 0x040fe20000010100 */
[C---:B------:R-:W-:Y:S01]  /*1dfc0*/  FADD.FTZ R46, -R239.reuse, R46 ;  /* 0x0000002eef2e7221 */ /* 0x040fe20000010100 */
[----:B------:R-:W-:Y:S01]  /*1dfd0*/  FADD.FTZ R246, -R239, R47 ;  /* 0x0000002feff67221 */ /* 0x000fe20000010100 */
[C---:B0-----:R-:W-:Y:S01]  /*1dfe0*/  FMUL.FTZ R245, R237.reuse, R44 ;  /* 0x0000002cedf57220 */ /* 0x041fe20000410000 */
[C---:B------:R-:W-:Y:S01]  /*1dff0*/  FMUL.FTZ R244, R237.reuse, R244 ;  /* 0x000000f4edf47220 */ /* 0x040fe20000410000 */
[C---:B-1----:R-:W-:Y:S01]  /*1e000*/  FMUL.FTZ R243, R237.reuse, R46 ;  /* 0x0000002eedf37220 */ /* 0x042fe20000410000 */
[----:B------:R-:W-:Y:S01]  /*1e010*/  FMUL.FTZ R242, R237, R246 ;  /* 0x000000f6edf27220 */ /* 0x000fe20000410000 */
[----:B------:R-:W-:Y:S01]  /*1e020*/  FFMA.FTZ R44, R136, R245, R216 ;  /* 0x000000f5882c7223 */ /* 0x000fe200000100d8 */
[----:B------:R-:W-:Y:S01]  /*1e030*/  FFMA.FTZ R45, R137, R244, R217 ;  /* 0x000000f4892d7223 */ /* 0x000fe200000100d9 */
[----:B------:R-:W-:Y:S01]  /*1e040*/  FFMA.FTZ R46, R138, R243, R218 ;  /* 0x000000f38a2e7223 */ /* 0x000fe200000100da */
[----:B------:R-:W-:Y:S01]  /*1e050*/  FFMA.FTZ R47, R139, R242, R219 ;  /* 0x000000f28b2f7223 */ /* 0x000fe200000100db */
[C---:B------:R-:W-:Y:S01]  /*1e060*/  FADD.FTZ R40, -R239.reuse, R40 ;  /* 0x00000028ef287221 */ /* 0x040fe20000010100 */
[----:B--2---:R-:W-:Y:S01]  /*1e070*/  FADD.FTZ R240, -R239, R42 ;  /* 0x0000002aeff07221 */ /* 0x004fe20000010100 */
[----:B------:R-:W-:Y:S01]  /*1e080*/  F2FP.BF16.F32.PACK_AB R44, R45, R44 ;  /* 0x0000002c2d2c723e */ /* 0x000fe200000010ff */
[----:B------:R-:W-:Y:S01]  /*1e090*/  FADD.FTZ R246, -R239, R43 ;  /* 0x0000002beff67221 */ /* 0x000fe20000010100 */
        /* <DEDUP_REMOVED lines=15> */
[----:B------:R-:W-:Y:S01]  /*1e190*/  FADD.FTZ R36, -R239, R36 ;  /* 0x00000024ef247221 */ /* 0x000fe20000010100 */
[----:B------:R-:W-:Y:S01]  /*1e1a0*/  F2FP.BF16.F32.PACK_AB R47, R241, R40 ;  /* 0x00000028f12f723e */ /* 0x000fe200000010ff */
[----:B------:R-:W-:Y:S01]  /*1e1b0*/  FADD.FTZ R38, -R239, R38 ;  /* 0x00000026ef267221 */ /* 0x000fe20000010100 */
[----:B------:R-:W-:Y:S01]  /*1e1c0*/  SHF.L.U32 R40, R238, 0x4, RZ ;  /* 0x00000004ee287819 */ /* 0x000fe200000006ff */
[----:B------:R-:W-:Y:S01]  /*1e1d0*/  FFMA.FTZ R43, R94, R43, R174 ;  /* 0x0000002b5e2b7223 */ /* 0x000fe200000100ae */
[----:B------:R-:W-:Y:S01]  /*1e1e0*/  SHF.R.U32.HI R238, RZ, 0x1c, R238 ;  /* 0x0000001cffee7819 */ /* 0x000fe200000116ee */
[----:B------:R-:W-:Y:S01]  /*1e1f0*/  FFMA.FTZ R246, R95, R246, R175 ;  /* 0x000000f65ff67223 */ /* 0x000fe200000100af */
[----:B------:R-:W-:Y:S01]  /*1e200*/  IADD3 R240, P1, R40, UR14, RZ ;  /* 0x0000000e28f07c10 */ /* 0x000fe2000ff3e0ff */
[----:B------:R-:W-:Y:S01]  /*1e210*/  FFMA.FTZ R245, R96, R245, R176 ;  /* 0x000000f560f57223 */ /* 0x000fe200000100b0 */
[----:B------:R-:W-:Y:S01]  /*1e220*/  F2FP.BF16.F32.PACK_AB R42, R42, R41 ;  /* 0x000000292a2a723e */ /* 0x000fe200000010ff */
[----:B------:R-:W-:Y:S01]  /*1e230*/  FFMA.FTZ R244, R97, R244, R177 ;  /* 0x000000f461f47223 */ /* 0x000fe200000100b1 */
[----:B------:R-:W-:Y:S01]  /*1e240*/  IADD3.X R241, R238, UR15, RZ, P1, !PT ;  /* 0x0000000feef17c10 */ /* 0x000fe20008ffe4ff */
[----:B------:R-:W-:Y:S01]  /*1e250*/  FADD.FTZ R32, -R239, R32 ;  /* 0x00000020ef207221 */ /* 0x000fe20000010100 */
[----:B------:R-:W-:Y:S01]  /*1e260*/  F2FP.BF16.F32.PACK_AB R41, R242, R243 ;  /* 0x000000f3f229723e */ /* 0x000fe200000010ff */
[----:B------:R-:W-:Y:S01]  /*1e270*/  FMUL.FTZ R243, R237, R38 ;  /* 0x00000026edf37220 */ /* 0x000fe20000410000 */
[----:B------:R-:W-:Y:S01]  /*1e280*/  F2FP.BF16.F32.PACK_AB R43, R246, R43 ;  /* 0x0000002bf62b723e */ /* 0x000fe200000010ff */
[----:B------:R0:W-:Y:S01]  /*1e290*/  STG.E.128 desc[UR4][R240.64], R44 ;  /* 0x0000002cf0007986 */ /* 0x0001e2000c101d04 */
[C---:B------:R-:W-:Y:S01]  /*1e2a0*/  FADD.FTZ R28, -R239.reuse, R28 ;  /* 0x0000001cef1c7221 */ /* 0x040fe20000010100 */
[-C--:B------:R-:W-:Y:S01]  /*1e2b0*/  FFMA.FTZ R38, R130, R243.reuse, R210 ;  /* 0x000000f382267223 */ /* 0x080fe200000100d2 */
[C---:B------:R-:W-:Y:S01]  /*1e2c0*/  FADD.FTZ R30, -R239.reuse, R30 ;  /* 0x0000001eef1e7221 */ /* 0x040fe20000010100 */
[C---:B------:R-:W-:Y:S01]  /*1e2d0*/  FADD.FTZ R242, -R239.reuse, R31 ;  /* 0x0000001feff27221 */ /* 0x040fe20000010100 */
[C---:B------:R-:W-:Y:S01]  /*1e2e0*/  FADD.FTZ R250, -R239.reuse, R16 ;  /* 0x00000010effa7221 */ /* 0x040fe20000010100 */
[----:B------:R-:W-:Y:S01]  /*1e2f0*/  FADD.FTZ R246, -R239, R26 ;  /* 0x0000001aeff67221 */ /* 0x000fe20000010100 */
[C---:B------:R-:W-:Y:S01]  /*1e300*/  FMUL.FTZ R31, R237.reuse, R30 ;  /* 0x0000001eed1f7220 */ /* 0x040fe20000410000 */
[----:B------:R-:W-:Y:S01]  /*1e310*/  FMUL.FTZ R242, R237, R242 ;  /* 0x000000f2edf27220 */ /* 0x000fe20000410000 */
[C---:B------:R-:W-:Y:S01]  /*1e320*/  FADD.FTZ R252, -R239.reuse, R27 ;  /* 0x0000001beffc7221 */ /* 0x040fe20000010100 */
        /* <DEDUP_REMOVED lines=8> */
[----:B0-----:R-:W-:Y:S01]  /*1e3b0*/  IADD3 R46, P1, R40, UR16, RZ ;  /* 0x00000010282e7c10 */ /* 0x001fe2000ff3e0ff */
[----:B------:R-:W-:Y:S01]  /*1e3c0*/  FADD.FTZ R240, -R239, R39 ;  /* 0x00000027eff07221 */ /* 0x000fe20000010100 */
[----:B------:R-:W-:Y:S01]  /*1e3d0*/  FMUL.FTZ R241, R237, R36 ;  /* 0x00000024edf17220 */ /* 0x000fe20000410000 */
[----:B------:R-:W0:Y:S01]  /*1e3e0*/  LDC.64 R44, c[0x0][0x2b8] ;  /* 0x0000ae00ff2c7b82 */ /* 0x000e220000000a00 */
[----:B------:R-:W-:Y:S01]  /*1e3f0*/  IADD3.X R47, R238, UR17, RZ, P1, !PT ;  /* 0x00000011ee2f7c10 */ /* 0x000fe20008ffe4ff */
[----:B------:R-:W-:Y:S01]  /*1e400*/  FADD.FTZ R238, -R239, R37 ;  /* 0x00000025efee7221 */ /* 0x000fe20000010100 */
[C---:B------:R-:W-:Y:S01]  /*1e410*/  FMUL.FTZ R240, R237.reuse, R240 ;  /* 0x000000f0edf07220 */ /* 0x040fe20000410000 */
[----:B------:R-:W-:Y:S01]  /*1e420*/  F2FP.BF16.F32.PACK_AB R40, R244, R245 ;  /* 0x000000f5f428723e */ /* 0x000fe200000010ff */
[-C--:B------:R-:W-:Y:S01]  /*1e430*/  FFMA.FTZ R36, R128, R241.reuse, R208 ;  /* 0x000000f180247223 */ /* 0x080fe200000100d0 */
[----:B------:R-:W-:Y:S01]  /*1e440*/  FMUL.FTZ R238, R237, R238 ;  /* 0x000000eeedee7220 */ /* 0x000fe20000410000 */
[----:B------:R-:W-:Y:S01]  /*1e450*/  FFMA.FTZ R39, R131, R240, R211 ;  /* 0x000000f083277223 */ /* 0x000fe200000100d3 */
[----:B------:R-:W-:Y:S01]  /*1e460*/  FADD.FTZ R244, -R239, R25 ;  /* 0x00000019eff47221 */ /* 0x000fe20000010100 */
[----:B------:R1:W-:Y:S01]  /*1e470*/  STG.E.128 desc[UR4][R46.64], R40 ;  /* 0x000000282e007986 */ /* 0x0003e2000c101d04 */
[----:B------:R-:W-:Y:S01]  /*1e480*/  FFMA.FTZ R37, R129, R238, R209 ;  /* 0x000000ee81257223 */ /* 0x000fe200000100d1 */
[----:B------:R-:W-:Y:S01]  /*1e490*/  FFMA.FTZ R16, R88, R241, R168 ;  /* 0x000000f158107223 */ /* 0x000fe200000100a8 */
[----:B------:R-:W-:Y:S01]  /*1e4a0*/  FFMA.FTZ R240, R91, R240, R171 ;  /* 0x000000f05bf07223 */ /* 0x000fe200000100ab */
[----:B------:R-:W-:Y:S01]  /*1e4b0*/  FMUL.FTZ R244, R237, R244 ;  /* 0x000000f4edf47220 */ /* 0x000fe20000410000 */
[----:B------:R-:W-:Y:S01]  /*1e4c0*/  FADD.FTZ R220, -R239, R220 ;  /* 0x000000dcefdc7221 */ /* 0x000fe20000010100 */
[----:B------:R-:W-:Y:S01]  /*1e4d0*/  F2FP.BF16.F32.PACK_AB R36, R37, R36 ;  /* 0x000000242524723e */ /* 0x000fe200000010ff */
[----:B------:R-:W-:Y:S01]  /*1e4e0*/  FADD.FTZ R222, -R239, R222 ;  /* 0x000000deefde7221 */ /* 0x000fe20000010100 */
[----:B------:R-:W-:Y:S01]  /*1e4f0*/  F2FP.BF16.F32.PACK_AB R37, R39, R38 ;  /* 0x000000262725723e */ /* 0x000fe200000010ff */
[C---:B------:R-:W-:Y:S01]  /*1e500*/  FADD.FTZ R38, -R239.reuse, R33 ;  /* 0x00000021ef267221 */ /* 0x040fe20000010100 */
[----:B------:R-:W-:Y:S01]  /*1e510*/  F2FP.BF16.F32.PACK_AB R17, R240, R17 ;  /* 0x00000011f011723e */ /* 0x000fe200000010ff */
[----:B------:R-:W-:-:S04]  /*1e520*/  FADD.FTZ R30, -R239, R223 ;  /* 0x000000dfef1e7221 */ /* 0x000fc80000010100 */
[----:B------:R-:W-:Y:S01]  /*1e530*/  FMUL.FTZ R30, R237, R30 ;  /* 0x0000001eed1e7220 */ /* 0x000fe20000410000 */
[C---:B-1----:R-:W-:Y:S01]  /*1e540*/  FADD.FTZ R40, -R239.reuse, R34 ;  /* 0x00000022ef287221 */ /* 0x042fe20000010100 */
        /* <DEDUP_REMOVED lines=12> */
[----:B------:R-:W1:Y:S01]  /*1e610*/  LDC.64 R24, c[0x0][0x2c0] ;  /* 0x0000b000ff187b82 */ /* 0x000e620000000a00 */
[----:B------:R-:W-:Y:S01]  /*1e620*/  F2FP.BF16.F32.PACK_AB R39, R32, R39 ;  /* 0x000000272027723e */ /* 0x000fe200000010ff */
[----:B0-----:R-:W-:-:S04]  /*1e630*/  IMAD.WIDE.U32 R32, R236, 0x10, R44 ;  /* 0x00000010ec207825 */ /* 0x001fc800078e002c */
[----:B------:R-:W-:Y:S01]  /*1e640*/  FFMA.FTZ R29, R85, R34, R165 ;  /* 0x00000022551d7223 */ /* 0x000fe200000100a5 */
[----:B------:R-:W-:Y:S01]  /*1e650*/  FFMA.FTZ R19, R86, R41, R166 ;  /* 0x0000002956137223 */ /* 0x000fe200000100a6 */
[----:B------:R-:W-:Y:S01]  /*1e660*/  FFMA.FTZ R40, R87, R40, R167 ;  /* 0x0000002857287223 */ /* 0x000fe200000100a7 */
[----:B------:R-:W-:Y:S01]  /*1e670*/  FADD.FTZ R34, -R239, R15 ;  /* 0x0000000fef227221 */ /* 0x000fe20000010100 */
[----:B------:R0:W-:Y:S01]  /*1e680*/  STG.E.128 desc[UR4][R32.64], R36 ;  /* 0x0000002420007986 */ /* 0x0001e2000c101d04 */
[C---:B------:R-:W-:Y:S01]  /*1e690*/  FMUL.FTZ R41, R237.reuse, R220 ;  /* 0x000000dced297220 */ /* 0x040fe20000410000 */
[----:B------:R-:W-:Y:S01]  /*1e6a0*/  FMUL.FTZ R47, R237, R222 ;  /* 0x000000deed2f7220 */ /* 0x000fe20000410000 */
[----:B------:R-:W-:Y:S01]  /*1e6b0*/  F2FP.BF16.F32.PACK_AB R19, R40, R19 ;  /* 0x000000132813723e */ /* 0x000fe200000010ff */
[----:B------:R-:W-:Y:S01]  /*1e6c0*/  FADD.FTZ R40, -R239, R221 ;  /* 0x000000ddef287221 */ /* 0x000fe20000010100 */
[----:B------:R-:W-:-:S03]  /*1e6d0*/  FMUL.FTZ R34, R237, R34 ;  /* 0x00000022ed227220 */ /* 0x000fc60000410000 */
[----:B------:R-:W-:Y:S01]  /*1e6e0*/  FMUL.FTZ R40, R237, R40 ;  /* 0x00000028ed287220 */ /* 0x000fe20000410000 */
[----:B-1----:R-:W-:-:S04]  /*1e6f0*/  IMAD.WIDE.U32 R14, R236, 0x10, R24 ;  /* 0x00000010ec0e7825 */ /* 0x002fc800078e0018 */
[C---:B0-----:R-:W-:Y:S01]  /*1e700*/  FADD.FTZ R32, -R239.reuse, R23 ;  /* 0x00000017ef207221 */ /* 0x041fe20000010100 */
[C---:B------:R-:W-:Y:S01]  /*1e710*/  FADD.FTZ R23, -R239.reuse, R18 ;  /* 0x00000012ef177221 */ /* 0x040fe20000010100 */
[----:B------:R-:W-:Y:S01]  /*1e720*/  FFMA.FTZ R18, R84, R35, R164 ;  /* 0x0000002354127223 */ /* 0x000fe200000100a4 */
[----:B------:R-:W-:Y:S01]  /*1e730*/  FADD.FTZ R38, -R239, R13 ;  /* 0x0000000def267221 */ /* 0x000fe20000010100 */
[----:B------:R-:W-:Y:S01]  /*1e740*/  FFMA.FTZ R13, R89, R238, R169 ;  /* 0x000000ee590d7223 */ /* 0x000fe200000100a9 */
[----:B------:R-:W-:Y:S01]  /*1e750*/  FADD.FTZ R36, -R239, R12 ;  /* 0x0000000cef247221 */ /* 0x000fe20000010100 */
[----:B------:R-:W-:Y:S01]  /*1e760*/  FFMA.FTZ R33, R122, R31, R202 ;  /* 0x0000001f7a217223 */ /* 0x000fe200000100ca */
[----:B------:R-:W-:Y:S01]  /*1e770*/  F2FP.BF16.F32.PACK_AB R18, R29, R18 ;  /* 0x000000121d12723e */ /* 0x000fe200000010ff */
[C---:B------:R-:W-:Y:S01]  /*1e780*/  FMUL.FTZ R29, R237.reuse, R28 ;  /* 0x0000001ced1d7220 */ /* 0x040fe20000410000 */
[----:B------:R-:W-:Y:S01]  /*1e790*/  FMUL.FTZ R28, R237, R42 ;  /* 0x0000002aed1c7220 */ /* 0x000fe20000410000 */
[----:B------:R-:W-:Y:S01]  /*1e7a0*/  F2FP.BF16.F32.PACK_AB R16, R13, R16 ;  /* 0x000000100d10723e */ /* 0x000fe200000010ff */
[----:B------:R-:W-:Y:S01]  /*1e7b0*/  FFMA.FTZ R42, R123, R242, R203 ;  /* 0x000000f27b2a7223 */ /* 0x000fe200000100cb */
[----:B------:R-:W-:Y:S01]  /*1e7c0*/  FFMA.FTZ R12, R120, R29, R200 ;  /* 0x0000001d780c7223 */ /* 0x000fe200000100c8 */
[----:B------:R-:W-:Y:S01]  /*1e7d0*/  FFMA.FTZ R13, R121, R28, R201 ;  /* 0x0000001c790d7223 */ /* 0x000fe200000100c9 */
[----:B------:R-:W-:Y:S01]  /*1e7e0*/  FMUL.FTZ R37, R237, R246 ;  /* 0x000000f6ed257220 */ /* 0x000fe20000410000 */
[----:B------:R0:W-:Y:S01]  /*1e7f0*/  STG.E.128 desc[UR4][R14.64], R16 ;  /* 0x000000100e007986 */ /* 0x0001e2000c101d04 */
[----:B------:R-:W-:Y:S01]  /*1e800*/  FFMA.FTZ R31, R82, R31, R162 ;  /* 0x0000001f521f7223 */ /* 0x000fe200000100a2 */
        /* <DEDUP_REMOVED lines=15> */
[----:B------:R-:W-:Y:S01]  /*1e900*/  FFMA.FTZ R33, R76, R33, R156 ;  /* 0x000000214c217223 */ /* 0x000fe2000001009c */
[----:B0-----:R-:W-:Y:S01]  /*1e910*/  FFMA.FTZ R14, R117, R244, R197 ;  /* 0x000000f4750e7223 */ /* 0x001fe200000100c5 */
[----:B------:R-:W-:Y:S01]  /*1e920*/  FFMA.FTZ R16, R119, R252, R199 ;  /* 0x000000fc77107223 */ /* 0x000fe200000100c7 */
[----:B------:R-:W-:Y:S01]  /*1e930*/  FFMA.FTZ R19, R78, R37, R158 ;  /* 0x000000254e137223 */ /* 0x000fe2000001009e */
[----:B------:R-:W-:Y:S01]  /*1e940*/  FMUL.FTZ R37, R237, R22 ;  /* 0x00000016ed257220 */ /* 0x000fe20000410000 */
[----:B------:R-:W-:Y:S01]  /*1e950*/  F2FP.BF16.F32.PACK_AB R17, R242, R31 ;  /* 0x0000001ff211723e */ /* 0x000fe200000010ff */
[----:B------:R-:W-:Y:S01]  /*1e960*/  FFMA.FTZ R31, R111, R236, R191 ;  /* 0x000000ec6f1f7223 */ /* 0x000fe200000100bf */
[----:B------:R-:W-:Y:S01]  /*1e970*/  F2FP.BF16.F32.PACK_AB R14, R14, R35 ;  /* 0x000000230e0e723e */ /* 0x000fe200000010ff */
[C---:B------:R-:W-:Y:S01]  /*1e980*/  FMUL.FTZ R35, R237.reuse, R20 ;  /* 0x00000014ed237220 */ /* 0x040fe20000410000 */
[----:B------:R-:W-:Y:S01]  /*1e990*/  F2FP.BF16.F32.PACK_AB R15, R16, R39 ;  /* 0x00000027100f723e */ /* 0x000fe200000010ff */
        /* <DEDUP_REMOVED lines=9> */
[----:B------:R-:W-:Y:S01]  /*1ea30*/  FMUL.FTZ R38, R237, R38 ;  /* 0x00000026ed267220 */ /* 0x000fe20000410000 */
[----:B------:R-:W-:Y:S01]  /*1ea40*/  F2FP.BF16.F32.PACK_AB R21, R27, R22 ;  /* 0x000000161b15723e */ /* 0x000fe200000010ff */
[----:B------:R-:W-:Y:S01]  /*1ea50*/  FFMA.FTZ R35, R72, R35, R152 ;  /* 0x0000002348237223 */ /* 0x000fe20000010098 */
[----:B------:R-:W-:Y:S01]  /*1ea60*/  F2FP.BF16.F32.PACK_AB R20, R23, R20 ;  /* 0x000000141714723e */ /* 0x000fe200000010ff */
[----:B------:R-:W-:Y:S01]  /*1ea70*/  FFMA.FTZ R42, R73, R42, R153 ;  /* 0x0000002a492a7223 */ /* 0x000fe20000010099 */
[----:B------:R-:W-:Y:S01]  /*1ea80*/  F2FP.BF16.F32.PACK_AB R22, R29, R26 ;  /* 0x0000001a1d16723e */ /* 0x000fe200000010ff */
[----:B------:R-:W-:Y:S01]  /*1ea90*/  IMAD.WIDE.U32 R26, R234, 0x10, R44 ;  /* 0x00000010ea1a7825 */ /* 0x000fe200078e002c */
[----:B------:R-:W-:-:S03]  /*1eaa0*/  F2FP.BF16.F32.PACK_AB R23, R31, R28 ;  /* 0x0000001c1f17723e */ /* 0x000fc600000010ff */
[C---:B------:R-:W-:Y:S01]  /*1eab0*/  FMUL.FTZ R31, R237.reuse, R36 ;  /* 0x00000024ed1f7220 */ /* 0x040fe20000410000 */
[----:B------:R-:W-:Y:S01]  /*1eac0*/  F2FP.BF16.F32.PACK_AB R19, R252, R19 ;  /* 0x00000013fc13723e */ /* 0x000fe200000010ff */
[----:B------:R-:W-:Y:S01]  /*1ead0*/  IMAD.WIDE.U32 R28, R234, 0x10, R24 ;  /* 0x00000010ea1c7825 */ /* 0x000fe200078e0018 */
[----:B------:R-:W-:Y:S01]  /*1eae0*/  F2FP.BF16.F32.PACK_AB R18, R18, R33 ;  /* 0x000000211212723e */ /* 0x000fe200000010ff */
[----:B------:R0:W-:Y:S02]  /*1eaf0*/  STG.E.128 desc[UR4][R26.64], R12 ;  /* 0x0000000c1a007986 */ /* 0x0001e4000c101d04 */
[----:B------:R-:W-:Y:S01]  /*1eb00*/  FMUL.FTZ R33, R237, R248 ;  /* 0x000000f8ed217220 */ /* 0x000fe20000410000 */
[----:B------:R-:W-:-:S04]  /*1eb10*/  IMAD.WIDE.U32 R44, R235, 0x10, R44 ;  /* 0x00000010eb2c7825 */ /* 0x000fc800078e002c */
[----:B------:R-:W-:Y:S01]  /*1eb20*/  FFMA.FTZ R37, R74, R37, R154 ;  /* 0x000000254a257223 */ /* 0x000fe2000001009a */
[----:B------:R1:W-:Y:S01]  /*1eb30*/  STG.E.128 desc[UR4][R28.64], R16 ;  /* 0x000000101c007986 */ /* 0x0003e2000c101d04 */
[----:B------:R-:W-:Y:S01]  /*1eb40*/  FFMA.FTZ R39, R68, R39, R148 ;  /* 0x0000002744277223 */ /* 0x000fe20000010094 */
[----:B------:R-:W-:Y:S01]  /*1eb50*/  FFMA.FTZ R43, R70, R43, R150 ;  /* 0x0000002b462b7223 */ /* 0x000fe20000010096 */
[----:B------:R-:W-:Y:S01]  /*1eb60*/  FFMA.FTZ R236, R71, R236, R151 ;  /* 0x000000ec47ec7223 */ /* 0x000fe20000010097 */
[----:B------:R2:W-:Y:S01]  /*1eb70*/  STG.E.128 desc[UR4][R44.64], R20 ;  /* 0x000000142c007986 */ /* 0x0005e2000c101d04 */
[----:B------:R-:W-:Y:S01]  /*1eb80*/  FFMA.FTZ R46, R69, R46, R149 ;  /* 0x0000002e452e7223 */ /* 0x000fe20000010095 */
[----:B------:R-:W-:Y:S01]  /*1eb90*/  FFMA.FTZ R32, R75, R32, R155 ;  /* 0x000000204b207223 */ /* 0x000fe2000001009b */
[----:B------:R-:W-:-:S04]  /*1eba0*/  IMAD.WIDE.U32 R24, R235, 0x10, R24 ;  /* 0x00000010eb187825 */ /* 0x000fc800078e0018 */
[----:B0-----:R-:W-:Y:S01]  /*1ebb0*/  FFMA.FTZ R26, R104, R31, R184 ;  /* 0x0000001f681a7223 */ /* 0x001fe200000100b8 */
[----:B------:R-:W-:Y:S01]  /*1ebc0*/  FFMA.FTZ R27, R61, R40, R141 ;  /* 0x000000283d1b7223 */ /* 0x000fe2000001008d */
[----:B------:R-:W-:Y:S01]  /*1ebd0*/  F2FP.BF16.F32.PACK_AB R15, R236, R43 ;  /* 0x0000002bec0f723e */ /* 0x000fe200000010ff */
[----:B-1----:R-:W-:Y:S01]  /*1ebe0*/  FFMA.FTZ R17, R105, R38, R185 ;  /* 0x0000002669117223 */ /* 0x002fe200000100b9 */
[----:B------:R-:W-:Y:S01]  /*1ebf0*/  FFMA.FTZ R18, R107, R34, R187 ;  /* 0x000000226b127223 */ /* 0x000fe200000100bb */
[----:B------:R-:W0:Y:S01]  /*1ec00*/  LDC.64 R28, c[0x0][0x210] ;  /* 0x00008400ff1c7b82 */ /* 0x000e220000000a00 */
[----:B------:R-:W-:Y:S01]  /*1ec10*/  FFMA.FTZ R19, R100, R41, R180 ;  /* 0x0000002964137223 */ /* 0x000fe200000100b4 */
[----:B--2---:R-:W-:Y:S01]  /*1ec20*/  FFMA.FTZ R20, R101, R40, R181 ;  /* 0x0000002865147223 */ /* 0x004fe200000100b5 */
[----:B------:R-:W-:Y:S01]  /*1ec30*/  F2FP.BF16.F32.PACK_AB R16, R17, R26 ;  /* 0x0000001a1110723e */ /* 0x000fe200000010ff */
        /* <DEDUP_REMOVED lines=8> */
[----:B------:R-:W-:Y:S01]  /*1ecc0*/  IMAD.SHL.U32 R20, R233, 0x10, RZ ;  /* 0x00000010e9147824 */ /* 0x000fe200078e00ff */
[----:B------:R-:W-:Y:S01]  /*1ecd0*/  F2FP.BF16.F32.PACK_AB R19, R22, R21 ;  /* 0x000000151613723e */ /* 0x000fe200000010ff */
[----:B------:R-:W-:Y:S01]  /*1ece0*/  FFMA.FTZ R22, R60, R41, R140 ;  /* 0x000000293c167223 */ /* 0x000fe2000001008c */
[----:B------:R-:W-:Y:S01]  /*1ecf0*/  F2FP.BF16.F32.PACK_AB R23, R30, R23 ;  /* 0x000000171e17723e */ /* 0x000fe200000010ff */
[----:B------:R-:W-:Y:S01]  /*1ed00*/  FFMA.FTZ R21, R66, R33, R146 ;  /* 0x0000002142157223 */ /* 0x000fe20000010092 */
[C---:B------:R-:W-:Y:S01]  /*1ed10*/  IADD3 R26, P1, R20.reuse, UR14, RZ ;  /* 0x0000000e141a7c10 */ /* 0x040fe2000ff3e0ff */
[----:B------:R-:W-:Y:S01]  /*1ed20*/  FFMA.FTZ R33, R65, R38, R145 ;  /* 0x0000002641217223 */ /* 0x000fe20000010091 */
[----:B------:R-:W-:Y:S01]  /*1ed30*/  IADD3 R30, P2, R20, UR16, RZ ;  /* 0x00000010141e7c10 */ /* 0x000fe2000ff5e0ff */
[----:B------:R-:W-:Y:S01]  /*1ed40*/  FFMA.FTZ R20, R64, R31, R144 ;  /* 0x0000001f40147223 */ /* 0x000fe20000010090 */
[----:B------:R-:W-:-:S02]  /*1ed50*/  SHF.R.U32.HI R233, RZ, 0x1c, R233 ;  /* 0x0000001cffe97819 */ /* 0x000fc400000116e9 */
[----:B------:R-:W-:Y:S02]  /*1ed60*/  F2FP.BF16.F32.PACK_AB R14, R46, R39 ;  /* 0x000000272e0e723e */ /* 0x000fe400000010ff */
[----:B------:R-:W-:Y:S02]  /*1ed70*/  F2FP.BF16.F32.PACK_AB R13, R32, R37 ;  /* 0x00000025200d723e */ /* 0x000fe400000010ff */
[----:B------:R-:W-:Y:S02]  /*1ed80*/  F2FP.BF16.F32.PACK_AB R12, R42, R35 ;  /* 0x000000232a0c723e */ /* 0x000fe400000010ff */
[----:B------:R-:W-:Y:S02]  /*1ed90*/  F2FP.BF16.F32.PACK_AB R22, R27, R22 ;  /* 0x000000161b16723e */ /* 0x000fe400000010ff */
[----:B------:R-:W-:Y:S01]  /*1eda0*/  IADD3.X R27, R233, UR15, RZ, P1, !PT ;  /* 0x0000000fe91b7c10 */ /* 0x000fe20008ffe4ff */
[----:B------:R1:W-:Y:S01]  /*1edb0*/  STG.E.128 desc[UR4][R24.64], R12 ;  /* 0x0000000c18007986 */ /* 0x0003e2000c101d04 */
[----:B------:R-:W-:-:S02]  /*1edc0*/  F2FP.BF16.F32.PACK_AB R21, R34, R21 ;  /* 0x000000152215723e */ /* 0x000fc400000010ff */
[----:B------:R-:W-:Y:S01]  /*1edd0*/  IADD3.X R31, R233, UR17, RZ, P2, !PT ;  /* 0x00000011e91f7c10 */ /* 0x000fe200097fe4ff */
[----:B------:R1:W-:Y:S01]  /*1ede0*/  STG.E.128 desc[UR4][R26.64], R16 ;  /* 0x000000101a007986 */ /* 0x0003e2000c101d04 */
[----:B------:R-:W-:Y:S02]  /*1edf0*/  F2FP.BF16.F32.PACK_AB R20, R33, R20 ;  /* 0x000000142114723e */ /* 0x000fe400000010ff */
[----:B0-----:R-:W-:-:S03]  /*1ee00*/  LEA R230, R28, R230, 0x2 ;  /* 0x000000e61ce67211 */ /* 0x001fc600078e10ff */
[----:B------:R1:W-:Y:S01]  /*1ee10*/  STG.E.128 desc[UR4][R30.64], R20 ;  /* 0x000000141e007986 */ /* 0x0003e2000c101d04 */
[----:B------:R-:W-:-:S13]  /*1ee20*/  ISETP.GE.AND P1, PT, R230, R29, PT ;  /* 0x0000001de600720c */ /* 0x000fda0003f26270 */
[----:B------:R-:W-:Y:S05]  /*1ee30*/  @!P1 BRA `(.L_x_15308) ;  /* 0xfffffe1c00a49947 */ /* 0x000fea000383ffff */
[----:B------:R-:W-:Y:S05]  /*1ee40*/  BSYNC B0 ;  /* 0x0000000000007941 */ /* 0x000fea0003800000 */
.L_x_14661:
[----:B------:R-:W-:Y:S05]  /*1ee50*/  EXIT ;  /* 0x000000000000794d */ /* 0x000fea0003800000 */
.L_x_15307:
[----:B0-----:R-:W-:Y:S01]  /*1ee60*/  HFMA2.MMA R240, -RZ, RZ, 0, 5.9604644775390625e-08 ;  /* 0x00000001fff07435 */ /* 0x001fe200000001ff */
[----:B------:R-:W-:Y:S01]  /*1ee70*/  BSSY B1, `(.L_x_15309) ;  /* 0x0000007000017945 */ /* 0x000fe20003800000 */
[----:B------:R-:W-:Y:S01]  /*1ee80*/  IMAD.MOV.U32 R251, RZ, RZ, R248 ;  /* 0x000000fffffb7224 */ /* 0x000fe200078e00f8 */
[----:B------:R-:W-:Y:S01]  /*1ee90*/  MOV R242, 0xffffffff ;  /* 0xffffffff00f27802 */ /* 0x000fe20000000f00 */
[----:B------:R-:W-:-:S07]  /*1eea0*/  IMAD.MOV.U32 R241, RZ, RZ, 0x1f ;  /* 0x0000001ffff17424 */ /* 0x000fce00078e00ff */
[----:B------:R-:W-:Y:S05]  /*1eeb0*/  WARPSYNC.COLLECTIVE R242, `(.L_x_15310) ;  /* 0x00000000f2087348 */ /* 0x000fea0003c00000 */
[----:B------:R0:W1:Y:S02]  /*1eec0*/  SHFL.BFLY P2, R249, R251, R240, R241 ;  /* 0x0c0000f0fbf97389 */ /* 0x00006400000400f1 */
[----:B01----:R-:W-:Y:S01]  /*1eed0*/  ENDCOLLECTIVE ;  /* 0x000000000000791b */ /* 0x003fe20003800000 */
.L_x_15310:
[----:B------:R-:W-:Y:S05]  /*1eee0*/  BSYNC B1 ;  /* 0x0000000000017941 */ /* 0x000fea0003800000 */
.L_x_15309:
        /* <DEDUP_REMOVED lines=10> */
.L_x_15311:
[----:B------:R-:W-:Y:S01]  /*1ef90*/  HFMA2.MMA R240, -RZ, RZ, 0, 2.384185791015625e-07 ;  /* 0x00000004fff07435 */ /* 0x000fe200000001ff */
[----:B------:R-:W-:-:S05]  /*1efa0*/  MOV R244, R249 ;  /* 0x000000f900f47202 */ /* 0x000fca0000000f00 */
[----:B------:R-:W-:-:S04]  /*1efb0*/  FADD.FTZ R244, R243, R244 ;  /* 0x000000f4f3f47221 */ /* 0x000fc80000010000 */
[----:B------:R-:W-:-:S07]  /*1efc0*/  IMAD.MOV.U32 R251, RZ, RZ, R244 ;  /* 0x000000fffffb7224 */ /* 0x000fce00078e00f4 */
[----:B------:R-:W-:Y:S05]  /*1efd0*/  WARPSYNC.COLLECTIVE R242, `(.L_x_15312) ;  /* 0x00000000f2087348 */ /* 0x000fea0003c00000 */
[----:B------:R0:W1:Y:S02]  /*1efe0*/  SHFL.BFLY P2, R249, R251, R240, R241 ;  /* 0x0c0000f0fbf97389 */ /* 0x00006400000400f1 */
[----:B01----:R-:W-:Y:S01]  /*1eff0*/  ENDCOLLECTIVE ;  /* 0x000000000000791b */ /* 0x003fe20003800000 */
.L_x_15312:
[----:B------:R-:W-:Y:S02]  /*1f000*/  IMAD.MOV.U32 R240, RZ, RZ, 0x8 ;  /* 0x00000008fff07424 */ /* 0x000fe400078e00ff */
[----:B------:R-:W-:-:S04]  /*1f010*/  IMAD.MOV.U32 R237, RZ, RZ, R249 ;  /* 0x000000ffffed7224 */ /* 0x000fc800078e00f9 */
[----:B------:R-:W-:-:S05]  /*1f020*/  FADD.FTZ R245, R244, R237 ;  /* 0x000000edf4f57221 */ /* 0x000fca0000010000 */
[----:B------:R-:W-:-:S07]  /*1f030*/  MOV R251, R245 ;  /* 0x000000f500fb7202 */ /* 0x000fce0000000f00 */
[----:B------:R-:W-:Y:S05]  /*1f040*/  WARPSYNC.COLLECTIVE R242, `(.L_x_15313) ;  /* 0x00000000f2087348 */ /* 0x000fea0003c00000 */
[----:B------:R0:W1:Y:S02]  /*1f050*/  SHFL.BFLY P2, R249, R251, R240, R241 ;  /* 0x0c0000f0fbf97389 */ /* 0x00006400000400f1 */
[----:B01----:R-:W-:Y:S01]  /*1f060*/  ENDCOLLECTIVE ;  /* 0x000000000000791b */ /* 0x003fe20003800000 */
.L_x_15313:
[----:B------:R-:W-:Y:S01]  /*1f070*/  HFMA2.MMA R240, -RZ, RZ, 0, 9.5367431640625e-07 ;  /* 0x00000010fff07435 */ /* 0x000fe200000001ff */
[----:B------:R-:W-:-:S05]  /*1f080*/  MOV R246, R249 ;  /* 0x000000f900f67202 */ /* 0x000fca0000000f00 */
[----:B------:R-:W-:-:S04]  /*1f090*/  FADD.FTZ R246, R245, R246 ;  /* 0x000000f6f5f67221 */ /* 0x000fc80000010000 */
[----:B------:R-:W-:-:S07]  /*1f0a0*/  IMAD.MOV.U32 R251, RZ, RZ, R246 ;  /* 0x000000fffffb7224 */ /* 0x000fce00078e00f6 */
[----:B------:R-:W-:Y:S05]  /*1f0b0*/  WARPSYNC.COLLECTIVE R242, `(.L_x_15314) ;  /* 0x00000000f2087348 */ /* 0x000fea0003c00000 */
[----:B------:R0:W1:Y:S02]  /*1f0c0*/  SHFL.BFLY P2, R249, R251, R240, R241 ;  /* 0x0c0000f0fbf97389 */ /* 0x00006400000400f1 */
[----:B01----:R-:W-:Y:S01]  /*1f0d0*/  ENDCOLLECTIVE ;  /* 0x000000000000791b */ /* 0x003fe20003800000 */
.L_x_15314:
        /* <DEDUP_REMOVED lines=83> */
[----:B------:R-:W-:-:S04]  /*1f610*/  IMAD.MOV.U32 R240, RZ, RZ, 0x1 ;  /* 0x00000001fff07424 */ /* 0x000fc800078e00ff */
[----:B------:R-:W-:-:S07]  /*1f620*/  MOV R251, R237 ;  /* 0x000000ed00fb7202 */ /* 0x000fce0000000f00 */
[----:B------:R-:W-:Y:S05]  /*1f630*/  WARPSYNC.COLLECTIVE R242, `(.L_x_15315) ;  /* 0x00000000f2087348 */ /* 0x000fea0003c00000 */
[----:B------:R0:W1:Y:S02]  /*1f640*/  SHFL.BFLY P2, R249, R251, R240, R241 ;  /* 0x0c0000f0fbf97389 */ /* 0x00006400000400f1 */
[----:B01----:R-:W-:Y:S01]  /*1f650*/  ENDCOLLECTIVE ;  /* 0x000000000000791b */ /* 0x003fe20003800000 */
.L_x_15315:
[----:B------:R-:W-:Y:S01]  /*1f660*/  HFMA2.MMA R240, -RZ, RZ, 0, 1.1920928955078125e-07 ;  /* 0x00000002fff07435 */ /* 0x000fe200000001ff */
[----:B------:R-:W-:-:S05]  /*1f670*/  MOV R244, R249 ;  /* 0x000000f900f47202 */ /* 0x000fca0000000f00 */
[----:B------:R-:W-:-:S04]  /*1f680*/  FADD.FTZ R244, R237, R244 ;  /* 0x000000f4edf47221 */ /* 0x000fc80000010000 */
[----:B------:R-:W-:-:S07]  /*1f690*/  IMAD.MOV.U32 R251, RZ, RZ, R244 ;  /* 0x000000fffffb7224 */ /* 0x000fce00078e00f4 */
[----:B------:R-:W-:Y:S05]  /*1f6a0*/  WARPSYNC.COLLECTIVE R242, `(.L_x_15316) ;  /* 0x00000000f2087348 */ /* 0x000fea0003c00000 */
[----:B------:R0:W1:Y:S02]  /*1f6b0*/  SHFL.BFLY P2, R249, R251, R240, R241 ;  /* 0x0c0000f0fbf97389 */ /* 0x00006400000400f1 */
[----:B01----:R-:W-:Y:S01]  /*1f6c0*/  ENDCOLLECTIVE ;  /* 0x000000000000791b */ /* 0x003fe20003800000 */
.L_x_15316:
[----:B------:R-:W-:Y:S02]  /*1f6d0*/  IMAD.MOV.U32 R240, RZ, RZ, 0x4 ;  /* 0x00000004fff07424 */ /* 0x000fe400078e00ff */
[----:B------:R-:W-:-:S04]  /*1f6e0*/  IMAD.MOV.U32 R243, RZ, RZ, R249 ;  /* 0x000000fffff37224 */ /* 0x000fc800078e00f9 */
[----:B------:R-:W-:-:S05]  /*1f6f0*/  FADD.FTZ R243, R244, R243 ;  /* 0x000000f3f4f37221 */ /* 0x000fca0000010000 */
[----:B------:R-:W-:-:S07]  /*1f700*/  MOV R251, R243 ;  /* 0x000000f300fb7202 */ /* 0x000fce0000000f00 */
[----:B------:R-:W-:Y:S05]  /*1f710*/  WARPSYNC.COLLECTIVE R242, `(.L_x_15317) ;  /* 0x00000000f2087348 */ /* 0x000fea0003c00000 */
[----:B------:R0:W1:Y:S02]  /*1f720*/  SHFL.BFLY P2, R249, R251, R240, R241 ;  /* 0x0c0000f0fbf97389 */ /* 0x00006400000400f1 */
[----:B01----:R-:W-:Y:S01]  /*1f730*/  ENDCOLLECTIVE ;  /* 0x000000000000791b */ /* 0x003fe20003800000 */
.L_x_15317:
[----:B------:R-:W-:Y:S01]  /*1f740*/  HFMA2.MMA R240, -RZ, RZ, 0, 4.76837158203125e-07 ;  /* 0x00000008fff07435 */ /* 0x000fe200000001ff */
[----:B------:R-:W-:-:S05]  /*1f750*/  MOV R246, R249 ;  /* 0x000000f900f67202 */ /* 0x000fca0000000f00 */
[----:B------:R-:W-:-:S04]  /*1f760*/  FADD.FTZ R246, R243, R246 ;  /* 0x000000f6f3f67221 */ /* 0x000fc80000010000 */
[----:B------:R-:W-:-:S07]  /*1f770*/  IMAD.MOV.U32 R251, RZ, RZ, R246 ;  /* 0x000000fffffb7224 */ /* 0x000fce00078e00f6 */
[----:B------:R-:W-:Y:S05]  /*1f780*/  WARPSYNC.COLLECTIVE R242, `(.L_x_15318) ;  /* 0x00000000f2087348 */ /* 0x000fea0003c00000 */
[----:B------:R0:W1:Y:S02]  /*1f790*/  SHFL.BFLY P2, R249, R251, R240, R241 ;  /* 0x0c0000f0fbf97389 */ /* 0x00006400000400f1 */
[----:B01----:R-:W-:Y:S01]  /*1f7a0*/  ENDCOLLECTIVE ;  /* 0x000000000000791b */ /* 0x003fe20003800000 */
.L_x_15318:
[----:B------:R-:W-:Y:S02]  /*1f7b0*/  IMAD.MOV.U32 R240, RZ, RZ, 0x10 ;  /* 0x00000010fff07424 */ /* 0x000fe400078e00ff */
[----:B------:R-:W-:-:S04]  /*1f7c0*/  IMAD.MOV.U32 R245, RZ, RZ, R249 ;  /* 0x000000fffff57224 */ /* 0x000fc800078e00f9 */
[----:B------:R-:W-:-:S05]  /*1f7d0*/  FADD.FTZ R245, R246, R245 ;  /* 0x000000f5f6f57221 */ /* 0x000fca0000010000 */
[----:B------:R-:W-:-:S07]  /*1f7e0*/  MOV R251, R245 ;  /* 0x000000f500fb7202 */ /* 0x000fce0000000f00 */
[----:B------:R-:W-:Y:S05]  /*1f7f0*/  WARPSYNC.COLLECTIVE R242, `(.L_x_15319) ;  /* 0x00000000f2087348 */ /* 0x000fea0003c00000 */
[----:B------:R0:W1:Y:S02]  /*1f800*/  SHFL.BFLY P2, R249, R251, R240, R241 ;  /* 0x0c0000f0fbf97389 */ /* 0x00006400000400f1 */
[----:B01----:R-:W-:Y:S01]  /*1f810*/  ENDCOLLECTIVE ;  /* 0x000000000000791b */ /* 0x003fe20003800000 */
.L_x_15319:
[----:B------:R-:W-:Y:S01]  /*1f820*/  MOV R248, R249 ;  /* 0x000000f900f87202 */ /* 0x000fe20000000f00 */
[----:B------:R-:W-:Y:S06]  /*1f830*/  BRA `(.L_x_15320) ;  /* 0xffffffe4009c7947 */ /* 0x000fec000383ffff */
.L_x_15321:
        /* <DEDUP_REMOVED lines=12> */
.L_x_33665:


//--------------------- .text._ZN10layer_norm31ln_parallel_residual_fwd_kernelINS_13Kernel_traitsIf13__nv_bfloat16fS2_fjLj1280ELj1ELj4ELj1ELj16ENS_18Kernel_traits_baseILj1280EfS2_fS2_fjLj128EEEEELb1ELb1ELb0EEEvNS_9FwdParamsE --------------------------
	.section	.text._ZN10layer_norm31ln_parallel_residual_fwd_kernelINS_13Kernel_traitsIf13__nv_bfloat16fS2_fjLj1280ELj1ELj4ELj1ELj16ENS_18Kernel_traits_baseILj1280EfS2_fS2_fjLj128EEEEELb1ELb1ELb0EEEvNS_9FwdParamsE,"ax",@progbits
	.align	128
        .global         _ZN10layer_norm31ln_parallel_residual_fwd_kernelINS_13Kernel_traitsIf13__nv_bfloat16fS2_fjLj1280ELj1ELj4ELj1ELj16ENS_18Kernel_traits_baseILj1280EfS2_fS2_fjLj128EEEEELb1ELb1ELb0EEEvNS_9FwdParamsE
        .type           _ZN10layer_norm31ln_parallel_residual_fwd_kernelINS_13Kernel_traitsIf13__nv_bfloat16fS2_fjLj1280ELj1ELj4ELj1ELj16ENS_18Kernel_traits_baseILj1280EfS2_fS2_fjLj128EEEEELb1ELb1ELb0EEEvNS_9FwdParamsE,@function
        .size           _ZN10layer_norm31ln_parallel_residual_fwd_kernelINS_13Kernel_traitsIf13__nv_bfloat16fS2_fjLj1280ELj1ELj4ELj1ELj16ENS_18Kernel_traits_baseILj1280EfS2_fS2_fjLj128EEEEELb1ELb1ELb0EEEvNS_9FwdParamsE,(.L_x_33666 - _ZN10layer_norm31ln_parallel_residual_fwd_kernelINS_13Kernel_traitsIf13__nv_bfloat16fS2_fjLj1280ELj1ELj4ELj1ELj16ENS_18Kernel_traits_baseILj1280EfS2_fS2_fjLj128EEEEELb1ELb1ELb0EEEvNS_9FwdParamsE)
        .other          _ZN10layer_norm31ln_parallel_residual_fwd_kernelINS_13Kernel_traitsIf13__nv_bfloat16fS2_fjLj1280ELj1ELj4ELj1ELj16ENS_18Kernel_traits_baseILj1280EfS2_fS2_fjLj128EEEEELb1ELb1ELb0EEEvNS_9FwdParamsE,@"STO_CUDA_ENTRY STV_DEFAULT"
_ZN10layer_norm31ln_parallel_residual_fwd_kernelINS_13Kernel_traitsIf13__nv_bfloat16fS2_fjLj1280ELj1ELj4ELj1ELj16ENS_18Kernel_traits_baseILj1280EfS2_fS2_fjLj128EEEEELb1ELb1ELb0EEEvNS_9FwdParamsE:
.text._ZN10layer_norm31ln_parallel_residual_fwd_kernelINS_13Kernel_traitsIf13__nv_bfloat16fS2_fjLj1280ELj1ELj4ELj1ELj16ENS_18Kernel_traits_baseILj1280EfS2_fS2_fjLj128EEEEELb1ELb1ELb0EEEvNS_9FwdParamsE:
        /* <DEDUP_REMOVED lines=66> */
[----:B------:R-:W-:Y:S01]  /*0420*/  IMAD.WIDE.U32 R2, R2, -0x2daee0ad, RZ ;  /* 0xd2511f5302027825 */ /* 0x000fe200078e00ff */
[----:B------:R-:W-:-:S03]  /*0430*/  UIADD3 UR28, UR6, -0x4ab325aa, URZ ;  /* 0xb54cda56061c7890 */ /* 0x000fc6000fffe03f */
[----:B------:R-:W-:Y:S01]  /*0440*/  IMAD.WIDE.U32 R4, R5, -0x326172a9, RZ ;  /* 0xcd9e8d5705047825 */ /* 0x000fe200078e00ff */
[----:B------:R-:W-:Y:S01]  /*0450*/  LOP3.LUT R6, R3, UR29, R6, 0x96, !PT ;  /* 0x0000001d03067c12 */ /* 0x000fe2000f8e9606 */
[----:B------:R-:W-:Y:S01]  /*0460*/  UIADD3 UR30, UR6, 0x5384540f, URZ ;  /* 0x5384540f061e7890 */ /* 0x000fe2000fffe03f */
[----:B----4-:R-:W-:Y:S02]  /*0470*/  SHF.R.S32.HI R3, RZ, 0x1f, R12 ;  /* 0x0000001fff037819 */ /* 0x010fe4000001140c */
[----:B------:R-:W-:Y:S01]  /*0480*/  LOP3.LUT R88, R5, UR28, R8, 0x96, !PT ;  /* 0x0000001c05587c12 */ /* 0x000fe2000f8e9608 */
[----:B------:R-:W-:Y:S01]  /*0490*/  IMAD.WIDE.U32 R6, R6, -0x326172a9, RZ ;  /* 0xcd9e8d5706067825 */ /* 0x000fe200078e00ff */
[----:B------:R-:W-:Y:S02]  /*04a0*/  LEA.HI R3, R3, R12, RZ, 0x3 ;  /* 0x0000000c03037211 */ /* 0x000fe400078f18ff */
[----:B------:R-:W-:Y:S02]  /*04b0*/  LOP3.LUT R8, R73, 0x1f, RZ, 0x3c, !PT ;  /* 0x0000001f49087812 */ /* 0x000fe400078e3cff */
[----:B------:R-:W-:-:S02]  /*04c0*/  LOP3.LUT R90, R7, UR30, R4, 0x96, !PT ;  /* 0x0000001e075a7c12 */ /* 0x000fc4000f8e9604 */
        /* <DEDUP_REMOVED lines=8> */
[----:B------:R-:W-:Y:S01]  /*0550*/  LOP3.LUT R157, R157, 0xfffffeff, RZ, 0xc0, !PT ;  /* 0xfffffeff9d9d7812 */ /* 0x000fe200078ec0ff */
[----:B------:R-:W-:Y:S01]  /*0560*/  UIADD3 UR31, UR7, 0x1fd5c5a3, URZ ;  /* 0x1fd5c5a3071f7890 */ /* 0x000fe2000fffe03f */
[----:B------:R-:W-:Y:S02]  /*0570*/  IMAD.WIDE.U32 R88, R88, -0x2daee0ad, RZ ;  /* 0xd2511f5358587825 */ /* 0x000fe400078e00ff */
[----:B------:R-:W-:Y:S02]  /*0580*/  @P4 LOP3.LUT R157, R157, 0x100, RZ, 0xfc, !PT ;  /* 0x000001009d9d4812 */ /* 0x000fe400078efcff */
[----:B------:R-:W-:-:S02]  /*0590*/  ISETP.GE.U32.AND P2, PT, R7, 0xa0, PT ;  /* 0x000000a00700780c */ /* 0x000fc40003f46070 */
[----:B------:R-:W-:Y:S02]  /*05a0*/  LOP3.LUT R157, R157, 0xffffff7f, RZ, 0xc0, !PT ;  /* 0xffffff7f9d9d7812 */ /* 0x000fe400078ec0ff */
[----:B------:R-:W-:Y:S02]  /*05b0*/  LOP3.LUT R92, R89, UR31, R2, 0x96, !PT ;  /* 0x0000001f595c7c12 */ /* 0x000fe4000f8e9602 */
[----:B------:R-:W-:Y:S01]  /*05c0*/  @P3 LOP3.LUT R157, R157, 0x80, RZ, 0xfc, !PT ;  /* 0x000000809d9d3812 */ /* 0x000fe200078efcff */
[----:B------:R-:W-:Y:S02]  /*05d0*/  UIADD3 UR32, UR6, -0xe443238, URZ ;  /* 0xf1bbcdc806207890 */ /* 0x000fe4000fffe03f */
[----:B------:R-:W-:Y:S01]  /*05e0*/  IMAD.HI.U32 R3, R92, -0x326172a9, RZ ;  /* 0xcd9e8d575c037827 */ /* 0x000fe200078e00ff */
[----:B------:R-:W-:Y:S01]  /*05f0*/  LOP3.LUT R157, R157, 0xffffffbf, RZ, 0xc0, !PT ;  /* 0xffffffbf9d9d7812 */ /* 0x000fe200078ec0ff */
[----:B------:R-:W-:Y:S02]  /*0600*/  UIADD3 UR33, UR7, -0x24c28bd8, URZ ;  /* 0xdb3d742807217890 */ /* 0x000fe4000fffe03f */
        /* <DEDUP_REMOVED lines=22> */
.L_x_15323:
[----:B------:R-:W-:Y:S05]  /*0770*/  BSYNC B0 ;  /* 0x0000000000007941 */ /* 0x000fea0003800000 */
.L_x_15322:
        /* <DEDUP_REMOVED lines=18> */
.L_x_15325:
[----:B------:R-:W-:Y:S05]  /*08a0*/  BSYNC B0 ;  /* 0x0000000000007941 */ /* 0x000fea0003800000 */
.L_x_15324:
        /* <DEDUP_REMOVED lines=18> */
.L_x_15327:
[----:B------:R-:W-:Y:S05]  /*09d0*/  BSYNC B0 ;  /* 0x0000000000007941 */ /* 0x000fea0003800000 */
.L_x_15326:
        /* <DEDUP_REMOVED lines=18> */
.L_x_15329:
[----:B------:R-:W-:Y:S05]  /*0b00*/  BSYNC B0 ;  /* 0x0000000000007941 */ /* 0x000fea0003800000 */
.L_x_15328:
        /* <DEDUP_REMOVED lines=8> */
[----:B------:R-:W-:-:S13]  /*0b90*/  ISETP.NE.AND.EX P0, PT, RZ, UR9, PT, P0 ;  /* 0x00000009ff007c0c */ /* 0x000fda000bf05300 */
[C---:B------:R-:W-:Y:S01]  /*0ba0*/  @P0 LEA R4, P1, R73.reuse, UR8, 0x5 ;  /* 0x0000000849040c11 */ /* 0x040fe2000f8228ff */
[----:B0-----:R-:W-:-:S03]  /*0bb0*/  IMAD.WIDE.U32 R2, R73, 0x20, R2 ;  /* 0x0000002049027825 */ /* 0x001fc600078e0002 */
[----:B------:R-:W-:Y:S02]  /*0bc0*/  @P0 LEA.HI.X R5, R73, UR9, RZ, 0x5, P1 ;  /* 0x0000000949050c11 */ /* 0x000fe400088f2cff */
[----:B------:R-:W-:Y:S01]  /*0bd0*/  CS2R R72, SRZ ;  /* 0x0000000000487805 */ /* 0x000fe2000001ff00 */
[----:B------:R4:W5:Y:S05]  /*0be0*/  LDG.E.128 R80, desc[UR4][R2.64] ;  /* 0x0000000402507981 */ /* 0x00096a000c1e1d00 */
[----:B------:R4:W5:Y:S04]  /*0bf0*/  @P0 LDG.E.128 R72, desc[UR4][R4.64] ;  /* 0x0000000404480981 */ /* 0x000968000c1e1d00 */
[----:B------:R4:W5:Y:S04]  /*0c00*/  @P0 LDG.E.128 R76, desc[UR4][R4.64+0x10] ;  /* 0x00001004044c0981 */ /* 0x000968000c1e1d00 */
[----:B------:R4:W5:Y:S02]  /*0c10*/  LDG.E.128 R84, desc[UR4][R2.64+0x10] ;  /* 0x0000100402547981 */ /* 0x000964000c1e1d00 */
.L_x_15331:
[----:B------:R-:W-:Y:S05]  /*0c20*/  BSYNC B0 ;  /* 0x0000000000007941 */ /* 0x000fea0003800000 */
.L_x_15330:
[----:B------:R-:W-:Y:S01]  /*0c30*/  ULDC UR8, c[0x0][0x214] ;  /* 0x0000850000087ab9 */ /* 0x000fe20000000800 */
[----:B------:R-:W-:Y:S02]  /*0c40*/  LOP3.LUT R91, R91, UR33, R88, 0x96, !PT ;  /* 0x000000215b5b7c12 */ /* 0x000fe4000f8e9658 */
[----:B------:R-:W-:-:S13]  /*0c50*/  ISETP.GE.AND P0, PT, R155, UR8, PT ;  /* 0x000000089b007c0c */ /* 0x000fda000bf06270 */
[----:B------:R-:W-:Y:S05]  /*0c60*/  @P0 EXIT ;  /* 0x000000000000094d */ /* 0x000fea0003800000 */
[----:B01234-:R-:W-:Y:S01]  /*0c70*/  IMAD R5, R90, -0x2daee0ad, RZ ;  /* 0xd2511f535a057824 */ /* 0x01ffe200078e02ff */
[----:B------:R-:W-:Y:S01]  /*0c80*/  HFMA2.MMA R146, -RZ, RZ, 0, 0 ;  /* 0x00000000ff927435 */ /* 0x000fe200000001ff */
[----:B------:R-:W-:Y:S01]  /*0c90*/  IMAD R4, R92, -0x326172a9, RZ ;  /* 0xcd9e8d575c047824 */ /* 0x000fe200078e02ff */
[----:B------:R-:W-:Y:S01]  /*0ca0*/  BSSY B0, `(.L_x_15332) ;  /* 0x0001e4e000007945 */ /* 0x000fe20003800000 */
[----:B------:R-:W-:Y:S01]  /*0cb0*/  IMAD.HI.U32 R147, R91, -0x326172a9, RZ ;  /* 0xcd9e8d575b937827 */ /* 0x000fe200078e00ff */
[----:B------:R-:W-:Y:S01]  /*0cc0*/  LOP3.LUT R149, R0, 0x3, RZ, 0xc0, !PT ;  /* 0x0000000300957812 */ /* 0x000fe200078ec0ff */
[----:B------:R-:W-:Y:S01]  /*0cd0*/  ULDC.U8 UR8, c[0x0][0x2a0] ;  /* 0x0000a80000087ab9 */ /* 0x000fe20000000000 */
[----:B------:R-:W-:Y:S01]  /*0ce0*/  ULDC UR36, c[0x0][0x218] ;  /* 0x0000860000247ab9 */ /* 0x000fe20000000800 */
[----:B------:R-:W-:Y:S01]  /*0cf0*/  IMAD.WIDE.U32 R2, R6, -0x2daee0ad, RZ ;  /* 0xd2511f5306027825 */ /* 0x000fe200078e00ff */
[----:B------:R-:W-:Y:S01]  /*0d00*/  LOP3.LUT R147, R147, UR34, R4, 0x96, !PT ;  /* 0x0000002293937c12 */ /* 0x000fe2000f8e9604 */
[----:B------:R-:W-:Y:S01]  /*0d10*/  ULDC UR9, c[0x0][0x2d8] ;  /* 0x0000b60000097ab9 */ /* 0x000fe20000000800 */
[----:B------:R-:W-:Y:S01]  /*0d20*/  UISETP.NE.AND UP0, UPT, UR8, URZ, UPT ;  /* 0x0000003f0800728c */ /* 0x000fe2000bf05270 */
[----:B------:R-:W-:Y:S01]  /*0d30*/  IMAD.MOV.U32 R150, RZ, RZ, R2 ;  /* 0x000000ffff967224 */ /* 0x000fe200078e0002 */
[----:B------:R-:W-:Y:S01]  /*0d40*/  LOP3.LUT R148, R3, UR35, R5, 0x96, !PT ;  /* 0x0000002303947c12 */ /* 0x000fe2000f8e9605 */
[----:B------:R-:W-:Y:S01]  /*0d50*/  IMAD R152, R91, -0x326172a9, RZ ;  /* 0xcd9e8d575b987824 */ /* 0x000fe200078e02ff */
[----:B------:R-:W-:Y:S01]  /*0d60*/  ULDC.64 UR10, c[0x0][0x230] ;  /* 0x00008c00000a7ab9 */ /* 0x000fe20000000a00 */
[----:B------:R-:W-:Y:S01]  /*0d70*/  ULDC.64 UR12, c[0x0][0x238] ;  /* 0x00008e00000c7ab9 */ /* 0x000fe20000000a00 */
[----:B------:R-:W-:Y:S01]  /*0d80*/  ULDC.64 UR14, c[0x0][0x240] ;  /* 0x00009000000e7ab9 */ /* 0x000fe20000000a00 */
[----:B------:R-:W-:-:S05]  /*0d90*/  ULDC.64 UR16, c[0x0][0x248] ;  /* 0x0000920000107ab9 */ /* 0x000fca0000000a00 */
.L_x_15998:
        /* <DEDUP_REMOVED lines=35> */
.L_x_15336:
[----:B------:R-:W-:-:S07]  /*0fd0*/  MOV R159, R152 ;  /* 0x00000098009f7202 */ /* 0x000fce0000000f00 */
.L_x_15337:
[----:B------:R-:W-:Y:S05]  /*0fe0*/  BSYNC B2 ;  /* 0x0000000000027941 */ /* 0x000fea0003800000 */
.L_x_15335:
        /* <DEDUP_REMOVED lines=16> */
.L_x_15341:
[----:B------:R-:W-:Y:S05]  /*10f0*/  BSYNC B3 ;  /* 0x0000000000037941 */ /* 0x000fea0003800000 */
.L_x_15340:
        /* <DEDUP_REMOVED lines=44> */
.L_x_15339:
[----:B------:R-:W-:Y:S05]  /*13c0*/  BSYNC B2 ;  /* 0x0000000000027941 */ /* 0x000fea0003800000 */
.L_x_15338:
[----:B------:R-:W0:Y:S01]  /*13d0*/  LDC R143, c[0x0][0x294] ;  /* 0x0000a500ff8f7b82 */ /* 0x000e220000000800 */
[----:B------:R-:W-:Y:S02]  /*13e0*/  ISETP.NE.U32.AND P2, PT, R100, RZ, PT ;  /* 0x000000ff6400720c */ /* 0x000fe40003f45070 */
[----:B------:R-:W-:Y:S01]  /*13f0*/  I2FP.F32.U32 R100, R159 ;  /* 0x0000009f00647245 */ /* 0x000fe20000201000 */
[----:B------:R-:W-:Y:S01]  /*1400*/  IMAD.MOV.U32 R159, RZ, RZ, 0x2f800000 ;  /* 0x2f800000ff9f7424 */ /* 0x000fe200078e00ff */
        /* <DEDUP_REMOVED lines=16> */
.L_x_15342:
        /* <DEDUP_REMOVED lines=12> */
.L_x_15345:
[----:B------:R-:W-:-:S07]  /*15d0*/  IMAD.MOV.U32 R101, RZ, RZ, R152 ;  /* 0x000000ffff657224 */ /* 0x000fce00078e0098 */
.L_x_15346:
[----:B------:R-:W-:Y:S05]  /*15e0*/  BSYNC B2 ;  /* 0x0000000000027941 */ /* 0x000fea0003800000 */
.L_x_15344:
        /* <DEDUP_REMOVED lines=16> */
.L_x_15350:
[----:B------:R-:W-:Y:S05]  /*16f0*/  BSYNC B3 ;  /* 0x0000000000037941 */ /* 0x000fea0003800000 */
.L_x_15349:
        /* <DEDUP_REMOVED lines=44> */
.L_x_15348:
[----:B------:R-:W-:Y:S05]  /*19c0*/  BSYNC B2 ;  /* 0x0000000000027941 */ /* 0x000fea0003800000 */
.L_x_15347:
        /* <DEDUP_REMOVED lines=9> */
.L_x_15343:
        /* <DEDUP_REMOVED lines=12> */
.L_x_15352:
[----:B------:R-:W-:-:S07]  /*1b20*/  IMAD.MOV.U32 R101, RZ, RZ, R152 ;  /* 0x000000ffff657224 */ /* 0x000fce00078e0098 */
.L_x_15353:
[----:B------:R-:W-:Y:S05]  /*1b30*/  BSYNC B2 ;  /* 0x0000000000027941 */ /* 0x000fea0003800000 */
.L_x_15351:
        /* <DEDUP_REMOVED lines=16> */
.L_x_15357:
[----:B------:R-:W-:Y:S05]  /*1c40*/  BSYNC B3 ;  /* 0x0000000000037941 */ /* 0x000fea0003800000 */
.L_x_15356:
        /* <DEDUP_REMOVED lines=44> */
.L_x_15355:
[----:B------:R-:W-:Y:S05]  /*1f10*/  BSYNC B2 ;  /* 0x0000000000027941 */ /* 0x000fea0003800000 */
.L_x_15354:
        /* <DEDUP_REMOVED lines=14> */
.L_x_15358:
        /* <DEDUP_REMOVED lines=12> */
.L_x_15361:
[----:B------:R-:W-:-:S07]  /*20c0*/  IMAD.MOV.U32 R104, RZ, RZ, R152 ;  /* 0x000000ffff687224 */ /* 0x000fce00078e0098 */
.L_x_15362:
[----:B------:R-:W-:Y:S05]  /*20d0*/  BSYNC B2 ;  /* 0x0000000000027941 */ /* 0x000fea0003800000 */
.L_x_15360:
        /* <DEDUP_REMOVED lines=16> */
.L_x_15366:
[----:B------:R-:W-:Y:S05]  /*21e0*/  BSYNC B3 ;  /* 0x0000000000037941 */ /* 0x000fea0003800000 */
.L_x_15365:
        /* <DEDUP_REMOVED lines=44> */
.L_x_15364:
[----:B------:R-:W-:Y:S05]  /*24b0*/  BSYNC B2 ;  /* 0x0000000000027941 */ /* 0x000fea0003800000 */
.L_x_15363:
        /* <DEDUP_REMOVED lines=10> */
.L_x_15359:
        /* <DEDUP_REMOVED lines=12> */
.L_x_15368:
[----:B------:R-:W-:-:S07]  /*2620*/  MOV R104, R152 ;  /* 0x0000009800687202 */ /* 0x000fce0000000f00 */
.L_x_15369:
[----:B------:R-:W-:Y:S05]  /*2630*/  BSYNC B2 ;  /* 0x0000000000027941 */ /* 0x000fea0003800000 */
.L_x_15367:
        /* <DEDUP_REMOVED lines=16> */
.L_x_15373:
[----:B------:R-:W-:Y:S05]  /*2740*/  BSYNC B3 ;  /* 0x0000000000037941 */ /* 0x000fea0003800000 */
.L_x_15372:
        /* <DEDUP_REMOVED lines=44> */
.L_x_15371:
[----:B------:R-:W-:Y:S05]  /*2a10*/  BSYNC B2 ;  /* 0x0000000000027941 */ /* 0x000fea0003800000 */
.L_x_15370:
        /* <DEDUP_REMOVED lines=15> */
.L_x_15374:
        /* <DEDUP_REMOVED lines=12> */
.L_x_15377:
[----:B------:R-:W-:-:S07]  /*2bd0*/  MOV R6, R152 ;  /* 0x0000009800067202 */ /* 0x000fce0000000f00 */
.L_x_15378:
[----:B------:R-:W-:Y:S05]  /*2be0*/  BSYNC B2 ;  /* 0x0000000000027941 */ /* 0x000fea0003800000 */
.L_x_15376:
        /* <DEDUP_REMOVED lines=16> */
.L_x_15382:
[----:B------:R-:W-:Y:S05]  /*2cf0*/  BSYNC B3 ;  /* 0x0000000000037941 */ /* 0x000fea0003800000 */
.L_x_15381:
        /* <DEDUP_REMOVED lines=44> */
.L_x_15380:
[----:B------:R-:W-:Y:S05]  /*2fc0*/  BSYNC B2 ;  /* 0x0000000000027941 */ /* 0x000fea0003800000 */
.L_x_15379:
        /* <DEDUP_REMOVED lines=9> */
.L_x_15375:
        /* <DEDUP_REMOVED lines=12> */
.L_x_15384:
[----:B------:R-:W-:-:S07]  /*3120*/  IMAD.MOV.U32 R160, RZ, RZ, R152 ;  /* 0x000000ffffa07224 */ /* 0x000fce00078e0098 */
.L_x_15385:
[----:B------:R-:W-:Y:S05]  /*3130*/  BSYNC B2 ;  /* 0x0000000000027941 */ /* 0x000fea0003800000 */
.L_x_15383:
        /* <DEDUP_REMOVED lines=16> */
.L_x_15389:
[----:B------:R-:W-:Y:S05]  /*3240*/  BSYNC B3 ;  /* 0x0000000000037941 */ /* 0x000fea0003800000 */
.L_x_15388:
        /* <DEDUP_REMOVED lines=44> */
.L_x_15387:
[----:B------:R-:W-:Y:S05]  /*3510*/  BSYNC B2 ;  /* 0x0000000000027941 */ /* 0x000fea0003800000 */
.L_x_15386:
        /* <DEDUP_REMOVED lines=14> */
.L_x_15390:
        /* <DEDUP_REMOVED lines=12> */
.L_x_15393:
[----:B------:R-:W-:-:S07]  /*36c0*/  IMAD.MOV.U32 R5, RZ, RZ, R152 ;  /* 0x000000ffff057224 */ /* 0x000fce00078e0098 */
.L_x_15394:
[----:B------:R-:W-:Y:S05]  /*36d0*/  BSYNC B2 ;  /* 0x0000000000027941 */ /* 0x000fea0003800000 */
.L_x_15392:
        /* <DEDUP_REMOVED lines=16> */
.L_x_15398:
[----:B------:R-:W-:Y:S05]  /*37e0*/  BSYNC B3 ;  /* 0x0000000000037941 */ /* 0x000fea0003800000 */
.L_x_15397:
        /* <DEDUP_REMOVED lines=44> */
.L_x_15396:
[----:B------:R-:W-:Y:S05]  /*3ab0*/  BSYNC B2 ;  /* 0x0000000000027941 */ /* 0x000fea0003800000 */
.L_x_15395:
        /* <DEDUP_REMOVED lines=10> */
.L_x_15391:
        /* <DEDUP_REMOVED lines=12> */
.L_x_15400:
[----:B------:R-:W-:-:S07]  /*3c20*/  IMAD.MOV.U32 R160, RZ, RZ, R152 ;  /* 0x000000ffffa07224 */ /* 0x000fce00078e0098 */
.L_x_15401:
[----:B------:R-:W-:Y:S05]  /*3c30*/  BSYNC B2 ;  /* 0x0000000000027941 */ /* 0x000fea0003800000 */
.L_x_15399:
        /* <DEDUP_REMOVED lines=16> */
.L_x_15405:
[----:B------:R-:W-:Y:S05]  /*3d40*/  BSYNC B3 ;  /* 0x0000000000037941 */ /* 0x000fea0003800000 */
.L_x_15404:
        /* <DEDUP_REMOVED lines=44> */
.L_x_15403:
[----:B------:R-:W-:Y:S05]  /*4010*/  BSYNC B2 ;  /* 0x0000000000027941 */ /* 0x000fea0003800000 */
.L_x_15402:
        /* <DEDUP_REMOVED lines=15> */
.L_x_15406:
        /* <DEDUP_REMOVED lines=12> */
.L_x_15409:
[----:B------:R-:W-:-:S07]  /*41d0*/  IMAD.MOV.U32 R4, RZ, RZ, R152 ;  /* 0x000000ffff047224 */ /* 0x000fce00078e0098 */
.L_x_15410:
[----:B------:R-:W-:Y:S05]  /*41e0*/  BSYNC B2 ;  /* 0x0000000000027941 */ /* 0x000fea0003800000 */
.L_x_15408:
        /* <DEDUP_REMOVED lines=16> */
.L_x_15414:
[----:B------:R-:W-:Y:S05]  /*42f0*/  BSYNC B3 ;  /* 0x0000000000037941 */ /* 0x000fea0003800000 */
.L_x_15413:
        /* <DEDUP_REMOVED lines=44> */
.L_x_15412:
[----:B------:R-:W-:Y:S05]  /*45c0*/  BSYNC B2 ;  /* 0x0000000000027941 */ /* 0x000fea0003800000 */
.L_x_15411:
        /* <DEDUP_REMOVED lines=9> */
.L_x_15407:
        /* <DEDUP_REMOVED lines=12> */
.L_x_15416:
[----:B------:R-:W-:-:S07]  /*4720*/  MOV R105, R152 ;  /* 0x0000009800697202 */ /* 0x000fce0000000f00 */
.L_x_15417:
[----:B------:R-:W-:Y:S05]  /*4730*/  BSYNC B2 ;  /* 0x0000000000027941 */ /* 0x000fea0003800000 */
.L_x_15415:
        /* <DEDUP_REMOVED lines=16> */
.L_x_15421:
[----:B------:R-:W-:Y:S05]  /*4840*/  BSYNC B3 ;  /* 0x0000000000037941 */ /* 0x000fea0003800000 */
.L_x_15420:
        /* <DEDUP_REMOVED lines=44> */
.L_x_15419:
[----:B------:R-:W-:Y:S05]  /*4b10*/  BSYNC B2 ;  /* 0x0000000000027941 */ /* 0x000fea0003800000 */
.L_x_15418:
        /* <DEDUP_REMOVED lines=12> */
.L_x_15422:
        /* <DEDUP_REMOVED lines=12> */
.L_x_15425:
[----:B------:R-:W-:-:S07]  /*4ca0*/  MOV R3, R152 ;  /* 0x0000009800037202 */ /* 0x000fce0000000f00 */
.L_x_15426:
[----:B------:R-:W-:Y:S05]  /*4cb0*/  BSYNC B2 ;  /* 0x0000000000027941 */ /* 0x000fea0003800000 */
.L_x_15424:
        /* <DEDUP_REMOVED lines=16> */
.L_x_15430:
[----:B------:R-:W-:Y:S05]  /*4dc0*/  BSYNC B3 ;  /* 0x0000000000037941 */ /* 0x000fea0003800000 */
.L_x_15429:
        /* <DEDUP_REMOVED lines=44> */
.L_x_15428:
[----:B------:R-:W-:Y:S05]  /*5090*/  BSYNC B2 ;  /* 0x0000000000027941 */ /* 0x000fea0003800000 */
.L_x_15427:
[----:B------:R-:W-:Y:S02]  /*50a0*/  I2FP.F32.U32 R106, R3 ;  /* 0x00000003006a7245 */ /* 0x000fe40000201000 */
[----:B------:R-:W-:-:S03]  /*50b0*/  PRMT R3, R98, 0x7632, R3 ;  /* 0x0000763262037816 */ /* 0x000fc60000000003 */
[----:B------:R-:W-:Y:S02]  /*50c0*/  FFMA.FTZ R106, R106, R159, 1.1641532182693481445e-10 ;  /* 0x2f0000006a6a7423 */ /* 0x000fe4000001009f */
[----:B------:R-:W-:-:S03]  /*50d0*/  IMAD.U32 R3, R3, 0x10000, RZ ;  /* 0x0001000003037824 */ /* 0x000fc600078e00ff */
[----:B------:R-:W-:Y:S01]  /*50e0*/  FSETP.GTU.FTZ.AND P4, PT, R106, R143, PT ;  /* 0x0000008f6a00720b */ /* 0x000fe20003f9c000 */
[----:B------:R-:W-:-:S05]  /*50f0*/  FMUL.FTZ R3, R3, R142 ;  /* 0x0000008e03037220 */ /* 0x000fca0000410000 */
[----:B------:R-:W-:Y:S02]  /*5100*/  FSEL R106, R3, RZ, !P4 ;  /* 0x000000ff036a7208 */ /* 0x000fe40006000000 */
[----:B------:R-:W-:-:S03]  /*5110*/  SEL R3, RZ, 0x1, P4 ;  /* 0x00000001ff037807 */ /* 0x000fc60002000000 */
[----:B------:R-:W-:-:S04]  /*5120*/  FADD.FTZ R105, R106, R105 ;  /* 0x000000696a697221 */ /* 0x000fc80000010000 */
[----:B------:R-:W-:-:S07]  /*5130*/  @P0 FADD.FTZ R105, R93, R105 ;  /* 0x000000695d690221 */ /* 0x000fce0000010000 */
.L_x_15423:
        /* <DEDUP_REMOVED lines=12> */
.L_x_15432:
[----:B------:R-:W-:-:S07]  /*5200*/  IMAD.MOV.U32 R106, RZ, RZ, R152 ;  /* 0x000000ffff6a7224 */ /* 0x000fce00078e0098 */
.L_x_15433:
[----:B------:R-:W-:Y:S05]  /*5210*/  BSYNC B2 ;  /* 0x0000000000027941 */ /* 0x000fea0003800000 */
.L_x_15431:
        /* <DEDUP_REMOVED lines=16> */
.L_x_15437:
[----:B------:R-:W-:Y:S05]  /*5320*/  BSYNC B3 ;  /* 0x0000000000037941 */ /* 0x000fea0003800000 */
.L_x_15436:
        /* <DEDUP_REMOVED lines=44> */
.L_x_15435:
[----:B------:R-:W-:Y:S05]  /*55f0*/  BSYNC B2 ;  /* 0x0000000000027941 */ /* 0x000fea0003800000 */
.L_x_15434:
        /* <DEDUP_REMOVED lines=13> */
.L_x_15438:
        /* <DEDUP_REMOVED lines=12> */
.L_x_15441:
[----:B------:R-:W-:-:S07]  /*5790*/  IMAD.MOV.U32 R2, RZ, RZ, R152 ;  /* 0x000000ffff027224 */ /* 0x000fce00078e0098 */
.L_x_15442:
[----:B------:R-:W-:Y:S05]  /*57a0*/  BSYNC B2 ;  /* 0x0000000000027941 */ /* 0x000fea0003800000 */
.L_x_15440:
        /* <DEDUP_REMOVED lines=16> */
.L_x_15446:
[----:B------:R-:W-:Y:S05]  /*58b0*/  BSYNC B3 ;  /* 0x0000000000037941 */ /* 0x000fea0003800000 */
.L_x_15445:
        /* <DEDUP_REMOVED lines=44> */
.L_x_15444:
[----:B------:R-:W-:Y:S05]  /*5b80*/  BSYNC B2 ;  /* 0x0000000000027941 */ /* 0x000fea0003800000 */
.L_x_15443:
        /* <DEDUP_REMOVED lines=9> */
.L_x_15439:
        /* <DEDUP_REMOVED lines=12> */
.L_x_15448:
[----:B------:R-:W-:-:S07]  /*5ce0*/  IMAD.MOV.U32 R162, RZ, RZ, R152 ;  /* 0x000000ffffa27224 */ /* 0x000fce00078e0098 */
.L_x_15449:
[----:B------:R-:W-:Y:S05]  /*5cf0*/  BSYNC B2 ;  /* 0x0000000000027941 */ /* 0x000fea0003800000 */
.L_x_15447:
        /* <DEDUP_REMOVED lines=16> */
.L_x_15453:
[----:B------:R-:W-:Y:S05]  /*5e00*/  BSYNC B3 ;  /* 0x0000000000037941 */ /* 0x000fea0003800000 */
.L_x_15452:
        /* <DEDUP_REMOVED lines=44> */
.L_x_15451:
[----:B------:R-:W-:Y:S05]  /*60d0*/  BSYNC B2 ;  /* 0x0000000000027941 */ /* 0x000fea0003800000 */
.L_x_15450:
        /* <DEDUP_REMOVED lines=12> */
.L_x_15454:
        /* <DEDUP_REMOVED lines=12> */
.L_x_15457:
[----:B------:R-:W-:-:S07]  /*6260*/  IMAD.MOV.U32 R0, RZ, RZ, R152 ;  /* 0x000000ffff007224 */ /* 0x000fce00078e0098 */
.L_x_15458:
[----:B------:R-:W-:Y:S05]  /*6270*/  BSYNC B2 ;  /* 0x0000000000027941 */ /* 0x000fea0003800000 */
.L_x_15456:
        /* <DEDUP_REMOVED lines=16> */
.L_x_15462:
[----:B------:R-:W-:Y:S05]  /*6380*/  BSYNC B3 ;  /* 0x0000000000037941 */ /* 0x000fea0003800000 */
.L_x_15461:
        /* <DEDUP_REMOVED lines=44> */
.L_x_15460:
[----:B------:R-:W-:Y:S05]  /*6650*/  BSYNC B2 ;  /* 0x0000000000027941 */ /* 0x000fea0003800000 */
.L_x_15459:
        /* <DEDUP_REMOVED lines=10> */
.L_x_15455:
        /* <DEDUP_REMOVED lines=41> */
[----:B------:R-:W-:Y:S02]  /*6990*/  LOP3.LUT R163, R163, 0xff00, R140, 0xf8, !PT ;  /* 0x0000ff00a3a37812 */ /* 0x000fe400078ef88c */
[----:B------:R-:W-:Y:S02]  /*69a0*/  LOP3.LUT R140, R144, 0xff, RZ, 0xc0, !PT ;  /* 0x000000ff908c7812 */ /* 0x000fe400078ec0ff */
[----:B------:R-:W-:-:S03]  /*69b0*/  LOP3.LUT R163, R163, 0xff, R4, 0xf8, !PT ;  /* 0x000000ffa3a37812 */ /* 0x000fc600078ef804 */
[----:B------:R-:W-:Y:S01]  /*69c0*/  IMAD.WIDE.U32 R140, R140, 0x100, RZ ;  /* 0x000001008c8c7825 */ /* 0x000fe200078e00ff */
[----:B------:R-:W-:Y:S02]  /*69d0*/  LOP3.LUT R163, R143, R163, R161, 0xfe, !PT ;  /* 0x000000a38fa37212 */ /* 0x000fe400078efea1 */
[----:B------:R-:W-:Y:S02]  /*69e0*/  LOP3.LUT R142, R140, R160, R142, 0xfe, !PT ;  /* 0x000000a08c8e7212 */ /* 0x000fe400078efe8e */
[----:B------:R-:W-:Y:S02]  /*69f0*/  LOP3.LUT R141, R163, R141, RZ, 0xfc, !PT ;  /* 0x0000008da38d7212 */ /* 0x000fe400078efcff */
[----:B------:R-:W-:Y:S02]  /*6a00*/  IADD3.X R163, R159, UR17, RZ, P0, !PT ;  /* 0x000000119fa37c10 */ /* 0x000fe400087fe4ff */
[----:B------:R-:W-:-:S05]  /*6a10*/  LOP3.LUT R140, R142, 0xff, R145, 0xf8, !PT ;  /* 0x000000ff8e8c7812 */ /* 0x000fca00078ef891 */
[----:B------:R1:W-:Y:S02]  /*6a20*/  STG.E.64 desc[UR4][R162.64], R140 ;  /* 0x0000008ca2007986 */ /* 0x0003e4000c101b04 */
.L_x_15463:
[----:B01----:R-:W-:-:S07]  /*6a30*/  VIADD R140, R158, 0x20 ;  /* 0x000000209e8c7836 */ /* 0x003fce0000000000 */
.L_x_15334:
[----:B------:R-:W-:Y:S05]  /*6a40*/  BSYNC B1 ;  /* 0x0000000000017941 */ /* 0x000fea0003800000 */
.L_x_15333:
        /* <DEDUP_REMOVED lines=30> */
.L_x_15467:
[----:B------:R-:W-:-:S07]  /*6c30*/  MOV R160, R152 ;  /* 0x0000009800a07202 */ /* 0x000fce0000000f00 */
.L_x_15468:
[----:B------:R-:W-:Y:S05]  /*6c40*/  BSYNC B2 ;  /* 0x0000000000027941 */ /* 0x000fea0003800000 */
.L_x_15466:
        /* <DEDUP_REMOVED lines=16> */
.L_x_15472:
[----:B------:R-:W-:Y:S05]  /*6d50*/  BSYNC B3 ;  /* 0x0000000000037941 */ /* 0x000fea0003800000 */
.L_x_15471:
        /* <DEDUP_REMOVED lines=44> */
.L_x_15470:
[----:B------:R-:W-:Y:S05]  /*7020*/  BSYNC B2 ;  /* 0x0000000000027941 */ /* 0x000fea0003800000 */
.L_x_15469:
        /* <DEDUP_REMOVED lines=20> */
.L_x_15473:
        /* <DEDUP_REMOVED lines=12> */
.L_x_15476:
[----:B------:R-:W-:-:S07]  /*7230*/  IMAD.MOV.U32 R109, RZ, RZ, R152 ;  /* 0x000000ffff6d7224 */ /* 0x000fce00078e0098 */
.L_x_15477:
[----:B------:R-:W-:Y:S05]  /*7240*/  BSYNC B2 ;  /* 0x0000000000027941 */ /* 0x000fea0003800000 */
.L_x_15475:
        /* <DEDUP_REMOVED lines=16> */
.L_x_15481:
[----:B------:R-:W-:Y:S05]  /*7350*/  BSYNC B3 ;  /* 0x0000000000037941 */ /* 0x000fea0003800000 */
.L_x_15480:
        /* <DEDUP_REMOVED lines=44> */
.L_x_15479:
[----:B------:R-:W-:Y:S05]  /*7620*/  BSYNC B2 ;  /* 0x0000000000027941 */ /* 0x000fea0003800000 */
.L_x_15478:
        /* <DEDUP_REMOVED lines=9> */
.L_x_15474:
        /* <DEDUP_REMOVED lines=12> */
.L_x_15483:
[----:B------:R-:W-:-:S07]  /*7780*/  IMAD.MOV.U32 R109, RZ, RZ, R152 ;  /* 0x000000ffff6d7224 */ /* 0x000fce00078e0098 */
.L_x_15484:
[----:B------:R-:W-:Y:S05]  /*7790*/  BSYNC B2 ;  /* 0x0000000000027941 */ /* 0x000fea0003800000 */
.L_x_15482:
        /* <DEDUP_REMOVED lines=16> */
.L_x_15488:
[----:B------:R-:W-:Y:S05]  /*78a0*/  BSYNC B3 ;  /* 0x0000000000037941 */ /* 0x000fea0003800000 */
.L_x_15487:
        /* <DEDUP_REMOVED lines=44> */
.L_x_15486:
[----:B------:R-:W-:Y:S05]  /*7b70*/  BSYNC B2 ;  /* 0x0000000000027941 */ /* 0x000fea0003800000 */
.L_x_15485:
        /* <DEDUP_REMOVED lines=14> */
.L_x_15489:
        /* <DEDUP_REMOVED lines=12> */
.L_x_15492:
[----:B------:R-:W-:-:S07]  /*7d20*/  IMAD.MOV.U32 R112, RZ, RZ, R152 ;  /* 0x000000ffff707224 */ /* 0x000fce00078e0098 */
.L_x_15493:
[----:B------:R-:W-:Y:S05]  /*7d30*/  BSYNC B2 ;  /* 0x0000000000027941 */ /* 0x000fea0003800000 */
.L_x_15491:
        /* <DEDUP_REMOVED lines=16> */
.L_x_15497:
[----:B------:R-:W-:Y:S05]  /*7e40*/  BSYNC B3 ;  /* 0x0000000000037941 */ /* 0x000fea0003800000 */
.L_x_15496:
        /* <DEDUP_REMOVED lines=44> */
.L_x_15495:
[----:B------:R-:W-:Y:S05]  /*8110*/  BSYNC B2 ;  /* 0x0000000000027941 */ /* 0x000fea0003800000 */
.L_x_15494:
        /* <DEDUP_REMOVED lines=10> */
.L_x_15490:
        /* <DEDUP_REMOVED lines=12> */
.L_x_15499:
[----:B------:R-:W-:-:S07]  /*8280*/  MOV R112, R152 ;  /* 0x0000009800707202 */ /* 0x000fce0000000f00 */
.L_x_15500:
[----:B------:R-:W-:Y:S05]  /*8290*/  BSYNC B2 ;  /* 0x0000000000027941 */ /* 0x000fea0003800000 */
.L_x_15498:
        /* <DEDUP_REMOVED lines=16> */
.L_x_15504:
[----:B------:R-:W-:Y:S05]  /*83a0*/  BSYNC B3 ;  /* 0x0000000000037941 */ /* 0x000fea0003800000 */
.L_x_15503:
        /* <DEDUP_REMOVED lines=44> */
.L_x_15502:
[----:B------:R-:W-:Y:S05]  /*8670*/  BSYNC B2 ;  /* 0x0000000000027941 */ /* 0x000fea0003800000 */
.L_x_15501:
        /* <DEDUP_REMOVED lines=15> */
.L_x_15505:
        /* <DEDUP_REMOVED lines=12> */
.L_x_15508:
[----:B------:R-:W-:-:S07]  /*8830*/  MOV R6, R152 ;  /* 0x0000009800067202 */ /* 0x000fce0000000f00 */
.L_x_15509:
[----:B------:R-:W-:Y:S05]  /*8840*/  BSYNC B2 ;  /* 0x0000000000027941 */ /* 0x000fea0003800000 */
.L_x_15507:
        /* <DEDUP_REMOVED lines=16> */
.L_x_15513:
[----:B------:R-:W-:Y:S05]  /*8950*/  BSYNC B3 ;  /* 0x0000000000037941 */ /* 0x000fea0003800000 */
.L_x_15512:
        /* <DEDUP_REMOVED lines=44> */
.L_x_15511:
[----:B------:R-:W-:Y:S05]  /*8c20*/  BSYNC B2 ;  /* 0x0000000000027941 */ /* 0x000fea0003800000 */
.L_x_15510:
        /* <DEDUP_REMOVED lines=9> */
.L_x_15506:
        /* <DEDUP_REMOVED lines=12> */
.L_x_15515:
[----:B------:R-:W-:-:S07]  /*8d80*/  IMAD.MOV.U32 R161, RZ, RZ, R152 ;  /* 0x000000ffffa17224 */ /* 0x000fce00078e0098 */
.L_x_15516:
[----:B------:R-:W-:Y:S05]  /*8d90*/  BSYNC B2 ;  /* 0x0000000000027941 */ /* 0x000fea0003800000 */
.L_x_15514:
        /* <DEDUP_REMOVED lines=16> */
.L_x_15520:
[----:B------:R-:W-:Y:S05]  /*8ea0*/  BSYNC B3 ;  /* 0x0000000000037941 */ /* 0x000fea0003800000 */
.L_x_15519:
        /* <DEDUP_REMOVED lines=44> */
.L_x_15518:
[----:B------:R-:W-:Y:S05]  /*9170*/  BSYNC B2 ;  /* 0x0000000000027941 */ /* 0x000fea0003800000 */
.L_x_15517:
        /* <DEDUP_REMOVED lines=14> */
.L_x_15521:
        /* <DEDUP_REMOVED lines=12> */
.L_x_15524:
[----:B------:R-:W-:-:S07]  /*9320*/  IMAD.MOV.U32 R5, RZ, RZ, R152 ;  /* 0x000000ffff057224 */ /* 0x000fce00078e0098 */
.L_x_15525:
[----:B------:R-:W-:Y:S05]  /*9330*/  BSYNC B2 ;  /* 0x0000000000027941 */ /* 0x000fea0003800000 */
.L_x_15523:
        /* <DEDUP_REMOVED lines=16> */
.L_x_15529:
[----:B------:R-:W-:Y:S05]  /*9440*/  BSYNC B3 ;  /* 0x0000000000037941 */ /* 0x000fea0003800000 */
.L_x_15528:
        /* <DEDUP_REMOVED lines=44> */
.L_x_15527:
[----:B------:R-:W-:Y:S05]  /*9710*/  BSYNC B2 ;  /* 0x0000000000027941 */ /* 0x000fea0003800000 */
.L_x_15526:
        /* <DEDUP_REMOVED lines=10> */
.L_x_15522:
        /* <DEDUP_REMOVED lines=12> */
.L_x_15531:
[----:B------:R-:W-:-:S07]  /*9880*/  IMAD.MOV.U32 R161, RZ, RZ, R152 ;  /* 0x000000ffffa17224 */ /* 0x000fce00078e0098 */
.L_x_15532:
[----:B------:R-:W-:Y:S05]  /*9890*/  BSYNC B2 ;  /* 0x0000000000027941 */ /* 0x000fea0003800000 */
.L_x_15530:
        /* <DEDUP_REMOVED lines=16> */
.L_x_15536:
[----:B------:R-:W-:Y:S05]  /*99a0*/  BSYNC B3 ;  /* 0x0000000000037941 */ /* 0x000fea0003800000 */
.L_x_15535:
        /* <DEDUP_REMOVED lines=44> */
.L_x_15534:
[----:B------:R-:W-:Y:S05]  /*9c70*/  BSYNC B2 ;  /* 0x0000000000027941 */ /* 0x000fea0003800000 */
.L_x_15533:
        /* <DEDUP_REMOVED lines=15> */
.L_x_15537:
        /* <DEDUP_REMOVED lines=12> */
.L_x_15540:
[----:B------:R-:W-:-:S07]  /*9e30*/  IMAD.MOV.U32 R4, RZ, RZ, R152 ;  /* 0x000000ffff047224 */ /* 0x000fce00078e0098 */
.L_x_15541:
[----:B------:R-:W-:Y:S05]  /*9e40*/  BSYNC B2 ;  /* 0x0000000000027941 */ /* 0x000fea0003800000 */
.L_x_15539:
        /* <DEDUP_REMOVED lines=16> */
.L_x_15545:
[----:B------:R-:W-:Y:S05]  /*9f50*/  BSYNC B3 ;  /* 0x0000000000037941 */ /* 0x000fea0003800000 */
.L_x_15544:
        /* <DEDUP_REMOVED lines=44> */
.L_x_15543:
[----:B------:R-:W-:Y:S05]  /*a220*/  BSYNC B2 ;  /* 0x0000000000027941 */ /* 0x000fea0003800000 */
.L_x_15542:
        /* <DEDUP_REMOVED lines=9> */
.L_x_15538:
        /* <DEDUP_REMOVED lines=12> */
.L_x_15547:
[----:B------:R-:W-:-:S07]  /*a380*/  MOV R113, R152 ;  /* 0x0000009800717202 */ /* 0x000fce0000000f00 */
.L_x_15548:
[----:B------:R-:W-:Y:S05]  /*a390*/  BSYNC B2 ;  /* 0x0000000000027941 */ /* 0x000fea0003800000 */
.L_x_15546:
        /* <DEDUP_REMOVED lines=16> */
.L_x_15552:
[----:B------:R-:W-:Y:S05]  /*a4a0*/  BSYNC B3 ;  /* 0x0000000000037941 */ /* 0x000fea0003800000 */
.L_x_15551:
        /* <DEDUP_REMOVED lines=44> */
.L_x_15550:
[----:B------:R-:W-:Y:S05]  /*a770*/  BSYNC B2 ;  /* 0x0000000000027941 */ /* 0x000fea0003800000 */
.L_x_15549:
        /* <DEDUP_REMOVED lines=12> */
.L_x_15553:
        /* <DEDUP_REMOVED lines=12> */
.L_x_15556:
[----:B------:R-:W-:-:S07]  /*a900*/  MOV R3, R152 ;  /* 0x0000009800037202 */ /* 0x000fce0000000f00 */
.L_x_15557:
[----:B------:R-:W-:Y:S05]  /*a910*/  BSYNC B2 ;  /* 0x0000000000027941 */ /* 0x000fea0003800000 */
.L_x_15555:
        /* <DEDUP_REMOVED lines=16> */
.L_x_15561:
[----:B------:R-:W-:Y:S05]  /*aa20*/  BSYNC B3 ;  /* 0x0000000000037941 */ /* 0x000fea0003800000 */
.L_x_15560:
        /* <DEDUP_REMOVED lines=44> */
.L_x_15559:
[----:B------:R-:W-:Y:S05]  /*acf0*/  BSYNC B2 ;  /* 0x0000000000027941 */ /* 0x000fea0003800000 */
.L_x_15558:
        /* <DEDUP_REMOVED lines=10> */
.L_x_15554:
        /* <DEDUP_REMOVED lines=12> */
.L_x_15563:
[----:B------:R-:W-:-:S07]  /*ae60*/  IMAD.MOV.U32 R114, RZ, RZ, R152 ;  /* 0x000000ffff727224 */ /* 0x000fce00078e0098 */
.L_x_15564:
[----:B------:R-:W-:Y:S05]  /*ae70*/  BSYNC B2 ;  /* 0x0000000000027941 */ /* 0x000fea0003800000 */
.L_x_15562:
        /* <DEDUP_REMOVED lines=16> */
.L_x_15568:
[----:B------:R-:W-:Y:S05]  /*af80*/  BSYNC B3 ;  /* 0x0000000000037941 */ /* 0x000fea0003800000 */
.L_x_15567:
        /* <DEDUP_REMOVED lines=44> */
.L_x_15566:
[----:B------:R-:W-:Y:S05]  /*b250*/  BSYNC B2 ;  /* 0x0000000000027941 */ /* 0x000fea0003800000 */
.L_x_15565:
        /* <DEDUP_REMOVED lines=13> */
.L_x_15569:
        /* <DEDUP_REMOVED lines=12> */
.L_x_15572:
[----:B------:R-:W-:-:S07]  /*b3f0*/  IMAD.MOV.U32 R2, RZ, RZ, R152 ;  /* 0x000000ffff027224 */ /* 0x000fce00078e0098 */
.L_x_15573:
[----:B------:R-:W-:Y:S05]  /*b400*/  BSYNC B2 ;  /* 0x0000000000027941 */ /* 0x000fea0003800000 */
.L_x_15571:
        /* <DEDUP_REMOVED lines=16> */
.L_x_15577:
[----:B------:R-:W-:Y:S05]  /*b510*/  BSYNC B3 ;  /* 0x0000000000037941 */ /* 0x000fea0003800000 */
.L_x_15576:
        /* <DEDUP_REMOVED lines=44> */
.L_x_15575:
[----:B------:R-:W-:Y:S05]  /*b7e0*/  BSYNC B2 ;  /* 0x0000000000027941 */ /* 0x000fea0003800000 */
.L_x_15574:
        /* <DEDUP_REMOVED lines=9> */
.L_x_15570:
        /* <DEDUP_REMOVED lines=12> */
.L_x_15579:
[----:B------:R-:W-:-:S07]  /*b940*/  IMAD.MOV.U32 R149, RZ, RZ, R152 ;  /* 0x000000ffff957224 */ /* 0x000fce00078e0098 */
.L_x_15580:
[----:B------:R-:W-:Y:S05]  /*b950*/  BSYNC B2 ;  /* 0x0000000000027941 */ /* 0x000fea0003800000 */
.L_x_15578:
        /* <DEDUP_REMOVED lines=16> */
.L_x_15584:
[----:B------:R-:W-:Y:S05]  /*ba60*/  BSYNC B3 ;  /* 0x0000000000037941 */ /* 0x000fea0003800000 */
.L_x_15583:
        /* <DEDUP_REMOVED lines=44> */
.L_x_15582:
[----:B------:R-:W-:Y:S05]  /*bd30*/  BSYNC B2 ;  /* 0x0000000000027941 */ /* 0x000fea0003800000 */
.L_x_15581:
        /* <DEDUP_REMOVED lines=12> */
.L_x_15585:
        /* <DEDUP_REMOVED lines=12> */
.L_x_15588:
[----:B------:R-:W-:-:S07]  /*bec0*/  IMAD.MOV.U32 R0, RZ, RZ, R152 ;  /* 0x000000ffff007224 */ /* 0x000fce00078e0098 */
.L_x_15589:
[----:B------:R-:W-:Y:S05]  /*bed0*/  BSYNC B2 ;  /* 0x0000000000027941 */ /* 0x000fea0003800000 */
.L_x_15587:
        /* <DEDUP_REMOVED lines=16> */
.L_x_15593:
[----:B------:R-:W-:Y:S05]  /*bfe0*/  BSYNC B3 ;  /* 0x0000000000037941 */ /* 0x000fea0003800000 */
.L_x_15592:
        /* <DEDUP_REMOVED lines=44> */
.L_x_15591:
[----:B------:R-:W-:Y:S05]  /*c2b0*/  BSYNC B2 ;  /* 0x0000000000027941 */ /* 0x000fea0003800000 */
.L_x_15590:
        /* <DEDUP_REMOVED lines=10> */
.L_x_15586:
        /* <DEDUP_REMOVED lines=51> */
.L_x_15594:
[----:B------:R-:W-:-:S07]  /*c690*/  VIADD R140, R140, 0x20 ;  /* 0x000000208c8c7836 */ /* 0x000fce0000000000 */
.L_x_15465:
[----:B------:R-:W-:Y:S05]  /*c6a0*/  BSYNC B1 ;  /* 0x0000000000017941 */ /* 0x000fea0003800000 */
.L_x_15464:
        /* <DEDUP_REMOVED lines=30> */
.L_x_15598:
[----:B------:R-:W-:-:S07]  /*c890*/  MOV R160, R152 ;  /* 0x0000009800a07202 */ /* 0x000fce0000000f00 */
.L_x_15599:
[----:B------:R-:W-:Y:S05]  /*c8a0*/  BSYNC B2 ;  /* 0x0000000000027941 */ /* 0x000fea0003800000 */
.L_x_15597:
        /* <DEDUP_REMOVED lines=16> */
.L_x_15603:
[----:B------:R-:W-:Y:S05]  /*c9b0*/  BSYNC B3 ;  /* 0x0000000000037941 */ /* 0x000fea0003800000 */
.L_x_15602:
        /* <DEDUP_REMOVED lines=44> */
.L_x_15601:
[----:B------:R-:W-:Y:S05]  /*cc80*/  BSYNC B2 ;  /* 0x0000000000027941 */ /* 0x000fea0003800000 */
.L_x_15600:
        /* <DEDUP_REMOVED lines=20> */
.L_x_15604:
        /* <DEDUP_REMOVED lines=12> */
.L_x_15607:
[----:B------:R-:W-:-:S07]  /*ce90*/  IMAD.MOV.U32 R117, RZ, RZ, R152 ;  /* 0x000000ffff757224 */ /* 0x000fce00078e0098 */
.L_x_15608:
[----:B------:R-:W-:Y:S05]  /*cea0*/  BSYNC B2 ;  /* 0x0000000000027941 */ /* 0x000fea0003800000 */
.L_x_15606:
        /* <DEDUP_REMOVED lines=16> */
.L_x_15612:
[----:B------:R-:W-:Y:S05]  /*cfb0*/  BSYNC B3 ;  /* 0x0000000000037941 */ /* 0x000fea0003800000 */
.L_x_15611:
        /* <DEDUP_REMOVED lines=44> */
.L_x_15610:
[----:B------:R-:W-:Y:S05]  /*d280*/  BSYNC B2 ;  /* 0x0000000000027941 */ /* 0x000fea0003800000 */
.L_x_15609:
        /* <DEDUP_REMOVED lines=9> */
.L_x_15605:
        /* <DEDUP_REMOVED lines=12> */
.L_x_15614:
[----:B------:R-:W-:-:S07]  /*d3e0*/  IMAD.MOV.U32 R117, RZ, RZ, R152 ;  /* 0x000000ffff757224 */ /* 0x000fce00078e0098 */
.L_x_15615:
[----:B------:R-:W-:Y:S05]  /*d3f0*/  BSYNC B2 ;  /* 0x0000000000027941 */ /* 0x000fea0003800000 */
.L_x_15613:
        /* <DEDUP_REMOVED lines=16> */
.L_x_15619:
[----:B------:R-:W-:Y:S05]  /*d500*/  BSYNC B3 ;  /* 0x0000000000037941 */ /* 0x000fea0003800000 */
.L_x_15618:
        /* <DEDUP_REMOVED lines=44> */
.L_x_15617:
[----:B------:R-:W-:Y:S05]  /*d7d0*/  BSYNC B2 ;  /* 0x0000000000027941 */ /* 0x000fea0003800000 */
.L_x_15616:
        /* <DEDUP_REMOVED lines=14> */
.L_x_15620:
        /* <DEDUP_REMOVED lines=12> */
.L_x_15623:
[----:B------:R-:W-:-:S07]  /*d980*/  IMAD.MOV.U32 R120, RZ, RZ, R152 ;  /* 0x000000ffff787224 */ /* 0x000fce00078e0098 */
.L_x_15624:
[----:B------:R-:W-:Y:S05]  /*d990*/  BSYNC B2 ;  /* 0x0000000000027941 */ /* 0x000fea0003800000 */
.L_x_15622:
        /* <DEDUP_REMOVED lines=16> */
.L_x_15628:
[----:B------:R-:W-:Y:S05]  /*daa0*/  BSYNC B3 ;  /* 0x0000000000037941 */ /* 0x000fea0003800000 */
.L_x_15627:
        /* <DEDUP_REMOVED lines=44> */
.L_x_15626:
[----:B------:R-:W-:Y:S05]  /*dd70*/  BSYNC B2 ;  /* 0x0000000000027941 */ /* 0x000fea0003800000 */
.L_x_15625:
        /* <DEDUP_REMOVED lines=10> */
.L_x_15621:
        /* <DEDUP_REMOVED lines=12> */
.L_x_15630:
[----:B------:R-:W-:-:S07]  /*dee0*/  MOV R120, R152 ;  /* 0x0000009800787202 */ /* 0x000fce0000000f00 */
.L_x_15631:
[----:B------:R-:W-:Y:S05]  /*def0*/  BSYNC B2 ;  /* 0x0000000000027941 */ /* 0x000fea0003800000 */
.L_x_15629:
        /* <DEDUP_REMOVED lines=16> */
.L_x_15635:
[----:B------:R-:W-:Y:S05]  /*e000*/  BSYNC B3 ;  /* 0x0000000000037941 */ /* 0x000fea0003800000 */
.L_x_15634:
        /* <DEDUP_REMOVED lines=44> */
.L_x_15633:
[----:B------:R-:W-:Y:S05]  /*e2d0*/  BSYNC B2 ;  /* 0x0000000000027941 */ /* 0x000fea0003800000 */
.L_x_15632:
        /* <DEDUP_REMOVED lines=15> */
.L_x_15636:
        /* <DEDUP_REMOVED lines=12> */
.L_x_15639:
[----:B------:R-:W-:-:S07]  /*e490*/  MOV R6, R152 ;  /* 0x0000009800067202 */ /* 0x000fce0000000f00 */
.L_x_15640:
[----:B------:R-:W-:Y:S05]  /*e4a0*/  BSYNC B2 ;  /* 0x0000000000027941 */ /* 0x000fea0003800000 */
.L_x_15638:
        /* <DEDUP_REMOVED lines=16> */
.L_x_15644:
[----:B------:R-:W-:Y:S05]  /*e5b0*/  BSYNC B3 ;  /* 0x0000000000037941 */ /* 0x000fea0003800000 */
.L_x_15643:
        /* <DEDUP_REMOVED lines=44> */
.L_x_15642:
[----:B------:R-:W-:Y:S05]  /*e880*/  BSYNC B2 ;  /* 0x0000000000027941 */ /* 0x000fea0003800000 */
.L_x_15641:
        /* <DEDUP_REMOVED lines=9> */
.L_x_15637:
        /* <DEDUP_REMOVED lines=12> */
.L_x_15646:
[----:B------:R-:W-:-:S07]  /*e9e0*/  IMAD.MOV.U32 R161, RZ, RZ, R152 ;  /* 0x000000ffffa17224 */ /* 0x000fce00078e0098 */
.L_x_15647:
[----:B------:R-:W-:Y:S05]  /*e9f0*/  BSYNC B2 ;  /* 0x0000000000027941 */ /* 0x000fea0003800000 */
.L_x_15645:
        /* <DEDUP_REMOVED lines=16> */
.L_x_15651:
[----:B------:R-:W-:Y:S05]  /*eb00*/  BSYNC B3 ;  /* 0x0000000000037941 */ /* 0x000fea0003800000 */
.L_x_15650:
        /* <DEDUP_REMOVED lines=44> */
.L_x_15649:
[----:B------:R-:W-:Y:S05]  /*edd0*/  BSYNC B2 ;  /* 0x0000000000027941 */ /* 0x000fea0003800000 */
.L_x_15648:
        /* <DEDUP_REMOVED lines=14> */
.L_x_15652:
        /* <DEDUP_REMOVED lines=12> */
.L_x_15655:
[----:B------:R-:W-:-:S07]  /*ef80*/  IMAD.MOV.U32 R5, RZ, RZ, R152 ;  /* 0x000000ffff057224 */ /* 0x000fce00078e0098 */
.L_x_15656:
[----:B------:R-:W-:Y:S05]  /*ef90*/  BSYNC B2 ;  /* 0x0000000000027941 */ /* 0x000fea0003800000 */
.L_x_15654:
        /* <DEDUP_REMOVED lines=16> */
.L_x_15660:
[----:B------:R-:W-:Y:S05]  /*f0a0*/  BSYNC B3 ;  /* 0x0000000000037941 */ /* 0x000fea0003800000 */
.L_x_15659:
        /* <DEDUP_REMOVED lines=44> */
.L_x_15658:
[----:B------:R-:W-:Y:S05]  /*f370*/  BSYNC B2 ;  /* 0x0000000000027941 */ /* 0x000fea0003800000 */
.L_x_15657:
        /* <DEDUP_REMOVED lines=10> */
.L_x_15653:
        /* <DEDUP_REMOVED lines=12> */
.L_x_15662:
[----:B------:R-:W-:-:S07]  /*f4e0*/  IMAD.MOV.U32 R161, RZ, RZ, R152 ;  /* 0x000000ffffa17224 */ /* 0x000fce00078e0098 */
.L_x_15663:
[----:B------:R-:W-:Y:S05]  /*f4f0*/  BSYNC B2 ;  /* 0x0000000000027941 */ /* 0x000fea0003800000 */
.L_x_15661:
        /* <DEDUP_REMOVED lines=16> */
.L_x_15667:
[----:B------:R-:W-:Y:S05]  /*f600*/  BSYNC B3 ;  /* 0x0000000000037941 */ /* 0x000fea0003800000 */
.L_x_15666:
        /* <DEDUP_REMOVED lines=44> */
.L_x_15665:
[----:B------:R-:W-:Y:S05]  /*f8d0*/  BSYNC B2 ;  /* 0x0000000000027941 */ /* 0x000fea0003800000 */
.L_x_15664:
        /* <DEDUP_REMOVED lines=15> */
.L_x_15668:
        /* <DEDUP_REMOVED lines=12> */
.L_x_15671:
[----:B------:R-:W-:-:S07]  /*fa90*/  IMAD.MOV.U32 R4, RZ, RZ, R152 ;  /* 0x000000ffff047224 */ /* 0x000fce00078e0098 */
.L_x_15672:
[----:B------:R-:W-:Y:S05]  /*faa0*/  BSYNC B2 ;  /* 0x0000000000027941 */ /* 0x000fea0003800000 */
.L_x_15670:
        /* <DEDUP_REMOVED lines=16> */
.L_x_15676:
[----:B------:R-:W-:Y:S05]  /*fbb0*/  BSYNC B3 ;  /* 0x0000000000037941 */ /* 0x000fea0003800000 */
.L_x_15675:
        /* <DEDUP_REMOVED lines=44> */
.L_x_15674:
[----:B------:R-:W-:Y:S05]  /*fe80*/  BSYNC B2 ;  /* 0x0000000000027941 */ /* 0x000fea0003800000 */
.L_x_15673:
        /* <DEDUP_REMOVED lines=9> */
.L_x_15669:
        /* <DEDUP_REMOVED lines=12> */
.L_x_15678:
[----:B------:R-:W-:-:S07]  /*ffe0*/  MOV R121, R152 ;  /* 0x0000009800797202 */ /* 0x000fce0000000f00 */
.L_x_15679:
[----:B------:R-:W-:Y:S05]  /*fff0*/  BSYNC B2 ;  /* 0x0000000000027941 */ /* 0x000fea0003800000 */
.L_x_15677:
        /* <DEDUP_REMOVED lines=16> */
.L_x_15683:
[----:B------:R-:W-:Y:S05]  /*10100*/  BSYNC B3 ;  /* 0x0000000000037941 */ /* 0x000fea0003800000 */
.L_x_15682:
        /* <DEDUP_REMOVED lines=44> */
.L_x_15681:
[----:B------:R-:W-:Y:S05]  /*103d0*/  BSYNC B2 ;  /* 0x0000000000027941 */ /* 0x000fea0003800000 */
.L_x_15680:
        /* <DEDUP_REMOVED lines=12> */
.L_x_15684:
        /* <DEDUP_REMOVED lines=12> */
.L_x_15687:
[----:B------:R-:W-:-:S07]  /*10560*/  MOV R3, R152 ;  /* 0x0000009800037202 */ /* 0x000fce0000000f00 */
.L_x_15688:
[----:B------:R-:W-:Y:S05]  /*10570*/  BSYNC B2 ;  /* 0x0000000000027941 */ /* 0x000fea0003800000 */
.L_x_15686:
        /* <DEDUP_REMOVED lines=16> */
.L_x_15692:
[----:B------:R-:W-:Y:S05]  /*10680*/  BSYNC B3 ;  /* 0x0000000000037941 */ /* 0x000fea0003800000 */
.L_x_15691:
        /* <DEDUP_REMOVED lines=44> */
.L_x_15690:
[----:B------:R-:W-:Y:S05]  /*10950*/  BSYNC B2 ;  /* 0x0000000000027941 */ /* 0x000fea0003800000 */
.L_x_15689:
        /* <DEDUP_REMOVED lines=10> */
.L_x_15685:
        /* <DEDUP_REMOVED lines=12> */
.L_x_15694:
[----:B------:R-:W-:-:S07]  /*10ac0*/  IMAD.MOV.U32 R122, RZ, RZ, R152 ;  /* 0x000000ffff7a7224 */ /* 0x000fce00078e0098 */
.L_x_15695:
[----:B------:R-:W-:Y:S05]  /*10ad0*/  BSYNC B2 ;  /* 0x0000000000027941 */ /* 0x000fea0003800000 */
.L_x_15693:
        /* <DEDUP_REMOVED lines=16> */
.L_x_15699:
[----:B------:R-:W-:Y:S05]  /*10be0*/  BSYNC B3 ;  /* 0x0000000000037941 */ /* 0x000fea0003800000 */
.L_x_15698:
        /* <DEDUP_REMOVED lines=44> */
.L_x_15697:
[----:B------:R-:W-:Y:S05]  /*10eb0*/  BSYNC B2 ;  /* 0x0000000000027941 */ /* 0x000fea0003800000 */
.L_x_15696:
        /* <DEDUP_REMOVED lines=13> */
.L_x_15700:
        /* <DEDUP_REMOVED lines=12> */
.L_x_15703:
[----:B------:R-:W-:-:S07]  /*11050*/  IMAD.MOV.U32 R2, RZ, RZ, R152 ;  /* 0x000000ffff027224 */ /* 0x000fce00078e0098 */
.L_x_15704:
[----:B------:R-:W-:Y:S05]  /*11060*/  BSYNC B2 ;  /* 0x0000000000027941 */ /* 0x000fea0003800000 */
.L_x_15702:
        /* <DEDUP_REMOVED lines=16> */
.L_x_15708:
[----:B------:R-:W-:Y:S05]  /*11170*/  BSYNC B3 ;  /* 0x0000000000037941 */ /* 0x000fea0003800000 */
.L_x_15707:
        /* <DEDUP_REMOVED lines=44> */
.L_x_15706:
[----:B------:R-:W-:Y:S05]  /*11440*/  BSYNC B2 ;  /* 0x0000000000027941 */ /* 0x000fea0003800000 */
.L_x_15705:
        /* <DEDUP_REMOVED lines=9> */
.L_x_15701:
        /* <DEDUP_REMOVED lines=12> */
.L_x_15710:
[----:B------:R-:W-:-:S07]  /*115a0*/  IMAD.MOV.U32 R149, RZ, RZ, R152 ;  /* 0x000000ffff957224 */ /* 0x000fce00078e0098 */
.L_x_15711:
[----:B------:R-:W-:Y:S05]  /*115b0*/  BSYNC B2 ;  /* 0x0000000000027941 */ /* 0x000fea0003800000 */
.L_x_15709:
        /* <DEDUP_REMOVED lines=16> */
.L_x_15715:
[----:B------:R-:W-:Y:S05]  /*116c0*/  BSYNC B3 ;  /* 0x0000000000037941 */ /* 0x000fea0003800000 */
.L_x_15714:
        /* <DEDUP_REMOVED lines=44> */
.L_x_15713:
[----:B------:R-:W-:Y:S05]  /*11990*/  BSYNC B2 ;  /* 0x0000000000027941 */ /* 0x000fea0003800000 */
.L_x_15712:
        /* <DEDUP_REMOVED lines=12> */
.L_x_15716:
        /* <DEDUP_REMOVED lines=12> */
.L_x_15719:
[----:B------:R-:W-:-:S07]  /*11b20*/  IMAD.MOV.U32 R0, RZ, RZ, R152 ;  /* 0x000000ffff007224 */ /* 0x000fce00078e0098 */
.L_x_15720:
[----:B------:R-:W-:Y:S05]  /*11b30*/  BSYNC B2 ;  /* 0x0000000000027941 */ /* 0x000fea0003800000 */
.L_x_15718:
        /* <DEDUP_REMOVED lines=16> */
.L_x_15724:
[----:B------:R-:W-:Y:S05]  /*11c40*/  BSYNC B3 ;  /* 0x0000000000037941 */ /* 0x000fea0003800000 */
.L_x_15723:
        /* <DEDUP_REMOVED lines=44> */
.L_x_15722:
[----:B------:R-:W-:Y:S05]  /*11f10*/  BSYNC B2 ;  /* 0x0000000000027941 */ /* 0x000fea0003800000 */
.L_x_15721:
        /* <DEDUP_REMOVED lines=10> */
.L_x_15717:
        /* <DEDUP_REMOVED lines=51> */
.L_x_15725:
[----:B------:R-:W-:-:S07]  /*122f0*/  VIADD R140, R140, 0x20 ;  /* 0x000000208c8c7836 */ /* 0x000fce0000000000 */
.L_x_15596:
[----:B------:R-:W-:Y:S05]  /*12300*/  BSYNC B1 ;  /* 0x0000000000017941 */ /* 0x000fea0003800000 */
.L_x_15595:
        /* <DEDUP_REMOVED lines=30> */
.L_x_15729:
[----:B------:R-:W-:-:S07]  /*124f0*/  MOV R160, R152 ;  /* 0x0000009800a07202 */ /* 0x000fce0000000f00 */
.L_x_15730:
[----:B------:R-:W-:Y:S05]  /*12500*/  BSYNC B2 ;  /* 0x0000000000027941 */ /* 0x000fea0003800000 */
.L_x_15728:
        /* <DEDUP_REMOVED lines=16> */
.L_x_15734:
[----:B------:R-:W-:Y:S05]  /*12610*/  BSYNC B3 ;  /* 0x0000000000037941 */ /* 0x000fea0003800000 */
.L_x_15733:
        /* <DEDUP_REMOVED lines=44> */
.L_x_15732:
[----:B------:R-:W-:Y:S05]  /*128e0*/  BSYNC B2 ;  /* 0x0000000000027941 */ /* 0x000fea0003800000 */
.L_x_15731:
        /* <DEDUP_REMOVED lines=20> */
.L_x_15735:
        /* <DEDUP_REMOVED lines=12> */
.L_x_15738:
[----:B------:R-:W-:-:S07]  /*12af0*/  IMAD.MOV.U32 R125, RZ, RZ, R152 ;  /* 0x000000ffff7d7224 */ /* 0x000fce00078e0098 */
.L_x_15739:
[----:B------:R-:W-:Y:S05]  /*12b00*/  BSYNC B2 ;  /* 0x0000000000027941 */ /* 0x000fea0003800000 */
.L_x_15737:
        /* <DEDUP_REMOVED lines=16> */
.L_x_15743:
[----:B------:R-:W-:Y:S05]  /*12c10*/  BSYNC B3 ;  /* 0x0000000000037941 */ /* 0x000fea0003800000 */
.L_x_15742:
        /* <DEDUP_REMOVED lines=44> */
.L_x_15741:
[----:B------:R-:W-:Y:S05]  /*12ee0*/  BSYNC B2 ;  /* 0x0000000000027941 */ /* 0x000fea0003800000 */
.L_x_15740:
        /* <DEDUP_REMOVED lines=9> */
.L_x_15736:
        /* <DEDUP_REMOVED lines=12> */
.L_x_15745:
[----:B------:R-:W-:-:S07]  /*13040*/  IMAD.MOV.U32 R125, RZ, RZ, R152 ;  /* 0x000000ffff7d7224 */ /* 0x000fce00078e0098 */
.L_x_15746:
[----:B------:R-:W-:Y:S05]  /*13050*/  BSYNC B2 ;  /* 0x0000000000027941 */ /* 0x000fea0003800000 */
.L_x_15744:
        /* <DEDUP_REMOVED lines=16> */
.L_x_15750:
[----:B------:R-:W-:Y:S05]  /*13160*/  BSYNC B3 ;  /* 0x0000000000037941 */ /* 0x000fea0003800000 */
.L_x_15749:
        /* <DEDUP_REMOVED lines=44> */
.L_x_15748:
[----:B------:R-:W-:Y:S05]  /*13430*/  BSYNC B2 ;  /* 0x0000000000027941 */ /* 0x000fea0003800000 */
.L_x_15747:
        /* <DEDUP_REMOVED lines=14> */
.L_x_15751:
        /* <DEDUP_REMOVED lines=12> */
.L_x_15754:
[----:B------:R-:W-:-:S07]  /*135e0*/  IMAD.MOV.U32 R128, RZ, RZ, R152 ;  /* 0x000000ffff807224 */ /* 0x000fce00078e0098 */
.L_x_15755:
[----:B------:R-:W-:Y:S05]  /*135f0*/  BSYNC B2 ;  /* 0x0000000000027941 */ /* 0x000fea0003800000 */
.L_x_15753:
        /* <DEDUP_REMOVED lines=16> */
.L_x_15759:
[----:B------:R-:W-:Y:S05]  /*13700*/  BSYNC B3 ;  /* 0x0000000000037941 */ /* 0x000fea0003800000 */
.L_x_15758:
        /* <DEDUP_REMOVED lines=44> */
.L_x_15757:
[----:B------:R-:W-:Y:S05]  /*139d0*/  BSYNC B2 ;  /* 0x0000000000027941 */ /* 0x000fea0003800000 */
.L_x_15756:
        /* <DEDUP_REMOVED lines=10> */
.L_x_15752:
        /* <DEDUP_REMOVED lines=12> */
.L_x_15761:
[----:B------:R-:W-:-:S07]  /*13b40*/  MOV R128, R152 ;  /* 0x0000009800807202 */ /* 0x000fce0000000f00 */
.L_x_15762:
[----:B------:R-:W-:Y:S05]  /*13b50*/  BSYNC B2 ;  /* 0x0000000000027941 */ /* 0x000fea0003800000 */
.L_x_15760:
        /* <DEDUP_REMOVED lines=16> */
.L_x_15766:
[----:B------:R-:W-:Y:S05]  /*13c60*/  BSYNC B3 ;  /* 0x0000000000037941 */ /* 0x000fea0003800000 */
.L_x_15765:
        /* <DEDUP_REMOVED lines=44> */
.L_x_15764:
[----:B------:R-:W-:Y:S05]  /*13f30*/  BSYNC B2 ;  /* 0x0000000000027941 */ /* 0x000fea0003800000 */
.L_x_15763:
        /* <DEDUP_REMOVED lines=15> */
.L_x_15767:
        /* <DEDUP_REMOVED lines=12> */
.L_x_15770:
[----:B------:R-:W-:-:S07]  /*140f0*/  MOV R6, R152 ;  /* 0x0000009800067202 */ /* 0x000fce0000000f00 */
.L_x_15771:
[----:B------:R-:W-:Y:S05]  /*14100*/  BSYNC B2 ;  /* 0x0000000000027941 */ /* 0x000fea0003800000 */
.L_x_15769:
        /* <DEDUP_REMOVED lines=16> */
.L_x_15775:
[----:B------:R-:W-:Y:S05]  /*14210*/  BSYNC B3 ;  /* 0x0000000000037941 */ /* 0x000fea0003800000 */
.L_x_15774:
        /* <DEDUP_REMOVED lines=44> */
.L_x_15773:
[----:B------:R-:W-:Y:S05]  /*144e0*/  BSYNC B2 ;  /* 0x0000000000027941 */ /* 0x000fea0003800000 */
.L_x_15772:
        /* <DEDUP_REMOVED lines=9> */
.L_x_15768:
        /* <DEDUP_REMOVED lines=12> */
.L_x_15777:
[----:B------:R-:W-:-:S07]  /*14640*/  IMAD.MOV.U32 R161, RZ, RZ, R152 ;  /* 0x000000ffffa17224 */ /* 0x000fce00078e0098 */
.L_x_15778:
[----:B------:R-:W-:Y:S05]  /*14650*/  BSYNC B2 ;  /* 0x0000000000027941 */ /* 0x000fea0003800000 */
.L_x_15776:
        /* <DEDUP_REMOVED lines=16> */
.L_x_15782:
[----:B------:R-:W-:Y:S05]  /*14760*/  BSYNC B3 ;  /* 0x0000000000037941 */ /* 0x000fea0003800000 */
.L_x_15781:
        /* <DEDUP_REMOVED lines=44> */
.L_x_15780:
[----:B------:R-:W-:Y:S05]  /*14a30*/  BSYNC B2 ;  /* 0x0000000000027941 */ /* 0x000fea0003800000 */
.L_x_15779:
        /* <DEDUP_REMOVED lines=14> */
.L_x_15783:
        /* <DEDUP_REMOVED lines=12> */
.L_x_15786:
[----:B------:R-:W-:-:S07]  /*14be0*/  IMAD.MOV.U32 R5, RZ, RZ, R152 ;  /* 0x000000ffff057224 */ /* 0x000fce00078e0098 */
.L_x_15787:
[----:B------:R-:W-:Y:S05]  /*14bf0*/  BSYNC B2 ;  /* 0x0000000000027941 */ /* 0x000fea0003800000 */
.L_x_15785:
        /* <DEDUP_REMOVED lines=16> */
.L_x_15791:
[----:B------:R-:W-:Y:S05]  /*14d00*/  BSYNC B3 ;  /* 0x0000000000037941 */ /* 0x000fea0003800000 */
.L_x_15790:
        /* <DEDUP_REMOVED lines=44> */
.L_x_15789:
[----:B------:R-:W-:Y:S05]  /*14fd0*/  BSYNC B2 ;  /* 0x0000000000027941 */ /* 0x000fea0003800000 */
.L_x_15788:
        /* <DEDUP_REMOVED lines=10> */
.L_x_15784:
        /* <DEDUP_REMOVED lines=12> */
.L_x_15793:
[----:B------:R-:W-:-:S07]  /*15140*/  IMAD.MOV.U32 R161, RZ, RZ, R152 ;  /* 0x000000ffffa17224 */ /* 0x000fce00078e0098 */
.L_x_15794:
[----:B------:R-:W-:Y:S05]  /*15150*/  BSYNC B2 ;  /* 0x0000000000027941 */ /* 0x000fea0003800000 */
.L_x_15792:
        /* <DEDUP_REMOVED lines=16> */
.L_x_15798:
[----:B------:R-:W-:Y:S05]  /*15260*/  BSYNC B3 ;  /* 0x0000000000037941 */ /* 0x000fea0003800000 */
.L_x_15797:
        /* <DEDUP_REMOVED lines=44> */
.L_x_15796:
[----:B------:R-:W-:Y:S05]  /*15530*/  BSYNC B2 ;  /* 0x0000000000027941 */ /* 0x000fea0003800000 */
.L_x_15795:
        /* <DEDUP_REMOVED lines=15> */
.L_x_15799:
        /* <DEDUP_REMOVED lines=12> */
.L_x_15802:
[----:B------:R-:W-:-:S07]  /*156f0*/  IMAD.MOV.U32 R4, RZ, RZ, R152 ;  /* 0x000000ffff047224 */ /* 0x000fce00078e0098 */
.L_x_15803:
[----:B------:R-:W-:Y:S05]  /*15700*/  BSYNC B2 ;  /* 0x0000000000027941 */ /* 0x000fea0003800000 */
.L_x_15801:
        /* <DEDUP_REMOVED lines=16> */
.L_x_15807:
[----:B------:R-:W-:Y:S05]  /*15810*/  BSYNC B3 ;  /* 0x0000000000037941 */ /* 0x000fea0003800000 */
.L_x_15806:
        /* <DEDUP_REMOVED lines=44> */
.L_x_15805:
[----:B------:R-:W-:Y:S05]  /*15ae0*/  BSYNC B2 ;  /* 0x0000000000027941 */ /* 0x000fea0003800000 */
.L_x_15804:
        /* <DEDUP_REMOVED lines=9> */
.L_x_15800:
        /* <DEDUP_REMOVED lines=12> */
.L_x_15809:
[----:B------:R-:W-:-:S07]  /*15c40*/  MOV R129, R152 ;  /* 0x0000009800817202 */ /* 0x000fce0000000f00 */
.L_x_15810:
[----:B------:R-:W-:Y:S05]  /*15c50*/  BSYNC B2 ;  /* 0x0000000000027941 */ /* 0x000fea0003800000 */
.L_x_15808:
        /* <DEDUP_REMOVED lines=16> */
.L_x_15814:
[----:B------:R-:W-:Y:S05]  /*15d60*/  BSYNC B3 ;  /* 0x0000000000037941 */ /* 0x000fea0003800000 */
.L_x_15813:
        /* <DEDUP_REMOVED lines=44> */
.L_x_15812:
[----:B------:R-:W-:Y:S05]  /*16030*/  BSYNC B2 ;  /* 0x0000000000027941 */ /* 0x000fea0003800000 */
.L_x_15811:
        /* <DEDUP_REMOVED lines=12> */
.L_x_15815:
        /* <DEDUP_REMOVED lines=12> */
.L_x_15818:
[----:B------:R-:W-:-:S07]  /*161c0*/  MOV R3, R152 ;  /* 0x0000009800037202 */ /* 0x000fce0000000f00 */
.L_x_15819:
[----:B------:R-:W-:Y:S05]  /*161d0*/  BSYNC B2 ;  /* 0x0000000000027941 */ /* 0x000fea0003800000 */
.L_x_15817:
        /* <DEDUP_REMOVED lines=16> */
.L_x_15823:
[----:B------:R-:W-:Y:S05]  /*162e0*/  BSYNC B3 ;  /* 0x0000000000037941 */ /* 0x000fea0003800000 */
.L_x_15822:
        /* <DEDUP_REMOVED lines=44> */
.L_x_15821:
[----:B------:R-:W-:Y:S05]  /*165b0*/  BSYNC B2 ;  /* 0x0000000000027941 */ /* 0x000fea0003800000 */
.L_x_15820:
        /* <DEDUP_REMOVED lines=10> */
.L_x_15816:
        /* <DEDUP_REMOVED lines=12> */
.L_x_15825:
[----:B------:R-:W-:-:S07]  /*16720*/  IMAD.MOV.U32 R130, RZ, RZ, R152 ;  /* 0x000000ffff827224 */ /* 0x000fce00078e0098 */
.L_x_15826:
[----:B------:R-:W-:Y:S05]  /*16730*/  BSYNC B2 ;  /* 0x0000000000027941 */ /* 0x000fea0003800000 */
.L_x_15824:
        /* <DEDUP_REMOVED lines=16> */
.L_x_15830:
[----:B------:R-:W-:Y:S05]  /*16840*/  BSYNC B3 ;  /* 0x0000000000037941 */ /* 0x000fea0003800000 */
.L_x_15829:
        /* <DEDUP_REMOVED lines=44> */
.L_x_15828:
[----:B------:R-:W-:Y:S05]  /*16b10*/  BSYNC B2 ;  /* 0x0000000000027941 */ /* 0x000fea0003800000 */
.L_x_15827:
        /* <DEDUP_REMOVED lines=13> */
.L_x_15831:
        /* <DEDUP_REMOVED lines=12> */
.L_x_15834:
[----:B------:R-:W-:-:S07]  /*16cb0*/  IMAD.MOV.U32 R2, RZ, RZ, R152 ;  /* 0x000000ffff027224 */ /* 0x000fce00078e0098 */
.L_x_15835:
[----:B------:R-:W-:Y:S05]  /*16cc0*/  BSYNC B2 ;  /* 0x0000000000027941 */ /* 0x000fea0003800000 */
.L_x_15833:
        /* <DEDUP_REMOVED lines=16> */
.L_x_15839:
[----:B------:R-:W-:Y:S05]  /*16dd0*/  BSYNC B3 ;  /* 0x0000000000037941 */ /* 0x000fea0003800000 */
.L_x_15838:
        /* <DEDUP_REMOVED lines=44> */
.L_x_15837:
[----:B------:R-:W-:Y:S05]  /*170a0*/  BSYNC B2 ;  /* 0x0000000000027941 */ /* 0x000fea0003800000 */
.L_x_15836:
        /* <DEDUP_REMOVED lines=9> */
.L_x_15832:
        /* <DEDUP_REMOVED lines=12> */
.L_x_15841:
[----:B------:R-:W-:-:S07]  /*17200*/  IMAD.MOV.U32 R149, RZ, RZ, R152 ;  /* 0x000000ffff957224 */ /* 0x000fce00078e0098 */
.L_x_15842:
[----:B------:R-:W-:Y:S05]  /*17210*/  BSYNC B2 ;  /* 0x0000000000027941 */ /* 0x000fea0003800000 */
.L_x_15840:
        /* <DEDUP_REMOVED lines=16> */
.L_x_15846:
[----:B------:R-:W-:Y:S05]  /*17320*/  BSYNC B3 ;  /* 0x0000000000037941 */ /* 0x000fea0003800000 */
.L_x_15845:
        /* <DEDUP_REMOVED lines=44> */
.L_x_15844:
[----:B------:R-:W-:Y:S05]  /*175f0*/  BSYNC B2 ;  /* 0x0000000000027941 */ /* 0x000fea0003800000 */
.L_x_15843:
        /* <DEDUP_REMOVED lines=12> */
.L_x_15847:
        /* <DEDUP_REMOVED lines=12> */
.L_x_15850:
[----:B------:R-:W-:-:S07]  /*17780*/  IMAD.MOV.U32 R0, RZ, RZ, R152 ;  /* 0x000000ffff007224 */ /* 0x000fce00078e0098 */
.L_x_15851:
[----:B------:R-:W-:Y:S05]  /*17790*/  BSYNC B2 ;  /* 0x0000000000027941 */ /* 0x000fea0003800000 */
.L_x_15849:
        /* <DEDUP_REMOVED lines=16> */
.L_x_15855:
[----:B------:R-:W-:Y:S05]  /*178a0*/  BSYNC B3 ;  /* 0x0000000000037941 */ /* 0x000fea0003800000 */
.L_x_15854:
        /* <DEDUP_REMOVED lines=44> */
.L_x_15853:
[----:B------:R-:W-:Y:S05]  /*17b70*/  BSYNC B2 ;  /* 0x0000000000027941 */ /* 0x000fea0003800000 */
.L_x_15852:
        /* <DEDUP_REMOVED lines=10> */
.L_x_15848:
        /* <DEDUP_REMOVED lines=51> */
.L_x_15856:
[----:B------:R-:W-:-:S07]  /*17f50*/  VIADD R140, R140, 0x20 ;  /* 0x000000208c8c7836 */ /* 0x000fce0000000000 */
.L_x_15727:
[----:B------:R-:W-:Y:S05]  /*17f60*/  BSYNC B1 ;  /* 0x0000000000017941 */ /* 0x000fea0003800000 */
.L_x_15726:
        /* <DEDUP_REMOVED lines=30> */
.L_x_15860:
[----:B------:R-:W-:-:S07]  /*18150*/  MOV R160, R152 ;  /* 0x0000009800a07202 */ /* 0x000fce0000000f00 */
.L_x_15861:
[----:B------:R-:W-:Y:S05]  /*18160*/  BSYNC B2 ;  /* 0x0000000000027941 */ /* 0x000fea0003800000 */
.L_x_15859:
        /* <DEDUP_REMOVED lines=16> */
.L_x_15865:
[----:B------:R-:W-:Y:S05]  /*18270*/  BSYNC B3 ;  /* 0x0000000000037941 */ /* 0x000fea0003800000 */
.L_x_15864:
        /* <DEDUP_REMOVED lines=44> */
.L_x_15863:
[----:B------:R-:W-:Y:S05]  /*18540*/  BSYNC B2 ;  /* 0x0000000000027941 */ /* 0x000fea0003800000 */
.L_x_15862:
        /* <DEDUP_REMOVED lines=20> */
.L_x_15866:
        /* <DEDUP_REMOVED lines=12> */
.L_x_15869:
[----:B------:R-:W-:-:S07]  /*18750*/  IMAD.MOV.U32 R133, RZ, RZ, R152 ;  /* 0x000000ffff857224 */ /* 0x000fce00078e0098 */
.L_x_15870:
[----:B------:R-:W-:Y:S05]  /*18760*/  BSYNC B2 ;  /* 0x0000000000027941 */ /* 0x000fea0003800000 */
.L_x_15868:
        /* <DEDUP_REMOVED lines=16> */
.L_x_15874:
[----:B------:R-:W-:Y:S05]  /*18870*/  BSYNC B3 ;  /* 0x0000000000037941 */ /* 0x000fea0003800000 */
.L_x_15873:
        /* <DEDUP_REMOVED lines=44> */
.L_x_15872:
[----:B------:R-:W-:Y:S05]  /*18b40*/  BSYNC B2 ;  /* 0x0000000000027941 */ /* 0x000fea0003800000 */
.L_x_15871:
        /* <DEDUP_REMOVED lines=9> */
.L_x_15867:
        /* <DEDUP_REMOVED lines=12> */
.L_x_15876:
[----:B------:R-:W-:-:S07]  /*18ca0*/  IMAD.MOV.U32 R133, RZ, RZ, R152 ;  /* 0x000000ffff857224 */ /* 0x000fce00078e0098 */
.L_x_15877:
[----:B------:R-:W-:Y:S05]  /*18cb0*/  BSYNC B2 ;  /* 0x0000000000027941 */ /* 0x000fea0003800000 */
.L_x_15875:
        /* <DEDUP_REMOVED lines=16> */
.L_x_15881:
[----:B------:R-:W-:Y:S05]  /*18dc0*/  BSYNC B3 ;  /* 0x0000000000037941 */ /* 0x000fea0003800000 */
.L_x_15880:
        /* <DEDUP_REMOVED lines=44> */
.L_x_15879:
[----:B------:R-:W-:Y:S05]  /*19090*/  BSYNC B2 ;  /* 0x0000000000027941 */ /* 0x000fea0003800000 */
.L_x_15878:
        /* <DEDUP_REMOVED lines=14> */
.L_x_15882:
        /* <DEDUP_REMOVED lines=12> */
.L_x_15885:
[----:B------:R-:W-:-:S07]  /*19240*/  IMAD.MOV.U32 R136, RZ, RZ, R152 ;  /* 0x000000ffff887224 */ /* 0x000fce00078e0098 */
.L_x_15886:
[----:B------:R-:W-:Y:S05]  /*19250*/  BSYNC B2 ;  /* 0x0000000000027941 */ /* 0x000fea0003800000 */
.L_x_15884:
        /* <DEDUP_REMOVED lines=16> */
.L_x_15890:
[----:B------:R-:W-:Y:S05]  /*19360*/  BSYNC B3 ;  /* 0x0000000000037941 */ /* 0x000fea0003800000 */
.L_x_15889:
        /* <DEDUP_REMOVED lines=44> */
.L_x_15888:
[----:B------:R-:W-:Y:S05]  /*19630*/  BSYNC B2 ;  /* 0x0000000000027941 */ /* 0x000fea0003800000 */
.L_x_15887:
        /* <DEDUP_REMOVED lines=10> */
.L_x_15883:
        /* <DEDUP_REMOVED lines=12> */
.L_x_15892:
[----:B------:R-:W-:-:S07]  /*197a0*/  MOV R136, R152 ;  /* 0x0000009800887202 */ /* 0x000fce0000000f00 */
.L_x_15893:
[----:B------:R-:W-:Y:S05]  /*197b0*/  BSYNC B2 ;  /* 0x0000000000027941 */ /* 0x000fea0003800000 */
.L_x_15891:
        /* <DEDUP_REMOVED lines=16> */
.L_x_15897:
[----:B------:R-:W-:Y:S05]  /*198c0*/  BSYNC B3 ;  /* 0x0000000000037941 */ /* 0x000fea0003800000 */
.L_x_15896:
        /* <DEDUP_REMOVED lines=44> */
.L_x_15895:
[----:B------:R-:W-:Y:S05]  /*19b90*/  BSYNC B2 ;  /* 0x0000000000027941 */ /* 0x000fea0003800000 */
.L_x_15894:
        /* <DEDUP_REMOVED lines=15> */
.L_x_15898:
        /* <DEDUP_REMOVED lines=12> */
.L_x_15901:
[----:B------:R-:W-:-:S07]  /*19d50*/  MOV R6, R152 ;  /* 0x0000009800067202 */ /* 0x000fce0000000f00 */
.L_x_15902:
[----:B------:R-:W-:Y:S05]  /*19d60*/  BSYNC B2 ;  /* 0x0000000000027941 */ /* 0x000fea0003800000 */
.L_x_15900:
        /* <DEDUP_REMOVED lines=16> */
.L_x_15906:
[----:B------:R-:W-:Y:S05]  /*19e70*/  BSYNC B3 ;  /* 0x0000000000037941 */ /* 0x000fea0003800000 */
.L_x_15905:
        /* <DEDUP_REMOVED lines=44> */
.L_x_15904:
[----:B------:R-:W-:Y:S05]  /*1a140*/  BSYNC B2 ;  /* 0x0000000000027941 */ /* 0x000fea0003800000 */
.L_x_15903:
        /* <DEDUP_REMOVED lines=9> */
.L_x_15899:
        /* <DEDUP_REMOVED lines=12> */
.L_x_15908:
[----:B------:R-:W-:-:S07]  /*1a2a0*/  IMAD.MOV.U32 R135, RZ, RZ, R152 ;  /* 0x000000ffff877224 */ /* 0x000fce00078e0098 */
.L_x_15909:
[----:B------:R-:W-:Y:S05]  /*1a2b0*/  BSYNC B2 ;  /* 0x0000000000027941 */ /* 0x000fea0003800000 */
.L_x_15907:
        /* <DEDUP_REMOVED lines=16> */
.L_x_15913:
[----:B------:R-:W-:Y:S05]  /*1a3c0*/  BSYNC B3 ;  /* 0x0000000000037941 */ /* 0x000fea0003800000 */
.L_x_15912:
        /* <DEDUP_REMOVED lines=44> */
.L_x_15911:
[----:B------:R-:W-:Y:S05]  /*1a690*/  BSYNC B2 ;  /* 0x0000000000027941 */ /* 0x000fea0003800000 */
.L_x_15910:
        /* <DEDUP_REMOVED lines=14> */
.L_x_15914:
        /* <DEDUP_REMOVED lines=12> */
.L_x_15917:
[----:B------:R-:W-:-:S07]  /*1a840*/  IMAD.MOV.U32 R5, RZ, RZ, R152 ;  /* 0x000000ffff057224 */ /* 0x000fce00078e0098 */
.L_x_15918:
[----:B------:R-:W-:Y:S05]  /*1a850*/  BSYNC B2 ;  /* 0x0000000000027941 */ /* 0x000fea0003800000 */
.L_x_15916:
        /* <DEDUP_REMOVED lines=16> */
.L_x_15922:
[----:B------:R-:W-:Y:S05]  /*1a960*/  BSYNC B3 ;  /* 0x0000000000037941 */ /* 0x000fea0003800000 */
.L_x_15921:
        /* <DEDUP_REMOVED lines=44> */
.L_x_15920:
[----:B------:R-:W-:Y:S05]  /*1ac30*/  BSYNC B2 ;  /* 0x0000000000027941 */ /* 0x000fea0003800000 */
.L_x_15919:
        /* <DEDUP_REMOVED lines=10> */
.L_x_15915:
        /* <DEDUP_REMOVED lines=12> */
.L_x_15924:
[----:B------:R-:W-:-:S07]  /*1ada0*/  IMAD.MOV.U32 R161, RZ, RZ, R152 ;  /* 0x000000ffffa17224 */ /* 0x000fce00078e0098 */
.L_x_15925:
[----:B------:R-:W-:Y:S05]  /*1adb0*/  BSYNC B2 ;  /* 0x0000000000027941 */ /* 0x000fea0003800000 */
.L_x_15923:
        /* <DEDUP_REMOVED lines=16> */
.L_x_15929:
[----:B------:R-:W-:Y:S05]  /*1aec0*/  BSYNC B3 ;  /* 0x0000000000037941 */ /* 0x000fea0003800000 */
.L_x_15928:
        /* <DEDUP_REMOVED lines=44> */
.L_x_15927:
[----:B------:R-:W-:Y:S05]  /*1b190*/  BSYNC B2 ;  /* 0x0000000000027941 */ /* 0x000fea0003800000 */
.L_x_15926:
        /* <DEDUP_REMOVED lines=15> */
.L_x_15930:
        /* <DEDUP_REMOVED lines=12> */
.L_x_15933:
[----:B------:R-:W-:-:S07]  /*1b350*/  IMAD.MOV.U32 R4, RZ, RZ, R152 ;  /* 0x000000ffff047224 */ /* 0x000fce00078e0098 */
.L_x_15934:
[----:B------:R-:W-:Y:S05]  /*1b360*/  BSYNC B2 ;  /* 0x0000000000027941 */ /* 0x000fea0003800000 */
.L_x_15932:
        /* <DEDUP_REMOVED lines=16> */
.L_x_15938:
[----:B------:R-:W-:Y:S05]  /*1b470*/  BSYNC B3 ;  /* 0x0000000000037941 */ /* 0x000fea0003800000 */
.L_x_15937:
        /* <DEDUP_REMOVED lines=44> */
.L_x_15936:
[----:B------:R-:W-:Y:S05]  /*1b740*/  BSYNC B2 ;  /* 0x0000000000027941 */ /* 0x000fea0003800000 */
.L_x_15935:
        /* <DEDUP_REMOVED lines=9> */
.L_x_15931:
        /* <DEDUP_REMOVED lines=12> */
.L_x_15940:
[----:B------:R-:W-:-:S07]  /*1b8a0*/  MOV R137, R152 ;  /* 0x0000009800897202 */ /* 0x000fce0000000f00 */
.L_x_15941:
[----:B------:R-:W-:Y:S05]  /*1b8b0*/  BSYNC B2 ;  /* 0x0000000000027941 */ /* 0x000fea0003800000 */
.L_x_15939:
        /* <DEDUP_REMOVED lines=16> */
.L_x_15945:
[----:B------:R-:W-:Y:S05]  /*1b9c0*/  BSYNC B3 ;  /* 0x0000000000037941 */ /* 0x000fea0003800000 */
.L_x_15944:
        /* <DEDUP_REMOVED lines=44> */
.L_x_15943:
[----:B------:R-:W-:Y:S05]  /*1bc90*/  BSYNC B2 ;  /* 0x0000000000027941 */ /* 0x000fea0003800000 */
.L_x_15942:
        /* <DEDUP_REMOVED lines=12> */
.L_x_15946:
        /* <DEDUP_REMOVED lines=12> */
.L_x_15949:
[----:B------:R-:W-:-:S07]  /*1be20*/  MOV R3, R152 ;  /* 0x0000009800037202 */ /* 0x000fce0000000f00 */
.L_x_15950:
[----:B------:R-:W-:Y:S05]  /*1be30*/  BSYNC B2 ;  /* 0x0000000000027941 */ /* 0x000fea0003800000 */
.L_x_15948:
        /* <DEDUP_REMOVED lines=16> */
.L_x_15954:
[----:B------:R-:W-:Y:S05]  /*1bf40*/  BSYNC B3 ;  /* 0x0000000000037941 */ /* 0x000fea0003800000 */
.L_x_15953:
        /* <DEDUP_REMOVED lines=44> */
.L_x_15952:
[----:B------:R-:W-:Y:S05]  /*1c210*/  BSYNC B2 ;  /* 0x0000000000027941 */ /* 0x000fea0003800000 */
.L_x_15951:
        /* <DEDUP_REMOVED lines=10> */
.L_x_15947:
        /* <DEDUP_REMOVED lines=12> */
.L_x_15956:
[----:B------:R-:W-:-:S07]  /*1c380*/  IMAD.MOV.U32 R138, RZ, RZ, R152 ;  /* 0x000000ffff8a7224 */ /* 0x000fce00078e0098 */
.L_x_15957:
[----:B------:R-:W-:Y:S05]  /*1c390*/  BSYNC B2 ;  /* 0x0000000000027941 */ /* 0x000fea0003800000 */
.L_x_15955:
        /* <DEDUP_REMOVED lines=16> */
.L_x_15961:
[----:B------:R-:W-:Y:S05]  /*1c4a0*/  BSYNC B3 ;  /* 0x0000000000037941 */ /* 0x000fea0003800000 */
.L_x_15960:
        /* <DEDUP_REMOVED lines=44> */
.L_x_15959:
[----:B------:R-:W-:Y:S05]  /*1c770*/  BSYNC B2 ;  /* 0x0000000000027941 */ /* 0x000fea0003800000 */
.L_x_15958:
        /* <DEDUP_REMOVED lines=13> */
.L_x_15962:
        /* <DEDUP_REMOVED lines=12> */
.L_x_15965:
[----:B------:R-:W-:-:S07]  /*1c910*/  IMAD.MOV.U32 R2, RZ, RZ, R152 ;  /* 0x000000ffff027224 */ /* 0x000fce00078e0098 */
.L_x_15966:
[----:B------:R-:W-:Y:S05]  /*1c920*/  BSYNC B2 ;  /* 0x0000000000027941 */ /* 0x000fea0003800000 */
.L_x_15964:
        /* <DEDUP_REMOVED lines=16> */
.L_x_15970:
[----:B------:R-:W-:Y:S05]  /*1ca30*/  BSYNC B3 ;  /* 0x0000000000037941 */ /* 0x000fea0003800000 */
.L_x_15969:
        /* <DEDUP_REMOVED lines=44> */
.L_x_15968:
[----:B------:R-:W-:Y:S05]  /*1cd00*/  BSYNC B2 ;  /* 0x0000000000027941 */ /* 0x000fea0003800000 */
.L_x_15967:
        /* <DEDUP_REMOVED lines=9> */
.L_x_15963:
        /* <DEDUP_REMOVED lines=12> */
.L_x_15972:
[----:B------:R-:W-:-:S07]  /*1ce60*/  IMAD.MOV.U32 R139, RZ, RZ, R152 ;  /* 0x000000ffff8b7224 */ /* 0x000fce00078e0098 */
.L_x_15973:
[----:B------:R-:W-:Y:S05]  /*1ce70*/  BSYNC B2 ;  /* 0x0000000000027941 */ /* 0x000fea0003800000 */
.L_x_15971:
        /* <DEDUP_REMOVED lines=16> */
.L_x_15977:
[----:B------:R-:W-:Y:S05]  /*1cf80*/  BSYNC B3 ;  /* 0x0000000000037941 */ /* 0x000fea0003800000 */
.L_x_15976:
        /* <DEDUP_REMOVED lines=44> */
.L_x_15975:
[----:B------:R-:W-:Y:S05]  /*1d250*/  BSYNC B2 ;  /* 0x0000000000027941 */ /* 0x000fea0003800000 */
.L_x_15974:
        /* <DEDUP_REMOVED lines=12> */
.L_x_15978:
        /* <DEDUP_REMOVED lines=12> */
.L_x_15981:
[----:B------:R-:W-:-:S07]  /*1d3e0*/  IMAD.MOV.U32 R0, RZ, RZ, R152 ;  /* 0x000000ffff007224 */ /* 0x000fce00078e0098 */
.L_x_15982:
[----:B------:R-:W-:Y:S05]  /*1d3f0*/  BSYNC B2 ;  /* 0x0000000000027941 */ /* 0x000fea0003800000 */
.L_x_15980:
        /* <DEDUP_REMOVED lines=16> */
.L_x_15986:
[----:B------:R-:W-:Y:S05]  /*1d500*/  BSYNC B3 ;  /* 0x0000000000037941 */ /* 0x000fea0003800000 */
.L_x_15985:
        /* <DEDUP_REMOVED lines=44> */
.L_x_15984:
[----:B------:R-:W-:Y:S05]  /*1d7d0*/  BSYNC B2 ;  /* 0x0000000000027941 */ /* 0x000fea0003800000 */
.L_x_15983:
        /* <DEDUP_REMOVED lines=10> */
.L_x_15979:
[----:B------:R-:W-:Y:S02]  /*1d880*/  SEL R142, RZ, 0x10000, P4 ;  /* 0x00010000ff8e7807 */ /* 0x000fe40002000000 */
        /* <DEDUP_REMOVED lines=50> */
.L_x_15858:
[----:B------:R-:W-:Y:S05]  /*1dbb0*/  BSYNC B1 ;  /* 0x0000000000017941 */ /* 0x000fea0003800000 */
.L_x_15857:
        /* <DEDUP_REMOVED lines=151> */
.L_x_16010:
        /* <DEDUP_REMOVED lines=22> */
[C---:B------:R-:W-:Y:S01]  /*1e690*/  FMUL.FTZ R142, R160.reuse, R143 ;  /* 0x0000008fa08e7220 */ /* 0x040fe20000410000 */
[----:B------:R-:W-:Y:S01]  /*1e6a0*/  FADD.FTZ R143, R103, -R159 ;  /* 0x8000009f678f7221 */ /* 0x000fe20000010000 */
[----:B------:R-:W-:Y:S01]  /*1e6b0*/  FMUL.FTZ R161, R160, R161 ;  /* 0x000000a1a0a17220 */ /* 0x000fe20000410000 */
[----:B-----5:R-:W-:Y:S01]  /*1e6c0*/  FFMA.FTZ R140, R16, R141, R8 ;  /* 0x0000008d108c7223 */ /* 0x020fe20000010008 */
[----:B------:R-:W-:Y:S01]  /*1e6d0*/  FFMA.FTZ R141, R17, R142, R9 ;  /* 0x0000008e118d7223 */ /* 0x000fe20000010009 */
[C---:B------:R-:W-:Y:S01]  /*1e6e0*/  FMUL.FTZ R142, R160.reuse, R143 ;  /* 0x0000008fa08e7220 */ /* 0x040fe20000410000 */
[----:B------:R-:W-:Y:S01]  /*1e6f0*/  FMUL.FTZ R162, R160, R163 ;  /* 0x000000a3a0a27220 */ /* 0x000fe20000410000 */
[----:B------:R-:W-:Y:S01]  /*1e700*/  FFMA.FTZ R161, R20, R161, R12 ;  /* 0x000000a114a17223 */ /* 0x000fe2000001000c */
[--C-:B------:R-:W-:Y:S01]  /*1e710*/  FADD.FTZ R143, R106, -R159.reuse ;  /* 0x8000009f6a8f7221 */ /* 0x100fe20000010000 */
[----:B------:R-:W-:Y:S01]  /*1e720*/  F2FP.BF16.F32.PACK_AB R140, R141, R140 ;  /* 0x0000008c8d8c723e */ /* 0x000fe200000010ff */
[----:B------:R-:W-:Y:S01]  /*1e730*/  FADD.FTZ R141, R102, -R159 ;  /* 0x8000009f668d7221 */ /* 0x000fe20000010000 */
[----:B------:R-:W-:Y:S01]  /*1e740*/  FFMA.FTZ R142, R19, R142, R11 ;  /* 0x0000008e138e7223 */ /* 0x000fe2000001000b */
[----:B------:R-:W-:Y:S01]  /*1e750*/  FFMA.FTZ R162, R21, R162, R13 ;  /* 0x000000a215a27223 */ /* 0x000fe2000001000d */
[C---:B------:R-:W-:Y:S01]  /*1e760*/  FMUL.FTZ R143, R160.reuse, R143 ;  /* 0x0000008fa08f7220 */ /* 0x040fe20000410000 */
[----:B------:R-:W-:-:S03]  /*1e770*/  FMUL.FTZ R141, R160, R141 ;  /* 0x0000008da08d7220 */ /* 0x000fc60000410000 */
[----:B------:R-:W-:Y:S01]  /*1e780*/  FFMA.FTZ R143, R22, R143, R14 ;  /* 0x0000008f168f7223 */ /* 0x000fe2000001000e */
[----:B------:R-:W-:-:S05]  /*1e790*/  FFMA.FTZ R141, R18, R141, R10 ;  /* 0x0000008d128d7223 */ /* 0x000fca000001000a */
[----:B------:R-:W-:Y:S02]  /*1e7a0*/  F2FP.BF16.F32.PACK_AB R141, R142, R141 ;  /* 0x0000008d8e8d723e */ /* 0x000fe400000010ff */
[----:B------:R-:W-:Y:S01]  /*1e7b0*/  F2FP.BF16.F32.PACK_AB R142, R162, R161 ;  /* 0x000000a1a28e723e */ /* 0x000fe200000010ff */
[----:B------:R-:W-:-:S04]  /*1e7c0*/  FADD.FTZ R161, R107, -R159 ;  /* 0x8000009f6ba17221 */ /* 0x000fc80000010000 */
[----:B------:R-:W-:-:S04]  /*1e7d0*/  FMUL.FTZ R162, R160, R161 ;  /* 0x000000a1a0a27220 */ /* 0x000fc80000410000 */
[----:B------:R-:W-:-:S05]  /*1e7e0*/  FFMA.FTZ R162, R23, R162, R15 ;  /* 0x000000a217a27223 */ /* 0x000fca000001000f */
[----:B------:R-:W-:Y:S02]  /*1e7f0*/  F2FP.BF16.F32.PACK_AB R143, R162, R143 ;  /* 0x0000008fa28f723e */ /* 0x000fe400000010ff */
[----:B------:R-:W1:Y:S02]  /*1e800*/  LDC.64 R162, c[0x0][0x2b8] ;  /* 0x0000ae00ffa27b82 */ /* 0x000e640000000a00 */
[----:B-1----:R-:W-:-:S04]  /*1e810*/  IMAD.WIDE.U32 R162, R158, 0x10, R162 ;  /* 0x000000109ea27825 */ /* 0x002fc800078e00a2 */
[----:B------:R-:W-:Y:S01]  /*1e820*/  VIADD R158, R158, 0x20 ;  /* 0x000000209e9e7836 */ /* 0x000fe20000000000 */
[----:B------:R2:W-:Y:S06]  /*1e830*/  STG.E.128 desc[UR4][R162.64], R140 ;  /* 0x0000008ca2007986 */ /* 0x0005ec000c101d04 */
.L_x_15989:
[----:B------:R-:W-:Y:S05]  /*1e840*/  BSYNC B1 ;  /* 0x0000000000017941 */ /* 0x000fea0003800000 */
.L_x_15988:
[----:B------:R-:W-:Y:S01]  /*1e850*/  LOP3.LUT P0, RZ, R157, 0x200, RZ, 0xc0, !PT ;  /* 0x000002009dff7812 */ /* 0x000fe2000780c0ff */
[----:B------:R-:W-:-:S12]  /*1e860*/  BSSY B1, `(.L_x_15990) ;  /* 0x0000022000017945 */ /* 0x000fd80003800000 */
[----:B------:R-:W-:Y:S05]  /*1e870*/  @!P0 BRA `(.L_x_15991) ;  /* 0x0000000000808947 */ /* 0x000fea0003800000 */
[--C-:B-12---:R-:W-:Y:S01]  /*1e880*/  FADD.FTZ R141, R108, -R159.reuse ;  /* 0x8000009f6c8d7221 */ /* 0x106fe20000010000 */
        /* <DEDUP_REMOVED lines=28> */
[C---:B-1----:R-:W-:Y:S01]  /*1ea50*/  IMAD.WIDE.U32 R162, R158.reuse, 0x10, R162 ;  /* 0x000000109ea27825 */ /* 0x042fe200078e00a2 */
[----:B------:R-:W-:-:S04]  /*1ea60*/  IADD3 R158, R158, 0x20, RZ ;  /* 0x000000209e9e7810 */ /* 0x000fc80007ffe0ff */
[----:B------:R3:W-:Y:S03]  /*1ea70*/  STG.E.128 desc[UR4][R162.64], R140 ;  /* 0x0000008ca2007986 */ /* 0x0007e6000c101d04 */
.L_x_15991:
[----:B------:R-:W-:Y:S05]  /*1ea80*/  BSYNC B1 ;  /* 0x0000000000017941 */ /* 0x000fea0003800000 */
.L_x_15990:
[----:B------:R-:W-:Y:S01]  /*1ea90*/  LOP3.LUT P0, RZ, R157, 0x100, RZ, 0xc0, !PT ;  /* 0x000001009dff7812 */ /* 0x000fe2000780c0ff */
[----:B------:R-:W-:-:S12]  /*1eaa0*/  BSSY B1, `(.L_x_15992) ;  /* 0x0000022000017945 */ /* 0x000fd80003800000 */
[----:B------:R-:W-:Y:S05]  /*1eab0*/  @!P0 BRA `(.L_x_15993) ;  /* 0x0000000000808947 */ /* 0x000fea0003800000 */
[--C-:B-123--:R-:W-:Y:S01]  /*1eac0*/  FADD.FTZ R141, R116, -R159.reuse ;  /* 0x8000009f748d7221 */ /* 0x10efe20000010000 */
        /* <DEDUP_REMOVED lines=31> */
.L_x_15993:
[----:B------:R-:W-:Y:S05]  /*1ecc0*/  BSYNC B1 ;  /* 0x0000000000017941 */ /* 0x000fea0003800000 */
.L_x_15992:
        /* <DEDUP_REMOVED lines=35> */
.L_x_15995:
[----:B------:R-:W-:Y:S05]  /*1ef00*/  BSYNC B1 ;  /* 0x0000000000017941 */ /* 0x000fea0003800000 */
.L_x_15994:
[----:B------:R-:W-:Y:S01]  /*1ef10*/  LOP3.LUT P0, RZ, R157, 0x40, RZ, 0xc0, !PT ;  /* 0x000000409dff7812 */ /* 0x000fe2000780c0ff */
[----:B------:R-:W-:-:S12]  /*1ef20*/  BSSY B1, `(.L_x_15996) ;  /* 0x0000021000017945 */ /* 0x000fd80003800000 */
[----:B------:R-:W-:Y:S05]  /*1ef30*/  @!P0 BRA `(.L_x_15997) ;  /* 0x00000000007c8947 */ /* 0x000fea0003800000 */
[--C-:B-1234-:R-:W-:Y:S01]  /*1ef40*/  FADD.FTZ R140, R132, -R159.reuse ;  /* 0x8000009f848c7221 */ /* 0x11efe20000010000 */
[--C-:B------:R-:W-:Y:S01]  /*1ef50*/  FADD.FTZ R162, R133, -R159.reuse ;  /* 0x8000009f85a27221 */ /* 0x100fe20000010000 */
[--C-:B------:R-:W-:Y:S01]  /*1ef60*/  FADD.FTZ R143, R137, -R159.reuse ;  /* 0x8000009f898f7221 */ /* 0x100fe20000010000 */
[--C-:B------:R-:W-:Y:S01]  /*1ef70*/  FADD.FTZ R163, R134, -R159.reuse ;  /* 0x8000009f86a37221 */ /* 0x100fe20000010000 */
[--C-:B------:R-:W-:Y:S01]  /*1ef80*/  FADD.FTZ R142, R135, -R159.reuse ;  /* 0x8000009f878e7221 */ /* 0x100fe20000010000 */
[--C-:B0-----:R-:W-:Y:S01]  /*1ef90*/  FADD.FTZ R165, R136, -R159.reuse ;  /* 0x8000009f88a57221 */ /* 0x101fe20000010000 */
        /* <DEDUP_REMOVED lines=20> */
[----:B------:R-:W0:Y:S01]  /*1f0e0*/  LDC.64 R160, c[0x0][0x2b8] ;  /* 0x0000ae00ffa07b82 */ /* 0x000e220000000a00 */
[----:B------:R-:W-:Y:S02]  /*1f0f0*/  F2FP.BF16.F32.PACK_AB R142, R162, R165 ;  /* 0x000000a5a28e723e */ /* 0x000fe400000010ff */
[----:B------:R-:W-:Y:S01]  /*1f100*/  F2FP.BF16.F32.PACK_AB R140, R140, R159 ;  /* 0x0000009f8c8c723e */ /* 0x000fe200000010ff */
[----:B0-----:R-:W-:-:S05]  /*1f110*/  IMAD.WIDE.U32 R160, R158, 0x10, R160 ;  /* 0x000000109ea07825 */ /* 0x001fca00078e00a0 */
[----:B------:R0:W-:Y:S02]  /*1f120*/  STG.E.128 desc[UR4][R160.64], R140 ;  /* 0x0000008ca0007986 */ /* 0x0001e4000c101d04 */
.L_x_15997:
[----:B------:R-:W-:Y:S05]  /*1f130*/  BSYNC B1 ;  /* 0x0000000000017941 */ /* 0x000fea0003800000 */
.L_x_15996:
[----:B01234-:R-:W0:Y:S02]  /*1f140*/  LDC.64 R140, c[0x0][0x210] ;  /* 0x00008400ff8c7b82 */ /* 0x01fe240000000a00 */
[----:B0-----:R-:W-:-:S05]  /*1f150*/  IMAD R155, R140, 0x4, R155 ;  /* 0x000000048c9b7824 */ /* 0x001fca00078e029b */
[----:B------:R-:W-:-:S13]  /*1f160*/  ISETP.GE.AND P0, PT, R155, R141, PT ;  /* 0x0000008d9b00720c */ /* 0x000fda0003f06270 */
[----:B------:R-:W-:Y:S05]  /*1f170*/  @!P0 BRA `(.L_x_15998) ;  /* 0xfffffe1c00088947 */ /* 0x000fea000383ffff */
[----:B------:R-:W-:Y:S05]  /*1f180*/  BSYNC B0 ;  /* 0x0000000000007941 */ /* 0x000fea0003800000 */
.L_x_15332:
[----:B------:R-:W-:Y:S05]  /*1f190*/  EXIT ;  /* 0x000000000000794d */ /* 0x000fea0003800000 */
.L_x_15987:
[----:B------:R-:W-:Y:S01]  /*1f1a0*/  HFMA2.MMA R160, -RZ, RZ, 0, 1.847743988037109375e-06 ;  /* 0x0000001fffa07435 */ /* 0x000fe200000001ff */
[----:B------:R-:W-:Y:S01]  /*1f1b0*/  BSSY B1, `(.L_x_15999) ;  /* 0x0000007000017945 */ /* 0x000fe20003800000 */
[----:B------:R-:W-:Y:S01]  /*1f1c0*/  MOV R164, R141 ;  /* 0x0000008d00a47202 */ /* 0x000fe20000000f00 */
[----:B------:R-:W-:Y:S02]  /*1f1d0*/  IMAD.MOV.U32 R159, RZ, RZ, 0x1 ;  /* 0x00000001ff9f7424 */ /* 0x000fe400078e00ff */
[----:B------:R-:W-:-:S07]  /*1f1e0*/  IMAD.MOV.U32 R143, RZ, RZ, -0x1 ;  /* 0xffffffffff8f7424 */ /* 0x000fce00078e00ff */
[----:B-----5:R-:W-:Y:S05]  /*1f1f0*/  WARPSYNC.COLLECTIVE R143, `(.L_x_16000) ;  /* 0x000000008f087348 */ /* 0x020fea0003c00000 */
[----:B------:R0:W1:Y:S02]  /*1f200*/  SHFL.BFLY P5, R162, R164, R159, R160 ;  /* 0x0c00009fa4a27389 */ /* 0x00006400000a00a0 */
[----:B01---5:R-:W-:Y:S01]  /*1f210*/  ENDCOLLECTIVE ;  /* 0x000000000000791b */ /* 0x023fe20003800000 */
.L_x_16000:
[----:B------:R-:W-:Y:S05]  /*1f220*/  BSYNC B1 ;  /* 0x0000000000017941 */ /* 0x000fea0003800000 */
.L_x_15999:
        /* <DEDUP_REMOVED lines=9> */
.L_x_16001:
[----:B------:R-:W-:Y:S01]  /*1f2c0*/  MOV R159, 0x4 ;  /* 0x00000004009f7802 */ /* 0x000fe20000000f00 */
[----:B------:R-:W-:-:S07]  /*1f2d0*/  FADD.FTZ R164, R163, R162 ;  /* 0x000000a2a3a47221 */ /* 0x000fce0000010000 */
[----:B------:R-:W-:Y:S05]  /*1f2e0*/  WARPSYNC.COLLECTIVE R143, `(.L_x_16002) ;  /* 0x000000008f087348 */ /* 0x000fea0003c00000 */
[----:B------:R0:W1:Y:S02]  /*1f2f0*/  SHFL.BFLY P5, R162, R164, R159, R160 ;  /* 0x0c00009fa4a27389 */ /* 0x00006400000a00a0 */
[----:B01----:R-:W-:Y:S01]  /*1f300*/  ENDCOLLECTIVE ;  /* 0x000000000000791b */ /* 0x003fe20003800000 */
.L_x_16002:
[----:B------:R-:W-:Y:S01]  /*1f310*/  HFMA2.MMA R159, -RZ, RZ, 0, 4.76837158203125e-07 ;  /* 0x00000008ff9f7435 */ /* 0x000fe200000001ff */
[----:B------:R-:W-:-:S04]  /*1f320*/  FADD.FTZ R165, R164, R162 ;  /* 0x000000a2a4a57221 */ /* 0x000fc80000010000 */
[----:B------:R-:W-:-:S07]  /*1f330*/  IMAD.MOV.U32 R164, RZ, RZ, R165 ;  /* 0x000000ffffa47224 */ /* 0x000fce00078e00a5 */
[----:B------:R-:W-:Y:S05]  /*1f340*/  WARPSYNC.COLLECTIVE R143, `(.L_x_16003) ;  /* 0x000000008f087348 */ /* 0x000fea0003c00000 */
[----:B------:R0:W1:Y:S02]  /*1f350*/  SHFL.BFLY P5, R162, R164, R159, R160 ;  /* 0x0c00009fa4a27389 */ /* 0x00006400000a00a0 */
[----:B01----:R-:W-:Y:S01]  /*1f360*/  ENDCOLLECTIVE ;  /* 0x000000000000791b */ /* 0x003fe20003800000 */
.L_x_16003:
[----:B------:R-:W-:Y:S01]  /*1f370*/  MOV R159, 0x10 ;  /* 0x00000010009f7802 */ /* 0x000fe20000000f00 */
[----:B------:R-:W-:-:S04]  /*1f380*/  FADD.FTZ R165, R165, R162 ;  /* 0x000000a2a5a57221 */ /* 0x000fc80000010000 */
[----:B------:R-:W-:-:S07]  /*1f390*/  IMAD.MOV.U32 R164, RZ, RZ, R165 ;  /* 0x000000ffffa47224 */ /* 0x000fce00078e00a5 */
[----:B------:R-:W-:Y:S05]  /*1f3a0*/  WARPSYNC.COLLECTIVE R143, `(.L_x_16004) ;  /* 0x000000008f087348 */ /* 0x000fea0003c00000 */
[----:B------:R0:W1:Y:S02]  /*1f3b0*/  SHFL.BFLY P5, R162, R164, R159, R160 ;  /* 0x0c00009fa4a27389 */ /* 0x00006400000a00a0 */
[----:B01----:R-:W-:Y:S01]  /*1f3c0*/  ENDCOLLECTIVE ;  /* 0x000000000000791b */ /* 0x003fe20003800000 */
.L_x_16004:
        /* <DEDUP_REMOVED lines=89> */
.L_x_16005:
[----:B------:R-:W-:Y:S02]  /*1f960*/  IMAD.MOV.U32 R159, RZ, RZ, 0x2 ;  /* 0x00000002ff9f7424 */ /* 0x000fe400078e00ff */
[----:B------:R-:W-:-:S05]  /*1f970*/  FADD.FTZ R141, R140, R162 ;  /* 0x000000a28c8d7221 */ /* 0x000fca0000010000 */
[----:B------:R-:W-:-:S07]  /*1f980*/  MOV R164, R141 ;  /* 0x0000008d00a47202 */ /* 0x000fce0000000f00 */
[----:B------:R-:W-:Y:S05]  /*1f990*/  WARPSYNC.COLLECTIVE R143, `(.L_x_16006) ;  /* 0x000000008f087348 */ /* 0x000fea0003c00000 */
[----:B------:R0:W1:Y:S02]  /*1f9a0*/  SHFL.BFLY P5, R162, R164, R159, R160 ;  /* 0x0c00009fa4a27389 */ /* 0x00006400000a00a0 */
[----:B01----:R-:W-:Y:S01]  /*1f9b0*/  ENDCOLLECTIVE ;  /* 0x000000000000791b */ /* 0x003fe20003800000 */
.L_x_16006:
[----:B------:R-:W-:Y:S02]  /*1f9c0*/  IMAD.MOV.U32 R159, RZ, RZ, 0x4 ;  /* 0x00000004ff9f7424 */ /* 0x000fe400078e00ff */
[----:B------:R-:W-:-:S05]  /*1f9d0*/  FADD.FTZ R163, R141, R162 ;  /* 0x000000a28da37221 */ /* 0x000fca0000010000 */
[----:B------:R-:W-:-:S07]  /*1f9e0*/  MOV R164, R163 ;  /* 0x000000a300a47202 */ /* 0x000fce0000000f00 */
[----:B------:R-:W-:Y:S05]  /*1f9f0*/  WARPSYNC.COLLECTIVE R143, `(.L_x_16007) ;  /* 0x000000008f087348 */ /* 0x000fea0003c00000 */
[----:B------:R0:W1:Y:S02]  /*1fa00*/  SHFL.BFLY P5, R162, R164, R159, R160 ;  /* 0x0c00009fa4a27389 */ /* 0x00006400000a00a0 */
[----:B01----:R-:W-:Y:S01]  /*1fa10*/  ENDCOLLECTIVE ;  /* 0x000000000000791b */ /* 0x003fe20003800000 */
.L_x_16007:
[----:B------:R-:W-:Y:S01]  /*1fa20*/  HFMA2.MMA R159, -RZ, RZ, 0, 4.76837158203125e-07 ;  /* 0x00000008ff9f7435 */ /* 0x000fe200000001ff */
[----:B------:R-:W-:-:S10]  /*1fa30*/  FADD.FTZ R164, R163, R162 ;  /* 0x000000a2a3a47221 */ /* 0x000fd40000010000 */
[----:B------:R-:W-:Y:S05]  /*1fa40*/  WARPSYNC.COLLECTIVE R143, `(.L_x_16008) ;  /* 0x000000008f087348 */ /* 0x000fea0003c00000 */
[----:B------:R0:W1:Y:S02]  /*1fa50*/  SHFL.BFLY P5, R162, R164, R159, R160 ;  /* 0x0c00009fa4a27389 */ /* 0x00006400000a00a0 */
[----:B01----:R-:W-:Y:S01]  /*1fa60*/  ENDCOLLECTIVE ;  /* 0x000000000000791b */ /* 0x003fe20003800000 */
.L_x_16008:
[----:B------:R-:W-:Y:S01]  /*1fa70*/  MOV R159, 0x10 ;  /* 0x00000010009f7802 */ /* 0x000fe20000000f00 */
[----:B------:R-:W-:-:S04]  /*1fa80*/  FADD.FTZ R165, R164, R162 ;  /* 0x000000a2a4a57221 */ /* 0x000fc80000010000 */
[----:B------:R-:W-:-:S07]  /*1fa90*/  IMAD.MOV.U32 R164, RZ, RZ, R165 ;  /* 0x000000ffffa47224 */ /* 0x000fce00078e00a5 */
[----:B------:R-:W-:Y:S05]  /*1faa0*/  WARPSYNC.COLLECTIVE R143, `(.L_x_16009) ;  /* 0x000000008f087348 */ /* 0x000fea0003c00000 */
[----:B------:R0:W1:Y:S02]  /*1fab0*/  SHFL.BFLY P5, R162, R164, R159, R160 ;  /* 0x0c00009fa4a27389 */ /* 0x00006400000a00a0 */
[----:B01----:R-:W-:Y:S01]  /*1fac0*/  ENDCOLLECTIVE ;  /* 0x000000000000791b */ /* 0x003fe20003800000 */
.L_x_16009:
[----:B------:R-:W-:Y:S05]  /*1fad0*/  BRA `(.L_x_16010) ;  /* 0xffffffe800947947 */ /* 0x000fea000383ffff */
.L_x_16011:
        /* <DEDUP_REMOVED lines=10> */
.L_x_33666:


//--------------------- .text._ZN10layer_norm31ln_parallel_residual_fwd_kernelINS_13Kernel_traitsIf13__nv_bfloat16fS2_fjLj1280ELj1ELj4ELj1ELj16ENS_18Kernel_traits_baseILj1280EfS2_fS2_fjLj128EEEEELb1ELb1ELb1EEEvNS_9FwdParamsE --------------------------
	.section	.text._ZN10layer_norm31ln_parallel_residual_fwd_kernelINS_13Kernel_traitsIf13__nv_bfloat16fS2_fjLj1280ELj1ELj4ELj1ELj16ENS_18Kernel_traits_baseILj1280EfS2_fS2_fjLj128EEEEELb1ELb1ELb1EEEvNS_9FwdParamsE,"ax",@progbits
	.align	128
        .global         _ZN10layer_norm31ln_parallel_residual_fwd_kernelINS_13Kernel_traitsIf13__nv_bfloat16fS2_fjLj1280ELj1ELj4ELj1ELj16ENS_18Kernel_traits_baseILj1280EfS2_fS2_fjLj128EEEEELb1ELb1ELb1EEEvNS_9FwdParamsE
        .type           _ZN10layer_norm31ln_parallel_residual_fwd_kernelINS_13Kernel_traitsIf13__nv_bfloat16fS2_fjLj1280ELj1ELj4ELj1ELj16ENS_18Kernel_traits_baseILj1280EfS2_fS2_fjLj128EEEEELb1ELb1ELb1EEEvNS_9FwdParamsE,@function
        .size           _ZN10layer_norm31ln_parallel_residual_fwd_kernelINS_13Kernel_traitsIf13__nv_bfloat16fS2_fjLj1280ELj1ELj4ELj1ELj16ENS_18Kernel_traits_baseILj1280EfS2_fS2_fjLj128EEEEELb1ELb1ELb1EEEvNS_9FwdParamsE,(.L_x_33667 - _ZN10layer_norm31ln_parallel_residual_fwd_kernelINS_13Kernel_traitsIf13__nv_bfloat16fS2_fjLj1280ELj1ELj4ELj1ELj16ENS_18Kernel_traits_baseILj1280EfS2_fS2_fjLj128EEEEELb1ELb1ELb1EEEvNS_9FwdParamsE)
        .other          _ZN10layer_norm31ln_parallel_residual_fwd_kernelINS_13Kernel_traitsIf13__nv_bfloat16fS2_fjLj1280ELj1ELj4ELj1ELj16ENS_18Kernel_traits_baseILj1280EfS2_fS2_fjLj128EEEEELb1ELb1ELb1EEEvNS_9FwdParamsE,@"STO_CUDA_ENTRY STV_DEFAULT"
_ZN10layer_norm31ln_parallel_residual_fwd_kernelINS_13Kernel_traitsIf13__nv_bfloat16fS2_fjLj1280ELj1ELj4ELj1ELj16ENS_18Kernel_traits_baseILj1280EfS2_fS2_fjLj128EEEEELb1ELb1ELb1EEEvNS_9FwdParamsE:
.text._ZN10layer_norm31ln_parallel_residual_fwd_kernelINS_13Kernel_traitsIf13__nv_bfloat16fS2_fjLj1280ELj1ELj4ELj1ELj16ENS_18Kernel_traits_baseILj1280EfS2_fS2_fjLj128EEEEELb1ELb1ELb1EEEvNS_9FwdParamsE:
        /* <DEDUP_REMOVED lines=131> */
[----:B------:R-:W-:Y:S01]  /*0830*/  UIADD3 UR31, UR7, -0x695add53, URZ ;  /* 0x96a522ad071f7890 */ /* 0x000fe2000fffe03f */
[----:B0-----:R-:W-:Y:S01]  /*0840*/  IMAD R7, R8, -0x2daee0ad, RZ ;  /* 0xd2511f5308077824 */ /* 0x001fe200078e02ff */
[----:B------:R-:W-:Y:S01]  /*0850*/  UIADD3 UR30, UR6, -0x700cb87f, URZ ;  /* 0x8ff34781061e7890 */ /* 0x000fe2000fffe03f */
[----:B------:R-:W-:Y:S01]  /*0860*/  IMAD.WIDE.U32 R134, R134, -0x2daee0ad, RZ ;  /* 0xd2511f5386867825 */ /* 0x000fe200078e00ff */
[----:B------:R-:W-:Y:S01]  /*0870*/  ULDC.64 UR8, c[0x0][0x228] ;  /* 0x00008a0000087ab9 */ /* 0x000fe20000000a00 */
[----:B------:R-:W-:Y:S01]  /*0880*/  BSSY B0, `(.L_x_16012) ;  /* 0x0001deb000007945 */ /* 0x000fe20003800000 */
[----:B------:R-:W-:Y:S01]  /*0890*/  ISETP.NE.U32.AND P0, PT, RZ, UR8, PT ;  /* 0x00000008ff007c0c */ /* 0x000fe2000bf05070 */
[----:B------:R-:W-:Y:S01]  /*08a0*/  IMAD R0, R9, -0x326172a9, RZ ;  /* 0xcd9e8d5709007824 */ /* 0x000fe200078e02ff */
[----:B------:R-:W-:Y:S01]  /*08b0*/  LOP3.LUT R132, R135, UR31, R7, 0x96, !PT ;  /* 0x0000001f87847c12 */ /* 0x000fe2000f8e9607 */
[----:B------:R-:W-:Y:S01]  /*08c0*/  IMAD.HI.U32 R3, R10, -0x326172a9, RZ ;  /* 0xcd9e8d570a037827 */ /* 0x000fe200078e00ff */
[----:B------:R-:W-:Y:S01]  /*08d0*/  LOP3.LUT R160, R160, 0x3, RZ, 0xc0, !PT ;  /* 0x00000003a0a07812 */ /* 0x000fe200078ec0ff */
[----:B------:R-:W-:Y:S01]  /*08e0*/  ULDC.U8 UR8, c[0x0][0x2a0] ;  /* 0x0000a80000087ab9 */ /* 0x000fe20000000000 */
[----:B------:R-:W-:Y:S01]  /*08f0*/  LOP3.LUT R137, R137, 0x1f, RZ, 0xc0, !PT ;  /* 0x0000001f89897812 */ /* 0x000fe200078ec0ff */
[----:B------:R-:W-:Y:S01]  /*0900*/  IMAD.MOV.U32 R135, RZ, RZ, R92 ;  /* 0x000000ffff877224 */ /* 0x000fe200078e005c */
[----:B------:R-:W-:Y:S01]  /*0910*/  LOP3.LUT R3, R3, UR30, R0, 0x96, !PT ;  /* 0x0000001e03037c12 */ /* 0x000fe2000f8e9600 */
[----:B------:R-:W-:Y:S01]  /*0920*/  IMAD R138, R10, -0x326172a9, RZ ;  /* 0xcd9e8d570a8a7824 */ /* 0x000fe200078e02ff */
[----:B------:R-:W-:Y:S01]  /*0930*/  ISETP.NE.AND.EX P0, PT, RZ, UR9, PT, P0 ;  /* 0x00000009ff007c0c */ /* 0x000fe2000bf05300 */
[----:B------:R-:W-:Y:S01]  /*0940*/  IMAD.MOV.U32 R139, RZ, RZ, RZ ;  /* 0x000000ffff8b7224 */ /* 0x000fe200078e00ff */
[----:B------:R-:W-:Y:S01]  /*0950*/  UISETP.NE.AND UP0, UPT, UR8, URZ, UPT ;  /* 0x0000003f0800728c */ /* 0x000fe2000bf05270 */
[----:B------:R-:W-:-:S02]  /*0960*/  ULDC UR9, c[0x0][0x218] ;  /* 0x0000860000097ab9 */ /* 0x000fc40000000800 */
[----:B------:R-:W-:Y:S01]  /*0970*/  ULDC UR8, c[0x0][0x2d8] ;  /* 0x0000b60000087ab9 */ /* 0x000fe20000000800 */
[----:B------:R-:W-:Y:S01]  /*0980*/  ULDC.64 UR32, c[0x0][0x228] ;  /* 0x00008a0000207ab9 */ /* 0x000fe20000000a00 */
[----:B------:R-:W-:Y:S01]  /*0990*/  ULDC.64 UR10, c[0x0][0x230] ;  /* 0x00008c00000a7ab9 */ /* 0x000fe20000000a00 */
[----:B-1----:R-:W-:-:S05]  /*09a0*/  ULDC.64 UR12, c[0x0][0x2b8] ;  /* 0x0000ae00000c7ab9 */ /* 0x002fca0000000a00 */
.L_x_16659:
        /* <DEDUP_REMOVED lines=28> */
.L_x_16014:
[----:B------:R-:W-:-:S07]  /*0b70*/  IMAD.MOV.U32 R104, RZ, RZ, R138 ;  /* 0x000000ffff687224 */ /* 0x000fce00078e008a */
.L_x_16015:
[----:B------:R-:W-:Y:S05]  /*0b80*/  BSYNC B1 ;  /* 0x0000000000017941 */ /* 0x000fea0003800000 */
.L_x_16013:
        /* <DEDUP_REMOVED lines=16> */
.L_x_16019:
[----:B------:R-:W-:Y:S05]  /*0c90*/  BSYNC B2 ;  /* 0x0000000000027941 */ /* 0x000fea0003800000 */
.L_x_16018:
        /* <DEDUP_REMOVED lines=44> */
.L_x_16017:
[----:B------:R-:W-:Y:S05]  /*0f60*/  BSYNC B1 ;  /* 0x0000000000017941 */ /* 0x000fea0003800000 */
.L_x_16016:
[----:B------:R-:W0:Y:S01]  /*0f70*/  LDC R0, c[0x0][0x294] ;  /* 0x0000a500ff007b82 */ /* 0x000e220000000800 */
[----:B------:R-:W-:Y:S01]  /*0f80*/  HFMA2.MMA R154, -RZ, RZ, 0.1171875, 0 ;  /* 0x2f800000ff9a7435 */ /* 0x000fe200000001ff */
[----:B------:R-:W-:Y:S01]  /*0f90*/  I2FP.F32.U32 R93, R104 ;  /* 0x00000068005d7245 */ /* 0x000fe20000201000 */
[----:B-----5:R-:W-:Y:S01]  /*0fa0*/  IMAD.U32 R95, R96, 0x10000, RZ ;  /* 0x00010000605f7824 */ /* 0x020fe200078e00ff */
[----:B------:R-:W-:Y:S02]  /*0fb0*/  ISETP.NE.U32.AND P2, PT, RZ, UR32, PT ;  /* 0x00000020ff007c0c */ /* 0x000fe4000bf45070 */
[----:B------:R-:W-:Y:S02]  /*0fc0*/  LOP3.LUT R162, R162, 0xffffffdf, RZ, 0xc0, !PT ;  /* 0xffffffdfa2a27812 */ /* 0x000fe400078ec0ff */
[----:B------:R-:W1:Y:S01]  /*0fd0*/  LDC R152, c[0x0][0x298] ;  /* 0x0000a600ff987b82 */ /* 0x000e620000000800 */
[----:B------:R-:W-:Y:S02]  /*0fe0*/  ISETP.NE.AND.EX P2, PT, RZ, UR33, PT, P2 ;  /* 0x00000021ff007c0c */ /* 0x000fe4000bf45320 */
        /* <DEDUP_REMOVED lines=12> */
.L_x_16020:
        /* <DEDUP_REMOVED lines=12> */
.L_x_16023:
[----:B------:R-:W-:-:S07]  /*1170*/  IMAD.MOV.U32 R106, RZ, RZ, R138 ;  /* 0x000000ffff6a7224 */ /* 0x000fce00078e008a */
.L_x_16024:
[----:B------:R-:W-:Y:S05]  /*1180*/  BSYNC B1 ;  /* 0x0000000000017941 */ /* 0x000fea0003800000 */
.L_x_16022:
        /* <DEDUP_REMOVED lines=16> */
.L_x_16028:
[----:B------:R-:W-:Y:S05]  /*1290*/  BSYNC B2 ;  /* 0x0000000000027941 */ /* 0x000fea0003800000 */
.L_x_16027:
        /* <DEDUP_REMOVED lines=9> */
[----:B------:R-:W-:Y:S01]  /*1330*/  IMAD.WIDE.U32 R102, R93, -0x2daee0ad, RZ ;  /* 0xd2511f535d667825 */ /* 0x000fe200078e00ff */
[----:B------:R-:W-:-:S03]  /*1340*/  HFMA2.MMA R93, -RZ, RZ, 0, 0 ;  /* 0x00000000ff5d7435 */ /* 0x000fc600000001ff */
        /* <DEDUP_REMOVED lines=33> */
.L_x_16026:
[----:B------:R-:W-:Y:S05]  /*1560*/  BSYNC B1 ;  /* 0x0000000000017941 */ /* 0x000fea0003800000 */
.L_x_16025:
        /* <DEDUP_REMOVED lines=9> */
.L_x_16021:
        /* <DEDUP_REMOVED lines=12> */
.L_x_16030:
[----:B------:R-:W-:-:S07]  /*16c0*/  MOV R106, R138 ;  /* 0x0000008a006a7202 */ /* 0x000fce0000000f00 */
.L_x_16031:
[----:B------:R-:W-:Y:S05]  /*16d0*/  BSYNC B1 ;  /* 0x0000000000017941 */ /* 0x000fea0003800000 */
.L_x_16029:
        /* <DEDUP_REMOVED lines=16> */
.L_x_16035:
[----:B------:R-:W-:Y:S05]  /*17e0*/  BSYNC B2 ;  /* 0x0000000000027941 */ /* 0x000fea0003800000 */
.L_x_16034:
        /* <DEDUP_REMOVED lines=44> */
.L_x_16033:
[----:B------:R-:W-:Y:S05]  /*1ab0*/  BSYNC B1 ;  /* 0x0000000000017941 */ /* 0x000fea0003800000 */
.L_x_16032:
        /* <DEDUP_REMOVED lines=14> */
.L_x_16036:
        /* <DEDUP_REMOVED lines=12> */
.L_x_16039:
[----:B------:R-:W-:-:S07]  /*1c60*/  MOV R96, R138 ;  /* 0x0000008a00607202 */ /* 0x000fce0000000f00 */
.L_x_16040:
[----:B------:R-:W-:Y:S05]  /*1c70*/  BSYNC B1 ;  /* 0x0000000000017941 */ /* 0x000fea0003800000 */
.L_x_16038:
        /* <DEDUP_REMOVED lines=16> */
.L_x_16044:
[----:B------:R-:W-:Y:S05]  /*1d80*/  BSYNC B2 ;  /* 0x0000000000027941 */ /* 0x000fea0003800000 */
.L_x_16043:
        /* <DEDUP_REMOVED lines=44> */
.L_x_16042:
[----:B------:R-:W-:Y:S05]  /*2050*/  BSYNC B1 ;  /* 0x0000000000017941 */ /* 0x000fea0003800000 */
.L_x_16041:
        /* <DEDUP_REMOVED lines=10> */
.L_x_16037:
        /* <DEDUP_REMOVED lines=12> */
.L_x_16046:
[----:B------:R-:W-:-:S07]  /*21c0*/  IMAD.MOV.U32 R106, RZ, RZ, R138 ;  /* 0x000000ffff6a7224 */ /* 0x000fce00078e008a */
.L_x_16047:
[----:B------:R-:W-:Y:S05]  /*21d0*/  BSYNC B1 ;  /* 0x0000000000017941 */ /* 0x000fea0003800000 */
.L_x_16045:
        /* <DEDUP_REMOVED lines=16> */
.L_x_16051:
[----:B------:R-:W-:Y:S05]  /*22e0*/  BSYNC B2 ;  /* 0x0000000000027941 */ /* 0x000fea0003800000 */
.L_x_16050:
        /* <DEDUP_REMOVED lines=44> */
.L_x_16049:
[----:B------:R-:W-:Y:S05]  /*25b0*/  BSYNC B1 ;  /* 0x0000000000017941 */ /* 0x000fea0003800000 */
.L_x_16048:
        /* <DEDUP_REMOVED lines=15> */
.L_x_16052:
        /* <DEDUP_REMOVED lines=12> */
.L_x_16055:
[----:B------:R-:W-:-:S07]  /*2770*/  IMAD.MOV.U32 R108, RZ, RZ, R138 ;  /* 0x000000ffff6c7224 */ /* 0x000fce00078e008a */
.L_x_16056:
[----:B------:R-:W-:Y:S05]  /*2780*/  BSYNC B1 ;  /* 0x0000000000017941 */ /* 0x000fea0003800000 */
.L_x_16054:
        /* <DEDUP_REMOVED lines=16> */
.L_x_16060:
[----:B------:R-:W-:Y:S05]  /*2890*/  BSYNC B2 ;  /* 0x0000000000027941 */ /* 0x000fea0003800000 */
.L_x_16059:
        /* <DEDUP_REMOVED lines=44> */
.L_x_16058:
[----:B------:R-:W-:Y:S05]  /*2b60*/  BSYNC B1 ;  /* 0x0000000000017941 */ /* 0x000fea0003800000 */
.L_x_16057:
        /* <DEDUP_REMOVED lines=9> */
.L_x_16053:
        /* <DEDUP_REMOVED lines=12> */
.L_x_16062:
[----:B------:R-:W-:-:S07]  /*2cc0*/  IMAD.MOV.U32 R108, RZ, RZ, R138 ;  /* 0x000000ffff6c7224 */ /* 0x000fce00078e008a */
.L_x_16063:
[----:B------:R-:W-:Y:S05]  /*2cd0*/  BSYNC B1 ;  /* 0x0000000000017941 */ /* 0x000fea0003800000 */
.L_x_16061:
        /* <DEDUP_REMOVED lines=16> */
.L_x_16067:
[----:B------:R-:W-:Y:S05]  /*2de0*/  BSYNC B2 ;  /* 0x0000000000027941 */ /* 0x000fea0003800000 */
.L_x_16066:
        /* <DEDUP_REMOVED lines=44> */
.L_x_16065:
[----:B------:R-:W-:Y:S05]  /*30b0*/  BSYNC B1 ;  /* 0x0000000000017941 */ /* 0x000fea0003800000 */
.L_x_16064:
        /* <DEDUP_REMOVED lines=14> */
.L_x_16068:
        /* <DEDUP_REMOVED lines=12> */
.L_x_16071:
[----:B------:R-:W-:-:S07]  /*3260*/  IMAD.MOV.U32 R106, RZ, RZ, R138 ;  /* 0x000000ffff6a7224 */ /* 0x000fce00078e008a */
.L_x_16072:
[----:B------:R-:W-:Y:S05]  /*3270*/  BSYNC B1 ;  /* 0x0000000000017941 */ /* 0x000fea0003800000 */
.L_x_16070:
        /* <DEDUP_REMOVED lines=16> */
.L_x_16076:
[----:B------:R-:W-:Y:S05]  /*3380*/  BSYNC B2 ;  /* 0x0000000000027941 */ /* 0x000fea0003800000 */
.L_x_16075:
        /* <DEDUP_REMOVED lines=44> */
.L_x_16074:
[----:B------:R-:W-:Y:S05]  /*3650*/  BSYNC B1 ;  /* 0x0000000000017941 */ /* 0x000fea0003800000 */
.L_x_16073:
        /* <DEDUP_REMOVED lines=10> */
.L_x_16069:
        /* <DEDUP_REMOVED lines=12> */
.L_x_16078:
[----:B------:R-:W-:-:S07]  /*37c0*/  MOV R106, R138 ;  /* 0x0000008a006a7202 */ /* 0x000fce0000000f00 */
.L_x_16079:
[----:B------:R-:W-:Y:S05]  /*37d0*/  BSYNC B1 ;  /* 0x0000000000017941 */ /* 0x000fea0003800000 */
.L_x_16077:
        /* <DEDUP_REMOVED lines=16> */
.L_x_16083:
[----:B------:R-:W-:Y:S05]  /*38e0*/  BSYNC B2 ;  /* 0x0000000000027941 */ /* 0x000fea0003800000 */
.L_x_16082:
        /* <DEDUP_REMOVED lines=44> */
.L_x_16081:
[----:B------:R-:W-:Y:S05]  /*3bb0*/  BSYNC B1 ;  /* 0x0000000000017941 */ /* 0x000fea0003800000 */
.L_x_16080:
        /* <DEDUP_REMOVED lines=15> */
.L_x_16084:
        /* <DEDUP_REMOVED lines=12> */
.L_x_16087:
[----:B------:R-:W-:-:S07]  /*3d70*/  MOV R108, R138 ;  /* 0x0000008a006c7202 */ /* 0x000fce0000000f00 */
.L_x_16088:
[----:B------:R-:W-:Y:S05]  /*3d80*/  BSYNC B1 ;  /* 0x0000000000017941 */ /* 0x000fea0003800000 */
.L_x_16086:
        /* <DEDUP_REMOVED lines=16> */
.L_x_16092:
[----:B------:R-:W-:Y:S05]  /*3e90*/  BSYNC B2 ;  /* 0x0000000000027941 */ /* 0x000fea0003800000 */
.L_x_16091:
        /* <DEDUP_REMOVED lines=44> */
.L_x_16090:
[----:B------:R-:W-:Y:S05]  /*4160*/  BSYNC B1 ;  /* 0x0000000000017941 */ /* 0x000fea0003800000 */
.L_x_16089:
        /* <DEDUP_REMOVED lines=9> */
.L_x_16085:
        /* <DEDUP_REMOVED lines=12> */
.L_x_16094:
[----:B------:R-:W-:-:S07]  /*42c0*/  IMAD.MOV.U32 R108, RZ, RZ, R138 ;  /* 0x000000ffff6c7224 */ /* 0x000fce00078e008a */
.L_x_16095:
[----:B------:R-:W-:Y:S05]  /*42d0*/  BSYNC B1 ;  /* 0x0000000000017941 */ /* 0x000fea0003800000 */
.L_x_16093:
        /* <DEDUP_REMOVED lines=16> */
.L_x_16099:
[----:B------:R-:W-:Y:S05]  /*43e0*/  BSYNC B2 ;  /* 0x0000000000027941 */ /* 0x000fea0003800000 */
.L_x_16098:
        /* <DEDUP_REMOVED lines=44> */
.L_x_16097:
[----:B------:R-:W-:Y:S05]  /*46b0*/  BSYNC B1 ;  /* 0x0000000000017941 */ /* 0x000fea0003800000 */
.L_x_16096:
        /* <DEDUP_REMOVED lines=12> */
.L_x_16100:
        /* <DEDUP_REMOVED lines=12> */
.L_x_16103:
[----:B------:R-:W-:-:S07]  /*4840*/  IMAD.MOV.U32 R108, RZ, RZ, R138 ;  /* 0x000000ffff6c7224 */ /* 0x000fce00078e008a */
.L_x_16104:
[----:B------:R-:W-:Y:S05]  /*4850*/  BSYNC B1 ;  /* 0x0000000000017941 */ /* 0x000fea0003800000 */
.L_x_16102:
        /* <DEDUP_REMOVED lines=16> */
.L_x_16108:
[----:B------:R-:W-:Y:S05]  /*4960*/  BSYNC B2 ;  /* 0x0000000000027941 */ /* 0x000fea0003800000 */
.L_x_16107:
        /* <DEDUP_REMOVED lines=44> */
.L_x_16106:
[----:B------:R-:W-:Y:S05]  /*4c30*/  BSYNC B1 ;  /* 0x0000000000017941 */ /* 0x000fea0003800000 */
.L_x_16105:
        /* <DEDUP_REMOVED lines=10> */
.L_x_16101:
        /* <DEDUP_REMOVED lines=12> */
.L_x_16110:
[----:B------:R-:W-:-:S07]  /*4da0*/  IMAD.MOV.U32 R108, RZ, RZ, R138 ;  /* 0x000000ffff6c7224 */ /* 0x000fce00078e008a */
.L_x_16111:
[----:B------:R-:W-:Y:S05]  /*4db0*/  BSYNC B1 ;  /* 0x0000000000017941 */ /* 0x000fea0003800000 */
.L_x_16109:
        /* <DEDUP_REMOVED lines=16> */
.L_x_16115:
[----:B------:R-:W-:Y:S05]  /*4ec0*/  BSYNC B2 ;  /* 0x0000000000027941 */ /* 0x000fea0003800000 */
.L_x_16114:
        /* <DEDUP_REMOVED lines=44> */
.L_x_16113:
[----:B------:R-:W-:Y:S05]  /*5190*/  BSYNC B1 ;  /* 0x0000000000017941 */ /* 0x000fea0003800000 */
.L_x_16112:
        /* <DEDUP_REMOVED lines=13> */
.L_x_16116:
        /* <DEDUP_REMOVED lines=12> */
.L_x_16119:
[----:B------:R-:W-:-:S07]  /*5330*/  IMAD.MOV.U32 R108, RZ, RZ, R138 ;  /* 0x000000ffff6c7224 */ /* 0x000fce00078e008a */
.L_x_16120:
[----:B------:R-:W-:Y:S05]  /*5340*/  BSYNC B1 ;  /* 0x0000000000017941 */ /* 0x000fea0003800000 */
.L_x_16118:
        /* <DEDUP_REMOVED lines=16> */
.L_x_16124:
[----:B------:R-:W-:Y:S05]  /*5450*/  BSYNC B2 ;  /* 0x0000000000027941 */ /* 0x000fea0003800000 */
.L_x_16123:
        /* <DEDUP_REMOVED lines=44> */
.L_x_16122:
[----:B------:R-:W-:Y:S05]  /*5720*/  BSYNC B1 ;  /* 0x0000000000017941 */ /* 0x000fea0003800000 */
.L_x_16121:
        /* <DEDUP_REMOVED lines=9> */
.L_x_16117:
        /* <DEDUP_REMOVED lines=12> */
.L_x_16126:
[----:B------:R-:W-:-:S07]  /*5880*/  MOV R108, R138 ;  /* 0x0000008a006c7202 */ /* 0x000fce0000000f00 */
.L_x_16127:
[----:B------:R-:W-:Y:S05]  /*5890*/  BSYNC B1 ;  /* 0x0000000000017941 */ /* 0x000fea0003800000 */
.L_x_16125:
        /* <DEDUP_REMOVED lines=16> */
.L_x_16131:
[----:B------:R-:W-:Y:S05]  /*59a0*/  BSYNC B2 ;  /* 0x0000000000027941 */ /* 0x000fea0003800000 */
.L_x_16130:
        /* <DEDUP_REMOVED lines=44> */
.L_x_16129:
[----:B------:R-:W-:Y:S05]  /*5c70*/  BSYNC B1 ;  /* 0x0000000000017941 */ /* 0x000fea0003800000 */
.L_x_16128:
        /* <DEDUP_REMOVED lines=12> */
.L_x_16132:
        /* <DEDUP_REMOVED lines=12> */
.L_x_16135:
[----:B------:R-:W-:-:S07]  /*5e00*/  MOV R108, R138 ;  /* 0x0000008a006c7202 */ /* 0x000fce0000000f00 */
.L_x_16136:
[----:B------:R-:W-:Y:S05]  /*5e10*/  BSYNC B1 ;  /* 0x0000000000017941 */ /* 0x000fea0003800000 */
.L_x_16134:
        /* <DEDUP_REMOVED lines=18> */
.L_x_16140:
[----:B------:R-:W-:Y:S05]  /*5f40*/  BSYNC B2 ;  /* 0x0000000000027941 */ /* 0x000fea0003800000 */
.L_x_16139:
        /* <DEDUP_REMOVED lines=44> */
.L_x_16138:
[----:B------:R-:W-:Y:S05]  /*6210*/  BSYNC B1 ;  /* 0x0000000000017941 */ /* 0x000fea0003800000 */
.L_x_16137:
        /* <DEDUP_REMOVED lines=10> */
.L_x_16133:
[----:B------:R-:W0:Y:S01]  /*62c0*/  LDC.64 R148, c[0x0][0x238] ;  /* 0x00008e00ff947b82 */ /* 0x000e220000000a00 */
[----:B------:R-:W-:Y:S02]  /*62d0*/  P2R R102, PR, RZ, 0x4 ;  /* 0x00000004ff667803 */ /* 0x000fe40000000000 */
[C---:B------:R-:W-:Y:S02]  /*62e0*/  LOP3.LUT P2, RZ, R162.reuse, 0x4, RZ, 0xc0, !PT ;  /* 0x00000004a2ff7812 */ /* 0x040fe4000784c0ff */
[----:B------:R-:W-:Y:S02]  /*62f0*/  SEL R101, RZ, 0x10000, P4 ;  /* 0x00010000ff657807 */ /* 0x000fe40002000000 */
[----:B------:R-:W-:Y:S01]  /*6300*/  SEL R106, RZ, 0x100, P3 ;  /* 0x00000100ff6a7807 */ /* 0x000fe20001800000 */
[----:B------:R-:W1:Y:S01]  /*6310*/  LDC.64 R150, c[0x0][0x240] ;  /* 0x00009000ff967b82 */ /* 0x000e620000000a00 */
[C---:B------:R-:W-:Y:S02]  /*6320*/  LOP3.LUT P4, RZ, R162.reuse, 0x10, RZ, 0xc0, !PT ;  /* 0x00000010a2ff7812 */ /* 0x040fe4000788c0ff */
[----:B------:R-:W-:-:S02]  /*6330*/  LOP3.LUT P3, RZ, R162, 0x8, RZ, 0xc0, !PT ;  /* 0x00000008a2ff7812 */ /* 0x000fc4000786c0ff */
[----:B------:R-:W-:Y:S02]  /*6340*/  SEL R100, RZ, 0x1, P2 ;  /* 0x00000001ff647807 */ /* 0x000fe40001000000 */
[----:B------:R-:W-:Y:S01]  /*6350*/  ISETP.NE.AND P2, PT, R102, RZ, PT ;  /* 0x000000ff6600720c */ /* 0x000fe20003f45270 */
[----:B------:R-:W2:Y:S01]  /*6360*/  @P0 LDC.64 R108, c[0x0][0x228] ;  /* 0x00008a00ff6c0b82 */ /* 0x000ea20000000a00 */
[----:B------:R-:W-:Y:S02]  /*6370*/  SEL R103, RZ, 0x1000000, P5 ;  /* 0x01000000ff677807 */ /* 0x000fe40002800000 */
[----:B------:R-:W-:Y:S02]  /*6380*/  SEL R102, RZ, 0x1, P3 ;  /* 0x00000001ff667807 */ /* 0x000fe40001800000 */
[----:B------:R-:W-:Y:S02]  /*6390*/  SEL R104, RZ, 0x1, P4 ;  /* 0x00000001ff687807 */ /* 0x000fe40002000000 */
[----:B------:R-:W-:Y:S01]  /*63a0*/  LOP3.LUT P5, RZ, R162, 0x2, RZ, 0xc0, !PT ;  /* 0x00000002a2ff7812 */ /* 0x000fe200078ac0ff */
[----:B------:R-:W3:Y:S01]  /*63b0*/  @P1 LDC.64 R110, c[0x0][0x230] ;  /* 0x00008c00ff6e1b82 */ /* 0x000ee20000000a00 */
[----:B------:R-:W-:Y:S01]  /*63c0*/  LOP3.LUT R106, R106, R103, R101, 0xfe, !PT ;  /* 0x000000676a6a7212 */ /* 0x000fe200078efe65 */
[----:B------:R-:W-:Y:S01]  /*63d0*/  IMAD.WIDE.U32 R100, R100, 0x1000000, RZ ;  /* 0x0100000064647825 */ /* 0x000fe200078e00ff */
[----:B------:R-:W-:-:S02]  /*63e0*/  LOP3.LUT P6, RZ, R162, 0x20, RZ, 0xc0, !PT ;  /* 0x00000020a2ff7812 */ /* 0x000fc400078cc0ff */
[----:B------:R-:W-:Y:S01]  /*63f0*/  SEL R113, RZ, 0x1, P5 ;  /* 0x00000001ff717807 */ /* 0x000fe20002800000 */
[----:B------:R-:W-:Y:S01]  /*6400*/  IMAD.WIDE.U32 R102, R102, 0x10000, RZ ;  /* 0x0001000066667825 */ /* 0x000fe200078e00ff */
[----:B------:R-:W-:Y:S02]  /*6410*/  SEL R107, RZ, 0x1, P6 ;  /* 0x00000001ff6b7807 */ /* 0x000fe40003000000 */
[----:B------:R-:W-:Y:S01]  /*6420*/  LOP3.LUT R113, R101, R106, R113, 0xfe, !PT ;  /* 0x0000006a65717212 */ /* 0x000fe200078efe71 */
[----:B------:R-:W-:Y:S01]  /*6430*/  IMAD.WIDE.U32 R104, R104, 0x100, RZ ;  /* 0x0000010068687825 */ /* 0x000fe200078e00ff */
[C---:B------:R-:W-:Y:S02]  /*6440*/  IADD3 R155, R153.reuse, 0x20, RZ ;  /* 0x00000020999b7810 */ /* 0x040fe40007ffe0ff */
[----:B------:R-:W-:Y:S01]  /*6450*/  LOP3.LUT R102, R104, R100, R102, 0xfe, !PT ;  /* 0x0000006468667212 */ /* 0x000fe200078efe66 */
[----:B0-----:R-:W-:Y:S01]  /*6460*/  IMAD.WIDE.U32 R100, R153, 0x20, R148 ;  /* 0x0000002099647825 */ /* 0x001fe200078e0094 */
[----:B------:R-:W-:-:S02]  /*6470*/  LOP3.LUT R105, R105, R113, R103, 0xfe, !PT ;  /* 0x0000007169697212 */ /* 0x000fc400078efe67 */
[----:B------:R-:W-:Y:S01]  /*6480*/  LOP3.LUT R104, R102, R107, RZ, 0xfc, !PT ;  /* 0x0000006b66687212 */ /* 0x000fe200078efcff */
[----:B-1----:R-:W-:Y:S01]  /*6490*/  IMAD.WIDE.U32 R102, R153, 0x8, R150 ;  /* 0x0000000899667825 */ /* 0x002fe200078e0096 */
[----:B------:R0:W-:Y:S03]  /*64a0*/  STG.E.128 desc[UR4][R100.64], R92 ;  /* 0x0000005c64007986 */ /* 0x0001e6000c101d04 */
[C---:B------:R-:W-:Y:S01]  /*64b0*/  IMAD.WIDE.U32 R106, R155.reuse, 0x10, R124 ;  /* 0x000000109b6a7825 */ /* 0x040fe200078e007c */
[----:B------:R0:W-:Y:S03]  /*64c0*/  STG.E.128 desc[UR4][R100.64+0x10], R96 ;  /* 0x0000106064007986 */ /* 0x0001e6000c101d04 */
[C---:B--2---:R-:W-:Y:S01]  /*64d0*/  @P0 IMAD.WIDE.U32 R108, R155.reuse, 0x10, R108 ;  /* 0x000000109b6c0825 */ /* 0x044fe200078e006c */
        /* <DEDUP_REMOVED lines=8> */
[----:B------:R-:W-:Y:S02]  /*6560*/  PRMT R101, R145, 0x7104, RZ ;  /* 0x0000710491657816 */ /* 0x000fe400000000ff */
[----:B------:R-:W-:Y:S01]  /*6570*/  PRMT R116, R103, 0x4210, R100 ;  /* 0x0000421067747816 */ /* 0x000fe20000000064 */
[----:B------:R-:W-:Y:S01]  /*6580*/  IMAD.WIDE.U32 R102, R102, 0x10000, RZ ;  /* 0x0001000066667825 */ /* 0x000fe200078e00ff */
[----:B------:R-:W-:-:S02]  /*6590*/  LOP3.LUT R100, R143, 0xff, RZ, 0xc0, !PT ;  /* 0x000000ff8f647812 */ /* 0x000fc400078ec0ff */
[----:B------:R-:W-:Y:S02]  /*65a0*/  LOP3.LUT R104, R141, 0xff, RZ, 0xc0, !PT ;  /* 0x000000ff8d687812 */ /* 0x000fe400078ec0ff */
[----:B------:R-:W-:Y:S01]  /*65b0*/  LOP3.LUT R117, R116, 0xff00, R101, 0xf8, !PT ;  /* 0x0000ff0074757812 */ /* 0x000fe200078ef865 */
[----:B------:R-:W-:-:S03]  /*65c0*/  IMAD.WIDE.U32 R100, R100, 0x1000000, RZ ;  /* 0x0100000064647825 */ /* 0x000fc600078e00ff */
[----:B------:R-:W-:Y:S01]  /*65d0*/  LOP3.LUT R117, R117, 0xff, R144, 0xf8, !PT ;  /* 0x000000ff75757812 */ /* 0x000fe200078ef890 */
[----:B------:R-:W-:-:S03]  /*65e0*/  IMAD.WIDE.U32 R104, R104, 0x100, RZ ;  /* 0x0000010068687825 */ /* 0x000fc600078e00ff */
[----:B------:R-:W-:Y:S02]  /*65f0*/  LOP3.LUT R101, R103, R117, R101, 0xfe, !PT ;  /* 0x0000007567657212 */ /* 0x000fe400078efe65 */
[----:B------:R-:W-:Y:S02]  /*6600*/  LOP3.LUT R115, R104, R100, R102, 0xfe, !PT ;  /* 0x0000006468737212 */ /* 0x000fe400078efe66 */
[----:B------:R-:W-:Y:S01]  /*6610*/  LOP3.LUT R103, R101, R105, RZ, 0xfc, !PT ;  /* 0x0000006965677212 */ /* 0x000fe200078efcff */
[----:B0-----:R-:W-:Y:S01]  /*6620*/  IMAD.WIDE.U32 R100, R153, 0x8, R112 ;  /* 0x0000000899647825 */ /* 0x001fe200078e0070 */
[----:B------:R-:W-:-:S05]  /*6630*/  LOP3.LUT R102, R115, 0xff, R140, 0xf8, !PT ;  /* 0x000000ff73667812 */ /* 0x000fca00078ef88c */
[----:B------:R1:W-:Y:S02]  /*6640*/  STG.E.64 desc[UR4][R100.64], R102 ;  /* 0x0000006664007986 */ /* 0x0003e4000c101b04 */
.L_x_16141:
[----:B------:R2:W5:Y:S04]  /*6650*/  @P0 LDG.E.128 R156, desc[UR4][R108.64] ;  /* 0x000000046c9c0981 */ /* 0x000568000c1e1d00 */
[----:B------:R2:W5:Y:S04]  /*6660*/  @P1 LDG.E.128 R8, desc[UR4][R110.64] ;  /* 0x000000046e081981 */ /* 0x000568000c1e1d00 */
[----:B------:R2:W5:Y:S04]  /*6670*/  @P1 LDG.E.128 R4, desc[UR4][R110.64+0x10] ;  /* 0x000010046e041981 */ /* 0x000568000c1e1d00 */
[----:B0-----:R-:W5:Y:S01]  /*6680*/  LDG.E.128 R104, desc[UR4][R106.64] ;  /* 0x000000046a687981 */ /* 0x001f62000c1e1d00 */
[C---:B------:R-:W-:Y:S01]  /*6690*/  ISETP.NE.AND P3, PT, R114.reuse, 0x1, PT ;  /* 0x000000017200780c */ /* 0x040fe20003f65270 */
[----:B------:R-:W-:Y:S01]  /*66a0*/  BSSY B1, `(.L_x_16142) ;  /* 0x000000c000017945 */ /* 0x000fe20003800000 */
[----:B-1----:R-:W-:-:S11]  /*66b0*/  VIADD R101, R114, 0x1 ;  /* 0x0000000172657836 */ /* 0x002fd60000000000 */
        /* <DEDUP_REMOVED lines=9> */
.L_x_16143:
[----:B------:R-:W-:-:S07]  /*6750*/  MOV R112, R138 ;  /* 0x0000008a00707202 */ /* 0x000fce0000000f00 */
.L_x_16144:
[----:B------:R-:W-:Y:S05]  /*6760*/  BSYNC B1 ;  /* 0x0000000000017941 */ /* 0x000fea0003800000 */
.L_x_16142:
        /* <DEDUP_REMOVED lines=16> */
.L_x_16148:
[----:B------:R-:W-:Y:S05]  /*6870*/  BSYNC B2 ;  /* 0x0000000000027941 */ /* 0x000fea0003800000 */
.L_x_16147:
        /* <DEDUP_REMOVED lines=44> */
.L_x_16146:
[----:B------:R-:W-:Y:S05]  /*6b40*/  BSYNC B1 ;  /* 0x0000000000017941 */ /* 0x000fea0003800000 */
.L_x_16145:
        /* <DEDUP_REMOVED lines=15> */
.L_x_16149:
        /* <DEDUP_REMOVED lines=12> */
.L_x_16152:
[----:B------:R-:W-:-:S07]  /*6d00*/  MOV R114, R138 ;  /* 0x0000008a00727202 */ /* 0x000fce0000000f00 */
.L_x_16153:
[----:B------:R-:W-:Y:S05]  /*6d10*/  BSYNC B1 ;  /* 0x0000000000017941 */ /* 0x000fea0003800000 */
.L_x_16151:
        /* <DEDUP_REMOVED lines=16> */
.L_x_16157:
[----:B------:R-:W-:Y:S05]  /*6e20*/  BSYNC B2 ;  /* 0x0000000000027941 */ /* 0x000fea0003800000 */
.L_x_16156:
        /* <DEDUP_REMOVED lines=44> */
.L_x_16155:
[----:B------:R-:W-:Y:S05]  /*70f0*/  BSYNC B1 ;  /* 0x0000000000017941 */ /* 0x000fea0003800000 */
.L_x_16154:
        /* <DEDUP_REMOVED lines=9> */
.L_x_16150:
        /* <DEDUP_REMOVED lines=12> */
.L_x_16159:
[----:B------:R-:W-:-:S07]  /*7250*/  IMAD.MOV.U32 R101, RZ, RZ, R138 ;  /* 0x000000ffff657224 */ /* 0x000fce00078e008a */
.L_x_16160:
[----:B------:R-:W-:Y:S05]  /*7260*/  BSYNC B1 ;  /* 0x0000000000017941 */ /* 0x000fea0003800000 */
.L_x_16158:
        /* <DEDUP_REMOVED lines=16> */
.L_x_16164:
[----:B------:R-:W-:Y:S05]  /*7370*/  BSYNC B2 ;  /* 0x0000000000027941 */ /* 0x000fea0003800000 */
.L_x_16163:
        /* <DEDUP_REMOVED lines=44> */
.L_x_16162:
[----:B------:R-:W-:Y:S05]  /*7640*/  BSYNC B1 ;  /* 0x0000000000017941 */ /* 0x000fea0003800000 */
.L_x_16161:
        /* <DEDUP_REMOVED lines=14> */
.L_x_16165:
        /* <DEDUP_REMOVED lines=12> */
.L_x_16168:
[----:B------:R-:W-:-:S07]  /*77f0*/  IMAD.MOV.U32 R104, RZ, RZ, R138 ;  /* 0x000000ffff687224 */ /* 0x000fce00078e008a */
.L_x_16169:
[----:B------:R-:W-:Y:S05]  /*7800*/  BSYNC B1 ;  /* 0x0000000000017941 */ /* 0x000fea0003800000 */
.L_x_16167:
        /* <DEDUP_REMOVED lines=16> */
.L_x_16173:
[----:B------:R-:W-:Y:S05]  /*7910*/  BSYNC B2 ;  /* 0x0000000000027941 */ /* 0x000fea0003800000 */
.L_x_16172:
        /* <DEDUP_REMOVED lines=44> */
.L_x_16171:
[----:B------:R-:W-:Y:S05]  /*7be0*/  BSYNC B1 ;  /* 0x0000000000017941 */ /* 0x000fea0003800000 */
.L_x_16170:
        /* <DEDUP_REMOVED lines=10> */
.L_x_16166:
        /* <DEDUP_REMOVED lines=12> */
.L_x_16175:
[----:B------:R-:W-:-:S07]  /*7d50*/  IMAD.MOV.U32 R104, RZ, RZ, R138 ;  /* 0x000000ffff687224 */ /* 0x000fce00078e008a */
.L_x_16176:
[----:B------:R-:W-:Y:S05]  /*7d60*/  BSYNC B1 ;  /* 0x0000000000017941 */ /* 0x000fea0003800000 */
.L_x_16174:
        /* <DEDUP_REMOVED lines=16> */
.L_x_16180:
[----:B------:R-:W-:Y:S05]  /*7e70*/  BSYNC B2 ;  /* 0x0000000000027941 */ /* 0x000fea0003800000 */
.L_x_16179:
        /* <DEDUP_REMOVED lines=44> */
.L_x_16178:
[----:B------:R-:W-:Y:S05]  /*8140*/  BSYNC B1 ;  /* 0x0000000000017941 */ /* 0x000fea0003800000 */
.L_x_16177:
        /* <DEDUP_REMOVED lines=15> */
.L_x_16181:
        /* <DEDUP_REMOVED lines=12> */
.L_x_16184:
[----:B------:R-:W-:-:S07]  /*8300*/  IMAD.MOV.U32 R116, RZ, RZ, R138 ;  /* 0x000000ffff747224 */ /* 0x000fce00078e008a */
.L_x_16185:
[----:B------:R-:W-:Y:S05]  /*8310*/  BSYNC B1 ;  /* 0x0000000000017941 */ /* 0x000fea0003800000 */
.L_x_16183:
        /* <DEDUP_REMOVED lines=16> */
.L_x_16189:
[----:B------:R-:W-:Y:S05]  /*8420*/  BSYNC B2 ;  /* 0x0000000000027941 */ /* 0x000fea0003800000 */
.L_x_16188:
        /* <DEDUP_REMOVED lines=44> */
.L_x_16187:
[----:B------:R-:W-:Y:S05]  /*86f0*/  BSYNC B1 ;  /* 0x0000000000017941 */ /* 0x000fea0003800000 */
.L_x_16186:
        /* <DEDUP_REMOVED lines=9> */
.L_x_16182:
        /* <DEDUP_REMOVED lines=12> */
.L_x_16191:
[----:B------:R-:W-:-:S07]  /*8850*/  MOV R103, R138 ;  /* 0x0000008a00677202 */ /* 0x000fce0000000f00 */
.L_x_16192:
[----:B------:R-:W-:Y:S05]  /*8860*/  BSYNC B1 ;  /* 0x0000000000017941 */ /* 0x000fea0003800000 */
.L_x_16190:
        /* <DEDUP_REMOVED lines=16> */
.L_x_16196:
[----:B------:R-:W-:Y:S05]  /*8970*/  BSYNC B2 ;  /* 0x0000000000027941 */ /* 0x000fea0003800000 */
.L_x_16195:
        /* <DEDUP_REMOVED lines=44> */
.L_x_16194:
[----:B------:R-:W-:Y:S05]  /*8c40*/  BSYNC B1 ;  /* 0x0000000000017941 */ /* 0x000fea0003800000 */
.L_x_16193:
        /* <DEDUP_REMOVED lines=14> */
.L_x_16197:
        /* <DEDUP_REMOVED lines=12> */
.L_x_16200:
[----:B------:R-:W-:-:S07]  /*8df0*/  MOV R114, R138 ;  /* 0x0000008a00727202 */ /* 0x000fce0000000f00 */
.L_x_16201:
[----:B------:R-:W-:Y:S05]  /*8e00*/  BSYNC B1 ;  /* 0x0000000000017941 */ /* 0x000fea0003800000 */
.L_x_16199:
        /* <DEDUP_REMOVED lines=16> */
.L_x_16205:
[----:B------:R-:W-:Y:S05]  /*8f10*/  BSYNC B2 ;  /* 0x0000000000027941 */ /* 0x000fea0003800000 */
.L_x_16204:
        /* <DEDUP_REMOVED lines=44> */
.L_x_16203:
[----:B------:R-:W-:Y:S05]  /*91e0*/  BSYNC B1 ;  /* 0x0000000000017941 */ /* 0x000fea0003800000 */
.L_x_16202:
        /* <DEDUP_REMOVED lines=10> */
.L_x_16198:
        /* <DEDUP_REMOVED lines=12> */
.L_x_16207:
[----:B------:R-:W-:-:S07]  /*9350*/  IMAD.MOV.U32 R114, RZ, RZ, R138 ;  /* 0x000000ffff727224 */ /* 0x000fce00078e008a */
.L_x_16208:
[----:B------:R-:W-:Y:S05]  /*9360*/  BSYNC B1 ;  /* 0x0000000000017941 */ /* 0x000fea0003800000 */
.L_x_16206:
        /* <DEDUP_REMOVED lines=16> */
.L_x_16212:
[----:B------:R-:W-:Y:S05]  /*9470*/  BSYNC B2 ;  /* 0x0000000000027941 */ /* 0x000fea0003800000 */
.L_x_16211:
        /* <DEDUP_REMOVED lines=44> */
.L_x_16210:
[----:B------:R-:W-:Y:S05]  /*9740*/  BSYNC B1 ;  /* 0x0000000000017941 */ /* 0x000fea0003800000 */
.L_x_16209:
        /* <DEDUP_REMOVED lines=15> */
.L_x_16213:
        /* <DEDUP_REMOVED lines=12> */
.L_x_16216:
[----:B------:R-:W-:-:S07]  /*9900*/  IMAD.MOV.U32 R116, RZ, RZ, R138 ;  /* 0x000000ffff747224 */ /* 0x000fce00078e008a */
.L_x_16217:
[----:B------:R-:W-:Y:S05]  /*9910*/  BSYNC B1 ;  /* 0x0000000000017941 */ /* 0x000fea0003800000 */
.L_x_16215:
        /* <DEDUP_REMOVED lines=16> */
.L_x_16221:
[----:B------:R-:W-:Y:S05]  /*9a20*/  BSYNC B2 ;  /* 0x0000000000027941 */ /* 0x000fea0003800000 */
.L_x_16220:
        /* <DEDUP_REMOVED lines=44> */
.L_x_16219:
[----:B------:R-:W-:Y:S05]  /*9cf0*/  BSYNC B1 ;  /* 0x0000000000017941 */ /* 0x000fea0003800000 */
.L_x_16218:
        /* <DEDUP_REMOVED lines=9> */
.L_x_16214:
        /* <DEDUP_REMOVED lines=12> */
.L_x_16223:
[----:B------:R-:W-:-:S07]  /*9e50*/  IMAD.MOV.U32 R105, RZ, RZ, R138 ;  /* 0x000000ffff697224 */ /* 0x000fce00078e008a */
.L_x_16224:
[----:B------:R-:W-:Y:S05]  /*9e60*/  BSYNC B1 ;  /* 0x0000000000017941 */ /* 0x000fea0003800000 */
.L_x_16222:
        /* <DEDUP_REMOVED lines=16> */
.L_x_16228:
[----:B------:R-:W-:Y:S05]  /*9f70*/  BSYNC B2 ;  /* 0x0000000000027941 */ /* 0x000fea0003800000 */
.L_x_16227:
        /* <DEDUP_REMOVED lines=44> */
.L_x_16226:
[----:B------:R-:W-:Y:S05]  /*a240*/  BSYNC B1 ;  /* 0x0000000000017941 */ /* 0x000fea0003800000 */
.L_x_16225:
        /* <DEDUP_REMOVED lines=12> */
.L_x_16229:
        /* <DEDUP_REMOVED lines=12> */
.L_x_16232:
[----:B------:R-:W-:-:S07]  /*a3d0*/  IMAD.MOV.U32 R116, RZ, RZ, R138 ;  /* 0x000000ffff747224 */ /* 0x000fce00078e008a */
.L_x_16233:
[----:B------:R-:W-:Y:S05]  /*a3e0*/  BSYNC B1 ;  /* 0x0000000000017941 */ /* 0x000fea0003800000 */
.L_x_16231:
        /* <DEDUP_REMOVED lines=16> */
.L_x_16237:
[----:B------:R-:W-:Y:S05]  /*a4f0*/  BSYNC B2 ;  /* 0x0000000000027941 */ /* 0x000fea0003800000 */
.L_x_16236:
        /* <DEDUP_REMOVED lines=44> */
.L_x_16235:
[----:B------:R-:W-:Y:S05]  /*a7c0*/  BSYNC B1 ;  /* 0x0000000000017941 */ /* 0x000fea0003800000 */
.L_x_16234:
        /* <DEDUP_REMOVED lines=10> */
.L_x_16230:
        /* <DEDUP_REMOVED lines=12> */
.L_x_16239:
[----:B------:R-:W-:-:S07]  /*a930*/  MOV R116, R138 ;  /* 0x0000008a00747202 */ /* 0x000fce0000000f00 */
.L_x_16240:
[----:B------:R-:W-:Y:S05]  /*a940*/  BSYNC B1 ;  /* 0x0000000000017941 */ /* 0x000fea0003800000 */
.L_x_16238:
        /* <DEDUP_REMOVED lines=16> */
.L_x_16244:
[----:B------:R-:W-:Y:S05]  /*aa50*/  BSYNC B2 ;  /* 0x0000000000027941 */ /* 0x000fea0003800000 */
.L_x_16243:
        /* <DEDUP_REMOVED lines=44> */
.L_x_16242:
[----:B------:R-:W-:Y:S05]  /*ad20*/  BSYNC B1 ;  /* 0x0000000000017941 */ /* 0x000fea0003800000 */
.L_x_16241:
        /* <DEDUP_REMOVED lines=13> */
.L_x_16245:
        /* <DEDUP_REMOVED lines=12> */
.L_x_16248:
[----:B------:R-:W-:-:S07]  /*aec0*/  MOV R116, R138 ;  /* 0x0000008a00747202 */ /* 0x000fce0000000f00 */
.L_x_16249:
[----:B------:R-:W-:Y:S05]  /*aed0*/  BSYNC B1 ;  /* 0x0000000000017941 */ /* 0x000fea0003800000 */
.L_x_16247:
        /* <DEDUP_REMOVED lines=16> */
.L_x_16253:
[----:B------:R-:W-:Y:S05]  /*afe0*/  BSYNC B2 ;  /* 0x0000000000027941 */ /* 0x000fea0003800000 */
.L_x_16252:
        /* <DEDUP_REMOVED lines=44> */
.L_x_16251:
[----:B------:R-:W-:Y:S05]  /*b2b0*/  BSYNC B1 ;  /* 0x0000000000017941 */ /* 0x000fea0003800000 */
.L_x_16250:
        /* <DEDUP_REMOVED lines=9> */
.L_x_16246:
        /* <DEDUP_REMOVED lines=12> */
.L_x_16255:
[----:B------:R-:W-:-:S07]  /*b410*/  IMAD.MOV.U32 R116, RZ, RZ, R138 ;  /* 0x000000ffff747224 */ /* 0x000fce00078e008a */
.L_x_16256:
[----:B------:R-:W-:Y:S05]  /*b420*/  BSYNC B1 ;  /* 0x0000000000017941 */ /* 0x000fea0003800000 */
.L_x_16254:
        /* <DEDUP_REMOVED lines=16> */
.L_x_16260:
[----:B------:R-:W-:Y:S05]  /*b530*/  BSYNC B2 ;  /* 0x0000000000027941 */ /* 0x000fea0003800000 */
.L_x_16259:
        /* <DEDUP_REMOVED lines=44> */
.L_x_16258:
[----:B------:R-:W-:Y:S05]  /*b800*/  BSYNC B1 ;  /* 0x0000000000017941 */ /* 0x000fea0003800000 */
.L_x_16257:
        /* <DEDUP_REMOVED lines=12> */
.L_x_16261:
        /* <DEDUP_REMOVED lines=12> */
.L_x_16264:
[----:B------:R-:W-:-:S07]  /*b990*/  IMAD.MOV.U32 R116, RZ, RZ, R138 ;  /* 0x000000ffff747224 */ /* 0x000fce00078e008a */
.L_x_16265:
[----:B------:R-:W-:Y:S05]  /*b9a0*/  BSYNC B1 ;  /* 0x0000000000017941 */ /* 0x000fea0003800000 */
.L_x_16263:
        /* <DEDUP_REMOVED lines=18> */
.L_x_16269:
[----:B------:R-:W-:Y:S05]  /*bad0*/  BSYNC B2 ;  /* 0x0000000000027941 */ /* 0x000fea0003800000 */
.L_x_16268:
        /* <DEDUP_REMOVED lines=44> */
.L_x_16267:
[----:B------:R-:W-:Y:S05]  /*bda0*/  BSYNC B1 ;  /* 0x0000000000017941 */ /* 0x000fea0003800000 */
.L_x_16266:
        /* <DEDUP_REMOVED lines=10> */
.L_x_16262:
[----:B------:R-:W-:Y:S01]  /*be50*/  P2R R111, PR, RZ, 0x4 ;  /* 0x00000004ff6f7803 */ /* 0x000fe20000000000 */
[----:B------:R-:W0:Y:S01]  /*be60*/  @P0 LDC.64 R116, c[0x0][0x228] ;  /* 0x00008a00ff740b82 */ /* 0x000e220000000a00 */
[C---:B------:R-:W-:Y:S01]  /*be70*/  LOP3.LUT P2, RZ, R162.reuse, 0x4, RZ, 0xc0, !PT ;  /* 0x00000004a2ff7812 */ /* 0x040fe2000784c0ff */
[----:B------:R-:W-:Y:S01]  /*be80*/  VIADD R161, R153, 0x40 ;  /* 0x0000004099a17836 */ /* 0x000fe20000000000 */
[----:B------:R-:W-:Y:S02]  /*be90*/  SEL R109, RZ, 0x10000, P4 ;  /* 0x00010000ff6d7807 */ /* 0x000fe40002000000 */
[----:B------:R-:W-:Y:S02]  /*bea0*/  SEL R120, RZ, 0x100, P3 ;  /* 0x00000100ff787807 */ /* 0x000fe40001800000 */
[C---:B------:R-:W-:Y:S01]  /*beb0*/  LOP3.LUT P4, RZ, R162.reuse, 0x10, RZ, 0xc0, !PT ;  /* 0x00000010a2ff7812 */ /* 0x040fe2000788c0ff */
[----:B------:R-:W1:Y:S01]  /*bec0*/  @P1 LDC.64 R118, c[0x0][0x230] ;  /* 0x00008c00ff761b82 */ /* 0x000e620000000a00 */
[----:B------:R-:W-:-:S02]  /*bed0*/  LOP3.LUT P3, RZ, R162, 0x8, RZ, 0xc0, !PT ;  /* 0x00000008a2ff7812 */ /* 0x000fc4000786c0ff */
[----:B------:R-:W-:Y:S02]  /*bee0*/  SEL R110, RZ, 0x1, P2 ;  /* 0x00000001ff6e7807 */ /* 0x000fe40001000000 */
[----:B------:R-:W-:Y:S02]  /*bef0*/  SEL R108, RZ, 0x1000000, P5 ;  /* 0x01000000ff6c7807 */ /* 0x000fe40002800000 */
[----:B------:R-:W-:Y:S02]  /*bf00*/  SEL R112, RZ, 0x1, P3 ;  /* 0x00000001ff707807 */ /* 0x000fe40001800000 */
[----:B------:R-:W-:Y:S02]  /*bf10*/  SEL R114, RZ, 0x1, P4 ;  /* 0x00000001ff727807 */ /* 0x000fe40002000000 */
[----:B------:R-:W-:Y:S01]  /*bf20*/  LOP3.LUT P5, RZ, R162, 0x2, RZ, 0xc0, !PT ;  /* 0x00000002a2ff7812 */ /* 0x000fe200078ac0ff */
[----:B------:R-:W-:Y:S01]  /*bf30*/  IMAD.WIDE.U32 R112, R112, 0x10000, RZ ;  /* 0x0001000070707825 */ /* 0x000fe200078e00ff */
[----:B------:R-:W-:-:S02]  /*bf40*/  ISETP.NE.AND P2, PT, R111, RZ, PT ;  /* 0x000000ff6f00720c */ /* 0x000fc40003f45270 */
[----:B------:R-:W-:Y:S01]  /*bf50*/  LOP3.LUT R120, R120, R108, R109, 0xfe, !PT ;  /* 0x0000006c78787212 */ /* 0x000fe200078efe6d */
[----:B------:R-:W-:Y:S01]  /*bf60*/  IMAD.WIDE.U32 R110, R110, 0x1000000, RZ ;  /* 0x010000006e6e7825 */ /* 0x000fe200078e00ff */
[----:B------:R-:W-:Y:S02]  /*bf70*/  SEL R121, RZ, 0x1, P5 ;  /* 0x00000001ff797807 */ /* 0x000fe40002800000 */
[----:B------:R-:W-:Y:S01]  /*bf80*/  LOP3.LUT P6, RZ, R162, 0x20, RZ, 0xc0, !PT ;  /* 0x00000020a2ff7812 */ /* 0x000fe200078cc0ff */
        /* <DEDUP_REMOVED lines=9> */
[----:B------:R-:W-:Y:S02]  /*c020*/  IMAD.WIDE.U32 R110, R155, 0x8, R150 ;  /* 0x000000089b6e7825 */ /* 0x000fe400078e0096 */
[----:B------:R2:W-:Y:S02]  /*c030*/  STG.E.128 desc[UR4][R108.64+0x10], R104 ;  /* 0x000010686c007986 */ /* 0x0005e4000c101d04 */
[C---:B0-----:R-:W-:Y:S02]  /*c040*/  @P0 IMAD.WIDE.U32 R116, R161.reuse, 0x10, R116 ;  /* 0x00000010a1740825 */ /* 0x041fe400078e0074 */
[----:B------:R2:W-:Y:S02]  /*c050*/  STG.E.64 desc[UR4][R110.64], R114 ;  /* 0x000000726e007986 */ /* 0x0005e4000c101b04 */
        /* <DEDUP_REMOVED lines=9> */
[----:B------:R-:W-:Y:S02]  /*c0f0*/  LOP3.LUT R109, R143, 0xff, RZ, 0xc0, !PT ;  /* 0x000000ff8f6d7812 */ /* 0x000fe400078ec0ff */
[----:B------:R-:W-:Y:S02]  /*c100*/  LOP3.LUT R114, R141, 0xff, RZ, 0xc0, !PT ;  /* 0x000000ff8d727812 */ /* 0x000fe400078ec0ff */
[----:B------:R-:W-:Y:S01]  /*c110*/  LOP3.LUT R123, R108, 0xff00, R111, 0xf8, !PT ;  /* 0x0000ff006c7b7812 */ /* 0x000fe200078ef86f */
[----:B------:R-:W-:-:S03]  /*c120*/  IMAD.WIDE.U32 R108, R109, 0x1000000, RZ ;  /* 0x010000006d6c7825 */ /* 0x000fc600078e00ff */
        /* <DEDUP_REMOVED lines=9> */
.L_x_16270:
[----:B------:R1:W5:Y:S04]  /*c1c0*/  @P0 LDG.E.128 R156, desc[UR4][R116.64] ;  /* 0x00000004749c0981 */ /* 0x000368000c1e1d00 */
[----:B------:R1:W5:Y:S04]  /*c1d0*/  @P1 LDG.E.128 R8, desc[UR4][R118.64] ;  /* 0x0000000476081981 */ /* 0x000368000c1e1d00 */
[----:B------:R1:W5:Y:S04]  /*c1e0*/  @P1 LDG.E.128 R4, desc[UR4][R118.64+0x10] ;  /* 0x0000100476041981 */ /* 0x000368000c1e1d00 */
[----:B--2---:R-:W5:Y:S01]  /*c1f0*/  LDG.E.128 R112, desc[UR4][R112.64] ;  /* 0x0000000470707981 */ /* 0x004f62000c1e1d00 */
        /* <DEDUP_REMOVED lines=12> */
.L_x_16272:
[----:B------:R-:W-:-:S07]  /*c2c0*/  IMAD.MOV.U32 R120, RZ, RZ, R138 ;  /* 0x000000ffff787224 */ /* 0x000fce00078e008a */
.L_x_16273:
[----:B------:R-:W-:Y:S05]  /*c2d0*/  BSYNC B1 ;  /* 0x0000000000017941 */ /* 0x000fea0003800000 */
.L_x_16271:
        /* <DEDUP_REMOVED lines=16> */
.L_x_16277:
[----:B------:R-:W-:Y:S05]  /*c3e0*/  BSYNC B2 ;  /* 0x0000000000027941 */ /* 0x000fea0003800000 */
.L_x_16276:
        /* <DEDUP_REMOVED lines=44> */
.L_x_16275:
[----:B------:R-:W-:Y:S05]  /*c6b0*/  BSYNC B1 ;  /* 0x0000000000017941 */ /* 0x000fea0003800000 */
.L_x_16274:
        /* <DEDUP_REMOVED lines=15> */
.L_x_16278:
        /* <DEDUP_REMOVED lines=12> */
.L_x_16281:
[----:B------:R-:W-:-:S07]  /*c870*/  IMAD.MOV.U32 R122, RZ, RZ, R138 ;  /* 0x000000ffff7a7224 */ /* 0x000fce00078e008a */
.L_x_16282:
[----:B------:R-:W-:Y:S05]  /*c880*/  BSYNC B1 ;  /* 0x0000000000017941 */ /* 0x000fea0003800000 */
.L_x_16280:
        /* <DEDUP_REMOVED lines=16> */
.L_x_16286:
[----:B------:R-:W-:Y:S05]  /*c990*/  BSYNC B2 ;  /* 0x0000000000027941 */ /* 0x000fea0003800000 */
.L_x_16285:
        /* <DEDUP_REMOVED lines=44> */
.L_x_16284:
[----:B------:R-:W-:Y:S05]  /*cc60*/  BSYNC B1 ;  /* 0x0000000000017941 */ /* 0x000fea0003800000 */
.L_x_16283:
        /* <DEDUP_REMOVED lines=9> */
.L_x_16279:
        /* <DEDUP_REMOVED lines=12> */
.L_x_16288:
[----:B------:R-:W-:-:S07]  /*cdc0*/  IMAD.MOV.U32 R109, RZ, RZ, R138 ;  /* 0x000000ffff6d7224 */ /* 0x000fce00078e008a */
.L_x_16289:
[----:B------:R-:W-:Y:S05]  /*cdd0*/  BSYNC B1 ;  /* 0x0000000000017941 */ /* 0x000fea0003800000 */
.L_x_16287:
        /* <DEDUP_REMOVED lines=16> */
.L_x_16293:
[----:B------:R-:W-:Y:S05]  /*cee0*/  BSYNC B2 ;  /* 0x0000000000027941 */ /* 0x000fea0003800000 */
.L_x_16292:
        /* <DEDUP_REMOVED lines=44> */
.L_x_16291:
[----:B------:R-:W-:Y:S05]  /*d1b0*/  BSYNC B1 ;  /* 0x0000000000017941 */ /* 0x000fea0003800000 */
.L_x_16290:
        /* <DEDUP_REMOVED lines=14> */
.L_x_16294:
        /* <DEDUP_REMOVED lines=12> */
.L_x_16297:
[----:B------:R-:W-:-:S07]  /*d360*/  IMAD.MOV.U32 R112, RZ, RZ, R138 ;  /* 0x000000ffff707224 */ /* 0x000fce00078e008a */
.L_x_16298:
[----:B------:R-:W-:Y:S05]  /*d370*/  BSYNC B1 ;  /* 0x0000000000017941 */ /* 0x000fea0003800000 */
.L_x_16296:
        /* <DEDUP_REMOVED lines=16> */
.L_x_16302:
[----:B------:R-:W-:Y:S05]  /*d480*/  BSYNC B2 ;  /* 0x0000000000027941 */ /* 0x000fea0003800000 */
.L_x_16301:
        /* <DEDUP_REMOVED lines=44> */
.L_x_16300:
[----:B------:R-:W-:Y:S05]  /*d750*/  BSYNC B1 ;  /* 0x0000000000017941 */ /* 0x000fea0003800000 */
.L_x_16299:
        /* <DEDUP_REMOVED lines=10> */
.L_x_16295:
        /* <DEDUP_REMOVED lines=12> */
.L_x_16304:
[----:B------:R-:W-:-:S07]  /*d8c0*/  MOV R112, R138 ;  /* 0x0000008a00707202 */ /* 0x000fce0000000f00 */
.L_x_16305:
[----:B------:R-:W-:Y:S05]  /*d8d0*/  BSYNC B1 ;  /* 0x0000000000017941 */ /* 0x000fea0003800000 */
.L_x_16303:
        /* <DEDUP_REMOVED lines=16> */
.L_x_16309:
[----:B------:R-:W-:Y:S05]  /*d9e0*/  BSYNC B2 ;  /* 0x0000000000027941 */ /* 0x000fea0003800000 */
.L_x_16308:
        /* <DEDUP_REMOVED lines=44> */
.L_x_16307:
[----:B------:R-:W-:Y:S05]  /*dcb0*/  BSYNC B1 ;  /* 0x0000000000017941 */ /* 0x000fea0003800000 */
.L_x_16306:
        /* <DEDUP_REMOVED lines=15> */
.L_x_16310:
        /* <DEDUP_REMOVED lines=12> */
.L_x_16313:
[----:B------:R-:W-:-:S07]  /*de70*/  MOV R126, R138 ;  /* 0x0000008a007e7202 */ /* 0x000fce0000000f00 */
.L_x_16314:
[----:B------:R-:W-:Y:S05]  /*de80*/  BSYNC B1 ;  /* 0x0000000000017941 */ /* 0x000fea0003800000 */
.L_x_16312:
        /* <DEDUP_REMOVED lines=16> */
.L_x_16318:
[----:B------:R-:W-:Y:S05]  /*df90*/  BSYNC B2 ;  /* 0x0000000000027941 */ /* 0x000fea0003800000 */
.L_x_16317:
        /* <DEDUP_REMOVED lines=44> */
.L_x_16316:
[----:B------:R-:W-:Y:S05]  /*e260*/  BSYNC B1 ;  /* 0x0000000000017941 */ /* 0x000fea0003800000 */
.L_x_16315:
        /* <DEDUP_REMOVED lines=9> */
.L_x_16311:
        /* <DEDUP_REMOVED lines=12> */
.L_x_16320:
[----:B------:R-:W-:-:S07]  /*e3c0*/  IMAD.MOV.U32 R111, RZ, RZ, R138 ;  /* 0x000000ffff6f7224 */ /* 0x000fce00078e008a */
.L_x_16321:
[----:B------:R-:W-:Y:S05]  /*e3d0*/  BSYNC B1 ;  /* 0x0000000000017941 */ /* 0x000fea0003800000 */
.L_x_16319:
        /* <DEDUP_REMOVED lines=16> */
.L_x_16325:
[----:B------:R-:W-:Y:S05]  /*e4e0*/  BSYNC B2 ;  /* 0x0000000000027941 */ /* 0x000fea0003800000 */
.L_x_16324:
        /* <DEDUP_REMOVED lines=44> */
.L_x_16323:
[----:B------:R-:W-:Y:S05]  /*e7b0*/  BSYNC B1 ;  /* 0x0000000000017941 */ /* 0x000fea0003800000 */
.L_x_16322:
        /* <DEDUP_REMOVED lines=14> */
.L_x_16326:
        /* <DEDUP_REMOVED lines=12> */
.L_x_16329:
[----:B------:R-:W-:-:S07]  /*e960*/  IMAD.MOV.U32 R122, RZ, RZ, R138 ;  /* 0x000000ffff7a7224 */ /* 0x000fce00078e008a */
.L_x_16330:
[----:B------:R-:W-:Y:S05]  /*e970*/  BSYNC B1 ;  /* 0x0000000000017941 */ /* 0x000fea0003800000 */
.L_x_16328:
        /* <DEDUP_REMOVED lines=16> */
.L_x_16334:
[----:B------:R-:W-:Y:S05]  /*ea80*/  BSYNC B2 ;  /* 0x0000000000027941 */ /* 0x000fea0003800000 */
.L_x_16333:
        /* <DEDUP_REMOVED lines=44> */
.L_x_16332:
[----:B------:R-:W-:Y:S05]  /*ed50*/  BSYNC B1 ;  /* 0x0000000000017941 */ /* 0x000fea0003800000 */
.L_x_16331:
        /* <DEDUP_REMOVED lines=10> */
.L_x_16327:
        /* <DEDUP_REMOVED lines=12> */
.L_x_16336:
[----:B------:R-:W-:-:S07]  /*eec0*/  IMAD.MOV.U32 R122, RZ, RZ, R138 ;  /* 0x000000ffff7a7224 */ /* 0x000fce00078e008a */
.L_x_16337:
[----:B------:R-:W-:Y:S05]  /*eed0*/  BSYNC B1 ;  /* 0x0000000000017941 */ /* 0x000fea0003800000 */
.L_x_16335:
        /* <DEDUP_REMOVED lines=16> */
.L_x_16341:
[----:B------:R-:W-:Y:S05]  /*efe0*/  BSYNC B2 ;  /* 0x0000000000027941 */ /* 0x000fea0003800000 */
.L_x_16340:
        /* <DEDUP_REMOVED lines=44> */
.L_x_16339:
[----:B------:R-:W-:Y:S05]  /*f2b0*/  BSYNC B1 ;  /* 0x0000000000017941 */ /* 0x000fea0003800000 */
.L_x_16338:
        /* <DEDUP_REMOVED lines=15> */
.L_x_16342:
        /* <DEDUP_REMOVED lines=12> */
.L_x_16345:
[----:B------:R-:W-:-:S07]  /*f470*/  IMAD.MOV.U32 R126, RZ, RZ, R138 ;  /* 0x000000ffff7e7224 */ /* 0x000fce00078e008a */
.L_x_16346:
[----:B------:R-:W-:Y:S05]  /*f480*/  BSYNC B1 ;  /* 0x0000000000017941 */ /* 0x000fea0003800000 */
.L_x_16344:
        /* <DEDUP_REMOVED lines=16> */
.L_x_16350:
[----:B------:R-:W-:Y:S05]  /*f590*/  BSYNC B2 ;  /* 0x0000000000027941 */ /* 0x000fea0003800000 */
.L_x_16349:
        /* <DEDUP_REMOVED lines=44> */
.L_x_16348:
[----:B------:R-:W-:Y:S05]  /*f860*/  BSYNC B1 ;  /* 0x0000000000017941 */ /* 0x000fea0003800000 */
.L_x_16347:
        /* <DEDUP_REMOVED lines=9> */
.L_x_16343:
        /* <DEDUP_REMOVED lines=12> */
.L_x_16352:
[----:B------:R-:W-:-:S07]  /*f9c0*/  MOV R113, R138 ;  /* 0x0000008a00717202 */ /* 0x000fce0000000f00 */
.L_x_16353:
[----:B------:R-:W-:Y:S05]  /*f9d0*/  BSYNC B1 ;  /* 0x0000000000017941 */ /* 0x000fea0003800000 */
.L_x_16351:
        /* <DEDUP_REMOVED lines=16> */
.L_x_16357:
[----:B------:R-:W-:Y:S05]  /*fae0*/  BSYNC B2 ;  /* 0x0000000000027941 */ /* 0x000fea0003800000 */
.L_x_16356:
        /* <DEDUP_REMOVED lines=44> */
.L_x_16355:
[----:B------:R-:W-:Y:S05]  /*fdb0*/  BSYNC B1 ;  /* 0x0000000000017941 */ /* 0x000fea0003800000 */
.L_x_16354:
        /* <DEDUP_REMOVED lines=12> */
.L_x_16358:
        /* <DEDUP_REMOVED lines=12> */
.L_x_16361:
[----:B------:R-:W-:-:S07]  /*ff40*/  MOV R126, R138 ;  /* 0x0000008a007e7202 */ /* 0x000fce0000000f00 */
.L_x_16362:
[----:B------:R-:W-:Y:S05]  /*ff50*/  BSYNC B1 ;  /* 0x0000000000017941 */ /* 0x000fea0003800000 */
.L_x_16360:
        /* <DEDUP_REMOVED lines=16> */
.L_x_16366:
[----:B------:R-:W-:Y:S05]  /*10060*/  BSYNC B2 ;  /* 0x0000000000027941 */ /* 0x000fea0003800000 */
.L_x_16365:
        /* <DEDUP_REMOVED lines=44> */
.L_x_16364:
[----:B------:R-:W-:Y:S05]  /*10330*/  BSYNC B1 ;  /* 0x0000000000017941 */ /* 0x000fea0003800000 */
.L_x_16363:
        /* <DEDUP_REMOVED lines=10> */
.L_x_16359:
        /* <DEDUP_REMOVED lines=12> */
.L_x_16368:
[----:B------:R-:W-:-:S07]  /*104a0*/  IMAD.MOV.U32 R126, RZ, RZ, R138 ;  /* 0x000000ffff7e7224 */ /* 0x000fce00078e008a */
.L_x_16369:
[----:B------:R-:W-:Y:S05]  /*104b0*/  BSYNC B1 ;  /* 0x0000000000017941 */ /* 0x000fea0003800000 */
.L_x_16367:
        /* <DEDUP_REMOVED lines=16> */
.L_x_16373:
[----:B------:R-:W-:Y:S05]  /*105c0*/  BSYNC B2 ;  /* 0x0000000000027941 */ /* 0x000fea0003800000 */
.L_x_16372:
        /* <DEDUP_REMOVED lines=44> */
.L_x_16371:
[----:B------:R-:W-:Y:S05]  /*10890*/  BSYNC B1 ;  /* 0x0000000000017941 */ /* 0x000fea0003800000 */
.L_x_16370:
        /* <DEDUP_REMOVED lines=13> */
.L_x_16374:
        /* <DEDUP_REMOVED lines=12> */
.L_x_16377:
[----:B------:R-:W-:-:S07]  /*10a30*/  IMAD.MOV.U32 R126, RZ, RZ, R138 ;  /* 0x000000ffff7e7224 */ /* 0x000fce00078e008a */
.L_x_16378:
[----:B------:R-:W-:Y:S05]  /*10a40*/  BSYNC B1 ;  /* 0x0000000000017941 */ /* 0x000fea0003800000 */
.L_x_16376:
        /* <DEDUP_REMOVED lines=16> */
.L_x_16382:
[----:B------:R-:W-:Y:S05]  /*10b50*/  BSYNC B2 ;  /* 0x0000000000027941 */ /* 0x000fea0003800000 */
.L_x_16381:
        /* <DEDUP_REMOVED lines=44> */
.L_x_16380:
[----:B------:R-:W-:Y:S05]  /*10e20*/  BSYNC B1 ;  /* 0x0000000000017941 */ /* 0x000fea0003800000 */
.L_x_16379:
        /* <DEDUP_REMOVED lines=9> */
.L_x_16375:
        /* <DEDUP_REMOVED lines=12> */
.L_x_16384:
[----:B------:R-:W-:-:S07]  /*10f80*/  IMAD.MOV.U32 R126, RZ, RZ, R138 ;  /* 0x000000ffff7e7224 */ /* 0x000fce00078e008a */
.L_x_16385:
[----:B------:R-:W-:Y:S05]  /*10f90*/  BSYNC B1 ;  /* 0x0000000000017941 */ /* 0x000fea0003800000 */
.L_x_16383:
        /* <DEDUP_REMOVED lines=16> */
.L_x_16389:
[----:B------:R-:W-:Y:S05]  /*110a0*/  BSYNC B2 ;  /* 0x0000000000027941 */ /* 0x000fea0003800000 */
.L_x_16388:
        /* <DEDUP_REMOVED lines=44> */
.L_x_16387:
[----:B------:R-:W-:Y:S05]  /*11370*/  BSYNC B1 ;  /* 0x0000000000017941 */ /* 0x000fea0003800000 */
.L_x_16386:
        /* <DEDUP_REMOVED lines=12> */
.L_x_16390:
        /* <DEDUP_REMOVED lines=12> */
.L_x_16393:
[----:B------:R-:W-:-:S07]  /*11500*/  IMAD.MOV.U32 R126, RZ, RZ, R138 ;  /* 0x000000ffff7e7224 */ /* 0x000fce00078e008a */
.L_x_16394:
[----:B------:R-:W-:Y:S05]  /*11510*/  BSYNC B1 ;  /* 0x0000000000017941 */ /* 0x000fea0003800000 */
.L_x_16392:
        /* <DEDUP_REMOVED lines=18> */
.L_x_16398:
[----:B------:R-:W-:Y:S05]  /*11640*/  BSYNC B2 ;  /* 0x0000000000027941 */ /* 0x000fea0003800000 */
.L_x_16397:
        /* <DEDUP_REMOVED lines=44> */
.L_x_16396:
[----:B------:R-:W-:Y:S05]  /*11910*/  BSYNC B1 ;  /* 0x0000000000017941 */ /* 0x000fea0003800000 */
.L_x_16395:
        /* <DEDUP_REMOVED lines=10> */
.L_x_16391:
        /* <DEDUP_REMOVED lines=55> */
.L_x_16399:
[----:B------:R1:W5:Y:S04]  /*11d30*/  @P0 LDG.E.128 R156, desc[UR4][R126.64] ;  /* 0x000000047e9c0981 */ /* 0x000368000c1e1d00 */
[----:B------:R1:W5:Y:S04]  /*11d40*/  @P1 LDG.E.128 R8, desc[UR4][R128.64] ;  /* 0x0000000480081981 */ /* 0x000368000c1e1d00 */
[----:B------:R1:W5:Y:S04]  /*11d50*/  @P1 LDG.E.128 R4, desc[UR4][R128.64+0x10] ;  /* 0x0000100480041981 */ /* 0x000368000c1e1d00 */
[----:B--2---:R-:W5:Y:S01]  /*11d60*/  LDG.E.128 R120, desc[UR4][R120.64] ;  /* 0x0000000478787981 */ /* 0x004f62000c1e1d00 */
[C---:B------:R-:W-:Y:S01]  /*11d70*/  ISETP.NE.AND P3, PT, R160.reuse, 0x1, PT ;  /* 0x00000001a000780c */ /* 0x040fe20003f65270 */
[----:B------:R-:W-:Y:S01]  /*11d80*/  BSSY B1, `(.L_x_16400) ;  /* 0x000000c000017945 */ /* 0x000fe20003800000 */
[----:B0-----:R-:W-:-:S11]  /*11d90*/  VIADD R117, R160, 0x1 ;  /* 0x00000001a0757836 */ /* 0x001fd60000000000 */
        /* <DEDUP_REMOVED lines=9> */
.L_x_16401:
[----:B------:R-:W-:-:S07]  /*11e30*/  IMAD.MOV.U32 R130, RZ, RZ, R138 ;  /* 0x000000ffff827224 */ /* 0x000fce00078e008a */
.L_x_16402:
[----:B------:R-:W-:Y:S05]  /*11e40*/  BSYNC B1 ;  /* 0x0000000000017941 */ /* 0x000fea0003800000 */
.L_x_16400:
        /* <DEDUP_REMOVED lines=16> */
.L_x_16406:
[----:B------:R-:W-:Y:S05]  /*11f50*/  BSYNC B2 ;  /* 0x0000000000027941 */ /* 0x000fea0003800000 */
.L_x_16405:
        /* <DEDUP_REMOVED lines=44> */
.L_x_16404:
[----:B------:R-:W-:Y:S05]  /*12220*/  BSYNC B1 ;  /* 0x0000000000017941 */ /* 0x000fea0003800000 */
.L_x_16403:
        /* <DEDUP_REMOVED lines=15> */
.L_x_16407:
        /* <DEDUP_REMOVED lines=12> */
.L_x_16410:
[----:B------:R-:W-:-:S07]  /*123e0*/  IMAD.MOV.U32 R140, RZ, RZ, R138 ;  /* 0x000000ffff8c7224 */ /* 0x000fce00078e008a */
.L_x_16411:
[----:B------:R-:W-:Y:S05]  /*123f0*/  BSYNC B1 ;  /* 0x0000000000017941 */ /* 0x000fea0003800000 */
.L_x_16409:
        /* <DEDUP_REMOVED lines=16> */
.L_x_16415:
[----:B------:R-:W-:Y:S05]  /*12500*/  BSYNC B2 ;  /* 0x0000000000027941 */ /* 0x000fea0003800000 */
.L_x_16414:
        /* <DEDUP_REMOVED lines=44> */
.L_x_16413:
[----:B------:R-:W-:Y:S05]  /*127d0*/  BSYNC B1 ;  /* 0x0000000000017941 */ /* 0x000fea0003800000 */
.L_x_16412:
        /* <DEDUP_REMOVED lines=9> */
.L_x_16408:
        /* <DEDUP_REMOVED lines=12> */
.L_x_16417:
[----:B------:R-:W-:-:S07]  /*12930*/  MOV R117, R138 ;  /* 0x0000008a00757202 */ /* 0x000fce0000000f00 */
.L_x_16418:
[----:B------:R-:W-:Y:S05]  /*12940*/  BSYNC B1 ;  /* 0x0000000000017941 */ /* 0x000fea0003800000 */
.L_x_16416:
        /* <DEDUP_REMOVED lines=16> */
.L_x_16422:
[----:B------:R-:W-:Y:S05]  /*12a50*/  BSYNC B2 ;  /* 0x0000000000027941 */ /* 0x000fea0003800000 */
.L_x_16421:
        /* <DEDUP_REMOVED lines=44> */
.L_x_16420:
[----:B------:R-:W-:Y:S05]  /*12d20*/  BSYNC B1 ;  /* 0x0000000000017941 */ /* 0x000fea0003800000 */
.L_x_16419:
        /* <DEDUP_REMOVED lines=14> */
.L_x_16423:
        /* <DEDUP_REMOVED lines=12> */
.L_x_16426:
[----:B------:R-:W-:-:S07]  /*12ed0*/  MOV R120, R138 ;  /* 0x0000008a00787202 */ /* 0x000fce0000000f00 */
.L_x_16427:
[----:B------:R-:W-:Y:S05]  /*12ee0*/  BSYNC B1 ;  /* 0x0000000000017941 */ /* 0x000fea0003800000 */
.L_x_16425:
        /* <DEDUP_REMOVED lines=16> */
.L_x_16431:
[----:B------:R-:W-:Y:S05]  /*12ff0*/  BSYNC B2 ;  /* 0x0000000000027941 */ /* 0x000fea0003800000 */
.L_x_16430:
        /* <DEDUP_REMOVED lines=44> */
.L_x_16429:
[----:B------:R-:W-:Y:S05]  /*132c0*/  BSYNC B1 ;  /* 0x0000000000017941 */ /* 0x000fea0003800000 */
.L_x_16428:
        /* <DEDUP_REMOVED lines=10> */
.L_x_16424:
        /* <DEDUP_REMOVED lines=12> */
.L_x_16433:
[----:B------:R-:W-:-:S07]  /*13430*/  IMAD.MOV.U32 R120, RZ, RZ, R138 ;  /* 0x000000ffff787224 */ /* 0x000fce00078e008a */
.L_x_16434:
[----:B------:R-:W-:Y:S05]  /*13440*/  BSYNC B1 ;  /* 0x0000000000017941 */ /* 0x000fea0003800000 */
.L_x_16432:
        /* <DEDUP_REMOVED lines=16> */
.L_x_16438:
[----:B------:R-:W-:Y:S05]  /*13550*/  BSYNC B2 ;  /* 0x0000000000027941 */ /* 0x000fea0003800000 */
.L_x_16437:
        /* <DEDUP_REMOVED lines=44> */
.L_x_16436:
[----:B------:R-:W-:Y:S05]  /*13820*/  BSYNC B1 ;  /* 0x0000000000017941 */ /* 0x000fea0003800000 */
.L_x_16435:
        /* <DEDUP_REMOVED lines=15> */
.L_x_16439:
        /* <DEDUP_REMOVED lines=12> */
.L_x_16442:
[----:B------:R-:W-:-:S07]  /*139e0*/  IMAD.MOV.U32 R142, RZ, RZ, R138 ;  /* 0x000000ffff8e7224 */ /* 0x000fce00078e008a */
.L_x_16443:
[----:B------:R-:W-:Y:S05]  /*139f0*/  BSYNC B1 ;  /* 0x0000000000017941 */ /* 0x000fea0003800000 */
.L_x_16441:
        /* <DEDUP_REMOVED lines=16> */
.L_x_16447:
[----:B------:R-:W-:Y:S05]  /*13b00*/  BSYNC B2 ;  /* 0x0000000000027941 */ /* 0x000fea0003800000 */
.L_x_16446:
        /* <DEDUP_REMOVED lines=44> */
.L_x_16445:
[----:B------:R-:W-:Y:S05]  /*13dd0*/  BSYNC B1 ;  /* 0x0000000000017941 */ /* 0x000fea0003800000 */
.L_x_16444:
        /* <DEDUP_REMOVED lines=9> */
.L_x_16440:
        /* <DEDUP_REMOVED lines=12> */
.L_x_16449:
[----:B------:R-:W-:-:S07]  /*13f30*/  IMAD.MOV.U32 R119, RZ, RZ, R138 ;  /* 0x000000ffff777224 */ /* 0x000fce00078e008a */
.L_x_16450:
[----:B------:R-:W-:Y:S05]  /*13f40*/  BSYNC B1 ;  /* 0x0000000000017941 */ /* 0x000fea0003800000 */
.L_x_16448:
        /* <DEDUP_REMOVED lines=16> */
.L_x_16454:
[----:B------:R-:W-:Y:S05]  /*14050*/  BSYNC B2 ;  /* 0x0000000000027941 */ /* 0x000fea0003800000 */
.L_x_16453:
        /* <DEDUP_REMOVED lines=44> */
.L_x_16452:
[----:B------:R-:W-:Y:S05]  /*14320*/  BSYNC B1 ;  /* 0x0000000000017941 */ /* 0x000fea0003800000 */
.L_x_16451:
        /* <DEDUP_REMOVED lines=14> */
.L_x_16455:
        /* <DEDUP_REMOVED lines=12> */
.L_x_16458:
[----:B------:R-:W-:-:S07]  /*144d0*/  MOV R143, R138 ;  /* 0x0000008a008f7202 */ /* 0x000fce0000000f00 */
.L_x_16459:
[----:B------:R-:W-:Y:S05]  /*144e0*/  BSYNC B1 ;  /* 0x0000000000017941 */ /* 0x000fea0003800000 */
.L_x_16457:
        /* <DEDUP_REMOVED lines=16> */
.L_x_16463:
[----:B------:R-:W-:Y:S05]  /*145f0*/  BSYNC B2 ;  /* 0x0000000000027941 */ /* 0x000fea0003800000 */
.L_x_16462:
        /* <DEDUP_REMOVED lines=44> */
.L_x_16461:
[----:B------:R-:W-:Y:S05]  /*148c0*/  BSYNC B1 ;  /* 0x0000000000017941 */ /* 0x000fea0003800000 */
.L_x_16460:
        /* <DEDUP_REMOVED lines=10> */
.L_x_16456:
        /* <DEDUP_REMOVED lines=12> */
.L_x_16465:
[----:B------:R-:W-:-:S07]  /*14a30*/  MOV R160, R138 ;  /* 0x0000008a00a07202 */ /* 0x000fce0000000f00 */
.L_x_16466:
[----:B------:R-:W-:Y:S05]  /*14a40*/  BSYNC B1 ;  /* 0x0000000000017941 */ /* 0x000fea0003800000 */
.L_x_16464:
        /* <DEDUP_REMOVED lines=16> */
.L_x_16470:
[----:B------:R-:W-:Y:S05]  /*14b50*/  BSYNC B2 ;  /* 0x0000000000027941 */ /* 0x000fea0003800000 */
.L_x_16469:
        /* <DEDUP_REMOVED lines=44> */
.L_x_16468:
[----:B------:R-:W-:Y:S05]  /*14e20*/  BSYNC B1 ;  /* 0x0000000000017941 */ /* 0x000fea0003800000 */
.L_x_16467:
        /* <DEDUP_REMOVED lines=15> */
.L_x_16471:
        /* <DEDUP_REMOVED lines=12> */
.L_x_16474:
[----:B------:R-:W-:-:S07]  /*14fe0*/  MOV R144, R138 ;  /* 0x0000008a00907202 */ /* 0x000fce0000000f00 */
.L_x_16475:
[----:B------:R-:W-:Y:S05]  /*14ff0*/  BSYNC B1 ;  /* 0x0000000000017941 */ /* 0x000fea0003800000 */
.L_x_16473:
        /* <DEDUP_REMOVED lines=16> */
.L_x_16479:
[----:B------:R-:W-:Y:S05]  /*15100*/  BSYNC B2 ;  /* 0x0000000000027941 */ /* 0x000fea0003800000 */
.L_x_16478:
        /* <DEDUP_REMOVED lines=44> */
.L_x_16477:
[----:B------:R-:W-:Y:S05]  /*153d0*/  BSYNC B1 ;  /* 0x0000000000017941 */ /* 0x000fea0003800000 */
.L_x_16476:
        /* <DEDUP_REMOVED lines=9> */
.L_x_16472:
        /* <DEDUP_REMOVED lines=12> */
.L_x_16481:
[----:B------:R-:W-:-:S07]  /*15530*/  MOV R121, R138 ;  /* 0x0000008a00797202 */ /* 0x000fce0000000f00 */
.L_x_16482:
[----:B------:R-:W-:Y:S05]  /*15540*/  BSYNC B1 ;  /* 0x0000000000017941 */ /* 0x000fea0003800000 */
.L_x_16480:
        /* <DEDUP_REMOVED lines=16> */
.L_x_16486:
[----:B------:R-:W-:Y:S05]  /*15650*/  BSYNC B2 ;  /* 0x0000000000027941 */ /* 0x000fea0003800000 */
.L_x_16485:
        /* <DEDUP_REMOVED lines=44> */
.L_x_16484:
[----:B------:R-:W-:Y:S05]  /*15920*/  BSYNC B1 ;  /* 0x0000000000017941 */ /* 0x000fea0003800000 */
.L_x_16483:
        /* <DEDUP_REMOVED lines=12> */
.L_x_16487:
        /* <DEDUP_REMOVED lines=12> */
.L_x_16490:
[----:B------:R-:W-:-:S07]  /*15ab0*/  MOV R145, R138 ;  /* 0x0000008a00917202 */ /* 0x000fce0000000f00 */
.L_x_16491:
[----:B------:R-:W-:Y:S05]  /*15ac0*/  BSYNC B1 ;  /* 0x0000000000017941 */ /* 0x000fea0003800000 */
.L_x_16489:
        /* <DEDUP_REMOVED lines=16> */
.L_x_16495:
[----:B------:R-:W-:Y:S05]  /*15bd0*/  BSYNC B2 ;  /* 0x0000000000027941 */ /* 0x000fea0003800000 */
.L_x_16494:
        /* <DEDUP_REMOVED lines=44> */
.L_x_16493:
[----:B------:R-:W-:Y:S05]  /*15ea0*/  BSYNC B1 ;  /* 0x0000000000017941 */ /* 0x000fea0003800000 */
.L_x_16492:
        /* <DEDUP_REMOVED lines=10> */
.L_x_16488:
        /* <DEDUP_REMOVED lines=12> */
.L_x_16497:
[----:B------:R-:W-:-:S07]  /*16010*/  MOV R160, R138 ;  /* 0x0000008a00a07202 */ /* 0x000fce0000000f00 */
.L_x_16498:
[----:B------:R-:W-:Y:S05]  /*16020*/  BSYNC B1 ;  /* 0x0000000000017941 */ /* 0x000fea0003800000 */
.L_x_16496:
        /* <DEDUP_REMOVED lines=16> */
.L_x_16502:
[----:B------:R-:W-:Y:S05]  /*16130*/  BSYNC B2 ;  /* 0x0000000000027941 */ /* 0x000fea0003800000 */
.L_x_16501:
        /* <DEDUP_REMOVED lines=44> */
.L_x_16500:
[----:B------:R-:W-:Y:S05]  /*16400*/  BSYNC B1 ;  /* 0x0000000000017941 */ /* 0x000fea0003800000 */
.L_x_16499:
        /* <DEDUP_REMOVED lines=13> */
.L_x_16503:
        /* <DEDUP_REMOVED lines=12> */
.L_x_16506:
[----:B------:R-:W-:-:S07]  /*165a0*/  MOV R146, R138 ;  /* 0x0000008a00927202 */ /* 0x000fce0000000f00 */
.L_x_16507:
[----:B------:R-:W-:Y:S05]  /*165b0*/  BSYNC B1 ;  /* 0x0000000000017941 */ /* 0x000fea0003800000 */
.L_x_16505:
        /* <DEDUP_REMOVED lines=16> */
.L_x_16511:
[----:B------:R-:W-:Y:S05]  /*166c0*/  BSYNC B2 ;  /* 0x0000000000027941 */ /* 0x000fea0003800000 */
.L_x_16510:
        /* <DEDUP_REMOVED lines=44> */
.L_x_16509:
[----:B------:R-:W-:Y:S05]  /*16990*/  BSYNC B1 ;  /* 0x0000000000017941 */ /* 0x000fea0003800000 */
.L_x_16508:
        /* <DEDUP_REMOVED lines=9> */
.L_x_16504:
        /* <DEDUP_REMOVED lines=12> */
.L_x_16513:
[----:B------:R-:W-:-:S07]  /*16af0*/  MOV R160, R138 ;  /* 0x0000008a00a07202 */ /* 0x000fce0000000f00 */
.L_x_16514:
[----:B------:R-:W-:Y:S05]  /*16b00*/  BSYNC B1 ;  /* 0x0000000000017941 */ /* 0x000fea0003800000 */
.L_x_16512:
        /* <DEDUP_REMOVED lines=16> */
.L_x_16518:
[----:B------:R-:W-:Y:S05]  /*16c10*/  BSYNC B2 ;  /* 0x0000000000027941 */ /* 0x000fea0003800000 */
.L_x_16517:
        /* <DEDUP_REMOVED lines=44> */
.L_x_16516:
[----:B------:R-:W-:Y:S05]  /*16ee0*/  BSYNC B1 ;  /* 0x0000000000017941 */ /* 0x000fea0003800000 */
.L_x_16515:
        /* <DEDUP_REMOVED lines=12> */
.L_x_16519:
        /* <DEDUP_REMOVED lines=12> */
.L_x_16522:
[----:B------:R-:W-:-:S07]  /*17070*/  MOV R147, R138 ;  /* 0x0000008a00937202 */ /* 0x000fce0000000f00 */
.L_x_16523:
[----:B------:R-:W-:Y:S05]  /*17080*/  BSYNC B1 ;  /* 0x0000000000017941 */ /* 0x000fea0003800000 */
.L_x_16521:
        /* <DEDUP_REMOVED lines=18> */
.L_x_16527:
[----:B------:R-:W-:Y:S05]  /*171b0*/  BSYNC B2 ;  /* 0x0000000000027941 */ /* 0x000fea0003800000 */
.L_x_16526:
        /* <DEDUP_REMOVED lines=44> */
.L_x_16525:
[----:B------:R-:W-:Y:S05]  /*17480*/  BSYNC B1 ;  /* 0x0000000000017941 */ /* 0x000fea0003800000 */
.L_x_16524:
        /* <DEDUP_REMOVED lines=10> */
.L_x_16520:
        /* <DEDUP_REMOVED lines=24> */
[----:B------:R-:W-:Y:S02]  /*176b0*/  LOP3.LUT R171, R167, R171, R131, 0xfe, !PT ;  /* 0x000000aba7ab7212 */ /* 0x000fe400078efe83 */
[----:B------:R-:W-:Y:S01]  /*176c0*/  LOP3.LUT R170, R128, R129, RZ, 0xfc, !PT ;  /* 0x0000008180aa7212 */ /* 0x000fe200078efcff */
[----:B------:R-:W-:Y:S01]  /*176d0*/  IMAD.WIDE.U32 R128, R163, 0x8, R150 ;  /* 0x00000008a3807825 */ /* 0x000fe200078e0096 */
[----:B------:R2:W-:Y:S01]  /*176e0*/  STG.E.128 desc[UR4][R126.64], R116 ;  /* 0x000000747e007986 */ /* 0x0005e2000c101d04 */
[----:B------:R-:W-:-:S03]  /*176f0*/  IADD3 R165, R153, 0x80, RZ ;  /* 0x0000008099a57810 */ /* 0x000fc60007ffe0ff */
[----:B------:R2:W-:Y:S02]  /*17700*/  STG.E.128 desc[UR4][R126.64+0x10], R120 ;  /* 0x000010787e007986 */ /* 0x0005e4000c101d04 */
[C---:B0-----:R-:W-:Y:S02]  /*17710*/  @P0 IMAD.WIDE.U32 R166, R165.reuse, 0x10, R168 ;  /* 0x00000010a5a60825 */ /* 0x041fe400078e00a8 */
[----:B------:R2:W-:Y:S02]  /*17720*/  STG.E.64 desc[UR4][R128.64], R170 ;  /* 0x000000aa80007986 */ /* 0x0005e4000c101b04 */
[----:B------:R-:W-:-:S04]  /*17730*/  IMAD.WIDE.U32 R130, R165, 0x10, R124 ;  /* 0x00000010a5827825 */ /* 0x000fc800078e007c */
[----:B-1----:R-:W-:Y:S01]  /*17740*/  @P1 IMAD.WIDE.U32 R168, R165, 0x20, R172 ;  /* 0x00000020a5a81825 */ /* 0x002fe200078e00ac */
[----:B------:R-:W-:Y:S06]  /*17750*/  @!P0 BRA `(.L_x_16528) ;  /* 0x0000000000508947 */ /* 0x000fec0003800000 */
[----:B------:R-:W-:Y:S01]  /*17760*/  IMAD.U32 R125, R146, 0x10000, RZ ;  /* 0x00010000927d7824 */ /* 0x000fe200078e00ff */
[----:B--2---:R-:W0:Y:S01]  /*17770*/  LDC.64 R170, c[0x0][0x248] ;  /* 0x00009200ffaa7b82 */ /* 0x004e220000000a00 */
        /* <DEDUP_REMOVED lines=18> */
.L_x_16528:
        /* <DEDUP_REMOVED lines=16> */
.L_x_16530:
[----:B------:R-:W-:-:S07]  /*179a0*/  MOV R164, R138 ;  /* 0x0000008a00a47202 */ /* 0x000fce0000000f00 */
.L_x_16531:
[----:B------:R-:W-:Y:S05]  /*179b0*/  BSYNC B1 ;  /* 0x0000000000017941 */ /* 0x000fea0003800000 */
.L_x_16529:
        /* <DEDUP_REMOVED lines=16> */
.L_x_16535:
[----:B------:R-:W-:Y:S05]  /*17ac0*/  BSYNC B2 ;  /* 0x0000000000027941 */ /* 0x000fea0003800000 */
.L_x_16534:
        /* <DEDUP_REMOVED lines=44> */
.L_x_16533:
[----:B------:R-:W-:Y:S05]  /*17d90*/  BSYNC B1 ;  /* 0x0000000000017941 */ /* 0x000fea0003800000 */
.L_x_16532:
        /* <DEDUP_REMOVED lines=15> */
.L_x_16536:
        /* <DEDUP_REMOVED lines=12> */
.L_x_16539:
[----:B------:R-:W-:-:S07]  /*17f50*/  MOV R140, R138 ;  /* 0x0000008a008c7202 */ /* 0x000fce0000000f00 */
.L_x_16540:
[----:B------:R-:W-:Y:S05]  /*17f60*/  BSYNC B1 ;  /* 0x0000000000017941 */ /* 0x000fea0003800000 */
.L_x_16538:
        /* <DEDUP_REMOVED lines=16> */
.L_x_16544:
[----:B------:R-:W-:Y:S05]  /*18070*/  BSYNC B2 ;  /* 0x0000000000027941 */ /* 0x000fea0003800000 */
.L_x_16543:
        /* <DEDUP_REMOVED lines=44> */
.L_x_16542:
[----:B------:R-:W-:Y:S05]  /*18340*/  BSYNC B1 ;  /* 0x0000000000017941 */ /* 0x000fea0003800000 */
.L_x_16541:
        /* <DEDUP_REMOVED lines=9> */
.L_x_16537:
        /* <DEDUP_REMOVED lines=12> */
.L_x_16546:
[----:B------:R-:W-:-:S07]  /*184a0*/  MOV R125, R138 ;  /* 0x0000008a007d7202 */ /* 0x000fce0000000f00 */
.L_x_16547:
[----:B------:R-:W-:Y:S05]  /*184b0*/  BSYNC B1 ;  /* 0x0000000000017941 */ /* 0x000fea0003800000 */
.L_x_16545:
        /* <DEDUP_REMOVED lines=16> */
.L_x_16551:
[----:B------:R-:W-:Y:S05]  /*185c0*/  BSYNC B2 ;  /* 0x0000000000027941 */ /* 0x000fea0003800000 */
.L_x_16550:
        /* <DEDUP_REMOVED lines=44> */
.L_x_16549:
[----:B------:R-:W-:Y:S05]  /*18890*/  BSYNC B1 ;  /* 0x0000000000017941 */ /* 0x000fea0003800000 */
.L_x_16548:
        /* <DEDUP_REMOVED lines=14> */
.L_x_16552:
        /* <DEDUP_REMOVED lines=12> */
.L_x_16555:
[----:B------:R-:W-:-:S07]  /*18a40*/  MOV R128, R138 ;  /* 0x0000008a00807202 */ /* 0x000fce0000000f00 */
.L_x_16556:
[----:B------:R-:W-:Y:S05]  /*18a50*/  BSYNC B1 ;  /* 0x0000000000017941 */ /* 0x000fea0003800000 */
.L_x_16554:
        /* <DEDUP_REMOVED lines=16> */
.L_x_16560:
[----:B------:R-:W-:Y:S05]  /*18b60*/  BSYNC B2 ;  /* 0x0000000000027941 */ /* 0x000fea0003800000 */
.L_x_16559:
        /* <DEDUP_REMOVED lines=44> */
.L_x_16558:
[----:B------:R-:W-:Y:S05]  /*18e30*/  BSYNC B1 ;  /* 0x0000000000017941 */ /* 0x000fea0003800000 */
.L_x_16557:
        /* <DEDUP_REMOVED lines=10> */
.L_x_16553:
        /* <DEDUP_REMOVED lines=12> */
.L_x_16562:
[----:B------:R-:W-:-:S07]  /*18fa0*/  MOV R128, R138 ;  /* 0x0000008a00807202 */ /* 0x000fce0000000f00 */
.L_x_16563:
[----:B------:R-:W-:Y:S05]  /*18fb0*/  BSYNC B1 ;  /* 0x0000000000017941 */ /* 0x000fea0003800000 */
.L_x_16561:
        /* <DEDUP_REMOVED lines=16> */
.L_x_16567:
[----:B------:R-:W-:Y:S05]  /*190c0*/  BSYNC B2 ;  /* 0x0000000000027941 */ /* 0x000fea0003800000 */
.L_x_16566:
        /* <DEDUP_REMOVED lines=44> */
.L_x_16565:
[----:B------:R-:W-:Y:S05]  /*19390*/  BSYNC B1 ;  /* 0x0000000000017941 */ /* 0x000fea0003800000 */
.L_x_16564:
        /* <DEDUP_REMOVED lines=15> */
.L_x_16568:
        /* <DEDUP_REMOVED lines=12> */
.L_x_16571:
[----:B------:R-:W-:-:S07]  /*19550*/  MOV R142, R138 ;  /* 0x0000008a008e7202 */ /* 0x000fce0000000f00 */
.L_x_16572:
[----:B------:R-:W-:Y:S05]  /*19560*/  BSYNC B1 ;  /* 0x0000000000017941 */ /* 0x000fea0003800000 */
.L_x_16570:
        /* <DEDUP_REMOVED lines=16> */
.L_x_16576:
[----:B------:R-:W-:Y:S05]  /*19670*/  BSYNC B2 ;  /* 0x0000000000027941 */ /* 0x000fea0003800000 */
.L_x_16575:
        /* <DEDUP_REMOVED lines=44> */
.L_x_16574:
[----:B------:R-:W-:Y:S05]  /*19940*/  BSYNC B1 ;  /* 0x0000000000017941 */ /* 0x000fea0003800000 */
.L_x_16573:
        /* <DEDUP_REMOVED lines=9> */
.L_x_16569:
        /* <DEDUP_REMOVED lines=12> */
.L_x_16578:
[----:B------:R-:W-:-:S07]  /*19aa0*/  MOV R127, R138 ;  /* 0x0000008a007f7202 */ /* 0x000fce0000000f00 */
.L_x_16579:
[----:B------:R-:W-:Y:S05]  /*19ab0*/  BSYNC B1 ;  /* 0x0000000000017941 */ /* 0x000fea0003800000 */
.L_x_16577:
        /* <DEDUP_REMOVED lines=16> */
.L_x_16583:
[----:B------:R-:W-:Y:S05]  /*19bc0*/  BSYNC B2 ;  /* 0x0000000000027941 */ /* 0x000fea0003800000 */
.L_x_16582:
        /* <DEDUP_REMOVED lines=44> */
.L_x_16581:
[----:B------:R-:W-:Y:S05]  /*19e90*/  BSYNC B1 ;  /* 0x0000000000017941 */ /* 0x000fea0003800000 */
.L_x_16580:
        /* <DEDUP_REMOVED lines=14> */
.L_x_16584:
        /* <DEDUP_REMOVED lines=12> */
.L_x_16587:
[----:B------:R-:W-:-:S07]  /*1a040*/  MOV R143, R138 ;  /* 0x0000008a008f7202 */ /* 0x000fce0000000f00 */
.L_x_16588:
[----:B------:R-:W-:Y:S05]  /*1a050*/  BSYNC B1 ;  /* 0x0000000000017941 */ /* 0x000fea0003800000 */
.L_x_16586:
        /* <DEDUP_REMOVED lines=16> */
.L_x_16592:
[----:B------:R-:W-:Y:S05]  /*1a160*/  BSYNC B2 ;  /* 0x0000000000027941 */ /* 0x000fea0003800000 */
.L_x_16591:
        /* <DEDUP_REMOVED lines=44> */
.L_x_16590:
[----:B------:R-:W-:Y:S05]  /*1a430*/  BSYNC B1 ;  /* 0x0000000000017941 */ /* 0x000fea0003800000 */
.L_x_16589:
        /* <DEDUP_REMOVED lines=10> */
.L_x_16585:
        /* <DEDUP_REMOVED lines=12> */
.L_x_16594:
[----:B------:R-:W-:-:S07]  /*1a5a0*/  MOV R160, R138 ;  /* 0x0000008a00a07202 */ /* 0x000fce0000000f00 */
.L_x_16595:
[----:B------:R-:W-:Y:S05]  /*1a5b0*/  BSYNC B1 ;  /* 0x0000000000017941 */ /* 0x000fea0003800000 */
.L_x_16593:
        /* <DEDUP_REMOVED lines=16> */
.L_x_16599:
[----:B------:R-:W-:Y:S05]  /*1a6c0*/  BSYNC B2 ;  /* 0x0000000000027941 */ /* 0x000fea0003800000 */
.L_x_16598:
        /* <DEDUP_REMOVED lines=44> */
.L_x_16597:
[----:B------:R-:W-:Y:S05]  /*1a990*/  BSYNC B1 ;  /* 0x0000000000017941 */ /* 0x000fea0003800000 */
.L_x_16596:
        /* <DEDUP_REMOVED lines=15> */
.L_x_16600:
        /* <DEDUP_REMOVED lines=12> */
.L_x_16603:
[----:B------:R-:W-:-:S07]  /*1ab50*/  MOV R144, R138 ;  /* 0x0000008a00907202 */ /* 0x000fce0000000f00 */
.L_x_16604:
[----:B------:R-:W-:Y:S05]  /*1ab60*/  BSYNC B1 ;  /* 0x0000000000017941 */ /* 0x000fea0003800000 */
.L_x_16602:
        /* <DEDUP_REMOVED lines=16> */
.L_x_16608:
[----:B------:R-:W-:Y:S05]  /*1ac70*/  BSYNC B2 ;  /* 0x0000000000027941 */ /* 0x000fea0003800000 */
.L_x_16607:
        /* <DEDUP_REMOVED lines=44> */
.L_x_16606:
[----:B------:R-:W-:Y:S05]  /*1af40*/  BSYNC B1 ;  /* 0x0000000000017941 */ /* 0x000fea0003800000 */
.L_x_16605:
        /* <DEDUP_REMOVED lines=9> */
.L_x_16601:
        /* <DEDUP_REMOVED lines=12> */
.L_x_16610:
[----:B------:R-:W-:-:S07]  /*1b0a0*/  MOV R129, R138 ;  /* 0x0000008a00817202 */ /* 0x000fce0000000f00 */
.L_x_16611:
[----:B------:R-:W-:Y:S05]  /*1b0b0*/  BSYNC B1 ;  /* 0x0000000000017941 */ /* 0x000fea0003800000 */
.L_x_16609:
        /* <DEDUP_REMOVED lines=16> */
.L_x_16615:
[----:B------:R-:W-:Y:S05]  /*1b1c0*/  BSYNC B2 ;  /* 0x0000000000027941 */ /* 0x000fea0003800000 */
.L_x_16614:
        /* <DEDUP_REMOVED lines=44> */
.L_x_16613:
[----:B------:R-:W-:Y:S05]  /*1b490*/  BSYNC B1 ;  /* 0x0000000000017941 */ /* 0x000fea0003800000 */
.L_x_16612:
        /* <DEDUP_REMOVED lines=12> */
.L_x_16616:
        /* <DEDUP_REMOVED lines=12> */
.L_x_16619:
[----:B------:R-:W-:-:S07]  /*1b620*/  MOV R145, R138 ;  /* 0x0000008a00917202 */ /* 0x000fce0000000f00 */
.L_x_16620:
[----:B------:R-:W-:Y:S05]  /*1b630*/  BSYNC B1 ;  /* 0x0000000000017941 */ /* 0x000fea0003800000 */
.L_x_16618:
        /* <DEDUP_REMOVED lines=16> */
.L_x_16624:
[----:B------:R-:W-:Y:S05]  /*1b740*/  BSYNC B2 ;  /* 0x0000000000027941 */ /* 0x000fea0003800000 */
.L_x_16623:
        /* <DEDUP_REMOVED lines=44> */
.L_x_16622:
[----:B------:R-:W-:Y:S05]  /*1ba10*/  BSYNC B1 ;  /* 0x0000000000017941 */ /* 0x000fea0003800000 */
.L_x_16621:
        /* <DEDUP_REMOVED lines=10> */
.L_x_16617:
        /* <DEDUP_REMOVED lines=12> */
.L_x_16626:
[----:B------:R-:W-:-:S07]  /*1bb80*/  MOV R164, R138 ;  /* 0x0000008a00a47202 */ /* 0x000fce0000000f00 */
.L_x_16627:
[----:B------:R-:W-:Y:S05]  /*1bb90*/  BSYNC B1 ;  /* 0x0000000000017941 */ /* 0x000fea0003800000 */
.L_x_16625:
        /* <DEDUP_REMOVED lines=16> */
.L_x_16631:
[----:B------:R-:W-:Y:S05]  /*1bca0*/  BSYNC B2 ;  /* 0x0000000000027941 */ /* 0x000fea0003800000 */
.L_x_16630:
        /* <DEDUP_REMOVED lines=44> */
.L_x_16629:
[----:B------:R-:W-:Y:S05]  /*1bf70*/  BSYNC B1 ;  /* 0x0000000000017941 */ /* 0x000fea0003800000 */
.L_x_16628:
        /* <DEDUP_REMOVED lines=13> */
.L_x_16632:
        /* <DEDUP_REMOVED lines=12> */
.L_x_16635:
[----:B------:R-:W-:-:S07]  /*1c110*/  MOV R146, R138 ;  /* 0x0000008a00927202 */ /* 0x000fce0000000f00 */
.L_x_16636:
[----:B------:R-:W-:Y:S05]  /*1c120*/  BSYNC B1 ;  /* 0x0000000000017941 */ /* 0x000fea0003800000 */
.L_x_16634:
        /* <DEDUP_REMOVED lines=16> */
.L_x_16640:
[----:B------:R-:W-:Y:S05]  /*1c230*/  BSYNC B2 ;  /* 0x0000000000027941 */ /* 0x000fea0003800000 */
.L_x_16639:
        /* <DEDUP_REMOVED lines=44> */
.L_x_16638:
[----:B------:R-:W-:Y:S05]  /*1c500*/  BSYNC B1 ;  /* 0x0000000000017941 */ /* 0x000fea0003800000 */
.L_x_16637:
        /* <DEDUP_REMOVED lines=9> */
.L_x_16633:
        /* <DEDUP_REMOVED lines=12> */
.L_x_16642:
[----:B------:R-:W-:-:S07]  /*1c660*/  MOV R160, R138 ;  /* 0x0000008a00a07202 */ /* 0x000fce0000000f00 */
.L_x_16643:
[----:B------:R-:W-:Y:S05]  /*1c670*/  BSYNC B1 ;  /* 0x0000000000017941 */ /* 0x000fea0003800000 */
.L_x_16641:
        /* <DEDUP_REMOVED lines=16> */
.L_x_16647:
[----:B------:R-:W-:Y:S05]  /*1c780*/  BSYNC B2 ;  /* 0x0000000000027941 */ /* 0x000fea0003800000 */
.L_x_16646:
        /* <DEDUP_REMOVED lines=44> */
.L_x_16645:
[----:B------:R-:W-:Y:S05]  /*1ca50*/  BSYNC B1 ;  /* 0x0000000000017941 */ /* 0x000fea0003800000 */
.L_x_16644:
        /* <DEDUP_REMOVED lines=12> */
.L_x_16648:
        /* <DEDUP_REMOVED lines=12> */
.L_x_16651:
[----:B------:R-:W-:-:S07]  /*1cbe0*/  MOV R147, R138 ;  /* 0x0000008a00937202 */ /* 0x000fce0000000f00 */
.L_x_16652:
[----:B------:R-:W-:Y:S05]  /*1cbf0*/  BSYNC B1 ;  /* 0x0000000000017941 */ /* 0x000fea0003800000 */
.L_x_16650:
        /* <DEDUP_REMOVED lines=16> */
.L_x_16656:
[----:B------:R-:W-:Y:S05]  /*1cd00*/  BSYNC B2 ;  /* 0x0000000000027941 */ /* 0x000fea0003800000 */
.L_x_16655:
        /* <DEDUP_REMOVED lines=44> */
.L_x_16654:
[----:B------:R-:W-:Y:S05]  /*1cfd0*/  BSYNC B1 ;  /* 0x0000000000017941 */ /* 0x000fea0003800000 */
.L_x_16653:
        /* <DEDUP_REMOVED lines=10> */
.L_x_16649:
[----:B------:R-:W-:Y:S01]  /*1d080*/  FADD.FTZ R0, RZ, R92 ;  /* 0x0000005cff007221 */ /* 0x000fe20000010000 */
[----:B------:R-:W-:Y:S01]  /*1d090*/  SEL R154, RZ, 0x1000000, P5 ;  /* 0x01000000ff9a7807 */ /* 0x000fe20002800000 */
[----:B------:R-:W-:Y:S01]  /*1d0a0*/  IMAD.WIDE.U32 R148, R165, 0x20, R148 ;  /* 0x00000020a5947825 */ /* 0x000fe200078e0094 */
[----:B------:R-:W-:-:S03]  /*1d0b0*/  SEL R169, RZ, 0x10000, P4 ;  /* 0x00010000ffa97807 */ /* 0x000fc60002000000 */
[----:B------:R-:W-:Y:S01]  /*1d0c0*/  FADD.FTZ R167, R0, R93 ;  /* 0x0000005d00a77221 */ /* 0x000fe20000010000 */
[C---:B------:R-:W-:Y:S01]  /*1d0d0*/  LOP3.LUT P6, RZ, R162.reuse, 0x8, RZ, 0xc0, !PT ;  /* 0x00000008a2ff7812 */ /* 0x040fe200078cc0ff */
[----:B------:R-:W-:Y:S01]  /*1d0e0*/  IMAD.WIDE.U32 R150, R165, 0x8, R150 ;  /* 0x00000008a5967825 */ /* 0x000fe200078e0096 */
[----:B------:R-:W-:-:S03]  /*1d0f0*/  LOP3.LUT P5, RZ, R162, 0x4, RZ, 0xc0, !PT ;  /* 0x00000004a2ff7812 */ /* 0x000fc600078ac0ff */
[----:B------:R-:W-:Y:S01]  /*1d100*/  FADD.FTZ R0, R167, R94 ;  /* 0x0000005ea7007221 */ /* 0x000fe20000010000 */
[----:B------:R-:W-:Y:S01]  /*1d110*/  LOP3.LUT P4, RZ, R162, 0x2, RZ, 0xc0, !PT ;  /* 0x00000002a2ff7812 */ /* 0x000fe2000788c0ff */
[----:B------:R0:W-:Y:S01]  /*1d120*/  STG.E.128 desc[UR4][R148.64], R124 ;  /* 0x0000007c94007986 */ /* 0x0001e2000c101d04 */
[----:B------:R-:W-:Y:S01]  /*1d130*/  SEL R152, RZ, 0x100, P3 ;  /* 0x00000100ff987807 */ /* 0x000fe20001800000 */
[----:B------:R-:W-:Y:S01]  /*1d140*/  FADD.FTZ R167, R0, R95 ;  /* 0x0000005f00a77221 */ /* 0x000fe20000010000 */
[----:B------:R-:W-:Y:S01]  /*1d150*/  SEL R166, RZ, 0x1, P4 ;  /* 0x00000001ffa67807 */ /* 0x000fe20002000000 */
[----:B------:R0:W-:Y:S01]  /*1d160*/  STG.E.128 desc[UR4][R148.64+0x10], R128 ;  /* 0x0000108094007986 */ /* 0x0001e2000c101d04 */
[----:B------:R-:W-:Y:S01]  /*1d170*/  SEL R168, RZ, 0x1, P5 ;  /* 0x00000001ffa87807 */ /* 0x000fe20002800000 */
[----:B------:R-:W-:Y:S01]  /*1d180*/  FADD.FTZ R0, R167, R96 ;  /* 0x00000060a7007221 */ /* 0x000fe20000010000 */
[----:B------:R-:W-:Y:S02]  /*1d190*/  SEL R170, RZ, 0x1, P6 ;  /* 0x00000001ffaa7807 */ /* 0x000fe40003000000 */
[----:B------:R-:W-:Y:S01]  /*1d1a0*/  LOP3.LUT P2, RZ, R162, 0x1, RZ, 0xc0, !PT ;  /* 0x00000001a2ff7812 */ /* 0x000fe2000784c0ff */
[----:B------:R-:W-:Y:S01]  /*1d1b0*/  FADD.FTZ R167, R0, R97 ;  /* 0x0000006100a77221 */ /* 0x000fe20000010000 */
[----:B------:R-:W-:Y:S01]  /*1d1c0*/  LOP3.LUT R152, R152, R154, R169, 0xfe, !PT ;  /* 0x0000009a98987212 */ /* 0x000fe200078efea9 */
[----:B------:R-:W-:Y:S01]  /*1d1d0*/  IMAD.WIDE.U32 R168, R168, 0x10000, RZ ;  /* 0x00010000a8a87825 */ /* 0x000fe200078e00ff */
[----:B------:R-:W-:-:S03]  /*1d1e0*/  LOP3.LUT P1, RZ, R162, 0x10, RZ, 0xc0, !PT ;  /* 0x00000010a2ff7812 */ /* 0x000fc6000782c0ff */
[----:B------:R-:W-:Y:S01]  /*1d1f0*/  FADD.FTZ R0, R167, R98 ;  /* 0x00000062a7007221 */ /* 0x000fe20000010000 */
[----:B------:R-:W-:Y:S01]  /*1d200*/  SEL R175, RZ, 0x1, P2 ;  /* 0x00000001ffaf7807 */ /* 0x000fe20001000000 */
[----:B------:R-:W-:-:S04]  /*1d210*/  IMAD.WIDE.U32 R170, R170, 0x100, RZ ;  /* 0x00000100aaaa7825 */ /* 0x000fc800078e00ff */
        /* <DEDUP_REMOVED lines=24> */
[----:B------:R-:W-:-:S04]  /*1d3a0*/  IMAD.WIDE.U32 R166, R166, 0x1000000, RZ ;  /* 0x01000000a6a67825 */ /* 0x000fc800078e00ff */
[----:B------:R-:W-:Y:S01]  /*1d3b0*/  FADD.FTZ R173, R0, R123 ;  /* 0x0000007b00ad7221 */ /* 0x000fe20000010000 */
[----:B------:R-:W-:-:S03]  /*1d3c0*/  LOP3.LUT R175, R167, R152, R175, 0xfe, !PT ;  /* 0x00000098a7af7212 */ /* 0x000fc600078efeaf */
[----:B------:R-:W-:Y:S01]  /*1d3d0*/  FADD.FTZ R0, R173, R124 ;  /* 0x0000007cad007221 */ /* 0x000fe20000010000 */
[----:B------:R-:W-:Y:S02]  /*1d3e0*/  LOP3.LUT R166, R170, R166, R168, 0xfe, !PT ;  /* 0x000000a6aaa67212 */ /* 0x000fe400078efea8 */
[----:B------:R-:W-:Y:S01]  /*1d3f0*/  SEL R173, RZ, 0x1, P1 ;  /* 0x00000001ffad7807 */ /* 0x000fe20000800000 */
[----:B------:R-:W-:Y:S01]  /*1d400*/  FADD.FTZ R167, R0, R125 ;  /* 0x0000007d00a77221 */ /* 0x000fe20000010000 */
[----:B------:R-:W-:Y:S02]  /*1d410*/  LOP3.LUT R169, R171, R175, R169, 0xfe, !PT ;  /* 0x000000afaba97212 */ /* 0x000fe400078efea9 */
[----:B------:R-:W-:Y:S01]  /*1d420*/  LOP3.LUT R168, R166, R173, RZ, 0xfc, !PT ;  /* 0x000000ada6a87212 */ /* 0x000fe200078efcff */
[----:B------:R-:W-:Y:S01]  /*1d430*/  FADD.FTZ R0, R167, R126 ;  /* 0x0000007ea7007221 */ /* 0x000fe20000010000 */
[----:B------:R-:W-:-:S03]  /*1d440*/  ISETP.NE.AND P1, PT, R137, RZ, PT ;  /* 0x000000ff8900720c */ /* 0x000fc60003f25270 */
[----:B------:R0:W-:Y:S01]  /*1d450*/  STG.E.64 desc[UR4][R150.64], R168 ;  /* 0x000000a896007986 */ /* 0x0001e2000c101b04 */
        /* <DEDUP_REMOVED lines=25> */
.L_x_16657:
        /* <DEDUP_REMOVED lines=104> */
.L_x_16671:
[----:B------:R-:W-:Y:S01]  /*1dc70*/  FMUL.FTZ R0, R148, R148 ;  /* 0x0000009494007220 */ /* 0x000fe20000410000 */
[----:B------:R-:W-:Y:S01]  /*1dc80*/  PLOP3.LUT P2, PT, PT, PT, UP0, 0x40, 0x0 ;  /* 0x000000000000781c */ /* 0x000fe20003f4e808 */
[----:B01----:R-:W-:Y:S01]  /*1dc90*/  FADD.FTZ R152, R152, R169 ;  /* 0x000000a998987221 */ /* 0x003fe20000010000 */
[----:B------:R-:W-:Y:S02]  /*1dca0*/  PLOP3.LUT P3, PT, PT, PT, UP0, 0x40, 0x0 ;  /* 0x000000000000781c */ /* 0x000fe40003f6e808 */
[----:B------:R-:W-:Y:S01]  /*1dcb0*/  FSEL R0, R0, RZ, !P2 ;  /* 0x000000ff00007208 */ /* 0x000fe20005000000 */
[----:B------:R-:W-:Y:S01]  /*1dcc0*/  FFMA.FTZ R149, R152, R149, UR8 ;  /* 0x0000000898957e23 */ /* 0x000fe20008010095 */
[----:B------:R-:W-:-:S03]  /*1dcd0*/  FSEL R150, R148, RZ, P3 ;  /* 0x000000ff94967208 */ /* 0x000fc60001800000 */
[----:B------:R-:W-:Y:S02]  /*1dce0*/  FADD.FTZ R0, R149, R0 ;  /* 0x0000000095007221 */ /* 0x000fe40000010000 */
[C---:B------:R-:W-:Y:S01]  /*1dcf0*/  FADD.FTZ R149, -R150.reuse, R92 ;  /* 0x0000005c96957221 */ /* 0x040fe20000010100 */
[C---:B------:R-:W-:Y:S01]  /*1dd00*/  FADD.FTZ R151, -R150.reuse, R93 ;  /* 0x0000005d96977221 */ /* 0x040fe20000010100 */
[----:B------:R-:W0:Y:S01]  /*1dd10*/  MUFU.RSQ R183, R0 ;  /* 0x0000000000b77308 */ /* 0x000e220000001400 */
[----:B------:R-:W1:Y:S01]  /*1dd20*/  @!P1 LDC.64 R92, c[0x0][0x250] ;  /* 0x00009400ff5c9b82 */ /* 0x000e620000000a00 */
[C---:B------:R-:W-:Y:S01]  /*1dd30*/  FADD.FTZ R164, -R150.reuse, R98 ;  /* 0x0000006296a47221 */ /* 0x040fe20000010100 */
[C---:B------:R-:W-:Y:S01]  /*1dd40*/  FADD.FTZ R166, -R150.reuse, R99 ;  /* 0x0000006396a67221 */ /* 0x040fe20000010100 */
[C---:B------:R-:W-:Y:S01]  /*1dd50*/  FADD.FTZ R96, -R150.reuse, R96 ;  /* 0x0000006096607221 */ /* 0x040fe20000010100 */
[C---:B------:R-:W-:Y:S01]  /*1dd60*/  FADD.FTZ R154, -R150.reuse, R97 ;  /* 0x00000061969a7221 */ /* 0x040fe20000010100 */
[C---:B------:R-:W-:Y:S01]  /*1dd70*/  FADD.FTZ R94, -R150.reuse, R94 ;  /* 0x0000005e965e7221 */ /* 0x040fe20000010100 */
[C---:B------:R-:W-:Y:S01]  /*1dd80*/  FADD.FTZ R152, -R150.reuse, R95 ;  /* 0x0000005f96987221 */ /* 0x040fe20000010100 */
[C---:B------:R-:W-:Y:S01]  /*1dd90*/  FADD.FTZ R168, -R150.reuse, R101 ;  /* 0x0000006596a87221 */ /* 0x040fe20000010100 */
[----:B------:R-:W2:Y:S01]  /*1dda0*/  @!P1 LDC.64 R98, c[0x0][0x258] ;  /* 0x00009600ff629b82 */ /* 0x000ea20000000a00 */
[C---:B------:R-:W-:Y:S01]  /*1ddb0*/  FADD.FTZ R167, -R150.reuse, R100 ;  /* 0x0000006496a77221 */ /* 0x040fe20000010100 */
[----:B------:R-:W-:Y:S01]  /*1ddc0*/  LEA R100, P2, R153, UR12, 0x4 ;  /* 0x0000000c99647c11 */ /* 0x000fe2000f8420ff */
        /* <DEDUP_REMOVED lines=8> */
[C---:B------:R-:W-:Y:S01]  /*1de50*/  FMUL.FTZ R166, R183.reuse, R166 ;  /* 0x000000a6b7a67220 */ /* 0x040fe20000410000 */
[C---:B------:R-:W-:Y:S01]  /*1de60*/  FMUL.FTZ R149, R183.reuse, R149 ;  /* 0x00000095b7957220 */ /* 0x040fe20000410000 */
[C---:B------:R-:W-:Y:S01]  /*1de70*/  FMUL.FTZ R0, R183.reuse, R151 ;  /* 0x00000097b7007220 */ /* 0x040fe20000410000 */
[C---:B------:R-:W-:Y:S01]  /*1de80*/  FMUL.FTZ R95, R183.reuse, R94 ;  /* 0x0000005eb75f7220 */ /* 0x040fe20000410000 */
[----:B------:R-:W-:Y:S01]  /*1de90*/  FMUL.FTZ R152, R183, R152 ;  /* 0x00000098b7987220 */ /* 0x000fe20000410000 */
[----:B-1----:R-:W-:-:S04]  /*1dea0*/  @!P1 IMAD.WIDE R92, R2, 0x4, R92 ;  /* 0x00000004025c9825 */ /* 0x002fc800078e025c */
[----:B------:R-:W-:Y:S01]  /*1deb0*/  FFMA.FTZ R94, R44, R97, R84 ;  /* 0x000000612c5e7223 */ /* 0x000fe20000010054 */
[----:B------:R-:W-:Y:S01]  /*1dec0*/  FFMA.FTZ R101, R46, R101, R86 ;  /* 0x000000652e657223 */ /* 0x000fe20000010056 */
[----:B------:R-:W-:Y:S01]  /*1ded0*/  FFMA.FTZ R166, R47, R166, R87 ;  /* 0x000000a62fa67223 */ /* 0x000fe20000010057 */
[----:B------:R-:W-:Y:S01]  /*1dee0*/  FFMA.FTZ R97, R45, R154, R85 ;  /* 0x0000009a2d617223 */ /* 0x000fe20000010055 */
[----:B------:R0:W-:Y:S01]  /*1def0*/  @!P1 STG.E desc[UR4][R92.64], R148 ;  /* 0x000000945c009986 */ /* 0x0001e2000c101904 */
[----:B------:R-:W-:Y:S01]  /*1df00*/  FFMA.FTZ R149, R48, R149, R88 ;  /* 0x0000009530957223 */ /* 0x000fe20000010058 */
[----:B------:R-:W-:Y:S01]  /*1df10*/  FFMA.FTZ R152, R51, R152, R91 ;  /* 0x0000009833987223 */ /* 0x000fe2000001005b */
[----:B------:R-:W-:Y:S01]  /*1df20*/  FFMA.FTZ R0, R49, R0, R89 ;  /* 0x0000000031007223 */ /* 0x000fe20000010059 */
[----:B------:R-:W-:Y:S01]  /*1df30*/  F2FP.BF16.F32.PACK_AB R94, R97, R94 ;  /* 0x0000005e615e723e */ /* 0x000fe200000010ff */
[----:B--2---:R-:W-:Y:S01]  /*1df40*/  @!P1 IMAD.WIDE R104, R2, 0x4, R98 ;  /* 0x0000000402689825 */ /* 0x004fe200078e0262 */
[----:B------:R-:W1:Y:S03]  /*1df50*/  LDC.64 R96, c[0x0][0x2b8] ;  /* 0x0000ae00ff607b82 */ /* 0x000e660000000a00 */
[C---:B------:R-:W-:Y:S01]  /*1df60*/  FADD.FTZ R177, -R150.reuse, R119 ;  /* 0x0000007796b17221 */ /* 0x040fe20000010100 */
[C---:B------:R-:W-:Y:S01]  /*1df70*/  FMUL.FTZ R119, R183.reuse, R172 ;  /* 0x000000acb7777220 */ /* 0x040fe20000410000 */
[C---:B------:R-:W-:Y:S01]  /*1df80*/  FMUL.FTZ R116, R183.reuse, R113 ;  /* 0x00000071b7747220 */ /* 0x040fe20000410000 */
[----:B------:R-:W-:Y:S01]  /*1df90*/  FADD.FTZ R109, -R150, R109 ;  /* 0x0000006d966d7221 */ /* 0x000fe20000010100 */
[----:B------:R2:W-:Y:S01]  /*1dfa0*/  @!P1 STG.E desc[UR4][R104.64], R183 ;  /* 0x000000b768009986 */ /* 0x0005e2000c101904 */
[----:B0-----:R-:W-:Y:S01]  /*1dfb0*/  FFMA.FTZ R93, R50, R95, R90 ;  /* 0x0000005f325d7223 */ /* 0x001fe2000001005a */
[----:B------:R-:W-:Y:S01]  /*1dfc0*/  F2FP.BF16.F32.PACK_AB R95, R166, R101 ;  /* 0x00000065a65f723e */ /* 0x000fe200000010ff */
[----:B------:R-:W-:Y:S01]  /*1dfd0*/  FADD.FTZ R176, -R150, R117 ;  /* 0x0000007596b07221 */ /* 0x000fe20000010100 */
[----:B------:R-:W-:Y:S01]  /*1dfe0*/  F2FP.BF16.F32.PACK_AB R92, R0, R149 ;  /* 0x00000095005c723e */ /* 0x000fe200000010ff */
[C---:B------:R-:W-:Y:S01]  /*1dff0*/  FMUL.FTZ R112, R183.reuse, R109 ;  /* 0x0000006db7707220 */ /* 0x040fe20000410000 */
[----:B------:R-:W-:Y:S01]  /*1e000*/  F2FP.BF16.F32.PACK_AB R93, R152, R93 ;  /* 0x0000005d985d723e */ /* 0x000fe200000010ff */
[----:B------:R-:W-:Y:S01]  /*1e010*/  FMUL.FTZ R175, R183, R175 ;  /* 0x000000afb7af7220 */ /* 0x000fe20000410000 */
[----:B------:R-:W-:Y:S01]  /*1e020*/  LEA.HI.X R101, R153, UR13, RZ, 0x4, P2 ;  /* 0x0000000d99657c11 */ /* 0x000fe200090f24ff */
[----:B------:R-:W-:Y:S01]  /*1e030*/  FMUL.FTZ R176, R183, R176 ;  /* 0x000000b0b7b07220 */ /* 0x000fe20000410000 */
[C---:B------:R-:W-:Y:S01]  /*1e040*/  FADD.FTZ R102, -R150.reuse, R102 ;  /* 0x0000006696667221 */ /* 0x040fe20000010100 */
[C---:B------:R-:W-:Y:S01]  /*1e050*/  FADD.FTZ R107, -R150.reuse, R107 ;  /* 0x0000006b966b7221 */ /* 0x040fe20000010100 */
[C---:B------:R-:W-:Y:S01]  /*1e060*/  FADD.FTZ R171, -R150.reuse, R111 ;  /* 0x0000006f96ab7221 */ /* 0x040fe20000010100 */
[----:B------:R0:W-:Y:S01]  /*1e070*/  STG.E.128 desc[UR4][R100.64], R92 ;  /* 0x0000005c64007986 */ /* 0x0001e2000c101d04 */
[----:B--2---:R-:W-:Y:S01]  /*1e080*/  FFMA.FTZ R105, R25, R176, R65 ;  /* 0x000000b019697223 */ /* 0x004fe20000010041 */
[C---:B------:R-:W-:Y:S01]  /*1e090*/  FADD.FTZ R110, -R150.reuse, R110 ;  /* 0x0000006e966e7221 */ /* 0x040fe20000010100 */
[C---:B------:R-:W-:Y:S01]  /*1e0a0*/  FMUL.FTZ R111, R183.reuse, R102 ;  /* 0x00000066b76f7220 */ /* 0x040fe20000410000 */
[C---:B------:R-:W-:Y:S01]  /*1e0b0*/  FADD.FTZ R103, -R150.reuse, R103 ;  /* 0x0000006796677221 */ /* 0x040fe20000010100 */
[C---:B------:R-:W-:Y:S01]  /*1e0c0*/  FADD.FTZ R106, -R150.reuse, R106 ;  /* 0x0000006a966a7221 */ /* 0x040fe20000010100 */
[C---:B------:R-:W-:Y:S01]  /*1e0d0*/  FADD.FTZ R108, -R150.reuse, R108 ;  /* 0x0000006c966c7221 */ /* 0x040fe20000010100 */
[C---:B------:R-:W-:Y:S01]  /*1e0e0*/  FMUL.FTZ R102, R183.reuse, R107 ;  /* 0x0000006bb7667220 */ /* 0x040fe20000410000 */
[C---:B------:R-:W-:Y:S01]  /*1e0f0*/  FADD.FTZ R173, -R150.reuse, R114 ;  /* 0x0000007296ad7221 */ /* 0x040fe20000010100 */
[C---:B------:R-:W-:Y:S01]  /*1e100*/  FMUL.FTZ R167, R183.reuse, R167 ;  /* 0x000000a7b7a77220 */ /* 0x040fe20000410000 */
[C---:B------:R-:W-:Y:S01]  /*1e110*/  FMUL.FTZ R168, R183.reuse, R168 ;  /* 0x000000a8b7a87220 */ /* 0x040fe20000410000 */
[C---:B------:R-:W-:Y:S01]  /*1e120*/  FADD.FTZ R174, -R150.reuse, R115 ;  /* 0x0000007396ae7221 */ /* 0x040fe20000010100 */
[C---:B------:R-:W-:Y:S01]  /*1e130*/  FMUL.FTZ R169, R183.reuse, R169 ;  /* 0x000000a9b7a97220 */ /* 0x040fe20000410000 */
[C---:B------:R-:W-:Y:S01]  /*1e140*/  FMUL.FTZ R170, R183.reuse, R170 ;  /* 0x000000aab7aa7220 */ /* 0x040fe20000410000 */
[C---:B------:R-:W-:Y:S01]  /*1e150*/  FMUL.FTZ R117, R183.reuse, R110 ;  /* 0x0000006eb7757220 */ /* 0x040fe20000410000 */
[----:B------:R-:W-:Y:S01]  /*1e160*/  FMUL.FTZ R114, R183, R171 ;  /* 0x000000abb7727220 */ /* 0x000fe20000410000 */
[C---:B------:R-:W-:Y:S01]  /*1e170*/  FADD.FTZ R118, -R150.reuse, R118 ;  /* 0x0000007696767221 */ /* 0x040fe20000010100 */
[----:B------:R-:W-:Y:S01]  /*1e180*/  FADD.FTZ R120, -R150, R120 ;  /* 0x0000007896787221 */ /* 0x000fe20000010100 */
[----:B0-----:R-:W-:Y:S01]  /*1e190*/  FFMA.FTZ R94, R28, R119, R68 ;  /* 0x000000771c5e7223 */ /* 0x001fe20000010044 */
[----:B------:R-:W-:Y:S01]  /*1e1a0*/  FFMA.FTZ R101, R29, R116, R69 ;  /* 0x000000741d657223 */ /* 0x000fe20000010045 */
[C---:B------:R-:W-:Y:S01]  /*1e1b0*/  FMUL.FTZ R0, R183.reuse, R103 ;  /* 0x00000067b7007220 */ /* 0x040fe20000410000 */
[C---:B------:R-:W-:Y:S01]  /*1e1c0*/  FMUL.FTZ R99, R183.reuse, R106 ;  /* 0x0000006ab7637220 */ /* 0x040fe20000410000 */
[----:B------:R-:W-:Y:S01]  /*1e1d0*/  FMUL.FTZ R115, R183, R108 ;  /* 0x0000006cb7737220 */ /* 0x000fe20000410000 */
[----:B------:R-:W-:Y:S01]  /*1e1e0*/  FFMA.FTZ R110, R39, R102, R79 ;  /* 0x00000066276e7223 */ /* 0x000fe2000001004f */
[----:B------:R-:W-:Y:S01]  /*1e1f0*/  F2FP.BF16.F32.PACK_AB R94, R101, R94 ;  /* 0x0000005e655e723e */ /* 0x000fe200000010ff */
[----:B------:R-:W-:Y:S01]  /*1e200*/  FFMA.FTZ R101, R33, R112, R73 ;  /* 0x0000007021657223 */ /* 0x000fe20000010049 */
[----:B------:R-:W-:Y:S01]  /*1e210*/  FFMA.FTZ R112, R24, R175, R64 ;  /* 0x000000af18707223 */ /* 0x000fe20000010040 */
[C---:B------:R-:W-:Y:S01]  /*1e220*/  FADD.FTZ R178, -R150.reuse, R121 ;  /* 0x0000007996b27221 */ /* 0x040fe20000010100 */
[C---:B------:R-:W-:Y:S01]  /*1e230*/  FADD.FTZ R122, -R150.reuse, R122 ;  /* 0x0000007a967a7221 */ /* 0x040fe20000010100 */
[C---:B------:R-:W-:Y:S01]  /*1e240*/  FADD.FTZ R179, -R150.reuse, R123 ;  /* 0x0000007b96b37221 */ /* 0x040fe20000010100 */
[C---:B------:R-:W-:Y:S01]  /*1e250*/  FADD.FTZ R124, -R150.reuse, R124 ;  /* 0x0000007c967c7221 */ /* 0x040fe20000010100 */
[----:B------:R-:W-:Y:S01]  /*1e260*/  F2FP.BF16.F32.PACK_AB R112, R105, R112 ;  /* 0x000000706970723e */ /* 0x000fe200000010ff */
[C---:B------:R-:W-:Y:S01]  /*1e270*/  FADD.FTZ R180, -R150.reuse, R125 ;  /* 0x0000007d96b47221 */ /* 0x040fe20000010100 */
[----:B------:R-:W0:Y:S01]  /*1e280*/  LDC.64 R104, c[0x0][0x210] ;  /* 0x00008400ff687b82 */ /* 0x000e220000000a00 */
[C---:B------:R-:W-:Y:S01]  /*1e290*/  FADD.FTZ R126, -R150.reuse, R126 ;  /* 0x0000007e967e7221 */ /* 0x040fe20000010100 */
[C---:B------:R-:W-:Y:S01]  /*1e2a0*/  FADD.FTZ R181, -R150.reuse, R127 ;  /* 0x0000007f96b57221 */ /* 0x040fe20000010100 */
[C---:B------:R-:W-:Y:S01]  /*1e2b0*/  FADD.FTZ R128, -R150.reuse, R128 ;  /* 0x0000008096807221 */ /* 0x040fe20000010100 */
[C---:B------:R-:W-:Y:S01]  /*1e2c0*/  FADD.FTZ R182, -R150.reuse, R129 ;  /* 0x0000008196b67221 */ /* 0x040fe20000010100 */
[----:B------:R-:W-:Y:S01]  /*1e2d0*/  FADD.FTZ R130, -R150, R130 ;  /* 0x0000008296827221 */ /* 0x000fe20000010100 */
[----:B-1----:R-:W-:-:S04]  /*1e2e0*/  IMAD.WIDE.U32 R102, R155, 0x10, R96 ;  /* 0x000000109b667825 */ /* 0x002fc800078e0060 */
[----:B------:R-:W-:Y:S01]  /*1e2f0*/  FADD.FTZ R150, -R150, R131 ;  /* 0x0000008396967221 */ /* 0x000fe20000010100 */
[----:B------:R-:W-:Y:S01]  /*1e300*/  FFMA.FTZ R93, R41, R168, R81 ;  /* 0x000000a8295d7223 */ /* 0x000fe20000010051 */
[----:B------:R-:W-:Y:S01]  /*1e310*/  FFMA.FTZ R98, R36, R169, R76 ;  /* 0x000000a924627223 */ /* 0x000fe2000001004c */
[----:B------:R-:W-:-:S04]  /*1e320*/  IMAD.WIDE.U32 R106, R161, 0x10, R96 ;  /* 0x00000010a16a7825 */ /* 0x000fc800078e0060 */
[----:B------:R-:W-:Y:S01]  /*1e330*/  FFMA.FTZ R113, R37, R170, R77 ;  /* 0x000000aa25717223 */ /* 0x000fe2000001004d */
[----:B------:R-:W-:Y:S01]  /*1e340*/  FFMA.FTZ R117, R34, R117, R74 ;  /* 0x0000007522757223 */ /* 0x000fe2000001004a */
[----:B------:R-:W-:Y:S01]  /*1e350*/  FFMA.FTZ R114, R35, R114, R75 ;  /* 0x0000007223727223 */ /* 0x000fe2000001004b */
[----:B------:R-:W-:-:S04]  /*1e360*/  IMAD.WIDE.U32 R108, R163, 0x10, R96 ;  /* 0x00000010a36c7825 */ /* 0x000fc800078e0060 */
        /* <DEDUP_REMOVED lines=41> */
[----:B0-----:R-:W-:Y:S01]  /*1e600*/  IMAD R2, R104, 0x4, R2 ;  /* 0x0000000468027824 */ /* 0x001fe200078e0202 */
[----:B------:R-:W-:-:S02]  /*1e610*/  F2FP.BF16.F32.PACK_AB R99, R110, R99 ;  /* 0x000000636e63723e */ /* 0x000fc400000010ff */
        /* <DEDUP_REMOVED lines=9> */
[----:B------:R-:W-:Y:S01]  /*1e6b0*/  F2FP.BF16.F32.PACK_AB R182, R182, R131 ;  /* 0x00000083b6b6723e */ /* 0x000fe200000010ff */
[----:B------:R0:W-:Y:S01]  /*1e6c0*/  STG.E.128 desc[UR4][R108.64], R112 ;  /* 0x000000706c007986 */ /* 0x0001e2000c101d04 */
[----:B------:R-:W-:Y:S02]  /*1e6d0*/  F2FP.BF16.F32.PACK_AB R181, R122, R129 ;  /* 0x000000817ab5723e */ /* 0x000fe400000010ff */
[----:B------:R-:W-:Y:S02]  /*1e6e0*/  LEA.HI.X R101, R165, UR13, RZ, 0x4, P1 ;  /* 0x0000000da5657c11 */ /* 0x000fe400088f24ff */
[----:B------:R-:W-:Y:S02]  /*1e6f0*/  F2FP.BF16.F32.PACK_AB R180, R180, R127 ;  /* 0x0000007fb4b4723e */ /* 0x000fe400000010ff */
[----:B------:R-:W-:-:S03]  /*1e700*/  ISETP.GE.AND P1, PT, R2, R105, PT ;  /* 0x000000690200720c */ /* 0x000fc60003f26270 */
[----:B------:R0:W-:Y:S10]  /*1e710*/  STG.E.128 desc[UR4][R100.64], R180 ;  /* 0x000000b464007986 */ /* 0x0001f4000c101d04 */
[----:B------:R-:W-:Y:S05]  /*1e720*/  @!P1 BRA `(.L_x_16659) ;  /* 0xfffffe2000a09947 */ /* 0x000fea000383ffff */
[----:B------:R-:W-:Y:S05]  /*1e730*/  BSYNC B0 ;  /* 0x0000000000007941 */ /* 0x000fea0003800000 */
.L_x_16012:
[----:B------:R-:W-:Y:S05]  /*1e740*/  EXIT ;  /* 0x000000000000794d */ /* 0x000fea0003800000 */
.L_x_16658:
        /* <DEDUP_REMOVED lines=8> */
.L_x_16661:
[----:B------:R-:W-:Y:S05]  /*1e7d0*/  BSYNC B1 ;  /* 0x0000000000017941 */ /* 0x000fea0003800000 */
.L_x_16660:
        /* <DEDUP_REMOVED lines=9> */
.L_x_16662:
[----:B------:R-:W-:Y:S02]  /*1e870*/  IMAD.MOV.U32 R166, RZ, RZ, 0x4 ;  /* 0x00000004ffa67424 */ /* 0x000fe400078e00ff */
[----:B------:R-:W-:-:S04]  /*1e880*/  IMAD.MOV.U32 R149, RZ, RZ, R169 ;  /* 0x000000ffff957224 */ /* 0x000fc800078e00a9 */
[----:B------:R-:W-:-:S05]  /*1e890*/  FADD.FTZ R151, R150, R149 ;  /* 0x0000009596977221 */ /* 0x000fca0000010000 */
[----:B------:R-:W-:-:S07]  /*1e8a0*/  MOV R171, R151 ;  /* 0x0000009700ab7202 */ /* 0x000fce0000000f00 */
[----:B------:R-:W-:Y:S05]  /*1e8b0*/  WARPSYNC.COLLECTIVE R164, `(.L_x_16663) ;  /* 0x00000000a4087348 */ /* 0x000fea0003c00000 */
[----:B------:R0:W1:Y:S02]  /*1e8c0*/  SHFL.BFLY P2, R169, R171, R166, R173 ;  /* 0x0c0000a6aba97389 */ /* 0x00006400000400ad */
[----:B01----:R-:W-:Y:S01]  /*1e8d0*/  ENDCOLLECTIVE ;  /* 0x000000000000791b */ /* 0x003fe20003800000 */
.L_x_16663:
[----:B------:R-:W-:Y:S01]  /*1e8e0*/  HFMA2.MMA R166, -RZ, RZ, 0, 4.76837158203125e-07 ;  /* 0x00000008ffa67435 */ /* 0x000fe200000001ff */
[----:B------:R-:W-:-:S05]  /*1e8f0*/  MOV R148, R169 ;  /* 0x000000a900947202 */ /* 0x000fca0000000f00 */
[----:B------:R-:W-:-:S04]  /*1e900*/  FADD.FTZ R152, R151, R148 ;  /* 0x0000009497987221 */ /* 0x000fc80000010000 */
[----:B------:R-:W-:-:S07]  /*1e910*/  IMAD.MOV.U32 R171, RZ, RZ, R152 ;  /* 0x000000ffffab7224 */ /* 0x000fce00078e0098 */
[----:B------:R-:W-:Y:S05]  /*1e920*/  WARPSYNC.COLLECTIVE R164, `(.L_x_16664) ;  /* 0x00000000a4087348 */ /* 0x000fea0003c00000 */
[----:B------:R0:W1:Y:S02]  /*1e930*/  SHFL.BFLY P2, R169, R171, R166, R173 ;  /* 0x0c0000a6aba97389 */ /* 0x00006400000400ad */
[----:B01----:R-:W-:Y:S01]  /*1e940*/  ENDCOLLECTIVE ;  /* 0x000000000000791b */ /* 0x003fe20003800000 */
.L_x_16664:
        /* <DEDUP_REMOVED lines=8> */
.L_x_16665:
        /* <DEDUP_REMOVED lines=88> */
.L_x_16666:
[----:B------:R-:W-:Y:S02]  /*1ef50*/  IMAD.MOV.U32 R166, RZ, RZ, 0x2 ;  /* 0x00000002ffa67424 */ /* 0x000fe400078e00ff */
[----:B------:R-:W-:-:S04]  /*1ef60*/  IMAD.MOV.U32 R151, RZ, RZ, R169 ;  /* 0x000000ffff977224 */ /* 0x000fc800078e00a9 */
[----:B------:R-:W-:-:S05]  /*1ef70*/  FADD.FTZ R151, R0, R151 ;  /* 0x0000009700977221 */ /* 0x000fca0000010000 */
[----:B------:R-:W-:-:S07]  /*1ef80*/  MOV R171, R151 ;  /* 0x0000009700ab7202 */ /* 0x000fce0000000f00 */
[----:B------:R-:W-:Y:S05]  /*1ef90*/  WARPSYNC.COLLECTIVE R164, `(.L_x_16667) ;  /* 0x00000000a4087348 */ /* 0x000fea0003c00000 */
[----:B------:R0:W1:Y:S02]  /*1efa0*/  SHFL.BFLY P2, R169, R171, R166, R173 ;  /* 0x0c0000a6aba97389 */ /* 0x00006400000400ad */
[----:B01----:R-:W-:Y:S01]  /*1efb0*/  ENDCOLLECTIVE ;  /* 0x000000000000791b */ /* 0x003fe20003800000 */
.L_x_16667:
[----:B------:R-:W-:Y:S01]  /*1efc0*/  HFMA2.MMA R166, -RZ, RZ, 0, 2.384185791015625e-07 ;  /* 0x00000004ffa67435 */ /* 0x000fe200000001ff */
[----:B------:R-:W-:-:S05]  /*1efd0*/  MOV R150, R169 ;  /* 0x000000a900967202 */ /* 0x000fca0000000f00 */
[----:B------:R-:W-:-:S04]  /*1efe0*/  FADD.FTZ R150, R151, R150 ;  /* 0x0000009697967221 */ /* 0x000fc80000010000 */
[----:B------:R-:W-:-:S07]  /*1eff0*/  IMAD.MOV.U32 R171, RZ, RZ, R150 ;  /* 0x000000ffffab7224 */ /* 0x000fce00078e0096 */
[----:B------:R-:W-:Y:S05]  /*1f000*/  WARPSYNC.COLLECTIVE R164, `(.L_x_16668) ;  /* 0x00000000a4087348 */ /* 0x000fea0003c00000 */
[----:B------:R0:W1:Y:S02]  /*1f010*/  SHFL.BFLY P2, R169, R171, R166, R173 ;  /* 0x0c0000a6aba97389 */ /* 0x00006400000400ad */
[----:B01----:R-:W-:Y:S01]  /*1f020*/  ENDCOLLECTIVE ;  /* 0x000000000000791b */ /* 0x003fe20003800000 */
.L_x_16668:
[----:B------:R-:W-:Y:S02]  /*1f030*/  IMAD.MOV.U32 R166, RZ, RZ, 0x8 ;  /* 0x00000008ffa67424 */ /* 0x000fe400078e00ff */
[----:B------:R-:W-:-:S04]  /*1f040*/  IMAD.MOV.U32 R167, RZ, RZ, R169 ;  /* 0x000000ffffa77224 */ /* 0x000fc800078e00a9 */
[----:B------:R-:W-:-:S05]  /*1f050*/  FADD.FTZ R167, R150, R167 ;  /* 0x000000a796a77221 */ /* 0x000fca0000010000 */
[----:B------:R-:W-:-:S07]  /*1f060*/  MOV R171, R167 ;  /* 0x000000a700ab7202 */ /* 0x000fce0000000f00 */
[----:B------:R-:W-:Y:S05]  /*1f070*/  WARPSYNC.COLLECTIVE R164, `(.L_x_16669) ;  /* 0x00000000a4087348 */ /* 0x000fea0003c00000 */
[----:B------:R0:W1:Y:S02]  /*1f080*/  SHFL.BFLY P2, R169, R171, R166, R173 ;  /* 0x0c0000a6aba97389 */ /* 0x00006400000400ad */
[----:B01----:R-:W-:Y:S01]  /*1f090*/  ENDCOLLECTIVE ;  /* 0x000000000000791b */ /* 0x003fe20003800000 */
.L_x_16669:
[----:B------:R-:W-:Y:S01]  /*1f0a0*/  HFMA2.MMA R166, -RZ, RZ, 0, 9.5367431640625e-07 ;  /* 0x00000010ffa67435 */ /* 0x000fe200000001ff */
[----:B------:R-:W-:-:S05]  /*1f0b0*/  MOV R152, R169 ;  /* 0x000000a900987202 */ /* 0x000fca0000000f00 */
[----:B------:R-:W-:-:S04]  /*1f0c0*/  FADD.FTZ R152, R167, R152 ;  /* 0x00000098a7987221 */ /* 0x000fc80000010000 */
[----:B------:R-:W-:-:S07]  /*1f0d0*/  IMAD.MOV.U32 R171, RZ, RZ, R152 ;  /* 0x000000ffffab7224 */ /* 0x000fce00078e0098 */
[----:B------:R-:W-:Y:S05]  /*1f0e0*/  WARPSYNC.COLLECTIVE R164, `(.L_x_16670) ;  /* 0x00000000a4087348 */ /* 0x000fea0003c00000 */
[----:B------:R0:W1:Y:S02]  /*1f0f0*/  SHFL.BFLY P2, R169, R171, R166, R173 ;  /* 0x0c0000a6aba97389 */ /* 0x00006400000400ad */
[----:B01----:R-:W-:Y:S01]  /*1f100*/  ENDCOLLECTIVE ;  /* 0x000000000000791b */ /* 0x003fe20003800000 */
.L_x_16670:
[----:B------:R-:W-:Y:S05]  /*1f110*/  BRA `(.L_x_16671) ;  /* 0xffffffe800d47947 */ /* 0x000fea000383ffff */
.L_x_16672:
        /* <DEDUP_REMOVED lines=14> */
.L_x_33667:


//--------------------- .text._ZN10layer_norm31ln_parallel_residual_fwd_kernelINS_13Kernel_traitsIf6__halfS2_S2_fjLj1280ELj1ELj4ELj1ELj16ENS_18Kernel_traits_baseILj1280EfS2_S2_S2_fjLj128EEEEELb0ELb0ELb0EEEvNS_9FwdParamsE --------------------------
	.section	.text._ZN10layer_norm31ln_parallel_residual_fwd_kernelINS_13Kernel_traitsIf6__halfS2_S2_fjLj1280ELj1ELj4ELj1ELj16ENS_18Kernel_traits_baseILj1280EfS2_S2_S2_fjLj128EEEEELb0ELb0ELb0EEEvNS_9FwdParamsE,"ax",@progbits
	.align	128
        .global         _ZN10layer_norm31ln_parallel_residual_fwd_kernelINS_13Kernel_traitsIf6__halfS2_S2_fjLj1280ELj1ELj4ELj1ELj16ENS_18Kernel_traits_baseILj1280EfS2_S2_S2_fjLj128EEEEELb0ELb0ELb0EEEvNS_9FwdParamsE
        .type           _ZN10layer_norm31ln_parallel_residual_fwd_kernelINS_13Kernel_traitsIf6__halfS2_S2_fjLj1280ELj1ELj4ELj1ELj16ENS_18Kernel_traits_baseILj1280EfS2_S2_S2_fjLj128EEEEELb0ELb0ELb0EEEvNS_9FwdParamsE,@function
        .size           _ZN10layer_norm31ln_parallel_residual_fwd_kernelINS_13Kernel_traitsIf6__halfS2_S2_fjLj1280ELj1ELj4ELj1ELj16ENS_18Kernel_traits_baseILj1280EfS2_S2_S2_fjLj128EEEEELb0ELb0ELb0EEEvNS_9FwdParamsE,(.L_x_33668 - _ZN10layer_norm31ln_parallel_residual_fwd_kernelINS_13Kernel_traitsIf6__halfS2_S2_fjLj1280ELj1ELj4ELj1ELj16ENS_18Kernel_traits_baseILj1280EfS2_S2_S2_fjLj128EEEEELb0ELb0ELb0EEEvNS_9FwdParamsE)
        .other          _ZN10layer_norm31ln_parallel_residual_fwd_kernelINS_13Kernel_traitsIf6__halfS2_S2_fjLj1280ELj1ELj4ELj1ELj16ENS_18Kernel_traits_baseILj1280EfS2_S2_S2_fjLj128EEEEELb0ELb0ELb0EEEvNS_9FwdParamsE,@"STO_CUDA_ENTRY STV_DEFAULT"
_ZN10layer_norm31ln_parallel_residual_fwd_kernelINS_13Kernel_traitsIf6__halfS2_S2_fjLj1280ELj1ELj4ELj1ELj16ENS_18Kernel_traits_baseILj1280EfS2_S2_S2_fjLj128EEEEELb0ELb0ELb0EEEvNS_9FwdParamsE:
.text._ZN10layer_norm31ln_parallel_residual_fwd_kernelINS_13Kernel_traitsIf6__halfS2_S2_fjLj1280ELj1ELj4ELj1ELj16ENS_18Kernel_traits_baseILj1280EfS2_S2_S2_fjLj128EEEEELb0ELb0ELb0EEEvNS_9FwdParamsE:
        /* <DEDUP_REMOVED lines=58> */
.L_x_16674:
[----:B------:R-:W-:Y:S05]  /*03a0*/  BSYNC B0 ;  /* 0x0000000000007941 */ /* 0x000fea0003800000 */
.L_x_16673:
        /* <DEDUP_REMOVED lines=36> */
.L_x_16676:
[----:B------:R-:W-:Y:S05]  /*05f0*/  BSYNC B0 ;  /* 0x0000000000007941 */ /* 0x000fea0003800000 */
.L_x_16675:
        /* <DEDUP_REMOVED lines=36> */
.L_x_16678:
[----:B------:R-:W-:Y:S05]  /*0840*/  BSYNC B0 ;  /* 0x0000000000007941 */ /* 0x000fea0003800000 */
.L_x_16677:
        /* <DEDUP_REMOVED lines=36> */
.L_x_16680:
[----:B------:R-:W-:Y:S05]  /*0a90*/  BSYNC B0 ;  /* 0x0000000000007941 */ /* 0x000fea0003800000 */
.L_x_16679:
        /* <DEDUP_REMOVED lines=40> */
.L_x_16682:
[----:B------:R-:W-:Y:S05]  /*0d20*/  BSYNC B0 ;  /* 0x0000000000007941 */ /* 0x000fea0003800000 */
.L_x_16681:
        /* <DEDUP_REMOVED lines=12> */
.L_x_16864:
        /* <DEDUP_REMOVED lines=22> */
[----:B------:R-:W-:-:S12]  /*0f50*/  HADD2.F32 R0, -RZ, R192.H0_H0 ;  /* 0x200000c0ff007230 */ /* 0x000fd80000004100 */
[----:B0-----:R-:W-:Y:S05]  /*0f60*/  @P3 BRA `(.L_x_16685) ;  /* 0x0000000000203947 */ /* 0x001fea0003800000 */
[----:B------:R-:W-:-:S04]  /*0f70*/  ISETP.NE.U32.AND P4, PT, RZ, UR10, PT ;  /* 0x0000000aff007c0c */ /* 0x000fc8000bf85070 */
[----:B------:R-:W-:-:S13]  /*0f80*/  ISETP.NE.AND.EX P4, PT, RZ, UR11, PT, P4 ;  /* 0x0000000bff007c0c */ /* 0x000fda000bf85340 */
[----:B------:R-:W-:Y:S05]  /*0f90*/  @P4 BRA `(.L_x_16686) ;  /* 0x0000000000084947 */ /* 0x000fea0003800000 */
[----:B------:R-:W-:Y:S05]  /*0fa0*/  @P0 BRA `(.L_x_16687) ;  /* 0x0000000000200947 */ /* 0x000fea0003800000 */
[----:B------:R-:W-:Y:S05]  /*0fb0*/  BRA `(.L_x_16688) ;  /* 0x0000000000247947 */ /* 0x000fea0003800000 */
.L_x_16686:
[----:B-----5:R-:W-:-:S05]  /*0fc0*/  HADD2.F32 R11, -RZ, R184.H0_H0 ;  /* 0x200000b8ff0b7230 */ /* 0x020fca0000004100 */
[----:B------:R-:W-:Y:S01]  /*0fd0*/  FADD.FTZ R0, R11, R0 ;  /* 0x000000000b007221 */ /* 0x000fe20000010000 */
[----:B------:R-:W-:Y:S06]  /*0fe0*/  BRA `(.L_x_16687) ;  /* 0x0000000000107947 */ /* 0x000fec0003800000 */
.L_x_16685:
[----:B-----5:R-:W-:Y:S02]  /*0ff0*/  HADD2.F32 R11, -RZ, R180.H0_H0 ;  /* 0x200000b4ff0b7230 */ /* 0x020fe40000004100 */
[----:B------:R-:W-:-:S03]  /*1000*/  @P2 HADD2.F32 R197, -RZ, R184.H0_H0 ;  /* 0x200000b8ffc52230 */ /* 0x000fc60000004100 */
[----:B------:R-:W-:-:S04]  /*1010*/  FADD.FTZ R0, R11, R0 ;  /* 0x000000000b007221 */ /* 0x000fc80000010000 */
[----:B------:R-:W-:-:S07]  /*1020*/  @P2 FADD.FTZ R0, R197, R0 ;  /* 0x00000000c5002221 */ /* 0x000fce0000010000 */
.L_x_16687:
[----:B------:R-:W-:-:S04]  /*1030*/  F2FP.F16.F32.PACK_AB R10, RZ, R0 ;  /* 0x00000000ff0a723e */ /* 0x000fc800000000ff */
[----:B------:R-:W-:-:S07]  /*1040*/  PRMT R188, R10, 0x7610, R188 ;  /* 0x000076100abc7816 */ /* 0x000fce00000000bc */
.L_x_16688:
[----:B------:R-:W-:Y:S01]  /*1050*/  HADD2.F32 R11, -RZ, R192.H1_H1 ;  /* 0x300000c0ff0b7230 */ /* 0x000fe20000004100 */
[----:B------:R-:W-:Y:S06]  /*1060*/  @P3 BRA `(.L_x_16689) ;  /* 0x0000000000203947 */ /* 0x000fec0003800000 */
[----:B------:R-:W-:-:S04]  /*1070*/  ISETP.NE.U32.AND P4, PT, RZ, UR10, PT ;  /* 0x0000000aff007c0c */ /* 0x000fc8000bf85070 */
[----:B------:R-:W-:-:S13]  /*1080*/  ISETP.NE.AND.EX P4, PT, RZ, UR11, PT, P4 ;  /* 0x0000000bff007c0c */ /* 0x000fda000bf85340 */
[----:B------:R-:W-:Y:S05]  /*1090*/  @P4 BRA `(.L_x_16690) ;  /* 0x0000000000084947 */ /* 0x000fea0003800000 */
[----:B------:R-:W-:Y:S05]  /*10a0*/  @P0 BRA `(.L_x_16691) ;  /* 0x0000000000200947 */ /* 0x000fea0003800000 */
[----:B------:R-:W-:Y:S05]  /*10b0*/  BRA `(.L_x_16692) ;  /* 0x0000000000247947 */ /* 0x000fea0003800000 */
.L_x_16690:
[----:B-----5:R-:W-:-:S05]  /*10c0*/  HADD2.F32 R10, -RZ, R184.H1_H1 ;  /* 0x300000b8ff0a7230 */ /* 0x020fca0000004100 */
[----:B------:R-:W-:Y:S01]  /*10d0*/  FADD.FTZ R11, R10, R11 ;  /* 0x0000000b0a0b7221 */ /* 0x000fe20000010000 */
[----:B------:R-:W-:Y:S06]  /*10e0*/  BRA `(.L_x_16691) ;  /* 0x0000000000107947 */ /* 0x000fec0003800000 */
.L_x_16689:
[----:B-----5:R-:W-:Y:S02]  /*10f0*/  HADD2.F32 R10, -RZ, R180.H1_H1 ;  /* 0x300000b4ff0a7230 */ /* 0x020fe40000004100 */
[----:B------:R-:W-:-:S03]  /*1100*/  @P2 HADD2.F32 R192, -RZ, R184.H1_H1 ;  /* 0x300000b8ffc02230 */ /* 0x000fc60000004100 */
[----:B------:R-:W-:-:S04]  /*1110*/  FADD.FTZ R11, R10, R11 ;  /* 0x0000000b0a0b7221 */ /* 0x000fc80000010000 */
[----:B------:R-:W-:-:S07]  /*1120*/  @P2 FADD.FTZ R11, R192, R11 ;  /* 0x0000000bc00b2221 */ /* 0x000fce0000010000 */
.L_x_16691:
[----:B------:R-:W-:-:S04]  /*1130*/  F2FP.F16.F32.PACK_AB R10, RZ, R11 ;  /* 0x0000000bff0a723e */ /* 0x000fc800000000ff */
[----:B------:R-:W-:-:S07]  /*1140*/  PRMT R188, R188, 0x5410, R10 ;  /* 0x00005410bcbc7816 */ /* 0x000fce000000000a */
.L_x_16692:
[----:B------:R-:W-:Y:S01]  /*1150*/  HADD2.F32 R10, -RZ, R193.H0_H0 ;  /* 0x200000c1ff0a7230 */ /* 0x000fe20000004100 */
[----:B------:R-:W-:Y:S06]  /*1160*/  @P3 BRA `(.L_x_16693) ;  /* 0x0000000000203947 */ /* 0x000fec0003800000 */
[----:B------:R-:W-:-:S04]  /*1170*/  ISETP.NE.U32.AND P4, PT, RZ, UR10, PT ;  /* 0x0000000aff007c0c */ /* 0x000fc8000bf85070 */
[----:B------:R-:W-:-:S13]  /*1180*/  ISETP.NE.AND.EX P4, PT, RZ, UR11, PT, P4 ;  /* 0x0000000bff007c0c */ /* 0x000fda000bf85340 */
[----:B------:R-:W-:Y:S05]  /*1190*/  @P4 BRA `(.L_x_16694) ;  /* 0x0000000000084947 */ /* 0x000fea0003800000 */
[----:B------:R-:W-:Y:S05]  /*11a0*/  @P0 BRA `(.L_x_16695) ;  /* 0x0000000000200947 */ /* 0x000fea0003800000 */
[----:B------:R-:W-:Y:S05]  /*11b0*/  BRA `(.L_x_16696) ;  /* 0x0000000000247947 */ /* 0x000fea0003800000 */
.L_x_16694:
[----:B-----5:R-:W-:-:S05]  /*11c0*/  HADD2.F32 R197, -RZ, R185.H0_H0 ;  /* 0x200000b9ffc57230 */ /* 0x020fca0000004100 */
[----:B------:R-:W-:Y:S01]  /*11d0*/  FADD.FTZ R10, R197, R10 ;  /* 0x0000000ac50a7221 */ /* 0x000fe20000010000 */
[----:B------:R-:W-:Y:S06]  /*11e0*/  BRA `(.L_x_16695) ;  /* 0x0000000000107947 */ /* 0x000fec0003800000 */
.L_x_16693:
[----:B-----5:R-:W-:Y:S02]  /*11f0*/  HADD2.F32 R197, -RZ, R181.H0_H0 ;  /* 0x200000b5ffc57230 */ /* 0x020fe40000004100 */
[----:B------:R-:W-:-:S03]  /*1200*/  @P2 HADD2.F32 R199, -RZ, R185.H0_H0 ;  /* 0x200000b9ffc72230 */ /* 0x000fc60000004100 */
[----:B------:R-:W-:-:S04]  /*1210*/  FADD.FTZ R10, R197, R10 ;  /* 0x0000000ac50a7221 */ /* 0x000fc80000010000 */
[----:B------:R-:W-:-:S07]  /*1220*/  @P2 FADD.FTZ R10, R199, R10 ;  /* 0x0000000ac70a2221 */ /* 0x000fce0000010000 */
.L_x_16695:
[----:B------:R-:W-:-:S04]  /*1230*/  F2FP.F16.F32.PACK_AB R192, RZ, R10 ;  /* 0x0000000affc0723e */ /* 0x000fc800000000ff */
[----:B------:R-:W-:-:S07]  /*1240*/  PRMT R189, R192, 0x7610, R189 ;  /* 0x00007610c0bd7816 */ /* 0x000fce00000000bd */
.L_x_16696:
[----:B------:R-:W-:Y:S01]  /*1250*/  HADD2.F32 R202, -RZ, R193.H1_H1 ;  /* 0x300000c1ffca7230 */ /* 0x000fe20000004100 */
[----:B------:R-:W-:Y:S06]  /*1260*/  @P3 BRA `(.L_x_16697) ;  /* 0x0000000000203947 */ /* 0x000fec0003800000 */
[----:B------:R-:W-:-:S04]  /*1270*/  ISETP.NE.U32.AND P4, PT, RZ, UR10, PT ;  /* 0x0000000aff007c0c */ /* 0x000fc8000bf85070 */
[----:B------:R-:W-:-:S13]  /*1280*/  ISETP.NE.AND.EX P4, PT, RZ, UR11, PT, P4 ;  /* 0x0000000bff007c0c */ /* 0x000fda000bf85340 */
[----:B------:R-:W-:Y:S05]  /*1290*/  @P4 BRA `(.L_x_16698) ;  /* 0x0000000000084947 */ /* 0x000fea0003800000 */
[----:B------:R-:W-:Y:S05]  /*12a0*/  @P0 BRA `(.L_x_16699) ;  /* 0x0000000000200947 */ /* 0x000fea0003800000 */
[----:B------:R-:W-:Y:S05]  /*12b0*/  BRA `(.L_x_16700) ;  /* 0x0000000000247947 */ /* 0x000fea0003800000 */
.L_x_16698:
[----:B-----5:R-:W-:-:S05]  /*12c0*/  HADD2.F32 R193, -RZ, R185.H1_H1 ;  /* 0x300000b9ffc17230 */ /* 0x020fca0000004100 */
[----:B------:R-:W-:Y:S01]  /*12d0*/  FADD.FTZ R202, R193, R202 ;  /* 0x000000cac1ca7221 */ /* 0x000fe20000010000 */
[----:B------:R-:W-:Y:S06]  /*12e0*/  BRA `(.L_x_16699) ;  /* 0x0000000000107947 */ /* 0x000fec0003800000 */
.L_x_16697:
[----:B-----5:R-:W-:Y:S02]  /*12f0*/  HADD2.F32 R193, -RZ, R181.H1_H1 ;  /* 0x300000b5ffc17230 */ /* 0x020fe40000004100 */
[----:B------:R-:W-:-:S03]  /*1300*/  @P2 HADD2.F32 R197, -RZ, R185.H1_H1 ;  /* 0x300000b9ffc52230 */ /* 0x000fc60000004100 */
[----:B------:R-:W-:-:S04]  /*1310*/  FADD.FTZ R202, R193, R202 ;  /* 0x000000cac1ca7221 */ /* 0x000fc80000010000 */
[----:B------:R-:W-:-:S07]  /*1320*/  @P2 FADD.FTZ R202, R197, R202 ;  /* 0x000000cac5ca2221 */ /* 0x000fce0000010000 */
.L_x_16699:
[----:B------:R-:W-:-:S04]  /*1330*/  F2FP.F16.F32.PACK_AB R192, RZ, R202 ;  /* 0x000000caffc0723e */ /* 0x000fc800000000ff */
[----:B------:R-:W-:-:S07]  /*1340*/  PRMT R189, R189, 0x5410, R192 ;  /* 0x00005410bdbd7816 */ /* 0x000fce00000000c0 */
.L_x_16700:
[----:B------:R-:W-:Y:S01]  /*1350*/  HADD2.F32 R201, -RZ, R194.H0_H0 ;  /* 0x200000c2ffc97230 */ /* 0x000fe20000004100 */
[----:B------:R-:W-:Y:S06]  /*1360*/  @P3 BRA `(.L_x_16701) ;  /* 0x0000000000203947 */ /* 0x000fec0003800000 */
[----:B------:R-:W-:-:S04]  /*1370*/  ISETP.NE.U32.AND P4, PT, RZ, UR10, PT ;  /* 0x0000000aff007c0c */ /* 0x000fc8000bf85070 */
[----:B------:R-:W-:-:S13]  /*1380*/  ISETP.NE.AND.EX P4, PT, RZ, UR11, PT, P4 ;  /* 0x0000000bff007c0c */ /* 0x000fda000bf85340 */
[----:B------:R-:W-:Y:S05]  /*1390*/  @P4 BRA `(.L_x_16702) ;  /* 0x0000000000084947 */ /* 0x000fea0003800000 */
[----:B------:R-:W-:Y:S05]  /*13a0*/  @P0 BRA `(.L_x_16703) ;  /* 0x0000000000200947 */ /* 0x000fea0003800000 */
[----:B------:R-:W-:Y:S05]  /*13b0*/  BRA `(.L_x_16704) ;  /* 0x0000000000247947 */ /* 0x000fea0003800000 */
.L_x_16702:
[----:B-----5:R-:W-:-:S05]  /*13c0*/  HADD2.F32 R192, -RZ, R186.H0_H0 ;  /* 0x200000baffc07230 */ /* 0x020fca0000004100 */
[----:B------:R-:W-:Y:S01]  /*13d0*/  FADD.FTZ R201, R192, R201 ;  /* 0x000000c9c0c97221 */ /* 0x000fe20000010000 */
[----:B------:R-:W-:Y:S06]  /*13e0*/  BRA `(.L_x_16703) ;  /* 0x0000000000107947 */ /* 0x000fec0003800000 */
.L_x_16701:
[----:B-----5:R-:W-:Y:S02]  /*13f0*/  HADD2.F32 R192, -RZ, R182.H0_H0 ;  /* 0x200000b6ffc07230 */ /* 0x020fe40000004100 */
[----:B------:R-:W-:-:S03]  /*1400*/  @P2 HADD2.F32 R196, -RZ, R186.H0_H0 ;  /* 0x200000baffc42230 */ /* 0x000fc60000004100 */
[----:B------:R-:W-:-:S04]  /*1410*/  FADD.FTZ R201, R192, R201 ;  /* 0x000000c9c0c97221 */ /* 0x000fc80000010000 */
[----:B------:R-:W-:-:S07]  /*1420*/  @P2 FADD.FTZ R201, R196, R201 ;  /* 0x000000c9c4c92221 */ /* 0x000fce0000010000 */
.L_x_16703:
[----:B------:R-:W-:-:S04]  /*1430*/  F2FP.F16.F32.PACK_AB R192, RZ, R201 ;  /* 0x000000c9ffc0723e */ /* 0x000fc800000000ff */
[----:B------:R-:W-:-:S07]  /*1440*/  PRMT R190, R192, 0x7610, R190 ;  /* 0x00007610c0be7816 */ /* 0x000fce00000000be */
.L_x_16704:
[----:B------:R-:W-:Y:S01]  /*1450*/  HADD2.F32 R210, -RZ, R194.H1_H1 ;  /* 0x300000c2ffd27230 */ /* 0x000fe20000004100 */
[----:B------:R-:W-:Y:S06]  /*1460*/  @P3 BRA `(.L_x_16705) ;  /* 0x0000000000203947 */ /* 0x000fec0003800000 */
[----:B------:R-:W-:-:S04]  /*1470*/  ISETP.NE.U32.AND P4, PT, RZ, UR10, PT ;  /* 0x0000000aff007c0c */ /* 0x000fc8000bf85070 */
[----:B------:R-:W-:-:S13]  /*1480*/  ISETP.NE.AND.EX P4, PT, RZ, UR11, PT, P4 ;  /* 0x0000000bff007c0c */ /* 0x000fda000bf85340 */
[----:B------:R-:W-:Y:S05]  /*1490*/  @P4 BRA `(.L_x_16706) ;  /* 0x0000000000084947 */ /* 0x000fea0003800000 */
[----:B------:R-:W-:Y:S05]  /*14a0*/  @P0 BRA `(.L_x_16707) ;  /* 0x0000000000200947 */ /* 0x000fea0003800000 */
[----:B------:R-:W-:Y:S05]  /*14b0*/  BRA `(.L_x_16708) ;  /* 0x0000000000247947 */ /* 0x000fea0003800000 */
.L_x_16706:
[----:B-----5:R-:W-:-:S05]  /*14c0*/  HADD2.F32 R193, -RZ, R186.H1_H1 ;  /* 0x300000baffc17230 */ /* 0x020fca0000004100 */
[----:B------:R-:W-:Y:S01]  /*14d0*/  FADD.FTZ R210, R193, R210 ;  /* 0x000000d2c1d27221 */ /* 0x000fe20000010000 */
[----:B------:R-:W-:Y:S06]  /*14e0*/  BRA `(.L_x_16707) ;  /* 0x0000000000107947 */ /* 0x000fec0003800000 */
.L_x_16705:
[----:B-----5:R-:W-:Y:S02]  /*14f0*/  HADD2.F32 R193, -RZ, R182.H1_H1 ;  /* 0x300000b6ffc17230 */ /* 0x020fe40000004100 */
[----:B------:R-:W-:-:S03]  /*1500*/  @P2 HADD2.F32 R197, -RZ, R186.H1_H1 ;  /* 0x300000baffc52230 */ /* 0x000fc60000004100 */
[----:B------:R-:W-:-:S04]  /*1510*/  FADD.FTZ R210, R193, R210 ;  /* 0x000000d2c1d27221 */ /* 0x000fc80000010000 */
[----:B------:R-:W-:-:S07]  /*1520*/  @P2 FADD.FTZ R210, R197, R210 ;  /* 0x000000d2c5d22221 */ /* 0x000fce0000010000 */
.L_x_16707:
[----:B------:R-:W-:-:S04]  /*1530*/  F2FP.F16.F32.PACK_AB R192, RZ, R210 ;  /* 0x000000d2ffc0723e */ /* 0x000fc800000000ff */
[----:B------:R-:W-:-:S07]  /*1540*/  PRMT R190, R190, 0x5410, R192 ;  /* 0x00005410bebe7816 */ /* 0x000fce00000000c0 */
.L_x_16708:
[----:B------:R-:W-:Y:S01]  /*1550*/  HADD2.F32 R211, -RZ, R195.H0_H0 ;  /* 0x200000c3ffd37230 */ /* 0x000fe20000004100 */
[----:B------:R-:W-:Y:S06]  /*1560*/  @P3 BRA `(.L_x_16709) ;  /* 0x0000000000203947 */ /* 0x000fec0003800000 */
[----:B------:R-:W-:-:S04]  /*1570*/  ISETP.NE.U32.AND P4, PT, RZ, UR10, PT ;  /* 0x0000000aff007c0c */ /* 0x000fc8000bf85070 */
[----:B------:R-:W-:-:S13]  /*1580*/  ISETP.NE.AND.EX P4, PT, RZ, UR11, PT, P4 ;  /* 0x0000000bff007c0c */ /* 0x000fda000bf85340 */
[----:B------:R-:W-:Y:S05]  /*1590*/  @P4 BRA `(.L_x_16710) ;  /* 0x0000000000084947 */ /* 0x000fea0003800000 */
[----:B------:R-:W-:Y:S05]  /*15a0*/  @P0 BRA `(.L_x_16711) ;  /* 0x0000000000200947 */ /* 0x000fea0003800000 */
[----:B------:R-:W-:Y:S05]  /*15b0*/  BRA `(.L_x_16712) ;  /* 0x0000000000247947 */ /* 0x000fea0003800000 */
.L_x_16710:
[----:B-----5:R-:W-:-:S05]  /*15c0*/  HADD2.F32 R192, -RZ, R187.H0_H0 ;  /* 0x200000bbffc07230 */ /* 0x020fca0000004100 */
[----:B------:R-:W-:Y:S01]  /*15d0*/  FADD.FTZ R211, R192, R211 ;  /* 0x000000d3c0d37221 */ /* 0x000fe20000010000 */
[----:B------:R-:W-:Y:S06]  /*15e0*/  BRA `(.L_x_16711) ;  /* 0x0000000000107947 */ /* 0x000fec0003800000 */
.L_x_16709:
[----:B-----5:R-:W-:Y:S02]  /*15f0*/  HADD2.F32 R192, -RZ, R183.H0_H0 ;  /* 0x200000b7ffc07230 */ /* 0x020fe40000004100 */
[----:B------:R-:W-:-:S03]  /*1600*/  @P2 HADD2.F32 R194, -RZ, R187.H0_H0 ;  /* 0x200000bbffc22230 */ /* 0x000fc60000004100 */
[----:B------:R-:W-:-:S04]  /*1610*/  FADD.FTZ R211, R192, R211 ;  /* 0x000000d3c0d37221 */ /* 0x000fc80000010000 */
[----:B------:R-:W-:-:S07]  /*1620*/  @P2 FADD.FTZ R211, R194, R211 ;  /* 0x000000d3c2d32221 */ /* 0x000fce0000010000 */
.L_x_16711:
[----:B------:R-:W-:-:S04]  /*1630*/  F2FP.F16.F32.PACK_AB R192, RZ, R211 ;  /* 0x000000d3ffc0723e */ /* 0x000fc800000000ff */
[----:B------:R-:W-:-:S07]  /*1640*/  PRMT R191, R192, 0x7610, R191 ;  /* 0x00007610c0bf7816 */ /* 0x000fce00000000bf */
.L_x_16712:
[----:B------:R-:W-:Y:S01]  /*1650*/  HADD2.F32 R220, -RZ, R195.H1_H1 ;  /* 0x300000c3ffdc7230 */ /* 0x000fe20000004100 */
[----:B------:R-:W-:Y:S06]  /*1660*/  @P3 BRA `(.L_x_16713) ;  /* 0x0000000000203947 */ /* 0x000fec0003800000 */
[----:B------:R-:W-:-:S04]  /*1670*/  ISETP.NE.U32.AND P2, PT, RZ, UR10, PT ;  /* 0x0000000aff007c0c */ /* 0x000fc8000bf45070 */
[----:B------:R-:W-:-:S13]  /*1680*/  ISETP.NE.AND.EX P2, PT, RZ, UR11, PT, P2 ;  /* 0x0000000bff007c0c */ /* 0x000fda000bf45320 */
[----:B------:R-:W-:Y:S05]  /*1690*/  @P2 BRA `(.L_x_16714) ;  /* 0x0000000000082947 */ /* 0x000fea0003800000 */
[----:B------:R-:W-:Y:S05]  /*16a0*/  @P0 BRA `(.L_x_16715) ;  /* 0x0000000000200947 */ /* 0x000fea0003800000 */
[----:B------:R-:W-:Y:S05]  /*16b0*/  BRA `(.L_x_16716) ;  /* 0x0000000000247947 */ /* 0x000fea0003800000 */
.L_x_16714:
[----:B-----5:R-:W-:-:S05]  /*16c0*/  HADD2.F32 R193, -RZ, R187.H1_H1 ;  /* 0x300000bbffc17230 */ /* 0x020fca0000004100 */
[----:B------:R-:W-:Y:S01]  /*16d0*/  FADD.FTZ R220, R193, R220 ;  /* 0x000000dcc1dc7221 */ /* 0x000fe20000010000 */
[----:B------:R-:W-:Y:S06]  /*16e0*/  BRA `(.L_x_16715) ;  /* 0x0000000000107947 */ /* 0x000fec0003800000 */
.L_x_16713:
[----:B-----5:R-:W-:Y:S02]  /*16f0*/  HADD2.F32 R193, -RZ, R183.H1_H1 ;  /* 0x300000b7ffc17230 */ /* 0x020fe40000004100 */
[----:B------:R-:W-:-:S03]  /*1700*/  @P2 HADD2.F32 R195, -RZ, R187.H1_H1 ;  /* 0x300000bbffc32230 */ /* 0x000fc60000004100 */
[----:B------:R-:W-:-:S04]  /*1710*/  FADD.FTZ R220, R193, R220 ;  /* 0x000000dcc1dc7221 */ /* 0x000fc80000010000 */
[----:B------:R-:W-:-:S07]  /*1720*/  @P2 FADD.FTZ R220, R195, R220 ;  /* 0x000000dcc3dc2221 */ /* 0x000fce0000010000 */
.L_x_16715:
[----:B------:R-:W-:-:S04]  /*1730*/  F2FP.F16.F32.PACK_AB R192, RZ, R220 ;  /* 0x000000dcffc0723e */ /* 0x000fc800000000ff */
[----:B------:R-:W-:-:S07]  /*1740*/  PRMT R191, R191, 0x5410, R192 ;  /* 0x00005410bfbf7816 */ /* 0x000fce00000000c0 */
.L_x_16716:
[----:B------:R-:W0:Y:S01]  /*1750*/  @P0 LDC.64 R192, c[0x0][0x238] ;  /* 0x00008e00ffc00b82 */ /* 0x000e220000000a00 */
[C---:B------:R-:W-:Y:S02]  /*1760*/  IADD3 R196, R225.reuse, 0x20, RZ ;  /* 0x00000020e1c47810 */ /* 0x040fe40007ffe0ff */
[----:B0-----:R-:W-:-:S04]  /*1770*/  @P0 LEA R192, P2, R225, R192, 0x4 ;  /* 0x000000c0e1c00211 */ /* 0x001fc800078420ff */
[----:B------:R-:W-:-:S05]  /*1780*/  @P0 LEA.HI.X R193, R225, R193, RZ, 0x4, P2 ;  /* 0x000000c1e1c10211 */ /* 0x000fca00010f24ff */
[----:B------:R0:W-:Y:S04]  /*1790*/  @P0 STG.E.128 desc[UR4][R192.64], R188 ;  /* 0x000000bcc0000986 */ /* 0x0001e8000c101d04 */
.L_x_16684:
[----:B------:R-:W-:Y:S05]  /*17a0*/  BSYNC B0 ;  /* 0x0000000000007941 */ /* 0x000fea0003800000 */
.L_x_16683:
        /* <DEDUP_REMOVED lines=17> */
[----:B------:R-:W-:Y:S01]  /*18c0*/  ISETP.NE.AND.EX P3, PT, RZ, UR9, PT, P3 ;  /* 0x00000009ff007c0c */ /* 0x000fe2000bf65330 */
[----:B----4-:R-:W-:-:S12]  /*18d0*/  HADD2.F32 R6, -RZ, R192.H0_H0 ;  /* 0x200000c0ff067230 */ /* 0x010fd80000004100 */
[----:B0-----:R-:W-:Y:S05]  /*18e0*/  @P3 BRA `(.L_x_16719) ;  /* 0x0000000000203947 */ /* 0x001fea0003800000 */
[----:B------:R-:W-:-:S04]  /*18f0*/  ISETP.NE.U32.AND P4, PT, RZ, UR10, PT ;  /* 0x0000000aff007c0c */ /* 0x000fc8000bf85070 */
[----:B------:R-:W-:-:S13]  /*1900*/  ISETP.NE.AND.EX P4, PT, RZ, UR11, PT, P4 ;  /* 0x0000000bff007c0c */ /* 0x000fda000bf85340 */
[----:B------:R-:W-:Y:S05]  /*1910*/  @P4 BRA `(.L_x_16720) ;  /* 0x0000000000084947 */ /* 0x000fea0003800000 */
[----:B------:R-:W-:Y:S05]  /*1920*/  @P0 BRA `(.L_x_16721) ;  /* 0x0000000000200947 */ /* 0x000fea0003800000 */
[----:B------:R-:W-:Y:S05]  /*1930*/  BRA `(.L_x_16722) ;  /* 0x0000000000247947 */ /* 0x000fea0003800000 */
.L_x_16720:
[----:B-----5:R-:W-:-:S05]  /*1940*/  HADD2.F32 R13, -RZ, R184.H0_H0 ;  /* 0x200000b8ff0d7230 */ /* 0x020fca0000004100 */
[----:B------:R-:W-:Y:S01]  /*1950*/  FADD.FTZ R6, R13, R6 ;  /* 0x000000060d067221 */ /* 0x000fe20000010000 */
[----:B------:R-:W-:Y:S06]  /*1960*/  BRA `(.L_x_16721) ;  /* 0x0000000000107947 */ /* 0x000fec0003800000 */
.L_x_16719:
[----:B-----5:R-:W-:Y:S02]  /*1970*/  HADD2.F32 R13, -RZ, R180.H0_H0 ;  /* 0x200000b4ff0d7230 */ /* 0x020fe40000004100 */
[----:B------:R-:W-:-:S03]  /*1980*/  @P2 HADD2.F32 R197, -RZ, R184.H0_H0 ;  /* 0x200000b8ffc52230 */ /* 0x000fc60000004100 */
[----:B------:R-:W-:-:S04]  /*1990*/  FADD.FTZ R6, R13, R6 ;  /* 0x000000060d067221 */ /* 0x000fc80000010000 */
[----:B------:R-:W-:-:S07]  /*19a0*/  @P2 FADD.FTZ R6, R197, R6 ;  /* 0x00000006c5062221 */ /* 0x000fce0000010000 */
.L_x_16721:
[----:B------:R-:W-:-:S04]  /*19b0*/  F2FP.F16.F32.PACK_AB R12, RZ, R6 ;  /* 0x00000006ff0c723e */ /* 0x000fc800000000ff */
[----:B------:R-:W-:-:S07]  /*19c0*/  PRMT R188, R12, 0x7610, R188 ;  /* 0x000076100cbc7816 */ /* 0x000fce00000000bc */
.L_x_16722:
[----:B------:R-:W-:Y:S01]  /*19d0*/  HADD2.F32 R12, -RZ, R192.H1_H1 ;  /* 0x300000c0ff0c7230 */ /* 0x000fe20000004100 */
[----:B------:R-:W-:Y:S06]  /*19e0*/  @P3 BRA `(.L_x_16723) ;  /* 0x0000000000203947 */ /* 0x000fec0003800000 */
[----:B------:R-:W-:-:S04]  /*19f0*/  ISETP.NE.U32.AND P4, PT, RZ, UR10, PT ;  /* 0x0000000aff007c0c */ /* 0x000fc8000bf85070 */
[----:B------:R-:W-:-:S13]  /*1a00*/  ISETP.NE.AND.EX P4, PT, RZ, UR11, PT, P4 ;  /* 0x0000000bff007c0c */ /* 0x000fda000bf85340 */
[----:B------:R-:W-:Y:S05]  /*1a10*/  @P4 BRA `(.L_x_16724) ;  /* 0x0000000000084947 */ /* 0x000fea0003800000 */
[----:B------:R-:W-:Y:S05]  /*1a20*/  @P0 BRA `(.L_x_16725) ;  /* 0x0000000000200947 */ /* 0x000fea0003800000 */
[----:B------:R-:W-:Y:S05]  /*1a30*/  BRA `(.L_x_16726) ;  /* 0x0000000000247947 */ /* 0x000fea0003800000 */
.L_x_16724:
[----:B-----5:R-:W-:-:S05]  /*1a40*/  HADD2.F32 R13, -RZ, R184.H1_H1 ;  /* 0x300000b8ff0d7230 */ /* 0x020fca0000004100 */
[----:B------:R-:W-:Y:S01]  /*1a50*/  FADD.FTZ R12, R13, R12 ;  /* 0x0000000c0d0c7221 */ /* 0x000fe20000010000 */
[----:B------:R-:W-:Y:S06]  /*1a60*/  BRA `(.L_x_16725) ;  /* 0x0000000000107947 */ /* 0x000fec0003800000 */
.L_x_16723:
[----:B-----5:R-:W-:Y:S02]  /*1a70*/  HADD2.F32 R13, -RZ, R180.H1_H1 ;  /* 0x300000b4ff0d7230 */ /* 0x020fe40000004100 */
[----:B------:R-:W-:-:S03]  /*1a80*/  @P2 HADD2.F32 R197, -RZ, R184.H1_H1 ;  /* 0x300000b8ffc52230 */ /* 0x000fc60000004100 */
[----:B------:R-:W-:-:S04]  /*1a90*/  FADD.FTZ R12, R13, R12 ;  /* 0x0000000c0d0c7221 */ /* 0x000fc80000010000 */
[----:B------:R-:W-:-:S07]  /*1aa0*/  @P2 FADD.FTZ R12, R197, R12 ;  /* 0x0000000cc50c2221 */ /* 0x000fce0000010000 */
.L_x_16725:
[----:B------:R-:W-:-:S04]  /*1ab0*/  F2FP.F16.F32.PACK_AB R13, RZ, R12 ;  /* 0x0000000cff0d723e */ /* 0x000fc800000000ff */
[----:B------:R-:W-:-:S07]  /*1ac0*/  PRMT R188, R188, 0x5410, R13 ;  /* 0x00005410bcbc7816 */ /* 0x000fce000000000d */
.L_x_16726:
[----:B------:R-:W-:Y:S01]  /*1ad0*/  HADD2.F32 R13, -RZ, R193.H0_H0 ;  /* 0x200000c1ff0d7230 */ /* 0x000fe20000004100 */
[----:B------:R-:W-:Y:S06]  /*1ae0*/  @P3 BRA `(.L_x_16727) ;  /* 0x0000000000203947 */ /* 0x000fec0003800000 */
[----:B------:R-:W-:-:S04]  /*1af0*/  ISETP.NE.U32.AND P4, PT, RZ, UR10, PT ;  /* 0x0000000aff007c0c */ /* 0x000fc8000bf85070 */
[----:B------:R-:W-:-:S13]  /*1b00*/  ISETP.NE.AND.EX P4, PT, RZ, UR11, PT, P4 ;  /* 0x0000000bff007c0c */ /* 0x000fda000bf85340 */
[----:B------:R-:W-:Y:S05]  /*1b10*/  @P4 BRA `(.L_x_16728) ;  /* 0x0000000000084947 */ /* 0x000fea0003800000 */
[----:B------:R-:W-:Y:S05]  /*1b20*/  @P0 BRA `(.L_x_16729) ;  /* 0x0000000000200947 */ /* 0x000fea0003800000 */
[----:B------:R-:W-:Y:S05]  /*1b30*/  BRA `(.L_x_16730) ;  /* 0x0000000000247947 */ /* 0x000fea0003800000 */
.L_x_16728:
[----:B-----5:R-:W-:-:S05]  /*1b40*/  HADD2.F32 R192, -RZ, R185.H0_H0 ;  /* 0x200000b9ffc07230 */ /* 0x020fca0000004100 */
[----:B------:R-:W-:Y:S01]  /*1b50*/  FADD.FTZ R13, R192, R13 ;  /* 0x0000000dc00d7221 */ /* 0x000fe20000010000 */
[----:B------:R-:W-:Y:S06]  /*1b60*/  BRA `(.L_x_16729) ;  /* 0x0000000000107947 */ /* 0x000fec0003800000 */
.L_x_16727:
[----:B-----5:R-:W-:Y:S02]  /*1b70*/  HADD2.F32 R192, -RZ, R181.H0_H0 ;  /* 0x200000b5ffc07230 */ /* 0x020fe40000004100 */
[----:B------:R-:W-:-:S03]  /*1b80*/  @P2 HADD2.F32 R198, -RZ, R185.H0_H0 ;  /* 0x200000b9ffc62230 */ /* 0x000fc60000004100 */
[----:B------:R-:W-:-:S04]  /*1b90*/  FADD.FTZ R13, R192, R13 ;  /* 0x0000000dc00d7221 */ /* 0x000fc80000010000 */
[----:B------:R-:W-:-:S07]  /*1ba0*/  @P2 FADD.FTZ R13, R198, R13 ;  /* 0x0000000dc60d2221 */ /* 0x000fce0000010000 */
.L_x_16729:
[----:B------:R-:W-:-:S04]  /*1bb0*/  F2FP.F16.F32.PACK_AB R192, RZ, R13 ;  /* 0x0000000dffc0723e */ /* 0x000fc800000000ff */
[----:B------:R-:W-:-:S07]  /*1bc0*/  PRMT R189, R192, 0x7610, R189 ;  /* 0x00007610c0bd7816 */ /* 0x000fce00000000bd */
.L_x_16730:
[----:B------:R-:W-:Y:S01]  /*1bd0*/  HADD2.F32 R200, -RZ, R193.H1_H1 ;  /* 0x300000c1ffc87230 */ /* 0x000fe20000004100 */
[----:B------:R-:W-:Y:S06]  /*1be0*/  @P3 BRA `(.L_x_16731) ;  /* 0x0000000000203947 */ /* 0x000fec0003800000 */
[----:B------:R-:W-:-:S04]  /*1bf0*/  ISETP.NE.U32.AND P4, PT, RZ, UR10, PT ;  /* 0x0000000aff007c0c */ /* 0x000fc8000bf85070 */
[----:B------:R-:W-:-:S13]  /*1c00*/  ISETP.NE.AND.EX P4, PT, RZ, UR11, PT, P4 ;  /* 0x0000000bff007c0c */ /* 0x000fda000bf85340 */
[----:B------:R-:W-:Y:S05]  /*1c10*/  @P4 BRA `(.L_x_16732) ;  /* 0x0000000000084947 */ /* 0x000fea0003800000 */
[----:B------:R-:W-:Y:S05]  /*1c20*/  @P0 BRA `(.L_x_16733) ;  /* 0x0000000000200947 */ /* 0x000fea0003800000 */
[----:B------:R-:W-:Y:S05]  /*1c30*/  BRA `(.L_x_16734) ;  /* 0x0000000000247947 */ /* 0x000fea0003800000 */
.L_x_16732:
[----:B-----5:R-:W-:-:S05]  /*1c40*/  HADD2.F32 R193, -RZ, R185.H1_H1 ;  /* 0x300000b9ffc17230 */ /* 0x020fca0000004100 */
[----:B------:R-:W-:Y:S01]  /*1c50*/  FADD.FTZ R200, R193, R200 ;  /* 0x000000c8c1c87221 */ /* 0x000fe20000010000 */
[----:B------:R-:W-:Y:S06]  /*1c60*/  BRA `(.L_x_16733) ;  /* 0x0000000000107947 */ /* 0x000fec0003800000 */
.L_x_16731:
[----:B-----5:R-:W-:Y:S02]  /*1c70*/  HADD2.F32 R193, -RZ, R181.H1_H1 ;  /* 0x300000b5ffc17230 */ /* 0x020fe40000004100 */
[----:B------:R-:W-:-:S03]  /*1c80*/  @P2 HADD2.F32 R197, -RZ, R185.H1_H1 ;  /* 0x300000b9ffc52230 */ /* 0x000fc60000004100 */
[----:B------:R-:W-:-:S04]  /*1c90*/  FADD.FTZ R200, R193, R200 ;  /* 0x000000c8c1c87221 */ /* 0x000fc80000010000 */
[----:B------:R-:W-:-:S07]  /*1ca0*/  @P2 FADD.FTZ R200, R197, R200 ;  /* 0x000000c8c5c82221 */ /* 0x000fce0000010000 */
.L_x_16733:
[----:B------:R-:W-:-:S04]  /*1cb0*/  F2FP.F16.F32.PACK_AB R192, RZ, R200 ;  /* 0x000000c8ffc0723e */ /* 0x000fc800000000ff */
[----:B------:R-:W-:-:S07]  /*1cc0*/  PRMT R189, R189, 0x5410, R192 ;  /* 0x00005410bdbd7816 */ /* 0x000fce00000000c0 */
.L_x_16734:
[----:B------:R-:W-:Y:S01]  /*1cd0*/  HADD2.F32 R203, -RZ, R194.H0_H0 ;  /* 0x200000c2ffcb7230 */ /* 0x000fe20000004100 */
[----:B------:R-:W-:Y:S06]  /*1ce0*/  @P3 BRA `(.L_x_16735) ;  /* 0x0000000000203947 */ /* 0x000fec0003800000 */
[----:B------:R-:W-:-:S04]  /*1cf0*/  ISETP.NE.U32.AND P4, PT, RZ, UR10, PT ;  /* 0x0000000aff007c0c */ /* 0x000fc8000bf85070 */
[----:B------:R-:W-:-:S13]  /*1d00*/  ISETP.NE.AND.EX P4, PT, RZ, UR11, PT, P4 ;  /* 0x0000000bff007c0c */ /* 0x000fda000bf85340 */
[----:B------:R-:W-:Y:S05]  /*1d10*/  @P4 BRA `(.L_x_16736) ;  /* 0x0000000000084947 */ /* 0x000fea0003800000 */
[----:B------:R-:W-:Y:S05]  /*1d20*/  @P0 BRA `(.L_x_16737) ;  /* 0x0000000000200947 */ /* 0x000fea0003800000 */
[----:B------:R-:W-:Y:S05]  /*1d30*/  BRA `(.L_x_16738) ;  /* 0x0000000000247947 */ /* 0x000fea0003800000 */
.L_x_16736:
[----:B-----5:R-:W-:-:S05]  /*1d40*/  HADD2.F32 R192, -RZ, R186.H0_H0 ;  /* 0x200000baffc07230 */ /* 0x020fca0000004100 */
[----:B------:R-:W-:Y:S01]  /*1d50*/  FADD.FTZ R203, R192, R203 ;  /* 0x000000cbc0cb7221 */ /* 0x000fe20000010000 */
[----:B------:R-:W-:Y:S06]  /*1d60*/  BRA `(.L_x_16737) ;  /* 0x0000000000107947 */ /* 0x000fec0003800000 */
.L_x_16735:
[----:B-----5:R-:W-:Y:S02]  /*1d70*/  HADD2.F32 R192, -RZ, R182.H0_H0 ;  /* 0x200000b6ffc07230 */ /* 0x020fe40000004100 */
[----:B------:R-:W-:-:S03]  /*1d80*/  @P2 HADD2.F32 R198, -RZ, R186.H0_H0 ;  /* 0x200000baffc62230 */ /* 0x000fc60000004100 */
[----:B------:R-:W-:-:S04]  /*1d90*/  FADD.FTZ R203, R192, R203 ;  /* 0x000000cbc0cb7221 */ /* 0x000fc80000010000 */
[----:B------:R-:W-:-:S07]  /*1da0*/  @P2 FADD.FTZ R203, R198, R203 ;  /* 0x000000cbc6cb2221 */ /* 0x000fce0000010000 */
.L_x_16737:
[----:B------:R-:W-:-:S04]  /*1db0*/  F2FP.F16.F32.PACK_AB R192, RZ, R203 ;  /* 0x000000cbffc0723e */ /* 0x000fc800000000ff */
[----:B------:R-:W-:-:S07]  /*1dc0*/  PRMT R190, R192, 0x7610, R190 ;  /* 0x00007610c0be7816 */ /* 0x000fce00000000be */
.L_x_16738:
[----:B------:R-:W-:Y:S01]  /*1dd0*/  HADD2.F32 R212, -RZ, R194.H1_H1 ;  /* 0x300000c2ffd47230 */ /* 0x000fe20000004100 */
[----:B------:R-:W-:Y:S06]  /*1de0*/  @P3 BRA `(.L_x_16739) ;  /* 0x0000000000203947 */ /* 0x000fec0003800000 */
[----:B------:R-:W-:-:S04]  /*1df0*/  ISETP.NE.U32.AND P4, PT, RZ, UR10, PT ;  /* 0x0000000aff007c0c */ /* 0x000fc8000bf85070 */
[----:B------:R-:W-:-:S13]  /*1e00*/  ISETP.NE.AND.EX P4, PT, RZ, UR11, PT, P4 ;  /* 0x0000000bff007c0c */ /* 0x000fda000bf85340 */
[----:B------:R-:W-:Y:S05]  /*1e10*/  @P4 BRA `(.L_x_16740) ;  /* 0x0000000000084947 */ /* 0x000fea0003800000 */
[----:B------:R-:W-:Y:S05]  /*1e20*/  @P0 BRA `(.L_x_16741) ;  /* 0x0000000000200947 */ /* 0x000fea0003800000 */
[----:B------:R-:W-:Y:S05]  /*1e30*/  BRA `(.L_x_16742) ;  /* 0x0000000000247947 */ /* 0x000fea0003800000 */
.L_x_16740:
[----:B-----5:R-:W-:-:S05]  /*1e40*/  HADD2.F32 R193, -RZ, R186.H1_H1 ;  /* 0x300000baffc17230 */ /* 0x020fca0000004100 */
[----:B------:R-:W-:Y:S01]  /*1e50*/  FADD.FTZ R212, R193, R212 ;  /* 0x000000d4c1d47221 */ /* 0x000fe20000010000 */
[----:B------:R-:W-:Y:S06]  /*1e60*/  BRA `(.L_x_16741) ;  /* 0x0000000000107947 */ /* 0x000fec0003800000 */
.L_x_16739:
[----:B-----5:R-:W-:Y:S02]  /*1e70*/  HADD2.F32 R193, -RZ, R182.H1_H1 ;  /* 0x300000b6ffc17230 */ /* 0x020fe40000004100 */
[----:B------:R-:W-:-:S03]  /*1e80*/  @P2 HADD2.F32 R197, -RZ, R186.H1_H1 ;  /* 0x300000baffc52230 */ /* 0x000fc60000004100 */
[----:B------:R-:W-:-:S04]  /*1e90*/  FADD.FTZ R212, R193, R212 ;  /* 0x000000d4c1d47221 */ /* 0x000fc80000010000 */
[----:B------:R-:W-:-:S07]  /*1ea0*/  @P2 FADD.FTZ R212, R197, R212 ;  /* 0x000000d4c5d42221 */ /* 0x000fce0000010000 */
.L_x_16741:
[----:B------:R-:W-:-:S04]  /*1eb0*/  F2FP.F16.F32.PACK_AB R192, RZ, R212 ;  /* 0x000000d4ffc0723e */ /* 0x000fc800000000ff */
[----:B------:R-:W-:-:S07]  /*1ec0*/  PRMT R190, R190, 0x5410, R192 ;  /* 0x00005410bebe7816 */ /* 0x000fce00000000c0 */
.L_x_16742:
[----:B------:R-:W-:Y:S01]  /*1ed0*/  HADD2.F32 R213, -RZ, R195.H0_H0 ;  /* 0x200000c3ffd57230 */ /* 0x000fe20000004100 */
[----:B------:R-:W-:Y:S06]  /*1ee0*/  @P3 BRA `(.L_x_16743) ;  /* 0x0000000000203947 */ /* 0x000fec0003800000 */
[----:B------:R-:W-:-:S04]  /*1ef0*/  ISETP.NE.U32.AND P4, PT, RZ, UR10, PT ;  /* 0x0000000aff007c0c */ /* 0x000fc8000bf85070 */
[----:B------:R-:W-:-:S13]  /*1f00*/  ISETP.NE.AND.EX P4, PT, RZ, UR11, PT, P4 ;  /* 0x0000000bff007c0c */ /* 0x000fda000bf85340 */
[----:B------:R-:W-:Y:S05]  /*1f10*/  @P4 BRA `(.L_x_16744) ;  /* 0x0000000000084947 */ /* 0x000fea0003800000 */
[----:B------:R-:W-:Y:S05]  /*1f20*/  @P0 BRA `(.L_x_16745) ;  /* 0x0000000000200947 */ /* 0x000fea0003800000 */
[----:B------:R-:W-:Y:S05]  /*1f30*/  BRA `(.L_x_16746) ;  /* 0x0000000000247947 */ /* 0x000fea0003800000 */
.L_x_16744:
[----:B-----5:R-:W-:-:S05]  /*1f40*/  HADD2.F32 R192, -RZ, R187.H0_H0 ;  /* 0x200000bbffc07230 */ /* 0x020fca0000004100 */
[----:B------:R-:W-:Y:S01]  /*1f50*/  FADD.FTZ R213, R192, R213 ;  /* 0x000000d5c0d57221 */ /* 0x000fe20000010000 */
[----:B------:R-:W-:Y:S06]  /*1f60*/  BRA `(.L_x_16745) ;  /* 0x0000000000107947 */ /* 0x000fec0003800000 */
.L_x_16743:
[----:B-----5:R-:W-:Y:S02]  /*1f70*/  HADD2.F32 R192, -RZ, R183.H0_H0 ;  /* 0x200000b7ffc07230 */ /* 0x020fe40000004100 */
[----:B------:R-:W-:-:S03]  /*1f80*/  @P2 HADD2.F32 R194, -RZ, R187.H0_H0 ;  /* 0x200000bbffc22230 */ /* 0x000fc60000004100 */
[----:B------:R-:W-:-:S04]  /*1f90*/  FADD.FTZ R213, R192, R213 ;  /* 0x000000d5c0d57221 */ /* 0x000fc80000010000 */
[----:B------:R-:W-:-:S07]  /*1fa0*/  @P2 FADD.FTZ R213, R194, R213 ;  /* 0x000000d5c2d52221 */ /* 0x000fce0000010000 */
.L_x_16745:
[----:B------:R-:W-:-:S04]  /*1fb0*/  F2FP.F16.F32.PACK_AB R192, RZ, R213 ;  /* 0x000000d5ffc0723e */ /* 0x000fc800000000ff */
[----:B------:R-:W-:-:S07]  /*1fc0*/  PRMT R191, R192, 0x7610, R191 ;  /* 0x00007610c0bf7816 */ /* 0x000fce00000000bf */
.L_x_16746:
[----:B------:R-:W-:Y:S01]  /*1fd0*/  HADD2.F32 R221, -RZ, R195.H1_H1 ;  /* 0x300000c3ffdd7230 */ /* 0x000fe20000004100 */
[----:B------:R-:W-:Y:S06]  /*1fe0*/  @P3 BRA `(.L_x_16747) ;  /* 0x0000000000203947 */ /* 0x000fec0003800000 */
[----:B------:R-:W-:-:S04]  /*1ff0*/  ISETP.NE.U32.AND P2, PT, RZ, UR10, PT ;  /* 0x0000000aff007c0c */ /* 0x000fc8000bf45070 */
[----:B------:R-:W-:-:S13]  /*2000*/  ISETP.NE.AND.EX P2, PT, RZ, UR11, PT, P2 ;  /* 0x0000000bff007c0c */ /* 0x000fda000bf45320 */
[----:B------:R-:W-:Y:S05]  /*2010*/  @P2 BRA `(.L_x_16748) ;  /* 0x0000000000082947 */ /* 0x000fea0003800000 */
[----:B------:R-:W-:Y:S05]  /*2020*/  @P0 BRA `(.L_x_16749) ;  /* 0x0000000000200947 */ /* 0x000fea0003800000 */
[----:B------:R-:W-:Y:S05]  /*2030*/  BRA `(.L_x_16750) ;  /* 0x0000000000247947 */ /* 0x000fea0003800000 */
.L_x_16748:
[----:B-----5:R-:W-:-:S05]  /*2040*/  HADD2.F32 R192, -RZ, R187.H1_H1 ;  /* 0x300000bbffc07230 */ /* 0x020fca0000004100 */
[----:B------:R-:W-:Y:S01]  /*2050*/  FADD.FTZ R221, R192, R221 ;  /* 0x000000ddc0dd7221 */ /* 0x000fe20000010000 */
[----:B------:R-:W-:Y:S06]  /*2060*/  BRA `(.L_x_16749) ;  /* 0x0000000000107947 */ /* 0x000fec0003800000 */
.L_x_16747:
[----:B-----5:R-:W-:Y:S02]  /*2070*/  HADD2.F32 R192, -RZ, R183.H1_H1 ;  /* 0x300000b7ffc07230 */ /* 0x020fe40000004100 */
[----:B------:R-:W-:-:S03]  /*2080*/  @P2 HADD2.F32 R194, -RZ, R187.H1_H1 ;  /* 0x300000bbffc22230 */ /* 0x000fc60000004100 */
[----:B------:R-:W-:-:S04]  /*2090*/  FADD.FTZ R221, R192, R221 ;  /* 0x000000ddc0dd7221 */ /* 0x000fc80000010000 */
[----:B------:R-:W-:-:S07]  /*20a0*/  @P2 FADD.FTZ R221, R194, R221 ;  /* 0x000000ddc2dd2221 */ /* 0x000fce0000010000 */
.L_x_16749:
[----:B------:R-:W-:-:S04]  /*20b0*/  F2FP.F16.F32.PACK_AB R192, RZ, R221 ;  /* 0x000000ddffc0723e */ /* 0x000fc800000000ff */
[----:B------:R-:W-:-:S07]  /*20c0*/  PRMT R191, R191, 0x5410, R192 ;  /* 0x00005410bfbf7816 */ /* 0x000fce00000000c0 */
.L_x_16750:
[----:B------:R-:W0:Y:S02]  /*20d0*/  @P0 LDC.64 R192, c[0x0][0x238] ;  /* 0x00008e00ffc00b82 */ /* 0x000e240000000a00 */
[----:B0-----:R-:W-:-:S04]  /*20e0*/  @P0 LEA R192, P2, R196, R192, 0x4 ;  /* 0x000000c0c4c00211 */ /* 0x001fc800078420ff */
[C---:B------:R-:W-:Y:S02]  /*20f0*/  @P0 LEA.HI.X R193, R196.reuse, R193, RZ, 0x4, P2 ;  /* 0x000000c1c4c10211 */ /* 0x040fe400010f24ff */
[----:B------:R-:W-:-:S03]  /*2100*/  IADD3 R196, R196, 0x20, RZ ;  /* 0x00000020c4c47810 */ /* 0x000fc60007ffe0ff */
[----:B------:R0:W-:Y:S04]  /*2110*/  @P0 STG.E.128 desc[UR4][R192.64], R188 ;  /* 0x000000bcc0000986 */ /* 0x0001e8000c101d04 */
.L_x_16718:
[----:B------:R-:W-:Y:S05]  /*2120*/  BSYNC B0 ;  /* 0x0000000000007941 */ /* 0x000fea0003800000 */
.L_x_16717:
        /* <DEDUP_REMOVED lines=18> */
[----:B-1234-:R-:W-:-:S12]  /*2250*/  HADD2.F32 R7, -RZ, R192.H0_H0 ;  /* 0x200000c0ff077230 */ /* 0x01efd80000004100 */
[----:B0-----:R-:W-:Y:S05]  /*2260*/  @P3 BRA `(.L_x_16753) ;  /* 0x0000000000203947 */ /* 0x001fea0003800000 */
[----:B------:R-:W-:-:S04]  /*2270*/  ISETP.NE.U32.AND P4, PT, RZ, UR10, PT ;  /* 0x0000000aff007c0c */ /* 0x000fc8000bf85070 */
[----:B------:R-:W-:-:S13]  /*2280*/  ISETP.NE.AND.EX P4, PT, RZ, UR11, PT, P4 ;  /* 0x0000000bff007c0c */ /* 0x000fda000bf85340 */
[----:B------:R-:W-:Y:S05]  /*2290*/  @P4 BRA `(.L_x_16754) ;  /* 0x0000000000084947 */ /* 0x000fea0003800000 */
[----:B------:R-:W-:Y:S05]  /*22a0*/  @P0 BRA `(.L_x_16755) ;  /* 0x0000000000200947 */ /* 0x000fea0003800000 */
[----:B------:R-:W-:Y:S05]  /*22b0*/  BRA `(.L_x_16756) ;  /* 0x0000000000247947 */ /* 0x000fea0003800000 */
.L_x_16754:
[----:B-----5:R-:W-:-:S05]  /*22c0*/  HADD2.F32 R14, -RZ, R184.H0_H0 ;  /* 0x200000b8ff0e7230 */ /* 0x020fca0000004100 */
[----:B------:R-:W-:Y:S01]  /*22d0*/  FADD.FTZ R7, R14, R7 ;  /* 0x000000070e077221 */ /* 0x000fe20000010000 */
[----:B------:R-:W-:Y:S06]  /*22e0*/  BRA `(.L_x_16755) ;  /* 0x0000000000107947 */ /* 0x000fec0003800000 */
.L_x_16753:
[----:B-----5:R-:W-:Y:S02]  /*22f0*/  HADD2.F32 R14, -RZ, R180.H0_H0 ;  /* 0x200000b4ff0e7230 */ /* 0x020fe40000004100 */
[----:B------:R-:W-:-:S03]  /*2300*/  @P2 HADD2.F32 R198, -RZ, R184.H0_H0 ;  /* 0x200000b8ffc62230 */ /* 0x000fc60000004100 */
[----:B------:R-:W-:-:S04]  /*2310*/  FADD.FTZ R7, R14, R7 ;  /* 0x000000070e077221 */ /* 0x000fc80000010000 */
[----:B------:R-:W-:-:S07]  /*2320*/  @P2 FADD.FTZ R7, R198, R7 ;  /* 0x00000007c6072221 */ /* 0x000fce0000010000 */
.L_x_16755:
[----:B------:R-:W-:-:S04]  /*2330*/  F2FP.F16.F32.PACK_AB R14, RZ, R7 ;  /* 0x00000007ff0e723e */ /* 0x000fc800000000ff */
[----:B------:R-:W-:-:S07]  /*2340*/  PRMT R188, R14, 0x7610, R188 ;  /* 0x000076100ebc7816 */ /* 0x000fce00000000bc */
.L_x_16756:
[----:B------:R-:W-:Y:S01]  /*2350*/  HADD2.F32 R14, -RZ, R192.H1_H1 ;  /* 0x300000c0ff0e7230 */ /* 0x000fe20000004100 */
[----:B------:R-:W-:Y:S06]  /*2360*/  @P3 BRA `(.L_x_16757) ;  /* 0x0000000000203947 */ /* 0x000fec0003800000 */
[----:B------:R-:W-:-:S04]  /*2370*/  ISETP.NE.U32.AND P4, PT, RZ, UR10, PT ;  /* 0x0000000aff007c0c */ /* 0x000fc8000bf85070 */
[----:B------:R-:W-:-:S13]  /*2380*/  ISETP.NE.AND.EX P4, PT, RZ, UR11, PT, P4 ;  /* 0x0000000bff007c0c */ /* 0x000fda000bf85340 */
[----:B------:R-:W-:Y:S05]  /*2390*/  @P4 BRA `(.L_x_16758) ;  /* 0x0000000000084947 */ /* 0x000fea0003800000 */
[----:B------:R-:W-:Y:S05]  /*23a0*/  @P0 BRA `(.L_x_16759) ;  /* 0x0000000000200947 */ /* 0x000fea0003800000 */
[----:B------:R-:W-:Y:S05]  /*23b0*/  BRA `(.L_x_16760) ;  /* 0x0000000000247947 */ /* 0x000fea0003800000 */
.L_x_16758:
[----:B-----5:R-:W-:-:S05]  /*23c0*/  HADD2.F32 R15, -RZ, R184.H1_H1 ;  /* 0x300000b8ff0f7230 */ /* 0x020fca0000004100 */
[----:B------:R-:W-:Y:S01]  /*23d0*/  FADD.FTZ R14, R15, R14 ;  /* 0x0000000e0f0e7221 */ /* 0x000fe20000010000 */
[----:B------:R-:W-:Y:S06]  /*23e0*/  BRA `(.L_x_16759) ;  /* 0x0000000000107947 */ /* 0x000fec0003800000 */
.L_x_16757:
[----:B-----5:R-:W-:Y:S02]  /*23f0*/  HADD2.F32 R15, -RZ, R180.H1_H1 ;  /* 0x300000b4ff0f7230 */ /* 0x020fe40000004100 */
[----:B------:R-:W-:-:S03]  /*2400*/  @P2 HADD2.F32 R197, -RZ, R184.H1_H1 ;  /* 0x300000b8ffc52230 */ /* 0x000fc60000004100 */
[----:B------:R-:W-:-:S04]  /*2410*/  FADD.FTZ R14, R15, R14 ;  /* 0x0000000e0f0e7221 */ /* 0x000fc80000010000 */
[----:B------:R-:W-:-:S07]  /*2420*/  @P2 FADD.FTZ R14, R197, R14 ;  /* 0x0000000ec50e2221 */ /* 0x000fce0000010000 */
.L_x_16759:
[----:B------:R-:W-:-:S04]  /*2430*/  F2FP.F16.F32.PACK_AB R15, RZ, R14 ;  /* 0x0000000eff0f723e */ /* 0x000fc800000000ff */
[----:B------:R-:W-:-:S07]  /*2440*/  PRMT R188, R188, 0x5410, R15 ;  /* 0x00005410bcbc7816 */ /* 0x000fce000000000f */
.L_x_16760:
[----:B------:R-:W-:Y:S01]  /*2450*/  HADD2.F32 R15, -RZ, R193.H0_H0 ;  /* 0x200000c1ff0f7230 */ /* 0x000fe20000004100 */
[----:B------:R-:W-:Y:S06]  /*2460*/  @P3 BRA `(.L_x_16761) ;  /* 0x0000000000203947 */ /* 0x000fec0003800000 */
[----:B------:R-:W-:-:S04]  /*2470*/  ISETP.NE.U32.AND P4, PT, RZ, UR10, PT ;  /* 0x0000000aff007c0c */ /* 0x000fc8000bf85070 */
[----:B------:R-:W-:-:S13]  /*2480*/  ISETP.NE.AND.EX P4, PT, RZ, UR11, PT, P4 ;  /* 0x0000000bff007c0c */ /* 0x000fda000bf85340 */
[----:B------:R-:W-:Y:S05]  /*2490*/  @P4 BRA `(.L_x_16762) ;  /* 0x0000000000084947 */ /* 0x000fea0003800000 */
[----:B------:R-:W-:Y:S05]  /*24a0*/  @P0 BRA `(.L_x_16763) ;  /* 0x0000000000200947 */ /* 0x000fea0003800000 */
[----:B------:R-:W-:Y:S05]  /*24b0*/  BRA `(.L_x_16764) ;  /* 0x0000000000247947 */ /* 0x000fea0003800000 */
.L_x_16762:
[----:B-----5:R-:W-:-:S05]  /*24c0*/  HADD2.F32 R192, -RZ, R185.H0_H0 ;  /* 0x200000b9ffc07230 */ /* 0x020fca0000004100 */
[----:B------:R-:W-:Y:S01]  /*24d0*/  FADD.FTZ R15, R192, R15 ;  /* 0x0000000fc00f7221 */ /* 0x000fe20000010000 */
[----:B------:R-:W-:Y:S06]  /*24e0*/  BRA `(.L_x_16763) ;  /* 0x0000000000107947 */ /* 0x000fec0003800000 */
.L_x_16761:
[----:B-----5:R-:W-:Y:S02]  /*24f0*/  HADD2.F32 R192, -RZ, R181.H0_H0 ;  /* 0x200000b5ffc07230 */ /* 0x020fe40000004100 */
[----:B------:R-:W-:-:S03]  /*2500*/  @P2 HADD2.F32 R198, -RZ, R185.H0_H0 ;  /* 0x200000b9ffc62230 */ /* 0x000fc60000004100 */
[----:B------:R-:W-:-:S04]  /*2510*/  FADD.FTZ R15, R192, R15 ;  /* 0x0000000fc00f7221 */ /* 0x000fc80000010000 */
[----:B------:R-:W-:-:S07]  /*2520*/  @P2 FADD.FTZ R15, R198, R15 ;  /* 0x0000000fc60f2221 */ /* 0x000fce0000010000 */
.L_x_16763:
[----:B------:R-:W-:-:S04]  /*2530*/  F2FP.F16.F32.PACK_AB R192, RZ, R15 ;  /* 0x0000000fffc0723e */ /* 0x000fc800000000ff */
[----:B------:R-:W-:-:S07]  /*2540*/  PRMT R189, R192, 0x7610, R189 ;  /* 0x00007610c0bd7816 */ /* 0x000fce00000000bd */
.L_x_16764:
[----:B------:R-:W-:Y:S01]  /*2550*/  HADD2.F32 R204, -RZ, R193.H1_H1 ;  /* 0x300000c1ffcc7230 */ /* 0x000fe20000004100 */
[----:B------:R-:W-:Y:S06]  /*2560*/  @P3 BRA `(.L_x_16765) ;  /* 0x0000000000203947 */ /* 0x000fec0003800000 */
[----:B------:R-:W-:-:S04]  /*2570*/  ISETP.NE.U32.AND P4, PT, RZ, UR10, PT ;  /* 0x0000000aff007c0c */ /* 0x000fc8000bf85070 */
[----:B------:R-:W-:-:S13]  /*2580*/  ISETP.NE.AND.EX P4, PT, RZ, UR11, PT, P4 ;  /* 0x0000000bff007c0c */ /* 0x000fda000bf85340 */
[----:B------:R-:W-:Y:S05]  /*2590*/  @P4 BRA `(.L_x_16766) ;  /* 0x0000000000084947 */ /* 0x000fea0003800000 */
[----:B------:R-:W-:Y:S05]  /*25a0*/  @P0 BRA `(.L_x_16767) ;  /* 0x0000000000200947 */ /* 0x000fea0003800000 */
[----:B------:R-:W-:Y:S05]  /*25b0*/  BRA `(.L_x_16768) ;  /* 0x0000000000247947 */ /* 0x000fea0003800000 */
.L_x_16766:
[----:B-----5:R-:W-:-:S05]  /*25c0*/  HADD2.F32 R193, -RZ, R185.H1_H1 ;  /* 0x300000b9ffc17230 */ /* 0x020fca0000004100 */
[----:B------:R-:W-:Y:S01]  /*25d0*/  FADD.FTZ R204, R193, R204 ;  /* 0x000000ccc1cc7221 */ /* 0x000fe20000010000 */
[----:B------:R-:W-:Y:S06]  /*25e0*/  BRA `(.L_x_16767) ;  /* 0x0000000000107947 */ /* 0x000fec0003800000 */
.L_x_16765:
[----:B-----5:R-:W-:Y:S02]  /*25f0*/  HADD2.F32 R193, -RZ, R181.H1_H1 ;  /* 0x300000b5ffc17230 */ /* 0x020fe40000004100 */
[----:B------:R-:W-:-:S03]  /*2600*/  @P2 HADD2.F32 R197, -RZ, R185.H1_H1 ;  /* 0x300000b9ffc52230 */ /* 0x000fc60000004100 */
[----:B------:R-:W-:-:S04]  /*2610*/  FADD.FTZ R204, R193, R204 ;  /* 0x000000ccc1cc7221 */ /* 0x000fc80000010000 */
[----:B------:R-:W-:-:S07]  /*2620*/  @P2 FADD.FTZ R204, R197, R204 ;  /* 0x000000ccc5cc2221 */ /* 0x000fce0000010000 */
.L_x_16767:
[----:B------:R-:W-:-:S04]  /*2630*/  F2FP.F16.F32.PACK_AB R192, RZ, R204 ;  /* 0x000000ccffc0723e */ /* 0x000fc800000000ff */
[----:B------:R-:W-:-:S07]  /*2640*/  PRMT R189, R189, 0x5410, R192 ;  /* 0x00005410bdbd7816 */ /* 0x000fce00000000c0 */
.L_x_16768:
[----:B------:R-:W-:Y:S01]  /*2650*/  HADD2.F32 R205, -RZ, R194.H0_H0 ;  /* 0x200000c2ffcd7230 */ /* 0x000fe20000004100 */
[----:B------:R-:W-:Y:S06]  /*2660*/  @P3 BRA `(.L_x_16769) ;  /* 0x0000000000203947 */ /* 0x000fec0003800000 */
[----:B------:R-:W-:-:S04]  /*2670*/  ISETP.NE.U32.AND P4, PT, RZ, UR10, PT ;  /* 0x0000000aff007c0c */ /* 0x000fc8000bf85070 */
[----:B------:R-:W-:-:S13]  /*2680*/  ISETP.NE.AND.EX P4, PT, RZ, UR11, PT, P4 ;  /* 0x0000000bff007c0c */ /* 0x000fda000bf85340 */
[----:B------:R-:W-:Y:S05]  /*2690*/  @P4 BRA `(.L_x_16770) ;  /* 0x0000000000084947 */ /* 0x000fea0003800000 */
[----:B------:R-:W-:Y:S05]  /*26a0*/  @P0 BRA `(.L_x_16771) ;  /* 0x0000000000200947 */ /* 0x000fea0003800000 */
[----:B------:R-:W-:Y:S05]  /*26b0*/  BRA `(.L_x_16772) ;  /* 0x0000000000247947 */ /* 0x000fea0003800000 */
.L_x_16770:
[----:B-----5:R-:W-:-:S05]  /*26c0*/  HADD2.F32 R192, -RZ, R186.H0_H0 ;  /* 0x200000baffc07230 */ /* 0x020fca0000004100 */
[----:B------:R-:W-:Y:S01]  /*26d0*/  FADD.FTZ R205, R192, R205 ;  /* 0x000000cdc0cd7221 */ /* 0x000fe20000010000 */
[----:B------:R-:W-:Y:S06]  /*26e0*/  BRA `(.L_x_16771) ;  /* 0x0000000000107947 */ /* 0x000fec0003800000 */
.L_x_16769:
[----:B-----5:R-:W-:Y:S02]  /*26f0*/  HADD2.F32 R192, -RZ, R182.H0_H0 ;  /* 0x200000b6ffc07230 */ /* 0x020fe40000004100 */
[----:B------:R-:W-:-:S03]  /*2700*/  @P2 HADD2.F32 R198, -RZ, R186.H0_H0 ;  /* 0x200000baffc62230 */ /* 0x000fc60000004100 */
[----:B------:R-:W-:-:S04]  /*2710*/  FADD.FTZ R205, R192, R205 ;  /* 0x000000cdc0cd7221 */ /* 0x000fc80000010000 */
[----:B------:R-:W-:-:S07]  /*2720*/  @P2 FADD.FTZ R205, R198, R205 ;  /* 0x000000cdc6cd2221 */ /* 0x000fce0000010000 */
.L_x_16771:
[----:B------:R-:W-:-:S04]  /*2730*/  F2FP.F16.F32.PACK_AB R192, RZ, R205 ;  /* 0x000000cdffc0723e */ /* 0x000fc800000000ff */
[----:B------:R-:W-:-:S07]  /*2740*/  PRMT R190, R192, 0x7610, R190 ;  /* 0x00007610c0be7816 */ /* 0x000fce00000000be */
.L_x_16772:
[----:B------:R-:W-:Y:S01]  /*2750*/  HADD2.F32 R214, -RZ, R194.H1_H1 ;  /* 0x300000c2ffd67230 */ /* 0x000fe20000004100 */
[----:B------:R-:W-:Y:S06]  /*2760*/  @P3 BRA `(.L_x_16773) ;  /* 0x0000000000203947 */ /* 0x000fec0003800000 */
[----:B------:R-:W-:-:S04]  /*2770*/  ISETP.NE.U32.AND P4, PT, RZ, UR10, PT ;  /* 0x0000000aff007c0c */ /* 0x000fc8000bf85070 */
[----:B------:R-:W-:-:S13]  /*2780*/  ISETP.NE.AND.EX P4, PT, RZ, UR11, PT, P4 ;  /* 0x0000000bff007c0c */ /* 0x000fda000bf85340 */
[----:B------:R-:W-:Y:S05]  /*2790*/  @P4 BRA `(.L_x_16774) ;  /* 0x0000000000084947 */ /* 0x000fea0003800000 */
[----:B------:R-:W-:Y:S05]  /*27a0*/  @P0 BRA `(.L_x_16775) ;  /* 0x0000000000200947 */ /* 0x000fea0003800000 */
[----:B------:R-:W-:Y:S05]  /*27b0*/  BRA `(.L_x_16776) ;  /* 0x0000000000247947 */ /* 0x000fea0003800000 */
.L_x_16774:
[----:B-----5:R-:W-:-:S05]  /*27c0*/  HADD2.F32 R193, -RZ, R186.H1_H1 ;  /* 0x300000baffc17230 */ /* 0x020fca0000004100 */
[----:B------:R-:W-:Y:S01]  /*27d0*/  FADD.FTZ R214, R193, R214 ;  /* 0x000000d6c1d67221 */ /* 0x000fe20000010000 */
[----:B------:R-:W-:Y:S06]  /*27e0*/  BRA `(.L_x_16775) ;  /* 0x0000000000107947 */ /* 0x000fec0003800000 */
.L_x_16773:
[----:B-----5:R-:W-:Y:S02]  /*27f0*/  HADD2.F32 R193, -RZ, R182.H1_H1 ;  /* 0x300000b6ffc17230 */ /* 0x020fe40000004100 */
[----:B------:R-:W-:-:S03]  /*2800*/  @P2 HADD2.F32 R197, -RZ, R186.H1_H1 ;  /* 0x300000baffc52230 */ /* 0x000fc60000004100 */
[----:B------:R-:W-:-:S04]  /*2810*/  FADD.FTZ R214, R193, R214 ;  /* 0x000000d6c1d67221 */ /* 0x000fc80000010000 */
[----:B------:R-:W-:-:S07]  /*2820*/  @P2 FADD.FTZ R214, R197, R214 ;  /* 0x000000d6c5d62221 */ /* 0x000fce0000010000 */
.L_x_16775:
[----:B------:R-:W-:-:S04]  /*2830*/  F2FP.F16.F32.PACK_AB R192, RZ, R214 ;  /* 0x000000d6ffc0723e */ /* 0x000fc800000000ff */
[----:B------:R-:W-:-:S07]  /*2840*/  PRMT R190, R190, 0x5410, R192 ;  /* 0x00005410bebe7816 */ /* 0x000fce00000000c0 */
.L_x_16776:
[----:B------:R-:W-:Y:S01]  /*2850*/  HADD2.F32 R215, -RZ, R195.H0_H0 ;  /* 0x200000c3ffd77230 */ /* 0x000fe20000004100 */
[----:B------:R-:W-:Y:S06]  /*2860*/  @P3 BRA `(.L_x_16777) ;  /* 0x0000000000203947 */ /* 0x000fec0003800000 */
[----:B------:R-:W-:-:S04]  /*2870*/  ISETP.NE.U32.AND P4, PT, RZ, UR10, PT ;  /* 0x0000000aff007c0c */ /* 0x000fc8000bf85070 */
[----:B------:R-:W-:-:S13]  /*2880*/  ISETP.NE.AND.EX P4, PT, RZ, UR11, PT, P4 ;  /* 0x0000000bff007c0c */ /* 0x000fda000bf85340 */
[----:B------:R-:W-:Y:S05]  /*2890*/  @P4 BRA `(.L_x_16778) ;  /* 0x0000000000084947 */ /* 0x000fea0003800000 */
[----:B------:R-:W-:Y:S05]  /*28a0*/  @P0 BRA `(.L_x_16779) ;  /* 0x0000000000200947 */ /* 0x000fea0003800000 */
[----:B------:R-:W-:Y:S05]  /*28b0*/  BRA `(.L_x_16780) ;  /* 0x0000000000247947 */ /* 0x000fea0003800000 */
.L_x_16778:
[----:B-----5:R-:W-:-:S05]  /*28c0*/  HADD2.F32 R192, -RZ, R187.H0_H0 ;  /* 0x200000bbffc07230 */ /* 0x020fca0000004100 */
[----:B------:R-:W-:Y:S01]  /*28d0*/  FADD.FTZ R215, R192, R215 ;  /* 0x000000d7c0d77221 */ /* 0x000fe20000010000 */
[----:B------:R-:W-:Y:S06]  /*28e0*/  BRA `(.L_x_16779) ;  /* 0x0000000000107947 */ /* 0x000fec0003800000 */
.L_x_16777:
[----:B-----5:R-:W-:Y:S02]  /*28f0*/  HADD2.F32 R192, -RZ, R183.H0_H0 ;  /* 0x200000b7ffc07230 */ /* 0x020fe40000004100 */
[----:B------:R-:W-:-:S03]  /*2900*/  @P2 HADD2.F32 R194, -RZ, R187.H0_H0 ;  /* 0x200000bbffc22230 */ /* 0x000fc60000004100 */
[----:B------:R-:W-:-:S04]  /*2910*/  FADD.FTZ R215, R192, R215 ;  /* 0x000000d7c0d77221 */ /* 0x000fc80000010000 */
[----:B------:R-:W-:-:S07]  /*2920*/  @P2 FADD.FTZ R215, R194, R215 ;  /* 0x000000d7c2d72221 */ /* 0x000fce0000010000 */
.L_x_16779:
[----:B------:R-:W-:-:S04]  /*2930*/  F2FP.F16.F32.PACK_AB R192, RZ, R215 ;  /* 0x000000d7ffc0723e */ /* 0x000fc800000000ff */
[----:B------:R-:W-:-:S07]  /*2940*/  PRMT R191, R192, 0x7610, R191 ;  /* 0x00007610c0bf7816 */ /* 0x000fce00000000bf */
.L_x_16780:
[----:B------:R-:W-:Y:S01]  /*2950*/  HADD2.F32 R222, -RZ, R195.H1_H1 ;  /* 0x300000c3ffde7230 */ /* 0x000fe20000004100 */
[----:B------:R-:W-:Y:S06]  /*2960*/  @P3 BRA `(.L_x_16781) ;  /* 0x0000000000203947 */ /* 0x000fec0003800000 */
[----:B------:R-:W-:-:S04]  /*2970*/  ISETP.NE.U32.AND P2, PT, RZ, UR10, PT ;  /* 0x0000000aff007c0c */ /* 0x000fc8000bf45070 */
[----:B------:R-:W-:-:S13]  /*2980*/  ISETP.NE.AND.EX P2, PT, RZ, UR11, PT, P2 ;  /* 0x0000000bff007c0c */ /* 0x000fda000bf45320 */
[----:B------:R-:W-:Y:S05]  /*2990*/  @P2 BRA `(.L_x_16782) ;  /* 0x0000000000082947 */ /* 0x000fea0003800000 */
[----:B------:R-:W-:Y:S05]  /*29a0*/  @P0 BRA `(.L_x_16783) ;  /* 0x0000000000200947 */ /* 0x000fea0003800000 */
[----:B------:R-:W-:Y:S05]  /*29b0*/  BRA `(.L_x_16784) ;  /* 0x0000000000247947 */ /* 0x000fea0003800000 */
.L_x_16782:
[----:B-----5:R-:W-:-:S05]  /*29c0*/  HADD2.F32 R193, -RZ, R187.H1_H1 ;  /* 0x300000bbffc17230 */ /* 0x020fca0000004100 */
[----:B------:R-:W-:Y:S01]  /*29d0*/  FADD.FTZ R222, R193, R222 ;  /* 0x000000dec1de7221 */ /* 0x000fe20000010000 */
[----:B------:R-:W-:Y:S06]  /*29e0*/  BRA `(.L_x_16783) ;  /* 0x0000000000107947 */ /* 0x000fec0003800000 */
.L_x_16781:
[----:B-----5:R-:W-:Y:S02]  /*29f0*/  HADD2.F32 R193, -RZ, R183.H1_H1 ;  /* 0x300000b7ffc17230 */ /* 0x020fe40000004100 */
[----:B------:R-:W-:-:S03]  /*2a00*/  @P2 HADD2.F32 R195, -RZ, R187.H1_H1 ;  /* 0x300000bbffc32230 */ /* 0x000fc60000004100 */
[----:B------:R-:W-:-:S04]  /*2a10*/  FADD.FTZ R222, R193, R222 ;  /* 0x000000dec1de7221 */ /* 0x000fc80000010000 */
[----:B------:R-:W-:-:S07]  /*2a20*/  @P2 FADD.FTZ R222, R195, R222 ;  /* 0x000000dec3de2221 */ /* 0x000fce0000010000 */
.L_x_16783:
[----:B------:R-:W-:-:S04]  /*2a30*/  F2FP.F16.F32.PACK_AB R192, RZ, R222 ;  /* 0x000000deffc0723e */ /* 0x000fc800000000ff */
[----:B------:R-:W-:-:S07]  /*2a40*/  PRMT R191, R191, 0x5410, R192 ;  /* 0x00005410bfbf7816 */ /* 0x000fce00000000c0 */
.L_x_16784:
[----:B------:R-:W0:Y:S02]  /*2a50*/  @P0 LDC.64 R192, c[0x0][0x238] ;  /* 0x00008e00ffc00b82 */ /* 0x000e240000000a00 */
[----:B0-----:R-:W-:-:S04]  /*2a60*/  @P0 LEA R192, P2, R196, R192, 0x4 ;  /* 0x000000c0c4c00211 */ /* 0x001fc800078420ff */
[C---:B------:R-:W-:Y:S02]  /*2a70*/  @P0 LEA.HI.X R193, R196.reuse, R193, RZ, 0x4, P2 ;  /* 0x000000c1c4c10211 */ /* 0x040fe400010f24ff */
[----:B------:R-:W-:-:S03]  /*2a80*/  IADD3 R196, R196, 0x20, RZ ;  /* 0x00000020c4c47810 */ /* 0x000fc60007ffe0ff */
[----:B------:R0:W-:Y:S04]  /*2a90*/  @P0 STG.E.128 desc[UR4][R192.64], R188 ;  /* 0x000000bcc0000986 */ /* 0x0001e8000c101d04 */
.L_x_16752:
[----:B------:R-:W-:Y:S05]  /*2aa0*/  BSYNC B0 ;  /* 0x0000000000007941 */ /* 0x000fea0003800000 */
.L_x_16751:
        /* <DEDUP_REMOVED lines=25> */
.L_x_16788:
[----:B-----5:R-:W-:-:S05]  /*2c40*/  HADD2.F32 R17, -RZ, R184.H0_H0 ;  /* 0x200000b8ff117230 */ /* 0x020fca0000004100 */
[----:B------:R-:W-:Y:S01]  /*2c50*/  FADD.FTZ R8, R17, R8 ;  /* 0x0000000811087221 */ /* 0x000fe20000010000 */
[----:B------:R-:W-:Y:S06]  /*2c60*/  BRA `(.L_x_16789) ;  /* 0x0000000000107947 */ /* 0x000fec0003800000 */
.L_x_16787:
[----:B-----5:R-:W-:Y:S02]  /*2c70*/  HADD2.F32 R17, -RZ, R180.H0_H0 ;  /* 0x200000b4ff117230 */ /* 0x020fe40000004100 */
[----:B------:R-:W-:-:S03]  /*2c80*/  @P2 HADD2.F32 R197, -RZ, R184.H0_H0 ;  /* 0x200000b8ffc52230 */ /* 0x000fc60000004100 */
[----:B------:R-:W-:-:S04]  /*2c90*/  FADD.FTZ R8, R17, R8 ;  /* 0x0000000811087221 */ /* 0x000fc80000010000 */
[----:B------:R-:W-:-:S07]  /*2ca0*/  @P2 FADD.FTZ R8, R197, R8 ;  /* 0x00000008c5082221 */ /* 0x000fce0000010000 */
.L_x_16789:
[----:B------:R-:W-:-:S04]  /*2cb0*/  F2FP.F16.F32.PACK_AB R16, RZ, R8 ;  /* 0x00000008ff10723e */ /* 0x000fc800000000ff */
[----:B------:R-:W-:-:S07]  /*2cc0*/  PRMT R188, R16, 0x7610, R188 ;  /* 0x0000761010bc7816 */ /* 0x000fce00000000bc */
.L_x_16790:
[----:B------:R-:W-:Y:S01]  /*2cd0*/  HADD2.F32 R16, -RZ, R192.H1_H1 ;  /* 0x300000c0ff107230 */ /* 0x000fe20000004100 */
[----:B------:R-:W-:Y:S06]  /*2ce0*/  @P3 BRA `(.L_x_16791) ;  /* 0x0000000000203947 */ /* 0x000fec0003800000 */
[----:B------:R-:W-:-:S04]  /*2cf0*/  ISETP.NE.U32.AND P4, PT, RZ, UR10, PT ;  /* 0x0000000aff007c0c */ /* 0x000fc8000bf85070 */
[----:B------:R-:W-:-:S13]  /*2d00*/  ISETP.NE.AND.EX P4, PT, RZ, UR11, PT, P4 ;  /* 0x0000000bff007c0c */ /* 0x000fda000bf85340 */
[----:B------:R-:W-:Y:S05]  /*2d10*/  @P4 BRA `(.L_x_16792) ;  /* 0x0000000000084947 */ /* 0x000fea0003800000 */
[----:B------:R-:W-:Y:S05]  /*2d20*/  @P0 BRA `(.L_x_16793) ;  /* 0x0000000000200947 */ /* 0x000fea0003800000 */
[----:B------:R-:W-:Y:S05]  /*2d30*/  BRA `(.L_x_16794) ;  /* 0x0000000000247947 */ /* 0x000fea0003800000 */
.L_x_16792:
[----:B-----5:R-:W-:-:S05]  /*2d40*/  HADD2.F32 R17, -RZ, R184.H1_H1 ;  /* 0x300000b8ff117230 */ /* 0x020fca0000004100 */
[----:B------:R-:W-:Y:S01]  /*2d50*/  FADD.FTZ R16, R17, R16 ;  /* 0x0000001011107221 */ /* 0x000fe20000010000 */
[----:B------:R-:W-:Y:S06]  /*2d60*/  BRA `(.L_x_16793) ;  /* 0x0000000000107947 */ /* 0x000fec0003800000 */
.L_x_16791:
[----:B-----5:R-:W-:Y:S02]  /*2d70*/  HADD2.F32 R17, -RZ, R180.H1_H1 ;  /* 0x300000b4ff117230 */ /* 0x020fe40000004100 */
[----:B------:R-:W-:-:S03]  /*2d80*/  @P2 HADD2.F32 R197, -RZ, R184.H1_H1 ;  /* 0x300000b8ffc52230 */ /* 0x000fc60000004100 */
[----:B------:R-:W-:-:S04]  /*2d90*/  FADD.FTZ R16, R17, R16 ;  /* 0x0000001011107221 */ /* 0x000fc80000010000 */
[----:B------:R-:W-:-:S07]  /*2da0*/  @P2 FADD.FTZ R16, R197, R16 ;  /* 0x00000010c5102221 */ /* 0x000fce0000010000 */
.L_x_16793:
[----:B------:R-:W-:-:S04]  /*2db0*/  F2FP.F16.F32.PACK_AB R17, RZ, R16 ;  /* 0x00000010ff11723e */ /* 0x000fc800000000ff */
[----:B------:R-:W-:-:S07]  /*2dc0*/  PRMT R188, R188, 0x5410, R17 ;  /* 0x00005410bcbc7816 */ /* 0x000fce0000000011 */
.L_x_16794:
[----:B------:R-:W-:Y:S01]  /*2dd0*/  HADD2.F32 R17, -RZ, R193.H0_H0 ;  /* 0x200000c1ff117230 */ /* 0x000fe20000004100 */
[----:B------:R-:W-:Y:S06]  /*2de0*/  @P3 BRA `(.L_x_16795) ;  /* 0x0000000000203947 */ /* 0x000fec0003800000 */
[----:B------:R-:W-:-:S04]  /*2df0*/  ISETP.NE.U32.AND P4, PT, RZ, UR10, PT ;  /* 0x0000000aff007c0c */ /* 0x000fc8000bf85070 */
[----:B------:R-:W-:-:S13]  /*2e00*/  ISETP.NE.AND.EX P4, PT, RZ, UR11, PT, P4 ;  /* 0x0000000bff007c0c */ /* 0x000fda000bf85340 */
[----:B------:R-:W-:Y:S05]  /*2e10*/  @P4 BRA `(.L_x_16796) ;  /* 0x0000000000084947 */ /* 0x000fea0003800000 */
[----:B------:R-:W-:Y:S05]  /*2e20*/  @P0 BRA `(.L_x_16797) ;  /* 0x0000000000200947 */ /* 0x000fea0003800000 */
[----:B------:R-:W-:Y:S05]  /*2e30*/  BRA `(.L_x_16798) ;  /* 0x0000000000247947 */ /* 0x000fea0003800000 */
.L_x_16796:
[----:B-----5:R-:W-:-:S05]  /*2e40*/  HADD2.F32 R192, -RZ, R185.H0_H0 ;  /* 0x200000b9ffc07230 */ /* 0x020fca0000004100 */
[----:B------:R-:W-:Y:S01]  /*2e50*/  FADD.FTZ R17, R192, R17 ;  /* 0x00000011c0117221 */ /* 0x000fe20000010000 */
[----:B------:R-:W-:Y:S06]  /*2e60*/  BRA `(.L_x_16797) ;  /* 0x0000000000107947 */ /* 0x000fec0003800000 */
.L_x_16795:
[----:B-----5:R-:W-:Y:S02]  /*2e70*/  HADD2.F32 R192, -RZ, R181.H0_H0 ;  /* 0x200000b5ffc07230 */ /* 0x020fe40000004100 */
[----:B------:R-:W-:-:S03]  /*2e80*/  @P2 HADD2.F32 R198, -RZ, R185.H0_H0 ;  /* 0x200000b9ffc62230 */ /* 0x000fc60000004100 */
[----:B------:R-:W-:-:S04]  /*2e90*/  FADD.FTZ R17, R192, R17 ;  /* 0x00000011c0117221 */ /* 0x000fc80000010000 */
[----:B------:R-:W-:-:S07]  /*2ea0*/  @P2 FADD.FTZ R17, R198, R17 ;  /* 0x00000011c6112221 */ /* 0x000fce0000010000 */
.L_x_16797:
[----:B------:R-:W-:-:S04]  /*2eb0*/  F2FP.F16.F32.PACK_AB R192, RZ, R17 ;  /* 0x00000011ffc0723e */ /* 0x000fc800000000ff */
[----:B------:R-:W-:-:S07]  /*2ec0*/  PRMT R189, R192, 0x7610, R189 ;  /* 0x00007610c0bd7816 */ /* 0x000fce00000000bd */
.L_x_16798:
[----:B------:R-:W-:Y:S01]  /*2ed0*/  HADD2.F32 R206, -RZ, R193.H1_H1 ;  /* 0x300000c1ffce7230 */ /* 0x000fe20000004100 */
[----:B------:R-:W-:Y:S06]  /*2ee0*/  @P3 BRA `(.L_x_16799) ;  /* 0x0000000000203947 */ /* 0x000fec0003800000 */
[----:B------:R-:W-:-:S04]  /*2ef0*/  ISETP.NE.U32.AND P4, PT, RZ, UR10, PT ;  /* 0x0000000aff007c0c */ /* 0x000fc8000bf85070 */
[----:B------:R-:W-:-:S13]  /*2f00*/  ISETP.NE.AND.EX P4, PT, RZ, UR11, PT, P4 ;  /* 0x0000000bff007c0c */ /* 0x000fda000bf85340 */
[----:B------:R-:W-:Y:S05]  /*2f10*/  @P4 BRA `(.L_x_16800) ;  /* 0x0000000000084947 */ /* 0x000fea0003800000 */
[----:B------:R-:W-:Y:S05]  /*2f20*/  @P0 BRA `(.L_x_16801) ;  /* 0x0000000000200947 */ /* 0x000fea0003800000 */
[----:B------:R-:W-:Y:S05]  /*2f30*/  BRA `(.L_x_16802) ;  /* 0x0000000000247947 */ /* 0x000fea0003800000 */
.L_x_16800:
[----:B-----5:R-:W-:-:S05]  /*2f40*/  HADD2.F32 R193, -RZ, R185.H1_H1 ;  /* 0x300000b9ffc17230 */ /* 0x020fca0000004100 */
[----:B------:R-:W-:Y:S01]  /*2f50*/  FADD.FTZ R206, R193, R206 ;  /* 0x000000cec1ce7221 */ /* 0x000fe20000010000 */
[----:B------:R-:W-:Y:S06]  /*2f60*/  BRA `(.L_x_16801) ;  /* 0x0000000000107947 */ /* 0x000fec0003800000 */
.L_x_16799:
[----:B-----5:R-:W-:Y:S02]  /*2f70*/  HADD2.F32 R193, -RZ, R181.H1_H1 ;  /* 0x300000b5ffc17230 */ /* 0x020fe40000004100 */
[----:B------:R-:W-:-:S03]  /*2f80*/  @P2 HADD2.F32 R197, -RZ, R185.H1_H1 ;  /* 0x300000b9ffc52230 */ /* 0x000fc60000004100 */
[----:B------:R-:W-:-:S04]  /*2f90*/  FADD.FTZ R206, R193, R206 ;  /* 0x000000cec1ce7221 */ /* 0x000fc80000010000 */
[----:B------:R-:W-:-:S07]  /*2fa0*/  @P2 FADD.FTZ R206, R197, R206 ;  /* 0x000000cec5ce2221 */ /* 0x000fce0000010000 */
.L_x_16801:
[----:B------:R-:W-:-:S04]  /*2fb0*/  F2FP.F16.F32.PACK_AB R192, RZ, R206 ;  /* 0x000000ceffc0723e */ /* 0x000fc800000000ff */
[----:B------:R-:W-:-:S07]  /*2fc0*/  PRMT R189, R189, 0x5410, R192 ;  /* 0x00005410bdbd7816 */ /* 0x000fce00000000c0 */
.L_x_16802:
[----:B------:R-:W-:Y:S01]  /*2fd0*/  HADD2.F32 R207, -RZ, R194.H0_H0 ;  /* 0x200000c2ffcf7230 */ /* 0x000fe20000004100 */
[----:B------:R-:W-:Y:S06]  /*2fe0*/  @P3 BRA `(.L_x_16803) ;  /* 0x0000000000203947 */ /* 0x000fec0003800000 */
[----:B------:R-:W-:-:S04]  /*2ff0*/  ISETP.NE.U32.AND P4, PT, RZ, UR10, PT ;  /* 0x0000000aff007c0c */ /* 0x000fc8000bf85070 */
[----:B------:R-:W-:-:S13]  /*3000*/  ISETP.NE.AND.EX P4, PT, RZ, UR11, PT, P4 ;  /* 0x0000000bff007c0c */ /* 0x000fda000bf85340 */
[----:B------:R-:W-:Y:S05]  /*3010*/  @P4 BRA `(.L_x_16804) ;  /* 0x0000000000084947 */ /* 0x000fea0003800000 */
[----:B------:R-:W-:Y:S05]  /*3020*/  @P0 BRA `(.L_x_16805) ;  /* 0x0000000000200947 */ /* 0x000fea0003800000 */
[----:B------:R-:W-:Y:S05]  /*3030*/  BRA `(.L_x_16806) ;  /* 0x0000000000247947 */ /* 0x000fea0003800000 */
.L_x_16804:
[----:B-----5:R-:W-:-:S05]  /*3040*/  HADD2.F32 R192, -RZ, R186.H0_H0 ;  /* 0x200000baffc07230 */ /* 0x020fca0000004100 */
[----:B------:R-:W-:Y:S01]  /*3050*/  FADD.FTZ R207, R192, R207 ;  /* 0x000000cfc0cf7221 */ /* 0x000fe20000010000 */
[----:B------:R-:W-:Y:S06]  /*3060*/  BRA `(.L_x_16805) ;  /* 0x0000000000107947 */ /* 0x000fec0003800000 */
.L_x_16803:
[----:B-----5:R-:W-:Y:S02]  /*3070*/  HADD2.F32 R192, -RZ, R182.H0_H0 ;  /* 0x200000b6ffc07230 */ /* 0x020fe40000004100 */
[----:B------:R-:W-:-:S03]  /*3080*/  @P2 HADD2.F32 R198, -RZ, R186.H0_H0 ;  /* 0x200000baffc62230 */ /* 0x000fc60000004100 */
[----:B------:R-:W-:-:S04]  /*3090*/  FADD.FTZ R207, R192, R207 ;  /* 0x000000cfc0cf7221 */ /* 0x000fc80000010000 */
[----:B------:R-:W-:-:S07]  /*30a0*/  @P2 FADD.FTZ R207, R198, R207 ;  /* 0x000000cfc6cf2221 */ /* 0x000fce0000010000 */
.L_x_16805:
[----:B------:R-:W-:-:S04]  /*30b0*/  F2FP.F16.F32.PACK_AB R192, RZ, R207 ;  /* 0x000000cfffc0723e */ /* 0x000fc800000000ff */
[----:B------:R-:W-:-:S07]  /*30c0*/  PRMT R190, R192, 0x7610, R190 ;  /* 0x00007610c0be7816 */ /* 0x000fce00000000be */
.L_x_16806:
[----:B------:R-:W-:Y:S01]  /*30d0*/  HADD2.F32 R216, -RZ, R194.H1_H1 ;  /* 0x300000c2ffd87230 */ /* 0x000fe20000004100 */
[----:B------:R-:W-:Y:S06]  /*30e0*/  @P3 BRA `(.L_x_16807) ;  /* 0x0000000000203947 */ /* 0x000fec0003800000 */
[----:B------:R-:W-:-:S04]  /*30f0*/  ISETP.NE.U32.AND P4, PT, RZ, UR10, PT ;  /* 0x0000000aff007c0c */ /* 0x000fc8000bf85070 */
[----:B------:R-:W-:-:S13]  /*3100*/  ISETP.NE.AND.EX P4, PT, RZ, UR11, PT, P4 ;  /* 0x0000000bff007c0c */ /* 0x000fda000bf85340 */
[----:B------:R-:W-:Y:S05]  /*3110*/  @P4 BRA `(.L_x_16808) ;  /* 0x0000000000084947 */ /* 0x000fea0003800000 */
[----:B------:R-:W-:Y:S05]  /*3120*/  @P0 BRA `(.L_x_16809) ;  /* 0x0000000000200947 */ /* 0x000fea0003800000 */
[----:B------:R-:W-:Y:S05]  /*3130*/  BRA `(.L_x_16810) ;  /* 0x0000000000247947 */ /* 0x000fea0003800000 */
.L_x_16808:
[----:B-----5:R-:W-:-:S05]  /*3140*/  HADD2.F32 R193, -RZ, R186.H1_H1 ;  /* 0x300000baffc17230 */ /* 0x020fca0000004100 */
[----:B------:R-:W-:Y:S01]  /*3150*/  FADD.FTZ R216, R193, R216 ;  /* 0x000000d8c1d87221 */ /* 0x000fe20000010000 */
[----:B------:R-:W-:Y:S06]  /*3160*/  BRA `(.L_x_16809) ;  /* 0x0000000000107947 */ /* 0x000fec0003800000 */
.L_x_16807:
[----:B-----5:R-:W-:Y:S02]  /*3170*/  HADD2.F32 R193, -RZ, R182.H1_H1 ;  /* 0x300000b6ffc17230 */ /* 0x020fe40000004100 */
[----:B------:R-:W-:-:S03]  /*3180*/  @P2 HADD2.F32 R197, -RZ, R186.H1_H1 ;  /* 0x300000baffc52230 */ /* 0x000fc60000004100 */
[----:B------:R-:W-:-:S04]  /*3190*/  FADD.FTZ R216, R193, R216 ;  /* 0x000000d8c1d87221 */ /* 0x000fc80000010000 */
[----:B------:R-:W-:-:S07]  /*31a0*/  @P2 FADD.FTZ R216, R197, R216 ;  /* 0x000000d8c5d82221 */ /* 0x000fce0000010000 */
.L_x_16809:
[----:B------:R-:W-:-:S04]  /*31b0*/  F2FP.F16.F32.PACK_AB R192, RZ, R216 ;  /* 0x000000d8ffc0723e */ /* 0x000fc800000000ff */
[----:B------:R-:W-:-:S07]  /*31c0*/  PRMT R190, R190, 0x5410, R192 ;  /* 0x00005410bebe7816 */ /* 0x000fce00000000c0 */
.L_x_16810:
[----:B------:R-:W-:Y:S01]  /*31d0*/  HADD2.F32 R217, -RZ, R195.H0_H0 ;  /* 0x200000c3ffd97230 */ /* 0x000fe20000004100 */
[----:B------:R-:W-:Y:S06]  /*31e0*/  @P3 BRA `(.L_x_16811) ;  /* 0x0000000000203947 */ /* 0x000fec0003800000 */
[----:B------:R-:W-:-:S04]  /*31f0*/  ISETP.NE.U32.AND P4, PT, RZ, UR10, PT ;  /* 0x0000000aff007c0c */ /* 0x000fc8000bf85070 */
[----:B------:R-:W-:-:S13]  /*3200*/  ISETP.NE.AND.EX P4, PT, RZ, UR11, PT, P4 ;  /* 0x0000000bff007c0c */ /* 0x000fda000bf85340 */
[----:B------:R-:W-:Y:S05]  /*3210*/  @P4 BRA `(.L_x_16812) ;  /* 0x0000000000084947 */ /* 0x000fea0003800000 */
[----:B------:R-:W-:Y:S05]  /*3220*/  @P0 BRA `(.L_x_16813) ;  /* 0x0000000000200947 */ /* 0x000fea0003800000 */
[----:B------:R-:W-:Y:S05]  /*3230*/  BRA `(.L_x_16814) ;  /* 0x0000000000247947 */ /* 0x000fea0003800000 */
.L_x_16812:
[----:B-----5:R-:W-:-:S05]  /*3240*/  HADD2.F32 R192, -RZ, R187.H0_H0 ;  /* 0x200000bbffc07230 */ /* 0x020fca0000004100 */
[----:B------:R-:W-:Y:S01]  /*3250*/  FADD.FTZ R217, R192, R217 ;  /* 0x000000d9c0d97221 */ /* 0x000fe20000010000 */
[----:B------:R-:W-:Y:S06]  /*3260*/  BRA `(.L_x_16813) ;  /* 0x0000000000107947 */ /* 0x000fec0003800000 */
.L_x_16811:
[----:B-----5:R-:W-:Y:S02]  /*3270*/  HADD2.F32 R192, -RZ, R183.H0_H0 ;  /* 0x200000b7ffc07230 */ /* 0x020fe40000004100 */
[----:B------:R-:W-:-:S03]  /*3280*/  @P2 HADD2.F32 R194, -RZ, R187.H0_H0 ;  /* 0x200000bbffc22230 */ /* 0x000fc60000004100 */
[----:B------:R-:W-:-:S04]  /*3290*/  FADD.FTZ R217, R192, R217 ;  /* 0x000000d9c0d97221 */ /* 0x000fc80000010000 */
[----:B------:R-:W-:-:S07]  /*32a0*/  @P2 FADD.FTZ R217, R194, R217 ;  /* 0x000000d9c2d92221 */ /* 0x000fce0000010000 */
.L_x_16813:
[----:B------:R-:W-:-:S04]  /*32b0*/  F2FP.F16.F32.PACK_AB R192, RZ, R217 ;  /* 0x000000d9ffc0723e */ /* 0x000fc800000000ff */
[----:B------:R-:W-:-:S07]  /*32c0*/  PRMT R191, R192, 0x7610, R191 ;  /* 0x00007610c0bf7816 */ /* 0x000fce00000000bf */
.L_x_16814:
[----:B------:R-:W-:Y:S01]  /*32d0*/  HADD2.F32 R223, -RZ, R195.H1_H1 ;  /* 0x300000c3ffdf7230 */ /* 0x000fe20000004100 */
[----:B------:R-:W-:Y:S06]  /*32e0*/  @P3 BRA `(.L_x_16815) ;  /* 0x0000000000203947 */ /* 0x000fec0003800000 */
[----:B------:R-:W-:-:S04]  /*32f0*/  ISETP.NE.U32.AND P2, PT, RZ, UR10, PT ;  /* 0x0000000aff007c0c */ /* 0x000fc8000bf45070 */
[----:B------:R-:W-:-:S13]  /*3300*/  ISETP.NE.AND.EX P2, PT, RZ, UR11, PT, P2 ;  /* 0x0000000bff007c0c */ /* 0x000fda000bf45320 */
[----:B------:R-:W-:Y:S05]  /*3310*/  @P2 BRA `(.L_x_16816) ;  /* 0x0000000000082947 */ /* 0x000fea0003800000 */
[----:B------:R-:W-:Y:S05]  /*3320*/  @P0 BRA `(.L_x_16817) ;  /* 0x0000000000200947 */ /* 0x000fea0003800000 */
[----:B------:R-:W-:Y:S05]  /*3330*/  BRA `(.L_x_16818) ;  /* 0x0000000000247947 */ /* 0x000fea0003800000 */
.L_x_16816:
[----:B-----5:R-:W-:-:S05]  /*3340*/  HADD2.F32 R192, -RZ, R187.H1_H1 ;  /* 0x300000bbffc07230 */ /* 0x020fca0000004100 */
[----:B------:R-:W-:Y:S01]  /*3350*/  FADD.FTZ R223, R192, R223 ;  /* 0x000000dfc0df7221 */ /* 0x000fe20000010000 */
[----:B------:R-:W-:Y:S06]  /*3360*/  BRA `(.L_x_16817) ;  /* 0x0000000000107947 */ /* 0x000fec0003800000 */
.L_x_16815:
[----:B-----5:R-:W-:Y:S02]  /*3370*/  HADD2.F32 R192, -RZ, R183.H1_H1 ;  /* 0x300000b7ffc07230 */ /* 0x020fe40000004100 */
[----:B------:R-:W-:-:S03]  /*3380*/  @P2 HADD2.F32 R194, -RZ, R187.H1_H1 ;  /* 0x300000bbffc22230 */ /* 0x000fc60000004100 */
[----:B------:R-:W-:-:S04]  /*3390*/  FADD.FTZ R223, R192, R223 ;  /* 0x000000dfc0df7221 */ /* 0x000fc80000010000 */
[----:B------:R-:W-:-:S07]  /*33a0*/  @P2 FADD.FTZ R223, R194, R223 ;  /* 0x000000dfc2df2221 */ /* 0x000fce0000010000 */
.L_x_16817:
[----:B------:R-:W-:-:S04]  /*33b0*/  F2FP.F16.F32.PACK_AB R192, RZ, R223 ;  /* 0x000000dfffc0723e */ /* 0x000fc800000000ff */
[----:B------:R-:W-:-:S07]  /*33c0*/  PRMT R191, R191, 0x5410, R192 ;  /* 0x00005410bfbf7816 */ /* 0x000fce00000000c0 */
.L_x_16818:
[----:B------:R-:W0:Y:S02]  /*33d0*/  @P0 LDC.64 R192, c[0x0][0x238] ;  /* 0x00008e00ffc00b82 */ /* 0x000e240000000a00 */
[----:B0-----:R-:W-:-:S04]  /*33e0*/  @P0 LEA R192, P2, R196, R192, 0x4 ;  /* 0x000000c0c4c00211 */ /* 0x001fc800078420ff */
[C---:B------:R-:W-:Y:S02]  /*33f0*/  @P0 LEA.HI.X R193, R196.reuse, R193, RZ, 0x4, P2 ;  /* 0x000000c1c4c10211 */ /* 0x040fe400010f24ff */
[----:B------:R-:W-:-:S03]  /*3400*/  IADD3 R196, R196, 0x20, RZ ;  /* 0x00000020c4c47810 */ /* 0x000fc60007ffe0ff */
[----:B------:R0:W-:Y:S04]  /*3410*/  @P0 STG.E.128 desc[UR4][R192.64], R188 ;  /* 0x000000bcc0000986 */ /* 0x0001e8000c101d04 */
.L_x_16786:
[----:B------:R-:W-:Y:S05]  /*3420*/  BSYNC B0 ;  /* 0x0000000000007941 */ /* 0x000fea0003800000 */
.L_x_16785:
        /* <DEDUP_REMOVED lines=25> */
.L_x_16822:
[----:B-----5:R-:W-:-:S05]  /*35c0*/  HADD2.F32 R18, -RZ, R184.H0_H0 ;  /* 0x200000b8ff127230 */ /* 0x020fca0000004100 */
[----:B------:R-:W-:Y:S01]  /*35d0*/  FADD.FTZ R9, R18, R9 ;  /* 0x0000000912097221 */ /* 0x000fe20000010000 */
[----:B------:R-:W-:Y:S06]  /*35e0*/  BRA `(.L_x_16823) ;  /* 0x0000000000107947 */ /* 0x000fec0003800000 */
.L_x_16821:
[----:B-----5:R-:W-:Y:S02]  /*35f0*/  HADD2.F32 R18, -RZ, R180.H0_H0 ;  /* 0x200000b4ff127230 */ /* 0x020fe40000004100 */
[----:B------:R-:W-:-:S03]  /*3600*/  @P2 HADD2.F32 R198, -RZ, R184.H0_H0 ;  /* 0x200000b8ffc62230 */ /* 0x000fc60000004100 */
[----:B------:R-:W-:-:S04]  /*3610*/  FADD.FTZ R9, R18, R9 ;  /* 0x0000000912097221 */ /* 0x000fc80000010000 */
[----:B------:R-:W-:-:S07]  /*3620*/  @P2 FADD.FTZ R9, R198, R9 ;  /* 0x00000009c6092221 */ /* 0x000fce0000010000 */
.L_x_16823:
[----:B------:R-:W-:-:S04]  /*3630*/  F2FP.F16.F32.PACK_AB R18, RZ, R9 ;  /* 0x00000009ff12723e */ /* 0x000fc800000000ff */
[----:B------:R-:W-:-:S07]  /*3640*/  PRMT R188, R18, 0x7610, R188 ;  /* 0x0000761012bc7816 */ /* 0x000fce00000000bc */
.L_x_16824:
[----:B------:R-:W-:Y:S01]  /*3650*/  HADD2.F32 R18, -RZ, R192.H1_H1 ;  /* 0x300000c0ff127230 */ /* 0x000fe20000004100 */
[----:B------:R-:W-:Y:S06]  /*3660*/  @P3 BRA `(.L_x_16825) ;  /* 0x0000000000203947 */ /* 0x000fec0003800000 */
[----:B------:R-:W-:-:S04]  /*3670*/  ISETP.NE.U32.AND P4, PT, RZ, UR10, PT ;  /* 0x0000000aff007c0c */ /* 0x000fc8000bf85070 */
[----:B------:R-:W-:-:S13]  /*3680*/  ISETP.NE.AND.EX P4, PT, RZ, UR11, PT, P4 ;  /* 0x0000000bff007c0c */ /* 0x000fda000bf85340 */
[----:B------:R-:W-:Y:S05]  /*3690*/  @P4 BRA `(.L_x_16826) ;  /* 0x0000000000084947 */ /* 0x000fea0003800000 */
[----:B------:R-:W-:Y:S05]  /*36a0*/  @P0 BRA `(.L_x_16827) ;  /* 0x0000000000200947 */ /* 0x000fea0003800000 */
[----:B------:R-:W-:Y:S05]  /*36b0*/  BRA `(.L_x_16828) ;  /* 0x0000000000247947 */ /* 0x000fea0003800000 */
.L_x_16826:
[----:B-----5:R-:W-:-:S05]  /*36c0*/  HADD2.F32 R19, -RZ, R184.H1_H1 ;  /* 0x300000b8ff137230 */ /* 0x020fca0000004100 */
[----:B------:R-:W-:Y:S01]  /*36d0*/  FADD.FTZ R18, R19, R18 ;  /* 0x0000001213127221 */ /* 0x000fe20000010000 */
[----:B------:R-:W-:Y:S06]  /*36e0*/  BRA `(.L_x_16827) ;  /* 0x0000000000107947 */ /* 0x000fec0003800000 */
.L_x_16825:
[----:B-----5:R-:W-:Y:S02]  /*36f0*/  HADD2.F32 R19, -RZ, R180.H1_H1 ;  /* 0x300000b4ff137230 */ /* 0x020fe40000004100 */
[----:B------:R-:W-:-:S03]  /*3700*/  @P2 HADD2.F32 R197, -RZ, R184.H1_H1 ;  /* 0x300000b8ffc52230 */ /* 0x000fc60000004100 */
[----:B------:R-:W-:-:S04]  /*3710*/  FADD.FTZ R18, R19, R18 ;  /* 0x0000001213127221 */ /* 0x000fc80000010000 */
[----:B------:R-:W-:-:S07]  /*3720*/  @P2 FADD.FTZ R18, R197, R18 ;  /* 0x00000012c5122221 */ /* 0x000fce0000010000 */
.L_x_16827:
[----:B------:R-:W-:-:S04]  /*3730*/  F2FP.F16.F32.PACK_AB R19, RZ, R18 ;  /* 0x00000012ff13723e */ /* 0x000fc800000000ff */
[----:B------:R-:W-:-:S07]  /*3740*/  PRMT R188, R188, 0x5410, R19 ;  /* 0x00005410bcbc7816 */ /* 0x000fce0000000013 */
.L_x_16828:
[----:B------:R-:W-:Y:S01]  /*3750*/  HADD2.F32 R19, -RZ, R193.H0_H0 ;  /* 0x200000c1ff137230 */ /* 0x000fe20000004100 */
[----:B------:R-:W-:Y:S06]  /*3760*/  @P3 BRA `(.L_x_16829) ;  /* 0x0000000000203947 */ /* 0x000fec0003800000 */
[----:B------:R-:W-:-:S04]  /*3770*/  ISETP.NE.U32.AND P4, PT, RZ, UR10, PT ;  /* 0x0000000aff007c0c */ /* 0x000fc8000bf85070 */
[----:B------:R-:W-:-:S13]  /*3780*/  ISETP.NE.AND.EX P4, PT, RZ, UR11, PT, P4 ;  /* 0x0000000bff007c0c */ /* 0x000fda000bf85340 */
[----:B------:R-:W-:Y:S05]  /*3790*/  @P4 BRA `(.L_x_16830) ;  /* 0x0000000000084947 */ /* 0x000fea0003800000 */
[----:B------:R-:W-:Y:S05]  /*37a0*/  @P0 BRA `(.L_x_16831) ;  /* 0x0000000000200947 */ /* 0x000fea0003800000 */
[----:B------:R-:W-:Y:S05]  /*37b0*/  BRA `(.L_x_16832) ;  /* 0x0000000000247947 */ /* 0x000fea0003800000 */
.L_x_16830:
[----:B-----5:R-:W-:-:S05]  /*37c0*/  HADD2.F32 R192, -RZ, R185.H0_H0 ;  /* 0x200000b9ffc07230 */ /* 0x020fca0000004100 */
[----:B------:R-:W-:Y:S01]  /*37d0*/  FADD.FTZ R19, R192, R19 ;  /* 0x00000013c0137221 */ /* 0x000fe20000010000 */
[----:B------:R-:W-:Y:S06]  /*37e0*/  BRA `(.L_x_16831) ;  /* 0x0000000000107947 */ /* 0x000fec0003800000 */
.L_x_16829:
[----:B-----5:R-:W-:Y:S02]  /*37f0*/  HADD2.F32 R192, -RZ, R181.H0_H0 ;  /* 0x200000b5ffc07230 */ /* 0x020fe40000004100 */
[----:B------:R-:W-:-:S03]  /*3800*/  @P2 HADD2.F32 R198, -RZ, R185.H0_H0 ;  /* 0x200000b9ffc62230 */ /* 0x000fc60000004100 */
[----:B------:R-:W-:-:S04]  /*3810*/  FADD.FTZ R19, R192, R19 ;  /* 0x00000013c0137221 */ /* 0x000fc80000010000 */
[----:B------:R-:W-:-:S07]  /*3820*/  @P2 FADD.FTZ R19, R198, R19 ;  /* 0x00000013c6132221 */ /* 0x000fce0000010000 */
.L_x_16831:
[----:B------:R-:W-:-:S04]  /*3830*/  F2FP.F16.F32.PACK_AB R192, RZ, R19 ;  /* 0x00000013ffc0723e */ /* 0x000fc800000000ff */
[----:B------:R-:W-:-:S07]  /*3840*/  PRMT R189, R192, 0x7610, R189 ;  /* 0x00007610c0bd7816 */ /* 0x000fce00000000bd */
.L_x_16832:
[----:B------:R-:W-:Y:S01]  /*3850*/  HADD2.F32 R208, -RZ, R193.H1_H1 ;  /* 0x300000c1ffd07230 */ /* 0x000fe20000004100 */
[----:B------:R-:W-:Y:S06]  /*3860*/  @P3 BRA `(.L_x_16833) ;  /* 0x0000000000203947 */ /* 0x000fec0003800000 */
[----:B------:R-:W-:-:S04]  /*3870*/  ISETP.NE.U32.AND P4, PT, RZ, UR10, PT ;  /* 0x0000000aff007c0c */ /* 0x000fc8000bf85070 */
[----:B------:R-:W-:-:S13]  /*3880*/  ISETP.NE.AND.EX P4, PT, RZ, UR11, PT, P4 ;  /* 0x0000000bff007c0c */ /* 0x000fda000bf85340 */
[----:B------:R-:W-:Y:S05]  /*3890*/  @P4 BRA `(.L_x_16834) ;  /* 0x0000000000084947 */ /* 0x000fea0003800000 */
[----:B------:R-:W-:Y:S05]  /*38a0*/  @P0 BRA `(.L_x_16835) ;  /* 0x0000000000200947 */ /* 0x000fea0003800000 */
[----:B------:R-:W-:Y:S05]  /*38b0*/  BRA `(.L_x_16836) ;  /* 0x0000000000247947 */ /* 0x000fea0003800000 */
.L_x_16834:
[----:B-----5:R-:W-:-:S05]  /*38c0*/  HADD2.F32 R193, -RZ, R185.H1_H1 ;  /* 0x300000b9ffc17230 */ /* 0x020fca0000004100 */
[----:B------:R-:W-:Y:S01]  /*38d0*/  FADD.FTZ R208, R193, R208 ;  /* 0x000000d0c1d07221 */ /* 0x000fe20000010000 */
[----:B------:R-:W-:Y:S06]  /*38e0*/  BRA `(.L_x_16835) ;  /* 0x0000000000107947 */ /* 0x000fec0003800000 */
.L_x_16833:
[----:B-----5:R-:W-:Y:S02]  /*38f0*/  HADD2.F32 R193, -RZ, R181.H1_H1 ;  /* 0x300000b5ffc17230 */ /* 0x020fe40000004100 */
[----:B------:R-:W-:-:S03]  /*3900*/  @P2 HADD2.F32 R197, -RZ, R185.H1_H1 ;  /* 0x300000b9ffc52230 */ /* 0x000fc60000004100 */
[----:B------:R-:W-:-:S04]  /*3910*/  FADD.FTZ R208, R193, R208 ;  /* 0x000000d0c1d07221 */ /* 0x000fc80000010000 */
[----:B------:R-:W-:-:S07]  /*3920*/  @P2 FADD.FTZ R208, R197, R208 ;  /* 0x000000d0c5d02221 */ /* 0x000fce0000010000 */
.L_x_16835:
[----:B------:R-:W-:-:S04]  /*3930*/  F2FP.F16.F32.PACK_AB R192, RZ, R208 ;  /* 0x000000d0ffc0723e */ /* 0x000fc800000000ff */
[----:B------:R-:W-:-:S07]  /*3940*/  PRMT R189, R189, 0x5410, R192 ;  /* 0x00005410bdbd7816 */ /* 0x000fce00000000c0 */
.L_x_16836:
[----:B------:R-:W-:Y:S01]  /*3950*/  HADD2.F32 R209, -RZ, R194.H0_H0 ;  /* 0x200000c2ffd17230 */ /* 0x000fe20000004100 */
[----:B------:R-:W-:Y:S06]  /*3960*/  @P3 BRA `(.L_x_16837) ;  /* 0x0000000000203947 */ /* 0x000fec0003800000 */
[----:B------:R-:W-:-:S04]  /*3970*/  ISETP.NE.U32.AND P4, PT, RZ, UR10, PT ;  /* 0x0000000aff007c0c */ /* 0x000fc8000bf85070 */
[----:B------:R-:W-:-:S13]  /*3980*/  ISETP.NE.AND.EX P4, PT, RZ, UR11, PT, P4 ;  /* 0x0000000bff007c0c */ /* 0x000fda000bf85340 */
[----:B------:R-:W-:Y:S05]  /*3990*/  @P4 BRA `(.L_x_16838) ;  /* 0x0000000000084947 */ /* 0x000fea0003800000 */
[----:B------:R-:W-:Y:S05]  /*39a0*/  @P0 BRA `(.L_x_16839) ;  /* 0x0000000000200947 */ /* 0x000fea0003800000 */
[----:B------:R-:W-:Y:S05]  /*39b0*/  BRA `(.L_x_16840) ;  /* 0x0000000000247947 */ /* 0x000fea0003800000 */
.L_x_16838:
[----:B-----5:R-:W-:-:S05]  /*39c0*/  HADD2.F32 R192, -RZ, R186.H0_H0 ;  /* 0x200000baffc07230 */ /* 0x020fca0000004100 */
[----:B------:R-:W-:Y:S01]  /*39d0*/  FADD.FTZ R209, R192, R209 ;  /* 0x000000d1c0d17221 */ /* 0x000fe20000010000 */
[----:B------:R-:W-:Y:S06]  /*39e0*/  BRA `(.L_x_16839) ;  /* 0x0000000000107947 */ /* 0x000fec0003800000 */
.L_x_16837:
[----:B-----5:R-:W-:Y:S02]  /*39f0*/  HADD2.F32 R192, -RZ, R182.H0_H0 ;  /* 0x200000b6ffc07230 */ /* 0x020fe40000004100 */
[----:B------:R-:W-:-:S03]  /*3a00*/  @P2 HADD2.F32 R198, -RZ, R186.H0_H0 ;  /* 0x200000baffc62230 */ /* 0x000fc60000004100 */
[----:B------:R-:W-:-:S04]  /*3a10*/  FADD.FTZ R209, R192, R209 ;  /* 0x000000d1c0d17221 */ /* 0x000fc80000010000 */
[----:B------:R-:W-:-:S07]  /*3a20*/  @P2 FADD.FTZ R209, R198, R209 ;  /* 0x000000d1c6d12221 */ /* 0x000fce0000010000 */
.L_x_16839:
[----:B------:R-:W-:-:S04]  /*3a30*/  F2FP.F16.F32.PACK_AB R192, RZ, R209 ;  /* 0x000000d1ffc0723e */ /* 0x000fc800000000ff */
[----:B------:R-:W-:-:S07]  /*3a40*/  PRMT R190, R192, 0x7610, R190 ;  /* 0x00007610c0be7816 */ /* 0x000fce00000000be */
.L_x_16840:
[----:B------:R-:W-:Y:S01]  /*3a50*/  HADD2.F32 R218, -RZ, R194.H1_H1 ;  /* 0x300000c2ffda7230 */ /* 0x000fe20000004100 */
[----:B------:R-:W-:Y:S06]  /*3a60*/  @P3 BRA `(.L_x_16841) ;  /* 0x0000000000203947 */ /* 0x000fec0003800000 */
[----:B------:R-:W-:-:S04]  /*3a70*/  ISETP.NE.U32.AND P4, PT, RZ, UR10, PT ;  /* 0x0000000aff007c0c */ /* 0x000fc8000bf85070 */
[----:B------:R-:W-:-:S13]  /*3a80*/  ISETP.NE.AND.EX P4, PT, RZ, UR11, PT, P4 ;  /* 0x0000000bff007c0c */ /* 0x000fda000bf85340 */
[----:B------:R-:W-:Y:S05]  /*3a90*/  @P4 BRA `(.L_x_16842) ;  /* 0x0000000000084947 */ /* 0x000fea0003800000 */
[----:B------:R-:W-:Y:S05]  /*3aa0*/  @P0 BRA `(.L_x_16843) ;  /* 0x0000000000200947 */ /* 0x000fea0003800000 */
[----:B------:R-:W-:Y:S05]  /*3ab0*/  BRA `(.L_x_16844) ;  /* 0x0000000000247947 */ /* 0x000fea0003800000 */
.L_x_16842:
[----:B-----5:R-:W-:-:S05]  /*3ac0*/  HADD2.F32 R193, -RZ, R186.H1_H1 ;  /* 0x300000baffc17230 */ /* 0x020fca0000004100 */
[----:B------:R-:W-:Y:S01]  /*3ad0*/  FADD.FTZ R218, R193, R218 ;  /* 0x000000dac1da7221 */ /* 0x000fe20000010000 */
[----:B------:R-:W-:Y:S06]  /*3ae0*/  BRA `(.L_x_16843) ;  /* 0x0000000000107947 */ /* 0x000fec0003800000 */
.L_x_16841:
[----:B-----5:R-:W-:Y:S02]  /*3af0*/  HADD2.F32 R193, -RZ, R182.H1_H1 ;  /* 0x300000b6ffc17230 */ /* 0x020fe40000004100 */
[----:B------:R-:W-:-:S03]  /*3b00*/  @P2 HADD2.F32 R197, -RZ, R186.H1_H1 ;  /* 0x300000baffc52230 */ /* 0x000fc60000004100 */
[----:B------:R-:W-:-:S04]  /*3b10*/  FADD.FTZ R218, R193, R218 ;  /* 0x000000dac1da7221 */ /* 0x000fc80000010000 */
[----:B------:R-:W-:-:S07]  /*3b20*/  @P2 FADD.FTZ R218, R197, R218 ;  /* 0x000000dac5da2221 */ /* 0x000fce0000010000 */
.L_x_16843:
[----:B------:R-:W-:-:S04]  /*3b30*/  F2FP.F16.F32.PACK_AB R192, RZ, R218 ;  /* 0x000000daffc0723e */ /* 0x000fc800000000ff */
[----:B------:R-:W-:-:S07]  /*3b40*/  PRMT R190, R190, 0x5410, R192 ;  /* 0x00005410bebe7816 */ /* 0x000fce00000000c0 */
.L_x_16844:
[----:B------:R-:W-:Y:S01]  /*3b50*/  HADD2.F32 R219, -RZ, R195.H0_H0 ;  /* 0x200000c3ffdb7230 */ /* 0x000fe20000004100 */
[----:B------:R-:W-:Y:S06]  /*3b60*/  @P3 BRA `(.L_x_16845) ;  /* 0x0000000000203947 */ /* 0x000fec0003800000 */
[----:B------:R-:W-:-:S04]  /*3b70*/  ISETP.NE.U32.AND P4, PT, RZ, UR10, PT ;  /* 0x0000000aff007c0c */ /* 0x000fc8000bf85070 */
[----:B------:R-:W-:-:S13]  /*3b80*/  ISETP.NE.AND.EX P4, PT, RZ, UR11, PT, P4 ;  /* 0x0000000bff007c0c */ /* 0x000fda000bf85340 */
[----:B------:R-:W-:Y:S05]  /*3b90*/  @P4 BRA `(.L_x_16846) ;  /* 0x0000000000084947 */ /* 0x000fea0003800000 */
[----:B------:R-:W-:Y:S05]  /*3ba0*/  @P0 BRA `(.L_x_16847) ;  /* 0x0000000000200947 */ /* 0x000fea0003800000 */
[----:B------:R-:W-:Y:S05]  /*3bb0*/  BRA `(.L_x_16848) ;  /* 0x0000000000247947 */ /* 0x000fea0003800000 */
.L_x_16846:
[----:B-----5:R-:W-:-:S05]  /*3bc0*/  HADD2.F32 R192, -RZ, R187.H0_H0 ;  /* 0x200000bbffc07230 */ /* 0x020fca0000004100 */
[----:B------:R-:W-:Y:S01]  /*3bd0*/  FADD.FTZ R219, R192, R219 ;  /* 0x000000dbc0db7221 */ /* 0x000fe20000010000 */
[----:B------:R-:W-:Y:S06]  /*3be0*/  BRA `(.L_x_16847) ;  /* 0x0000000000107947 */ /* 0x000fec0003800000 */
.L_x_16845:
[----:B-----5:R-:W-:Y:S02]  /*3bf0*/  HADD2.F32 R192, -RZ, R183.H0_H0 ;  /* 0x200000b7ffc07230 */ /* 0x020fe40000004100 */
[----:B------:R-:W-:-:S03]  /*3c00*/  @P2 HADD2.F32 R194, -RZ, R187.H0_H0 ;  /* 0x200000bbffc22230 */ /* 0x000fc60000004100 */
[----:B------:R-:W-:-:S04]  /*3c10*/  FADD.FTZ R219, R192, R219 ;  /* 0x000000dbc0db7221 */ /* 0x000fc80000010000 */
[----:B------:R-:W-:-:S07]  /*3c20*/  @P2 FADD.FTZ R219, R194, R219 ;  /* 0x000000dbc2db2221 */ /* 0x000fce0000010000 */
.L_x_16847:
[----:B------:R-:W-:-:S04]  /*3c30*/  F2FP.F16.F32.PACK_AB R192, RZ, R219 ;  /* 0x000000dbffc0723e */ /* 0x000fc800000000ff */
[----:B------:R-:W-:-:S07]  /*3c40*/  PRMT R191, R192, 0x7610, R191 ;  /* 0x00007610c0bf7816 */ /* 0x000fce00000000bf */
.L_x_16848:
[----:B------:R-:W-:Y:S01]  /*3c50*/  HADD2.F32 R224, -RZ, R195.H1_H1 ;  /* 0x300000c3ffe07230 */ /* 0x000fe20000004100 */
[----:B------:R-:W-:Y:S06]  /*3c60*/  @P3 BRA `(.L_x_16849) ;  /* 0x0000000000203947 */ /* 0x000fec0003800000 */
[----:B------:R-:W-:-:S04]  /*3c70*/  ISETP.NE.U32.AND P2, PT, RZ, UR10, PT ;  /* 0x0000000aff007c0c */ /* 0x000fc8000bf45070 */
[----:B------:R-:W-:-:S13]  /*3c80*/  ISETP.NE.AND.EX P2, PT, RZ, UR11, PT, P2 ;  /* 0x0000000bff007c0c */ /* 0x000fda000bf45320 */
[----:B------:R-:W-:Y:S05]  /*3c90*/  @P2 BRA `(.L_x_16850) ;  /* 0x0000000000082947 */ /* 0x000fea0003800000 */
[----:B------:R-:W-:Y:S05]  /*3ca0*/  @P0 BRA `(.L_x_16851) ;  /* 0x0000000000200947 */ /* 0x000fea0003800000 */
[----:B------:R-:W-:Y:S05]  /*3cb0*/  BRA `(.L_x_16852) ;  /* 0x0000000000247947 */ /* 0x000fea0003800000 */
.L_x_16850:
[----:B-----5:R-:W-:-:S05]  /*3cc0*/  HADD2.F32 R193, -RZ, R187.H1_H1 ;  /* 0x300000bbffc17230 */ /* 0x020fca0000004100 */
[----:B------:R-:W-:Y:S01]  /*3cd0*/  FADD.FTZ R224, R193, R224 ;  /* 0x000000e0c1e07221 */ /* 0x000fe20000010000 */
[----:B------:R-:W-:Y:S06]  /*3ce0*/  BRA `(.L_x_16851) ;  /* 0x0000000000107947 */ /* 0x000fec0003800000 */
.L_x_16849:
[----:B-----5:R-:W-:Y:S02]  /*3cf0*/  HADD2.F32 R193, -RZ, R183.H1_H1 ;  /* 0x300000b7ffc17230 */ /* 0x020fe40000004100 */
[----:B------:R-:W-:-:S03]  /*3d00*/  @P2 HADD2.F32 R195, -RZ, R187.H1_H1 ;  /* 0x300000bbffc32230 */ /* 0x000fc60000004100 */
[----:B------:R-:W-:-:S04]  /*3d10*/  FADD.FTZ R224, R193, R224 ;  /* 0x000000e0c1e07221 */ /* 0x000fc80000010000 */
[----:B------:R-:W-:-:S07]  /*3d20*/  @P2 FADD.FTZ R224, R195, R224 ;  /* 0x000000e0c3e02221 */ /* 0x000fce0000010000 */
.L_x_16851:
[----:B------:R-:W-:-:S04]  /*3d30*/  F2FP.F16.F32.PACK_AB R192, RZ, R224 ;  /* 0x000000e0ffc0723e */ /* 0x000fc800000000ff */
[----:B------:R-:W-:-:S07]  /*3d40*/  PRMT R191, R191, 0x5410, R192 ;  /* 0x00005410bfbf7816 */ /* 0x000fce00000000c0 */
.L_x_16852:
[----:B------:R-:W0:Y:S02]  /*3d50*/  @P0 LDC.64 R192, c[0x0][0x238] ;  /* 0x00008e00ffc00b82 */ /* 0x000e240000000a00 */
[----:B0-----:R-:W-:-:S04]  /*3d60*/  @P0 LEA R192, P2, R196, R192, 0x4 ;  /* 0x000000c0c4c00211 */ /* 0x001fc800078420ff */
[----:B------:R-:W-:-:S05]  /*3d70*/  @P0 LEA.HI.X R193, R196, R193, RZ, 0x4, P2 ;  /* 0x000000c1c4c10211 */ /* 0x000fca00010f24ff */
[----:B------:R0:W-:Y:S04]  /*3d80*/  @P0 STG.E.128 desc[UR4][R192.64], R188 ;  /* 0x000000bcc0000986 */ /* 0x0001e8000c101d04 */
.L_x_16820:
[----:B------:R-:W-:Y:S05]  /*3d90*/  BSYNC B0 ;  /* 0x0000000000007941 */ /* 0x000fea0003800000 */
.L_x_16819:
        /* <DEDUP_REMOVED lines=153> */
.L_x_16876:
        /* <DEDUP_REMOVED lines=64> */
.L_x_16855:
[----:B------:R-:W-:Y:S05]  /*4b30*/  BSYNC B0 ;  /* 0x0000000000007941 */ /* 0x000fea0003800000 */
.L_x_16854:
        /* <DEDUP_REMOVED lines=50> */
.L_x_16857:
[----:B------:R-:W-:Y:S05]  /*4e60*/  BSYNC B0 ;  /* 0x0000000000007941 */ /* 0x000fea0003800000 */
.L_x_16856:
        /* <DEDUP_REMOVED lines=50> */
.L_x_16859:
[----:B------:R-:W-:Y:S05]  /*5190*/  BSYNC B0 ;  /* 0x0000000000007941 */ /* 0x000fea0003800000 */
.L_x_16858:
        /* <DEDUP_REMOVED lines=50> */
.L_x_16861:
[----:B------:R-:W-:Y:S05]  /*54c0*/  BSYNC B0 ;  /* 0x0000000000007941 */ /* 0x000fea0003800000 */
.L_x_16860:
        /* <DEDUP_REMOVED lines=49> */
.L_x_16863:
[----:B------:R-:W-:Y:S05]  /*57e0*/  BSYNC B0 ;  /* 0x0000000000007941 */ /* 0x000fea0003800000 */
.L_x_16862:
[----:B0123--:R-:W0:Y:S02]  /*57f0*/  LDC.64 R192, c[0x0][0x210] ;  /* 0x00008400ffc07b82 */ /* 0x00fe240000000a00 */
[----:B0-----:R-:W-:-:S04]  /*5800*/  LEA R2, R192, R2, 0x2 ;  /* 0x00000002c0027211 */ /* 0x001fc800078e10ff */
[----:B------:R-:W-:-:S13]  /*5810*/  ISETP.GE.AND P2, PT, R2, R193, PT ;  /* 0x000000c10200720c */ /* 0x000fda0003f46270 */
[----:B------:R-:W-:Y:S05]  /*5820*/  @!P2 BRA `(.L_x_16864) ;  /* 0xffffffb40070a947 */ /* 0x000fea000383ffff */
[----:B------:R-:W-:Y:S05]  /*5830*/  EXIT ;  /* 0x000000000000794d */ /* 0x000fea0003800000 */
.L_x_16853:
        /* <DEDUP_REMOVED lines=8> */
.L_x_16866:
[----:B------:R-:W-:Y:S05]  /*58c0*/  BSYNC B0 ;  /* 0x0000000000007941 */ /* 0x000fea0003800000 */
.L_x_16865:
        /* <DEDUP_REMOVED lines=10> */
.L_x_16867:
[----:B------:R-:W-:Y:S01]  /*5970*/  HFMA2.MMA R228, -RZ, RZ, 0, 2.384185791015625e-07 ;  /* 0x00000004ffe47435 */ /* 0x000fe200000001ff */
[----:B------:R-:W-:-:S05]  /*5980*/  MOV R195, R227 ;  /* 0x000000e300c37202 */ /* 0x000fca0000000f00 */
[----:B------:R-:W-:-:S05]  /*5990*/  FADD.FTZ R195, R194, R195 ;  /* 0x000000c3c2c37221 */ /* 0x000fca0000010000 */
[----:B------:R-:W-:-:S07]  /*59a0*/  MOV R229, R195 ;  /* 0x000000c300e57202 */ /* 0x000fce0000000f00 */
[----:B------:R-:W-:Y:S05]  /*59b0*/  WARPSYNC.COLLECTIVE R226, `(.L_x_16868) ;  /* 0x00000000e2087348 */ /* 0x000fea0003c00000 */
[----:B------:R0:W1:Y:S02]  /*59c0*/  SHFL.BFLY P6, R227, R229, R228, R231 ;  /* 0x0c0000e4e5e37389 */ /* 0x00006400000c00e7 */
[----:B01----:R-:W-:Y:S01]  /*59d0*/  ENDCOLLECTIVE ;  /* 0x000000000000791b */ /* 0x003fe20003800000 */
.L_x_16868:
[----:B------:R-:W-:Y:S01]  /*59e0*/  HFMA2.MMA R228, -RZ, RZ, 0, 4.76837158203125e-07 ;  /* 0x00000008ffe47435 */ /* 0x000fe200000001ff */
[----:B------:R-:W-:-:S05]  /*59f0*/  MOV R192, R227 ;  /* 0x000000e300c07202 */ /* 0x000fca0000000f00 */
[----:B------:R-:W-:-:S05]  /*5a00*/  FADD.FTZ R198, R195, R192 ;  /* 0x000000c0c3c67221 */ /* 0x000fca0000010000 */
[----:B------:R-:W-:-:S07]  /*5a10*/  MOV R229, R198 ;  /* 0x000000c600e57202 */ /* 0x000fce0000000f00 */
[----:B------:R-:W-:Y:S05]  /*5a20*/  WARPSYNC.COLLECTIVE R226, `(.L_x_16869) ;  /* 0x00000000e2087348 */ /* 0x000fea0003c00000 */
[----:B------:R0:W1:Y:S02]  /*5a30*/  SHFL.BFLY P6, R227, R229, R228, R231 ;  /* 0x0c0000e4e5e37389 */ /* 0x00006400000c00e7 */
[----:B01----:R-:W-:Y:S01]  /*5a40*/  ENDCOLLECTIVE ;  /* 0x000000000000791b */ /* 0x003fe20003800000 */
.L_x_16869:
[----:B------:R-:W-:Y:S01]  /*5a50*/  HFMA2.MMA R228, -RZ, RZ, 0, 9.5367431640625e-07 ;  /* 0x00000010ffe47435 */ /* 0x000fe200000001ff */
[----:B------:R-:W-:-:S05]  /*5a60*/  MOV R197, R227 ;  /* 0x000000e300c57202 */ /* 0x000fca0000000f00 */
[----:B------:R-:W-:-:S05]  /*5a70*/  FADD.FTZ R199, R198, R197 ;  /* 0x000000c5c6c77221 */ /* 0x000fca0000010000 */
[----:B------:R-:W-:-:S07]  /*5a80*/  MOV R229, R199 ;  /* 0x000000c700e57202 */ /* 0x000fce0000000f00 */
[----:B------:R-:W-:Y:S05]  /*5a90*/  WARPSYNC.COLLECTIVE R226, `(.L_x_16870) ;  /* 0x00000000e2087348 */ /* 0x000fea0003c00000 */
[----:B------:R0:W1:Y:S02]  /*5aa0*/  SHFL.BFLY P6, R227, R229, R228, R231 ;  /* 0x0c0000e4e5e37389 */ /* 0x00006400000c00e7 */
[----:B01----:R-:W-:Y:S01]  /*5ab0*/  ENDCOLLECTIVE ;  /* 0x000000000000791b */ /* 0x003fe20003800000 */
.L_x_16870:
        /* <DEDUP_REMOVED lines=90> */
.L_x_16871:
[----:B------:R-:W-:Y:S01]  /*6060*/  HFMA2.MMA R228, -RZ, RZ, 0, 1.1920928955078125e-07 ;  /* 0x00000002ffe47435 */ /* 0x000fe200000001ff */
[----:B------:R-:W-:-:S05]  /*6070*/  MOV R193, R227 ;  /* 0x000000e300c17202 */ /* 0x000fca0000000f00 */
[----:B------:R-:W-:-:S05]  /*6080*/  FADD.FTZ R193, R192, R193 ;  /* 0x000000c1c0c17221 */ /* 0x000fca0000010000 */
[----:B------:R-:W-:-:S07]  /*6090*/  MOV R229, R193 ;  /* 0x000000c100e57202 */ /* 0x000fce0000000f00 */
[----:B------:R-:W-:Y:S05]  /*60a0*/  WARPSYNC.COLLECTIVE R226, `(.L_x_16872) ;  /* 0x00000000e2087348 */ /* 0x000fea0003c00000 */
[----:B------:R0:W1:Y:S02]  /*60b0*/  SHFL.BFLY P6, R227, R229, R228, R231 ;  /* 0x0c0000e4e5e37389 */ /* 0x00006400000c00e7 */
[----:B01----:R-:W-:Y:S01]  /*60c0*/  ENDCOLLECTIVE ;  /* 0x000000000000791b */ /* 0x003fe20003800000 */
.L_x_16872:
[----:B------:R-:W-:Y:S01]  /*60d0*/  HFMA2.MMA R228, -RZ, RZ, 0, 2.384185791015625e-07 ;  /* 0x00000004ffe47435 */ /* 0x000fe200000001ff */
[----:B------:R-:W-:-:S05]  /*60e0*/  MOV R194, R227 ;  /* 0x000000e300c27202 */ /* 0x000fca0000000f00 */
[----:B------:R-:W-:-:S05]  /*60f0*/  FADD.FTZ R194, R193, R194 ;  /* 0x000000c2c1c27221 */ /* 0x000fca0000010000 */
[----:B------:R-:W-:-:S07]  /*6100*/  MOV R229, R194 ;  /* 0x000000c200e57202 */ /* 0x000fce0000000f00 */
[----:B------:R-:W-:Y:S05]  /*6110*/  WARPSYNC.COLLECTIVE R226, `(.L_x_16873) ;  /* 0x00000000e2087348 */ /* 0x000fea0003c00000 */
[----:B------:R0:W1:Y:S02]  /*6120*/  SHFL.BFLY P6, R227, R229, R228, R231 ;  /* 0x0c0000e4e5e37389 */ /* 0x00006400000c00e7 */
[----:B01----:R-:W-:Y:S01]  /*6130*/  ENDCOLLECTIVE ;  /* 0x000000000000791b */ /* 0x003fe20003800000 */
.L_x_16873:
[----:B------:R-:W-:Y:S01]  /*6140*/  HFMA2.MMA R228, -RZ, RZ, 0, 4.76837158203125e-07 ;  /* 0x00000008ffe47435 */ /* 0x000fe200000001ff */
[----:B------:R-:W-:-:S05]  /*6150*/  MOV R195, R227 ;  /* 0x000000e300c37202 */ /* 0x000fca0000000f00 */
[----:B------:R-:W-:-:S05]  /*6160*/  FADD.FTZ R195, R194, R195 ;  /* 0x000000c3c2c37221 */ /* 0x000fca0000010000 */
[----:B------:R-:W-:-:S07]  /*6170*/  MOV R229, R195 ;  /* 0x000000c300e57202 */ /* 0x000fce0000000f00 */
[----:B------:R-:W-:Y:S05]  /*6180*/  WARPSYNC.COLLECTIVE R226, `(.L_x_16874) ;  /* 0x00000000e2087348 */ /* 0x000fea0003c00000 */
[----:B------:R0:W1:Y:S02]  /*6190*/  SHFL.BFLY P6, R227, R229, R228, R231 ;  /* 0x0c0000e4e5e37389 */ /* 0x00006400000c00e7 */
[----:B01----:R-:W-:Y:S01]  /*61a0*/  ENDCOLLECTIVE ;  /* 0x000000000000791b */ /* 0x003fe20003800000 */
.L_x_16874:
[----:B------:R-:W-:Y:S01]  /*61b0*/  HFMA2.MMA R228, -RZ, RZ, 0, 9.5367431640625e-07 ;  /* 0x00000010ffe47435 */ /* 0x000fe200000001ff */
[----:B------:R-:W-:-:S05]  /*61c0*/  MOV R198, R227 ;  /* 0x000000e300c67202 */ /* 0x000fca0000000f00 */
[----:B------:R-:W-:-:S05]  /*61d0*/  FADD.FTZ R198, R195, R198 ;  /* 0x000000c6c3c67221 */ /* 0x000fca0000010000 */
[----:B------:R-:W-:-:S07]  /*61e0*/  MOV R229, R198 ;  /* 0x000000c600e57202 */ /* 0x000fce0000000f00 */
[----:B------:R-:W-:Y:S05]  /*61f0*/  WARPSYNC.COLLECTIVE R226, `(.L_x_16875) ;  /* 0x00000000e2087348 */ /* 0x000fea0003c00000 */
[----:B------:R0:W1:Y:S02]  /*6200*/  SHFL.BFLY P6, R227, R229, R228, R231 ;  /* 0x0c0000e4e5e37389 */ /* 0x00006400000c00e7 */
[----:B01----:R-:W-:Y:S01]  /*6210*/  ENDCOLLECTIVE ;  /* 0x000000000000791b */ /* 0x003fe20003800000 */
.L_x_16875:
[----:B------:R-:W-:Y:S01]  /*6220*/  MOV R199, R227 ;  /* 0x000000e300c77202 */ /* 0x000fe20000000f00 */
[----:B------:R-:W-:Y:S06]  /*6230*/  BRA `(.L_x_16876) ;  /* 0xffffffe4003c7947 */ /* 0x000fec000383ffff */
.L_x_16877:
        /* <DEDUP_REMOVED lines=12> */
.L_x_33668:


//--------------------- .text._ZN10layer_norm31ln_parallel_residual_fwd_kernelINS_13Kernel_traitsIf6__halfS2_S2_fjLj1280ELj1ELj4ELj1ELj16ENS_18Kernel_traits_baseILj1280EfS2_S2_S2_fjLj128EEEEELb0ELb0ELb1EEEvNS_9FwdParamsE --------------------------
	.section	.text._ZN10layer_norm31ln_parallel_residual_fwd_kernelINS_13Kernel_traitsIf6__halfS2_S2_fjLj1280ELj1ELj4ELj1ELj16ENS_18Kernel_traits_baseILj1280EfS2_S2_S2_fjLj128EEEEELb0ELb0ELb1EEEvNS_9FwdParamsE,"ax",@progbits
	.align	128
        .global         _ZN10layer_norm31ln_parallel_residual_fwd_kernelINS_13Kernel_traitsIf6__halfS2_S2_fjLj1280ELj1ELj4ELj1ELj16ENS_18Kernel_traits_baseILj1280EfS2_S2_S2_fjLj128EEEEELb0ELb0ELb1EEEvNS_9FwdParamsE
        .type           _ZN10layer_norm31ln_parallel_residual_fwd_kernelINS_13Kernel_traitsIf6__halfS2_S2_fjLj1280ELj1ELj4ELj1ELj16ENS_18Kernel_traits_baseILj1280EfS2_S2_S2_fjLj128EEEEELb0ELb0ELb1EEEvNS_9FwdParamsE,@function
        .size           _ZN10layer_norm31ln_parallel_residual_fwd_kernelINS_13Kernel_traitsIf6__halfS2_S2_fjLj1280ELj1ELj4ELj1ELj16ENS_18Kernel_traits_baseILj1280EfS2_S2_S2_fjLj128EEEEELb0ELb0ELb1EEEvNS_9FwdParamsE,(.L_x_33669 - _ZN10layer_norm31ln_parallel_residual_fwd_kernelINS_13Kernel_traitsIf6__halfS2_S2_fjLj1280ELj1ELj4ELj1ELj16ENS_18Kernel_traits_baseILj1280EfS2_S2_S2_fjLj128EEEEELb0ELb0ELb1EEEvNS_9FwdParamsE)
        .other          _ZN10layer_norm31ln_parallel_residual_fwd_kernelINS_13Kernel_traitsIf6__halfS2_S2_fjLj1280ELj1ELj4ELj1ELj16ENS_18Kernel_traits_baseILj1280EfS2_S2_S2_fjLj128EEEEELb0ELb0ELb1EEEvNS_9FwdParamsE,@"STO_CUDA_ENTRY STV_DEFAULT"
_ZN10layer_norm31ln_parallel_residual_fwd_kernelINS_13Kernel_traitsIf6__halfS2_S2_fjLj1280ELj1ELj4ELj1ELj16ENS_18Kernel_traits_baseILj1280EfS2_S2_S2_fjLj128EEEEELb0ELb0ELb1EEEvNS_9FwdParamsE:
.text._ZN10layer_norm31ln_parallel_residual_fwd_kernelINS_13Kernel_traitsIf6__halfS2_S2_fjLj1280ELj1ELj4ELj1ELj16ENS_18Kernel_traits_baseILj1280EfS2_S2_S2_fjLj128EEEEELb0ELb0ELb1EEEvNS_9FwdParamsE:
        /* <DEDUP_REMOVED lines=121> */
.L_x_17039:
        /* <DEDUP_REMOVED lines=24> */
.L_x_16879:
[----:B-----5:R-:W-:-:S05]  /*0910*/  HADD2.F32 R10, -RZ, R180.H0_H0 ;  /* 0x200000b4ff0a7230 */ /* 0x020fca0000004100 */
[----:B------:R-:W-:Y:S01]  /*0920*/  FADD.FTZ R219, R219, R10 ;  /* 0x0000000adbdb7221 */ /* 0x000fe20000010000 */
[----:B------:R-:W-:Y:S06]  /*0930*/  BRA `(.L_x_16880) ;  /* 0x0000000000107947 */ /* 0x000fec0003800000 */
.L_x_16878:
[----:B-----5:R-:W-:Y:S02]  /*0940*/  HADD2.F32 R10, -RZ, R176.H0_H0 ;  /* 0x200000b0ff0a7230 */ /* 0x020fe40000004100 */
[----:B------:R-:W-:-:S03]  /*0950*/  @P2 HADD2.F32 R12, -RZ, R180.H0_H0 ;  /* 0x200000b4ff0c2230 */ /* 0x000fc60000004100 */
[----:B------:R-:W-:-:S04]  /*0960*/  FADD.FTZ R219, R219, R10 ;  /* 0x0000000adbdb7221 */ /* 0x000fc80000010000 */
[----:B------:R-:W-:-:S07]  /*0970*/  @P2 FADD.FTZ R219, R219, R12 ;  /* 0x0000000cdbdb2221 */ /* 0x000fce0000010000 */
.L_x_16880:
[----:B------:R-:W-:-:S04]  /*0980*/  F2FP.F16.F32.PACK_AB R3, RZ, R219 ;  /* 0x000000dbff03723e */ /* 0x000fc800000000ff */
[----:B------:R-:W-:-:S07]  /*0990*/  PRMT R184, R3, 0x7610, R184 ;  /* 0x0000761003b87816 */ /* 0x000fce00000000b8 */
.L_x_16881:
[----:B------:R-:W-:Y:S01]  /*09a0*/  HADD2.F32 R214, -RZ, R4.H1_H1 ;  /* 0x30000004ffd67230 */ /* 0x000fe20000004100 */
[----:B------:R-:W-:Y:S06]  /*09b0*/  @P3 BRA `(.L_x_16882) ;  /* 0x0000000000203947 */ /* 0x000fec0003800000 */
[----:B------:R-:W-:-:S04]  /*09c0*/  ISETP.NE.U32.AND P4, PT, RZ, UR8, PT ;  /* 0x00000008ff007c0c */ /* 0x000fc8000bf85070 */
[----:B------:R-:W-:-:S13]  /*09d0*/  ISETP.NE.AND.EX P4, PT, RZ, UR9, PT, P4 ;  /* 0x00000009ff007c0c */ /* 0x000fda000bf85340 */
[----:B------:R-:W-:Y:S05]  /*09e0*/  @P4 BRA `(.L_x_16883) ;  /* 0x0000000000084947 */ /* 0x000fea0003800000 */
[----:B------:R-:W-:Y:S05]  /*09f0*/  @P0 BRA `(.L_x_16884) ;  /* 0x0000000000200947 */ /* 0x000fea0003800000 */
[----:B------:R-:W-:Y:S05]  /*0a00*/  BRA `(.L_x_16885) ;  /* 0x0000000000247947 */ /* 0x000fea0003800000 */
.L_x_16883:
[----:B-----5:R-:W-:-:S05]  /*0a10*/  HADD2.F32 R3, -RZ, R180.H1_H1 ;  /* 0x300000b4ff037230 */ /* 0x020fca0000004100 */
[----:B------:R-:W-:Y:S01]  /*0a20*/  FADD.FTZ R214, R214, R3 ;  /* 0x00000003d6d67221 */ /* 0x000fe20000010000 */
[----:B------:R-:W-:Y:S06]  /*0a30*/  BRA `(.L_x_16884) ;  /* 0x0000000000107947 */ /* 0x000fec0003800000 */
.L_x_16882:
[----:B-----5:R-:W-:Y:S02]  /*0a40*/  HADD2.F32 R3, -RZ, R176.H1_H1 ;  /* 0x300000b0ff037230 */ /* 0x020fe40000004100 */
[----:B------:R-:W-:-:S03]  /*0a50*/  @P2 HADD2.F32 R11, -RZ, R180.H1_H1 ;  /* 0x300000b4ff0b2230 */ /* 0x000fc60000004100 */
[----:B------:R-:W-:-:S04]  /*0a60*/  FADD.FTZ R214, R214, R3 ;  /* 0x00000003d6d67221 */ /* 0x000fc80000010000 */
[----:B------:R-:W-:-:S07]  /*0a70*/  @P2 FADD.FTZ R214, R214, R11 ;  /* 0x0000000bd6d62221 */ /* 0x000fce0000010000 */
.L_x_16884:
[----:B------:R-:W-:-:S04]  /*0a80*/  F2FP.F16.F32.PACK_AB R3, RZ, R214 ;  /* 0x000000d6ff03723e */ /* 0x000fc800000000ff */
[----:B------:R-:W-:-:S07]  /*0a90*/  PRMT R184, R184, 0x5410, R3 ;  /* 0x00005410b8b87816 */ /* 0x000fce0000000003 */
.L_x_16885:
[----:B------:R-:W-:Y:S01]  /*0aa0*/  HADD2.F32 R200, -RZ, R5.H0_H0 ;  /* 0x20000005ffc87230 */ /* 0x000fe20000004100 */
[----:B------:R-:W-:Y:S06]  /*0ab0*/  @P3 BRA `(.L_x_16886) ;  /* 0x0000000000203947 */ /* 0x000fec0003800000 */
[----:B------:R-:W-:-:S04]  /*0ac0*/  ISETP.NE.U32.AND P4, PT, RZ, UR8, PT ;  /* 0x00000008ff007c0c */ /* 0x000fc8000bf85070 */
[----:B------:R-:W-:-:S13]  /*0ad0*/  ISETP.NE.AND.EX P4, PT, RZ, UR9, PT, P4 ;  /* 0x00000009ff007c0c */ /* 0x000fda000bf85340 */
[----:B------:R-:W-:Y:S05]  /*0ae0*/  @P4 BRA `(.L_x_16887) ;  /* 0x0000000000084947 */ /* 0x000fea0003800000 */
[----:B------:R-:W-:Y:S05]  /*0af0*/  @P0 BRA `(.L_x_16888) ;  /* 0x0000000000200947 */ /* 0x000fea0003800000 */
[----:B------:R-:W-:Y:S05]  /*0b00*/  BRA `(.L_x_16889) ;  /* 0x0000000000247947 */ /* 0x000fea0003800000 */
.L_x_16887:
[----:B-----5:R-:W-:-:S05]  /*0b10*/  HADD2.F32 R3, -RZ, R181.H0_H0 ;  /* 0x200000b5ff037230 */ /* 0x020fca0000004100 */
[----:B------:R-:W-:Y:S01]  /*0b20*/  FADD.FTZ R200, R200, R3 ;  /* 0x00000003c8c87221 */ /* 0x000fe20000010000 */
[----:B------:R-:W-:Y:S06]  /*0b30*/  BRA `(.L_x_16888) ;  /* 0x0000000000107947 */ /* 0x000fec0003800000 */
.L_x_16886:
[----:B-----5:R-:W-:Y:S02]  /*0b40*/  HADD2.F32 R3, -RZ, R177.H0_H0 ;  /* 0x200000b1ff037230 */ /* 0x020fe40000004100 */
[----:B------:R-:W-:-:S03]  /*0b50*/  @P2 HADD2.F32 R11, -RZ, R181.H0_H0 ;  /* 0x200000b5ff0b2230 */ /* 0x000fc60000004100 */
[----:B------:R-:W-:-:S04]  /*0b60*/  FADD.FTZ R200, R200, R3 ;  /* 0x00000003c8c87221 */ /* 0x000fc80000010000 */
[----:B------:R-:W-:-:S07]  /*0b70*/  @P2 FADD.FTZ R200, R200, R11 ;  /* 0x0000000bc8c82221 */ /* 0x000fce0000010000 */
.L_x_16888:
[----:B------:R-:W-:-:S04]  /*0b80*/  F2FP.F16.F32.PACK_AB R3, RZ, R200 ;  /* 0x000000c8ff03723e */ /* 0x000fc800000000ff */
[----:B------:R-:W-:-:S07]  /*0b90*/  PRMT R185, R3, 0x7610, R185 ;  /* 0x0000761003b97816 */ /* 0x000fce00000000b9 */
.L_x_16889:
[----:B------:R-:W-:Y:S01]  /*0ba0*/  HADD2.F32 R216, -RZ, R5.H1_H1 ;  /* 0x30000005ffd87230 */ /* 0x000fe20000004100 */
[----:B------:R-:W-:Y:S06]  /*0bb0*/  @P3 BRA `(.L_x_16890) ;  /* 0x0000000000203947 */ /* 0x000fec0003800000 */
[----:B------:R-:W-:-:S04]  /*0bc0*/  ISETP.NE.U32.AND P4, PT, RZ, UR8, PT ;  /* 0x00000008ff007c0c */ /* 0x000fc8000bf85070 */
[----:B------:R-:W-:-:S13]  /*0bd0*/  ISETP.NE.AND.EX P4, PT, RZ, UR9, PT, P4 ;  /* 0x00000009ff007c0c */ /* 0x000fda000bf85340 */
[----:B------:R-:W-:Y:S05]  /*0be0*/  @P4 BRA `(.L_x_16891) ;  /* 0x0000000000084947 */ /* 0x000fea0003800000 */
[----:B------:R-:W-:Y:S05]  /*0bf0*/  @P0 BRA `(.L_x_16892) ;  /* 0x0000000000200947 */ /* 0x000fea0003800000 */
[----:B------:R-:W-:Y:S05]  /*0c00*/  BRA `(.L_x_16893) ;  /* 0x0000000000247947 */ /* 0x000fea0003800000 */
.L_x_16891:
[----:B-----5:R-:W-:-:S05]  /*0c10*/  HADD2.F32 R3, -RZ, R181.H1_H1 ;  /* 0x300000b5ff037230 */ /* 0x020fca0000004100 */
[----:B------:R-:W-:Y:S01]  /*0c20*/  FADD.FTZ R216, R216, R3 ;  /* 0x00000003d8d87221 */ /* 0x000fe20000010000 */
[----:B------:R-:W-:Y:S06]  /*0c30*/  BRA `(.L_x_16892) ;  /* 0x0000000000107947 */ /* 0x000fec0003800000 */
.L_x_16890:
[----:B-----5:R-:W-:Y:S02]  /*0c40*/  HADD2.F32 R3, -RZ, R177.H1_H1 ;  /* 0x300000b1ff037230 */ /* 0x020fe40000004100 */
[----:B------:R-:W-:-:S03]  /*0c50*/  @P2 HADD2.F32 R5, -RZ, R181.H1_H1 ;  /* 0x300000b5ff052230 */ /* 0x000fc60000004100 */
[----:B------:R-:W-:-:S04]  /*0c60*/  FADD.FTZ R216, R216, R3 ;  /* 0x00000003d8d87221 */ /* 0x000fc80000010000 */
[----:B------:R-:W-:-:S07]  /*0c70*/  @P2 FADD.FTZ R216, R216, R5 ;  /* 0x00000005d8d82221 */ /* 0x000fce0000010000 */
.L_x_16892:
[----:B------:R-:W-:-:S04]  /*0c80*/  F2FP.F16.F32.PACK_AB R3, RZ, R216 ;  /* 0x000000d8ff03723e */ /* 0x000fc800000000ff */
[----:B------:R-:W-:-:S07]  /*0c90*/  PRMT R185, R185, 0x5410, R3 ;  /* 0x00005410b9b97816 */ /* 0x000fce0000000003 */
.L_x_16893:
[----:B------:R-:W-:Y:S01]  /*0ca0*/  HADD2.F32 R194, -RZ, R6.H0_H0 ;  /* 0x20000006ffc27230 */ /* 0x000fe20000004100 */
[----:B------:R-:W-:Y:S06]  /*0cb0*/  @P3 BRA `(.L_x_16894) ;  /* 0x0000000000203947 */ /* 0x000fec0003800000 */
[----:B------:R-:W-:-:S04]  /*0cc0*/  ISETP.NE.U32.AND P4, PT, RZ, UR8, PT ;  /* 0x00000008ff007c0c */ /* 0x000fc8000bf85070 */
[----:B------:R-:W-:-:S13]  /*0cd0*/  ISETP.NE.AND.EX P4, PT, RZ, UR9, PT, P4 ;  /* 0x00000009ff007c0c */ /* 0x000fda000bf85340 */
[----:B------:R-:W-:Y:S05]  /*0ce0*/  @P4 BRA `(.L_x_16895) ;  /* 0x0000000000084947 */ /* 0x000fea0003800000 */
[----:B------:R-:W-:Y:S05]  /*0cf0*/  @P0 BRA `(.L_x_16896) ;  /* 0x0000000000200947 */ /* 0x000fea0003800000 */
[----:B------:R-:W-:Y:S05]  /*0d00*/  BRA `(.L_x_16897) ;  /* 0x0000000000247947 */ /* 0x000fea0003800000 */
.L_x_16895:
[----:B-----5:R-:W-:-:S05]  /*0d10*/  HADD2.F32 R3, -RZ, R182.H0_H0 ;  /* 0x200000b6ff037230 */ /* 0x020fca0000004100 */
[----:B------:R-:W-:Y:S01]  /*0d20*/  FADD.FTZ R194, R194, R3 ;  /* 0x00000003c2c27221 */ /* 0x000fe20000010000 */
[----:B------:R-:W-:Y:S06]  /*0d30*/  BRA `(.L_x_16896) ;  /* 0x0000000000107947 */ /* 0x000fec0003800000 */
.L_x_16894:
[----:B-----5:R-:W-:Y:S02]  /*0d40*/  HADD2.F32 R3, -RZ, R178.H0_H0 ;  /* 0x200000b2ff037230 */ /* 0x020fe40000004100 */
[----:B------:R-:W-:-:S03]  /*0d50*/  @P2 HADD2.F32 R5, -RZ, R182.H0_H0 ;  /* 0x200000b6ff052230 */ /* 0x000fc60000004100 */
[----:B------:R-:W-:-:S04]  /*0d60*/  FADD.FTZ R194, R194, R3 ;  /* 0x00000003c2c27221 */ /* 0x000fc80000010000 */
[----:B------:R-:W-:-:S07]  /*0d70*/  @P2 FADD.FTZ R194, R194, R5 ;  /* 0x00000005c2c22221 */ /* 0x000fce0000010000 */
.L_x_16896:
[----:B------:R-:W-:-:S04]  /*0d80*/  F2FP.F16.F32.PACK_AB R3, RZ, R194 ;  /* 0x000000c2ff03723e */ /* 0x000fc800000000ff */
[----:B------:R-:W-:-:S07]  /*0d90*/  PRMT R186, R3, 0x7610, R186 ;  /* 0x0000761003ba7816 */ /* 0x000fce00000000ba */
.L_x_16897:
[----:B------:R-:W-:Y:S01]  /*0da0*/  HADD2.F32 R13, -RZ, R6.H1_H1 ;  /* 0x30000006ff0d7230 */ /* 0x000fe20000004100 */
[----:B------:R-:W-:Y:S06]  /*0db0*/  @P3 BRA `(.L_x_16898) ;  /* 0x0000000000203947 */ /* 0x000fec0003800000 */
[----:B------:R-:W-:-:S04]  /*0dc0*/  ISETP.NE.U32.AND P4, PT, RZ, UR8, PT ;  /* 0x00000008ff007c0c */ /* 0x000fc8000bf85070 */
[----:B------:R-:W-:-:S13]  /*0dd0*/  ISETP.NE.AND.EX P4, PT, RZ, UR9, PT, P4 ;  /* 0x00000009ff007c0c */ /* 0x000fda000bf85340 */
[----:B------:R-:W-:Y:S05]  /*0de0*/  @P4 BRA `(.L_x_16899) ;  /* 0x0000000000084947 */ /* 0x000fea0003800000 */
[----:B------:R-:W-:Y:S05]  /*0df0*/  @P0 BRA `(.L_x_16900) ;  /* 0x0000000000200947 */ /* 0x000fea0003800000 */
[----:B------:R-:W-:Y:S05]  /*0e00*/  BRA `(.L_x_16901) ;  /* 0x0000000000247947 */ /* 0x000fea0003800000 */
.L_x_16899:
[----:B-----5:R-:W-:-:S05]  /*0e10*/  HADD2.F32 R4, -RZ, R182.H1_H1 ;  /* 0x300000b6ff047230 */ /* 0x020fca0000004100 */
[----:B------:R-:W-:Y:S01]  /*0e20*/  FADD.FTZ R13, R13, R4 ;  /* 0x000000040d0d7221 */ /* 0x000fe20000010000 */
[----:B------:R-:W-:Y:S06]  /*0e30*/  BRA `(.L_x_16900) ;  /* 0x0000000000107947 */ /* 0x000fec0003800000 */
.L_x_16898:
[----:B-----5:R-:W-:Y:S02]  /*0e40*/  HADD2.F32 R4, -RZ, R178.H1_H1 ;  /* 0x300000b2ff047230 */ /* 0x020fe40000004100 */
[----:B------:R-:W-:-:S03]  /*0e50*/  @P2 HADD2.F32 R6, -RZ, R182.H1_H1 ;  /* 0x300000b6ff062230 */ /* 0x000fc60000004100 */
[----:B------:R-:W-:-:S04]  /*0e60*/  FADD.FTZ R13, R13, R4 ;  /* 0x000000040d0d7221 */ /* 0x000fc80000010000 */
[----:B------:R-:W-:-:S07]  /*0e70*/  @P2 FADD.FTZ R13, R13, R6 ;  /* 0x000000060d0d2221 */ /* 0x000fce0000010000 */
.L_x_16900:
[----:B------:R-:W-:-:S04]  /*0e80*/  F2FP.F16.F32.PACK_AB R3, RZ, R13 ;  /* 0x0000000dff03723e */ /* 0x000fc800000000ff */
[----:B------:R-:W-:-:S07]  /*0e90*/  PRMT R186, R186, 0x5410, R3 ;  /* 0x00005410baba7816 */ /* 0x000fce0000000003 */
.L_x_16901:
[----:B------:R-:W-:Y:S01]  /*0ea0*/  HADD2.F32 R192, -RZ, R7.H0_H0 ;  /* 0x20000007ffc07230 */ /* 0x000fe20000004100 */
[----:B------:R-:W-:Y:S06]  /*0eb0*/  @P3 BRA `(.L_x_16902) ;  /* 0x0000000000203947 */ /* 0x000fec0003800000 */
[----:B------:R-:W-:-:S04]  /*0ec0*/  ISETP.NE.U32.AND P4, PT, RZ, UR8, PT ;  /* 0x00000008ff007c0c */ /* 0x000fc8000bf85070 */
[----:B------:R-:W-:-:S13]  /*0ed0*/  ISETP.NE.AND.EX P4, PT, RZ, UR9, PT, P4 ;  /* 0x00000009ff007c0c */ /* 0x000fda000bf85340 */
[----:B------:R-:W-:Y:S05]  /*0ee0*/  @P4 BRA `(.L_x_16903) ;  /* 0x0000000000084947 */ /* 0x000fea0003800000 */
[----:B------:R-:W-:Y:S05]  /*0ef0*/  @P0 BRA `(.L_x_16904) ;  /* 0x0000000000200947 */ /* 0x000fea0003800000 */
[----:B------:R-:W-:Y:S05]  /*0f00*/  BRA `(.L_x_16905) ;  /* 0x0000000000247947 */ /* 0x000fea0003800000 */
.L_x_16903:
[----:B-----5:R-:W-:-:S05]  /*0f10*/  HADD2.F32 R3, -RZ, R183.H0_H0 ;  /* 0x200000b7ff037230 */ /* 0x020fca0000004100 */
[----:B------:R-:W-:Y:S01]  /*0f20*/  FADD.FTZ R192, R192, R3 ;  /* 0x00000003c0c07221 */ /* 0x000fe20000010000 */
[----:B------:R-:W-:Y:S06]  /*0f30*/  BRA `(.L_x_16904) ;  /* 0x0000000000107947 */ /* 0x000fec0003800000 */
.L_x_16902:
[----:B-----5:R-:W-:Y:S02]  /*0f40*/  HADD2.F32 R3, -RZ, R179.H0_H0 ;  /* 0x200000b3ff037230 */ /* 0x020fe40000004100 */
[----:B------:R-:W-:-:S03]  /*0f50*/  @P2 HADD2.F32 R5, -RZ, R183.H0_H0 ;  /* 0x200000b7ff052230 */ /* 0x000fc60000004100 */
[----:B------:R-:W-:-:S04]  /*0f60*/  FADD.FTZ R192, R192, R3 ;  /* 0x00000003c0c07221 */ /* 0x000fc80000010000 */
[----:B------:R-:W-:-:S07]  /*0f70*/  @P2 FADD.FTZ R192, R192, R5 ;  /* 0x00000005c0c02221 */ /* 0x000fce0000010000 */
.L_x_16904:
[----:B------:R-:W-:-:S04]  /*0f80*/  F2FP.F16.F32.PACK_AB R3, RZ, R192 ;  /* 0x000000c0ff03723e */ /* 0x000fc800000000ff */
[----:B------:R-:W-:-:S07]  /*0f90*/  PRMT R187, R3, 0x7610, R187 ;  /* 0x0000761003bb7816 */ /* 0x000fce00000000bb */
.L_x_16905:
[----:B------:R-:W-:Y:S01]  /*0fa0*/  HADD2.F32 R190, -RZ, R7.H1_H1 ;  /* 0x30000007ffbe7230 */ /* 0x000fe20000004100 */
[----:B------:R-:W-:Y:S06]  /*0fb0*/  @P3 BRA `(.L_x_16906) ;  /* 0x0000000000203947 */ /* 0x000fec0003800000 */
[----:B------:R-:W-:-:S04]  /*0fc0*/  ISETP.NE.U32.AND P4, PT, RZ, UR8, PT ;  /* 0x00000008ff007c0c */ /* 0x000fc8000bf85070 */
[----:B------:R-:W-:-:S13]  /*0fd0*/  ISETP.NE.AND.EX P4, PT, RZ, UR9, PT, P4 ;  /* 0x00000009ff007c0c */ /* 0x000fda000bf85340 */
[----:B------:R-:W-:Y:S05]  /*0fe0*/  @P4 BRA `(.L_x_16907) ;  /* 0x0000000000084947 */ /* 0x000fea0003800000 */
[----:B------:R-:W-:Y:S05]  /*0ff0*/  @P0 BRA `(.L_x_16908) ;  /* 0x0000000000200947 */ /* 0x000fea0003800000 */
[----:B------:R-:W-:Y:S05]  /*1000*/  BRA `(.L_x_16909) ;  /* 0x0000000000247947 */ /* 0x000fea0003800000 */
.L_x_16907:
[----:B-----5:R-:W-:-:S05]  /*1010*/  HADD2.F32 R3, -RZ, R183.H1_H1 ;  /* 0x300000b7ff037230 */ /* 0x020fca0000004100 */
[----:B------:R-:W-:Y:S01]  /*1020*/  FADD.FTZ R190, R190, R3 ;  /* 0x00000003bebe7221 */ /* 0x000fe20000010000 */
[----:B------:R-:W-:Y:S06]  /*1030*/  BRA `(.L_x_16908) ;  /* 0x0000000000107947 */ /* 0x000fec0003800000 */
.L_x_16906:
[----:B-----5:R-:W-:Y:S02]  /*1040*/  HADD2.F32 R3, -RZ, R179.H1_H1 ;  /* 0x300000b3ff037230 */ /* 0x020fe40000004100 */
[----:B------:R-:W-:-:S03]  /*1050*/  @P2 HADD2.F32 R5, -RZ, R183.H1_H1 ;  /* 0x300000b7ff052230 */ /* 0x000fc60000004100 */
[----:B------:R-:W-:-:S04]  /*1060*/  FADD.FTZ R190, R190, R3 ;  /* 0x00000003bebe7221 */ /* 0x000fc80000010000 */
[----:B------:R-:W-:-:S07]  /*1070*/  @P2 FADD.FTZ R190, R190, R5 ;  /* 0x00000005bebe2221 */ /* 0x000fce0000010000 */
.L_x_16908:
[----:B------:R-:W-:-:S04]  /*1080*/  F2FP.F16.F32.PACK_AB R3, RZ, R190 ;  /* 0x000000beff03723e */ /* 0x000fc800000000ff */
[----:B------:R-:W-:-:S07]  /*1090*/  PRMT R187, R187, 0x5410, R3 ;  /* 0x00005410bbbb7816 */ /* 0x000fce0000000003 */
.L_x_16909:
        /* <DEDUP_REMOVED lines=19> */
.L_x_16911:
[----:B-----5:R-:W-:-:S05]  /*11d0*/  HADD2.F32 R10, -RZ, R180.H0_H0 ;  /* 0x200000b4ff0a7230 */ /* 0x020fca0000004100 */
[----:B------:R-:W-:Y:S01]  /*11e0*/  FADD.FTZ R197, R10, R197 ;  /* 0x000000c50ac57221 */ /* 0x000fe20000010000 */
[----:B------:R-:W-:Y:S06]  /*11f0*/  BRA `(.L_x_16912) ;  /* 0x0000000000107947 */ /* 0x000fec0003800000 */
.L_x_16910:
[----:B-----5:R-:W-:Y:S02]  /*1200*/  HADD2.F32 R10, -RZ, R176.H0_H0 ;  /* 0x200000b0ff0a7230 */ /* 0x020fe40000004100 */
[----:B------:R-:W-:-:S03]  /*1210*/  @P2 HADD2.F32 R12, -RZ, R180.H0_H0 ;  /* 0x200000b4ff0c2230 */ /* 0x000fc60000004100 */
[----:B------:R-:W-:-:S04]  /*1220*/  FADD.FTZ R197, R10, R197 ;  /* 0x000000c50ac57221 */ /* 0x000fc80000010000 */
[----:B------:R-:W-:-:S07]  /*1230*/  @P2 FADD.FTZ R197, R12, R197 ;  /* 0x000000c50cc52221 */ /* 0x000fce0000010000 */
.L_x_16912:
[----:B------:R-:W-:-:S04]  /*1240*/  F2FP.F16.F32.PACK_AB R10, RZ, R197 ;  /* 0x000000c5ff0a723e */ /* 0x000fc800000000ff */
[----:B------:R-:W-:-:S07]  /*1250*/  PRMT R184, R10, 0x7610, R184 ;  /* 0x000076100ab87816 */ /* 0x000fce00000000b8 */
.L_x_16913:
[----:B------:R-:W-:Y:S01]  /*1260*/  HADD2.F32 R196, -RZ, R4.H1_H1 ;  /* 0x30000004ffc47230 */ /* 0x000fe20000004100 */
[----:B------:R-:W-:Y:S06]  /*1270*/  @P3 BRA `(.L_x_16914) ;  /* 0x0000000000203947 */ /* 0x000fec0003800000 */
[----:B------:R-:W-:-:S04]  /*1280*/  ISETP.NE.U32.AND P4, PT, RZ, UR8, PT ;  /* 0x00000008ff007c0c */ /* 0x000fc8000bf85070 */
[----:B------:R-:W-:-:S13]  /*1290*/  ISETP.NE.AND.EX P4, PT, RZ, UR9, PT, P4 ;  /* 0x00000009ff007c0c */ /* 0x000fda000bf85340 */
[----:B------:R-:W-:Y:S05]  /*12a0*/  @P4 BRA `(.L_x_16915) ;  /* 0x0000000000084947 */ /* 0x000fea0003800000 */
[----:B------:R-:W-:Y:S05]  /*12b0*/  @P0 BRA `(.L_x_16916) ;  /* 0x0000000000200947 */ /* 0x000fea0003800000 */
[----:B------:R-:W-:Y:S05]  /*12c0*/  BRA `(.L_x_16917) ;  /* 0x0000000000247947 */ /* 0x000fea0003800000 */
.L_x_16915:
[----:B-----5:R-:W-:-:S05]  /*12d0*/  HADD2.F32 R11, -RZ, R180.H1_H1 ;  /* 0x300000b4ff0b7230 */ /* 0x020fca0000004100 */
[----:B------:R-:W-:Y:S01]  /*12e0*/  FADD.FTZ R196, R11, R196 ;  /* 0x000000c40bc47221 */ /* 0x000fe20000010000 */
[----:B------:R-:W-:Y:S06]  /*12f0*/  BRA `(.L_x_16916) ;  /* 0x0000000000107947 */ /* 0x000fec0003800000 */
.L_x_16914:
[----:B-----5:R-:W-:Y:S02]  /*1300*/  HADD2.F32 R11, -RZ, R176.H1_H1 ;  /* 0x300000b0ff0b7230 */ /* 0x020fe40000004100 */
[----:B------:R-:W-:-:S03]  /*1310*/  @P2 HADD2.F32 R15, -RZ, R180.H1_H1 ;  /* 0x300000b4ff0f2230 */ /* 0x000fc60000004100 */
[----:B------:R-:W-:-:S04]  /*1320*/  FADD.FTZ R196, R11, R196 ;  /* 0x000000c40bc47221 */ /* 0x000fc80000010000 */
[----:B------:R-:W-:-:S07]  /*1330*/  @P2 FADD.FTZ R196, R15, R196 ;  /* 0x000000c40fc42221 */ /* 0x000fce0000010000 */
.L_x_16916:
[----:B------:R-:W-:-:S04]  /*1340*/  F2FP.F16.F32.PACK_AB R4, RZ, R196 ;  /* 0x000000c4ff04723e */ /* 0x000fc800000000ff */
[----:B------:R-:W-:-:S07]  /*1350*/  PRMT R184, R184, 0x5410, R4 ;  /* 0x00005410b8b87816 */ /* 0x000fce0000000004 */
.L_x_16917:
[----:B------:R-:W-:Y:S01]  /*1360*/  HADD2.F32 R199, -RZ, R5.H0_H0 ;  /* 0x20000005ffc77230 */ /* 0x000fe20000004100 */
[----:B------:R-:W-:Y:S06]  /*1370*/  @P3 BRA `(.L_x_16918) ;  /* 0x0000000000203947 */ /* 0x000fec0003800000 */
[----:B------:R-:W-:-:S04]  /*1380*/  ISETP.NE.U32.AND P4, PT, RZ, UR8, PT ;  /* 0x00000008ff007c0c */ /* 0x000fc8000bf85070 */
[----:B------:R-:W-:-:S13]  /*1390*/  ISETP.NE.AND.EX P4, PT, RZ, UR9, PT, P4 ;  /* 0x00000009ff007c0c */ /* 0x000fda000bf85340 */
[----:B------:R-:W-:Y:S05]  /*13a0*/  @P4 BRA `(.L_x_16919) ;  /* 0x0000000000084947 */ /* 0x000fea0003800000 */
[----:B------:R-:W-:Y:S05]  /*13b0*/  @P0 BRA `(.L_x_16920) ;  /* 0x0000000000200947 */ /* 0x000fea0003800000 */
[----:B------:R-:W-:Y:S05]  /*13c0*/  BRA `(.L_x_16921) ;  /* 0x0000000000247947 */ /* 0x000fea0003800000 */
.L_x_16919:
[----:B-----5:R-:W-:-:S05]  /*13d0*/  HADD2.F32 R4, -RZ, R181.H0_H0 ;  /* 0x200000b5ff047230 */ /* 0x020fca0000004100 */
[----:B------:R-:W-:Y:S01]  /*13e0*/  FADD.FTZ R199, R4, R199 ;  /* 0x000000c704c77221 */ /* 0x000fe20000010000 */
[----:B------:R-:W-:Y:S06]  /*13f0*/  BRA `(.L_x_16920) ;  /* 0x0000000000107947 */ /* 0x000fec0003800000 */
.L_x_16918:
[----:B-----5:R-:W-:Y:S02]  /*1400*/  HADD2.F32 R4, -RZ, R177.H0_H0 ;  /* 0x200000b1ff047230 */ /* 0x020fe40000004100 */
[----:B------:R-:W-:-:S03]  /*1410*/  @P2 HADD2.F32 R10, -RZ, R181.H0_H0 ;  /* 0x200000b5ff0a2230 */ /* 0x000fc60000004100 */
[----:B------:R-:W-:-:S04]  /*1420*/  FADD.FTZ R199, R4, R199 ;  /* 0x000000c704c77221 */ /* 0x000fc80000010000 */
[----:B------:R-:W-:-:S07]  /*1430*/  @P2 FADD.FTZ R199, R10, R199 ;  /* 0x000000c70ac72221 */ /* 0x000fce0000010000 */
.L_x_16920:
[----:B------:R-:W-:-:S04]  /*1440*/  F2FP.F16.F32.PACK_AB R4, RZ, R199 ;  /* 0x000000c7ff04723e */ /* 0x000fc800000000ff */
[----:B------:R-:W-:-:S07]  /*1450*/  PRMT R185, R4, 0x7610, R185 ;  /* 0x0000761004b97816 */ /* 0x000fce00000000b9 */
.L_x_16921:
[----:B------:R-:W-:Y:S01]  /*1460*/  HADD2.F32 R198, -RZ, R5.H1_H1 ;  /* 0x30000005ffc67230 */ /* 0x000fe20000004100 */
[----:B------:R-:W-:Y:S06]  /*1470*/  @P3 BRA `(.L_x_16922) ;  /* 0x0000000000203947 */ /* 0x000fec0003800000 */
[----:B------:R-:W-:-:S04]  /*1480*/  ISETP.NE.U32.AND P4, PT, RZ, UR8, PT ;  /* 0x00000008ff007c0c */ /* 0x000fc8000bf85070 */
[----:B------:R-:W-:-:S13]  /*1490*/  ISETP.NE.AND.EX P4, PT, RZ, UR9, PT, P4 ;  /* 0x00000009ff007c0c */ /* 0x000fda000bf85340 */
[----:B------:R-:W-:Y:S05]  /*14a0*/  @P4 BRA `(.L_x_16923) ;  /* 0x0000000000084947 */ /* 0x000fea0003800000 */
[----:B------:R-:W-:Y:S05]  /*14b0*/  @P0 BRA `(.L_x_16924) ;  /* 0x0000000000200947 */ /* 0x000fea0003800000 */
[----:B------:R-:W-:Y:S05]  /*14c0*/  BRA `(.L_x_16925) ;  /* 0x0000000000247947 */ /* 0x000fea0003800000 */
.L_x_16923:
[----:B-----5:R-:W-:-:S05]  /*14d0*/  HADD2.F32 R5, -RZ, R181.H1_H1 ;  /* 0x300000b5ff057230 */ /* 0x020fca0000004100 */
[----:B------:R-:W-:Y:S01]  /*14e0*/  FADD.FTZ R198, R5, R198 ;  /* 0x000000c605c67221 */ /* 0x000fe20000010000 */
[----:B------:R-:W-:Y:S06]  /*14f0*/  BRA `(.L_x_16924) ;  /* 0x0000000000107947 */ /* 0x000fec0003800000 */
.L_x_16922:
[----:B-----5:R-:W-:Y:S02]  /*1500*/  HADD2.F32 R5, -RZ, R177.H1_H1 ;  /* 0x300000b1ff057230 */ /* 0x020fe40000004100 */
[----:B------:R-:W-:-:S03]  /*1510*/  @P2 HADD2.F32 R11, -RZ, R181.H1_H1 ;  /* 0x300000b5ff0b2230 */ /* 0x000fc60000004100 */
[----:B------:R-:W-:-:S04]  /*1520*/  FADD.FTZ R198, R5, R198 ;  /* 0x000000c605c67221 */ /* 0x000fc80000010000 */
[----:B------:R-:W-:-:S07]  /*1530*/  @P2 FADD.FTZ R198, R11, R198 ;  /* 0x000000c60bc62221 */ /* 0x000fce0000010000 */
.L_x_16924:
[----:B------:R-:W-:-:S04]  /*1540*/  F2FP.F16.F32.PACK_AB R4, RZ, R198 ;  /* 0x000000c6ff04723e */ /* 0x000fc800000000ff */
[----:B------:R-:W-:-:S07]  /*1550*/  PRMT R185, R185, 0x5410, R4 ;  /* 0x00005410b9b97816 */ /* 0x000fce0000000004 */
.L_x_16925:
[----:B------:R-:W-:Y:S01]  /*1560*/  HADD2.F32 R252, -RZ, R6.H0_H0 ;  /* 0x20000006fffc7230 */ /* 0x000fe20000004100 */
[----:B------:R-:W-:Y:S06]  /*1570*/  @P3 BRA `(.L_x_16926) ;  /* 0x0000000000203947 */ /* 0x000fec0003800000 */
[----:B------:R-:W-:-:S04]  /*1580*/  ISETP.NE.U32.AND P4, PT, RZ, UR8, PT ;  /* 0x00000008ff007c0c */ /* 0x000fc8000bf85070 */
[----:B------:R-:W-:-:S13]  /*1590*/  ISETP.NE.AND.EX P4, PT, RZ, UR9, PT, P4 ;  /* 0x00000009ff007c0c */ /* 0x000fda000bf85340 */
[----:B------:R-:W-:Y:S05]  /*15a0*/  @P4 BRA `(.L_x_16927) ;  /* 0x0000000000084947 */ /* 0x000fea0003800000 */
[----:B------:R-:W-:Y:S05]  /*15b0*/  @P0 BRA `(.L_x_16928) ;  /* 0x0000000000200947 */ /* 0x000fea0003800000 */
[----:B------:R-:W-:Y:S05]  /*15c0*/  BRA `(.L_x_16929) ;  /* 0x0000000000247947 */ /* 0x000fea0003800000 */
.L_x_16927:
[----:B-----5:R-:W-:-:S05]  /*15d0*/  HADD2.F32 R5, -RZ, R182.H0_H0 ;  /* 0x200000b6ff057230 */ /* 0x020fca0000004100 */
[----:B------:R-:W-:Y:S01]  /*15e0*/  FADD.FTZ R252, R5, R252 ;  /* 0x000000fc05fc7221 */ /* 0x000fe20000010000 */
[----:B------:R-:W-:Y:S06]  /*15f0*/  BRA `(.L_x_16928) ;  /* 0x0000000000107947 */ /* 0x000fec0003800000 */
.L_x_16926:
[----:B-----5:R-:W-:Y:S02]  /*1600*/  HADD2.F32 R5, -RZ, R178.H0_H0 ;  /* 0x200000b2ff057230 */ /* 0x020fe40000004100 */
[----:B------:R-:W-:-:S03]  /*1610*/  @P2 HADD2.F32 R11, -RZ, R182.H0_H0 ;  /* 0x200000b6ff0b2230 */ /* 0x000fc60000004100 */
[----:B------:R-:W-:-:S04]  /*1620*/  FADD.FTZ R252, R5, R252 ;  /* 0x000000fc05fc7221 */ /* 0x000fc80000010000 */
[----:B------:R-:W-:-:S07]  /*1630*/  @P2 FADD.FTZ R252, R11, R252 ;  /* 0x000000fc0bfc2221 */ /* 0x000fce0000010000 */
.L_x_16928:
[----:B------:R-:W-:-:S04]  /*1640*/  F2FP.F16.F32.PACK_AB R4, RZ, R252 ;  /* 0x000000fcff04723e */ /* 0x000fc800000000ff */
[----:B------:R-:W-:-:S07]  /*1650*/  PRMT R186, R4, 0x7610, R186 ;  /* 0x0000761004ba7816 */ /* 0x000fce00000000ba */
.L_x_16929:
[----:B------:R-:W-:Y:S01]  /*1660*/  HADD2.F32 R202, -RZ, R6.H1_H1 ;  /* 0x30000006ffca7230 */ /* 0x000fe20000004100 */
[----:B------:R-:W-:Y:S06]  /*1670*/  @P3 BRA `(.L_x_16930) ;  /* 0x0000000000203947 */ /* 0x000fec0003800000 */
[----:B------:R-:W-:-:S04]  /*1680*/  ISETP.NE.U32.AND P4, PT, RZ, UR8, PT ;  /* 0x00000008ff007c0c */ /* 0x000fc8000bf85070 */
[----:B------:R-:W-:-:S13]  /*1690*/  ISETP.NE.AND.EX P4, PT, RZ, UR9, PT, P4 ;  /* 0x00000009ff007c0c */ /* 0x000fda000bf85340 */
[----:B------:R-:W-:Y:S05]  /*16a0*/  @P4 BRA `(.L_x_16931) ;  /* 0x0000000000084947 */ /* 0x000fea0003800000 */
[----:B------:R-:W-:Y:S05]  /*16b0*/  @P0 BRA `(.L_x_16932) ;  /* 0x0000000000200947 */ /* 0x000fea0003800000 */
[----:B------:R-:W-:Y:S05]  /*16c0*/  BRA `(.L_x_16933) ;  /* 0x0000000000247947 */ /* 0x000fea0003800000 */
.L_x_16931:
[----:B-----5:R-:W-:-:S05]  /*16d0*/  HADD2.F32 R5, -RZ, R182.H1_H1 ;  /* 0x300000b6ff057230 */ /* 0x020fca0000004100 */
[----:B------:R-:W-:Y:S01]  /*16e0*/  FADD.FTZ R202, R5, R202 ;  /* 0x000000ca05ca7221 */ /* 0x000fe20000010000 */
[----:B------:R-:W-:Y:S06]  /*16f0*/  BRA `(.L_x_16932) ;  /* 0x0000000000107947 */ /* 0x000fec0003800000 */
.L_x_16930:
[----:B-----5:R-:W-:Y:S02]  /*1700*/  HADD2.F32 R5, -RZ, R178.H1_H1 ;  /* 0x300000b2ff057230 */ /* 0x020fe40000004100 */
[----:B------:R-:W-:-:S03]  /*1710*/  @P2 HADD2.F32 R11, -RZ, R182.H1_H1 ;  /* 0x300000b6ff0b2230 */ /* 0x000fc60000004100 */
[----:B------:R-:W-:-:S04]  /*1720*/  FADD.FTZ R202, R5, R202 ;  /* 0x000000ca05ca7221 */ /* 0x000fc80000010000 */
[----:B------:R-:W-:-:S07]  /*1730*/  @P2 FADD.FTZ R202, R11, R202 ;  /* 0x000000ca0bca2221 */ /* 0x000fce0000010000 */
.L_x_16932:
[----:B------:R-:W-:-:S04]  /*1740*/  F2FP.F16.F32.PACK_AB R4, RZ, R202 ;  /* 0x000000caff04723e */ /* 0x000fc800000000ff */
[----:B------:R-:W-:-:S07]  /*1750*/  PRMT R186, R186, 0x5410, R4 ;  /* 0x00005410baba7816 */ /* 0x000fce0000000004 */
.L_x_16933:
[----:B------:R-:W-:Y:S01]  /*1760*/  HADD2.F32 R250, -RZ, R7.H0_H0 ;  /* 0x20000007fffa7230 */ /* 0x000fe20000004100 */
[----:B------:R-:W-:Y:S06]  /*1770*/  @P3 BRA `(.L_x_16934) ;  /* 0x0000000000203947 */ /* 0x000fec0003800000 */
[----:B------:R-:W-:-:S04]  /*1780*/  ISETP.NE.U32.AND P4, PT, RZ, UR8, PT ;  /* 0x00000008ff007c0c */ /* 0x000fc8000bf85070 */
[----:B------:R-:W-:-:S13]  /*1790*/  ISETP.NE.AND.EX P4, PT, RZ, UR9, PT, P4 ;  /* 0x00000009ff007c0c */ /* 0x000fda000bf85340 */
[----:B------:R-:W-:Y:S05]  /*17a0*/  @P4 BRA `(.L_x_16935) ;  /* 0x0000000000084947 */ /* 0x000fea0003800000 */
[----:B------:R-:W-:Y:S05]  /*17b0*/  @P0 BRA `(.L_x_16936) ;  /* 0x0000000000200947 */ /* 0x000fea0003800000 */
[----:B------:R-:W-:Y:S05]  /*17c0*/  BRA `(.L_x_16937) ;  /* 0x0000000000247947 */ /* 0x000fea0003800000 */
.L_x_16935:
[----:B-----5:R-:W-:-:S05]  /*17d0*/  HADD2.F32 R5, -RZ, R183.H0_H0 ;  /* 0x200000b7ff057230 */ /* 0x020fca0000004100 */
[----:B------:R-:W-:Y:S01]  /*17e0*/  FADD.FTZ R250, R5, R250 ;  /* 0x000000fa05fa7221 */ /* 0x000fe20000010000 */
[----:B------:R-:W-:Y:S06]  /*17f0*/  BRA `(.L_x_16936) ;  /* 0x0000000000107947 */ /* 0x000fec0003800000 */
.L_x_16934:
[----:B-----5:R-:W-:Y:S02]  /*1800*/  HADD2.F32 R5, -RZ, R179.H0_H0 ;  /* 0x200000b3ff057230 */ /* 0x020fe40000004100 */
[----:B------:R-:W-:-:S03]  /*1810*/  @P2 HADD2.F32 R11, -RZ, R183.H0_H0 ;  /* 0x200000b7ff0b2230 */ /* 0x000fc60000004100 */
[----:B------:R-:W-:-:S04]  /*1820*/  FADD.FTZ R250, R5, R250 ;  /* 0x000000fa05fa7221 */ /* 0x000fc80000010000 */
[----:B------:R-:W-:-:S07]  /*1830*/  @P2 FADD.FTZ R250, R11, R250 ;  /* 0x000000fa0bfa2221 */ /* 0x000fce0000010000 */
.L_x_16936:
[----:B------:R-:W-:-:S04]  /*1840*/  F2FP.F16.F32.PACK_AB R4, RZ, R250 ;  /* 0x000000faff04723e */ /* 0x000fc800000000ff */
[----:B------:R-:W-:-:S07]  /*1850*/  PRMT R187, R4, 0x7610, R187 ;  /* 0x0000761004bb7816 */ /* 0x000fce00000000bb */
.L_x_16937:
[----:B------:R-:W-:Y:S01]  /*1860*/  HADD2.F32 R210, -RZ, R7.H1_H1 ;  /* 0x30000007ffd27230 */ /* 0x000fe20000004100 */
[----:B------:R-:W-:Y:S06]  /*1870*/  @P3 BRA `(.L_x_16938) ;  /* 0x0000000000203947 */ /* 0x000fec0003800000 */
[----:B------:R-:W-:-:S04]  /*1880*/  ISETP.NE.U32.AND P4, PT, RZ, UR8, PT ;  /* 0x00000008ff007c0c */ /* 0x000fc8000bf85070 */
[----:B------:R-:W-:-:S13]  /*1890*/  ISETP.NE.AND.EX P4, PT, RZ, UR9, PT, P4 ;  /* 0x00000009ff007c0c */ /* 0x000fda000bf85340 */
[----:B------:R-:W-:Y:S05]  /*18a0*/  @P4 BRA `(.L_x_16939) ;  /* 0x0000000000084947 */ /* 0x000fea0003800000 */
[----:B------:R-:W-:Y:S05]  /*18b0*/  @P0 BRA `(.L_x_16940) ;  /* 0x0000000000200947 */ /* 0x000fea0003800000 */
[----:B------:R-:W-:Y:S05]  /*18c0*/  BRA `(.L_x_16941) ;  /* 0x0000000000247947 */ /* 0x000fea0003800000 */
.L_x_16939:
[----:B-----5:R-:W-:-:S05]  /*18d0*/  HADD2.F32 R5, -RZ, R183.H1_H1 ;  /* 0x300000b7ff057230 */ /* 0x020fca0000004100 */
[----:B------:R-:W-:Y:S01]  /*18e0*/  FADD.FTZ R210, R5, R210 ;  /* 0x000000d205d27221 */ /* 0x000fe20000010000 */
[----:B------:R-:W-:Y:S06]  /*18f0*/  BRA `(.L_x_16940) ;  /* 0x0000000000107947 */ /* 0x000fec0003800000 */
.L_x_16938:
[----:B-----5:R-:W-:Y:S02]  /*1900*/  HADD2.F32 R5, -RZ, R179.H1_H1 ;  /* 0x300000b3ff057230 */ /* 0x020fe40000004100 */
[----:B------:R-:W-:-:S03]  /*1910*/  @P2 HADD2.F32 R7, -RZ, R183.H1_H1 ;  /* 0x300000b7ff072230 */ /* 0x000fc60000004100 */
[----:B------:R-:W-:-:S04]  /*1920*/  FADD.FTZ R210, R5, R210 ;  /* 0x000000d205d27221 */ /* 0x000fc80000010000 */
[----:B------:R-:W-:-:S07]  /*1930*/  @P2 FADD.FTZ R210, R7, R210 ;  /* 0x000000d207d22221 */ /* 0x000fce0000010000 */
.L_x_16940:
[----:B------:R-:W-:-:S04]  /*1940*/  F2FP.F16.F32.PACK_AB R4, RZ, R210 ;  /* 0x000000d2ff04723e */ /* 0x000fc800000000ff */
[----:B------:R-:W-:-:S07]  /*1950*/  PRMT R187, R187, 0x5410, R4 ;  /* 0x00005410bbbb7816 */ /* 0x000fce0000000004 */
.L_x_16941:
        /* <DEDUP_REMOVED lines=19> */
.L_x_16943:
[----:B-----5:R-:W-:-:S05]  /*1a90*/  HADD2.F32 R3, -RZ, R180.H0_H0 ;  /* 0x200000b4ff037230 */ /* 0x020fca0000004100 */
[----:B------:R-:W-:Y:S01]  /*1aa0*/  FADD.FTZ R248, R3, R248 ;  /* 0x000000f803f87221 */ /* 0x000fe20000010000 */
[----:B------:R-:W-:Y:S06]  /*1ab0*/  BRA `(.L_x_16944) ;  /* 0x0000000000107947 */ /* 0x000fec0003800000 */
.L_x_16942:
[----:B-----5:R-:W-:Y:S02]  /*1ac0*/  HADD2.F32 R3, -RZ, R176.H0_H0 ;  /* 0x200000b0ff037230 */ /* 0x020fe40000004100 */
[----:B------:R-:W-:-:S03]  /*1ad0*/  @P2 HADD2.F32 R5, -RZ, R180.H0_H0 ;  /* 0x200000b4ff052230 */ /* 0x000fc60000004100 */
[----:B------:R-:W-:-:S04]  /*1ae0*/  FADD.FTZ R248, R3, R248 ;  /* 0x000000f803f87221 */ /* 0x000fc80000010000 */
[----:B------:R-:W-:-:S07]  /*1af0*/  @P2 FADD.FTZ R248, R5, R248 ;  /* 0x000000f805f82221 */ /* 0x000fce0000010000 */
.L_x_16944:
[----:B------:R-:W-:-:S04]  /*1b00*/  F2FP.F16.F32.PACK_AB R3, RZ, R248 ;  /* 0x000000f8ff03723e */ /* 0x000fc800000000ff */
[----:B------:R-:W-:-:S07]  /*1b10*/  PRMT R184, R3, 0x7610, R184 ;  /* 0x0000761003b87816 */ /* 0x000fce00000000b8 */
.L_x_16945:
[----:B------:R-:W-:Y:S01]  /*1b20*/  HADD2.F32 R208, -RZ, R228.H1_H1 ;  /* 0x300000e4ffd07230 */ /* 0x000fe20000004100 */
[----:B------:R-:W-:Y:S06]  /*1b30*/  @P3 BRA `(.L_x_16946) ;  /* 0x0000000000203947 */ /* 0x000fec0003800000 */
[----:B------:R-:W-:-:S04]  /*1b40*/  ISETP.NE.U32.AND P4, PT, RZ, UR8, PT ;  /* 0x00000008ff007c0c */ /* 0x000fc8000bf85070 */
[----:B------:R-:W-:-:S13]  /*1b50*/  ISETP.NE.AND.EX P4, PT, RZ, UR9, PT, P4 ;  /* 0x00000009ff007c0c */ /* 0x000fda000bf85340 */
[----:B------:R-:W-:Y:S05]  /*1b60*/  @P4 BRA `(.L_x_16947) ;  /* 0x0000000000084947 */ /* 0x000fea0003800000 */
[----:B------:R-:W-:Y:S05]  /*1b70*/  @P0 BRA `(.L_x_16948) ;  /* 0x0000000000200947 */ /* 0x000fea0003800000 */
[----:B------:R-:W-:Y:S05]  /*1b80*/  BRA `(.L_x_16949) ;  /* 0x0000000000247947 */ /* 0x000fea0003800000 */
.L_x_16947:
[----:B-----5:R-:W-:-:S05]  /*1b90*/  HADD2.F32 R3, -RZ, R180.H1_H1 ;  /* 0x300000b4ff037230 */ /* 0x020fca0000004100 */
[----:B------:R-:W-:Y:S01]  /*1ba0*/  FADD.FTZ R208, R3, R208 ;  /* 0x000000d003d07221 */ /* 0x000fe20000010000 */
[----:B------:R-:W-:Y:S06]  /*1bb0*/  BRA `(.L_x_16948) ;  /* 0x0000000000107947 */ /* 0x000fec0003800000 */
.L_x_16946:
[----:B-----5:R-:W-:Y:S02]  /*1bc0*/  HADD2.F32 R3, -RZ, R176.H1_H1 ;  /* 0x300000b0ff037230 */ /* 0x020fe40000004100 */
[----:B------:R-:W-:-:S03]  /*1bd0*/  @P2 HADD2.F32 R5, -RZ, R180.H1_H1 ;  /* 0x300000b4ff052230 */ /* 0x000fc60000004100 */
[----:B------:R-:W-:-:S04]  /*1be0*/  FADD.FTZ R208, R3, R208 ;  /* 0x000000d003d07221 */ /* 0x000fc80000010000 */
[----:B------:R-:W-:-:S07]  /*1bf0*/  @P2 FADD.FTZ R208, R5, R208 ;  /* 0x000000d005d02221 */ /* 0x000fce0000010000 */
.L_x_16948:
[----:B------:R-:W-:-:S04]  /*1c00*/  F2FP.F16.F32.PACK_AB R3, RZ, R208 ;  /* 0x000000d0ff03723e */ /* 0x000fc800000000ff */
[----:B------:R-:W-:-:S07]  /*1c10*/  PRMT R184, R184, 0x5410, R3 ;  /* 0x00005410b8b87816 */ /* 0x000fce0000000003 */
.L_x_16949:
[----:B------:R-:W-:Y:S01]  /*1c20*/  HADD2.F32 R246, -RZ, R229.H0_H0 ;  /* 0x200000e5fff67230 */ /* 0x000fe20000004100 */
[----:B------:R-:W-:Y:S06]  /*1c30*/  @P3 BRA `(.L_x_16950) ;  /* 0x0000000000203947 */ /* 0x000fec0003800000 */
[----:B------:R-:W-:-:S04]  /*1c40*/  ISETP.NE.U32.AND P4, PT, RZ, UR8, PT ;  /* 0x00000008ff007c0c */ /* 0x000fc8000bf85070 */
[----:B------:R-:W-:-:S13]  /*1c50*/  ISETP.NE.AND.EX P4, PT, RZ, UR9, PT, P4 ;  /* 0x00000009ff007c0c */ /* 0x000fda000bf85340 */
[----:B------:R-:W-:Y:S05]  /*1c60*/  @P4 BRA `(.L_x_16951) ;  /* 0x0000000000084947 */ /* 0x000fea0003800000 */
[----:B------:R-:W-:Y:S05]  /*1c70*/  @P0 BRA `(.L_x_16952) ;  /* 0x0000000000200947 */ /* 0x000fea0003800000 */
[----:B------:R-:W-:Y:S05]  /*1c80*/  BRA `(.L_x_16953) ;  /* 0x0000000000247947 */ /* 0x000fea0003800000 */
.L_x_16951:
[----:B-----5:R-:W-:-:S05]  /*1c90*/  HADD2.F32 R3, -RZ, R181.H0_H0 ;  /* 0x200000b5ff037230 */ /* 0x020fca0000004100 */
[----:B------:R-:W-:Y:S01]  /*1ca0*/  FADD.FTZ R246, R3, R246 ;  /* 0x000000f603f67221 */ /* 0x000fe20000010000 */
[----:B------:R-:W-:Y:S06]  /*1cb0*/  BRA `(.L_x_16952) ;  /* 0x0000000000107947 */ /* 0x000fec0003800000 */
.L_x_16950:
[----:B-----5:R-:W-:Y:S02]  /*1cc0*/  HADD2.F32 R3, -RZ, R177.H0_H0 ;  /* 0x200000b1ff037230 */ /* 0x020fe40000004100 */
[----:B------:R-:W-:-:S03]  /*1cd0*/  @P2 HADD2.F32 R5, -RZ, R181.H0_H0 ;  /* 0x200000b5ff052230 */ /* 0x000fc60000004100 */
[----:B------:R-:W-:-:S04]  /*1ce0*/  FADD.FTZ R246, R3, R246 ;  /* 0x000000f603f67221 */ /* 0x000fc80000010000 */
[----:B------:R-:W-:-:S07]  /*1cf0*/  @P2 FADD.FTZ R246, R5, R246 ;  /* 0x000000f605f62221 */ /* 0x000fce0000010000 */
.L_x_16952:
[----:B------:R-:W-:-:S04]  /*1d00*/  F2FP.F16.F32.PACK_AB R3, RZ, R246 ;  /* 0x000000f6ff03723e */ /* 0x000fc800000000ff */
[----:B------:R-:W-:-:S07]  /*1d10*/  PRMT R185, R3, 0x7610, R185 ;  /* 0x0000761003b97816 */ /* 0x000fce00000000b9 */
.L_x_16953:
[----:B------:R-:W-:Y:S01]  /*1d20*/  HADD2.F32 R220, -RZ, R229.H1_H1 ;  /* 0x300000e5ffdc7230 */ /* 0x000fe20000004100 */
[----:B------:R-:W-:Y:S06]  /*1d30*/  @P3 BRA `(.L_x_16954) ;  /* 0x0000000000203947 */ /* 0x000fec0003800000 */
[----:B------:R-:W-:-:S04]  /*1d40*/  ISETP.NE.U32.AND P4, PT, RZ, UR8, PT ;  /* 0x00000008ff007c0c */ /* 0x000fc8000bf85070 */
[----:B------:R-:W-:-:S13]  /*1d50*/  ISETP.NE.AND.EX P4, PT, RZ, UR9, PT, P4 ;  /* 0x00000009ff007c0c */ /* 0x000fda000bf85340 */
[----:B------:R-:W-:Y:S05]  /*1d60*/  @P4 BRA `(.L_x_16955) ;  /* 0x0000000000084947 */ /* 0x000fea0003800000 */
[----:B------:R-:W-:Y:S05]  /*1d70*/  @P0 BRA `(.L_x_16956) ;  /* 0x0000000000200947 */ /* 0x000fea0003800000 */
[----:B------:R-:W-:Y:S05]  /*1d80*/  BRA `(.L_x_16957) ;  /* 0x0000000000247947 */ /* 0x000fea0003800000 */
.L_x_16955:
[----:B-----5:R-:W-:-:S05]  /*1d90*/  HADD2.F32 R3, -RZ, R181.H1_H1 ;  /* 0x300000b5ff037230 */ /* 0x020fca0000004100 */
[----:B------:R-:W-:Y:S01]  /*1da0*/  FADD.FTZ R220, R3, R220 ;  /* 0x000000dc03dc7221 */ /* 0x000fe20000010000 */
[----:B------:R-:W-:Y:S06]  /*1db0*/  BRA `(.L_x_16956) ;  /* 0x0000000000107947 */ /* 0x000fec0003800000 */
.L_x_16954:
[----:B-----5:R-:W-:Y:S02]  /*1dc0*/  HADD2.F32 R3, -RZ, R177.H1_H1 ;  /* 0x300000b1ff037230 */ /* 0x020fe40000004100 */
[----:B------:R-:W-:-:S03]  /*1dd0*/  @P2 HADD2.F32 R5, -RZ, R181.H1_H1 ;  /* 0x300000b5ff052230 */ /* 0x000fc60000004100 */
[----:B------:R-:W-:-:S04]  /*1de0*/  FADD.FTZ R220, R3, R220 ;  /* 0x000000dc03dc7221 */ /* 0x000fc80000010000 */
[----:B------:R-:W-:-:S07]  /*1df0*/  @P2 FADD.FTZ R220, R5, R220 ;  /* 0x000000dc05dc2221 */ /* 0x000fce0000010000 */
.L_x_16956:
[----:B------:R-:W-:-:S04]  /*1e00*/  F2FP.F16.F32.PACK_AB R3, RZ, R220 ;  /* 0x000000dcff03723e */ /* 0x000fc800000000ff */
[----:B------:R-:W-:-:S07]  /*1e10*/  PRMT R185, R185, 0x5410, R3 ;  /* 0x00005410b9b97816 */ /* 0x000fce0000000003 */
.L_x_16957:
[----:B------:R-:W-:Y:S01]  /*1e20*/  HADD2.F32 R244, -RZ, R230.H0_H0 ;  /* 0x200000e6fff47230 */ /* 0x000fe20000004100 */
[----:B------:R-:W-:Y:S06]  /*1e30*/  @P3 BRA `(.L_x_16958) ;  /* 0x0000000000203947 */ /* 0x000fec0003800000 */
[----:B------:R-:W-:-:S04]  /*1e40*/  ISETP.NE.U32.AND P4, PT, RZ, UR8, PT ;  /* 0x00000008ff007c0c */ /* 0x000fc8000bf85070 */
[----:B------:R-:W-:-:S13]  /*1e50*/  ISETP.NE.AND.EX P4, PT, RZ, UR9, PT, P4 ;  /* 0x00000009ff007c0c */ /* 0x000fda000bf85340 */
[----:B------:R-:W-:Y:S05]  /*1e60*/  @P4 BRA `(.L_x_16959) ;  /* 0x0000000000084947 */ /* 0x000fea0003800000 */
[----:B------:R-:W-:Y:S05]  /*1e70*/  @P0 BRA `(.L_x_16960) ;  /* 0x0000000000200947 */ /* 0x000fea0003800000 */
[----:B------:R-:W-:Y:S05]  /*1e80*/  BRA `(.L_x_16961) ;  /* 0x0000000000247947 */ /* 0x000fea0003800000 */
.L_x_16959:
[----:B-----5:R-:W-:-:S05]  /*1e90*/  HADD2.F32 R3, -RZ, R182.H0_H0 ;  /* 0x200000b6ff037230 */ /* 0x020fca0000004100 */
[----:B------:R-:W-:Y:S01]  /*1ea0*/  FADD.FTZ R244, R3, R244 ;  /* 0x000000f403f47221 */ /* 0x000fe20000010000 */
[----:B------:R-:W-:Y:S06]  /*1eb0*/  BRA `(.L_x_16960) ;  /* 0x0000000000107947 */ /* 0x000fec0003800000 */
.L_x_16958:
[----:B-----5:R-:W-:Y:S02]  /*1ec0*/  HADD2.F32 R3, -RZ, R178.H0_H0 ;  /* 0x200000b2ff037230 */ /* 0x020fe40000004100 */
[----:B------:R-:W-:-:S03]  /*1ed0*/  @P2 HADD2.F32 R5, -RZ, R182.H0_H0 ;  /* 0x200000b6ff052230 */ /* 0x000fc60000004100 */
[----:B------:R-:W-:-:S04]  /*1ee0*/  FADD.FTZ R244, R3, R244 ;  /* 0x000000f403f47221 */ /* 0x000fc80000010000 */
[----:B------:R-:W-:-:S07]  /*1ef0*/  @P2 FADD.FTZ R244, R5, R244 ;  /* 0x000000f405f42221 */ /* 0x000fce0000010000 */
.L_x_16960:
[----:B------:R-:W-:-:S04]  /*1f00*/  F2FP.F16.F32.PACK_AB R3, RZ, R244 ;  /* 0x000000f4ff03723e */ /* 0x000fc800000000ff */
[----:B------:R-:W-:-:S07]  /*1f10*/  PRMT R186, R3, 0x7610, R186 ;  /* 0x0000761003ba7816 */ /* 0x000fce00000000ba */
.L_x_16961:
[----:B------:R-:W-:Y:S01]  /*1f20*/  HADD2.F32 R230, -RZ, R230.H1_H1 ;  /* 0x300000e6ffe67230 */ /* 0x000fe20000004100 */
[----:B------:R-:W-:Y:S06]  /*1f30*/  @P3 BRA `(.L_x_16962) ;  /* 0x0000000000203947 */ /* 0x000fec0003800000 */
[----:B------:R-:W-:-:S04]  /*1f40*/  ISETP.NE.U32.AND P4, PT, RZ, UR8, PT ;  /* 0x00000008ff007c0c */ /* 0x000fc8000bf85070 */
[----:B------:R-:W-:-:S13]  /*1f50*/  ISETP.NE.AND.EX P4, PT, RZ, UR9, PT, P4 ;  /* 0x00000009ff007c0c */ /* 0x000fda000bf85340 */
[----:B------:R-:W-:Y:S05]  /*1f60*/  @P4 BRA `(.L_x_16963) ;  /* 0x0000000000084947 */ /* 0x000fea0003800000 */
[----:B------:R-:W-:Y:S05]  /*1f70*/  @P0 BRA `(.L_x_16964) ;  /* 0x0000000000200947 */ /* 0x000fea0003800000 */
[----:B------:R-:W-:Y:S05]  /*1f80*/  BRA `(.L_x_16965) ;  /* 0x0000000000247947 */ /* 0x000fea0003800000 */
.L_x_16963:
[----:B-----5:R-:W-:-:S05]  /*1f90*/  HADD2.F32 R3, -RZ, R182.H1_H1 ;  /* 0x300000b6ff037230 */ /* 0x020fca0000004100 */
[----:B------:R-:W-:Y:S01]  /*1fa0*/  FADD.FTZ R230, R3, R230 ;  /* 0x000000e603e67221 */ /* 0x000fe20000010000 */
[----:B------:R-:W-:Y:S06]  /*1fb0*/  BRA `(.L_x_16964) ;  /* 0x0000000000107947 */ /* 0x000fec0003800000 */
.L_x_16962:
[----:B-----5:R-:W-:Y:S02]  /*1fc0*/  HADD2.F32 R3, -RZ, R178.H1_H1 ;  /* 0x300000b2ff037230 */ /* 0x020fe40000004100 */
[----:B------:R-:W-:-:S03]  /*1fd0*/  @P2 HADD2.F32 R5, -RZ, R182.H1_H1 ;  /* 0x300000b6ff052230 */ /* 0x000fc60000004100 */
[----:B------:R-:W-:-:S04]  /*1fe0*/  FADD.FTZ R230, R3, R230 ;  /* 0x000000e603e67221 */ /* 0x000fc80000010000 */
[----:B------:R-:W-:-:S07]  /*1ff0*/  @P2 FADD.FTZ R230, R5, R230 ;  /* 0x000000e605e62221 */ /* 0x000fce0000010000 */
.L_x_16964:
[----:B------:R-:W-:-:S04]  /*2000*/  F2FP.F16.F32.PACK_AB R3, RZ, R230 ;  /* 0x000000e6ff03723e */ /* 0x000fc800000000ff */
[----:B------:R-:W-:-:S07]  /*2010*/  PRMT R186, R186, 0x5410, R3 ;  /* 0x00005410baba7816 */ /* 0x000fce0000000003 */
.L_x_16965:
[----:B------:R-:W-:Y:S01]  /*2020*/  HADD2.F32 R242, -RZ, R231.H0_H0 ;  /* 0x200000e7fff27230 */ /* 0x000fe20000004100 */
[----:B------:R-:W-:Y:S06]  /*2030*/  @P3 BRA `(.L_x_16966) ;  /* 0x0000000000203947 */ /* 0x000fec0003800000 */
[----:B------:R-:W-:-:S04]  /*2040*/  ISETP.NE.U32.AND P4, PT, RZ, UR8, PT ;  /* 0x00000008ff007c0c */ /* 0x000fc8000bf85070 */
[----:B------:R-:W-:-:S13]  /*2050*/  ISETP.NE.AND.EX P4, PT, RZ, UR9, PT, P4 ;  /* 0x00000009ff007c0c */ /* 0x000fda000bf85340 */
[----:B------:R-:W-:Y:S05]  /*2060*/  @P4 BRA `(.L_x_16967) ;  /* 0x0000000000084947 */ /* 0x000fea0003800000 */
[----:B------:R-:W-:Y:S05]  /*2070*/  @P0 BRA `(.L_x_16968) ;  /* 0x0000000000200947 */ /* 0x000fea0003800000 */
[----:B------:R-:W-:Y:S05]  /*2080*/  BRA `(.L_x_16969) ;  /* 0x0000000000247947 */ /* 0x000fea0003800000 */
.L_x_16967:
[----:B-----5:R-:W-:-:S05]  /*2090*/  HADD2.F32 R3, -RZ, R183.H0_H0 ;  /* 0x200000b7ff037230 */ /* 0x020fca0000004100 */
[----:B------:R-:W-:Y:S01]  /*20a0*/  FADD.FTZ R242, R3, R242 ;  /* 0x000000f203f27221 */ /* 0x000fe20000010000 */
[----:B------:R-:W-:Y:S06]  /*20b0*/  BRA `(.L_x_16968) ;  /* 0x0000000000107947 */ /* 0x000fec0003800000 */
.L_x_16966:
[----:B-----5:R-:W-:Y:S02]  /*20c0*/  HADD2.F32 R3, -RZ, R179.H0_H0 ;  /* 0x200000b3ff037230 */ /* 0x020fe40000004100 */
[----:B------:R-:W-:-:S03]  /*20d0*/  @P2 HADD2.F32 R5, -RZ, R183.H0_H0 ;  /* 0x200000b7ff052230 */ /* 0x000fc60000004100 */
[----:B------:R-:W-:-:S04]  /*20e0*/  FADD.FTZ R242, R3, R242 ;  /* 0x000000f203f27221 */ /* 0x000fc80000010000 */
[----:B------:R-:W-:-:S07]  /*20f0*/  @P2 FADD.FTZ R242, R5, R242 ;  /* 0x000000f205f22221 */ /* 0x000fce0000010000 */
.L_x_16968:
[----:B------:R-:W-:-:S04]  /*2100*/  F2FP.F16.F32.PACK_AB R3, RZ, R242 ;  /* 0x000000f2ff03723e */ /* 0x000fc800000000ff */
[----:B------:R-:W-:-:S07]  /*2110*/  PRMT R187, R3, 0x7610, R187 ;  /* 0x0000761003bb7816 */ /* 0x000fce00000000bb */
.L_x_16969:
[----:B------:R-:W-:Y:S01]  /*2120*/  HADD2.F32 R232, -RZ, R231.H1_H1 ;  /* 0x300000e7ffe87230 */ /* 0x000fe20000004100 */
[----:B------:R-:W-:Y:S06]  /*2130*/  @P3 BRA `(.L_x_16970) ;  /* 0x0000000000203947 */ /* 0x000fec0003800000 */
[----:B------:R-:W-:-:S04]  /*2140*/  ISETP.NE.U32.AND P4, PT, RZ, UR8, PT ;  /* 0x00000008ff007c0c */ /* 0x000fc8000bf85070 */
[----:B------:R-:W-:-:S13]  /*2150*/  ISETP.NE.AND.EX P4, PT, RZ, UR9, PT, P4 ;  /* 0x00000009ff007c0c */ /* 0x000fda000bf85340 */
[----:B------:R-:W-:Y:S05]  /*2160*/  @P4 BRA `(.L_x_16971) ;  /* 0x0000000000084947 */ /* 0x000fea0003800000 */
[----:B------:R-:W-:Y:S05]  /*2170*/  @P0 BRA `(.L_x_16972) ;  /* 0x0000000000200947 */ /* 0x000fea0003800000 */
[----:B------:R-:W-:Y:S05]  /*2180*/  BRA `(.L_x_16973) ;  /* 0x0000000000247947 */ /* 0x000fea0003800000 */
.L_x_16971:
[----:B-----5:R-:W-:-:S05]  /*2190*/  HADD2.F32 R3, -RZ, R183.H1_H1 ;  /* 0x300000b7ff037230 */ /* 0x020fca0000004100 */
[----:B------:R-:W-:Y:S01]  /*21a0*/  FADD.FTZ R232, R3, R232 ;  /* 0x000000e803e87221 */ /* 0x000fe20000010000 */
[----:B------:R-:W-:Y:S06]  /*21b0*/  BRA `(.L_x_16972) ;  /* 0x0000000000107947 */ /* 0x000fec0003800000 */
.L_x_16970:
[----:B-----5:R-:W-:Y:S02]  /*21c0*/  HADD2.F32 R3, -RZ, R179.H1_H1 ;  /* 0x300000b3ff037230 */ /* 0x020fe40000004100 */
[----:B------:R-:W-:-:S03]  /*21d0*/  @P2 HADD2.F32 R5, -RZ, R183.H1_H1 ;  /* 0x300000b7ff052230 */ /* 0x000fc60000004100 */
[----:B------:R-:W-:-:S04]  /*21e0*/  FADD.FTZ R232, R3, R232 ;  /* 0x000000e803e87221 */ /* 0x000fc80000010000 */
[----:B------:R-:W-:-:S07]  /*21f0*/  @P2 FADD.FTZ R232, R5, R232 ;  /* 0x000000e805e82221 */ /* 0x000fce0000010000 */
.L_x_16972:
[----:B------:R-:W-:-:S04]  /*2200*/  F2FP.F16.F32.PACK_AB R3, RZ, R232 ;  /* 0x000000e8ff03723e */ /* 0x000fc800000000ff */
[----:B------:R-:W-:-:S07]  /*2210*/  PRMT R187, R187, 0x5410, R3 ;  /* 0x00005410bbbb7816 */ /* 0x000fce0000000003 */
.L_x_16973:
        /* <DEDUP_REMOVED lines=19> */
.L_x_16975:
[----:B-----5:R-:W-:-:S05]  /*2350*/  HADD2.F32 R3, -RZ, R180.H0_H0 ;  /* 0x200000b4ff037230 */ /* 0x020fca0000004100 */
[----:B------:R-:W-:Y:S01]  /*2360*/  FADD.FTZ R240, R3, R240 ;  /* 0x000000f003f07221 */ /* 0x000fe20000010000 */
[----:B------:R-:W-:Y:S06]  /*2370*/  BRA `(.L_x_16976) ;  /* 0x0000000000107947 */ /* 0x000fec0003800000 */
.L_x_16974:
[----:B-----5:R-:W-:Y:S02]  /*2380*/  HADD2.F32 R3, -RZ, R176.H0_H0 ;  /* 0x200000b0ff037230 */ /* 0x020fe40000004100 */
[----:B------:R-:W-:-:S03]  /*2390*/  @P2 HADD2.F32 R11, -RZ, R180.H0_H0 ;  /* 0x200000b4ff0b2230 */ /* 0x000fc60000004100 */
[----:B------:R-:W-:-:S04]  /*23a0*/  FADD.FTZ R240, R3, R240 ;  /* 0x000000f003f07221 */ /* 0x000fc80000010000 */
[----:B------:R-:W-:-:S07]  /*23b0*/  @P2 FADD.FTZ R240, R11, R240 ;  /* 0x000000f00bf02221 */ /* 0x000fce0000010000 */
.L_x_16976:
[----:B------:R-:W-:-:S04]  /*23c0*/  F2FP.F16.F32.PACK_AB R3, RZ, R240 ;  /* 0x000000f0ff03723e */ /* 0x000fc800000000ff */
[----:B------:R-:W-:-:S07]  /*23d0*/  PRMT R184, R3, 0x7610, R184 ;  /* 0x0000761003b87816 */ /* 0x000fce00000000b8 */
.L_x_16977:
[----:B------:R-:W-:Y:S01]  /*23e0*/  HADD2.F32 R12, -RZ, R4.H1_H1 ;  /* 0x30000004ff0c7230 */ /* 0x000fe20000004100 */
[----:B------:R-:W-:Y:S06]  /*23f0*/  @P3 BRA `(.L_x_16978) ;  /* 0x0000000000203947 */ /* 0x000fec0003800000 */
[----:B------:R-:W-:-:S04]  /*2400*/  ISETP.NE.U32.AND P4, PT, RZ, UR8, PT ;  /* 0x00000008ff007c0c */ /* 0x000fc8000bf85070 */
[----:B------:R-:W-:-:S13]  /*2410*/  ISETP.NE.AND.EX P4, PT, RZ, UR9, PT, P4 ;  /* 0x00000009ff007c0c */ /* 0x000fda000bf85340 */
[----:B------:R-:W-:Y:S05]  /*2420*/  @P4 BRA `(.L_x_16979) ;  /* 0x0000000000084947 */ /* 0x000fea0003800000 */
[----:B------:R-:W-:Y:S05]  /*2430*/  @P0 BRA `(.L_x_16980) ;  /* 0x0000000000200947 */ /* 0x000fea0003800000 */
[----:B------:R-:W-:Y:S05]  /*2440*/  BRA `(.L_x_16981) ;  /* 0x0000000000247947 */ /* 0x000fea0003800000 */
.L_x_16979:
[----:B-----5:R-:W-:-:S05]  /*2450*/  HADD2.F32 R3, -RZ, R180.H1_H1 ;  /* 0x300000b4ff037230 */ /* 0x020fca0000004100 */
[----:B------:R-:W-:Y:S01]  /*2460*/  FADD.FTZ R12, R3, R12 ;  /* 0x0000000c030c7221 */ /* 0x000fe20000010000 */
[----:B------:R-:W-:Y:S06]  /*2470*/  BRA `(.L_x_16980) ;  /* 0x0000000000107947 */ /* 0x000fec0003800000 */
.L_x_16978:
[----:B-----5:R-:W-:Y:S02]  /*2480*/  HADD2.F32 R3, -RZ, R176.H1_H1 ;  /* 0x300000b0ff037230 */ /* 0x020fe40000004100 */
[----:B------:R-:W-:-:S03]  /*2490*/  @P2 HADD2.F32 R11, -RZ, R180.H1_H1 ;  /* 0x300000b4ff0b2230 */ /* 0x000fc60000004100 */
[----:B------:R-:W-:-:S04]  /*24a0*/  FADD.FTZ R12, R3, R12 ;  /* 0x0000000c030c7221 */ /* 0x000fc80000010000 */
[----:B------:R-:W-:-:S07]  /*24b0*/  @P2 FADD.FTZ R12, R11, R12 ;  /* 0x0000000c0b0c2221 */ /* 0x000fce0000010000 */
.L_x_16980:
[----:B------:R-:W-:-:S04]  /*24c0*/  F2FP.F16.F32.PACK_AB R3, RZ, R12 ;  /* 0x0000000cff03723e */ /* 0x000fc800000000ff */
[----:B------:R-:W-:-:S07]  /*24d0*/  PRMT R184, R184, 0x5410, R3 ;  /* 0x00005410b8b87816 */ /* 0x000fce0000000003 */
.L_x_16981:
[----:B------:R-:W-:Y:S01]  /*24e0*/  HADD2.F32 R238, -RZ, R5.H0_H0 ;  /* 0x20000005ffee7230 */ /* 0x000fe20000004100 */
[----:B------:R-:W-:Y:S06]  /*24f0*/  @P3 BRA `(.L_x_16982) ;  /* 0x0000000000203947 */ /* 0x000fec0003800000 */
[----:B------:R-:W-:-:S04]  /*2500*/  ISETP.NE.U32.AND P4, PT, RZ, UR8, PT ;  /* 0x00000008ff007c0c */ /* 0x000fc8000bf85070 */
[----:B------:R-:W-:-:S13]  /*2510*/  ISETP.NE.AND.EX P4, PT, RZ, UR9, PT, P4 ;  /* 0x00000009ff007c0c */ /* 0x000fda000bf85340 */
[----:B------:R-:W-:Y:S05]  /*2520*/  @P4 BRA `(.L_x_16983) ;  /* 0x0000000000084947 */ /* 0x000fea0003800000 */
[----:B------:R-:W-:Y:S05]  /*2530*/  @P0 BRA `(.L_x_16984) ;  /* 0x0000000000200947 */ /* 0x000fea0003800000 */
[----:B------:R-:W-:Y:S05]  /*2540*/  BRA `(.L_x_16985) ;  /* 0x0000000000247947 */ /* 0x000fea0003800000 */
.L_x_16983:
[----:B-----5:R-:W-:-:S05]  /*2550*/  HADD2.F32 R3, -RZ, R181.H0_H0 ;  /* 0x200000b5ff037230 */ /* 0x020fca0000004100 */
[----:B------:R-:W-:Y:S01]  /*2560*/  FADD.FTZ R238, R3, R238 ;  /* 0x000000ee03ee7221 */ /* 0x000fe20000010000 */
[----:B------:R-:W-:Y:S06]  /*2570*/  BRA `(.L_x_16984) ;  /* 0x0000000000107947 */ /* 0x000fec0003800000 */
.L_x_16982:
[----:B-----5:R-:W-:Y:S02]  /*2580*/  HADD2.F32 R3, -RZ, R177.H0_H0 ;  /* 0x200000b1ff037230 */ /* 0x020fe40000004100 */
[----:B------:R-:W-:-:S03]  /*2590*/  @P2 HADD2.F32 R11, -RZ, R181.H0_H0 ;  /* 0x200000b5ff0b2230 */ /* 0x000fc60000004100 */
[----:B------:R-:W-:-:S04]  /*25a0*/  FADD.FTZ R238, R3, R238 ;  /* 0x000000ee03ee7221 */ /* 0x000fc80000010000 */
[----:B------:R-:W-:-:S07]  /*25b0*/  @P2 FADD.FTZ R238, R11, R238 ;  /* 0x000000ee0bee2221 */ /* 0x000fce0000010000 */
.L_x_16984:
[----:B------:R-:W-:-:S04]  /*25c0*/  F2FP.F16.F32.PACK_AB R3, RZ, R238 ;  /* 0x000000eeff03723e */ /* 0x000fc800000000ff */
[----:B------:R-:W-:-:S07]  /*25d0*/  PRMT R185, R3, 0x7610, R185 ;  /* 0x0000761003b97816 */ /* 0x000fce00000000b9 */
.L_x_16985:
[----:B------:R-:W-:Y:S01]  /*25e0*/  HADD2.F32 R14, -RZ, R5.H1_H1 ;  /* 0x30000005ff0e7230 */ /* 0x000fe20000004100 */
[----:B------:R-:W-:Y:S06]  /*25f0*/  @P3 BRA `(.L_x_16986) ;  /* 0x0000000000203947 */ /* 0x000fec0003800000 */
[----:B------:R-:W-:-:S04]  /*2600*/  ISETP.NE.U32.AND P4, PT, RZ, UR8, PT ;  /* 0x00000008ff007c0c */ /* 0x000fc8000bf85070 */
[----:B------:R-:W-:-:S13]  /*2610*/  ISETP.NE.AND.EX P4, PT, RZ, UR9, PT, P4 ;  /* 0x00000009ff007c0c */ /* 0x000fda000bf85340 */
[----:B------:R-:W-:Y:S05]  /*2620*/  @P4 BRA `(.L_x_16987) ;  /* 0x0000000000084947 */ /* 0x000fea0003800000 */
[----:B------:R-:W-:Y:S05]  /*2630*/  @P0 BRA `(.L_x_16988) ;  /* 0x0000000000200947 */ /* 0x000fea0003800000 */
[----:B------:R-:W-:Y:S05]  /*2640*/  BRA `(.L_x_16989) ;  /* 0x0000000000247947 */ /* 0x000fea0003800000 */
.L_x_16987:
[----:B-----5:R-:W-:-:S05]  /*2650*/  HADD2.F32 R3, -RZ, R181.H1_H1 ;  /* 0x300000b5ff037230 */ /* 0x020fca0000004100 */
[----:B------:R-:W-:Y:S01]  /*2660*/  FADD.FTZ R14, R3, R14 ;  /* 0x0000000e030e7221 */ /* 0x000fe20000010000 */
[----:B------:R-:W-:Y:S06]  /*2670*/  BRA `(.L_x_16988) ;  /* 0x0000000000107947 */ /* 0x000fec0003800000 */
.L_x_16986:
[----:B-----5:R-:W-:Y:S02]  /*2680*/  HADD2.F32 R3, -RZ, R177.H1_H1 ;  /* 0x300000b1ff037230 */ /* 0x020fe40000004100 */
[----:B------:R-:W-:-:S03]  /*2690*/  @P2 HADD2.F32 R5, -RZ, R181.H1_H1 ;  /* 0x300000b5ff052230 */ /* 0x000fc60000004100 */
[----:B------:R-:W-:-:S04]  /*26a0*/  FADD.FTZ R14, R3, R14 ;  /* 0x0000000e030e7221 */ /* 0x000fc80000010000 */
[----:B------:R-:W-:-:S07]  /*26b0*/  @P2 FADD.FTZ R14, R5, R14 ;  /* 0x0000000e050e2221 */ /* 0x000fce0000010000 */
.L_x_16988:
[----:B------:R-:W-:-:S04]  /*26c0*/  F2FP.F16.F32.PACK_AB R3, RZ, R14 ;  /* 0x0000000eff03723e */ /* 0x000fc800000000ff */
[----:B------:R-:W-:-:S07]  /*26d0*/  PRMT R185, R185, 0x5410, R3 ;  /* 0x00005410b9b97816 */ /* 0x000fce0000000003 */
.L_x_16989:
[----:B------:R-:W-:Y:S01]  /*26e0*/  HADD2.F32 R236, -RZ, R6.H0_H0 ;  /* 0x20000006ffec7230 */ /* 0x000fe20000004100 */
[----:B------:R-:W-:Y:S06]  /*26f0*/  @P3 BRA `(.L_x_16990) ;  /* 0x0000000000203947 */ /* 0x000fec0003800000 */
[----:B------:R-:W-:-:S04]  /*2700*/  ISETP.NE.U32.AND P4, PT, RZ, UR8, PT ;  /* 0x00000008ff007c0c */ /* 0x000fc8000bf85070 */
[----:B------:R-:W-:-:S13]  /*2710*/  ISETP.NE.AND.EX P4, PT, RZ, UR9, PT, P4 ;  /* 0x00000009ff007c0c */ /* 0x000fda000bf85340 */
[----:B------:R-:W-:Y:S05]  /*2720*/  @P4 BRA `(.L_x_16991) ;  /* 0x0000000000084947 */ /* 0x000fea0003800000 */
[----:B------:R-:W-:Y:S05]  /*2730*/  @P0 BRA `(.L_x_16992) ;  /* 0x0000000000200947 */ /* 0x000fea0003800000 */
[----:B------:R-:W-:Y:S05]  /*2740*/  BRA `(.L_x_16993) ;  /* 0x0000000000247947 */ /* 0x000fea0003800000 */
.L_x_16991:
[----:B-----5:R-:W-:-:S05]  /*2750*/  HADD2.F32 R3, -RZ, R182.H0_H0 ;  /* 0x200000b6ff037230 */ /* 0x020fca0000004100 */
[----:B------:R-:W-:Y:S01]  /*2760*/  FADD.FTZ R236, R3, R236 ;  /* 0x000000ec03ec7221 */ /* 0x000fe20000010000 */
[----:B------:R-:W-:Y:S06]  /*2770*/  BRA `(.L_x_16992) ;  /* 0x0000000000107947 */ /* 0x000fec0003800000 */
.L_x_16990:
[----:B-----5:R-:W-:Y:S02]  /*2780*/  HADD2.F32 R3, -RZ, R178.H0_H0 ;  /* 0x200000b2ff037230 */ /* 0x020fe40000004100 */
[----:B------:R-:W-:-:S03]  /*2790*/  @P2 HADD2.F32 R5, -RZ, R182.H0_H0 ;  /* 0x200000b6ff052230 */ /* 0x000fc60000004100 */
[----:B------:R-:W-:-:S04]  /*27a0*/  FADD.FTZ R236, R3, R236 ;  /* 0x000000ec03ec7221 */ /* 0x000fc80000010000 */
[----:B------:R-:W-:-:S07]  /*27b0*/  @P2 FADD.FTZ R236, R5, R236 ;  /* 0x000000ec05ec2221 */ /* 0x000fce0000010000 */
.L_x_16992:
[----:B------:R-:W-:-:S04]  /*27c0*/  F2FP.F16.F32.PACK_AB R3, RZ, R236 ;  /* 0x000000ecff03723e */ /* 0x000fc800000000ff */
[----:B------:R-:W-:-:S07]  /*27d0*/  PRMT R186, R3, 0x7610, R186 ;  /* 0x0000761003ba7816 */ /* 0x000fce00000000ba */
.L_x_16993:
[----:B------:R-:W-:Y:S01]  /*27e0*/  HADD2.F32 R204, -RZ, R6.H1_H1 ;  /* 0x30000006ffcc7230 */ /* 0x000fe20000004100 */
[----:B------:R-:W-:Y:S06]  /*27f0*/  @P3 BRA `(.L_x_16994) ;  /* 0x0000000000203947 */ /* 0x000fec0003800000 */
[----:B------:R-:W-:-:S04]  /*2800*/  ISETP.NE.U32.AND P4, PT, RZ, UR8, PT ;  /* 0x00000008ff007c0c */ /* 0x000fc8000bf85070 */
[----:B------:R-:W-:-:S13]  /*2810*/  ISETP.NE.AND.EX P4, PT, RZ, UR9, PT, P4 ;  /* 0x00000009ff007c0c */ /* 0x000fda000bf85340 */
[----:B------:R-:W-:Y:S05]  /*2820*/  @P4 BRA `(.L_x_16995) ;  /* 0x0000000000084947 */ /* 0x000fea0003800000 */
[----:B------:R-:W-:Y:S05]  /*2830*/  @P0 BRA `(.L_x_16996) ;  /* 0x0000000000200947 */ /* 0x000fea0003800000 */
[----:B------:R-:W-:Y:S05]  /*2840*/  BRA `(.L_x_16997) ;  /* 0x0000000000247947 */ /* 0x000fea0003800000 */
.L_x_16995:
[----:B-----5:R-:W-:-:S05]  /*2850*/  HADD2.F32 R3, -RZ, R182.H1_H1 ;  /* 0x300000b6ff037230 */ /* 0x020fca0000004100 */
[----:B------:R-:W-:Y:S01]  /*2860*/  FADD.FTZ R204, R3, R204 ;  /* 0x000000cc03cc7221 */ /* 0x000fe20000010000 */
[----:B------:R-:W-:Y:S06]  /*2870*/  BRA `(.L_x_16996) ;  /* 0x0000000000107947 */ /* 0x000fec0003800000 */
.L_x_16994:
[----:B-----5:R-:W-:Y:S02]  /*2880*/  HADD2.F32 R3, -RZ, R178.H1_H1 ;  /* 0x300000b2ff037230 */ /* 0x020fe40000004100 */
[----:B------:R-:W-:-:S03]  /*2890*/  @P2 HADD2.F32 R5, -RZ, R182.H1_H1 ;  /* 0x300000b6ff052230 */ /* 0x000fc60000004100 */
[----:B------:R-:W-:-:S04]  /*28a0*/  FADD.FTZ R204, R3, R204 ;  /* 0x000000cc03cc7221 */ /* 0x000fc80000010000 */
[----:B------:R-:W-:-:S07]  /*28b0*/  @P2 FADD.FTZ R204, R5, R204 ;  /* 0x000000cc05cc2221 */ /* 0x000fce0000010000 */
.L_x_16996:
[----:B------:R-:W-:-:S04]  /*28c0*/  F2FP.F16.F32.PACK_AB R3, RZ, R204 ;  /* 0x000000ccff03723e */ /* 0x000fc800000000ff */
[----:B------:R-:W-:-:S07]  /*28d0*/  PRMT R186, R186, 0x5410, R3 ;  /* 0x00005410baba7816 */ /* 0x000fce0000000003 */
.L_x_16997:
[----:B------:R-:W-:Y:S01]  /*28e0*/  HADD2.F32 R234, -RZ, R7.H0_H0 ;  /* 0x20000007ffea7230 */ /* 0x000fe20000004100 */
[----:B------:R-:W-:Y:S06]  /*28f0*/  @P3 BRA `(.L_x_16998) ;  /* 0x0000000000203947 */ /* 0x000fec0003800000 */
[----:B------:R-:W-:-:S04]  /*2900*/  ISETP.NE.U32.AND P4, PT, RZ, UR8, PT ;  /* 0x00000008ff007c0c */ /* 0x000fc8000bf85070 */
[----:B------:R-:W-:-:S13]  /*2910*/  ISETP.NE.AND.EX P4, PT, RZ, UR9, PT, P4 ;  /* 0x00000009ff007c0c */ /* 0x000fda000bf85340 */
[----:B------:R-:W-:Y:S05]  /*2920*/  @P4 BRA `(.L_x_16999) ;  /* 0x0000000000084947 */ /* 0x000fea0003800000 */
[----:B------:R-:W-:Y:S05]  /*2930*/  @P0 BRA `(.L_x_17000) ;  /* 0x0000000000200947 */ /* 0x000fea0003800000 */
[----:B------:R-:W-:Y:S05]  /*2940*/  BRA `(.L_x_17001) ;  /* 0x0000000000247947 */ /* 0x000fea0003800000 */
.L_x_16999:
[----:B-----5:R-:W-:-:S05]  /*2950*/  HADD2.F32 R3, -RZ, R183.H0_H0 ;  /* 0x200000b7ff037230 */ /* 0x020fca0000004100 */
[----:B------:R-:W-:Y:S01]  /*2960*/  FADD.FTZ R234, R3, R234 ;  /* 0x000000ea03ea7221 */ /* 0x000fe20000010000 */
[----:B------:R-:W-:Y:S06]  /*2970*/  BRA `(.L_x_17000) ;  /* 0x0000000000107947 */ /* 0x000fec0003800000 */
.L_x_16998:
[----:B-----5:R-:W-:Y:S02]  /*2980*/  HADD2.F32 R3, -RZ, R179.H0_H0 ;  /* 0x200000b3ff037230 */ /* 0x020fe40000004100 */
[----:B------:R-:W-:-:S03]  /*2990*/  @P2 HADD2.F32 R5, -RZ, R183.H0_H0 ;  /* 0x200000b7ff052230 */ /* 0x000fc60000004100 */
[----:B------:R-:W-:-:S04]  /*29a0*/  FADD.FTZ R234, R3, R234 ;  /* 0x000000ea03ea7221 */ /* 0x000fc80000010000 */
[----:B------:R-:W-:-:S07]  /*29b0*/  @P2 FADD.FTZ R234, R5, R234 ;  /* 0x000000ea05ea2221 */ /* 0x000fce0000010000 */
.L_x_17000:
[----:B------:R-:W-:-:S04]  /*29c0*/  F2FP.F16.F32.PACK_AB R3, RZ, R234 ;  /* 0x000000eaff03723e */ /* 0x000fc800000000ff */
[----:B------:R-:W-:-:S07]  /*29d0*/  PRMT R187, R3, 0x7610, R187 ;  /* 0x0000761003bb7816 */ /* 0x000fce00000000bb */
.L_x_17001:
[----:B------:R-:W-:Y:S01]  /*29e0*/  HADD2.F32 R206, -RZ, R7.H1_H1 ;  /* 0x30000007ffce7230 */ /* 0x000fe20000004100 */
[----:B------:R-:W-:Y:S06]  /*29f0*/  @P3 BRA `(.L_x_17002) ;  /* 0x0000000000203947 */ /* 0x000fec0003800000 */
[----:B------:R-:W-:-:S04]  /*2a00*/  ISETP.NE.U32.AND P4, PT, RZ, UR8, PT ;  /* 0x00000008ff007c0c */ /* 0x000fc8000bf85070 */
[----:B------:R-:W-:-:S13]  /*2a10*/  ISETP.NE.AND.EX P4, PT, RZ, UR9, PT, P4 ;  /* 0x00000009ff007c0c */ /* 0x000fda000bf85340 */
[----:B------:R-:W-:Y:S05]  /*2a20*/  @P4 BRA `(.L_x_17003) ;  /* 0x0000000000084947 */ /* 0x000fea0003800000 */
[----:B------:R-:W-:Y:S05]  /*2a30*/  @P0 BRA `(.L_x_17004) ;  /* 0x0000000000200947 */ /* 0x000fea0003800000 */
[----:B------:R-:W-:Y:S05]  /*2a40*/  BRA `(.L_x_17005) ;  /* 0x0000000000247947 */ /* 0x000fea0003800000 */
.L_x_17003:
[----:B-----5:R-:W-:-:S05]  /*2a50*/  HADD2.F32 R3, -RZ, R183.H1_H1 ;  /* 0x300000b7ff037230 */ /* 0x020fca0000004100 */
[----:B------:R-:W-:Y:S01]  /*2a60*/  FADD.FTZ R206, R3, R206 ;  /* 0x000000ce03ce7221 */ /* 0x000fe20000010000 */
[----:B------:R-:W-:Y:S06]  /*2a70*/  BRA `(.L_x_17004) ;  /* 0x0000000000107947 */ /* 0x000fec0003800000 */
.L_x_17002:
[----:B-----5:R-:W-:Y:S02]  /*2a80*/  HADD2.F32 R3, -RZ, R179.H1_H1 ;  /* 0x300000b3ff037230 */ /* 0x020fe40000004100 */
[----:B------:R-:W-:-:S03]  /*2a90*/  @P2 HADD2.F32 R5, -RZ, R183.H1_H1 ;  /* 0x300000b7ff052230 */ /* 0x000fc60000004100 */
[----:B------:R-:W-:-:S04]  /*2aa0*/  FADD.FTZ R206, R3, R206 ;  /* 0x000000ce03ce7221 */ /* 0x000fc80000010000 */
[----:B------:R-:W-:-:S07]  /*2ab0*/  @P2 FADD.FTZ R206, R5, R206 ;  /* 0x000000ce05ce2221 */ /* 0x000fce0000010000 */
.L_x_17004:
[----:B------:R-:W-:-:S04]  /*2ac0*/  F2FP.F16.F32.PACK_AB R3, RZ, R206 ;  /* 0x000000ceff03723e */ /* 0x000fc800000000ff */
[----:B------:R-:W-:-:S07]  /*2ad0*/  PRMT R187, R187, 0x5410, R3 ;  /* 0x00005410bbbb7816 */ /* 0x000fce0000000003 */
.L_x_17005:
        /* <DEDUP_REMOVED lines=19> */
.L_x_17007:
[----:B-----5:R-:W-:-:S05]  /*2c10*/  HADD2.F32 R3, -RZ, R180.H0_H0 ;  /* 0x200000b4ff037230 */ /* 0x020fca0000004100 */
[----:B------:R-:W-:Y:S01]  /*2c20*/  FADD.FTZ R228, R3, R228 ;  /* 0x000000e403e47221 */ /* 0x000fe20000010000 */
[----:B------:R-:W-:Y:S06]  /*2c30*/  BRA `(.L_x_17008) ;  /* 0x0000000000107947 */ /* 0x000fec0003800000 */
.L_x_17006:
[----:B-----5:R-:W-:Y:S02]  /*2c40*/  HADD2.F32 R3, -RZ, R176.H0_H0 ;  /* 0x200000b0ff037230 */ /* 0x020fe40000004100 */
[----:B------:R-:W-:-:S03]  /*2c50*/  @P2 HADD2.F32 R5, -RZ, R180.H0_H0 ;  /* 0x200000b4ff052230 */ /* 0x000fc60000004100 */
[----:B------:R-:W-:-:S04]  /*2c60*/  FADD.FTZ R228, R3, R228 ;  /* 0x000000e403e47221 */ /* 0x000fc80000010000 */
[----:B------:R-:W-:-:S07]  /*2c70*/  @P2 FADD.FTZ R228, R5, R228 ;  /* 0x000000e405e42221 */ /* 0x000fce0000010000 */
.L_x_17008:
[----:B------:R-:W-:-:S04]  /*2c80*/  F2FP.F16.F32.PACK_AB R3, RZ, R228 ;  /* 0x000000e4ff03723e */ /* 0x000fc800000000ff */
[----:B------:R-:W-:-:S07]  /*2c90*/  PRMT R184, R3, 0x7610, R184 ;  /* 0x0000761003b87816 */ /* 0x000fce00000000b8 */
.L_x_17009:
[----:B------:R-:W-:Y:S01]  /*2ca0*/  HADD2.F32 R4, -RZ, R8.H1_H1 ;  /* 0x30000008ff047230 */ /* 0x000fe20000004100 */
[----:B------:R-:W-:Y:S06]  /*2cb0*/  @P3 BRA `(.L_x_17010) ;  /* 0x0000000000203947 */ /* 0x000fec0003800000 */
[----:B------:R-:W-:-:S04]  /*2cc0*/  ISETP.NE.U32.AND P4, PT, RZ, UR8, PT ;  /* 0x00000008ff007c0c */ /* 0x000fc8000bf85070 */
[----:B------:R-:W-:-:S13]  /*2cd0*/  ISETP.NE.AND.EX P4, PT, RZ, UR9, PT, P4 ;  /* 0x00000009ff007c0c */ /* 0x000fda000bf85340 */
[----:B------:R-:W-:Y:S05]  /*2ce0*/  @P4 BRA `(.L_x_17011) ;  /* 0x0000000000084947 */ /* 0x000fea0003800000 */
[----:B------:R-:W-:Y:S05]  /*2cf0*/  @P0 BRA `(.L_x_17012) ;  /* 0x0000000000200947 */ /* 0x000fea0003800000 */
[----:B------:R-:W-:Y:S05]  /*2d00*/  BRA `(.L_x_17013) ;  /* 0x0000000000247947 */ /* 0x000fea0003800000 */
.L_x_17011:
[----:B-----5:R-:W-:-:S05]  /*2d10*/  HADD2.F32 R3, -RZ, R180.H1_H1 ;  /* 0x300000b4ff037230 */ /* 0x020fca0000004100 */
[----:B------:R-:W-:Y:S01]  /*2d20*/  FADD.FTZ R4, R3, R4 ;  /* 0x0000000403047221 */ /* 0x000fe20000010000 */
[----:B------:R-:W-:Y:S06]  /*2d30*/  BRA `(.L_x_17012) ;  /* 0x0000000000107947 */ /* 0x000fec0003800000 */
.L_x_17010:
[----:B-----5:R-:W-:Y:S02]  /*2d40*/  HADD2.F32 R3, -RZ, R176.H1_H1 ;  /* 0x300000b0ff037230 */ /* 0x020fe40000004100 */
[----:B------:R-:W-:-:S03]  /*2d50*/  @P2 HADD2.F32 R5, -RZ, R180.H1_H1 ;  /* 0x300000b4ff052230 */ /* 0x000fc60000004100 */
[----:B------:R-:W-:-:S04]  /*2d60*/  FADD.FTZ R4, R3, R4 ;  /* 0x0000000403047221 */ /* 0x000fc80000010000 */
[----:B------:R-:W-:-:S07]  /*2d70*/  @P2 FADD.FTZ R4, R5, R4 ;  /* 0x0000000405042221 */ /* 0x000fce0000010000 */
.L_x_17012:
[----:B------:R-:W-:-:S04]  /*2d80*/  F2FP.F16.F32.PACK_AB R3, RZ, R4 ;  /* 0x00000004ff03723e */ /* 0x000fc800000000ff */
[----:B------:R-:W-:-:S07]  /*2d90*/  PRMT R184, R184, 0x5410, R3 ;  /* 0x00005410b8b87816 */ /* 0x000fce0000000003 */
.L_x_17013:
[----:B------:R-:W-:Y:S01]  /*2da0*/  HADD2.F32 R226, -RZ, R9.H0_H0 ;  /* 0x20000009ffe27230 */ /* 0x000fe20000004100 */
[----:B------:R-:W-:Y:S06]  /*2db0*/  @P3 BRA `(.L_x_17014) ;  /* 0x0000000000203947 */ /* 0x000fec0003800000 */
[----:B------:R-:W-:-:S04]  /*2dc0*/  ISETP.NE.U32.AND P4, PT, RZ, UR8, PT ;  /* 0x00000008ff007c0c */ /* 0x000fc8000bf85070 */
[----:B------:R-:W-:-:S13]  /*2dd0*/  ISETP.NE.AND.EX P4, PT, RZ, UR9, PT, P4 ;  /* 0x00000009ff007c0c */ /* 0x000fda000bf85340 */
[----:B------:R-:W-:Y:S05]  /*2de0*/  @P4 BRA `(.L_x_17015) ;  /* 0x0000000000084947 */ /* 0x000fea0003800000 */
[----:B------:R-:W-:Y:S05]  /*2df0*/  @P0 BRA `(.L_x_17016) ;  /* 0x0000000000200947 */ /* 0x000fea0003800000 */
[----:B------:R-:W-:Y:S05]  /*2e00*/  BRA `(.L_x_17017) ;  /* 0x0000000000247947 */ /* 0x000fea0003800000 */
.L_x_17015:
[----:B-----5:R-:W-:-:S05]  /*2e10*/  HADD2.F32 R3, -RZ, R181.H0_H0 ;  /* 0x200000b5ff037230 */ /* 0x020fca0000004100 */
[----:B------:R-:W-:Y:S01]  /*2e20*/  FADD.FTZ R226, R3, R226 ;  /* 0x000000e203e27221 */ /* 0x000fe20000010000 */
[----:B------:R-:W-:Y:S06]  /*2e30*/  BRA `(.L_x_17016) ;  /* 0x0000000000107947 */ /* 0x000fec0003800000 */
.L_x_17014:
[----:B-----5:R-:W-:Y:S02]  /*2e40*/  HADD2.F32 R3, -RZ, R177.H0_H0 ;  /* 0x200000b1ff037230 */ /* 0x020fe40000004100 */
[----:B------:R-:W-:-:S03]  /*2e50*/  @P2 HADD2.F32 R5, -RZ, R181.H0_H0 ;  /* 0x200000b5ff052230 */ /* 0x000fc60000004100 */
[----:B------:R-:W-:-:S04]  /*2e60*/  FADD.FTZ R226, R3, R226 ;  /* 0x000000e203e27221 */ /* 0x000fc80000010000 */
[----:B------:R-:W-:-:S07]  /*2e70*/  @P2 FADD.FTZ R226, R5, R226 ;  /* 0x000000e205e22221 */ /* 0x000fce0000010000 */
.L_x_17016:
[----:B------:R-:W-:-:S04]  /*2e80*/  F2FP.F16.F32.PACK_AB R3, RZ, R226 ;  /* 0x000000e2ff03723e */ /* 0x000fc800000000ff */
[----:B------:R-:W-:-:S07]  /*2e90*/  PRMT R185, R3, 0x7610, R185 ;  /* 0x0000761003b97816 */ /* 0x000fce00000000b9 */
.L_x_17017:
[----:B------:R-:W-:Y:S01]  /*2ea0*/  HADD2.F32 R6, -RZ, R9.H1_H1 ;  /* 0x30000009ff067230 */ /* 0x000fe20000004100 */
[----:B------:R-:W-:Y:S06]  /*2eb0*/  @P3 BRA `(.L_x_17018) ;  /* 0x0000000000203947 */ /* 0x000fec0003800000 */
[----:B------:R-:W-:-:S04]  /*2ec0*/  ISETP.NE.U32.AND P4, PT, RZ, UR8, PT ;  /* 0x00000008ff007c0c */ /* 0x000fc8000bf85070 */
[----:B------:R-:W-:-:S13]  /*2ed0*/  ISETP.NE.AND.EX P4, PT, RZ, UR9, PT, P4 ;  /* 0x00000009ff007c0c */ /* 0x000fda000bf85340 */
[----:B------:R-:W-:Y:S05]  /*2ee0*/  @P4 BRA `(.L_x_17019) ;  /* 0x0000000000084947 */ /* 0x000fea0003800000 */
[----:B------:R-:W-:Y:S05]  /*2ef0*/  @P0 BRA `(.L_x_17020) ;  /* 0x0000000000200947 */ /* 0x000fea0003800000 */
[----:B------:R-:W-:Y:S05]  /*2f00*/  BRA `(.L_x_17021) ;  /* 0x0000000000247947 */ /* 0x000fea0003800000 */
.L_x_17019:
[----:B-----5:R-:W-:-:S05]  /*2f10*/  HADD2.F32 R3, -RZ, R181.H1_H1 ;  /* 0x300000b5ff037230 */ /* 0x020fca0000004100 */
[----:B------:R-:W-:Y:S01]  /*2f20*/  FADD.FTZ R6, R3, R6 ;  /* 0x0000000603067221 */ /* 0x000fe20000010000 */
[----:B------:R-:W-:Y:S06]  /*2f30*/  BRA `(.L_x_17020) ;  /* 0x0000000000107947 */ /* 0x000fec0003800000 */
.L_x_17018:
[----:B-----5:R-:W-:Y:S02]  /*2f40*/  HADD2.F32 R3, -RZ, R177.H1_H1 ;  /* 0x300000b1ff037230 */ /* 0x020fe40000004100 */
[----:B------:R-:W-:-:S03]  /*2f50*/  @P2 HADD2.F32 R5, -RZ, R181.H1_H1 ;  /* 0x300000b5ff052230 */ /* 0x000fc60000004100 */
[----:B------:R-:W-:-:S04]  /*2f60*/  FADD.FTZ R6, R3, R6 ;  /* 0x0000000603067221 */ /* 0x000fc80000010000 */
[----:B------:R-:W-:-:S07]  /*2f70*/  @P2 FADD.FTZ R6, R5, R6 ;  /* 0x0000000605062221 */ /* 0x000fce0000010000 */
.L_x_17020:
[----:B------:R-:W-:-:S04]  /*2f80*/  F2FP.F16.F32.PACK_AB R3, RZ, R6 ;  /* 0x00000006ff03723e */ /* 0x000fc800000000ff */
[----:B------:R-:W-:-:S07]  /*2f90*/  PRMT R185, R185, 0x5410, R3 ;  /* 0x00005410b9b97816 */ /* 0x000fce0000000003 */
.L_x_17021:
[----:B------:R-:W-:Y:S01]  /*2fa0*/  HADD2.F32 R224, -RZ, R10.H0_H0 ;  /* 0x2000000affe07230 */ /* 0x000fe20000004100 */
[----:B------:R-:W-:Y:S06]  /*2fb0*/  @P3 BRA `(.L_x_17022) ;  /* 0x0000000000203947 */ /* 0x000fec0003800000 */
[----:B------:R-:W-:-:S04]  /*2fc0*/  ISETP.NE.U32.AND P4, PT, RZ, UR8, PT ;  /* 0x00000008ff007c0c */ /* 0x000fc8000bf85070 */
[----:B------:R-:W-:-:S13]  /*2fd0*/  ISETP.NE.AND.EX P4, PT, RZ, UR9, PT, P4 ;  /* 0x00000009ff007c0c */ /* 0x000fda000bf85340 */
[----:B------:R-:W-:Y:S05]  /*2fe0*/  @P4 BRA `(.L_x_17023) ;  /* 0x0000000000084947 */ /* 0x000fea0003800000 */
[----:B------:R-:W-:Y:S05]  /*2ff0*/  @P0 BRA `(.L_x_17024) ;  /* 0x0000000000200947 */ /* 0x000fea0003800000 */
[----:B------:R-:W-:Y:S05]  /*3000*/  BRA `(.L_x_17025) ;  /* 0x0000000000247947 */ /* 0x000fea0003800000 */
.L_x_17023:
[----:B-----5:R-:W-:-:S05]  /*3010*/  HADD2.F32 R3, -RZ, R182.H0_H0 ;  /* 0x200000b6ff037230 */ /* 0x020fca0000004100 */
[----:B------:R-:W-:Y:S01]  /*3020*/  FADD.FTZ R224, R3, R224 ;  /* 0x000000e003e07221 */ /* 0x000fe20000010000 */
[----:B------:R-:W-:Y:S06]  /*3030*/  BRA `(.L_x_17024) ;  /* 0x0000000000107947 */ /* 0x000fec0003800000 */
.L_x_17022:
[----:B-----5:R-:W-:Y:S02]  /*3040*/  HADD2.F32 R3, -RZ, R178.H0_H0 ;  /* 0x200000b2ff037230 */ /* 0x020fe40000004100 */
[----:B------:R-:W-:-:S03]  /*3050*/  @P2 HADD2.F32 R5, -RZ, R182.H0_H0 ;  /* 0x200000b6ff052230 */ /* 0x000fc60000004100 */
[----:B------:R-:W-:-:S04]  /*3060*/  FADD.FTZ R224, R3, R224 ;  /* 0x000000e003e07221 */ /* 0x000fc80000010000 */
[----:B------:R-:W-:-:S07]  /*3070*/  @P2 FADD.FTZ R224, R5, R224 ;  /* 0x000000e005e02221 */ /* 0x000fce0000010000 */
.L_x_17024:
[----:B------:R-:W-:-:S04]  /*3080*/  F2FP.F16.F32.PACK_AB R3, RZ, R224 ;  /* 0x000000e0ff03723e */ /* 0x000fc800000000ff */
[----:B------:R-:W-:-:S07]  /*3090*/  PRMT R186, R3, 0x7610, R186 ;  /* 0x0000761003ba7816 */ /* 0x000fce00000000ba */
.L_x_17025:
[----:B------:R-:W-:Y:S01]  /*30a0*/  HADD2.F32 R8, -RZ, R10.H1_H1 ;  /* 0x3000000aff087230 */ /* 0x000fe20000004100 */
[----:B------:R-:W-:Y:S06]  /*30b0*/  @P3 BRA `(.L_x_17026) ;  /* 0x0000000000203947 */ /* 0x000fec0003800000 */
[----:B------:R-:W-:-:S04]  /*30c0*/  ISETP.NE.U32.AND P4, PT, RZ, UR8, PT ;  /* 0x00000008ff007c0c */ /* 0x000fc8000bf85070 */
[----:B------:R-:W-:-:S13]  /*30d0*/  ISETP.NE.AND.EX P4, PT, RZ, UR9, PT, P4 ;  /* 0x00000009ff007c0c */ /* 0x000fda000bf85340 */
[----:B------:R-:W-:Y:S05]  /*30e0*/  @P4 BRA `(.L_x_17027) ;  /* 0x0000000000084947 */ /* 0x000fea0003800000 */
[----:B------:R-:W-:Y:S05]  /*30f0*/  @P0 BRA `(.L_x_17028) ;  /* 0x0000000000200947 */ /* 0x000fea0003800000 */
[----:B------:R-:W-:Y:S05]  /*3100*/  BRA `(.L_x_17029) ;  /* 0x0000000000247947 */ /* 0x000fea0003800000 */
.L_x_17027:
[----:B-----5:R-:W-:-:S05]  /*3110*/  HADD2.F32 R3, -RZ, R182.H1_H1 ;  /* 0x300000b6ff037230 */ /* 0x020fca0000004100 */
[----:B------:R-:W-:Y:S01]  /*3120*/  FADD.FTZ R8, R3, R8 ;  /* 0x0000000803087221 */ /* 0x000fe20000010000 */
[----:B------:R-:W-:Y:S06]  /*3130*/  BRA `(.L_x_17028) ;  /* 0x0000000000107947 */ /* 0x000fec0003800000 */
.L_x_17026:
[----:B-----5:R-:W-:Y:S02]  /*3140*/  HADD2.F32 R3, -RZ, R178.H1_H1 ;  /* 0x300000b2ff037230 */ /* 0x020fe40000004100 */
[----:B------:R-:W-:-:S03]  /*3150*/  @P2 HADD2.F32 R5, -RZ, R182.H1_H1 ;  /* 0x300000b6ff052230 */ /* 0x000fc60000004100 */
[----:B------:R-:W-:-:S04]  /*3160*/  FADD.FTZ R8, R3, R8 ;  /* 0x0000000803087221 */ /* 0x000fc80000010000 */
[----:B------:R-:W-:-:S07]  /*3170*/  @P2 FADD.FTZ R8, R5, R8 ;  /* 0x0000000805082221 */ /* 0x000fce0000010000 */
.L_x_17028:
[----:B------:R-:W-:-:S04]  /*3180*/  F2FP.F16.F32.PACK_AB R3, RZ, R8 ;  /* 0x00000008ff03723e */ /* 0x000fc800000000ff */
[----:B------:R-:W-:-:S07]  /*3190*/  PRMT R186, R186, 0x5410, R3 ;  /* 0x00005410baba7816 */ /* 0x000fce0000000003 */
.L_x_17029:
[----:B------:R-:W-:Y:S01]  /*31a0*/  HADD2.F32 R222, -RZ, R11.H0_H0 ;  /* 0x2000000bffde7230 */ /* 0x000fe20000004100 */
[----:B------:R-:W-:Y:S06]  /*31b0*/  @P3 BRA `(.L_x_17030) ;  /* 0x0000000000203947 */ /* 0x000fec0003800000 */
[----:B------:R-:W-:-:S04]  /*31c0*/  ISETP.NE.U32.AND P4, PT, RZ, UR8, PT ;  /* 0x00000008ff007c0c */ /* 0x000fc8000bf85070 */
[----:B------:R-:W-:-:S13]  /*31d0*/  ISETP.NE.AND.EX P4, PT, RZ, UR9, PT, P4 ;  /* 0x00000009ff007c0c */ /* 0x000fda000bf85340 */
[----:B------:R-:W-:Y:S05]  /*31e0*/  @P4 BRA `(.L_x_17031) ;  /* 0x0000000000084947 */ /* 0x000fea0003800000 */
[----:B------:R-:W-:Y:S05]  /*31f0*/  @P0 BRA `(.L_x_17032) ;  /* 0x0000000000200947 */ /* 0x000fea0003800000 */
[----:B------:R-:W-:Y:S05]  /*3200*/  BRA `(.L_x_17033) ;  /* 0x0000000000247947 */ /* 0x000fea0003800000 */
.L_x_17031:
[----:B-----5:R-:W-:-:S05]  /*3210*/  HADD2.F32 R3, -RZ, R183.H0_H0 ;  /* 0x200000b7ff037230 */ /* 0x020fca0000004100 */
[----:B------:R-:W-:Y:S01]  /*3220*/  FADD.FTZ R222, R3, R222 ;  /* 0x000000de03de7221 */ /* 0x000fe20000010000 */
[----:B------:R-:W-:Y:S06]  /*3230*/  BRA `(.L_x_17032) ;  /* 0x0000000000107947 */ /* 0x000fec0003800000 */
.L_x_17030:
[----:B-----5:R-:W-:Y:S02]  /*3240*/  HADD2.F32 R3, -RZ, R179.H0_H0 ;  /* 0x200000b3ff037230 */ /* 0x020fe40000004100 */
[----:B------:R-:W-:-:S03]  /*3250*/  @P2 HADD2.F32 R5, -RZ, R183.H0_H0 ;  /* 0x200000b7ff052230 */ /* 0x000fc60000004100 */
[----:B------:R-:W-:-:S04]  /*3260*/  FADD.FTZ R222, R3, R222 ;  /* 0x000000de03de7221 */ /* 0x000fc80000010000 */
[----:B------:R-:W-:-:S07]  /*3270*/  @P2 FADD.FTZ R222, R5, R222 ;  /* 0x000000de05de2221 */ /* 0x000fce0000010000 */
.L_x_17032:
[----:B------:R-:W-:-:S04]  /*3280*/  F2FP.F16.F32.PACK_AB R3, RZ, R222 ;  /* 0x000000deff03723e */ /* 0x000fc800000000ff */
[----:B------:R-:W-:-:S07]  /*3290*/  PRMT R187, R3, 0x7610, R187 ;  /* 0x0000761003bb7816 */ /* 0x000fce00000000bb */
.L_x_17033:
[----:B------:R-:W-:Y:S01]  /*32a0*/  HADD2.F32 R218, -RZ, R11.H1_H1 ;  /* 0x3000000bffda7230 */ /* 0x000fe20000004100 */
[----:B------:R-:W-:Y:S06]  /*32b0*/  @P3 BRA `(.L_x_17034) ;  /* 0x0000000000203947 */ /* 0x000fec0003800000 */
[----:B------:R-:W-:-:S04]  /*32c0*/  ISETP.NE.U32.AND P2, PT, RZ, UR8, PT ;  /* 0x00000008ff007c0c */ /* 0x000fc8000bf45070 */
[----:B------:R-:W-:-:S13]  /*32d0*/  ISETP.NE.AND.EX P2, PT, RZ, UR9, PT, P2 ;  /* 0x00000009ff007c0c */ /* 0x000fda000bf45320 */
[----:B------:R-:W-:Y:S05]  /*32e0*/  @P2 BRA `(.L_x_17035) ;  /* 0x0000000000082947 */ /* 0x000fea0003800000 */
[----:B------:R-:W-:Y:S05]  /*32f0*/  @P0 BRA `(.L_x_17036) ;  /* 0x0000000000200947 */ /* 0x000fea0003800000 */
[----:B------:R-:W-:Y:S05]  /*3300*/  BRA `(.L_x_17037) ;  /* 0x0000000000247947 */ /* 0x000fea0003800000 */
.L_x_17035:
[----:B-----5:R-:W-:-:S05]  /*3310*/  HADD2.F32 R3, -RZ, R183.H1_H1 ;  /* 0x300000b7ff037230 */ /* 0x020fca0000004100 */
[----:B------:R-:W-:Y:S01]  /*3320*/  FADD.FTZ R218, R3, R218 ;  /* 0x000000da03da7221 */ /* 0x000fe20000010000 */
[----:B------:R-:W-:Y:S06]  /*3330*/  BRA `(.L_x_17036) ;  /* 0x0000000000107947 */ /* 0x000fec0003800000 */
.L_x_17034:
[----:B-----5:R-:W-:Y:S02]  /*3340*/  HADD2.F32 R3, -RZ, R179.H1_H1 ;  /* 0x300000b3ff037230 */ /* 0x020fe40000004100 */
[----:B------:R-:W-:-:S03]  /*3350*/  @P2 HADD2.F32 R5, -RZ, R183.H1_H1 ;  /* 0x300000b7ff052230 */ /* 0x000fc60000004100 */
[----:B------:R-:W-:-:S04]  /*3360*/  FADD.FTZ R218, R3, R218 ;  /* 0x000000da03da7221 */ /* 0x000fc80000010000 */
[----:B------:R-:W-:-:S07]  /*3370*/  @P2 FADD.FTZ R218, R5, R218 ;  /* 0x000000da05da2221 */ /* 0x000fce0000010000 */
.L_x_17036:
[----:B------:R-:W-:-:S04]  /*3380*/  F2FP.F16.F32.PACK_AB R3, RZ, R218 ;  /* 0x000000daff03723e */ /* 0x000fc800000000ff */
[----:B------:R-:W-:-:S07]  /*3390*/  PRMT R187, R187, 0x5410, R3 ;  /* 0x00005410bbbb7816 */ /* 0x000fce0000000003 */
.L_x_17037:
        /* <DEDUP_REMOVED lines=147> */
.L_x_17051:
        /* <DEDUP_REMOVED lines=37> */
[----:B------:R-:W-:Y:S01]  /*3f20*/  F2FP.F16.F32.PACK_AB R195, R9, R195 ;  /* 0x000000c309c3723e */ /* 0x000fe200000000ff */
        /* <DEDUP_REMOVED lines=15> */
[----:B------:R-:W-:Y:S01]  /*4020*/  F2FP.F16.F32.PACK_AB R193, R194, R193 ;  /* 0x000000c1c2c1723e */ /* 0x000fe200000000ff */
[----:B----4-:R-:W-:Y:S01]  /*4030*/  @!P2 IMAD.WIDE R188, R0, 0x4, R188 ;  /* 0x0000000400bca825 */ /* 0x010fe200078e02bc */
[----:B------:R-:W-:-:S03]  /*4040*/  F2FP.F16.F32.PACK_AB R194, R200, R7 ;  /* 0x00000007c8c2723e */ /* 0x000fc600000000ff */
[----:B------:R-:W-:Y:S01]  /*4050*/  FMUL.FTZ R10, R225, R218 ;  /* 0x000000dae10a7220 */ /* 0x000fe20000410000 */
[----:B------:R-:W-:Y:S01]  /*4060*/  F2FP.F16.F32.PACK_AB R191, R190, R191 ;  /* 0x000000bfbebf723e */ /* 0x000fe200000000ff */
[----:B--2---:R-:W-:Y:S01]  /*4070*/  IMAD.WIDE.U32 R200, R227, 0x10, R212 ;  /* 0x00000010e3c87825 */ /* 0x004fe200078e00d4 */
[----:B------:R-:W-:-:S03]  /*4080*/  F2FP.F16.F32.PACK_AB R192, R5, R192 ;  /* 0x000000c005c0723e */ /* 0x000fc600000000ff */
[----:B------:R-:W-:Y:S01]  /*4090*/  FFMA.FTZ R219, R136, R219, R56 ;  /* 0x000000db88db7223 */ /* 0x000fe20000010038 */
[----:B------:R-:W-:Y:S01]  /*40a0*/  F2FP.F16.F32.PACK_AB R190, R229, R222 ;  /* 0x000000dee5be723e */ /* 0x000fe200000000ff */
        /* <DEDUP_REMOVED lines=15> */
[----:B-1----:R-:W-:Y:S01]  /*41a0*/  F2FP.F16.F32.PACK_AB R188, R214, R219 ;  /* 0x000000dbd6bc723e */ /* 0x002fe200000000ff */
[----:B------:R-:W-:Y:S01]  /*41b0*/  FMUL.FTZ R211, R225, R250 ;  /* 0x000000fae1d37220 */ /* 0x000fe20000410000 */
[----:B------:R-:W-:Y:S01]  /*41c0*/  F2FP.F16.F32.PACK_AB R189, R216, R223 ;  /* 0x000000dfd8bd723e */ /* 0x000fe200000000ff */
[C---:B------:R-:W-:Y:S01]  /*41d0*/  FADD.FTZ R246, -R3.reuse, R246 ;  /* 0x000000f603f67221 */ /* 0x040fe20000010100 */
[----:B------:R-:W-:Y:S01]  /*41e0*/  FADD.FTZ R220, -R3, R220 ;  /* 0x000000dc03dc7221 */ /* 0x000fe20000010100 */
[-C--:B------:R-:W-:Y:S01]  /*41f0*/  FFMA.FTZ R214, R111, R210.reuse, R31 ;  /* 0x000000d26fd67223 */ /* 0x080fe2000001001f */
[----:B------:R-:W-:Y:S01]  /*4200*/  FFMA.FTZ R216, R151, R210, R71 ;  /* 0x000000d297d87223 */ /* 0x000fe20000010047 */
[C---:B------:R-:W-:Y:S01]  /*4210*/  FADD.FTZ R244, -R3.reuse, R244 ;  /* 0x000000f403f47221 */ /* 0x040fe20000010100 */
[C---:B------:R-:W-:Y:S01]  /*4220*/  FADD.FTZ R230, -R3.reuse, R230 ;  /* 0x000000e603e67221 */ /* 0x040fe20000010100 */
[----:B------:R-:W-:Y:S01]  /*4230*/  FADD.FTZ R242, -R3, R242 ;  /* 0x000000f203f27221 */ /* 0x000fe20000010100 */
[----:B--2---:R-:W-:Y:S01]  /*4240*/  F2FP.F16.F32.PACK_AB R192, R229, R218 ;  /* 0x000000dae5c0723e */ /* 0x004fe200000000ff */
        /* <DEDUP_REMOVED lines=21> */
[----:B------:R-:W-:Y:S01]  /*43a0*/  F2FP.F16.F32.PACK_AB R194, R195, R194 ;  /* 0x000000c2c3c2723e */ /* 0x000fe200000000ff */
        /* <DEDUP_REMOVED lines=27> */
[----:B------:R-:W-:Y:S01]  /*4560*/  F2FP.F16.F32.PACK_AB R196, R201, R200 ;  /* 0x000000c8c9c4723e */ /* 0x000fe200000000ff */
[----:B------:R-:W-:Y:S01]  /*4570*/  FFMA.FTZ R200, R112, R207, R32 ;  /* 0x000000cf70c87223 */ /* 0x000fe20000010020 */
[----:B------:R-:W-:Y:S01]  /*4580*/  F2FP.F16.F32.PACK_AB R198, R210, R203 ;  /* 0x000000cbd2c6723e */ /* 0x000fe200000000ff */
        /* <DEDUP_REMOVED lines=8> */
[C---:B------:R-:W-:Y:S01]  /*4610*/  IADD3 R229, R227.reuse, 0x20, RZ ;  /* 0x00000020e3e57810 */ /* 0x040fe20007ffe0ff */
[----:B-1----:R-:W-:Y:S01]  /*4620*/  IMAD.WIDE.U32 R226, R227, 0x10, R218 ;  /* 0x00000010e3e27825 */ /* 0x002fe200078e00da */
[----:B------:R-:W-:-:S03]  /*4630*/  F2FP.F16.F32.PACK_AB R200, R201, R200 ;  /* 0x000000c8c9c8723e */ /* 0x000fc600000000ff */
[----:B------:R-:W-:Y:S01]  /*4640*/  FFMA.FTZ R199, R150, R211, R70 ;  /* 0x000000d396c77223 */ /* 0x000fe20000010046 */
[----:B------:R-:W-:Y:S01]  /*4650*/  F2FP.F16.F32.PACK_AB R201, R203, R202 ;  /* 0x000000cacbc9723e */ /* 0x000fe200000000ff */
[----:B------:R-:W-:Y:S01]  /*4660*/  FFMA.FTZ R210, R116, R221, R36 ;  /* 0x000000dd74d27223 */ /* 0x000fe20000010024 */
[----:B------:R-:W-:Y:S01]  /*4670*/  F2FP.F16.F32.PACK_AB R193, R225, R222 ;  /* 0x000000dee1c1723e */ /* 0x000fe200000000ff */
[----:B------:R-:W-:Y:S01]  /*4680*/  FFMA.FTZ R211, R117, R230, R37 ;  /* 0x000000e675d37223 */ /* 0x000fe20000010025 */
[----:B------:R-:W-:Y:S01]  /*4690*/  F2FP.F16.F32.PACK_AB R203, R223, R214 ;  /* 0x000000d6dfcb723e */ /* 0x000fe200000000ff */
[C---:B------:R-:W-:Y:S01]  /*46a0*/  IMAD.WIDE.U32 R222, R229.reuse, 0x10, R212 ;  /* 0x00000010e5de7825 */ /* 0x040fe200078e00d4 */
[----:B------:R0:W-:Y:S01]  /*46b0*/  STG.E.128 desc[UR4][R226.64], R188 ;  /* 0x000000bce2007986 */ /* 0x0001e2000c101d04 */
[----:B------:R-:W-:Y:S02]  /*46c0*/  F2FP.F16.F32.PACK_AB R199, R216, R199 ;  /* 0x000000c7d8c7723e */ /* 0x000fe400000000ff */
[----:B------:R-:W-:Y:S01]  /*46d0*/  FFMA.FTZ R207, R152, R207, R72 ;  /* 0x000000cf98cf7223 */ /* 0x000fe20000010048 */
[----:B------:R-:W-:Y:S01]  /*46e0*/  IMAD.WIDE.U32 R228, R229, 0x10, R218 ;  /* 0x00000010e5e47825 */ /* 0x000fe200078e00da */
[----:B------:R1:W-:Y:S01]  /*46f0*/  STG.E.128 desc[UR4][R222.64], R192 ;  /* 0x000000c0de007986 */ /* 0x0003e2000c101d04 */
[----:B------:R-:W-:-:S02]  /*4700*/  F2FP.F16.F32.PACK_AB R202, R211, R210 ;  /* 0x000000d2d3ca723e */ /* 0x000fc400000000ff */
        /* <DEDUP_REMOVED lines=11> */
[----:B0-----:R-:W-:Y:S02]  /*47c0*/  F2FP.F16.F32.PACK_AB R191, R232, R231 ;  /* 0x000000e7e8bf723e */ /* 0x001fe400000000ff */
[----:B------:R-:W-:Y:S01]  /*47d0*/  F2FP.F16.F32.PACK_AB R190, R230, R221 ;  /* 0x000000dde6be723e */ /* 0x000fe200000000ff */
[----:B------:R-:W-:-:S04]  /*47e0*/  IMAD.WIDE.U32 R210, R217, 0x10, R212 ;  /* 0x00000010d9d27825 */ /* 0x000fc800078e00d4 */
[----:B-1----:R-:W-:Y:S01]  /*47f0*/  FFMA.FTZ R192, R120, R11, R40 ;  /* 0x0000000b78c07223 */ /* 0x002fe20000010028 */
[----:B------:R-:W-:Y:S01]  /*4800*/  FFMA.FTZ R193, R121, R12, R41 ;  /* 0x0000000c79c17223 */ /* 0x000fe20000010029 */
[----:B------:R-:W-:Y:S01]  /*4810*/  FFMA.FTZ R194, R123, R14, R43 ;  /* 0x0000000e7bc27223 */ /* 0x000fe2000001002b */
[----:B------:R-:W-:Y:S01]  /*4820*/  FFMA.FTZ R195, R124, R15, R44 ;  /* 0x0000000f7cc37223 */ /* 0x000fe2000001002c */
[----:B--2---:R-:W-:Y:S01]  /*4830*/  FFMA.FTZ R196, R125, R204, R45 ;  /* 0x000000cc7dc47223 */ /* 0x004fe2000001002d */
[----:B------:R-:W-:Y:S01]  /*4840*/  FFMA.FTZ R197, R126, R205, R46 ;  /* 0x000000cd7ec57223 */ /* 0x000fe2000001002e */
[----:B------:R-:W-:Y:S01]  /*4850*/  F2FP.F16.F32.PACK_AB R192, R193, R192 ;  /* 0x000000c0c1c0723e */ /* 0x000fe200000000ff */
[----:B------:R-:W-:Y:S01]  /*4860*/  FFMA.FTZ R193, R122, R13, R42 ;  /* 0x0000000d7ac17223 */ /* 0x000fe2000001002a */
[----:B---3--:R-:W-:Y:S01]  /*4870*/  FFMA.FTZ R200, R127, R206, R47 ;  /* 0x000000ce7fc87223 */ /* 0x008fe2000001002f */
[----:B------:R-:W-:Y:S01]  /*4880*/  FFMA.FTZ R14, R163, R14, R83 ;  /* 0x0000000ea30e7223 */ /* 0x000fe20000010053 */
[----:B------:R-:W-:Y:S01]  /*4890*/  FFMA.FTZ R201, R132, R7, R52 ;  /* 0x0000000784c97223 */ /* 0x000fe20000010034 */
        /* <DEDUP_REMOVED lines=15> */
[----:B------:R-:W0:Y:S01]  /*4990*/  LDC.64 R202, c[0x0][0x210] ;  /* 0x00008400ffca7b82 */ /* 0x000e220000000a00 */
[----:B------:R-:W-:Y:S01]  /*49a0*/  FFMA.FTZ R200, R131, R6, R51 ;  /* 0x0000000683c87223 */ /* 0x000fe20000010033 */
[----:B------:R-:W-:Y:S01]  /*49b0*/  F2FP.F16.F32.PACK_AB R12, R13, R12 ;  /* 0x0000000c0d0c723e */ /* 0x000fe200000000ff */
[----:B------:R-:W-:Y:S01]  /*49c0*/  FFMA.FTZ R199, R166, R205, R86 ;  /* 0x000000cda6c77223 */ /* 0x000fe20000010056 */
[----:B------:R-:W-:Y:S01]  /*49d0*/  FFMA.FTZ R206, R167, R206, R87 ;  /* 0x000000cea7ce7223 */ /* 0x000fe20000010057 */
[----:B------:R-:W-:Y:S01]  /*49e0*/  FFMA.FTZ R7, R172, R7, R92 ;  /* 0x00000007ac077223 */ /* 0x000fe2000001005c */
[----:B------:R-:W-:Y:S01]  /*49f0*/  F2FP.F16.F32.PACK_AB R13, R200, R15 ;  /* 0x0000000fc80d723e */ /* 0x000fe200000000ff */
        /* <DEDUP_REMOVED lines=10> */
[----:B------:R-:W-:Y:S01]  /*4aa0*/  IMAD.WIDE.U32 R216, R217, 0x10, R218 ;  /* 0x00000010d9d87825 */ /* 0x000fe200078e00da */
[----:B------:R-:W-:-:S02]  /*4ab0*/  F2FP.F16.F32.PACK_AB R188, R208, R207 ;  /* 0x000000cfd0bc723e */ /* 0x000fc400000000ff */
[----:B------:R-:W-:Y:S01]  /*4ac0*/  F2FP.F16.F32.PACK_AB R196, R11, R196 ;  /* 0x000000c40bc4723e */ /* 0x000fe200000000ff */
[C---:B------:R-:W-:Y:S01]  /*4ad0*/  IMAD.WIDE.U32 R212, R233.reuse, 0x10, R212 ;  /* 0x00000010e9d47825 */ /* 0x040fe200078e00d4 */
[----:B------:R-:W-:Y:S01]  /*4ae0*/  F2FP.F16.F32.PACK_AB R199, R206, R199 ;  /* 0x000000c7cec7723e */ /* 0x000fe200000000ff */
[----:B------:R1:W-:Y:S01]  /*4af0*/  STG.E.128 desc[UR4][R214.64], R188 ;  /* 0x000000bcd6007986 */ /* 0x0003e2000c101d04 */
[----:B------:R-:W-:Y:S01]  /*4b00*/  F2FP.F16.F32.PACK_AB R11, R10, R9 ;  /* 0x000000090a0b723e */ /* 0x000fe200000000ff */
[----:B------:R-:W-:Y:S01]  /*4b10*/  IMAD.WIDE.U32 R218, R233, 0x10, R218 ;  /* 0x00000010e9da7825 */ /* 0x000fe200078e00da */
[----:B------:R-:W-:Y:S01]  /*4b20*/  F2FP.F16.F32.PACK_AB R15, R200, R15 ;  /* 0x0000000fc80f723e */ /* 0x000fe200000000ff */
[----:B------:R1:W-:Y:S01]  /*4b30*/  STG.E.128 desc[UR4][R210.64], R192 ;  /* 0x000000c0d2007986 */ /* 0x0003e2000c101d04 */
[----:B------:R-:W-:Y:S02]  /*4b40*/  F2FP.F16.F32.PACK_AB R10, R8, R7 ;  /* 0x00000007080a723e */ /* 0x000fe400000000ff */
[----:B------:R-:W-:Y:S01]  /*4b50*/  F2FP.F16.F32.PACK_AB R9, R6, R5 ;  /* 0x000000050609723e */ /* 0x000fe200000000ff */
[----:B------:R1:W-:Y:S01]  /*4b60*/  STG.E.128 desc[UR4][R216.64], R196 ;  /* 0x000000c4d8007986 */ /* 0x0003e2000c101d04 */
[----:B------:R-:W-:-:S02]  /*4b70*/  F2FP.F16.F32.PACK_AB R8, R4, R3 ;  /* 0x000000030408723e */ /* 0x000fc400000000ff */
[----:B0-----:R-:W-:Y:S01]  /*4b80*/  LEA R0, R202, R0, 0x2 ;  /* 0x00000000ca007211 */ /* 0x001fe200078e10ff */
[----:B------:R1:W-:Y:S03]  /*4b90*/  STG.E.128 desc[UR4][R212.64], R12 ;  /* 0x0000000cd4007986 */ /* 0x0003e6000c101d04 */
[----:B------:R-:W-:Y:S01]  /*4ba0*/  ISETP.GE.AND P2, PT, R0, R203, PT ;  /* 0x000000cb0000720c */ /* 0x000fe20003f46270 */
[----:B------:R1:W-:-:S12]  /*4bb0*/  STG.E.128 desc[UR4][R218.64], R8 ;  /* 0x00000008da007986 */ /* 0x0003d8000c101d04 */
[----:B------:R-:W-:Y:S05]  /*4bc0*/  @!P2 BRA `(.L_x_17039) ;  /* 0xffffffb800f0a947 */ /* 0x000fea000383ffff */
[----:B------:R-:W-:Y:S05]  /*4bd0*/  EXIT ;  /* 0x000000000000794d */ /* 0x000fea0003800000 */
.L_x_17038:
        /* <DEDUP_REMOVED lines=8> */
.L_x_17041:
[----:B------:R-:W-:Y:S05]  /*4c60*/  BSYNC B0 ;  /* 0x0000000000007941 */ /* 0x000fea0003800000 */
.L_x_17040:
        /* <DEDUP_REMOVED lines=9> */
.L_x_17042:
[----:B------:R-:W-:Y:S01]  /*4d00*/  HFMA2.MMA R193, -RZ, RZ, 0, 2.384185791015625e-07 ;  /* 0x00000004ffc17435 */ /* 0x000fe200000001ff */
[----:B------:R-:W-:-:S05]  /*4d10*/  MOV R5, R212 ;  /* 0x000000d400057202 */ /* 0x000fca0000000f00 */
[----:B------:R-:W-:-:S05]  /*4d20*/  FADD.FTZ R9, R10, R5 ;  /* 0x000000050a097221 */ /* 0x000fca0000010000 */
[----:B------:R-:W-:-:S07]  /*4d30*/  MOV R191, R9 ;  /* 0x0000000900bf7202 */ /* 0x000fce0000000f00 */
[----:B------:R-:W-:Y:S05]  /*4d40*/  WARPSYNC.COLLECTIVE R189, `(.L_x_17043) ;  /* 0x00000000bd087348 */ /* 0x000fea0003c00000 */
[----:B------:R0:W1:Y:S02]  /*4d50*/  SHFL.BFLY P3, R212, R191, R193, R195 ;  /* 0x0c0000c1bfd47389 */ /* 0x00006400000600c3 */
[----:B01----:R-:W-:Y:S01]  /*4d60*/  ENDCOLLECTIVE ;  /* 0x000000000000791b */ /* 0x003fe20003800000 */
.L_x_17043:
[----:B------:R-:W-:Y:S01]  /*4d70*/  HFMA2.MMA R193, -RZ, RZ, 0, 4.76837158203125e-07 ;  /* 0x00000008ffc17435 */ /* 0x000fe200000001ff */
[----:B------:R-:W-:-:S05]  /*4d80*/  MOV R188, R212 ;  /* 0x000000d400bc7202 */ /* 0x000fca0000000f00 */
[----:B------:R-:W-:-:S05]  /*4d90*/  FADD.FTZ R188, R9, R188 ;  /* 0x000000bc09bc7221 */ /* 0x000fca0000010000 */
[----:B------:R-:W-:-:S07]  /*4da0*/  MOV R191, R188 ;  /* 0x000000bc00bf7202 */ /* 0x000fce0000000f00 */
[----:B------:R-:W-:Y:S05]  /*4db0*/  WARPSYNC.COLLECTIVE R189, `(.L_x_17044) ;  /* 0x00000000bd087348 */ /* 0x000fea0003c00000 */
[----:B------:R0:W1:Y:S02]  /*4dc0*/  SHFL.BFLY P3, R212, R191, R193, R195 ;  /* 0x0c0000c1bfd47389 */ /* 0x00006400000600c3 */
[----:B01----:R-:W-:Y:S01]  /*4dd0*/  ENDCOLLECTIVE ;  /* 0x000000000000791b */ /* 0x003fe20003800000 */
.L_x_17044:
        /* <DEDUP_REMOVED lines=8> */
.L_x_17045:
        /* <DEDUP_REMOVED lines=87> */
.L_x_17046:
[----:B------:R-:W-:Y:S01]  /*53d0*/  HFMA2.MMA R193, -RZ, RZ, 0, 1.1920928955078125e-07 ;  /* 0x00000002ffc17435 */ /* 0x000fe200000001ff */
[----:B------:R-:W-:-:S05]  /*53e0*/  MOV R10, R212 ;  /* 0x000000d4000a7202 */ /* 0x000fca0000000f00 */
[----:B------:R-:W-:-:S05]  /*53f0*/  FADD.FTZ R10, R3, R10 ;  /* 0x0000000a030a7221 */ /* 0x000fca0000010000 */
[----:B------:R-:W-:-:S07]  /*5400*/  MOV R191, R10 ;  /* 0x0000000a00bf7202 */ /* 0x000fce0000000f00 */
[----:B------:R-:W-:Y:S05]  /*5410*/  WARPSYNC.COLLECTIVE R189, `(.L_x_17047) ;  /* 0x00000000bd087348 */ /* 0x000fea0003c00000 */
[----:B------:R0:W1:Y:S02]  /*5420*/  SHFL.BFLY P3, R212, R191, R193, R195 ;  /* 0x0c0000c1bfd47389 */ /* 0x00006400000600c3 */
[----:B01----:R-:W-:Y:S01]  /*5430*/  ENDCOLLECTIVE ;  /* 0x000000000000791b */ /* 0x003fe20003800000 */
.L_x_17047:
[----:B------:R-:W-:Y:S01]  /*5440*/  HFMA2.MMA R193, -RZ, RZ, 0, 2.384185791015625e-07 ;  /* 0x00000004ffc17435 */ /* 0x000fe200000001ff */
[----:B------:R-:W-:-:S05]  /*5450*/  MOV R9, R212 ;  /* 0x000000d400097202 */ /* 0x000fca0000000f00 */
[----:B------:R-:W-:-:S05]  /*5460*/  FADD.FTZ R9, R10, R9 ;  /* 0x000000090a097221 */ /* 0x000fca0000010000 */
[----:B------:R-:W-:-:S07]  /*5470*/  MOV R191, R9 ;  /* 0x0000000900bf7202 */ /* 0x000fce0000000f00 */
[----:B------:R-:W-:Y:S05]  /*5480*/  WARPSYNC.COLLECTIVE R189, `(.L_x_17048) ;  /* 0x00000000bd087348 */ /* 0x000fea0003c00000 */
[----:B------:R0:W1:Y:S02]  /*5490*/  SHFL.BFLY P3, R212, R191, R193, R195 ;  /* 0x0c0000c1bfd47389 */ /* 0x00006400000600c3 */
[----:B01----:R-:W-:Y:S01]  /*54a0*/  ENDCOLLECTIVE ;  /* 0x000000000000791b */ /* 0x003fe20003800000 */
.L_x_17048:
[----:B------:R-:W-:Y:S01]  /*54b0*/  HFMA2.MMA R193, -RZ, RZ, 0, 4.76837158203125e-07 ;  /* 0x00000008ffc17435 */ /* 0x000fe200000001ff */
[----:B------:R-:W-:-:S05]  /*54c0*/  MOV R188, R212 ;  /* 0x000000d400bc7202 */ /* 0x000fca0000000f00 */
[----:B------:R-:W-:-:S05]  /*54d0*/  FADD.FTZ R188, R9, R188 ;  /* 0x000000bc09bc7221 */ /* 0x000fca0000010000 */
[----:B------:R-:W-:-:S07]  /*54e0*/  MOV R191, R188 ;  /* 0x000000bc00bf7202 */ /* 0x000fce0000000f00 */
[----:B------:R-:W-:Y:S05]  /*54f0*/  WARPSYNC.COLLECTIVE R189, `(.L_x_17049) ;  /* 0x00000000bd087348 */ /* 0x000fea0003c00000 */
[----:B------:R0:W1:Y:S02]  /*5500*/  SHFL.BFLY P3, R212, R191, R193, R195 ;  /* 0x0c0000c1bfd47389 */ /* 0x00006400000600c3 */
[----:B01----:R-:W-:Y:S01]  /*5510*/  ENDCOLLECTIVE ;  /* 0x000000000000791b */ /* 0x003fe20003800000 */
.L_x_17049:
[----:B------:R-:W-:Y:S01]  /*5520*/  HFMA2.MMA R193, -RZ, RZ, 0, 9.5367431640625e-07 ;  /* 0x00000010ffc17435 */ /* 0x000fe200000001ff */
[----:B------:R-:W-:-:S05]  /*5530*/  MOV R11, R212 ;  /* 0x000000d4000b7202 */ /* 0x000fca0000000f00 */
[----:B------:R-:W-:-:S05]  /*5540*/  FADD.FTZ R15, R188, R11 ;  /* 0x0000000bbc0f7221 */ /* 0x000fca0000010000 */
[----:B------:R-:W-:-:S07]  /*5550*/  MOV R191, R15 ;  /* 0x0000000f00bf7202 */ /* 0x000fce0000000f00 */
[----:B------:R-:W-:Y:S05]  /*5560*/  WARPSYNC.COLLECTIVE R189, `(.L_x_17050) ;  /* 0x00000000bd087348 */ /* 0x000fea0003c00000 */
[----:B------:R0:W1:Y:S02]  /*5570*/  SHFL.BFLY P3, R212, R191, R193, R195 ;  /* 0x0c0000c1bfd47389 */ /* 0x00006400000600c3 */
[----:B01----:R-:W-:Y:S01]  /*5580*/  ENDCOLLECTIVE ;  /* 0x000000000000791b */ /* 0x003fe20003800000 */
.L_x_17050:
[----:B------:R-:W-:Y:S05]  /*5590*/  BRA `(.L_x_17051) ;  /* 0xffffffe400cc7947 */ /* 0x000fea000383ffff */
.L_x_17052:
        /* <DEDUP_REMOVED lines=14> */
.L_x_33669:


//--------------------- .text._ZN10layer_norm31ln_parallel_residual_fwd_kernelINS_13Kernel_traitsIf6__halfS2_S2_fjLj1280ELj1ELj4ELj1ELj16ENS_18Kernel_traits_baseILj1280EfS2_S2_S2_fjLj128EEEEELb0ELb1ELb0EEEvNS_9FwdParamsE --------------------------
	.section	.text._ZN10layer_norm31ln_parallel_residual_fwd_kernelINS_13Kernel_traitsIf6__halfS2_S2_fjLj1280ELj1ELj4ELj1ELj16ENS_18Kernel_traits_baseILj1280EfS2_S2_S2_fjLj128EEEEELb0ELb1ELb0EEEvNS_9FwdParamsE,"ax",@progbits
	.align	128
        .global         _ZN10layer_norm31ln_parallel_residual_fwd_kernelINS_13Kernel_traitsIf6__halfS2_S2_fjLj1280ELj1ELj4ELj1ELj16ENS_18Kernel_traits_baseILj1280EfS2_S2_S2_fjLj128EEEEELb0ELb1ELb0EEEvNS_9FwdParamsE
        .type           _ZN10layer_norm31ln_parallel_residual_fwd_kernelINS_13Kernel_traitsIf6__halfS2_S2_fjLj1280ELj1ELj4ELj1ELj16ENS_18Kernel_traits_baseILj1280EfS2_S2_S2_fjLj128EEEEELb0ELb1ELb0EEEvNS_9FwdParamsE,@function
        .size           _ZN10layer_norm31ln_parallel_residual_fwd_kernelINS_13Kernel_traitsIf6__halfS2_S2_fjLj1280ELj1ELj4ELj1ELj16ENS_18Kernel_traits_baseILj1280EfS2_S2_S2_fjLj128EEEEELb0ELb1ELb0EEEvNS_9FwdParamsE,(.L_x_33670 - _ZN10layer_norm31ln_parallel_residual_fwd_kernelINS_13Kernel_traitsIf6__halfS2_S2_fjLj1280ELj1ELj4ELj1ELj16ENS_18Kernel_traits_baseILj1280EfS2_S2_S2_fjLj128EEEEELb0ELb1ELb0EEEvNS_9FwdParamsE)
        .other          _ZN10layer_norm31ln_parallel_residual_fwd_kernelINS_13Kernel_traitsIf6__halfS2_S2_fjLj1280ELj1ELj4ELj1ELj16ENS_18Kernel_traits_baseILj1280EfS2_S2_S2_fjLj128EEEEELb0ELb1ELb0EEEvNS_9FwdParamsE,@"STO_CUDA_ENTRY STV_DEFAULT"
_ZN10layer_norm31ln_parallel_residual_fwd_kernelINS_13Kernel_traitsIf6__halfS2_S2_fjLj1280ELj1ELj4ELj1ELj16ENS_18Kernel_traits_baseILj1280EfS2_S2_S2_fjLj128EEEEELb0ELb1ELb0EEEvNS_9FwdParamsE:
.text._ZN10layer_norm31ln_parallel_residual_fwd_kernelINS_13Kernel_traitsIf6__halfS2_S2_fjLj1280ELj1ELj4ELj1ELj16ENS_18Kernel_traits_baseILj1280EfS2_S2_S2_fjLj128EEEEELb0ELb1ELb0EEEvNS_9FwdParamsE:
        /* <DEDUP_REMOVED lines=41> */
.L_x_17054:
[----:B------:R-:W-:Y:S05]  /*0290*/  BSYNC B0 ;  /* 0x0000000000007941 */ /* 0x000fea0003800000 */
.L_x_17053:
        /* <DEDUP_REMOVED lines=18> */
.L_x_17056:
[----:B------:R-:W-:Y:S05]  /*03c0*/  BSYNC B0 ;  /* 0x0000000000007941 */ /* 0x000fea0003800000 */
.L_x_17055:
        /* <DEDUP_REMOVED lines=18> */
.L_x_17058:
[----:B------:R-:W-:Y:S05]  /*04f0*/  BSYNC B0 ;  /* 0x0000000000007941 */ /* 0x000fea0003800000 */
.L_x_17057:
        /* <DEDUP_REMOVED lines=18> */
.L_x_17060:
[----:B------:R-:W-:Y:S05]  /*0620*/  BSYNC B0 ;  /* 0x0000000000007941 */ /* 0x000fea0003800000 */
.L_x_17059:
        /* <DEDUP_REMOVED lines=17> */
.L_x_17062:
[----:B------:R-:W-:Y:S05]  /*0740*/  BSYNC B0 ;  /* 0x0000000000007941 */ /* 0x000fea0003800000 */
.L_x_17061:
        /* <DEDUP_REMOVED lines=13> */
.L_x_17244:
        /* <DEDUP_REMOVED lines=29> */
.L_x_17066:
[----:B-----5:R-:W-:-:S05]  /*09f0*/  HADD2.F32 R14, -RZ, R24.H0_H0 ;  /* 0x20000018ff0e7230 */ /* 0x020fca0000004100 */
[----:B------:R-:W-:Y:S01]  /*0a00*/  FADD.FTZ R3, R14, R3 ;  /* 0x000000030e037221 */ /* 0x000fe20000010000 */
[----:B------:R-:W-:Y:S06]  /*0a10*/  BRA `(.L_x_17067) ;  /* 0x0000000000107947 */ /* 0x000fec0003800000 */
.L_x_17065:
[----:B-----5:R-:W-:Y:S02]  /*0a20*/  HADD2.F32 R14, -RZ, R28.H0_H0 ;  /* 0x2000001cff0e7230 */ /* 0x020fe40000004100 */
[----:B------:R-:W-:-:S03]  /*0a30*/  @P2 HADD2.F32 R18, -RZ, R24.H0_H0 ;  /* 0x20000018ff122230 */ /* 0x000fc60000004100 */
[----:B------:R-:W-:-:S04]  /*0a40*/  FADD.FTZ R3, R14, R3 ;  /* 0x000000030e037221 */ /* 0x000fc80000010000 */
[----:B------:R-:W-:-:S07]  /*0a50*/  @P2 FADD.FTZ R3, R18, R3 ;  /* 0x0000000312032221 */ /* 0x000fce0000010000 */
.L_x_17067:
[----:B------:R-:W-:-:S04]  /*0a60*/  F2FP.F16.F32.PACK_AB R14, RZ, R3 ;  /* 0x00000003ff0e723e */ /* 0x000fc800000000ff */
[----:B------:R-:W-:-:S07]  /*0a70*/  PRMT R20, R14, 0x7610, R20 ;  /* 0x000076100e147816 */ /* 0x000fce0000000014 */
.L_x_17068:
[----:B------:R-:W-:Y:S01]  /*0a80*/  HADD2.F32 R15, -RZ, R112.H1_H1 ;  /* 0x30000070ff0f7230 */ /* 0x000fe20000004100 */
[----:B------:R-:W-:Y:S06]  /*0a90*/  @P3 BRA `(.L_x_17069) ;  /* 0x0000000000203947 */ /* 0x000fec0003800000 */
[----:B------:R-:W-:-:S04]  /*0aa0*/  ISETP.NE.U32.AND P4, PT, RZ, UR10, PT ;  /* 0x0000000aff007c0c */ /* 0x000fc8000bf85070 */
[----:B------:R-:W-:-:S13]  /*0ab0*/  ISETP.NE.AND.EX P4, PT, RZ, UR11, PT, P4 ;  /* 0x0000000bff007c0c */ /* 0x000fda000bf85340 */
[----:B------:R-:W-:Y:S05]  /*0ac0*/  @P4 BRA `(.L_x_17070) ;  /* 0x0000000000084947 */ /* 0x000fea0003800000 */
[----:B------:R-:W-:Y:S05]  /*0ad0*/  @P0 BRA `(.L_x_17071) ;  /* 0x0000000000200947 */ /* 0x000fea0003800000 */
[----:B------:R-:W-:Y:S05]  /*0ae0*/  BRA `(.L_x_17072) ;  /* 0x0000000000247947 */ /* 0x000fea0003800000 */
.L_x_17070:
[----:B-----5:R-:W-:-:S05]  /*0af0*/  HADD2.F32 R14, -RZ, R24.H1_H1 ;  /* 0x30000018ff0e7230 */ /* 0x020fca0000004100 */
[----:B------:R-:W-:Y:S01]  /*0b00*/  FADD.FTZ R15, R14, R15 ;  /* 0x0000000f0e0f7221 */ /* 0x000fe20000010000 */
[----:B------:R-:W-:Y:S06]  /*0b10*/  BRA `(.L_x_17071) ;  /* 0x0000000000107947 */ /* 0x000fec0003800000 */
.L_x_17069:
[----:B-----5:R-:W-:Y:S02]  /*0b20*/  HADD2.F32 R14, -RZ, R28.H1_H1 ;  /* 0x3000001cff0e7230 */ /* 0x020fe40000004100 */
[----:B------:R-:W-:-:S03]  /*0b30*/  @P2 HADD2.F32 R18, -RZ, R24.H1_H1 ;  /* 0x30000018ff122230 */ /* 0x000fc60000004100 */
[----:B------:R-:W-:-:S04]  /*0b40*/  FADD.FTZ R15, R14, R15 ;  /* 0x0000000f0e0f7221 */ /* 0x000fc80000010000 */
[----:B------:R-:W-:-:S07]  /*0b50*/  @P2 FADD.FTZ R15, R18, R15 ;  /* 0x0000000f120f2221 */ /* 0x000fce0000010000 */
.L_x_17071:
[----:B------:R-:W-:-:S04]  /*0b60*/  F2FP.F16.F32.PACK_AB R14, RZ, R15 ;  /* 0x0000000fff0e723e */ /* 0x000fc800000000ff */
[----:B------:R-:W-:-:S07]  /*0b70*/  PRMT R20, R20, 0x5410, R14 ;  /* 0x0000541014147816 */ /* 0x000fce000000000e */
.L_x_17072:
[----:B------:R-:W-:Y:S01]  /*0b80*/  HADD2.F32 R14, -RZ, R113.H0_H0 ;  /* 0x20000071ff0e7230 */ /* 0x000fe20000004100 */
[----:B------:R-:W-:Y:S06]  /*0b90*/  @P3 BRA `(.L_x_17073) ;  /* 0x0000000000203947 */ /* 0x000fec0003800000 */
[----:B------:R-:W-:-:S04]  /*0ba0*/  ISETP.NE.U32.AND P4, PT, RZ, UR10, PT ;  /* 0x0000000aff007c0c */ /* 0x000fc8000bf85070 */
[----:B------:R-:W-:-:S13]  /*0bb0*/  ISETP.NE.AND.EX P4, PT, RZ, UR11, PT, P4 ;  /* 0x0000000bff007c0c */ /* 0x000fda000bf85340 */
[----:B------:R-:W-:Y:S05]  /*0bc0*/  @P4 BRA `(.L_x_17074) ;  /* 0x0000000000084947 */ /* 0x000fea0003800000 */
[----:B------:R-:W-:Y:S05]  /*0bd0*/  @P0 BRA `(.L_x_17075) ;  /* 0x0000000000200947 */ /* 0x000fea0003800000 */
[----:B------:R-:W-:Y:S05]  /*0be0*/  BRA `(.L_x_17076) ;  /* 0x0000000000247947 */ /* 0x000fea0003800000 */
.L_x_17074:
[----:B-----5:R-:W-:-:S05]  /*0bf0*/  HADD2.F32 R19, -RZ, R25.H0_H0 ;  /* 0x20000019ff137230 */ /* 0x020fca0000004100 */
[----:B------:R-:W-:Y:S01]  /*0c00*/  FADD.FTZ R14, R19, R14 ;  /* 0x0000000e130e7221 */ /* 0x000fe20000010000 */
[----:B------:R-:W-:Y:S06]  /*0c10*/  BRA `(.L_x_17075) ;  /* 0x0000000000107947 */ /* 0x000fec0003800000 */
.L_x_17073:
[----:B-----5:R-:W-:Y:S02]  /*0c20*/  HADD2.F32 R19, -RZ, R29.H0_H0 ;  /* 0x2000001dff137230 */ /* 0x020fe40000004100 */
[----:B------:R-:W-:-:S03]  /*0c30*/  @P2 HADD2.F32 R119, -RZ, R25.H0_H0 ;  /* 0x20000019ff772230 */ /* 0x000fc60000004100 */
[----:B------:R-:W-:-:S04]  /*0c40*/  FADD.FTZ R14, R19, R14 ;  /* 0x0000000e130e7221 */ /* 0x000fc80000010000 */
[----:B------:R-:W-:-:S07]  /*0c50*/  @P2 FADD.FTZ R14, R119, R14 ;  /* 0x0000000e770e2221 */ /* 0x000fce0000010000 */
.L_x_17075:
[----:B------:R-:W-:-:S04]  /*0c60*/  F2FP.F16.F32.PACK_AB R18, RZ, R14 ;  /* 0x0000000eff12723e */ /* 0x000fc800000000ff */
[----:B------:R-:W-:-:S07]  /*0c70*/  PRMT R21, R18, 0x7610, R21 ;  /* 0x0000761012157816 */ /* 0x000fce0000000015 */
.L_x_17076:
[----:B------:R-:W-:Y:S01]  /*0c80*/  HADD2.F32 R119, -RZ, R113.H1_H1 ;  /* 0x30000071ff777230 */ /* 0x000fe20000004100 */
[----:B------:R-:W-:Y:S06]  /*0c90*/  @P3 BRA `(.L_x_17077) ;  /* 0x0000000000203947 */ /* 0x000fec0003800000 */
[----:B------:R-:W-:-:S04]  /*0ca0*/  ISETP.NE.U32.AND P4, PT, RZ, UR10, PT ;  /* 0x0000000aff007c0c */ /* 0x000fc8000bf85070 */
[----:B------:R-:W-:-:S13]  /*0cb0*/  ISETP.NE.AND.EX P4, PT, RZ, UR11, PT, P4 ;  /* 0x0000000bff007c0c */ /* 0x000fda000bf85340 */
[----:B------:R-:W-:Y:S05]  /*0cc0*/  @P4 BRA `(.L_x_17078) ;  /* 0x0000000000084947 */ /* 0x000fea0003800000 */
[----:B------:R-:W-:Y:S05]  /*0cd0*/  @P0 BRA `(.L_x_17079) ;  /* 0x0000000000200947 */ /* 0x000fea0003800000 */
[----:B------:R-:W-:Y:S05]  /*0ce0*/  BRA `(.L_x_17080) ;  /* 0x0000000000247947 */ /* 0x000fea0003800000 */
.L_x_17078:
[----:B-----5:R-:W-:-:S05]  /*0cf0*/  HADD2.F32 R18, -RZ, R25.H1_H1 ;  /* 0x30000019ff127230 */ /* 0x020fca0000004100 */
[----:B------:R-:W-:Y:S01]  /*0d00*/  FADD.FTZ R119, R18, R119 ;  /* 0x0000007712777221 */ /* 0x000fe20000010000 */
[----:B------:R-:W-:Y:S06]  /*0d10*/  BRA `(.L_x_17079) ;  /* 0x0000000000107947 */ /* 0x000fec0003800000 */
.L_x_17077:
[----:B-----5:R-:W-:Y:S02]  /*0d20*/  HADD2.F32 R18, -RZ, R29.H1_H1 ;  /* 0x3000001dff127230 */ /* 0x020fe40000004100 */
[----:B------:R-:W-:-:S03]  /*0d30*/  @P2 HADD2.F32 R112, -RZ, R25.H1_H1 ;  /* 0x30000019ff702230 */ /* 0x000fc60000004100 */
[----:B------:R-:W-:-:S04]  /*0d40*/  FADD.FTZ R119, R18, R119 ;  /* 0x0000007712777221 */ /* 0x000fc80000010000 */
[----:B------:R-:W-:-:S07]  /*0d50*/  @P2 FADD.FTZ R119, R112, R119 ;  /* 0x0000007770772221 */ /* 0x000fce0000010000 */
.L_x_17079:
[----:B------:R-:W-:-:S04]  /*0d60*/  F2FP.F16.F32.PACK_AB R18, RZ, R119 ;  /* 0x00000077ff12723e */ /* 0x000fc800000000ff */
[----:B------:R-:W-:-:S07]  /*0d70*/  PRMT R21, R21, 0x5410, R18 ;  /* 0x0000541015157816 */ /* 0x000fce0000000012 */
.L_x_17080:
[----:B------:R-:W-:Y:S01]  /*0d80*/  HADD2.F32 R120, -RZ, R114.H0_H0 ;  /* 0x20000072ff787230 */ /* 0x000fe20000004100 */
[----:B------:R-:W-:Y:S06]  /*0d90*/  @P3 BRA `(.L_x_17081) ;  /* 0x0000000000203947 */ /* 0x000fec0003800000 */
[----:B------:R-:W-:-:S04]  /*0da0*/  ISETP.NE.U32.AND P4, PT, RZ, UR10, PT ;  /* 0x0000000aff007c0c */ /* 0x000fc8000bf85070 */
[----:B------:R-:W-:-:S13]  /*0db0*/  ISETP.NE.AND.EX P4, PT, RZ, UR11, PT, P4 ;  /* 0x0000000bff007c0c */ /* 0x000fda000bf85340 */
[----:B------:R-:W-:Y:S05]  /*0dc0*/  @P4 BRA `(.L_x_17082) ;  /* 0x0000000000084947 */ /* 0x000fea0003800000 */
[----:B------:R-:W-:Y:S05]  /*0dd0*/  @P0 BRA `(.L_x_17083) ;  /* 0x0000000000200947 */ /* 0x000fea0003800000 */
[----:B------:R-:W-:Y:S05]  /*0de0*/  BRA `(.L_x_17084) ;  /* 0x0000000000247947 */ /* 0x000fea0003800000 */
.L_x_17082:
[----:B-----5:R-:W-:-:S05]  /*0df0*/  HADD2.F32 R19, -RZ, R26.H0_H0 ;  /* 0x2000001aff137230 */ /* 0x020fca0000004100 */
[----:B------:R-:W-:Y:S01]  /*0e00*/  FADD.FTZ R120, R19, R120 ;  /* 0x0000007813787221 */ /* 0x000fe20000010000 */
[----:B------:R-:W-:Y:S06]  /*0e10*/  BRA `(.L_x_17083) ;  /* 0x0000000000107947 */ /* 0x000fec0003800000 */
.L_x_17081:
[----:B-----5:R-:W-:Y:S02]  /*0e20*/  HADD2.F32 R19, -RZ, R30.H0_H0 ;  /* 0x2000001eff137230 */ /* 0x020fe40000004100 */
[----:B------:R-:W-:-:S03]  /*0e30*/  @P2 HADD2.F32 R113, -RZ, R26.H0_H0 ;  /* 0x2000001aff712230 */ /* 0x000fc60000004100 */
[----:B------:R-:W-:-:S04]  /*0e40*/  FADD.FTZ R120, R19, R120 ;  /* 0x0000007813787221 */ /* 0x000fc80000010000 */
[----:B------:R-:W-:-:S07]  /*0e50*/  @P2 FADD.FTZ R120, R113, R120 ;  /* 0x0000007871782221 */ /* 0x000fce0000010000 */
.L_x_17083:
[----:B------:R-:W-:-:S04]  /*0e60*/  F2FP.F16.F32.PACK_AB R18, RZ, R120 ;  /* 0x00000078ff12723e */ /* 0x000fc800000000ff */
[----:B------:R-:W-:-:S07]  /*0e70*/  PRMT R22, R18, 0x7610, R22 ;  /* 0x0000761012167816 */ /* 0x000fce0000000016 */
.L_x_17084:
[----:B------:R-:W-:Y:S01]  /*0e80*/  HADD2.F32 R128, -RZ, R114.H1_H1 ;  /* 0x30000072ff807230 */ /* 0x000fe20000004100 */
[----:B------:R-:W-:Y:S06]  /*0e90*/  @P3 BRA `(.L_x_17085) ;  /* 0x0000000000203947 */ /* 0x000fec0003800000 */
[----:B------:R-:W-:-:S04]  /*0ea0*/  ISETP.NE.U32.AND P4, PT, RZ, UR10, PT ;  /* 0x0000000aff007c0c */ /* 0x000fc8000bf85070 */
[----:B------:R-:W-:-:S13]  /*0eb0*/  ISETP.NE.AND.EX P4, PT, RZ, UR11, PT, P4 ;  /* 0x0000000bff007c0c */ /* 0x000fda000bf85340 */
[----:B------:R-:W-:Y:S05]  /*0ec0*/  @P4 BRA `(.L_x_17086) ;  /* 0x0000000000084947 */ /* 0x000fea0003800000 */
[----:B------:R-:W-:Y:S05]  /*0ed0*/  @P0 BRA `(.L_x_17087) ;  /* 0x0000000000200947 */ /* 0x000fea0003800000 */
[----:B------:R-:W-:Y:S05]  /*0ee0*/  BRA `(.L_x_17088) ;  /* 0x0000000000247947 */ /* 0x000fea0003800000 */
.L_x_17086:
[----:B-----5:R-:W-:-:S05]  /*0ef0*/  HADD2.F32 R19, -RZ, R26.H1_H1 ;  /* 0x3000001aff137230 */ /* 0x020fca0000004100 */
[----:B------:R-:W-:Y:S01]  /*0f00*/  FADD.FTZ R128, R19, R128 ;  /* 0x0000008013807221 */ /* 0x000fe20000010000 */
[----:B------:R-:W-:Y:S06]  /*0f10*/  BRA `(.L_x_17087) ;  /* 0x0000000000107947 */ /* 0x000fec0003800000 */
.L_x_17085:
[----:B-----5:R-:W-:Y:S02]  /*0f20*/  HADD2.F32 R19, -RZ, R30.H1_H1 ;  /* 0x3000001eff137230 */ /* 0x020fe40000004100 */
[----:B------:R-:W-:-:S03]  /*0f30*/  @P2 HADD2.F32 R113, -RZ, R26.H1_H1 ;  /* 0x3000001aff712230 */ /* 0x000fc60000004100 */
[----:B------:R-:W-:-:S04]  /*0f40*/  FADD.FTZ R128, R19, R128 ;  /* 0x0000008013807221 */ /* 0x000fc80000010000 */
[----:B------:R-:W-:-:S07]  /*0f50*/  @P2 FADD.FTZ R128, R113, R128 ;  /* 0x0000008071802221 */ /* 0x000fce0000010000 */
.L_x_17087:
[----:B------:R-:W-:-:S04]  /*0f60*/  F2FP.F16.F32.PACK_AB R18, RZ, R128 ;  /* 0x00000080ff12723e */ /* 0x000fc800000000ff */
[----:B------:R-:W-:-:S07]  /*0f70*/  PRMT R22, R22, 0x5410, R18 ;  /* 0x0000541016167816 */ /* 0x000fce0000000012 */
.L_x_17088:
[----:B------:R-:W-:Y:S01]  /*0f80*/  HADD2.F32 R129, -RZ, R115.H0_H0 ;  /* 0x20000073ff817230 */ /* 0x000fe20000004100 */
[----:B------:R-:W-:Y:S06]  /*0f90*/  @P3 BRA `(.L_x_17089) ;  /* 0x0000000000203947 */ /* 0x000fec0003800000 */
[----:B------:R-:W-:-:S04]  /*0fa0*/  ISETP.NE.U32.AND P4, PT, RZ, UR10, PT ;  /* 0x0000000aff007c0c */ /* 0x000fc8000bf85070 */
[----:B------:R-:W-:-:S13]  /*0fb0*/  ISETP.NE.AND.EX P4, PT, RZ, UR11, PT, P4 ;  /* 0x0000000bff007c0c */ /* 0x000fda000bf85340 */
[----:B------:R-:W-:Y:S05]  /*0fc0*/  @P4 BRA `(.L_x_17090) ;  /* 0x0000000000084947 */ /* 0x000fea0003800000 */
[----:B------:R-:W-:Y:S05]  /*0fd0*/  @P0 BRA `(.L_x_17091) ;  /* 0x0000000000200947 */ /* 0x000fea0003800000 */
[----:B------:R-:W-:Y:S05]  /*0fe0*/  BRA `(.L_x_17092) ;  /* 0x0000000000247947 */ /* 0x000fea0003800000 */
.L_x_17090:
[----:B-----5:R-:W-:-:S05]  /*0ff0*/  HADD2.F32 R18, -RZ, R27.H0_H0 ;  /* 0x2000001bff127230 */ /* 0x020fca0000004100 */
[----:B------:R-:W-:Y:S01]  /*1000*/  FADD.FTZ R129, R18, R129 ;  /* 0x0000008112817221 */ /* 0x000fe20000010000 */
[----:B------:R-:W-:Y:S06]  /*1010*/  BRA `(.L_x_17091) ;  /* 0x0000000000107947 */ /* 0x000fec0003800000 */
.L_x_17089:
[----:B-----5:R-:W-:Y:S02]  /*1020*/  HADD2.F32 R18, -RZ, R31.H0_H0 ;  /* 0x2000001fff127230 */ /* 0x020fe40000004100 */
[----:B------:R-:W-:-:S03]  /*1030*/  @P2 HADD2.F32 R112, -RZ, R27.H0_H0 ;  /* 0x2000001bff702230 */ /* 0x000fc60000004100 */
[----:B------:R-:W-:-:S04]  /*1040*/  FADD.FTZ R129, R18, R129 ;  /* 0x0000008112817221 */ /* 0x000fc80000010000 */
[----:B------:R-:W-:-:S07]  /*1050*/  @P2 FADD.FTZ R129, R112, R129 ;  /* 0x0000008170812221 */ /* 0x000fce0000010000 */
.L_x_17091:
[----:B------:R-:W-:-:S04]  /*1060*/  F2FP.F16.F32.PACK_AB R18, RZ, R129 ;  /* 0x00000081ff12723e */ /* 0x000fc800000000ff */
[----:B------:R-:W-:-:S07]  /*1070*/  PRMT R23, R18, 0x7610, R23 ;  /* 0x0000761012177816 */ /* 0x000fce0000000017 */
.L_x_17092:
[----:B------:R-:W-:Y:S01]  /*1080*/  HADD2.F32 R138, -RZ, R115.H1_H1 ;  /* 0x30000073ff8a7230 */ /* 0x000fe20000004100 */
[----:B------:R-:W-:Y:S06]  /*1090*/  @P3 BRA `(.L_x_17093) ;  /* 0x0000000000203947 */ /* 0x000fec0003800000 */
[----:B------:R-:W-:-:S04]  /*10a0*/  ISETP.NE.U32.AND P2, PT, RZ, UR10, PT ;  /* 0x0000000aff007c0c */ /* 0x000fc8000bf45070 */
[----:B------:R-:W-:-:S13]  /*10b0*/  ISETP.NE.AND.EX P2, PT, RZ, UR11, PT, P2 ;  /* 0x0000000bff007c0c */ /* 0x000fda000bf45320 */
[----:B------:R-:W-:Y:S05]  /*10c0*/  @P2 BRA `(.L_x_17094) ;  /* 0x0000000000082947 */ /* 0x000fea0003800000 */
[----:B------:R-:W-:Y:S05]  /*10d0*/  @P0 BRA `(.L_x_17095) ;  /* 0x0000000000200947 */ /* 0x000fea0003800000 */
[----:B------:R-:W-:Y:S05]  /*10e0*/  BRA `(.L_x_17096) ;  /* 0x0000000000247947 */ /* 0x000fea0003800000 */
.L_x_17094:
[----:B-----5:R-:W-:-:S05]  /*10f0*/  HADD2.F32 R19, -RZ, R27.H1_H1 ;  /* 0x3000001bff137230 */ /* 0x020fca0000004100 */
[----:B------:R-:W-:Y:S01]  /*1100*/  FADD.FTZ R138, R19, R138 ;  /* 0x0000008a138a7221 */ /* 0x000fe20000010000 */
[----:B------:R-:W-:Y:S06]  /*1110*/  BRA `(.L_x_17095) ;  /* 0x0000000000107947 */ /* 0x000fec0003800000 */
.L_x_17093:
[----:B-----5:R-:W-:Y:S02]  /*1120*/  HADD2.F32 R19, -RZ, R31.H1_H1 ;  /* 0x3000001fff137230 */ /* 0x020fe40000004100 */
[----:B------:R-:W-:-:S03]  /*1130*/  @P2 HADD2.F32 R113, -RZ, R27.H1_H1 ;  /* 0x3000001bff712230 */ /* 0x000fc60000004100 */
[----:B------:R-:W-:-:S04]  /*1140*/  FADD.FTZ R138, R19, R138 ;  /* 0x0000008a138a7221 */ /* 0x000fc80000010000 */
[----:B------:R-:W-:-:S07]  /*1150*/  @P2 FADD.FTZ R138, R113, R138 ;  /* 0x0000008a718a2221 */ /* 0x000fce0000010000 */
.L_x_17095:
[----:B------:R-:W-:-:S04]  /*1160*/  F2FP.F16.F32.PACK_AB R18, RZ, R138 ;  /* 0x0000008aff12723e */ /* 0x000fc800000000ff */
[----:B------:R-:W-:-:S07]  /*1170*/  PRMT R23, R23, 0x5410, R18 ;  /* 0x0000541017177816 */ /* 0x000fce0000000012 */
.L_x_17096:
[----:B------:R-:W0:Y:S01]  /*1180*/  @P0 LDC.64 R18, c[0x0][0x238] ;  /* 0x00008e00ff120b82 */ /* 0x000e220000000a00 */
[C---:B------:R-:W-:Y:S02]  /*1190*/  IADD3 R144, R143.reuse, 0x20, RZ ;  /* 0x000000208f907810 */ /* 0x040fe40007ffe0ff */
[----:B0-----:R-:W-:-:S04]  /*11a0*/  @P0 LEA R18, P2, R143, R18, 0x4 ;  /* 0x000000128f120211 */ /* 0x001fc800078420ff */
[----:B------:R-:W-:-:S05]  /*11b0*/  @P0 LEA.HI.X R19, R143, R19, RZ, 0x4, P2 ;  /* 0x000000138f130211 */ /* 0x000fca00010f24ff */
[----:B------:R0:W-:Y:S04]  /*11c0*/  @P0 STG.E.128 desc[UR4][R18.64], R20 ;  /* 0x0000001412000986 */ /* 0x0001e8000c101d04 */
.L_x_17064:
[----:B------:R-:W-:Y:S05]  /*11d0*/  BSYNC B0 ;  /* 0x0000000000007941 */ /* 0x000fea0003800000 */
.L_x_17063:
        /* <DEDUP_REMOVED lines=25> */
.L_x_17100:
[----:B-----5:R-:W-:-:S05]  /*1370*/  HADD2.F32 R13, -RZ, R24.H0_H0 ;  /* 0x20000018ff0d7230 */ /* 0x020fca0000004100 */
[----:B------:R-:W-:Y:S01]  /*1380*/  FADD.FTZ R2, R13, R2 ;  /* 0x000000020d027221 */ /* 0x000fe20000010000 */
[----:B------:R-:W-:Y:S06]  /*1390*/  BRA `(.L_x_17101) ;  /* 0x0000000000107947 */ /* 0x000fec0003800000 */
.L_x_17099:
[----:B-----5:R-:W-:Y:S02]  /*13a0*/  HADD2.F32 R13, -RZ, R28.H0_H0 ;  /* 0x2000001cff0d7230 */ /* 0x020fe40000004100 */
[----:B------:R-:W-:-:S03]  /*13b0*/  @P2 HADD2.F32 R19, -RZ, R24.H0_H0 ;  /* 0x20000018ff132230 */ /* 0x000fc60000004100 */
[----:B------:R-:W-:-:S04]  /*13c0*/  FADD.FTZ R2, R13, R2 ;  /* 0x000000020d027221 */ /* 0x000fc80000010000 */
[----:B------:R-:W-:-:S07]  /*13d0*/  @P2 FADD.FTZ R2, R19, R2 ;  /* 0x0000000213022221 */ /* 0x000fce0000010000 */
.L_x_17101:
[----:B------:R-:W-:-:S04]  /*13e0*/  F2FP.F16.F32.PACK_AB R12, RZ, R2 ;  /* 0x00000002ff0c723e */ /* 0x000fc800000000ff */
[----:B------:R-:W-:-:S07]  /*13f0*/  PRMT R20, R12, 0x7610, R20 ;  /* 0x000076100c147816 */ /* 0x000fce0000000014 */
.L_x_17102:
[----:B------:R-:W-:Y:S01]  /*1400*/  HADD2.F32 R13, -RZ, R112.H1_H1 ;  /* 0x30000070ff0d7230 */ /* 0x000fe20000004100 */
[----:B------:R-:W-:Y:S06]  /*1410*/  @P3 BRA `(.L_x_17103) ;  /* 0x0000000000203947 */ /* 0x000fec0003800000 */
[----:B------:R-:W-:-:S04]  /*1420*/  ISETP.NE.U32.AND P4, PT, RZ, UR10, PT ;  /* 0x0000000aff007c0c */ /* 0x000fc8000bf85070 */
[----:B------:R-:W-:-:S13]  /*1430*/  ISETP.NE.AND.EX P4, PT, RZ, UR11, PT, P4 ;  /* 0x0000000bff007c0c */ /* 0x000fda000bf85340 */
[----:B------:R-:W-:Y:S05]  /*1440*/  @P4 BRA `(.L_x_17104) ;  /* 0x0000000000084947 */ /* 0x000fea0003800000 */
[----:B------:R-:W-:Y:S05]  /*1450*/  @P0 BRA `(.L_x_17105) ;  /* 0x0000000000200947 */ /* 0x000fea0003800000 */
[----:B------:R-:W-:Y:S05]  /*1460*/  BRA `(.L_x_17106) ;  /* 0x0000000000247947 */ /* 0x000fea0003800000 */
.L_x_17104:
[----:B-----5:R-:W-:-:S05]  /*1470*/  HADD2.F32 R12, -RZ, R24.H1_H1 ;  /* 0x30000018ff0c7230 */ /* 0x020fca0000004100 */
[----:B------:R-:W-:Y:S01]  /*1480*/  FADD.FTZ R13, R12, R13 ;  /* 0x0000000d0c0d7221 */ /* 0x000fe20000010000 */
[----:B------:R-:W-:Y:S06]  /*1490*/  BRA `(.L_x_17105) ;  /* 0x0000000000107947 */ /* 0x000fec0003800000 */
.L_x_17103:
[----:B-----5:R-:W-:Y:S02]  /*14a0*/  HADD2.F32 R12, -RZ, R28.H1_H1 ;  /* 0x3000001cff0c7230 */ /* 0x020fe40000004100 */
[----:B------:R-:W-:-:S03]  /*14b0*/  @P2 HADD2.F32 R18, -RZ, R24.H1_H1 ;  /* 0x30000018ff122230 */ /* 0x000fc60000004100 */
[----:B------:R-:W-:-:S04]  /*14c0*/  FADD.FTZ R13, R12, R13 ;  /* 0x0000000d0c0d7221 */ /* 0x000fc80000010000 */
[----:B------:R-:W-:-:S07]  /*14d0*/  @P2 FADD.FTZ R13, R18, R13 ;  /* 0x0000000d120d2221 */ /* 0x000fce0000010000 */
.L_x_17105:
[----:B------:R-:W-:-:S04]  /*14e0*/  F2FP.F16.F32.PACK_AB R12, RZ, R13 ;  /* 0x0000000dff0c723e */ /* 0x000fc800000000ff */
[----:B------:R-:W-:-:S07]  /*14f0*/  PRMT R20, R20, 0x5410, R12 ;  /* 0x0000541014147816 */ /* 0x000fce000000000c */
.L_x_17106:
[----:B------:R-:W-:Y:S01]  /*1500*/  HADD2.F32 R12, -RZ, R113.H0_H0 ;  /* 0x20000071ff0c7230 */ /* 0x000fe20000004100 */
[----:B------:R-:W-:Y:S06]  /*1510*/  @P3 BRA `(.L_x_17107) ;  /* 0x0000000000203947 */ /* 0x000fec0003800000 */
[----:B------:R-:W-:-:S04]  /*1520*/  ISETP.NE.U32.AND P4, PT, RZ, UR10, PT ;  /* 0x0000000aff007c0c */ /* 0x000fc8000bf85070 */
[----:B------:R-:W-:-:S13]  /*1530*/  ISETP.NE.AND.EX P4, PT, RZ, UR11, PT, P4 ;  /* 0x0000000bff007c0c */ /* 0x000fda000bf85340 */
[----:B------:R-:W-:Y:S05]  /*1540*/  @P4 BRA `(.L_x_17108) ;  /* 0x0000000000084947 */ /* 0x000fea0003800000 */
[----:B------:R-:W-:Y:S05]  /*1550*/  @P0 BRA `(.L_x_17109) ;  /* 0x0000000000200947 */ /* 0x000fea0003800000 */
[----:B------:R-:W-:Y:S05]  /*1560*/  BRA `(.L_x_17110) ;  /* 0x0000000000247947 */ /* 0x000fea0003800000 */
.L_x_17108:
[----:B-----5:R-:W-:-:S05]  /*1570*/  HADD2.F32 R19, -RZ, R25.H0_H0 ;  /* 0x20000019ff137230 */ /* 0x020fca0000004100 */
[----:B------:R-:W-:Y:S01]  /*1580*/  FADD.FTZ R12, R19, R12 ;  /* 0x0000000c130c7221 */ /* 0x000fe20000010000 */
[----:B------:R-:W-:Y:S06]  /*1590*/  BRA `(.L_x_17109) ;  /* 0x0000000000107947 */ /* 0x000fec0003800000 */
.L_x_17107:
[----:B-----5:R-:W-:Y:S02]  /*15a0*/  HADD2.F32 R19, -RZ, R29.H0_H0 ;  /* 0x2000001dff137230 */ /* 0x020fe40000004100 */
[----:B------:R-:W-:-:S03]  /*15b0*/  @P2 HADD2.F32 R121, -RZ, R25.H0_H0 ;  /* 0x20000019ff792230 */ /* 0x000fc60000004100 */
[----:B------:R-:W-:-:S04]  /*15c0*/  FADD.FTZ R12, R19, R12 ;  /* 0x0000000c130c7221 */ /* 0x000fc80000010000 */
[----:B------:R-:W-:-:S07]  /*15d0*/  @P2 FADD.FTZ R12, R121, R12 ;  /* 0x0000000c790c2221 */ /* 0x000fce0000010000 */
.L_x_17109:
[----:B------:R-:W-:-:S04]  /*15e0*/  F2FP.F16.F32.PACK_AB R18, RZ, R12 ;  /* 0x0000000cff12723e */ /* 0x000fc800000000ff */
[----:B------:R-:W-:-:S07]  /*15f0*/  PRMT R21, R18, 0x7610, R21 ;  /* 0x0000761012157816 */ /* 0x000fce0000000015 */
.L_x_17110:
[----:B------:R-:W-:Y:S01]  /*1600*/  HADD2.F32 R121, -RZ, R113.H1_H1 ;  /* 0x30000071ff797230 */ /* 0x000fe20000004100 */
[----:B------:R-:W-:Y:S06]  /*1610*/  @P3 BRA `(.L_x_17111) ;  /* 0x0000000000203947 */ /* 0x000fec0003800000 */
[----:B------:R-:W-:-:S04]  /*1620*/  ISETP.NE.U32.AND P4, PT, RZ, UR10, PT ;  /* 0x0000000aff007c0c */ /* 0x000fc8000bf85070 */
[----:B------:R-:W-:-:S13]  /*1630*/  ISETP.NE.AND.EX P4, PT, RZ, UR11, PT, P4 ;  /* 0x0000000bff007c0c */ /* 0x000fda000bf85340 */
[----:B------:R-:W-:Y:S05]  /*1640*/  @P4 BRA `(.L_x_17112) ;  /* 0x0000000000084947 */ /* 0x000fea0003800000 */
[----:B------:R-:W-:Y:S05]  /*1650*/  @P0 BRA `(.L_x_17113) ;  /* 0x0000000000200947 */ /* 0x000fea0003800000 */
[----:B------:R-:W-:Y:S05]  /*1660*/  BRA `(.L_x_17114) ;  /* 0x0000000000247947 */ /* 0x000fea0003800000 */
.L_x_17112:
[----:B-----5:R-:W-:-:S05]  /*1670*/  HADD2.F32 R18, -RZ, R25.H1_H1 ;  /* 0x30000019ff127230 */ /* 0x020fca0000004100 */
[----:B------:R-:W-:Y:S01]  /*1680*/  FADD.FTZ R121, R18, R121 ;  /* 0x0000007912797221 */ /* 0x000fe20000010000 */
[----:B------:R-:W-:Y:S06]  /*1690*/  BRA `(.L_x_17113) ;  /* 0x0000000000107947 */ /* 0x000fec0003800000 */
.L_x_17111:
[----:B-----5:R-:W-:Y:S02]  /*16a0*/  HADD2.F32 R18, -RZ, R29.H1_H1 ;  /* 0x3000001dff127230 */ /* 0x020fe40000004100 */
[----:B------:R-:W-:-:S03]  /*16b0*/  @P2 HADD2.F32 R112, -RZ, R25.H1_H1 ;  /* 0x30000019ff702230 */ /* 0x000fc60000004100 */
[----:B------:R-:W-:-:S04]  /*16c0*/  FADD.FTZ R121, R18, R121 ;  /* 0x0000007912797221 */ /* 0x000fc80000010000 */
[----:B------:R-:W-:-:S07]  /*16d0*/  @P2 FADD.FTZ R121, R112, R121 ;  /* 0x0000007970792221 */ /* 0x000fce0000010000 */
.L_x_17113:
[----:B------:R-:W-:-:S04]  /*16e0*/  F2FP.F16.F32.PACK_AB R18, RZ, R121 ;  /* 0x00000079ff12723e */ /* 0x000fc800000000ff */
[----:B------:R-:W-:-:S07]  /*16f0*/  PRMT R21, R21, 0x5410, R18 ;  /* 0x0000541015157816 */ /* 0x000fce0000000012 */
.L_x_17114:
[----:B------:R-:W-:Y:S01]  /*1700*/  HADD2.F32 R122, -RZ, R114.H0_H0 ;  /* 0x20000072ff7a7230 */ /* 0x000fe20000004100 */
[----:B------:R-:W-:Y:S06]  /*1710*/  @P3 BRA `(.L_x_17115) ;  /* 0x0000000000203947 */ /* 0x000fec0003800000 */
[----:B------:R-:W-:-:S04]  /*1720*/  ISETP.NE.U32.AND P4, PT, RZ, UR10, PT ;  /* 0x0000000aff007c0c */ /* 0x000fc8000bf85070 */
[----:B------:R-:W-:-:S13]  /*1730*/  ISETP.NE.AND.EX P4, PT, RZ, UR11, PT, P4 ;  /* 0x0000000bff007c0c */ /* 0x000fda000bf85340 */
[----:B------:R-:W-:Y:S05]  /*1740*/  @P4 BRA `(.L_x_17116) ;  /* 0x0000000000084947 */ /* 0x000fea0003800000 */
[----:B------:R-:W-:Y:S05]  /*1750*/  @P0 BRA `(.L_x_17117) ;  /* 0x0000000000200947 */ /* 0x000fea0003800000 */
[----:B------:R-:W-:Y:S05]  /*1760*/  BRA `(.L_x_17118) ;  /* 0x0000000000247947 */ /* 0x000fea0003800000 */
.L_x_17116:
[----:B-----5:R-:W-:-:S05]  /*1770*/  HADD2.F32 R19, -RZ, R26.H0_H0 ;  /* 0x2000001aff137230 */ /* 0x020fca0000004100 */
[----:B------:R-:W-:Y:S01]  /*1780*/  FADD.FTZ R122, R19, R122 ;  /* 0x0000007a137a7221 */ /* 0x000fe20000010000 */
[----:B------:R-:W-:Y:S06]  /*1790*/  BRA `(.L_x_17117) ;  /* 0x0000000000107947 */ /* 0x000fec0003800000 */
.L_x_17115:
[----:B-----5:R-:W-:Y:S02]  /*17a0*/  HADD2.F32 R19, -RZ, R30.H0_H0 ;  /* 0x2000001eff137230 */ /* 0x020fe40000004100 */
[----:B------:R-:W-:-:S03]  /*17b0*/  @P2 HADD2.F32 R113, -RZ, R26.H0_H0 ;  /* 0x2000001aff712230 */ /* 0x000fc60000004100 */
[----:B------:R-:W-:-:S04]  /*17c0*/  FADD.FTZ R122, R19, R122 ;  /* 0x0000007a137a7221 */ /* 0x000fc80000010000 */
[----:B------:R-:W-:-:S07]  /*17d0*/  @P2 FADD.FTZ R122, R113, R122 ;  /* 0x0000007a717a2221 */ /* 0x000fce0000010000 */
.L_x_17117:
[----:B------:R-:W-:-:S04]  /*17e0*/  F2FP.F16.F32.PACK_AB R18, RZ, R122 ;  /* 0x0000007aff12723e */ /* 0x000fc800000000ff */
[----:B------:R-:W-:-:S07]  /*17f0*/  PRMT R22, R18, 0x7610, R22 ;  /* 0x0000761012167816 */ /* 0x000fce0000000016 */
.L_x_17118:
[----:B------:R-:W-:Y:S01]  /*1800*/  HADD2.F32 R130, -RZ, R114.H1_H1 ;  /* 0x30000072ff827230 */ /* 0x000fe20000004100 */
[----:B------:R-:W-:Y:S06]  /*1810*/  @P3 BRA `(.L_x_17119) ;  /* 0x0000000000203947 */ /* 0x000fec0003800000 */
[----:B------:R-:W-:-:S04]  /*1820*/  ISETP.NE.U32.AND P4, PT, RZ, UR10, PT ;  /* 0x0000000aff007c0c */ /* 0x000fc8000bf85070 */
[----:B------:R-:W-:-:S13]  /*1830*/  ISETP.NE.AND.EX P4, PT, RZ, UR11, PT, P4 ;  /* 0x0000000bff007c0c */ /* 0x000fda000bf85340 */
[----:B------:R-:W-:Y:S05]  /*1840*/  @P4 BRA `(.L_x_17120) ;  /* 0x0000000000084947 */ /* 0x000fea0003800000 */
[----:B------:R-:W-:Y:S05]  /*1850*/  @P0 BRA `(.L_x_17121) ;  /* 0x0000000000200947 */ /* 0x000fea0003800000 */
[----:B------:R-:W-:Y:S05]  /*1860*/  BRA `(.L_x_17122) ;  /* 0x0000000000247947 */ /* 0x000fea0003800000 */
.L_x_17120:
[----:B-----5:R-:W-:-:S05]  /*1870*/  HADD2.F32 R19, -RZ, R26.H1_H1 ;  /* 0x3000001aff137230 */ /* 0x020fca0000004100 */
[----:B------:R-:W-:Y:S01]  /*1880*/  FADD.FTZ R130, R19, R130 ;  /* 0x0000008213827221 */ /* 0x000fe20000010000 */
[----:B------:R-:W-:Y:S06]  /*1890*/  BRA `(.L_x_17121) ;  /* 0x0000000000107947 */ /* 0x000fec0003800000 */
.L_x_17119:
[----:B-----5:R-:W-:Y:S02]  /*18a0*/  HADD2.F32 R19, -RZ, R30.H1_H1 ;  /* 0x3000001eff137230 */ /* 0x020fe40000004100 */
[----:B------:R-:W-:-:S03]  /*18b0*/  @P2 HADD2.F32 R113, -RZ, R26.H1_H1 ;  /* 0x3000001aff712230 */ /* 0x000fc60000004100 */
[----:B------:R-:W-:-:S04]  /*18c0*/  FADD.FTZ R130, R19, R130 ;  /* 0x0000008213827221 */ /* 0x000fc80000010000 */
[----:B------:R-:W-:-:S07]  /*18d0*/  @P2 FADD.FTZ R130, R113, R130 ;  /* 0x0000008271822221 */ /* 0x000fce0000010000 */
.L_x_17121:
[----:B------:R-:W-:-:S04]  /*18e0*/  F2FP.F16.F32.PACK_AB R18, RZ, R130 ;  /* 0x00000082ff12723e */ /* 0x000fc800000000ff */
[----:B------:R-:W-:-:S07]  /*18f0*/  PRMT R22, R22, 0x5410, R18 ;  /* 0x0000541016167816 */ /* 0x000fce0000000012 */
.L_x_17122:
[----:B------:R-:W-:Y:S01]  /*1900*/  HADD2.F32 R131, -RZ, R115.H0_H0 ;  /* 0x20000073ff837230 */ /* 0x000fe20000004100 */
[----:B------:R-:W-:Y:S06]  /*1910*/  @P3 BRA `(.L_x_17123) ;  /* 0x0000000000203947 */ /* 0x000fec0003800000 */
[----:B------:R-:W-:-:S04]  /*1920*/  ISETP.NE.U32.AND P4, PT, RZ, UR10, PT ;  /* 0x0000000aff007c0c */ /* 0x000fc8000bf85070 */
[----:B------:R-:W-:-:S13]  /*1930*/  ISETP.NE.AND.EX P4, PT, RZ, UR11, PT, P4 ;  /* 0x0000000bff007c0c */ /* 0x000fda000bf85340 */
[----:B------:R-:W-:Y:S05]  /*1940*/  @P4 BRA `(.L_x_17124) ;  /* 0x0000000000084947 */ /* 0x000fea0003800000 */
[----:B------:R-:W-:Y:S05]  /*1950*/  @P0 BRA `(.L_x_17125) ;  /* 0x0000000000200947 */ /* 0x000fea0003800000 */
[----:B------:R-:W-:Y:S05]  /*1960*/  BRA `(.L_x_17126) ;  /* 0x0000000000247947 */ /* 0x000fea0003800000 */
.L_x_17124:
[----:B-----5:R-:W-:-:S05]  /*1970*/  HADD2.F32 R18, -RZ, R27.H0_H0 ;  /* 0x2000001bff127230 */ /* 0x020fca0000004100 */
[----:B------:R-:W-:Y:S01]  /*1980*/  FADD.FTZ R131, R18, R131 ;  /* 0x0000008312837221 */ /* 0x000fe20000010000 */
[----:B------:R-:W-:Y:S06]  /*1990*/  BRA `(.L_x_17125) ;  /* 0x0000000000107947 */ /* 0x000fec0003800000 */
.L_x_17123:
[----:B-----5:R-:W-:Y:S02]  /*19a0*/  HADD2.F32 R18, -RZ, R31.H0_H0 ;  /* 0x2000001fff127230 */ /* 0x020fe40000004100 */
[----:B------:R-:W-:-:S03]  /*19b0*/  @P2 HADD2.F32 R112, -RZ, R27.H0_H0 ;  /* 0x2000001bff702230 */ /* 0x000fc60000004100 */
[----:B------:R-:W-:-:S04]  /*19c0*/  FADD.FTZ R131, R18, R131 ;  /* 0x0000008312837221 */ /* 0x000fc80000010000 */
[----:B------:R-:W-:-:S07]  /*19d0*/  @P2 FADD.FTZ R131, R112, R131 ;  /* 0x0000008370832221 */ /* 0x000fce0000010000 */
.L_x_17125:
[----:B------:R-:W-:-:S04]  /*19e0*/  F2FP.F16.F32.PACK_AB R18, RZ, R131 ;  /* 0x00000083ff12723e */ /* 0x000fc800000000ff */
[----:B------:R-:W-:-:S07]  /*19f0*/  PRMT R23, R18, 0x7610, R23 ;  /* 0x0000761012177816 */ /* 0x000fce0000000017 */
.L_x_17126:
[----:B------:R-:W-:Y:S01]  /*1a00*/  HADD2.F32 R139, -RZ, R115.H1_H1 ;  /* 0x30000073ff8b7230 */ /* 0x000fe20000004100 */
[----:B------:R-:W-:Y:S06]  /*1a10*/  @P3 BRA `(.L_x_17127) ;  /* 0x0000000000203947 */ /* 0x000fec0003800000 */
[----:B------:R-:W-:-:S04]  /*1a20*/  ISETP.NE.U32.AND P2, PT, RZ, UR10, PT ;  /* 0x0000000aff007c0c */ /* 0x000fc8000bf45070 */
[----:B------:R-:W-:-:S13]  /*1a30*/  ISETP.NE.AND.EX P2, PT, RZ, UR11, PT, P2 ;  /* 0x0000000bff007c0c */ /* 0x000fda000bf45320 */
[----:B------:R-:W-:Y:S05]  /*1a40*/  @P2 BRA `(.L_x_17128) ;  /* 0x0000000000082947 */ /* 0x000fea0003800000 */
[----:B------:R-:W-:Y:S05]  /*1a50*/  @P0 BRA `(.L_x_17129) ;  /* 0x0000000000200947 */ /* 0x000fea0003800000 */
[----:B------:R-:W-:Y:S05]  /*1a60*/  BRA `(.L_x_17130) ;  /* 0x0000000000247947 */ /* 0x000fea0003800000 */
.L_x_17128:
[----:B-----5:R-:W-:-:S05]  /*1a70*/  HADD2.F32 R18, -RZ, R27.H1_H1 ;  /* 0x3000001bff127230 */ /* 0x020fca0000004100 */
[----:B------:R-:W-:Y:S01]  /*1a80*/  FADD.FTZ R139, R18, R139 ;  /* 0x0000008b128b7221 */ /* 0x000fe20000010000 */
[----:B------:R-:W-:Y:S06]  /*1a90*/  BRA `(.L_x_17129) ;  /* 0x0000000000107947 */ /* 0x000fec0003800000 */
.L_x_17127:
[----:B-----5:R-:W-:Y:S02]  /*1aa0*/  HADD2.F32 R18, -RZ, R31.H1_H1 ;  /* 0x3000001fff127230 */ /* 0x020fe40000004100 */
[----:B------:R-:W-:-:S03]  /*1ab0*/  @P2 HADD2.F32 R112, -RZ, R27.H1_H1 ;  /* 0x3000001bff702230 */ /* 0x000fc60000004100 */
[----:B------:R-:W-:-:S04]  /*1ac0*/  FADD.FTZ R139, R18, R139 ;  /* 0x0000008b128b7221 */ /* 0x000fc80000010000 */
[----:B------:R-:W-:-:S07]  /*1ad0*/  @P2 FADD.FTZ R139, R112, R139 ;  /* 0x0000008b708b2221 */ /* 0x000fce0000010000 */
.L_x_17129:
[----:B------:R-:W-:-:S04]  /*1ae0*/  F2FP.F16.F32.PACK_AB R18, RZ, R139 ;  /* 0x0000008bff12723e */ /* 0x000fc800000000ff */
[----:B------:R-:W-:-:S07]  /*1af0*/  PRMT R23, R23, 0x5410, R18 ;  /* 0x0000541017177816 */ /* 0x000fce0000000012 */
.L_x_17130:
[----:B------:R-:W0:Y:S02]  /*1b00*/  @P0 LDC.64 R18, c[0x0][0x238] ;  /* 0x00008e00ff120b82 */ /* 0x000e240000000a00 */
[----:B0-----:R-:W-:-:S04]  /*1b10*/  @P0 LEA R18, P2, R144, R18, 0x4 ;  /* 0x0000001290120211 */ /* 0x001fc800078420ff */
[C---:B------:R-:W-:Y:S02]  /*1b20*/  @P0 LEA.HI.X R19, R144.reuse, R19, RZ, 0x4, P2 ;  /* 0x0000001390130211 */ /* 0x040fe400010f24ff */
[----:B------:R-:W-:-:S03]  /*1b30*/  IADD3 R144, R144, 0x20, RZ ;  /* 0x0000002090907810 */ /* 0x000fc60007ffe0ff */
[----:B------:R1:W-:Y:S04]  /*1b40*/  @P0 STG.E.128 desc[UR4][R18.64], R20 ;  /* 0x0000001412000986 */ /* 0x0003e8000c101d04 */
.L_x_17098:
[----:B------:R-:W-:Y:S05]  /*1b50*/  BSYNC B0 ;  /* 0x0000000000007941 */ /* 0x000fea0003800000 */
.L_x_17097:
        /* <DEDUP_REMOVED lines=25> */
.L_x_17134:
[----:B-----5:R-:W-:-:S05]  /*1cf0*/  HADD2.F32 R11, -RZ, R24.H0_H0 ;  /* 0x20000018ff0b7230 */ /* 0x020fca0000004100 */
[----:B------:R-:W-:Y:S01]  /*1d00*/  FADD.FTZ R0, R11, R0 ;  /* 0x000000000b007221 */ /* 0x000fe20000010000 */
[----:B------:R-:W-:Y:S06]  /*1d10*/  BRA `(.L_x_17135) ;  /* 0x0000000000107947 */ /* 0x000fec0003800000 */
.L_x_17133:
[----:B-----5:R-:W-:Y:S02]  /*1d20*/  HADD2.F32 R11, -RZ, R28.H0_H0 ;  /* 0x2000001cff0b7230 */ /* 0x020fe40000004100 */
[----:B------:R-:W-:-:S03]  /*1d30*/  @P2 HADD2.F32 R19, -RZ, R24.H0_H0 ;  /* 0x20000018ff132230 */ /* 0x000fc60000004100 */
[----:B------:R-:W-:-:S04]  /*1d40*/  FADD.FTZ R0, R11, R0 ;  /* 0x000000000b007221 */ /* 0x000fc80000010000 */
[----:B------:R-:W-:-:S07]  /*1d50*/  @P2 FADD.FTZ R0, R19, R0 ;  /* 0x0000000013002221 */ /* 0x000fce0000010000 */
.L_x_17135:
[----:B------:R-:W-:-:S04]  /*1d60*/  F2FP.F16.F32.PACK_AB R10, RZ, R0 ;  /* 0x00000000ff0a723e */ /* 0x000fc800000000ff */
[----:B------:R-:W-:-:S07]  /*1d70*/  PRMT R20, R10, 0x7610, R20 ;  /* 0x000076100a147816 */ /* 0x000fce0000000014 */
.L_x_17136:
[----:B------:R-:W-:Y:S01]  /*1d80*/  HADD2.F32 R11, -RZ, R112.H1_H1 ;  /* 0x30000070ff0b7230 */ /* 0x000fe20000004100 */
[----:B------:R-:W-:Y:S06]  /*1d90*/  @P3 BRA `(.L_x_17137) ;  /* 0x0000000000203947 */ /* 0x000fec0003800000 */
[----:B------:R-:W-:-:S04]  /*1da0*/  ISETP.NE.U32.AND P4, PT, RZ, UR10, PT ;  /* 0x0000000aff007c0c */ /* 0x000fc8000bf85070 */
[----:B------:R-:W-:-:S13]  /*1db0*/  ISETP.NE.AND.EX P4, PT, RZ, UR11, PT, P4 ;  /* 0x0000000bff007c0c */ /* 0x000fda000bf85340 */
[----:B------:R-:W-:Y:S05]  /*1dc0*/  @P4 BRA `(.L_x_17138) ;  /* 0x0000000000084947 */ /* 0x000fea0003800000 */
[----:B------:R-:W-:Y:S05]  /*1dd0*/  @P0 BRA `(.L_x_17139) ;  /* 0x0000000000200947 */ /* 0x000fea0003800000 */
[----:B------:R-:W-:Y:S05]  /*1de0*/  BRA `(.L_x_17140) ;  /* 0x0000000000247947 */ /* 0x000fea0003800000 */
.L_x_17138:
[----:B-----5:R-:W-:-:S05]  /*1df0*/  HADD2.F32 R10, -RZ, R24.H1_H1 ;  /* 0x30000018ff0a7230 */ /* 0x020fca0000004100 */
[----:B------:R-:W-:Y:S01]  /*1e00*/  FADD.FTZ R11, R10, R11 ;  /* 0x0000000b0a0b7221 */ /* 0x000fe20000010000 */
[----:B------:R-:W-:Y:S06]  /*1e10*/  BRA `(.L_x_17139) ;  /* 0x0000000000107947 */ /* 0x000fec0003800000 */
.L_x_17137:
[----:B-----5:R-:W-:Y:S02]  /*1e20*/  HADD2.F32 R10, -RZ, R28.H1_H1 ;  /* 0x3000001cff0a7230 */ /* 0x020fe40000004100 */
[----:B------:R-:W-:-:S03]  /*1e30*/  @P2 HADD2.F32 R18, -RZ, R24.H1_H1 ;  /* 0x30000018ff122230 */ /* 0x000fc60000004100 */
[----:B------:R-:W-:-:S04]  /*1e40*/  FADD.FTZ R11, R10, R11 ;  /* 0x0000000b0a0b7221 */ /* 0x000fc80000010000 */
[----:B------:R-:W-:-:S07]  /*1e50*/  @P2 FADD.FTZ R11, R18, R11 ;  /* 0x0000000b120b2221 */ /* 0x000fce0000010000 */
.L_x_17139:
[----:B------:R-:W-:-:S04]  /*1e60*/  F2FP.F16.F32.PACK_AB R10, RZ, R11 ;  /* 0x0000000bff0a723e */ /* 0x000fc800000000ff */
[----:B------:R-:W-:-:S07]  /*1e70*/  PRMT R20, R20, 0x5410, R10 ;  /* 0x0000541014147816 */ /* 0x000fce000000000a */
.L_x_17140:
[----:B------:R-:W-:Y:S01]  /*1e80*/  HADD2.F32 R10, -RZ, R113.H0_H0 ;  /* 0x20000071ff0a7230 */ /* 0x000fe20000004100 */
[----:B------:R-:W-:Y:S06]  /*1e90*/  @P3 BRA `(.L_x_17141) ;  /* 0x0000000000203947 */ /* 0x000fec0003800000 */
[----:B------:R-:W-:-:S04]  /*1ea0*/  ISETP.NE.U32.AND P4, PT, RZ, UR10, PT ;  /* 0x0000000aff007c0c */ /* 0x000fc8000bf85070 */
[----:B------:R-:W-:-:S13]  /*1eb0*/  ISETP.NE.AND.EX P4, PT, RZ, UR11, PT, P4 ;  /* 0x0000000bff007c0c */ /* 0x000fda000bf85340 */
[----:B------:R-:W-:Y:S05]  /*1ec0*/  @P4 BRA `(.L_x_17142) ;  /* 0x0000000000084947 */ /* 0x000fea0003800000 */
[----:B------:R-:W-:Y:S05]  /*1ed0*/  @P0 BRA `(.L_x_17143) ;  /* 0x0000000000200947 */ /* 0x000fea0003800000 */
[----:B------:R-:W-:Y:S05]  /*1ee0*/  BRA `(.L_x_17144) ;  /* 0x0000000000247947 */ /* 0x000fea0003800000 */
.L_x_17142:
[----:B-----5:R-:W-:-:S05]  /*1ef0*/  HADD2.F32 R19, -RZ, R25.H0_H0 ;  /* 0x20000019ff137230 */ /* 0x020fca0000004100 */
[----:B------:R-:W-:Y:S01]  /*1f00*/  FADD.FTZ R10, R19, R10 ;  /* 0x0000000a130a7221 */ /* 0x000fe20000010000 */
[----:B------:R-:W-:Y:S06]  /*1f10*/  BRA `(.L_x_17143) ;  /* 0x0000000000107947 */ /* 0x000fec0003800000 */
.L_x_17141:
[----:B-----5:R-:W-:Y:S02]  /*1f20*/  HADD2.F32 R19, -RZ, R29.H0_H0 ;  /* 0x2000001dff137230 */ /* 0x020fe40000004100 */
[----:B------:R-:W-:-:S03]  /*1f30*/  @P2 HADD2.F32 R123, -RZ, R25.H0_H0 ;  /* 0x20000019ff7b2230 */ /* 0x000fc60000004100 */
[----:B------:R-:W-:-:S04]  /*1f40*/  FADD.FTZ R10, R19, R10 ;  /* 0x0000000a130a7221 */ /* 0x000fc80000010000 */
[----:B------:R-:W-:-:S07]  /*1f50*/  @P2 FADD.FTZ R10, R123, R10 ;  /* 0x0000000a7b0a2221 */ /* 0x000fce0000010000 */
.L_x_17143:
[----:B------:R-:W-:-:S04]  /*1f60*/  F2FP.F16.F32.PACK_AB R18, RZ, R10 ;  /* 0x0000000aff12723e */ /* 0x000fc800000000ff */
[----:B------:R-:W-:-:S07]  /*1f70*/  PRMT R21, R18, 0x7610, R21 ;  /* 0x0000761012157816 */ /* 0x000fce0000000015 */
.L_x_17144:
[----:B------:R-:W-:Y:S01]  /*1f80*/  HADD2.F32 R123, -RZ, R113.H1_H1 ;  /* 0x30000071ff7b7230 */ /* 0x000fe20000004100 */
[----:B------:R-:W-:Y:S06]  /*1f90*/  @P3 BRA `(.L_x_17145) ;  /* 0x0000000000203947 */ /* 0x000fec0003800000 */
[----:B------:R-:W-:-:S04]  /*1fa0*/  ISETP.NE.U32.AND P4, PT, RZ, UR10, PT ;  /* 0x0000000aff007c0c */ /* 0x000fc8000bf85070 */
[----:B------:R-:W-:-:S13]  /*1fb0*/  ISETP.NE.AND.EX P4, PT, RZ, UR11, PT, P4 ;  /* 0x0000000bff007c0c */ /* 0x000fda000bf85340 */
[----:B------:R-:W-:Y:S05]  /*1fc0*/  @P4 BRA `(.L_x_17146) ;  /* 0x0000000000084947 */ /* 0x000fea0003800000 */
[----:B------:R-:W-:Y:S05]  /*1fd0*/  @P0 BRA `(.L_x_17147) ;  /* 0x0000000000200947 */ /* 0x000fea0003800000 */
[----:B------:R-:W-:Y:S05]  /*1fe0*/  BRA `(.L_x_17148) ;  /* 0x0000000000247947 */ /* 0x000fea0003800000 */
.L_x_17146:
[----:B-----5:R-:W-:-:S05]  /*1ff0*/  HADD2.F32 R18, -RZ, R25.H1_H1 ;  /* 0x30000019ff127230 */ /* 0x020fca0000004100 */
[----:B------:R-:W-:Y:S01]  /*2000*/  FADD.FTZ R123, R18, R123 ;  /* 0x0000007b127b7221 */ /* 0x000fe20000010000 */
[----:B------:R-:W-:Y:S06]  /*2010*/  BRA `(.L_x_17147) ;  /* 0x0000000000107947 */ /* 0x000fec0003800000 */
.L_x_17145:
[----:B-----5:R-:W-:Y:S02]  /*2020*/  HADD2.F32 R18, -RZ, R29.H1_H1 ;  /* 0x3000001dff127230 */ /* 0x020fe40000004100 */
[----:B------:R-:W-:-:S03]  /*2030*/  @P2 HADD2.F32 R112, -RZ, R25.H1_H1 ;  /* 0x30000019ff702230 */ /* 0x000fc60000004100 */
[----:B------:R-:W-:-:S04]  /*2040*/  FADD.FTZ R123, R18, R123 ;  /* 0x0000007b127b7221 */ /* 0x000fc80000010000 */
[----:B------:R-:W-:-:S07]  /*2050*/  @P2 FADD.FTZ R123, R112, R123 ;  /* 0x0000007b707b2221 */ /* 0x000fce0000010000 */
.L_x_17147:
[----:B------:R-:W-:-:S04]  /*2060*/  F2FP.F16.F32.PACK_AB R18, RZ, R123 ;  /* 0x0000007bff12723e */ /* 0x000fc800000000ff */
[----:B------:R-:W-:-:S07]  /*2070*/  PRMT R21, R21, 0x5410, R18 ;  /* 0x0000541015157816 */ /* 0x000fce0000000012 */
.L_x_17148:
[----:B------:R-:W-:Y:S01]  /*2080*/  HADD2.F32 R124, -RZ, R114.H0_H0 ;  /* 0x20000072ff7c7230 */ /* 0x000fe20000004100 */
[----:B------:R-:W-:Y:S06]  /*2090*/  @P3 BRA `(.L_x_17149) ;  /* 0x0000000000203947 */ /* 0x000fec0003800000 */
[----:B------:R-:W-:-:S04]  /*20a0*/  ISETP.NE.U32.AND P4, PT, RZ, UR10, PT ;  /* 0x0000000aff007c0c */ /* 0x000fc8000bf85070 */
[----:B------:R-:W-:-:S13]  /*20b0*/  ISETP.NE.AND.EX P4, PT, RZ, UR11, PT, P4 ;  /* 0x0000000bff007c0c */ /* 0x000fda000bf85340 */
[----:B------:R-:W-:Y:S05]  /*20c0*/  @P4 BRA `(.L_x_17150) ;  /* 0x0000000000084947 */ /* 0x000fea0003800000 */
[----:B------:R-:W-:Y:S05]  /*20d0*/  @P0 BRA `(.L_x_17151) ;  /* 0x0000000000200947 */ /* 0x000fea0003800000 */
[----:B------:R-:W-:Y:S05]  /*20e0*/  BRA `(.L_x_17152) ;  /* 0x0000000000247947 */ /* 0x000fea0003800000 */
.L_x_17150:
[----:B-----5:R-:W-:-:S05]  /*20f0*/  HADD2.F32 R19, -RZ, R26.H0_H0 ;  /* 0x2000001aff137230 */ /* 0x020fca0000004100 */
[----:B------:R-:W-:Y:S01]  /*2100*/  FADD.FTZ R124, R19, R124 ;  /* 0x0000007c137c7221 */ /* 0x000fe20000010000 */
[----:B------:R-:W-:Y:S06]  /*2110*/  BRA `(.L_x_17151) ;  /* 0x0000000000107947 */ /* 0x000fec0003800000 */
.L_x_17149:
[----:B-----5:R-:W-:Y:S02]  /*2120*/  HADD2.F32 R19, -RZ, R30.H0_H0 ;  /* 0x2000001eff137230 */ /* 0x020fe40000004100 */
[----:B------:R-:W-:-:S03]  /*2130*/  @P2 HADD2.F32 R113, -RZ, R26.H0_H0 ;  /* 0x2000001aff712230 */ /* 0x000fc60000004100 */
[----:B------:R-:W-:-:S04]  /*2140*/  FADD.FTZ R124, R19, R124 ;  /* 0x0000007c137c7221 */ /* 0x000fc80000010000 */
[----:B------:R-:W-:-:S07]  /*2150*/  @P2 FADD.FTZ R124, R113, R124 ;  /* 0x0000007c717c2221 */ /* 0x000fce0000010000 */
.L_x_17151:
[----:B------:R-:W-:-:S04]  /*2160*/  F2FP.F16.F32.PACK_AB R18, RZ, R124 ;  /* 0x0000007cff12723e */ /* 0x000fc800000000ff */
[----:B------:R-:W-:-:S07]  /*2170*/  PRMT R22, R18, 0x7610, R22 ;  /* 0x0000761012167816 */ /* 0x000fce0000000016 */
.L_x_17152:
[----:B------:R-:W-:Y:S01]  /*2180*/  HADD2.F32 R132, -RZ, R114.H1_H1 ;  /* 0x30000072ff847230 */ /* 0x000fe20000004100 */
[----:B------:R-:W-:Y:S06]  /*2190*/  @P3 BRA `(.L_x_17153) ;  /* 0x0000000000203947 */ /* 0x000fec0003800000 */
[----:B------:R-:W-:-:S04]  /*21a0*/  ISETP.NE.U32.AND P4, PT, RZ, UR10, PT ;  /* 0x0000000aff007c0c */ /* 0x000fc8000bf85070 */
[----:B------:R-:W-:-:S13]  /*21b0*/  ISETP.NE.AND.EX P4, PT, RZ, UR11, PT, P4 ;  /* 0x0000000bff007c0c */ /* 0x000fda000bf85340 */
[----:B------:R-:W-:Y:S05]  /*21c0*/  @P4 BRA `(.L_x_17154) ;  /* 0x0000000000084947 */ /* 0x000fea0003800000 */
[----:B------:R-:W-:Y:S05]  /*21d0*/  @P0 BRA `(.L_x_17155) ;  /* 0x0000000000200947 */ /* 0x000fea0003800000 */
[----:B------:R-:W-:Y:S05]  /*21e0*/  BRA `(.L_x_17156) ;  /* 0x0000000000247947 */ /* 0x000fea0003800000 */
.L_x_17154:
[----:B-----5:R-:W-:-:S05]  /*21f0*/  HADD2.F32 R19, -RZ, R26.H1_H1 ;  /* 0x3000001aff137230 */ /* 0x020fca0000004100 */
[----:B------:R-:W-:Y:S01]  /*2200*/  FADD.FTZ R132, R19, R132 ;  /* 0x0000008413847221 */ /* 0x000fe20000010000 */
[----:B------:R-:W-:Y:S06]  /*2210*/  BRA `(.L_x_17155) ;  /* 0x0000000000107947 */ /* 0x000fec0003800000 */
.L_x_17153:
[----:B-----5:R-:W-:Y:S02]  /*2220*/  HADD2.F32 R19, -RZ, R30.H1_H1 ;  /* 0x3000001eff137230 */ /* 0x020fe40000004100 */
[----:B------:R-:W-:-:S03]  /*2230*/  @P2 HADD2.F32 R113, -RZ, R26.H1_H1 ;  /* 0x3000001aff712230 */ /* 0x000fc60000004100 */
[----:B------:R-:W-:-:S04]  /*2240*/  FADD.FTZ R132, R19, R132 ;  /* 0x0000008413847221 */ /* 0x000fc80000010000 */
[----:B------:R-:W-:-:S07]  /*2250*/  @P2 FADD.FTZ R132, R113, R132 ;  /* 0x0000008471842221 */ /* 0x000fce0000010000 */
.L_x_17155:
[----:B------:R-:W-:-:S04]  /*2260*/  F2FP.F16.F32.PACK_AB R18, RZ, R132 ;  /* 0x00000084ff12723e */ /* 0x000fc800000000ff */
[----:B------:R-:W-:-:S07]  /*2270*/  PRMT R22, R22, 0x5410, R18 ;  /* 0x0000541016167816 */ /* 0x000fce0000000012 */
.L_x_17156:
[----:B------:R-:W-:Y:S01]  /*2280*/  HADD2.F32 R133, -RZ, R115.H0_H0 ;  /* 0x20000073ff857230 */ /* 0x000fe20000004100 */
[----:B------:R-:W-:Y:S06]  /*2290*/  @P3 BRA `(.L_x_17157) ;  /* 0x0000000000203947 */ /* 0x000fec0003800000 */
[----:B------:R-:W-:-:S04]  /*22a0*/  ISETP.NE.U32.AND P4, PT, RZ, UR10, PT ;  /* 0x0000000aff007c0c */ /* 0x000fc8000bf85070 */
[----:B------:R-:W-:-:S13]  /*22b0*/  ISETP.NE.AND.EX P4, PT, RZ, UR11, PT, P4 ;  /* 0x0000000bff007c0c */ /* 0x000fda000bf85340 */
[----:B------:R-:W-:Y:S05]  /*22c0*/  @P4 BRA `(.L_x_17158) ;  /* 0x0000000000084947 */ /* 0x000fea0003800000 */
[----:B------:R-:W-:Y:S05]  /*22d0*/  @P0 BRA `(.L_x_17159) ;  /* 0x0000000000200947 */ /* 0x000fea0003800000 */
[----:B------:R-:W-:Y:S05]  /*22e0*/  BRA `(.L_x_17160) ;  /* 0x0000000000247947 */ /* 0x000fea0003800000 */
.L_x_17158:
[----:B-----5:R-:W-:-:S05]  /*22f0*/  HADD2.F32 R18, -RZ, R27.H0_H0 ;  /* 0x2000001bff127230 */ /* 0x020fca0000004100 */
[----:B------:R-:W-:Y:S01]  /*2300*/  FADD.FTZ R133, R18, R133 ;  /* 0x0000008512857221 */ /* 0x000fe20000010000 */
[----:B------:R-:W-:Y:S06]  /*2310*/  BRA `(.L_x_17159) ;  /* 0x0000000000107947 */ /* 0x000fec0003800000 */
.L_x_17157:
[----:B-----5:R-:W-:Y:S02]  /*2320*/  HADD2.F32 R18, -RZ, R31.H0_H0 ;  /* 0x2000001fff127230 */ /* 0x020fe40000004100 */
[----:B------:R-:W-:-:S03]  /*2330*/  @P2 HADD2.F32 R112, -RZ, R27.H0_H0 ;  /* 0x2000001bff702230 */ /* 0x000fc60000004100 */
[----:B------:R-:W-:-:S04]  /*2340*/  FADD.FTZ R133, R18, R133 ;  /* 0x0000008512857221 */ /* 0x000fc80000010000 */
[----:B------:R-:W-:-:S07]  /*2350*/  @P2 FADD.FTZ R133, R112, R133 ;  /* 0x0000008570852221 */ /* 0x000fce0000010000 */
.L_x_17159:
[----:B------:R-:W-:-:S04]  /*2360*/  F2FP.F16.F32.PACK_AB R18, RZ, R133 ;  /* 0x00000085ff12723e */ /* 0x000fc800000000ff */
[----:B------:R-:W-:-:S07]  /*2370*/  PRMT R23, R18, 0x7610, R23 ;  /* 0x0000761012177816 */ /* 0x000fce0000000017 */
.L_x_17160:
[----:B------:R-:W-:Y:S01]  /*2380*/  HADD2.F32 R140, -RZ, R115.H1_H1 ;  /* 0x30000073ff8c7230 */ /* 0x000fe20000004100 */
[----:B------:R-:W-:Y:S06]  /*2390*/  @P3 BRA `(.L_x_17161) ;  /* 0x0000000000203947 */ /* 0x000fec0003800000 */
[----:B------:R-:W-:-:S04]  /*23a0*/  ISETP.NE.U32.AND P2, PT, RZ, UR10, PT ;  /* 0x0000000aff007c0c */ /* 0x000fc8000bf45070 */
[----:B------:R-:W-:-:S13]  /*23b0*/  ISETP.NE.AND.EX P2, PT, RZ, UR11, PT, P2 ;  /* 0x0000000bff007c0c */ /* 0x000fda000bf45320 */
[----:B------:R-:W-:Y:S05]  /*23c0*/  @P2 BRA `(.L_x_17162) ;  /* 0x0000000000082947 */ /* 0x000fea0003800000 */
[----:B------:R-:W-:Y:S05]  /*23d0*/  @P0 BRA `(.L_x_17163) ;  /* 0x0000000000200947 */ /* 0x000fea0003800000 */
[----:B------:R-:W-:Y:S05]  /*23e0*/  BRA `(.L_x_17164) ;  /* 0x0000000000247947 */ /* 0x000fea0003800000 */
.L_x_17162:
[----:B-----5:R-:W-:-:S05]  /*23f0*/  HADD2.F32 R19, -RZ, R27.H1_H1 ;  /* 0x3000001bff137230 */ /* 0x020fca0000004100 */
[----:B------:R-:W-:Y:S01]  /*2400*/  FADD.FTZ R140, R19, R140 ;  /* 0x0000008c138c7221 */ /* 0x000fe20000010000 */
[----:B------:R-:W-:Y:S06]  /*2410*/  BRA `(.L_x_17163) ;  /* 0x0000000000107947 */ /* 0x000fec0003800000 */
.L_x_17161:
[----:B-----5:R-:W-:Y:S02]  /*2420*/  HADD2.F32 R19, -RZ, R31.H1_H1 ;  /* 0x3000001fff137230 */ /* 0x020fe40000004100 */
[----:B------:R-:W-:-:S03]  /*2430*/  @P2 HADD2.F32 R113, -RZ, R27.H1_H1 ;  /* 0x3000001bff712230 */ /* 0x000fc60000004100 */
[----:B------:R-:W-:-:S04]  /*2440*/  FADD.FTZ R140, R19, R140 ;  /* 0x0000008c138c7221 */ /* 0x000fc80000010000 */
[----:B------:R-:W-:-:S07]  /*2450*/  @P2 FADD.FTZ R140, R113, R140 ;  /* 0x0000008c718c2221 */ /* 0x000fce0000010000 */
.L_x_17163:
[----:B------:R-:W-:-:S04]  /*2460*/  F2FP.F16.F32.PACK_AB R18, RZ, R140 ;  /* 0x0000008cff12723e */ /* 0x000fc800000000ff */
[----:B------:R-:W-:-:S07]  /*2470*/  PRMT R23, R23, 0x5410, R18 ;  /* 0x0000541017177816 */ /* 0x000fce0000000012 */
.L_x_17164:
[----:B------:R-:W0:Y:S02]  /*2480*/  @P0 LDC.64 R18, c[0x0][0x238] ;  /* 0x00008e00ff120b82 */ /* 0x000e240000000a00 */
[----:B0-----:R-:W-:-:S04]  /*2490*/  @P0 LEA R18, P2, R144, R18, 0x4 ;  /* 0x0000001290120211 */ /* 0x001fc800078420ff */
[C---:B------:R-:W-:Y:S02]  /*24a0*/  @P0 LEA.HI.X R19, R144.reuse, R19, RZ, 0x4, P2 ;  /* 0x0000001390130211 */ /* 0x040fe400010f24ff */
[----:B------:R-:W-:-:S03]  /*24b0*/  IADD3 R144, R144, 0x20, RZ ;  /* 0x0000002090907810 */ /* 0x000fc60007ffe0ff */
[----:B------:R2:W-:Y:S04]  /*24c0*/  @P0 STG.E.128 desc[UR4][R18.64], R20 ;  /* 0x0000001412000986 */ /* 0x0005e8000c101d04 */
.L_x_17132:
[----:B------:R-:W-:Y:S05]  /*24d0*/  BSYNC B0 ;  /* 0x0000000000007941 */ /* 0x000fea0003800000 */
.L_x_17131:
        /* <DEDUP_REMOVED lines=17> */
[----:B------:R-:W-:Y:S01]  /*25f0*/  ISETP.NE.AND.EX P3, PT, RZ, UR9, PT, P3 ;  /* 0x00000009ff007c0c */ /* 0x000fe2000bf65330 */
[----:B--2---:R-:W-:-:S12]  /*2600*/  HADD2.F32 R7, -RZ, R16.H0_H0 ;  /* 0x20000010ff077230 */ /* 0x004fd80000004100 */
[----:B---3--:R-:W-:Y:S05]  /*2610*/  @P3 BRA `(.L_x_17167) ;  /* 0x0000000000203947 */ /* 0x008fea0003800000 */
[----:B------:R-:W-:-:S04]  /*2620*/  ISETP.NE.U32.AND P4, PT, RZ, UR10, PT ;  /* 0x0000000aff007c0c */ /* 0x000fc8000bf85070 */
[----:B------:R-:W-:-:S13]  /*2630*/  ISETP.NE.AND.EX P4, PT, RZ, UR11, PT, P4 ;  /* 0x0000000bff007c0c */ /* 0x000fda000bf85340 */
[----:B------:R-:W-:Y:S05]  /*2640*/  @P4 BRA `(.L_x_17168) ;  /* 0x0000000000084947 */ /* 0x000fea0003800000 */
[----:B------:R-:W-:Y:S05]  /*2650*/  @P0 BRA `(.L_x_17169) ;  /* 0x0000000000200947 */ /* 0x000fea0003800000 */
[----:B------:R-:W-:Y:S05]  /*2660*/  BRA `(.L_x_17170) ;  /* 0x0000000000247947 */ /* 0x000fea0003800000 */
.L_x_17168:
[----:B-----5:R-:W-:-:S05]  /*2670*/  HADD2.F32 R112, -RZ, R24.H0_H0 ;  /* 0x20000018ff707230 */ /* 0x020fca0000004100 */
[----:B------:R-:W-:Y:S01]  /*2680*/  FADD.FTZ R7, R112, R7 ;  /* 0x0000000770077221 */ /* 0x000fe20000010000 */
[----:B------:R-:W-:Y:S06]  /*2690*/  BRA `(.L_x_17169) ;  /* 0x0000000000107947 */ /* 0x000fec0003800000 */
.L_x_17167:
[----:B-----5:R-:W-:Y:S02]  /*26a0*/  HADD2.F32 R112, -RZ, R28.H0_H0 ;  /* 0x2000001cff707230 */ /* 0x020fe40000004100 */
[----:B------:R-:W-:-:S03]  /*26b0*/  @P2 HADD2.F32 R114, -RZ, R24.H0_H0 ;  /* 0x20000018ff722230 */ /* 0x000fc60000004100 */
[----:B------:R-:W-:-:S04]  /*26c0*/  FADD.FTZ R7, R112, R7 ;  /* 0x0000000770077221 */ /* 0x000fc80000010000 */
[----:B------:R-:W-:-:S07]  /*26d0*/  @P2 FADD.FTZ R7, R114, R7 ;  /* 0x0000000772072221 */ /* 0x000fce0000010000 */
.L_x_17169:
[----:B------:R-:W-:-:S04]  /*26e0*/  F2FP.F16.F32.PACK_AB R112, RZ, R7 ;  /* 0x00000007ff70723e */ /* 0x000fc800000000ff */
[----:B------:R-:W-:-:S07]  /*26f0*/  PRMT R20, R112, 0x7610, R20 ;  /* 0x0000761070147816 */ /* 0x000fce0000000014 */
.L_x_17170:
[----:B------:R-:W-:Y:S01]  /*2700*/  HADD2.F32 R16, -RZ, R16.H1_H1 ;  /* 0x30000010ff107230 */ /* 0x000fe20000004100 */
[----:B------:R-:W-:Y:S06]  /*2710*/  @P3 BRA `(.L_x_17171) ;  /* 0x0000000000203947 */ /* 0x000fec0003800000 */
[----:B------:R-:W-:-:S04]  /*2720*/  ISETP.NE.U32.AND P4, PT, RZ, UR10, PT ;  /* 0x0000000aff007c0c */ /* 0x000fc8000bf85070 */
[----:B------:R-:W-:-:S13]  /*2730*/  ISETP.NE.AND.EX P4, PT, RZ, UR11, PT, P4 ;  /* 0x0000000bff007c0c */ /* 0x000fda000bf85340 */
[----:B------:R-:W-:Y:S05]  /*2740*/  @P4 BRA `(.L_x_17172) ;  /* 0x0000000000084947 */ /* 0x000fea0003800000 */
[----:B------:R-:W-:Y:S05]  /*2750*/  @P0 BRA `(.L_x_17173) ;  /* 0x0000000000200947 */ /* 0x000fea0003800000 */
[----:B------:R-:W-:Y:S05]  /*2760*/  BRA `(.L_x_17174) ;  /* 0x0000000000247947 */ /* 0x000fea0003800000 */
.L_x_17172:
[----:B-----5:R-:W-:-:S05]  /*2770*/  HADD2.F32 R113, -RZ, R24.H1_H1 ;  /* 0x30000018ff717230 */ /* 0x020fca0000004100 */
[----:B------:R-:W-:Y:S01]  /*2780*/  FADD.FTZ R16, R113, R16 ;  /* 0x0000001071107221 */ /* 0x000fe20000010000 */
[----:B------:R-:W-:Y:S06]  /*2790*/  BRA `(.L_x_17173) ;  /* 0x0000000000107947 */ /* 0x000fec0003800000 */
.L_x_17171:
[----:B-----5:R-:W-:Y:S02]  /*27a0*/  HADD2.F32 R113, -RZ, R28.H1_H1 ;  /* 0x3000001cff717230 */ /* 0x020fe40000004100 */
[----:B------:R-:W-:-:S03]  /*27b0*/  @P2 HADD2.F32 R115, -RZ, R24.H1_H1 ;  /* 0x30000018ff732230 */ /* 0x000fc60000004100 */
[----:B------:R-:W-:-:S04]  /*27c0*/  FADD.FTZ R16, R113, R16 ;  /* 0x0000001071107221 */ /* 0x000fc80000010000 */
[----:B------:R-:W-:-:S07]  /*27d0*/  @P2 FADD.FTZ R16, R115, R16 ;  /* 0x0000001073102221 */ /* 0x000fce0000010000 */
.L_x_17173:
[----:B------:R-:W-:-:S04]  /*27e0*/  F2FP.F16.F32.PACK_AB R112, RZ, R16 ;  /* 0x00000010ff70723e */ /* 0x000fc800000000ff */
[----:B------:R-:W-:-:S07]  /*27f0*/  PRMT R20, R20, 0x5410, R112 ;  /* 0x0000541014147816 */ /* 0x000fce0000000070 */
.L_x_17174:
[----:B------:R-:W-:Y:S01]  /*2800*/  HADD2.F32 R116, -RZ, R17.H0_H0 ;  /* 0x20000011ff747230 */ /* 0x000fe20000004100 */
[----:B------:R-:W-:Y:S06]  /*2810*/  @P3 BRA `(.L_x_17175) ;  /* 0x0000000000203947 */ /* 0x000fec0003800000 */
[----:B------:R-:W-:-:S04]  /*2820*/  ISETP.NE.U32.AND P4, PT, RZ, UR10, PT ;  /* 0x0000000aff007c0c */ /* 0x000fc8000bf85070 */
[----:B------:R-:W-:-:S13]  /*2830*/  ISETP.NE.AND.EX P4, PT, RZ, UR11, PT, P4 ;  /* 0x0000000bff007c0c */ /* 0x000fda000bf85340 */
[----:B------:R-:W-:Y:S05]  /*2840*/  @P4 BRA `(.L_x_17176) ;  /* 0x0000000000084947 */ /* 0x000fea0003800000 */
[----:B------:R-:W-:Y:S05]  /*2850*/  @P0 BRA `(.L_x_17177) ;  /* 0x0000000000200947 */ /* 0x000fea0003800000 */
[----:B------:R-:W-:Y:S05]  /*2860*/  BRA `(.L_x_17178) ;  /* 0x0000000000247947 */ /* 0x000fea0003800000 */
.L_x_17176:
[----:B-----5:R-:W-:-:S05]  /*2870*/  HADD2.F32 R113, -RZ, R25.H0_H0 ;  /* 0x20000019ff717230 */ /* 0x020fca0000004100 */
[----:B------:R-:W-:Y:S01]  /*2880*/  FADD.FTZ R116, R113, R116 ;  /* 0x0000007471747221 */ /* 0x000fe20000010000 */
[----:B------:R-:W-:Y:S06]  /*2890*/  BRA `(.L_x_17177) ;  /* 0x0000000000107947 */ /* 0x000fec0003800000 */
.L_x_17175:
[----:B-----5:R-:W-:Y:S02]  /*28a0*/  HADD2.F32 R113, -RZ, R29.H0_H0 ;  /* 0x2000001dff717230 */ /* 0x020fe40000004100 */
[----:B------:R-:W-:-:S03]  /*28b0*/  @P2 HADD2.F32 R115, -RZ, R25.H0_H0 ;  /* 0x20000019ff732230 */ /* 0x000fc60000004100 */
[----:B------:R-:W-:-:S04]  /*28c0*/  FADD.FTZ R116, R113, R116 ;  /* 0x0000007471747221 */ /* 0x000fc80000010000 */
[----:B------:R-:W-:-:S07]  /*28d0*/  @P2 FADD.FTZ R116, R115, R116 ;  /* 0x0000007473742221 */ /* 0x000fce0000010000 */
.L_x_17177:
[----:B------:R-:W-:-:S04]  /*28e0*/  F2FP.F16.F32.PACK_AB R112, RZ, R116 ;  /* 0x00000074ff70723e */ /* 0x000fc800000000ff */
[----:B------:R-:W-:-:S07]  /*28f0*/  PRMT R21, R112, 0x7610, R21 ;  /* 0x0000761070157816 */ /* 0x000fce0000000015 */
.L_x_17178:
[----:B------:R-:W-:Y:S01]  /*2900*/  HADD2.F32 R17, -RZ, R17.H1_H1 ;  /* 0x30000011ff117230 */ /* 0x000fe20000004100 */
[----:B------:R-:W-:Y:S06]  /*2910*/  @P3 BRA `(.L_x_17179) ;  /* 0x0000000000203947 */ /* 0x000fec0003800000 */
[----:B------:R-:W-:-:S04]  /*2920*/  ISETP.NE.U32.AND P4, PT, RZ, UR10, PT ;  /* 0x0000000aff007c0c */ /* 0x000fc8000bf85070 */
[----:B------:R-:W-:-:S13]  /*2930*/  ISETP.NE.AND.EX P4, PT, RZ, UR11, PT, P4 ;  /* 0x0000000bff007c0c */ /* 0x000fda000bf85340 */
[----:B------:R-:W-:Y:S05]  /*2940*/  @P4 BRA `(.L_x_17180) ;  /* 0x0000000000084947 */ /* 0x000fea0003800000 */
[----:B------:R-:W-:Y:S05]  /*2950*/  @P0 BRA `(.L_x_17181) ;  /* 0x0000000000200947 */ /* 0x000fea0003800000 */
[----:B------:R-:W-:Y:S05]  /*2960*/  BRA `(.L_x_17182) ;  /* 0x0000000000247947 */ /* 0x000fea0003800000 */
.L_x_17180:
[----:B-----5:R-:W-:-:S05]  /*2970*/  HADD2.F32 R112, -RZ, R25.H1_H1 ;  /* 0x30000019ff707230 */ /* 0x020fca0000004100 */
[----:B------:R-:W-:Y:S01]  /*2980*/  FADD.FTZ R17, R112, R17 ;  /* 0x0000001170117221 */ /* 0x000fe20000010000 */
[----:B------:R-:W-:Y:S06]  /*2990*/  BRA `(.L_x_17181) ;  /* 0x0000000000107947 */ /* 0x000fec0003800000 */
.L_x_17179:
[----:B-----5:R-:W-:Y:S02]  /*29a0*/  HADD2.F32 R112, -RZ, R29.H1_H1 ;  /* 0x3000001dff707230 */ /* 0x020fe40000004100 */
[----:B------:R-:W-:-:S03]  /*29b0*/  @P2 HADD2.F32 R114, -RZ, R25.H1_H1 ;  /* 0x30000019ff722230 */ /* 0x000fc60000004100 */
[----:B------:R-:W-:-:S04]  /*29c0*/  FADD.FTZ R17, R112, R17 ;  /* 0x0000001170117221 */ /* 0x000fc80000010000 */
[----:B------:R-:W-:-:S07]  /*29d0*/  @P2 FADD.FTZ R17, R114, R17 ;  /* 0x0000001172112221 */ /* 0x000fce0000010000 */
.L_x_17181:
[----:B------:R-:W-:-:S04]  /*29e0*/  F2FP.F16.F32.PACK_AB R112, RZ, R17 ;  /* 0x00000011ff70723e */ /* 0x000fc800000000ff */
[----:B------:R-:W-:-:S07]  /*29f0*/  PRMT R21, R21, 0x5410, R112 ;  /* 0x0000541015157816 */ /* 0x000fce0000000070 */
.L_x_17182:
[----:B------:R-:W-:Y:S01]  /*2a00*/  HADD2.F32 R125, -RZ, R18.H0_H0 ;  /* 0x20000012ff7d7230 */ /* 0x000fe20000004100 */
[----:B------:R-:W-:Y:S06]  /*2a10*/  @P3 BRA `(.L_x_17183) ;  /* 0x0000000000203947 */ /* 0x000fec0003800000 */
[----:B------:R-:W-:-:S04]  /*2a20*/  ISETP.NE.U32.AND P4, PT, RZ, UR10, PT ;  /* 0x0000000aff007c0c */ /* 0x000fc8000bf85070 */
[----:B------:R-:W-:-:S13]  /*2a30*/  ISETP.NE.AND.EX P4, PT, RZ, UR11, PT, P4 ;  /* 0x0000000bff007c0c */ /* 0x000fda000bf85340 */
[----:B------:R-:W-:Y:S05]  /*2a40*/  @P4 BRA `(.L_x_17184) ;  /* 0x0000000000084947 */ /* 0x000fea0003800000 */
[----:B------:R-:W-:Y:S05]  /*2a50*/  @P0 BRA `(.L_x_17185) ;  /* 0x0000000000200947 */ /* 0x000fea0003800000 */
[----:B------:R-:W-:Y:S05]  /*2a60*/  BRA `(.L_x_17186) ;  /* 0x0000000000247947 */ /* 0x000fea0003800000 */
.L_x_17184:
[----:B-----5:R-:W-:-:S05]  /*2a70*/  HADD2.F32 R112, -RZ, R26.H0_H0 ;  /* 0x2000001aff707230 */ /* 0x020fca0000004100 */
[----:B------:R-:W-:Y:S01]  /*2a80*/  FADD.FTZ R125, R112, R125 ;  /* 0x0000007d707d7221 */ /* 0x000fe20000010000 */
[----:B------:R-:W-:Y:S06]  /*2a90*/  BRA `(.L_x_17185) ;  /* 0x0000000000107947 */ /* 0x000fec0003800000 */
.L_x_17183:
[----:B-----5:R-:W-:Y:S02]  /*2aa0*/  HADD2.F32 R112, -RZ, R30.H0_H0 ;  /* 0x2000001eff707230 */ /* 0x020fe40000004100 */
[----:B------:R-:W-:-:S03]  /*2ab0*/  @P2 HADD2.F32 R114, -RZ, R26.H0_H0 ;  /* 0x2000001aff722230 */ /* 0x000fc60000004100 */
[----:B------:R-:W-:-:S04]  /*2ac0*/  FADD.FTZ R125, R112, R125 ;  /* 0x0000007d707d7221 */ /* 0x000fc80000010000 */
[----:B------:R-:W-:-:S07]  /*2ad0*/  @P2 FADD.FTZ R125, R114, R125 ;  /* 0x0000007d727d2221 */ /* 0x000fce0000010000 */
.L_x_17185:
[----:B------:R-:W-:-:S04]  /*2ae0*/  F2FP.F16.F32.PACK_AB R112, RZ, R125 ;  /* 0x0000007dff70723e */ /* 0x000fc800000000ff */
[----:B------:R-:W-:-:S07]  /*2af0*/  PRMT R22, R112, 0x7610, R22 ;  /* 0x0000761070167816 */ /* 0x000fce0000000016 */
.L_x_17186:
[----:B------:R-:W-:Y:S01]  /*2b00*/  HADD2.F32 R134, -RZ, R18.H1_H1 ;  /* 0x30000012ff867230 */ /* 0x000fe20000004100 */
[----:B------:R-:W-:Y:S06]  /*2b10*/  @P3 BRA `(.L_x_17187) ;  /* 0x0000000000203947 */ /* 0x000fec0003800000 */
[----:B------:R-:W-:-:S04]  /*2b20*/  ISETP.NE.U32.AND P4, PT, RZ, UR10, PT ;  /* 0x0000000aff007c0c */ /* 0x000fc8000bf85070 */
[----:B------:R-:W-:-:S13]  /*2b30*/  ISETP.NE.AND.EX P4, PT, RZ, UR11, PT, P4 ;  /* 0x0000000bff007c0c */ /* 0x000fda000bf85340 */
[----:B------:R-:W-:Y:S05]  /*2b40*/  @P4 BRA `(.L_x_17188) ;  /* 0x0000000000084947 */ /* 0x000fea0003800000 */
[----:B------:R-:W-:Y:S05]  /*2b50*/  @P0 BRA `(.L_x_17189) ;  /* 0x0000000000200947 */ /* 0x000fea0003800000 */
[----:B------:R-:W-:Y:S05]  /*2b60*/  BRA `(.L_x_17190) ;  /* 0x0000000000247947 */ /* 0x000fea0003800000 */
.L_x_17188:
[----:B-----5:R-:W-:-:S05]  /*2b70*/  HADD2.F32 R113, -RZ, R26.H1_H1 ;  /* 0x3000001aff717230 */ /* 0x020fca0000004100 */
[----:B------:R-:W-:Y:S01]  /*2b80*/  FADD.FTZ R134, R113, R134 ;  /* 0x0000008671867221 */ /* 0x000fe20000010000 */
[----:B------:R-:W-:Y:S06]  /*2b90*/  BRA `(.L_x_17189) ;  /* 0x0000000000107947 */ /* 0x000fec0003800000 */
.L_x_17187:
[----:B-----5:R-:W-:Y:S02]  /*2ba0*/  HADD2.F32 R113, -RZ, R30.H1_H1 ;  /* 0x3000001eff717230 */ /* 0x020fe40000004100 */
[----:B------:R-:W-:-:S03]  /*2bb0*/  @P2 HADD2.F32 R115, -RZ, R26.H1_H1 ;  /* 0x3000001aff732230 */ /* 0x000fc60000004100 */
[----:B------:R-:W-:-:S04]  /*2bc0*/  FADD.FTZ R134, R113, R134 ;  /* 0x0000008671867221 */ /* 0x000fc80000010000 */
[----:B------:R-:W-:-:S07]  /*2bd0*/  @P2 FADD.FTZ R134, R115, R134 ;  /* 0x0000008673862221 */ /* 0x000fce0000010000 */
.L_x_17189:
[----:B------:R-:W-:-:S04]  /*2be0*/  F2FP.F16.F32.PACK_AB R18, RZ, R134 ;  /* 0x00000086ff12723e */ /* 0x000fc800000000ff */
[----:B------:R-:W-:-:S07]  /*2bf0*/  PRMT R22, R22, 0x5410, R18 ;  /* 0x0000541016167816 */ /* 0x000fce0000000012 */
.L_x_17190:
[----:B------:R-:W-:Y:S01]  /*2c00*/  HADD2.F32 R135, -RZ, R19.H0_H0 ;  /* 0x20000013ff877230 */ /* 0x000fe20000004100 */
[----:B------:R-:W-:Y:S06]  /*2c10*/  @P3 BRA `(.L_x_17191) ;  /* 0x0000000000203947 */ /* 0x000fec0003800000 */
[----:B------:R-:W-:-:S04]  /*2c20*/  ISETP.NE.U32.AND P4, PT, RZ, UR10, PT ;  /* 0x0000000aff007c0c */ /* 0x000fc8000bf85070 */
[----:B------:R-:W-:-:S13]  /*2c30*/  ISETP.NE.AND.EX P4, PT, RZ, UR11, PT, P4 ;  /* 0x0000000bff007c0c */ /* 0x000fda000bf85340 */
[----:B------:R-:W-:Y:S05]  /*2c40*/  @P4 BRA `(.L_x_17192) ;  /* 0x0000000000084947 */ /* 0x000fea0003800000 */
[----:B------:R-:W-:Y:S05]  /*2c50*/  @P0 BRA `(.L_x_17193) ;  /* 0x0000000000200947 */ /* 0x000fea0003800000 */
[----:B------:R-:W-:Y:S05]  /*2c60*/  BRA `(.L_x_17194) ;  /* 0x0000000000247947 */ /* 0x000fea0003800000 */
.L_x_17192:
[----:B-----5:R-:W-:-:S05]  /*2c70*/  HADD2.F32 R18, -RZ, R27.H0_H0 ;  /* 0x2000001bff127230 */ /* 0x020fca0000004100 */
[----:B------:R-:W-:Y:S01]  /*2c80*/  FADD.FTZ R135, R18, R135 ;  /* 0x0000008712877221 */ /* 0x000fe20000010000 */
[----:B------:R-:W-:Y:S06]  /*2c90*/  BRA `(.L_x_17193) ;  /* 0x0000000000107947 */ /* 0x000fec0003800000 */
.L_x_17191:
[----:B-----5:R-:W-:Y:S02]  /*2ca0*/  HADD2.F32 R18, -RZ, R31.H0_H0 ;  /* 0x2000001fff127230 */ /* 0x020fe40000004100 */
[----:B------:R-:W-:-:S03]  /*2cb0*/  @P2 HADD2.F32 R112, -RZ, R27.H0_H0 ;  /* 0x2000001bff702230 */ /* 0x000fc60000004100 */
[----:B------:R-:W-:-:S04]  /*2cc0*/  FADD.FTZ R135, R18, R135 ;  /* 0x0000008712877221 */ /* 0x000fc80000010000 */
[----:B------:R-:W-:-:S07]  /*2cd0*/  @P2 FADD.FTZ R135, R112, R135 ;  /* 0x0000008770872221 */ /* 0x000fce0000010000 */
.L_x_17193:
[----:B------:R-:W-:-:S04]  /*2ce0*/  F2FP.F16.F32.PACK_AB R18, RZ, R135 ;  /* 0x00000087ff12723e */ /* 0x000fc800000000ff */
[----:B------:R-:W-:-:S07]  /*2cf0*/  PRMT R23, R18, 0x7610, R23 ;  /* 0x0000761012177816 */ /* 0x000fce0000000017 */
.L_x_17194:
[----:B------:R-:W-:Y:S01]  /*2d00*/  HADD2.F32 R141, -RZ, R19.H1_H1 ;  /* 0x30000013ff8d7230 */ /* 0x000fe20000004100 */
[----:B------:R-:W-:Y:S06]  /*2d10*/  @P3 BRA `(.L_x_17195) ;  /* 0x0000000000203947 */ /* 0x000fec0003800000 */
[----:B------:R-:W-:-:S04]  /*2d20*/  ISETP.NE.U32.AND P2, PT, RZ, UR10, PT ;  /* 0x0000000aff007c0c */ /* 0x000fc8000bf45070 */
[----:B------:R-:W-:-:S13]  /*2d30*/  ISETP.NE.AND.EX P2, PT, RZ, UR11, PT, P2 ;  /* 0x0000000bff007c0c */ /* 0x000fda000bf45320 */
[----:B------:R-:W-:Y:S05]  /*2d40*/  @P2 BRA `(.L_x_17196) ;  /* 0x0000000000082947 */ /* 0x000fea0003800000 */
[----:B------:R-:W-:Y:S05]  /*2d50*/  @P0 BRA `(.L_x_17197) ;  /* 0x0000000000200947 */ /* 0x000fea0003800000 */
[----:B------:R-:W-:Y:S05]  /*2d60*/  BRA `(.L_x_17198) ;  /* 0x0000000000247947 */ /* 0x000fea0003800000 */
.L_x_17196:
[----:B-----5:R-:W-:-:S05]  /*2d70*/  HADD2.F32 R18, -RZ, R27.H1_H1 ;  /* 0x3000001bff127230 */ /* 0x020fca0000004100 */
[----:B------:R-:W-:Y:S01]  /*2d80*/  FADD.FTZ R141, R18, R141 ;  /* 0x0000008d128d7221 */ /* 0x000fe20000010000 */
[----:B------:R-:W-:Y:S06]  /*2d90*/  BRA `(.L_x_17197) ;  /* 0x0000000000107947 */ /* 0x000fec0003800000 */
.L_x_17195:
[----:B-----5:R-:W-:Y:S02]  /*2da0*/  HADD2.F32 R18, -RZ, R31.H1_H1 ;  /* 0x3000001fff127230 */ /* 0x020fe40000004100 */
[----:B------:R-:W-:-:S03]  /*2db0*/  @P2 HADD2.F32 R112, -RZ, R27.H1_H1 ;  /* 0x3000001bff702230 */ /* 0x000fc60000004100 */
[----:B------:R-:W-:-:S04]  /*2dc0*/  FADD.FTZ R141, R18, R141 ;  /* 0x0000008d128d7221 */ /* 0x000fc80000010000 */
[----:B------:R-:W-:-:S07]  /*2dd0*/  @P2 FADD.FTZ R141, R112, R141 ;  /* 0x0000008d708d2221 */ /* 0x000fce0000010000 */
.L_x_17197:
[----:B------:R-:W-:-:S04]  /*2de0*/  F2FP.F16.F32.PACK_AB R18, RZ, R141 ;  /* 0x0000008dff12723e */ /* 0x000fc800000000ff */
[----:B------:R-:W-:-:S07]  /*2df0*/  PRMT R23, R23, 0x5410, R18 ;  /* 0x0000541017177816 */ /* 0x000fce0000000012 */
.L_x_17198:
[----:B------:R-:W0:Y:S02]  /*2e00*/  @P0 LDC.64 R18, c[0x0][0x238] ;  /* 0x00008e00ff120b82 */ /* 0x000e240000000a00 */
[----:B0-----:R-:W-:-:S04]  /*2e10*/  @P0 LEA R18, P2, R144, R18, 0x4 ;  /* 0x0000001290120211 */ /* 0x001fc800078420ff */
[C---:B------:R-:W-:Y:S02]  /*2e20*/  @P0 LEA.HI.X R19, R144.reuse, R19, RZ, 0x4, P2 ;  /* 0x0000001390130211 */ /* 0x040fe400010f24ff */
[----:B------:R-:W-:-:S03]  /*2e30*/  IADD3 R144, R144, 0x20, RZ ;  /* 0x0000002090907810 */ /* 0x000fc60007ffe0ff */
[----:B------:R3:W-:Y:S04]  /*2e40*/  @P0 STG.E.128 desc[UR4][R18.64], R20 ;  /* 0x0000001412000986 */ /* 0x0007e8000c101d04 */
.L_x_17166:
[----:B------:R-:W-:Y:S05]  /*2e50*/  BSYNC B0 ;  /* 0x0000000000007941 */ /* 0x000fea0003800000 */
.L_x_17165:
        /* <DEDUP_REMOVED lines=25> */
.L_x_17202:
[----:B-----5:R-:W-:-:S05]  /*2ff0*/  HADD2.F32 R19, -RZ, R24.H0_H0 ;  /* 0x20000018ff137230 */ /* 0x020fca0000004100 */
[----:B------:R-:W-:Y:S01]  /*3000*/  FADD.FTZ R8, R19, R8 ;  /* 0x0000000813087221 */ /* 0x000fe20000010000 */
[----:B------:R-:W-:Y:S06]  /*3010*/  BRA `(.L_x_17203) ;  /* 0x0000000000107947 */ /* 0x000fec0003800000 */
.L_x_17201:
[----:B-----5:R-:W-:Y:S02]  /*3020*/  HADD2.F32 R19, -RZ, R28.H0_H0 ;  /* 0x2000001cff137230 */ /* 0x020fe40000004100 */
[----:B------:R-:W-:-:S03]  /*3030*/  @P2 HADD2.F32 R117, -RZ, R24.H0_H0 ;  /* 0x20000018ff752230 */ /* 0x000fc60000004100 */
[----:B------:R-:W-:-:S04]  /*3040*/  FADD.FTZ R8, R19, R8 ;  /* 0x0000000813087221 */ /* 0x000fc80000010000 */
[----:B------:R-:W-:-:S07]  /*3050*/  @P2 FADD.FTZ R8, R117, R8 ;  /* 0x0000000875082221 */ /* 0x000fce0000010000 */
.L_x_17203:
[----:B------:R-:W-:-:S04]  /*3060*/  F2FP.F16.F32.PACK_AB R18, RZ, R8 ;  /* 0x00000008ff12723e */ /* 0x000fc800000000ff */
[----:B------:R-:W-:-:S07]  /*3070*/  PRMT R20, R18, 0x7610, R20 ;  /* 0x0000761012147816 */ /* 0x000fce0000000014 */
.L_x_17204:
[----:B------:R-:W-:Y:S01]  /*3080*/  HADD2.F32 R117, -RZ, R112.H1_H1 ;  /* 0x30000070ff757230 */ /* 0x000fe20000004100 */
[----:B------:R-:W-:Y:S06]  /*3090*/  @P3 BRA `(.L_x_17205) ;  /* 0x0000000000203947 */ /* 0x000fec0003800000 */
[----:B------:R-:W-:-:S04]  /*30a0*/  ISETP.NE.U32.AND P4, PT, RZ, UR10, PT ;  /* 0x0000000aff007c0c */ /* 0x000fc8000bf85070 */
[----:B------:R-:W-:-:S13]  /*30b0*/  ISETP.NE.AND.EX P4, PT, RZ, UR11, PT, P4 ;  /* 0x0000000bff007c0c */ /* 0x000fda000bf85340 */
[----:B------:R-:W-:Y:S05]  /*30c0*/  @P4 BRA `(.L_x_17206) ;  /* 0x0000000000084947 */ /* 0x000fea0003800000 */
[----:B------:R-:W-:Y:S05]  /*30d0*/  @P0 BRA `(.L_x_17207) ;  /* 0x0000000000200947 */ /* 0x000fea0003800000 */
[----:B------:R-:W-:Y:S05]  /*30e0*/  BRA `(.L_x_17208) ;  /* 0x0000000000247947 */ /* 0x000fea0003800000 */
.L_x_17206:
[----:B-----5:R-:W-:-:S05]  /*30f0*/  HADD2.F32 R18, -RZ, R24.H1_H1 ;  /* 0x30000018ff127230 */ /* 0x020fca0000004100 */
[----:B------:R-:W-:Y:S01]  /*3100*/  FADD.FTZ R117, R18, R117 ;  /* 0x0000007512757221 */ /* 0x000fe20000010000 */
[----:B------:R-:W-:Y:S06]  /*3110*/  BRA `(.L_x_17207) ;  /* 0x0000000000107947 */ /* 0x000fec0003800000 */
.L_x_17205:
[----:B-----5:R-:W-:Y:S02]  /*3120*/  HADD2.F32 R18, -RZ, R28.H1_H1 ;  /* 0x3000001cff127230 */ /* 0x020fe40000004100 */
[----:B------:R-:W-:-:S03]  /*3130*/  @P2 HADD2.F32 R112, -RZ, R24.H1_H1 ;  /* 0x30000018ff702230 */ /* 0x000fc60000004100 */
[----:B------:R-:W-:-:S04]  /*3140*/  FADD.FTZ R117, R18, R117 ;  /* 0x0000007512757221 */ /* 0x000fc80000010000 */
[----:B------:R-:W-:-:S07]  /*3150*/  @P2 FADD.FTZ R117, R112, R117 ;  /* 0x0000007570752221 */ /* 0x000fce0000010000 */
.L_x_17207:
[----:B------:R-:W-:-:S04]  /*3160*/  F2FP.F16.F32.PACK_AB R18, RZ, R117 ;  /* 0x00000075ff12723e */ /* 0x000fc800000000ff */
[----:B------:R-:W-:-:S07]  /*3170*/  PRMT R20, R20, 0x5410, R18 ;  /* 0x0000541014147816 */ /* 0x000fce0000000012 */
.L_x_17208:
[----:B------:R-:W-:Y:S01]  /*3180*/  HADD2.F32 R118, -RZ, R113.H0_H0 ;  /* 0x20000071ff767230 */ /* 0x000fe20000004100 */
[----:B------:R-:W-:Y:S06]  /*3190*/  @P3 BRA `(.L_x_17209) ;  /* 0x0000000000203947 */ /* 0x000fec0003800000 */
[----:B------:R-:W-:-:S04]  /*31a0*/  ISETP.NE.U32.AND P4, PT, RZ, UR10, PT ;  /* 0x0000000aff007c0c */ /* 0x000fc8000bf85070 */
[----:B------:R-:W-:-:S13]  /*31b0*/  ISETP.NE.AND.EX P4, PT, RZ, UR11, PT, P4 ;  /* 0x0000000bff007c0c */ /* 0x000fda000bf85340 */
[----:B------:R-:W-:Y:S05]  /*31c0*/  @P4 BRA `(.L_x_17210) ;  /* 0x0000000000084947 */ /* 0x000fea0003800000 */
[----:B------:R-:W-:Y:S05]  /*31d0*/  @P0 BRA `(.L_x_17211) ;  /* 0x0000000000200947 */ /* 0x000fea0003800000 */
[----:B------:R-:W-:Y:S05]  /*31e0*/  BRA `(.L_x_17212) ;  /* 0x0000000000247947 */ /* 0x000fea0003800000 */
.L_x_17210:
[----:B-----5:R-:W-:-:S05]  /*31f0*/  HADD2.F32 R19, -RZ, R25.H0_H0 ;  /* 0x20000019ff137230 */ /* 0x020fca0000004100 */
[----:B------:R-:W-:Y:S01]  /*3200*/  FADD.FTZ R118, R19, R118 ;  /* 0x0000007613767221 */ /* 0x000fe20000010000 */
[----:B------:R-:W-:Y:S06]  /*3210*/  BRA `(.L_x_17211) ;  /* 0x0000000000107947 */ /* 0x000fec0003800000 */
.L_x_17209:
[----:B-----5:R-:W-:Y:S02]  /*3220*/  HADD2.F32 R19, -RZ, R29.H0_H0 ;  /* 0x2000001dff137230 */ /* 0x020fe40000004100 */
[----:B------:R-:W-:-:S03]  /*3230*/  @P2 HADD2.F32 R127, -RZ, R25.H0_H0 ;  /* 0x20000019ff7f2230 */ /* 0x000fc60000004100 */
[----:B------:R-:W-:-:S04]  /*3240*/  FADD.FTZ R118, R19, R118 ;  /* 0x0000007613767221 */ /* 0x000fc80000010000 */
[----:B------:R-:W-:-:S07]  /*3250*/  @P2 FADD.FTZ R118, R127, R118 ;  /* 0x000000767f762221 */ /* 0x000fce0000010000 */
.L_x_17211:
[----:B------:R-:W-:-:S04]  /*3260*/  F2FP.F16.F32.PACK_AB R18, RZ, R118 ;  /* 0x00000076ff12723e */ /* 0x000fc800000000ff */
[----:B------:R-:W-:-:S07]  /*3270*/  PRMT R21, R18, 0x7610, R21 ;  /* 0x0000761012157816 */ /* 0x000fce0000000015 */
.L_x_17212:
[----:B------:R-:W-:Y:S01]  /*3280*/  HADD2.F32 R126, -RZ, R113.H1_H1 ;  /* 0x30000071ff7e7230 */ /* 0x000fe20000004100 */
[----:B------:R-:W-:Y:S06]  /*3290*/  @P3 BRA `(.L_x_17213) ;  /* 0x0000000000203947 */ /* 0x000fec0003800000 */
[----:B------:R-:W-:-:S04]  /*32a0*/  ISETP.NE.U32.AND P4, PT, RZ, UR10, PT ;  /* 0x0000000aff007c0c */ /* 0x000fc8000bf85070 */
[----:B------:R-:W-:-:S13]  /*32b0*/  ISETP.NE.AND.EX P4, PT, RZ, UR11, PT, P4 ;  /* 0x0000000bff007c0c */ /* 0x000fda000bf85340 */
[----:B------:R-:W-:Y:S05]  /*32c0*/  @P4 BRA `(.L_x_17214) ;  /* 0x0000000000084947 */ /* 0x000fea0003800000 */
[----:B------:R-:W-:Y:S05]  /*32d0*/  @P0 BRA `(.L_x_17215) ;  /* 0x0000000000200947 */ /* 0x000fea0003800000 */
[----:B------:R-:W-:Y:S05]  /*32e0*/  BRA `(.L_x_17216) ;  /* 0x0000000000247947 */ /* 0x000fea0003800000 */
.L_x_17214:
[----:B-----5:R-:W-:-:S05]  /*32f0*/  HADD2.F32 R19, -RZ, R25.H1_H1 ;  /* 0x30000019ff137230 */ /* 0x020fca0000004100 */
[----:B------:R-:W-:Y:S01]  /*3300*/  FADD.FTZ R126, R19, R126 ;  /* 0x0000007e137e7221 */ /* 0x000fe20000010000 */
[----:B------:R-:W-:Y:S06]  /*3310*/  BRA `(.L_x_17215) ;  /* 0x0000000000107947 */ /* 0x000fec0003800000 */
.L_x_17213:
[----:B-----5:R-:W-:Y:S02]  /*3320*/  HADD2.F32 R19, -RZ, R29.H1_H1 ;  /* 0x3000001dff137230 */ /* 0x020fe40000004100 */
[----:B------:R-:W-:-:S03]  /*3330*/  @P2 HADD2.F32 R113, -RZ, R25.H1_H1 ;  /* 0x30000019ff712230 */ /* 0x000fc60000004100 */
[----:B------:R-:W-:-:S04]  /*3340*/  FADD.FTZ R126, R19, R126 ;  /* 0x0000007e137e7221 */ /* 0x000fc80000010000 */
[----:B------:R-:W-:-:S07]  /*3350*/  @P2 FADD.FTZ R126, R113, R126 ;  /* 0x0000007e717e2221 */ /* 0x000fce0000010000 */
.L_x_17215:
[----:B------:R-:W-:-:S04]  /*3360*/  F2FP.F16.F32.PACK_AB R18, RZ, R126 ;  /* 0x0000007eff12723e */ /* 0x000fc800000000ff */
[----:B------:R-:W-:-:S07]  /*3370*/  PRMT R21, R21, 0x5410, R18 ;  /* 0x0000541015157816 */ /* 0x000fce0000000012 */
.L_x_17216:
[----:B------:R-:W-:Y:S01]  /*3380*/  HADD2.F32 R127, -RZ, R114.H0_H0 ;  /* 0x20000072ff7f7230 */ /* 0x000fe20000004100 */
[----:B------:R-:W-:Y:S06]  /*3390*/  @P3 BRA `(.L_x_17217) ;  /* 0x0000000000203947 */ /* 0x000fec0003800000 */
[----:B------:R-:W-:-:S04]  /*33a0*/  ISETP.NE.U32.AND P4, PT, RZ, UR10, PT ;  /* 0x0000000aff007c0c */ /* 0x000fc8000bf85070 */
[----:B------:R-:W-:-:S13]  /*33b0*/  ISETP.NE.AND.EX P4, PT, RZ, UR11, PT, P4 ;  /* 0x0000000bff007c0c */ /* 0x000fda000bf85340 */
[----:B------:R-:W-:Y:S05]  /*33c0*/  @P4 BRA `(.L_x_17218) ;  /* 0x0000000000084947 */ /* 0x000fea0003800000 */
[----:B------:R-:W-:Y:S05]  /*33d0*/  @P0 BRA `(.L_x_17219) ;  /* 0x0000000000200947 */ /* 0x000fea0003800000 */
[----:B------:R-:W-:Y:S05]  /*33e0*/  BRA `(.L_x_17220) ;  /* 0x0000000000247947 */ /* 0x000fea0003800000 */
.L_x_17218:
[----:B-----5:R-:W-:-:S05]  /*33f0*/  HADD2.F32 R18, -RZ, R26.H0_H0 ;  /* 0x2000001aff127230 */ /* 0x020fca0000004100 */
[----:B------:R-:W-:Y:S01]  /*3400*/  FADD.FTZ R127, R18, R127 ;  /* 0x0000007f127f7221 */ /* 0x000fe20000010000 */
[----:B------:R-:W-:Y:S06]  /*3410*/  BRA `(.L_x_17219) ;  /* 0x0000000000107947 */ /* 0x000fec0003800000 */
.L_x_17217:
[----:B-----5:R-:W-:Y:S02]  /*3420*/  HADD2.F32 R18, -RZ, R30.H0_H0 ;  /* 0x2000001eff127230 */ /* 0x020fe40000004100 */
[----:B------:R-:W-:-:S03]  /*3430*/  @P2 HADD2.F32 R112, -RZ, R26.H0_H0 ;  /* 0x2000001aff702230 */ /* 0x000fc60000004100 */
[----:B------:R-:W-:-:S04]  /*3440*/  FADD.FTZ R127, R18, R127 ;  /* 0x0000007f127f7221 */ /* 0x000fc80000010000 */
[----:B------:R-:W-:-:S07]  /*3450*/  @P2 FADD.FTZ R127, R112, R127 ;  /* 0x0000007f707f2221 */ /* 0x000fce0000010000 */
.L_x_17219:
[----:B------:R-:W-:-:S04]  /*3460*/  F2FP.F16.F32.PACK_AB R18, RZ, R127 ;  /* 0x0000007fff12723e */ /* 0x000fc800000000ff */
[----:B------:R-:W-:-:S07]  /*3470*/  PRMT R22, R18, 0x7610, R22 ;  /* 0x0000761012167816 */ /* 0x000fce0000000016 */
.L_x_17220:
[----:B------:R-:W-:Y:S01]  /*3480*/  HADD2.F32 R136, -RZ, R114.H1_H1 ;  /* 0x30000072ff887230 */ /* 0x000fe20000004100 */
[----:B------:R-:W-:Y:S06]  /*3490*/  @P3 BRA `(.L_x_17221) ;  /* 0x0000000000203947 */ /* 0x000fec0003800000 */
[----:B------:R-:W-:-:S04]  /*34a0*/  ISETP.NE.U32.AND P4, PT, RZ, UR10, PT ;  /* 0x0000000aff007c0c */ /* 0x000fc8000bf85070 */
[----:B------:R-:W-:-:S13]  /*34b0*/  ISETP.NE.AND.EX P4, PT, RZ, UR11, PT, P4 ;  /* 0x0000000bff007c0c */ /* 0x000fda000bf85340 */
[----:B------:R-:W-:Y:S05]  /*34c0*/  @P4 BRA `(.L_x_17222) ;  /* 0x0000000000084947 */ /* 0x000fea0003800000 */
[----:B------:R-:W-:Y:S05]  /*34d0*/  @P0 BRA `(.L_x_17223) ;  /* 0x0000000000200947 */ /* 0x000fea0003800000 */
[----:B------:R-:W-:Y:S05]  /*34e0*/  BRA `(.L_x_17224) ;  /* 0x0000000000247947 */ /* 0x000fea0003800000 */
.L_x_17222:
[----:B-----5:R-:W-:-:S05]  /*34f0*/  HADD2.F32 R19, -RZ, R26.H1_H1 ;  /* 0x3000001aff137230 */ /* 0x020fca0000004100 */
[----:B------:R-:W-:Y:S01]  /*3500*/  FADD.FTZ R136, R19, R136 ;  /* 0x0000008813887221 */ /* 0x000fe20000010000 */
[----:B------:R-:W-:Y:S06]  /*3510*/  BRA `(.L_x_17223) ;  /* 0x0000000000107947 */ /* 0x000fec0003800000 */
.L_x_17221:
[----:B-----5:R-:W-:Y:S02]  /*3520*/  HADD2.F32 R19, -RZ, R30.H1_H1 ;  /* 0x3000001eff137230 */ /* 0x020fe40000004100 */
[----:B------:R-:W-:-:S03]  /*3530*/  @P2 HADD2.F32 R113, -RZ, R26.H1_H1 ;  /* 0x3000001aff712230 */ /* 0x000fc60000004100 */
[----:B------:R-:W-:-:S04]  /*3540*/  FADD.FTZ R136, R19, R136 ;  /* 0x0000008813887221 */ /* 0x000fc80000010000 */
[----:B------:R-:W-:-:S07]  /*3550*/  @P2 FADD.FTZ R136, R113, R136 ;  /* 0x0000008871882221 */ /* 0x000fce0000010000 */
.L_x_17223:
[----:B------:R-:W-:-:S04]  /*3560*/  F2FP.F16.F32.PACK_AB R18, RZ, R136 ;  /* 0x00000088ff12723e */ /* 0x000fc800000000ff */
[----:B------:R-:W-:-:S07]  /*3570*/  PRMT R22, R22, 0x5410, R18 ;  /* 0x0000541016167816 */ /* 0x000fce0000000012 */
.L_x_17224:
[----:B------:R-:W-:Y:S01]  /*3580*/  HADD2.F32 R137, -RZ, R115.H0_H0 ;  /* 0x20000073ff897230 */ /* 0x000fe20000004100 */
[----:B------:R-:W-:Y:S06]  /*3590*/  @P3 BRA `(.L_x_17225) ;  /* 0x0000000000203947 */ /* 0x000fec0003800000 */
[----:B------:R-:W-:-:S04]  /*35a0*/  ISETP.NE.U32.AND P4, PT, RZ, UR10, PT ;  /* 0x0000000aff007c0c */ /* 0x000fc8000bf85070 */
[----:B------:R-:W-:-:S13]  /*35b0*/  ISETP.NE.AND.EX P4, PT, RZ, UR11, PT, P4 ;  /* 0x0000000bff007c0c */ /* 0x000fda000bf85340 */
[----:B------:R-:W-:Y:S05]  /*35c0*/  @P4 BRA `(.L_x_17226) ;  /* 0x0000000000084947 */ /* 0x000fea0003800000 */
[----:B------:R-:W-:Y:S05]  /*35d0*/  @P0 BRA `(.L_x_17227) ;  /* 0x0000000000200947 */ /* 0x000fea0003800000 */
[----:B------:R-:W-:Y:S05]  /*35e0*/  BRA `(.L_x_17228) ;  /* 0x0000000000247947 */ /* 0x000fea0003800000 */
.L_x_17226:
[----:B-----5:R-:W-:-:S05]  /*35f0*/  HADD2.F32 R18, -RZ, R27.H0_H0 ;  /* 0x2000001bff127230 */ /* 0x020fca0000004100 */
[----:B------:R-:W-:Y:S01]  /*3600*/  FADD.FTZ R137, R18, R137 ;  /* 0x0000008912897221 */ /* 0x000fe20000010000 */
[----:B------:R-:W-:Y:S06]  /*3610*/  BRA `(.L_x_17227) ;  /* 0x0000000000107947 */ /* 0x000fec0003800000 */
.L_x_17225:
[----:B-----5:R-:W-:Y:S02]  /*3620*/  HADD2.F32 R18, -RZ, R31.H0_H0 ;  /* 0x2000001fff127230 */ /* 0x020fe40000004100 */
[----:B------:R-:W-:-:S03]  /*3630*/  @P2 HADD2.F32 R112, -RZ, R27.H0_H0 ;  /* 0x2000001bff702230 */ /* 0x000fc60000004100 */
[----:B------:R-:W-:-:S04]  /*3640*/  FADD.FTZ R137, R18, R137 ;  /* 0x0000008912897221 */ /* 0x000fc80000010000 */
[----:B------:R-:W-:-:S07]  /*3650*/  @P2 FADD.FTZ R137, R112, R137 ;  /* 0x0000008970892221 */ /* 0x000fce0000010000 */
.L_x_17227:
[----:B------:R-:W-:-:S04]  /*3660*/  F2FP.F16.F32.PACK_AB R18, RZ, R137 ;  /* 0x00000089ff12723e */ /* 0x000fc800000000ff */
[----:B------:R-:W-:-:S07]  /*3670*/  PRMT R23, R18, 0x7610, R23 ;  /* 0x0000761012177816 */ /* 0x000fce0000000017 */
.L_x_17228:
[----:B------:R-:W-:Y:S01]  /*3680*/  HADD2.F32 R142, -RZ, R115.H1_H1 ;  /* 0x30000073ff8e7230 */ /* 0x000fe20000004100 */
[----:B------:R-:W-:Y:S06]  /*3690*/  @P3 BRA `(.L_x_17229) ;  /* 0x0000000000203947 */ /* 0x000fec0003800000 */
[----:B------:R-:W-:-:S04]  /*36a0*/  ISETP.NE.U32.AND P2, PT, RZ, UR10, PT ;  /* 0x0000000aff007c0c */ /* 0x000fc8000bf45070 */
[----:B------:R-:W-:-:S13]  /*36b0*/  ISETP.NE.AND.EX P2, PT, RZ, UR11, PT, P2 ;  /* 0x0000000bff007c0c */ /* 0x000fda000bf45320 */
[----:B------:R-:W-:Y:S05]  /*36c0*/  @P2 BRA `(.L_x_17230) ;  /* 0x0000000000082947 */ /* 0x000fea0003800000 */
[----:B------:R-:W-:Y:S05]  /*36d0*/  @P0 BRA `(.L_x_17231) ;  /* 0x0000000000200947 */ /* 0x000fea0003800000 */
[----:B------:R-:W-:Y:S05]  /*36e0*/  BRA `(.L_x_17232) ;  /* 0x0000000000247947 */ /* 0x000fea0003800000 */
.L_x_17230:
[----:B-----5:R-:W-:-:S05]  /*36f0*/  HADD2.F32 R19, -RZ, R27.H1_H1 ;  /* 0x3000001bff137230 */ /* 0x020fca0000004100 */
[----:B------:R-:W-:Y:S01]  /*3700*/  FADD.FTZ R142, R19, R142 ;  /* 0x0000008e138e7221 */ /* 0x000fe20000010000 */
[----:B------:R-:W-:Y:S06]  /*3710*/  BRA `(.L_x_17231) ;  /* 0x0000000000107947 */ /* 0x000fec0003800000 */
.L_x_17229:
[----:B-----5:R-:W-:Y:S02]  /*3720*/  HADD2.F32 R19, -RZ, R31.H1_H1 ;  /* 0x3000001fff137230 */ /* 0x020fe40000004100 */
[----:B------:R-:W-:-:S03]  /*3730*/  @P2 HADD2.F32 R113, -RZ, R27.H1_H1 ;  /* 0x3000001bff712230 */ /* 0x000fc60000004100 */
[----:B------:R-:W-:-:S04]  /*3740*/  FADD.FTZ R142, R19, R142 ;  /* 0x0000008e138e7221 */ /* 0x000fc80000010000 */
[----:B------:R-:W-:-:S07]  /*3750*/  @P2 FADD.FTZ R142, R113, R142 ;  /* 0x0000008e718e2221 */ /* 0x000fce0000010000 */
.L_x_17231:
[----:B------:R-:W-:-:S04]  /*3760*/  F2FP.F16.F32.PACK_AB R18, RZ, R142 ;  /* 0x0000008eff12723e */ /* 0x000fc800000000ff */
[----:B------:R-:W-:-:S07]  /*3770*/  PRMT R23, R23, 0x5410, R18 ;  /* 0x0000541017177816 */ /* 0x000fce0000000012 */
.L_x_17232:
[----:B------:R-:W0:Y:S02]  /*3780*/  @P0 LDC.64 R18, c[0x0][0x238] ;  /* 0x00008e00ff120b82 */ /* 0x000e240000000a00 */
[----:B0-----:R-:W-:-:S04]  /*3790*/  @P0 LEA R18, P2, R144, R18, 0x4 ;  /* 0x0000001290120211 */ /* 0x001fc800078420ff */
[----:B------:R-:W-:-:S05]  /*37a0*/  @P0 LEA.HI.X R19, R144, R19, RZ, 0x4, P2 ;  /* 0x0000001390130211 */ /* 0x000fca00010f24ff */
[----:B------:R4:W-:Y:S04]  /*37b0*/  @P0 STG.E.128 desc[UR4][R18.64], R20 ;  /* 0x0000001412000986 */ /* 0x0009e8000c101d04 */
.L_x_17200:
[----:B------:R-:W-:Y:S05]  /*37c0*/  BSYNC B0 ;  /* 0x0000000000007941 */ /* 0x000fea0003800000 */
.L_x_17199:
        /* <DEDUP_REMOVED lines=152> */
.L_x_17256:
        /* <DEDUP_REMOVED lines=48> */
.L_x_17235:
[----:B------:R-:W-:Y:S05]  /*4450*/  BSYNC B0 ;  /* 0x0000000000007941 */ /* 0x000fea0003800000 */
.L_x_17234:
        /* <DEDUP_REMOVED lines=35> */
.L_x_17237:
[----:B------:R-:W-:Y:S05]  /*4690*/  BSYNC B0 ;  /* 0x0000000000007941 */ /* 0x000fea0003800000 */
.L_x_17236:
        /* <DEDUP_REMOVED lines=35> */
.L_x_17239:
[----:B------:R-:W-:Y:S05]  /*48d0*/  BSYNC B0 ;  /* 0x0000000000007941 */ /* 0x000fea0003800000 */
.L_x_17238:
        /* <DEDUP_REMOVED lines=35> */
.L_x_17241:
[----:B------:R-:W-:Y:S05]  /*4b10*/  BSYNC B0 ;  /* 0x0000000000007941 */ /* 0x000fea0003800000 */
.L_x_17240:
        /* <DEDUP_REMOVED lines=34> */
.L_x_17243:
[----:B------:R-:W-:Y:S05]  /*4d40*/  BSYNC B0 ;  /* 0x0000000000007941 */ /* 0x000fea0003800000 */
.L_x_17242:
[----:B01234-:R-:W0:Y:S02]  /*4d50*/  LDC.64 R18, c[0x0][0x210] ;  /* 0x00008400ff127b82 */ /* 0x01fe240000000a00 */
[----:B0-----:R-:W-:-:S04]  /*4d60*/  LEA R4, R18, R4, 0x2 ;  /* 0x0000000412047211 */ /* 0x001fc800078e10ff */
[----:B------:R-:W-:-:S13]  /*4d70*/  ISETP.GE.AND P2, PT, R4, R19, PT ;  /* 0x000000130400720c */ /* 0x000fda0003f46270 */
[----:B------:R-:W-:Y:S05]  /*4d80*/  @!P2 BRA `(.L_x_17244) ;  /* 0xffffffb800a4a947 */ /* 0x000fea000383ffff */
[----:B------:R-:W-:Y:S05]  /*4d90*/  EXIT ;  /* 0x000000000000794d */ /* 0x000fea0003800000 */
.L_x_17233:
        /* <DEDUP_REMOVED lines=8> */
.L_x_17246:
[----:B------:R-:W-:Y:S05]  /*4e20*/  BSYNC B0 ;  /* 0x0000000000007941 */ /* 0x000fea0003800000 */
.L_x_17245:
        /* <DEDUP_REMOVED lines=10> */
.L_x_17247:
[----:B------:R-:W-:Y:S01]  /*4ed0*/  HFMA2.MMA R148, -RZ, RZ, 0, 2.384185791015625e-07 ;  /* 0x00000004ff947435 */ /* 0x000fe200000001ff */
[----:B------:R-:W-:-:S05]  /*4ee0*/  MOV R113, R147 ;  /* 0x0000009300717202 */ /* 0x000fca0000000f00 */
[----:B------:R-:W-:-:S05]  /*4ef0*/  FADD.FTZ R113, R112, R113 ;  /* 0x0000007170717221 */ /* 0x000fca0000010000 */
[----:B------:R-:W-:-:S07]  /*4f00*/  MOV R149, R113 ;  /* 0x0000007100957202 */ /* 0x000fce0000000f00 */
[----:B------:R-:W-:Y:S05]  /*4f10*/  WARPSYNC.COLLECTIVE R146, `(.L_x_17248) ;  /* 0x0000000092087348 */ /* 0x000fea0003c00000 */
[----:B------:R0:W1:Y:S02]  /*4f20*/  SHFL.BFLY P6, R147, R149, R148, R151 ;  /* 0x0c00009495937389 */ /* 0x00006400000c0097 */
[----:B01----:R-:W-:Y:S01]  /*4f30*/  ENDCOLLECTIVE ;  /* 0x000000000000791b */ /* 0x003fe20003800000 */
.L_x_17248:
[----:B------:R-:W-:Y:S01]  /*4f40*/  HFMA2.MMA R148, -RZ, RZ, 0, 4.76837158203125e-07 ;  /* 0x00000008ff947435 */ /* 0x000fe200000001ff */
[----:B------:R-:W-:-:S05]  /*4f50*/  MOV R18, R147 ;  /* 0x0000009300127202 */ /* 0x000fca0000000f00 */
[----:B------:R-:W-:-:S05]  /*4f60*/  FADD.FTZ R144, R113, R18 ;  /* 0x0000001271907221 */ /* 0x000fca0000010000 */
[----:B------:R-:W-:-:S07]  /*4f70*/  MOV R149, R144 ;  /* 0x0000009000957202 */ /* 0x000fce0000000f00 */
[----:B------:R-:W-:Y:S05]  /*4f80*/  WARPSYNC.COLLECTIVE R146, `(.L_x_17249) ;  /* 0x0000000092087348 */ /* 0x000fea0003c00000 */
[----:B------:R0:W1:Y:S02]  /*4f90*/  SHFL.BFLY P6, R147, R149, R148, R151 ;  /* 0x0c00009495937389 */ /* 0x00006400000c0097 */
[----:B01----:R-:W-:Y:S01]  /*4fa0*/  ENDCOLLECTIVE ;  /* 0x000000000000791b */ /* 0x003fe20003800000 */
.L_x_17249:
[----:B------:R-:W-:Y:S01]  /*4fb0*/  HFMA2.MMA R148, -RZ, RZ, 0, 9.5367431640625e-07 ;  /* 0x00000010ff947435 */ /* 0x000fe200000001ff */
[----:B------:R-:W-:-:S05]  /*4fc0*/  MOV R115, R147 ;  /* 0x0000009300737202 */ /* 0x000fca0000000f00 */
[----:B------:R-:W-:-:S05]  /*4fd0*/  FADD.FTZ R145, R144, R115 ;  /* 0x0000007390917221 */ /* 0x000fca0000010000 */
[----:B------:R-:W-:-:S07]  /*4fe0*/  MOV R149, R145 ;  /* 0x0000009100957202 */ /* 0x000fce0000000f00 */
[----:B------:R-:W-:Y:S05]  /*4ff0*/  WARPSYNC.COLLECTIVE R146, `(.L_x_17250) ;  /* 0x0000000092087348 */ /* 0x000fea0003c00000 */
[----:B------:R0:W1:Y:S02]  /*5000*/  SHFL.BFLY P6, R147, R149, R148, R151 ;  /* 0x0c00009495937389 */ /* 0x00006400000c0097 */
[----:B01----:R-:W-:Y:S01]  /*5010*/  ENDCOLLECTIVE ;  /* 0x000000000000791b */ /* 0x003fe20003800000 */
.L_x_17250:
        /* <DEDUP_REMOVED lines=90> */
.L_x_17251:
[----:B------:R-:W-:Y:S01]  /*55c0*/  HFMA2.MMA R148, -RZ, RZ, 0, 1.1920928955078125e-07 ;  /* 0x00000002ff947435 */ /* 0x000fe200000001ff */
[----:B------:R-:W-:-:S05]  /*55d0*/  MOV R19, R147 ;  /* 0x0000009300137202 */ /* 0x000fca0000000f00 */
[----:B------:R-:W-:-:S05]  /*55e0*/  FADD.FTZ R19, R18, R19 ;  /* 0x0000001312137221 */ /* 0x000fca0000010000 */
[----:B------:R-:W-:-:S07]  /*55f0*/  MOV R149, R19 ;  /* 0x0000001300957202 */ /* 0x000fce0000000f00 */
[----:B------:R-:W-:Y:S05]  /*5600*/  WARPSYNC.COLLECTIVE R146, `(.L_x_17252) ;  /* 0x0000000092087348 */ /* 0x000fea0003c00000 */
[----:B------:R0:W1:Y:S02]  /*5610*/  SHFL.BFLY P6, R147, R149, R148, R151 ;  /* 0x0c00009495937389 */ /* 0x00006400000c0097 */
[----:B01----:R-:W-:Y:S01]  /*5620*/  ENDCOLLECTIVE ;  /* 0x000000000000791b */ /* 0x003fe20003800000 */
.L_x_17252:
[----:B------:R-:W-:Y:S01]  /*5630*/  HFMA2.MMA R148, -RZ, RZ, 0, 2.384185791015625e-07 ;  /* 0x00000004ff947435 */ /* 0x000fe200000001ff */
[----:B------:R-:W-:-:S05]  /*5640*/  MOV R112, R147 ;  /* 0x0000009300707202 */ /* 0x000fca0000000f00 */
[----:B------:R-:W-:-:S05]  /*5650*/  FADD.FTZ R112, R19, R112 ;  /* 0x0000007013707221 */ /* 0x000fca0000010000 */
[----:B------:R-:W-:-:S07]  /*5660*/  MOV R149, R112 ;  /* 0x0000007000957202 */ /* 0x000fce0000000f00 */
[----:B------:R-:W-:Y:S05]  /*5670*/  WARPSYNC.COLLECTIVE R146, `(.L_x_17253) ;  /* 0x0000000092087348 */ /* 0x000fea0003c00000 */
[----:B------:R0:W1:Y:S02]  /*5680*/  SHFL.BFLY P6, R147, R149, R148, R151 ;  /* 0x0c00009495937389 */ /* 0x00006400000c0097 */
[----:B01----:R-:W-:Y:S01]  /*5690*/  ENDCOLLECTIVE ;  /* 0x000000000000791b */ /* 0x003fe20003800000 */
.L_x_17253:
[----:B------:R-:W-:Y:S01]  /*56a0*/  HFMA2.MMA R148, -RZ, RZ, 0, 4.76837158203125e-07 ;  /* 0x00000008ff947435 */ /* 0x000fe200000001ff */
[----:B------:R-:W-:-:S05]  /*56b0*/  MOV R113, R147 ;  /* 0x0000009300717202 */ /* 0x000fca0000000f00 */
[----:B------:R-:W-:-:S05]  /*56c0*/  FADD.FTZ R113, R112, R113 ;  /* 0x0000007170717221 */ /* 0x000fca0000010000 */
[----:B------:R-:W-:-:S07]  /*56d0*/  MOV R149, R113 ;  /* 0x0000007100957202 */ /* 0x000fce0000000f00 */
[----:B------:R-:W-:Y:S05]  /*56e0*/  WARPSYNC.COLLECTIVE R146, `(.L_x_17254) ;  /* 0x0000000092087348 */ /* 0x000fea0003c00000 */
[----:B------:R0:W1:Y:S02]  /*56f0*/  SHFL.BFLY P6, R147, R149, R148, R151 ;  /* 0x0c00009495937389 */ /* 0x00006400000c0097 */
[----:B01----:R-:W-:Y:S01]  /*5700*/  ENDCOLLECTIVE ;  /* 0x000000000000791b */ /* 0x003fe20003800000 */
.L_x_17254:
[----:B------:R-:W-:Y:S01]  /*5710*/  HFMA2.MMA R148, -RZ, RZ, 0, 9.5367431640625e-07 ;  /* 0x00000010ff947435 */ /* 0x000fe200000001ff */
[----:B------:R-:W-:-:S05]  /*5720*/  MOV R144, R147 ;  /* 0x0000009300907202 */ /* 0x000fca0000000f00 */
[----:B------:R-:W-:-:S05]  /*5730*/  FADD.FTZ R144, R113, R144 ;  /* 0x0000009071907221 */ /* 0x000fca0000010000 */
[----:B------:R-:W-:-:S07]  /*5740*/  MOV R149, R144 ;  /* 0x0000009000957202 */ /* 0x000fce0000000f00 */
[----:B------:R-:W-:Y:S05]  /*5750*/  WARPSYNC.COLLECTIVE R146, `(.L_x_17255) ;  /* 0x0000000092087348 */ /* 0x000fea0003c00000 */
[----:B------:R0:W1:Y:S02]  /*5760*/  SHFL.BFLY P6, R147, R149, R148, R151 ;  /* 0x0c00009495937389 */ /* 0x00006400000c0097 */
[----:B01----:R-:W-:Y:S01]  /*5770*/  ENDCOLLECTIVE ;  /* 0x000000000000791b */ /* 0x003fe20003800000 */
.L_x_17255:
[----:B------:R-:W-:Y:S01]  /*5780*/  MOV R145, R147 ;  /* 0x0000009300917202 */ /* 0x000fe20000000f00 */
[----:B------:R-:W-:Y:S06]  /*5790*/  BRA `(.L_x_17256) ;  /* 0xffffffe8006c7947 */ /* 0x000fec000383ffff */
.L_x_17257:
        /* <DEDUP_REMOVED lines=14> */
.L_x_33670:


//--------------------- .text._ZN10layer_norm31ln_parallel_residual_fwd_kernelINS_13Kernel_traitsIf6__halfS2_S2_fjLj1280ELj1ELj4ELj1ELj16ENS_18Kernel_traits_baseILj1280EfS2_S2_S2_fjLj128EEEEELb0ELb1ELb1EEEvNS_9FwdParamsE --------------------------
	.section	.text._ZN10layer_norm31ln_parallel_residual_fwd_kernelINS_13Kernel_traitsIf6__halfS2_S2_fjLj1280ELj1ELj4ELj1ELj16ENS_18Kernel_traits_baseILj1280EfS2_S2_S2_fjLj128EEEEELb0ELb1ELb1EEEvNS_9FwdParamsE,"ax",@progbits
	.align	128
        .global         _ZN10layer_norm31ln_parallel_residual_fwd_kernelINS_13Kernel_traitsIf6__halfS2_S2_fjLj1280ELj1ELj4ELj1ELj16ENS_18Kernel_traits_baseILj1280EfS2_S2_S2_fjLj128EEEEELb0ELb1ELb1EEEvNS_9FwdParamsE
        .type           _ZN10layer_norm31ln_parallel_residual_fwd_kernelINS_13Kernel_traitsIf6__halfS2_S2_fjLj1280ELj1ELj4ELj1ELj16ENS_18Kernel_traits_baseILj1280EfS2_S2_S2_fjLj128EEEEELb0ELb1ELb1EEEvNS_9FwdParamsE,@function
        .size           _ZN10layer_norm31ln_parallel_residual_fwd_kernelINS_13Kernel_traitsIf6__halfS2_S2_fjLj1280ELj1ELj4ELj1ELj16ENS_18Kernel_traits_baseILj1280EfS2_S2_S2_fjLj128EEEEELb0ELb1ELb1EEEvNS_9FwdParamsE,(.L_x_33671 - _ZN10layer_norm31ln_parallel_residual_fwd_kernelINS_13Kernel_traitsIf6__halfS2_S2_fjLj1280ELj1ELj4ELj1ELj16ENS_18Kernel_traits_baseILj1280EfS2_S2_S2_fjLj128EEEEELb0ELb1ELb1EEEvNS_9FwdParamsE)
        .other          _ZN10layer_norm31ln_parallel_residual_fwd_kernelINS_13Kernel_traitsIf6__halfS2_S2_fjLj1280ELj1ELj4ELj1ELj16ENS_18Kernel_traits_baseILj1280EfS2_S2_S2_fjLj128EEEEELb0ELb1ELb1EEEvNS_9FwdParamsE,@"STO_CUDA_ENTRY STV_DEFAULT"
_ZN10layer_norm31ln_parallel_residual_fwd_kernelINS_13Kernel_traitsIf6__halfS2_S2_fjLj1280ELj1ELj4ELj1ELj16ENS_18Kernel_traits_baseILj1280EfS2_S2_S2_fjLj128EEEEELb0ELb1ELb1EEEvNS_9FwdParamsE:
.text._ZN10layer_norm31ln_parallel_residual_fwd_kernelINS_13Kernel_traitsIf6__halfS2_S2_fjLj1280ELj1ELj4ELj1ELj16ENS_18Kernel_traits_baseILj1280EfS2_S2_S2_fjLj128EEEEELb0ELb1ELb1EEEvNS_9FwdParamsE:
        /* <DEDUP_REMOVED lines=72> */
.L_x_17419:
        /* <DEDUP_REMOVED lines=24> */
.L_x_17259:
[----:B-----5:R-:W-:-:S05]  /*0600*/  HADD2.F32 R0, -RZ, R100.H0_H0 ;  /* 0x20000064ff007230 */ /* 0x020fca0000004100 */
[----:B------:R-:W-:Y:S01]  /*0610*/  FADD.FTZ R109, R109, R0 ;  /* 0x000000006d6d7221 */ /* 0x000fe20000010000 */
[----:B------:R-:W-:Y:S06]  /*0620*/  BRA `(.L_x_17260) ;  /* 0x0000000000107947 */ /* 0x000fec0003800000 */
.L_x_17258:
[----:B-----5:R-:W-:Y:S02]  /*0630*/  HADD2.F32 R0, -RZ, R96.H0_H0 ;  /* 0x20000060ff007230 */ /* 0x020fe40000004100 */
[----:B------:R-:W-:-:S03]  /*0640*/  @P2 HADD2.F32 R10, -RZ, R100.H0_H0 ;  /* 0x20000064ff0a2230 */ /* 0x000fc60000004100 */
[----:B------:R-:W-:-:S04]  /*0650*/  FADD.FTZ R109, R109, R0 ;  /* 0x000000006d6d7221 */ /* 0x000fc80000010000 */
[----:B------:R-:W-:-:S07]  /*0660*/  @P2 FADD.FTZ R109, R109, R10 ;  /* 0x0000000a6d6d2221 */ /* 0x000fce0000010000 */
.L_x_17260:
[----:B------:R-:W-:-:S04]  /*0670*/  F2FP.F16.F32.PACK_AB R0, RZ, R109 ;  /* 0x0000006dff00723e */ /* 0x000fc800000000ff */
[----:B------:R-:W-:-:S07]  /*0680*/  PRMT R104, R0, 0x7610, R104 ;  /* 0x0000761000687816 */ /* 0x000fce0000000068 */
.L_x_17261:
[----:B------:R-:W-:Y:S01]  /*0690*/  HADD2.F32 R108, -RZ, R4.H1_H1 ;  /* 0x30000004ff6c7230 */ /* 0x000fe20000004100 */
[----:B------:R-:W-:Y:S06]  /*06a0*/  @P3 BRA `(.L_x_17262) ;  /* 0x0000000000203947 */ /* 0x000fec0003800000 */
[----:B------:R-:W-:-:S04]  /*06b0*/  ISETP.NE.U32.AND P4, PT, RZ, UR8, PT ;  /* 0x00000008ff007c0c */ /* 0x000fc8000bf85070 */
[----:B------:R-:W-:-:S13]  /*06c0*/  ISETP.NE.AND.EX P4, PT, RZ, UR9, PT, P4 ;  /* 0x00000009ff007c0c */ /* 0x000fda000bf85340 */
[----:B------:R-:W-:Y:S05]  /*06d0*/  @P4 BRA `(.L_x_17263) ;  /* 0x0000000000084947 */ /* 0x000fea0003800000 */
[----:B------:R-:W-:Y:S05]  /*06e0*/  @P0 BRA `(.L_x_17264) ;  /* 0x0000000000200947 */ /* 0x000fea0003800000 */
[----:B------:R-:W-:Y:S05]  /*06f0*/  BRA `(.L_x_17265) ;  /* 0x0000000000247947 */ /* 0x000fea0003800000 */
.L_x_17263:
[----:B-----5:R-:W-:-:S05]  /*0700*/  HADD2.F32 R11, -RZ, R100.H1_H1 ;  /* 0x30000064ff0b7230 */ /* 0x020fca0000004100 */
[----:B------:R-:W-:Y:S01]  /*0710*/  FADD.FTZ R108, R108, R11 ;  /* 0x0000000b6c6c7221 */ /* 0x000fe20000010000 */
[----:B------:R-:W-:Y:S06]  /*0720*/  BRA `(.L_x_17264) ;  /* 0x0000000000107947 */ /* 0x000fec0003800000 */
.L_x_17262:
[----:B-----5:R-:W-:Y:S02]  /*0730*/  HADD2.F32 R11, -RZ, R96.H1_H1 ;  /* 0x30000060ff0b7230 */ /* 0x020fe40000004100 */
[----:B------:R-:W-:-:S03]  /*0740*/  @P2 HADD2.F32 R13, -RZ, R100.H1_H1 ;  /* 0x30000064ff0d2230 */ /* 0x000fc60000004100 */
[----:B------:R-:W-:-:S04]  /*0750*/  FADD.FTZ R108, R108, R11 ;  /* 0x0000000b6c6c7221 */ /* 0x000fc80000010000 */
[----:B------:R-:W-:-:S07]  /*0760*/  @P2 FADD.FTZ R108, R108, R13 ;  /* 0x0000000d6c6c2221 */ /* 0x000fce0000010000 */
.L_x_17264:
[----:B------:R-:W-:-:S04]  /*0770*/  F2FP.F16.F32.PACK_AB R0, RZ, R108 ;  /* 0x0000006cff00723e */ /* 0x000fc800000000ff */
[----:B------:R-:W-:-:S07]  /*0780*/  PRMT R104, R104, 0x5410, R0 ;  /* 0x0000541068687816 */ /* 0x000fce0000000000 */
.L_x_17265:
[----:B------:R-:W-:Y:S01]  /*0790*/  HADD2.F32 R115, -RZ, R5.H0_H0 ;  /* 0x20000005ff737230 */ /* 0x000fe20000004100 */
[----:B------:R-:W-:Y:S06]  /*07a0*/  @P3 BRA `(.L_x_17266) ;  /* 0x0000000000203947 */ /* 0x000fec0003800000 */
[----:B------:R-:W-:-:S04]  /*07b0*/  ISETP.NE.U32.AND P4, PT, RZ, UR8, PT ;  /* 0x00000008ff007c0c */ /* 0x000fc8000bf85070 */
[----:B------:R-:W-:-:S13]  /*07c0*/  ISETP.NE.AND.EX P4, PT, RZ, UR9, PT, P4 ;  /* 0x00000009ff007c0c */ /* 0x000fda000bf85340 */
[----:B------:R-:W-:Y:S05]  /*07d0*/  @P4 BRA `(.L_x_17267) ;  /* 0x0000000000084947 */ /* 0x000fea0003800000 */
[----:B------:R-:W-:Y:S05]  /*07e0*/  @P0 BRA `(.L_x_17268) ;  /* 0x0000000000200947 */ /* 0x000fea0003800000 */
[----:B------:R-:W-:Y:S05]  /*07f0*/  BRA `(.L_x_17269) ;  /* 0x0000000000247947 */ /* 0x000fea0003800000 */
.L_x_17267:
[----:B-----5:R-:W-:-:S05]  /*0800*/  HADD2.F32 R0, -RZ, R101.H0_H0 ;  /* 0x20000065ff007230 */ /* 0x020fca0000004100 */
[----:B------:R-:W-:Y:S01]  /*0810*/  FADD.FTZ R115, R115, R0 ;  /* 0x0000000073737221 */ /* 0x000fe20000010000 */
[----:B------:R-:W-:Y:S06]  /*0820*/  BRA `(.L_x_17268) ;  /* 0x0000000000107947 */ /* 0x000fec0003800000 */
.L_x_17266:
[----:B-----5:R-:W-:Y:S02]  /*0830*/  HADD2.F32 R0, -RZ, R97.H0_H0 ;  /* 0x20000061ff007230 */ /* 0x020fe40000004100 */
[----:B------:R-:W-:-:S03]  /*0840*/  @P2 HADD2.F32 R4, -RZ, R101.H0_H0 ;  /* 0x20000065ff042230 */ /* 0x000fc60000004100 */
[----:B------:R-:W-:-:S04]  /*0850*/  FADD.FTZ R115, R115, R0 ;  /* 0x0000000073737221 */ /* 0x000fc80000010000 */
[----:B------:R-:W-:-:S07]  /*0860*/  @P2 FADD.FTZ R115, R115, R4 ;  /* 0x0000000473732221 */ /* 0x000fce0000010000 */
.L_x_17268:
[----:B------:R-:W-:-:S04]  /*0870*/  F2FP.F16.F32.PACK_AB R0, RZ, R115 ;  /* 0x00000073ff00723e */ /* 0x000fc800000000ff */
[----:B------:R-:W-:-:S07]  /*0880*/  PRMT R105, R0, 0x7610, R105 ;  /* 0x0000761000697816 */ /* 0x000fce0000000069 */
.L_x_17269:
[----:B------:R-:W-:Y:S01]  /*0890*/  HADD2.F32 R140, -RZ, R5.H1_H1 ;  /* 0x30000005ff8c7230 */ /* 0x000fe20000004100 */
[----:B------:R-:W-:Y:S06]  /*08a0*/  @P3 BRA `(.L_x_17270) ;  /* 0x0000000000203947 */ /* 0x000fec0003800000 */
[----:B------:R-:W-:-:S04]  /*08b0*/  ISETP.NE.U32.AND P4, PT, RZ, UR8, PT ;  /* 0x00000008ff007c0c */ /* 0x000fc8000bf85070 */
[----:B------:R-:W-:-:S13]  /*08c0*/  ISETP.NE.AND.EX P4, PT, RZ, UR9, PT, P4 ;  /* 0x00000009ff007c0c */ /* 0x000fda000bf85340 */
[----:B------:R-:W-:Y:S05]  /*08d0*/  @P4 BRA `(.L_x_17271) ;  /* 0x0000000000084947 */ /* 0x000fea0003800000 */
[----:B------:R-:W-:Y:S05]  /*08e0*/  @P0 BRA `(.L_x_17272) ;  /* 0x0000000000200947 */ /* 0x000fea0003800000 */
[----:B------:R-:W-:Y:S05]  /*08f0*/  BRA `(.L_x_17273) ;  /* 0x0000000000247947 */ /* 0x000fea0003800000 */
.L_x_17271:
[----:B-----5:R-:W-:-:S05]  /*0900*/  HADD2.F32 R5, -RZ, R101.H1_H1 ;  /* 0x30000065ff057230 */ /* 0x020fca0000004100 */
[----:B------:R-:W-:Y:S01]  /*0910*/  FADD.FTZ R140, R140, R5 ;  /* 0x000000058c8c7221 */ /* 0x000fe20000010000 */
[----:B------:R-:W-:Y:S06]  /*0920*/  BRA `(.L_x_17272) ;  /* 0x0000000000107947 */ /* 0x000fec0003800000 */
.L_x_17270:
[----:B-----5:R-:W-:Y:S02]  /*0930*/  HADD2.F32 R5, -RZ, R97.H1_H1 ;  /* 0x30000061ff057230 */ /* 0x020fe40000004100 */
[----:B------:R-:W-:-:S03]  /*0940*/  @P2 HADD2.F32 R11, -RZ, R101.H1_H1 ;  /* 0x30000065ff0b2230 */ /* 0x000fc60000004100 */
[----:B------:R-:W-:-:S04]  /*0950*/  FADD.FTZ R140, R140, R5 ;  /* 0x000000058c8c7221 */ /* 0x000fc80000010000 */
[----:B------:R-:W-:-:S07]  /*0960*/  @P2 FADD.FTZ R140, R140, R11 ;  /* 0x0000000b8c8c2221 */ /* 0x000fce0000010000 */
.L_x_17272:
[----:B------:R-:W-:-:S04]  /*0970*/  F2FP.F16.F32.PACK_AB R0, RZ, R140 ;  /* 0x0000008cff00723e */ /* 0x000fc800000000ff */
[----:B------:R-:W-:-:S07]  /*0980*/  PRMT R105, R105, 0x5410, R0 ;  /* 0x0000541069697816 */ /* 0x000fce0000000000 */
.L_x_17273:
[----:B------:R-:W-:Y:S01]  /*0990*/  HADD2.F32 R143, -RZ, R6.H0_H0 ;  /* 0x20000006ff8f7230 */ /* 0x000fe20000004100 */
[----:B------:R-:W-:Y:S06]  /*09a0*/  @P3 BRA `(.L_x_17274) ;  /* 0x0000000000203947 */ /* 0x000fec0003800000 */
[----:B------:R-:W-:-:S04]  /*09b0*/  ISETP.NE.U32.AND P4, PT, RZ, UR8, PT ;  /* 0x00000008ff007c0c */ /* 0x000fc8000bf85070 */
[----:B------:R-:W-:-:S13]  /*09c0*/  ISETP.NE.AND.EX P4, PT, RZ, UR9, PT, P4 ;  /* 0x00000009ff007c0c */ /* 0x000fda000bf85340 */
[----:B------:R-:W-:Y:S05]  /*09d0*/  @P4 BRA `(.L_x_17275) ;  /* 0x0000000000084947 */ /* 0x000fea0003800000 */
[----:B------:R-:W-:Y:S05]  /*09e0*/  @P0 BRA `(.L_x_17276) ;  /* 0x0000000000200947 */ /* 0x000fea0003800000 */
[----:B------:R-:W-:Y:S05]  /*09f0*/  BRA `(.L_x_17277) ;  /* 0x0000000000247947 */ /* 0x000fea0003800000 */
.L_x_17275:
[----:B-----5:R-:W-:-:S05]  /*0a00*/  HADD2.F32 R0, -RZ, R102.H0_H0 ;  /* 0x20000066ff007230 */ /* 0x020fca0000004100 */
[----:B------:R-:W-:Y:S01]  /*0a10*/  FADD.FTZ R143, R143, R0 ;  /* 0x000000008f8f7221 */ /* 0x000fe20000010000 */
[----:B------:R-:W-:Y:S06]  /*0a20*/  BRA `(.L_x_17276) ;  /* 0x0000000000107947 */ /* 0x000fec0003800000 */
.L_x_17274:
[----:B-----5:R-:W-:Y:S02]  /*0a30*/  HADD2.F32 R0, -RZ, R98.H0_H0 ;  /* 0x20000062ff007230 */ /* 0x020fe40000004100 */
[----:B------:R-:W-:-:S03]  /*0a40*/  @P2 HADD2.F32 R4, -RZ, R102.H0_H0 ;  /* 0x20000066ff042230 */ /* 0x000fc60000004100 */
[----:B------:R-:W-:-:S04]  /*0a50*/  FADD.FTZ R143, R143, R0 ;  /* 0x000000008f8f7221 */ /* 0x000fc80000010000 */
[----:B------:R-:W-:-:S07]  /*0a60*/  @P2 FADD.FTZ R143, R143, R4 ;  /* 0x000000048f8f2221 */ /* 0x000fce0000010000 */
.L_x_17276:
[----:B------:R-:W-:-:S04]  /*0a70*/  F2FP.F16.F32.PACK_AB R0, RZ, R143 ;  /* 0x0000008fff00723e */ /* 0x000fc800000000ff */
[----:B------:R-:W-:-:S07]  /*0a80*/  PRMT R106, R0, 0x7610, R106 ;  /* 0x00007610006a7816 */ /* 0x000fce000000006a */
.L_x_17277:
[----:B------:R-:W-:Y:S01]  /*0a90*/  HADD2.F32 R142, -RZ, R6.H1_H1 ;  /* 0x30000006ff8e7230 */ /* 0x000fe20000004100 */
[----:B------:R-:W-:Y:S06]  /*0aa0*/  @P3 BRA `(.L_x_17278) ;  /* 0x0000000000203947 */ /* 0x000fec0003800000 */
[----:B------:R-:W-:-:S04]  /*0ab0*/  ISETP.NE.U32.AND P4, PT, RZ, UR8, PT ;  /* 0x00000008ff007c0c */ /* 0x000fc8000bf85070 */
[----:B------:R-:W-:-:S13]  /*0ac0*/  ISETP.NE.AND.EX P4, PT, RZ, UR9, PT, P4 ;  /* 0x00000009ff007c0c */ /* 0x000fda000bf85340 */
[----:B------:R-:W-:Y:S05]  /*0ad0*/  @P4 BRA `(.L_x_17279) ;  /* 0x0000000000084947 */ /* 0x000fea0003800000 */
[----:B------:R-:W-:Y:S05]  /*0ae0*/  @P0 BRA `(.L_x_17280) ;  /* 0x0000000000200947 */ /* 0x000fea0003800000 */
[----:B------:R-:W-:Y:S05]  /*0af0*/  BRA `(.L_x_17281) ;  /* 0x0000000000247947 */ /* 0x000fea0003800000 */
.L_x_17279:
[----:B-----5:R-:W-:-:S05]  /*0b00*/  HADD2.F32 R5, -RZ, R102.H1_H1 ;  /* 0x30000066ff057230 */ /* 0x020fca0000004100 */
[----:B------:R-:W-:Y:S01]  /*0b10*/  FADD.FTZ R142, R142, R5 ;  /* 0x000000058e8e7221 */ /* 0x000fe20000010000 */
[----:B------:R-:W-:Y:S06]  /*0b20*/  BRA `(.L_x_17280) ;  /* 0x0000000000107947 */ /* 0x000fec0003800000 */
.L_x_17278:
[----:B-----5:R-:W-:Y:S02]  /*0b30*/  HADD2.F32 R5, -RZ, R98.H1_H1 ;  /* 0x30000062ff057230 */ /* 0x020fe40000004100 */
[----:B------:R-:W-:-:S03]  /*0b40*/  @P2 HADD2.F32 R11, -RZ, R102.H1_H1 ;  /* 0x30000066ff0b2230 */ /* 0x000fc60000004100 */
[----:B------:R-:W-:-:S04]  /*0b50*/  FADD.FTZ R142, R142, R5 ;  /* 0x000000058e8e7221 */ /* 0x000fc80000010000 */
[----:B------:R-:W-:-:S07]  /*0b60*/  @P2 FADD.FTZ R142, R142, R11 ;  /* 0x0000000b8e8e2221 */ /* 0x000fce0000010000 */
.L_x_17280:
[----:B------:R-:W-:-:S04]  /*0b70*/  F2FP.F16.F32.PACK_AB R0, RZ, R142 ;  /* 0x0000008eff00723e */ /* 0x000fc800000000ff */
[----:B------:R-:W-:-:S07]  /*0b80*/  PRMT R106, R106, 0x5410, R0 ;  /* 0x000054106a6a7816 */ /* 0x000fce0000000000 */
.L_x_17281:
[----:B------:R-:W-:Y:S01]  /*0b90*/  HADD2.F32 R145, -RZ, R7.H0_H0 ;  /* 0x20000007ff917230 */ /* 0x000fe20000004100 */
[----:B------:R-:W-:Y:S06]  /*0ba0*/  @P3 BRA `(.L_x_17282) ;  /* 0x0000000000203947 */ /* 0x000fec0003800000 */
[----:B------:R-:W-:-:S04]  /*0bb0*/  ISETP.NE.U32.AND P4, PT, RZ, UR8, PT ;  /* 0x00000008ff007c0c */ /* 0x000fc8000bf85070 */
[----:B------:R-:W-:-:S13]  /*0bc0*/  ISETP.NE.AND.EX P4, PT, RZ, UR9, PT, P4 ;  /* 0x00000009ff007c0c */ /* 0x000fda000bf85340 */
[----:B------:R-:W-:Y:S05]  /*0bd0*/  @P4 BRA `(.L_x_17283) ;  /* 0x0000000000084947 */ /* 0x000fea0003800000 */
[----:B------:R-:W-:Y:S05]  /*0be0*/  @P0 BRA `(.L_x_17284) ;  /* 0x0000000000200947 */ /* 0x000fea0003800000 */
[----:B------:R-:W-:Y:S05]  /*0bf0*/  BRA `(.L_x_17285) ;  /* 0x0000000000247947 */ /* 0x000fea0003800000 */
.L_x_17283:
[----:B-----5:R-:W-:-:S05]  /*0c00*/  HADD2.F32 R0, -RZ, R103.H0_H0 ;  /* 0x20000067ff007230 */ /* 0x020fca0000004100 */
[----:B------:R-:W-:Y:S01]  /*0c10*/  FADD.FTZ R145, R145, R0 ;  /* 0x0000000091917221 */ /* 0x000fe20000010000 */
[----:B------:R-:W-:Y:S06]  /*0c20*/  BRA `(.L_x_17284) ;  /* 0x0000000000107947 */ /* 0x000fec0003800000 */
.L_x_17282:
[----:B-----5:R-:W-:Y:S02]  /*0c30*/  HADD2.F32 R0, -RZ, R99.H0_H0 ;  /* 0x20000063ff007230 */ /* 0x020fe40000004100 */
[----:B------:R-:W-:-:S03]  /*0c40*/  @P2 HADD2.F32 R4, -RZ, R103.H0_H0 ;  /* 0x20000067ff042230 */ /* 0x000fc60000004100 */
[----:B------:R-:W-:-:S04]  /*0c50*/  FADD.FTZ R145, R145, R0 ;  /* 0x0000000091917221 */ /* 0x000fc80000010000 */
[----:B------:R-:W-:-:S07]  /*0c60*/  @P2 FADD.FTZ R145, R145, R4 ;  /* 0x0000000491912221 */ /* 0x000fce0000010000 */
.L_x_17284:
[----:B------:R-:W-:-:S04]  /*0c70*/  F2FP.F16.F32.PACK_AB R0, RZ, R145 ;  /* 0x00000091ff00723e */ /* 0x000fc800000000ff */
[----:B------:R-:W-:-:S07]  /*0c80*/  PRMT R107, R0, 0x7610, R107 ;  /* 0x00007610006b7816 */ /* 0x000fce000000006b */
.L_x_17285:
[----:B------:R-:W-:Y:S01]  /*0c90*/  HADD2.F32 R144, -RZ, R7.H1_H1 ;  /* 0x30000007ff907230 */ /* 0x000fe20000004100 */
[----:B------:R-:W-:Y:S06]  /*0ca0*/  @P3 BRA `(.L_x_17286) ;  /* 0x0000000000203947 */ /* 0x000fec0003800000 */
[----:B------:R-:W-:-:S04]  /*0cb0*/  ISETP.NE.U32.AND P4, PT, RZ, UR8, PT ;  /* 0x00000008ff007c0c */ /* 0x000fc8000bf85070 */
[----:B------:R-:W-:-:S13]  /*0cc0*/  ISETP.NE.AND.EX P4, PT, RZ, UR9, PT, P4 ;  /* 0x00000009ff007c0c */ /* 0x000fda000bf85340 */
[----:B------:R-:W-:Y:S05]  /*0cd0*/  @P4 BRA `(.L_x_17287) ;  /* 0x0000000000084947 */ /* 0x000fea0003800000 */
[----:B------:R-:W-:Y:S05]  /*0ce0*/  @P0 BRA `(.L_x_17288) ;  /* 0x0000000000200947 */ /* 0x000fea0003800000 */
[----:B------:R-:W-:Y:S05]  /*0cf0*/  BRA `(.L_x_17289) ;  /* 0x0000000000247947 */ /* 0x000fea0003800000 */
.L_x_17287:
[----:B-----5:R-:W-:-:S05]  /*0d00*/  HADD2.F32 R5, -RZ, R103.H1_H1 ;  /* 0x30000067ff057230 */ /* 0x020fca0000004100 */
[----:B------:R-:W-:Y:S01]  /*0d10*/  FADD.FTZ R144, R144, R5 ;  /* 0x0000000590907221 */ /* 0x000fe20000010000 */
[----:B------:R-:W-:Y:S06]  /*0d20*/  BRA `(.L_x_17288) ;  /* 0x0000000000107947 */ /* 0x000fec0003800000 */
.L_x_17286:
[----:B-----5:R-:W-:Y:S02]  /*0d30*/  HADD2.F32 R5, -RZ, R99.H1_H1 ;  /* 0x30000063ff057230 */ /* 0x020fe40000004100 */
[----:B------:R-:W-:-:S03]  /*0d40*/  @P2 HADD2.F32 R7, -RZ, R103.H1_H1 ;  /* 0x30000067ff072230 */ /* 0x000fc60000004100 */
[----:B------:R-:W-:-:S04]  /*0d50*/  FADD.FTZ R144, R144, R5 ;  /* 0x0000000590907221 */ /* 0x000fc80000010000 */
[----:B------:R-:W-:-:S07]  /*0d60*/  @P2 FADD.FTZ R144, R144, R7 ;  /* 0x0000000790902221 */ /* 0x000fce0000010000 */
.L_x_17288:
[----:B------:R-:W-:-:S04]  /*0d70*/  F2FP.F16.F32.PACK_AB R0, RZ, R144 ;  /* 0x00000090ff00723e */ /* 0x000fc800000000ff */
[----:B------:R-:W-:-:S07]  /*0d80*/  PRMT R107, R107, 0x5410, R0 ;  /* 0x000054106b6b7816 */ /* 0x000fce0000000000 */
.L_x_17289:
        /* <DEDUP_REMOVED lines=12> */
[----:B------:R-:W-:Y:S01]  /*0e50*/  LOP3.LUT R0, R3, 0x1f, RZ, 0xc0, !PT ;  /* 0x0000001f03007812 */ /* 0x000fe200078ec0ff */
[----:B--2---:R-:W-:Y:S01]  /*0e60*/  HADD2.F32 R15, -RZ, R4.H0_H0 ;  /* 0x20000004ff0f7230 */ /* 0x004fe20000004100 */
[----:B0-----:R-:W-:Y:S06]  /*0e70*/  @P3 BRA `(.L_x_17290) ;  /* 0x0000000000203947 */ /* 0x001fec0003800000 */
[----:B------:R-:W-:-:S04]  /*0e80*/  ISETP.NE.U32.AND P4, PT, RZ, UR8, PT ;  /* 0x00000008ff007c0c */ /* 0x000fc8000bf85070 */
[----:B------:R-:W-:-:S13]  /*0e90*/  ISETP.NE.AND.EX P4, PT, RZ, UR9, PT, P4 ;  /* 0x00000009ff007c0c */ /* 0x000fda000bf85340 */
[----:B------:R-:W-:Y:S05]  /*0ea0*/  @P4 BRA `(.L_x_17291) ;  /* 0x0000000000084947 */ /* 0x000fea0003800000 */
[----:B------:R-:W-:Y:S05]  /*0eb0*/  @P0 BRA `(.L_x_17292) ;  /* 0x0000000000200947 */ /* 0x000fea0003800000 */
[----:B------:R-:W-:Y:S05]  /*0ec0*/  BRA `(.L_x_17293) ;  /* 0x0000000000247947 */ /* 0x000fea0003800000 */
.L_x_17291:
[----:B-----5:R-:W-:-:S05]  /*0ed0*/  HADD2.F32 R10, -RZ, R100.H0_H0 ;  /* 0x20000064ff0a7230 */ /* 0x020fca0000004100 */
[----:B------:R-:W-:Y:S01]  /*0ee0*/  FADD.FTZ R15, R10, R15 ;  /* 0x0000000f0a0f7221 */ /* 0x000fe20000010000 */
[----:B------:R-:W-:Y:S06]  /*0ef0*/  BRA `(.L_x_17292) ;  /* 0x0000000000107947 */ /* 0x000fec0003800000 */
.L_x_17290:
[----:B-----5:R-:W-:Y:S02]  /*0f00*/  HADD2.F32 R10, -RZ, R96.H0_H0 ;  /* 0x20000060ff0a7230 */ /* 0x020fe40000004100 */
[----:B------:R-:W-:-:S03]  /*0f10*/  @P2 HADD2.F32 R12, -RZ, R100.H0_H0 ;  /* 0x20000064ff0c2230 */ /* 0x000fc60000004100 */
[----:B------:R-:W-:-:S04]  /*0f20*/  FADD.FTZ R15, R10, R15 ;  /* 0x0000000f0a0f7221 */ /* 0x000fc80000010000 */
[----:B------:R-:W-:-:S07]  /*0f30*/  @P2 FADD.FTZ R15, R12, R15 ;  /* 0x0000000f0c0f2221 */ /* 0x000fce0000010000 */
.L_x_17292:
[----:B------:R-:W-:-:S04]  /*0f40*/  F2FP.F16.F32.PACK_AB R10, RZ, R15 ;  /* 0x0000000fff0a723e */ /* 0x000fc800000000ff */
[----:B------:R-:W-:-:S07]  /*0f50*/  PRMT R104, R10, 0x7610, R104 ;  /* 0x000076100a687816 */ /* 0x000fce0000000068 */
.L_x_17293:
[----:B------:R-:W-:Y:S01]  /*0f60*/  HADD2.F32 R13, -RZ, R4.H1_H1 ;  /* 0x30000004ff0d7230 */ /* 0x000fe20000004100 */
[----:B------:R-:W-:Y:S06]  /*0f70*/  @P3 BRA `(.L_x_17294) ;  /* 0x0000000000203947 */ /* 0x000fec0003800000 */
[----:B------:R-:W-:-:S04]  /*0f80*/  ISETP.NE.U32.AND P4, PT, RZ, UR8, PT ;  /* 0x00000008ff007c0c */ /* 0x000fc8000bf85070 */
[----:B------:R-:W-:-:S13]  /*0f90*/  ISETP.NE.AND.EX P4, PT, RZ, UR9, PT, P4 ;  /* 0x00000009ff007c0c */ /* 0x000fda000bf85340 */
[----:B------:R-:W-:Y:S05]  /*0fa0*/  @P4 BRA `(.L_x_17295) ;  /* 0x0000000000084947 */ /* 0x000fea0003800000 */
[----:B------:R-:W-:Y:S05]  /*0fb0*/  @P0 BRA `(.L_x_17296) ;  /* 0x0000000000200947 */ /* 0x000fea0003800000 */
[----:B------:R-:W-:Y:S05]  /*0fc0*/  BRA `(.L_x_17297) ;  /* 0x0000000000247947 */ /* 0x000fea0003800000 */
.L_x_17295:
[----:B-----5:R-:W-:-:S05]  /*0fd0*/  HADD2.F32 R4, -RZ, R100.H1_H1 ;  /* 0x30000064ff047230 */ /* 0x020fca0000004100 */
[----:B------:R-:W-:Y:S01]  /*0fe0*/  FADD.FTZ R13, R4, R13 ;  /* 0x0000000d040d7221 */ /* 0x000fe20000010000 */
[----:B------:R-:W-:Y:S06]  /*0ff0*/  BRA `(.L_x_17296) ;  /* 0x0000000000107947 */ /* 0x000fec0003800000 */
.L_x_17294:
[----:B-----5:R-:W-:Y:S02]  /*1000*/  HADD2.F32 R4, -RZ, R96.H1_H1 ;  /* 0x30000060ff047230 */ /* 0x020fe40000004100 */
[----:B------:R-:W-:-:S03]  /*1010*/  @P2 HADD2.F32 R10, -RZ, R100.H1_H1 ;  /* 0x30000064ff0a2230 */ /* 0x000fc60000004100 */
[----:B------:R-:W-:-:S04]  /*1020*/  FADD.FTZ R13, R4, R13 ;  /* 0x0000000d040d7221 */ /* 0x000fc80000010000 */
[----:B------:R-:W-:-:S07]  /*1030*/  @P2 FADD.FTZ R13, R10, R13 ;  /* 0x0000000d0a0d2221 */ /* 0x000fce0000010000 */
.L_x_17296:
[----:B------:R-:W-:-:S04]  /*1040*/  F2FP.F16.F32.PACK_AB R4, RZ, R13 ;  /* 0x0000000dff04723e */ /* 0x000fc800000000ff */
[----:B------:R-:W-:-:S07]  /*1050*/  PRMT R104, R104, 0x5410, R4 ;  /* 0x0000541068687816 */ /* 0x000fce0000000004 */
.L_x_17297:
[----:B------:R-:W-:Y:S01]  /*1060*/  HADD2.F32 R119, -RZ, R5.H0_H0 ;  /* 0x20000005ff777230 */ /* 0x000fe20000004100 */
[----:B------:R-:W-:Y:S06]  /*1070*/  @P3 BRA `(.L_x_17298) ;  /* 0x0000000000203947 */ /* 0x000fec0003800000 */
[----:B------:R-:W-:-:S04]  /*1080*/  ISETP.NE.U32.AND P4, PT, RZ, UR8, PT ;  /* 0x00000008ff007c0c */ /* 0x000fc8000bf85070 */
[----:B------:R-:W-:-:S13]  /*1090*/  ISETP.NE.AND.EX P4, PT, RZ, UR9, PT, P4 ;  /* 0x00000009ff007c0c */ /* 0x000fda000bf85340 */
[----:B------:R-:W-:Y:S05]  /*10a0*/  @P4 BRA `(.L_x_17299) ;  /* 0x0000000000084947 */ /* 0x000fea0003800000 */
[----:B------:R-:W-:Y:S05]  /*10b0*/  @P0 BRA `(.L_x_17300) ;  /* 0x0000000000200947 */ /* 0x000fea0003800000 */
[----:B------:R-:W-:Y:S05]  /*10c0*/  BRA `(.L_x_17301) ;  /* 0x0000000000247947 */ /* 0x000fea0003800000 */
.L_x_17299:
[----:B-----5:R-:W-:-:S05]  /*10d0*/  HADD2.F32 R4, -RZ, R101.H0_H0 ;  /* 0x20000065ff047230 */ /* 0x020fca0000004100 */
[----:B------:R-:W-:Y:S01]  /*10e0*/  FADD.FTZ R119, R4, R119 ;  /* 0x0000007704777221 */ /* 0x000fe20000010000 */
[----:B------:R-:W-:Y:S06]  /*10f0*/  BRA `(.L_x_17300) ;  /* 0x0000000000107947 */ /* 0x000fec0003800000 */
.L_x_17298:
[----:B-----5:R-:W-:Y:S02]  /*1100*/  HADD2.F32 R4, -RZ, R97.H0_H0 ;  /* 0x20000061ff047230 */ /* 0x020fe40000004100 */
[----:B------:R-:W-:-:S03]  /*1110*/  @P2 HADD2.F32 R10, -RZ, R101.H0_H0 ;  /* 0x20000065ff0a2230 */ /* 0x000fc60000004100 */
[----:B------:R-:W-:-:S04]  /*1120*/  FADD.FTZ R119, R4, R119 ;  /* 0x0000007704777221 */ /* 0x000fc80000010000 */
[----:B------:R-:W-:-:S07]  /*1130*/  @P2 FADD.FTZ R119, R10, R119 ;  /* 0x000000770a772221 */ /* 0x000fce0000010000 */
.L_x_17300:
[----:B------:R-:W-:-:S04]  /*1140*/  F2FP.F16.F32.PACK_AB R4, RZ, R119 ;  /* 0x00000077ff04723e */ /* 0x000fc800000000ff */
[----:B------:R-:W-:-:S07]  /*1150*/  PRMT R105, R4, 0x7610, R105 ;  /* 0x0000761004697816 */ /* 0x000fce0000000069 */
.L_x_17301:
[----:B------:R-:W-:Y:S01]  /*1160*/  HADD2.F32 R114, -RZ, R5.H1_H1 ;  /* 0x30000005ff727230 */ /* 0x000fe20000004100 */
[----:B------:R-:W-:Y:S06]  /*1170*/  @P3 BRA `(.L_x_17302) ;  /* 0x0000000000203947 */ /* 0x000fec0003800000 */
[----:B------:R-:W-:-:S04]  /*1180*/  ISETP.NE.U32.AND P4, PT, RZ, UR8, PT ;  /* 0x00000008ff007c0c */ /* 0x000fc8000bf85070 */
[----:B------:R-:W-:-:S13]  /*1190*/  ISETP.NE.AND.EX P4, PT, RZ, UR9, PT, P4 ;  /* 0x00000009ff007c0c */ /* 0x000fda000bf85340 */
[----:B------:R-:W-:Y:S05]  /*11a0*/  @P4 BRA `(.L_x_17303) ;  /* 0x0000000000084947 */ /* 0x000fea0003800000 */
[----:B------:R-:W-:Y:S05]  /*11b0*/  @P0 BRA `(.L_x_17304) ;  /* 0x0000000000200947 */ /* 0x000fea0003800000 */
[----:B------:R-:W-:Y:S05]  /*11c0*/  BRA `(.L_x_17305) ;  /* 0x0000000000247947 */ /* 0x000fea0003800000 */
.L_x_17303:
[----:B-----5:R-:W-:-:S05]  /*11d0*/  HADD2.F32 R5, -RZ, R101.H1_H1 ;  /* 0x30000065ff057230 */ /* 0x020fca0000004100 */
[----:B------:R-:W-:Y:S01]  /*11e0*/  FADD.FTZ R114, R5, R114 ;  /* 0x0000007205727221 */ /* 0x000fe20000010000 */
[----:B------:R-:W-:Y:S06]  /*11f0*/  BRA `(.L_x_17304) ;  /* 0x0000000000107947 */ /* 0x000fec0003800000 */
.L_x_17302:
[----:B-----5:R-:W-:Y:S02]  /*1200*/  HADD2.F32 R5, -RZ, R97.H1_H1 ;  /* 0x30000061ff057230 */ /* 0x020fe40000004100 */
[----:B------:R-:W-:-:S03]  /*1210*/  @P2 HADD2.F32 R11, -RZ, R101.H1_H1 ;  /* 0x30000065ff0b2230 */ /* 0x000fc60000004100 */
[----:B------:R-:W-:-:S04]  /*1220*/  FADD.FTZ R114, R5, R114 ;  /* 0x0000007205727221 */ /* 0x000fc80000010000 */
[----:B------:R-:W-:-:S07]  /*1230*/  @P2 FADD.FTZ R114, R11, R114 ;  /* 0x000000720b722221 */ /* 0x000fce0000010000 */
.L_x_17304:
[----:B------:R-:W-:-:S04]  /*1240*/  F2FP.F16.F32.PACK_AB R4, RZ, R114 ;  /* 0x00000072ff04723e */ /* 0x000fc800000000ff */
[----:B------:R-:W-:-:S07]  /*1250*/  PRMT R105, R105, 0x5410, R4 ;  /* 0x0000541069697816 */ /* 0x000fce0000000004 */
.L_x_17305:
[----:B------:R-:W-:Y:S01]  /*1260*/  HADD2.F32 R134, -RZ, R6.H0_H0 ;  /* 0x20000006ff867230 */ /* 0x000fe20000004100 */
[----:B------:R-:W-:Y:S06]  /*1270*/  @P3 BRA `(.L_x_17306) ;  /* 0x0000000000203947 */ /* 0x000fec0003800000 */
[----:B------:R-:W-:-:S04]  /*1280*/  ISETP.NE.U32.AND P4, PT, RZ, UR8, PT ;  /* 0x00000008ff007c0c */ /* 0x000fc8000bf85070 */
[----:B------:R-:W-:-:S13]  /*1290*/  ISETP.NE.AND.EX P4, PT, RZ, UR9, PT, P4 ;  /* 0x00000009ff007c0c */ /* 0x000fda000bf85340 */
[----:B------:R-:W-:Y:S05]  /*12a0*/  @P4 BRA `(.L_x_17307) ;  /* 0x0000000000084947 */ /* 0x000fea0003800000 */
[----:B------:R-:W-:Y:S05]  /*12b0*/  @P0 BRA `(.L_x_17308) ;  /* 0x0000000000200947 */ /* 0x000fea0003800000 */
[----:B------:R-:W-:Y:S05]  /*12c0*/  BRA `(.L_x_17309) ;  /* 0x0000000000247947 */ /* 0x000fea0003800000 */
.L_x_17307:
[----:B-----5:R-:W-:-:S05]  /*12d0*/  HADD2.F32 R5, -RZ, R102.H0_H0 ;  /* 0x20000066ff057230 */ /* 0x020fca0000004100 */
[----:B------:R-:W-:Y:S01]  /*12e0*/  FADD.FTZ R134, R5, R134 ;  /* 0x0000008605867221 */ /* 0x000fe20000010000 */
[----:B------:R-:W-:Y:S06]  /*12f0*/  BRA `(.L_x_17308) ;  /* 0x0000000000107947 */ /* 0x000fec0003800000 */
.L_x_17306:
[----:B-----5:R-:W-:Y:S02]  /*1300*/  HADD2.F32 R5, -RZ, R98.H0_H0 ;  /* 0x20000062ff057230 */ /* 0x020fe40000004100 */
[----:B------:R-:W-:-:S03]  /*1310*/  @P2 HADD2.F32 R11, -RZ, R102.H0_H0 ;  /* 0x20000066ff0b2230 */ /* 0x000fc60000004100 */
[----:B------:R-:W-:-:S04]  /*1320*/  FADD.FTZ R134, R5, R134 ;  /* 0x0000008605867221 */ /* 0x000fc80000010000 */
[----:B------:R-:W-:-:S07]  /*1330*/  @P2 FADD.FTZ R134, R11, R134 ;  /* 0x000000860b862221 */ /* 0x000fce0000010000 */
.L_x_17308:
[----:B------:R-:W-:-:S04]  /*1340*/  F2FP.F16.F32.PACK_AB R4, RZ, R134 ;  /* 0x00000086ff04723e */ /* 0x000fc800000000ff */
[----:B------:R-:W-:-:S07]  /*1350*/  PRMT R106, R4, 0x7610, R106 ;  /* 0x00007610046a7816 */ /* 0x000fce000000006a */
.L_x_17309:
[----:B------:R-:W-:Y:S01]  /*1360*/  HADD2.F32 R118, -RZ, R6.H1_H1 ;  /* 0x30000006ff767230 */ /* 0x000fe20000004100 */
[----:B------:R-:W-:Y:S06]  /*1370*/  @P3 BRA `(.L_x_17310) ;  /* 0x0000000000203947 */ /* 0x000fec0003800000 */
[----:B------:R-:W-:-:S04]  /*1380*/  ISETP.NE.U32.AND P4, PT, RZ, UR8, PT ;  /* 0x00000008ff007c0c */ /* 0x000fc8000bf85070 */
[----:B------:R-:W-:-:S13]  /*1390*/  ISETP.NE.AND.EX P4, PT, RZ, UR9, PT, P4 ;  /* 0x00000009ff007c0c */ /* 0x000fda000bf85340 */
[----:B------:R-:W-:Y:S05]  /*13a0*/  @P4 BRA `(.L_x_17311) ;  /* 0x0000000000084947 */ /* 0x000fea0003800000 */
[----:B------:R-:W-:Y:S05]  /*13b0*/  @P0 BRA `(.L_x_17312) ;  /* 0x0000000000200947 */ /* 0x000fea0003800000 */
[----:B------:R-:W-:Y:S05]  /*13c0*/  BRA `(.L_x_17313) ;  /* 0x0000000000247947 */ /* 0x000fea0003800000 */
.L_x_17311:
[----:B-----5:R-:W-:-:S05]  /*13d0*/  HADD2.F32 R5, -RZ, R102.H1_H1 ;  /* 0x30000066ff057230 */ /* 0x020fca0000004100 */
[----:B------:R-:W-:Y:S01]  /*13e0*/  FADD.FTZ R118, R5, R118 ;  /* 0x0000007605767221 */ /* 0x000fe20000010000 */
[----:B------:R-:W-:Y:S06]  /*13f0*/  BRA `(.L_x_17312) ;  /* 0x0000000000107947 */ /* 0x000fec0003800000 */
.L_x_17310:
[----:B-----5:R-:W-:Y:S02]  /*1400*/  HADD2.F32 R5, -RZ, R98.H1_H1 ;  /* 0x30000062ff057230 */ /* 0x020fe40000004100 */
[----:B------:R-:W-:-:S03]  /*1410*/  @P2 HADD2.F32 R11, -RZ, R102.H1_H1 ;  /* 0x30000066ff0b2230 */ /* 0x000fc60000004100 */
[----:B------:R-:W-:-:S04]  /*1420*/  FADD.FTZ R118, R5, R118 ;  /* 0x0000007605767221 */ /* 0x000fc80000010000 */
[----:B------:R-:W-:-:S07]  /*1430*/  @P2 FADD.FTZ R118, R11, R118 ;  /* 0x000000760b762221 */ /* 0x000fce0000010000 */
.L_x_17312:
[----:B------:R-:W-:-:S04]  /*1440*/  F2FP.F16.F32.PACK_AB R4, RZ, R118 ;  /* 0x00000076ff04723e */ /* 0x000fc800000000ff */
[----:B------:R-:W-:-:S07]  /*1450*/  PRMT R106, R106, 0x5410, R4 ;  /* 0x000054106a6a7816 */ /* 0x000fce0000000004 */
.L_x_17313:
[----:B------:R-:W-:Y:S01]  /*1460*/  HADD2.F32 R164, -RZ, R7.H0_H0 ;  /* 0x20000007ffa47230 */ /* 0x000fe20000004100 */
[----:B------:R-:W-:Y:S06]  /*1470*/  @P3 BRA `(.L_x_17314) ;  /* 0x0000000000203947 */ /* 0x000fec0003800000 */
[----:B------:R-:W-:-:S04]  /*1480*/  ISETP.NE.U32.AND P4, PT, RZ, UR8, PT ;  /* 0x00000008ff007c0c */ /* 0x000fc8000bf85070 */
[----:B------:R-:W-:-:S13]  /*1490*/  ISETP.NE.AND.EX P4, PT, RZ, UR9, PT, P4 ;  /* 0x00000009ff007c0c */ /* 0x000fda000bf85340 */
[----:B------:R-:W-:Y:S05]  /*14a0*/  @P4 BRA `(.L_x_17315) ;  /* 0x0000000000084947 */ /* 0x000fea0003800000 */
[----:B------:R-:W-:Y:S05]  /*14b0*/  @P0 BRA `(.L_x_17316) ;  /* 0x0000000000200947 */ /* 0x000fea0003800000 */
[----:B------:R-:W-:Y:S05]  /*14c0*/  BRA `(.L_x_17317) ;  /* 0x0000000000247947 */ /* 0x000fea0003800000 */
.L_x_17315:
[----:B-----5:R-:W-:-:S05]  /*14d0*/  HADD2.F32 R5, -RZ, R103.H0_H0 ;  /* 0x20000067ff057230 */ /* 0x020fca0000004100 */
[----:B------:R-:W-:Y:S01]  /*14e0*/  FADD.FTZ R164, R5, R164 ;  /* 0x000000a405a47221 */ /* 0x000fe20000010000 */
[----:B------:R-:W-:Y:S06]  /*14f0*/  BRA `(.L_x_17316) ;  /* 0x0000000000107947 */ /* 0x000fec0003800000 */
.L_x_17314:
[----:B-----5:R-:W-:Y:S02]  /*1500*/  HADD2.F32 R5, -RZ, R99.H0_H0 ;  /* 0x20000063ff057230 */ /* 0x020fe40000004100 */
[----:B------:R-:W-:-:S03]  /*1510*/  @P2 HADD2.F32 R11, -RZ, R103.H0_H0 ;  /* 0x20000067ff0b2230 */ /* 0x000fc60000004100 */
[----:B------:R-:W-:-:S04]  /*1520*/  FADD.FTZ R164, R5, R164 ;  /* 0x000000a405a47221 */ /* 0x000fc80000010000 */
[----:B------:R-:W-:-:S07]  /*1530*/  @P2 FADD.FTZ R164, R11, R164 ;  /* 0x000000a40ba42221 */ /* 0x000fce0000010000 */
.L_x_17316:
[----:B------:R-:W-:-:S04]  /*1540*/  F2FP.F16.F32.PACK_AB R4, RZ, R164 ;  /* 0x000000a4ff04723e */ /* 0x000fc800000000ff */
[----:B------:R-:W-:-:S07]  /*1550*/  PRMT R107, R4, 0x7610, R107 ;  /* 0x00007610046b7816 */ /* 0x000fce000000006b */
.L_x_17317:
[----:B------:R-:W-:Y:S01]  /*1560*/  HADD2.F32 R146, -RZ, R7.H1_H1 ;  /* 0x30000007ff927230 */ /* 0x000fe20000004100 */
[----:B------:R-:W-:Y:S06]  /*1570*/  @P3 BRA `(.L_x_17318) ;  /* 0x0000000000203947 */ /* 0x000fec0003800000 */
[----:B------:R-:W-:-:S04]  /*1580*/  ISETP.NE.U32.AND P4, PT, RZ, UR8, PT ;  /* 0x00000008ff007c0c */ /* 0x000fc8000bf85070 */
[----:B------:R-:W-:-:S13]  /*1590*/  ISETP.NE.AND.EX P4, PT, RZ, UR9, PT, P4 ;  /* 0x00000009ff007c0c */ /* 0x000fda000bf85340 */
[----:B------:R-:W-:Y:S05]  /*15a0*/  @P4 BRA `(.L_x_17319) ;  /* 0x0000000000084947 */ /* 0x000fea0003800000 */
[----:B------:R-:W-:Y:S05]  /*15b0*/  @P0 BRA `(.L_x_17320) ;  /* 0x0000000000200947 */ /* 0x000fea0003800000 */
[----:B------:R-:W-:Y:S05]  /*15c0*/  BRA `(.L_x_17321) ;  /* 0x0000000000247947 */ /* 0x000fea0003800000 */
.L_x_17319:
[----:B-----5:R-:W-:-:S05]  /*15d0*/  HADD2.F32 R5, -RZ, R103.H1_H1 ;  /* 0x30000067ff057230 */ /* 0x020fca0000004100 */
[----:B------:R-:W-:Y:S01]  /*15e0*/  FADD.FTZ R146, R5, R146 ;  /* 0x0000009205927221 */ /* 0x000fe20000010000 */
[----:B------:R-:W-:Y:S06]  /*15f0*/  BRA `(.L_x_17320) ;  /* 0x0000000000107947 */ /* 0x000fec0003800000 */
.L_x_17318:
[----:B-----5:R-:W-:Y:S02]  /*1600*/  HADD2.F32 R5, -RZ, R99.H1_H1 ;  /* 0x30000063ff057230 */ /* 0x020fe40000004100 */
[----:B------:R-:W-:-:S03]  /*1610*/  @P2 HADD2.F32 R7, -RZ, R103.H1_H1 ;  /* 0x30000067ff072230 */ /* 0x000fc60000004100 */
[----:B------:R-:W-:-:S04]  /*1620*/  FADD.FTZ R146, R5, R146 ;  /* 0x0000009205927221 */ /* 0x000fc80000010000 */
[----:B------:R-:W-:-:S07]  /*1630*/  @P2 FADD.FTZ R146, R7, R146 ;  /* 0x0000009207922221 */ /* 0x000fce0000010000 */
.L_x_17320:
[----:B------:R-:W-:-:S04]  /*1640*/  F2FP.F16.F32.PACK_AB R4, RZ, R146 ;  /* 0x00000092ff04723e */ /* 0x000fc800000000ff */
[----:B------:R-:W-:-:S07]  /*1650*/  PRMT R107, R107, 0x5410, R4 ;  /* 0x000054106b6b7816 */ /* 0x000fce0000000004 */
.L_x_17321:
        /* <DEDUP_REMOVED lines=20> */
.L_x_17323:
[----:B-----5:R-:W-:-:S05]  /*17a0*/  HADD2.F32 R11, -RZ, R100.H0_H0 ;  /* 0x20000064ff0b7230 */ /* 0x020fca0000004100 */
[----:B------:R-:W-:Y:S01]  /*17b0*/  FADD.FTZ R162, R11, R162 ;  /* 0x000000a20ba27221 */ /* 0x000fe20000010000 */
[----:B------:R-:W-:Y:S06]  /*17c0*/  BRA `(.L_x_17324) ;  /* 0x0000000000107947 */ /* 0x000fec0003800000 */
.L_x_17322:
[----:B-----5:R-:W-:Y:S02]  /*17d0*/  HADD2.F32 R11, -RZ, R96.H0_H0 ;  /* 0x20000060ff0b7230 */ /* 0x020fe40000004100 */
[----:B------:R-:W-:-:S03]  /*17e0*/  @P2 HADD2.F32 R111, -RZ, R100.H0_H0 ;  /* 0x20000064ff6f2230 */ /* 0x000fc60000004100 */
[----:B------:R-:W-:-:S04]  /*17f0*/  FADD.FTZ R162, R11, R162 ;  /* 0x000000a20ba27221 */ /* 0x000fc80000010000 */
[----:B------:R-:W-:-:S07]  /*1800*/  @P2 FADD.FTZ R162, R111, R162 ;  /* 0x000000a26fa22221 */ /* 0x000fce0000010000 */
.L_x_17324:
[----:B------:R-:W-:-:S04]  /*1810*/  F2FP.F16.F32.PACK_AB R10, RZ, R162 ;  /* 0x000000a2ff0a723e */ /* 0x000fc800000000ff */
[----:B------:R-:W-:-:S07]  /*1820*/  PRMT R104, R10, 0x7610, R104 ;  /* 0x000076100a687816 */ /* 0x000fce0000000068 */
.L_x_17325:
[----:B------:R-:W-:Y:S01]  /*1830*/  HADD2.F32 R14, -RZ, R4.H1_H1 ;  /* 0x30000004ff0e7230 */ /* 0x000fe20000004100 */
[----:B------:R-:W-:Y:S06]  /*1840*/  @P3 BRA `(.L_x_17326) ;  /* 0x0000000000203947 */ /* 0x000fec0003800000 */
[----:B------:R-:W-:-:S04]  /*1850*/  ISETP.NE.U32.AND P4, PT, RZ, UR8, PT ;  /* 0x00000008ff007c0c */ /* 0x000fc8000bf85070 */
[----:B------:R-:W-:-:S13]  /*1860*/  ISETP.NE.AND.EX P4, PT, RZ, UR9, PT, P4 ;  /* 0x00000009ff007c0c */ /* 0x000fda000bf85340 */
[----:B------:R-:W-:Y:S05]  /*1870*/  @P4 BRA `(.L_x_17327) ;  /* 0x0000000000084947 */ /* 0x000fea0003800000 */
[----:B------:R-:W-:Y:S05]  /*1880*/  @P0 BRA `(.L_x_17328) ;  /* 0x0000000000200947 */ /* 0x000fea0003800000 */
[----:B------:R-:W-:Y:S05]  /*1890*/  BRA `(.L_x_17329) ;  /* 0x0000000000247947 */ /* 0x000fea0003800000 */
.L_x_17327:
[----:B-----5:R-:W-:-:S05]  /*18a0*/  HADD2.F32 R11, -RZ, R100.H1_H1 ;  /* 0x30000064ff0b7230 */ /* 0x020fca0000004100 */
[----:B------:R-:W-:Y:S01]  /*18b0*/  FADD.FTZ R14, R11, R14 ;  /* 0x0000000e0b0e7221 */ /* 0x000fe20000010000 */
[----:B------:R-:W-:Y:S06]  /*18c0*/  BRA `(.L_x_17328) ;  /* 0x0000000000107947 */ /* 0x000fec0003800000 */
.L_x_17326:
[----:B-----5:R-:W-:Y:S02]  /*18d0*/  HADD2.F32 R11, -RZ, R96.H1_H1 ;  /* 0x30000060ff0b7230 */ /* 0x020fe40000004100 */
[----:B------:R-:W-:-:S03]  /*18e0*/  @P2 HADD2.F32 R111, -RZ, R100.H1_H1 ;  /* 0x30000064ff6f2230 */ /* 0x000fc60000004100 */
[----:B------:R-:W-:-:S04]  /*18f0*/  FADD.FTZ R14, R11, R14 ;  /* 0x0000000e0b0e7221 */ /* 0x000fc80000010000 */
[----:B------:R-:W-:-:S07]  /*1900*/  @P2 FADD.FTZ R14, R111, R14 ;  /* 0x0000000e6f0e2221 */ /* 0x000fce0000010000 */
.L_x_17328:
[----:B------:R-:W-:-:S04]  /*1910*/  F2FP.F16.F32.PACK_AB R4, RZ, R14 ;  /* 0x0000000eff04723e */ /* 0x000fc800000000ff */
[----:B------:R-:W-:-:S07]  /*1920*/  PRMT R104, R104, 0x5410, R4 ;  /* 0x0000541068687816 */ /* 0x000fce0000000004 */
.L_x_17329:
[----:B------:R-:W-:Y:S01]  /*1930*/  HADD2.F32 R160, -RZ, R5.H0_H0 ;  /* 0x20000005ffa07230 */ /* 0x000fe20000004100 */
[----:B------:R-:W-:Y:S06]  /*1940*/  @P3 BRA `(.L_x_17330) ;  /* 0x0000000000203947 */ /* 0x000fec0003800000 */
[----:B------:R-:W-:-:S04]  /*1950*/  ISETP.NE.U32.AND P4, PT, RZ, UR8, PT ;  /* 0x00000008ff007c0c */ /* 0x000fc8000bf85070 */
[----:B------:R-:W-:-:S13]  /*1960*/  ISETP.NE.AND.EX P4, PT, RZ, UR9, PT, P4 ;  /* 0x00000009ff007c0c */ /* 0x000fda000bf85340 */
[----:B------:R-:W-:Y:S05]  /*1970*/  @P4 BRA `(.L_x_17331) ;  /* 0x0000000000084947 */ /* 0x000fea0003800000 */
[----:B------:R-:W-:Y:S05]  /*1980*/  @P0 BRA `(.L_x_17332) ;  /* 0x0000000000200947 */ /* 0x000fea0003800000 */
[----:B------:R-:W-:Y:S05]  /*1990*/  BRA `(.L_x_17333) ;  /* 0x0000000000247947 */ /* 0x000fea0003800000 */
.L_x_17331:
[----:B-----5:R-:W-:-:S05]  /*19a0*/  HADD2.F32 R11, -RZ, R101.H0_H0 ;  /* 0x20000065ff0b7230 */ /* 0x020fca0000004100 */
[----:B------:R-:W-:Y:S01]  /*19b0*/  FADD.FTZ R160, R11, R160 ;  /* 0x000000a00ba07221 */ /* 0x000fe20000010000 */
[----:B------:R-:W-:Y:S06]  /*19c0*/  BRA `(.L_x_17332) ;  /* 0x0000000000107947 */ /* 0x000fec0003800000 */
.L_x_17330:
[----:B-----5:R-:W-:Y:S02]  /*19d0*/  HADD2.F32 R11, -RZ, R97.H0_H0 ;  /* 0x20000061ff0b7230 */ /* 0x020fe40000004100 */
[----:B------:R-:W-:-:S03]  /*19e0*/  @P2 HADD2.F32 R111, -RZ, R101.H0_H0 ;  /* 0x20000065ff6f2230 */ /* 0x000fc60000004100 */
[----:B------:R-:W-:-:S04]  /*19f0*/  FADD.FTZ R160, R11, R160 ;  /* 0x000000a00ba07221 */ /* 0x000fc80000010000 */
[----:B------:R-:W-:-:S07]  /*1a00*/  @P2 FADD.FTZ R160, R111, R160 ;  /* 0x000000a06fa02221 */ /* 0x000fce0000010000 */
.L_x_17332:
[----:B------:R-:W-:-:S04]  /*1a10*/  F2FP.F16.F32.PACK_AB R4, RZ, R160 ;  /* 0x000000a0ff04723e */ /* 0x000fc800000000ff */
[----:B------:R-:W-:-:S07]  /*1a20*/  PRMT R105, R4, 0x7610, R105 ;  /* 0x0000761004697816 */ /* 0x000fce0000000069 */
.L_x_17333:
[----:B------:R-:W-:Y:S01]  /*1a30*/  HADD2.F32 R116, -RZ, R5.H1_H1 ;  /* 0x30000005ff747230 */ /* 0x000fe20000004100 */
[----:B------:R-:W-:Y:S06]  /*1a40*/  @P3 BRA `(.L_x_17334) ;  /* 0x0000000000203947 */ /* 0x000fec0003800000 */
[----:B------:R-:W-:-:S04]  /*1a50*/  ISETP.NE.U32.AND P4, PT, RZ, UR8, PT ;  /* 0x00000008ff007c0c */ /* 0x000fc8000bf85070 */
[----:B------:R-:W-:-:S13]  /*1a60*/  ISETP.NE.AND.EX P4, PT, RZ, UR9, PT, P4 ;  /* 0x00000009ff007c0c */ /* 0x000fda000bf85340 */
[----:B------:R-:W-:Y:S05]  /*1a70*/  @P4 BRA `(.L_x_17335) ;  /* 0x0000000000084947 */ /* 0x000fea0003800000 */
[----:B------:R-:W-:Y:S05]  /*1a80*/  @P0 BRA `(.L_x_17336) ;  /* 0x0000000000200947 */ /* 0x000fea0003800000 */
[----:B------:R-:W-:Y:S05]  /*1a90*/  BRA `(.L_x_17337) ;  /* 0x0000000000247947 */ /* 0x000fea0003800000 */
.L_x_17335:
[----:B-----5:R-:W-:-:S05]  /*1aa0*/  HADD2.F32 R5, -RZ, R101.H1_H1 ;  /* 0x30000065ff057230 */ /* 0x020fca0000004100 */
[----:B------:R-:W-:Y:S01]  /*1ab0*/  FADD.FTZ R116, R5, R116 ;  /* 0x0000007405747221 */ /* 0x000fe20000010000 */
[----:B------:R-:W-:Y:S06]  /*1ac0*/  BRA `(.L_x_17336) ;  /* 0x0000000000107947 */ /* 0x000fec0003800000 */
.L_x_17334:
[----:B-----5:R-:W-:Y:S02]  /*1ad0*/  HADD2.F32 R5, -RZ, R97.H1_H1 ;  /* 0x30000061ff057230 */ /* 0x020fe40000004100 */
[----:B------:R-:W-:-:S03]  /*1ae0*/  @P2 HADD2.F32 R11, -RZ, R101.H1_H1 ;  /* 0x30000065ff0b2230 */ /* 0x000fc60000004100 */
[----:B------:R-:W-:-:S04]  /*1af0*/  FADD.FTZ R116, R5, R116 ;  /* 0x0000007405747221 */ /* 0x000fc80000010000 */
[----:B------:R-:W-:-:S07]  /*1b00*/  @P2 FADD.FTZ R116, R11, R116 ;  /* 0x000000740b742221 */ /* 0x000fce0000010000 */
.L_x_17336:
[----:B------:R-:W-:-:S04]  /*1b10*/  F2FP.F16.F32.PACK_AB R4, RZ, R116 ;  /* 0x00000074ff04723e */ /* 0x000fc800000000ff */
[----:B------:R-:W-:-:S07]  /*1b20*/  PRMT R105, R105, 0x5410, R4 ;  /* 0x0000541069697816 */ /* 0x000fce0000000004 */
.L_x_17337:
[----:B------:R-:W-:Y:S01]  /*1b30*/  HADD2.F32 R158, -RZ, R6.H0_H0 ;  /* 0x20000006ff9e7230 */ /* 0x000fe20000004100 */
[----:B------:R-:W-:Y:S06]  /*1b40*/  @P3 BRA `(.L_x_17338) ;  /* 0x0000000000203947 */ /* 0x000fec0003800000 */
[----:B------:R-:W-:-:S04]  /*1b50*/  ISETP.NE.U32.AND P4, PT, RZ, UR8, PT ;  /* 0x00000008ff007c0c */ /* 0x000fc8000bf85070 */
[----:B------:R-:W-:-:S13]  /*1b60*/  ISETP.NE.AND.EX P4, PT, RZ, UR9, PT, P4 ;  /* 0x00000009ff007c0c */ /* 0x000fda000bf85340 */
[----:B------:R-:W-:Y:S05]  /*1b70*/  @P4 BRA `(.L_x_17339) ;  /* 0x0000000000084947 */ /* 0x000fea0003800000 */
[----:B------:R-:W-:Y:S05]  /*1b80*/  @P0 BRA `(.L_x_17340) ;  /* 0x0000000000200947 */ /* 0x000fea0003800000 */
[----:B------:R-:W-:Y:S05]  /*1b90*/  BRA `(.L_x_17341) ;  /* 0x0000000000247947 */ /* 0x000fea0003800000 */
.L_x_17339:
[----:B-----5:R-:W-:-:S05]  /*1ba0*/  HADD2.F32 R5, -RZ, R102.H0_H0 ;  /* 0x20000066ff057230 */ /* 0x020fca0000004100 */
[----:B------:R-:W-:Y:S01]  /*1bb0*/  FADD.FTZ R158, R5, R158 ;  /* 0x0000009e059e7221 */ /* 0x000fe20000010000 */
[----:B------:R-:W-:Y:S06]  /*1bc0*/  BRA `(.L_x_17340) ;  /* 0x0000000000107947 */ /* 0x000fec0003800000 */
.L_x_17338:
[----:B-----5:R-:W-:Y:S02]  /*1bd0*/  HADD2.F32 R5, -RZ, R98.H0_H0 ;  /* 0x20000062ff057230 */ /* 0x020fe40000004100 */
[----:B------:R-:W-:-:S03]  /*1be0*/  @P2 HADD2.F32 R11, -RZ, R102.H0_H0 ;  /* 0x20000066ff0b2230 */ /* 0x000fc60000004100 */
[----:B------:R-:W-:-:S04]  /*1bf0*/  FADD.FTZ R158, R5, R158 ;  /* 0x0000009e059e7221 */ /* 0x000fc80000010000 */
[----:B------:R-:W-:-:S07]  /*1c00*/  @P2 FADD.FTZ R158, R11, R158 ;  /* 0x0000009e0b9e2221 */ /* 0x000fce0000010000 */
.L_x_17340:
[----:B------:R-:W-:-:S04]  /*1c10*/  F2FP.F16.F32.PACK_AB R4, RZ, R158 ;  /* 0x0000009eff04723e */ /* 0x000fc800000000ff */
[----:B------:R-:W-:-:S07]  /*1c20*/  PRMT R106, R4, 0x7610, R106 ;  /* 0x00007610046a7816 */ /* 0x000fce000000006a */
.L_x_17341:
[----:B------:R-:W-:Y:S01]  /*1c30*/  HADD2.F32 R136, -RZ, R6.H1_H1 ;  /* 0x30000006ff887230 */ /* 0x000fe20000004100 */
[----:B------:R-:W-:Y:S06]  /*1c40*/  @P3 BRA `(.L_x_17342) ;  /* 0x0000000000203947 */ /* 0x000fec0003800000 */
[----:B------:R-:W-:-:S04]  /*1c50*/  ISETP.NE.U32.AND P4, PT, RZ, UR8, PT ;  /* 0x00000008ff007c0c */ /* 0x000fc8000bf85070 */
[----:B------:R-:W-:-:S13]  /*1c60*/  ISETP.NE.AND.EX P4, PT, RZ, UR9, PT, P4 ;  /* 0x00000009ff007c0c */ /* 0x000fda000bf85340 */
[----:B------:R-:W-:Y:S05]  /*1c70*/  @P4 BRA `(.L_x_17343) ;  /* 0x0000000000084947 */ /* 0x000fea0003800000 */
[----:B------:R-:W-:Y:S05]  /*1c80*/  @P0 BRA `(.L_x_17344) ;  /* 0x0000000000200947 */ /* 0x000fea0003800000 */
[----:B------:R-:W-:Y:S05]  /*1c90*/  BRA `(.L_x_17345) ;  /* 0x0000000000247947 */ /* 0x000fea0003800000 */
.L_x_17343:
[----:B-----5:R-:W-:-:S05]  /*1ca0*/  HADD2.F32 R5, -RZ, R102.H1_H1 ;  /* 0x30000066ff057230 */ /* 0x020fca0000004100 */
[----:B------:R-:W-:Y:S01]  /*1cb0*/  FADD.FTZ R136, R5, R136 ;  /* 0x0000008805887221 */ /* 0x000fe20000010000 */
[----:B------:R-:W-:Y:S06]  /*1cc0*/  BRA `(.L_x_17344) ;  /* 0x0000000000107947 */ /* 0x000fec0003800000 */
.L_x_17342:
[----:B-----5:R-:W-:Y:S02]  /*1cd0*/  HADD2.F32 R5, -RZ, R98.H1_H1 ;  /* 0x30000062ff057230 */ /* 0x020fe40000004100 */
[----:B------:R-:W-:-:S03]  /*1ce0*/  @P2 HADD2.F32 R11, -RZ, R102.H1_H1 ;  /* 0x30000066ff0b2230 */ /* 0x000fc60000004100 */
[----:B------:R-:W-:-:S04]  /*1cf0*/  FADD.FTZ R136, R5, R136 ;  /* 0x0000008805887221 */ /* 0x000fc80000010000 */
[----:B------:R-:W-:-:S07]  /*1d00*/  @P2 FADD.FTZ R136, R11, R136 ;  /* 0x000000880b882221 */ /* 0x000fce0000010000 */
.L_x_17344:
[----:B------:R-:W-:-:S04]  /*1d10*/  F2FP.F16.F32.PACK_AB R4, RZ, R136 ;  /* 0x00000088ff04723e */ /* 0x000fc800000000ff */
[----:B------:R-:W-:-:S07]  /*1d20*/  PRMT R106, R106, 0x5410, R4 ;  /* 0x000054106a6a7816 */ /* 0x000fce0000000004 */
.L_x_17345:
[----:B------:R-:W-:Y:S01]  /*1d30*/  HADD2.F32 R156, -RZ, R7.H0_H0 ;  /* 0x20000007ff9c7230 */ /* 0x000fe20000004100 */
[----:B------:R-:W-:Y:S06]  /*1d40*/  @P3 BRA `(.L_x_17346) ;  /* 0x0000000000203947 */ /* 0x000fec0003800000 */
[----:B------:R-:W-:-:S04]  /*1d50*/  ISETP.NE.U32.AND P4, PT, RZ, UR8, PT ;  /* 0x00000008ff007c0c */ /* 0x000fc8000bf85070 */
[----:B------:R-:W-:-:S13]  /*1d60*/  ISETP.NE.AND.EX P4, PT, RZ, UR9, PT, P4 ;  /* 0x00000009ff007c0c */ /* 0x000fda000bf85340 */
[----:B------:R-:W-:Y:S05]  /*1d70*/  @P4 BRA `(.L_x_17347) ;  /* 0x0000000000084947 */ /* 0x000fea0003800000 */
[----:B------:R-:W-:Y:S05]  /*1d80*/  @P0 BRA `(.L_x_17348) ;  /* 0x0000000000200947 */ /* 0x000fea0003800000 */
[----:B------:R-:W-:Y:S05]  /*1d90*/  BRA `(.L_x_17349) ;  /* 0x0000000000247947 */ /* 0x000fea0003800000 */
.L_x_17347:
[----:B-----5:R-:W-:-:S05]  /*1da0*/  HADD2.F32 R5, -RZ, R103.H0_H0 ;  /* 0x20000067ff057230 */ /* 0x020fca0000004100 */
[----:B------:R-:W-:Y:S01]  /*1db0*/  FADD.FTZ R156, R5, R156 ;  /* 0x0000009c059c7221 */ /* 0x000fe20000010000 */
[----:B------:R-:W-:Y:S06]  /*1dc0*/  BRA `(.L_x_17348) ;  /* 0x0000000000107947 */ /* 0x000fec0003800000 */
.L_x_17346:
[----:B-----5:R-:W-:Y:S02]  /*1dd0*/  HADD2.F32 R5, -RZ, R99.H0_H0 ;  /* 0x20000063ff057230 */ /* 0x020fe40000004100 */
[----:B------:R-:W-:-:S03]  /*1de0*/  @P2 HADD2.F32 R11, -RZ, R103.H0_H0 ;  /* 0x20000067ff0b2230 */ /* 0x000fc60000004100 */
[----:B------:R-:W-:-:S04]  /*1df0*/  FADD.FTZ R156, R5, R156 ;  /* 0x0000009c059c7221 */ /* 0x000fc80000010000 */
[----:B------:R-:W-:-:S07]  /*1e00*/  @P2 FADD.FTZ R156, R11, R156 ;  /* 0x0000009c0b9c2221 */ /* 0x000fce0000010000 */
.L_x_17348:
[----:B------:R-:W-:-:S04]  /*1e10*/  F2FP.F16.F32.PACK_AB R4, RZ, R156 ;  /* 0x0000009cff04723e */ /* 0x000fc800000000ff */
[----:B------:R-:W-:-:S07]  /*1e20*/  PRMT R107, R4, 0x7610, R107 ;  /* 0x00007610046b7816 */ /* 0x000fce000000006b */
.L_x_17349:
[----:B------:R-:W-:Y:S01]  /*1e30*/  HADD2.F32 R138, -RZ, R7.H1_H1 ;  /* 0x30000007ff8a7230 */ /* 0x000fe20000004100 */
[----:B------:R-:W-:Y:S06]  /*1e40*/  @P3 BRA `(.L_x_17350) ;  /* 0x0000000000203947 */ /* 0x000fec0003800000 */
[----:B------:R-:W-:-:S04]  /*1e50*/  ISETP.NE.U32.AND P4, PT, RZ, UR8, PT ;  /* 0x00000008ff007c0c */ /* 0x000fc8000bf85070 */
[----:B------:R-:W-:-:S13]  /*1e60*/  ISETP.NE.AND.EX P4, PT, RZ, UR9, PT, P4 ;  /* 0x00000009ff007c0c */ /* 0x000fda000bf85340 */
[----:B------:R-:W-:Y:S05]  /*1e70*/  @P4 BRA `(.L_x_17351) ;  /* 0x0000000000084947 */ /* 0x000fea0003800000 */
[----:B------:R-:W-:Y:S05]  /*1e80*/  @P0 BRA `(.L_x_17352) ;  /* 0x0000000000200947 */ /* 0x000fea0003800000 */
[----:B------:R-:W-:Y:S05]  /*1e90*/  BRA `(.L_x_17353) ;  /* 0x0000000000247947 */ /* 0x000fea0003800000 */
.L_x_17351:
[----:B-----5:R-:W-:-:S05]  /*1ea0*/  HADD2.F32 R5, -RZ, R103.H1_H1 ;  /* 0x30000067ff057230 */ /* 0x020fca0000004100 */
[----:B------:R-:W-:Y:S01]  /*1eb0*/  FADD.FTZ R138, R5, R138 ;  /* 0x0000008a058a7221 */ /* 0x000fe20000010000 */
[----:B------:R-:W-:Y:S06]  /*1ec0*/  BRA `(.L_x_17352) ;  /* 0x0000000000107947 */ /* 0x000fec0003800000 */
.L_x_17350:
[----:B-----5:R-:W-:Y:S02]  /*1ed0*/  HADD2.F32 R5, -RZ, R99.H1_H1 ;  /* 0x30000063ff057230 */ /* 0x020fe40000004100 */
[----:B------:R-:W-:-:S03]  /*1ee0*/  @P2 HADD2.F32 R7, -RZ, R103.H1_H1 ;  /* 0x30000067ff072230 */ /* 0x000fc60000004100 */
[----:B------:R-:W-:-:S04]  /*1ef0*/  FADD.FTZ R138, R5, R138 ;  /* 0x0000008a058a7221 */ /* 0x000fc80000010000 */
[----:B------:R-:W-:-:S07]  /*1f00*/  @P2 FADD.FTZ R138, R7, R138 ;  /* 0x0000008a078a2221 */ /* 0x000fce0000010000 */
.L_x_17352:
[----:B------:R-:W-:-:S04]  /*1f10*/  F2FP.F16.F32.PACK_AB R4, RZ, R138 ;  /* 0x0000008aff04723e */ /* 0x000fc800000000ff */
[----:B------:R-:W-:-:S07]  /*1f20*/  PRMT R107, R107, 0x5410, R4 ;  /* 0x000054106b6b7816 */ /* 0x000fce0000000004 */
.L_x_17353:
        /* <DEDUP_REMOVED lines=20> */
.L_x_17355:
[----:B-----5:R-:W-:-:S05]  /*2070*/  HADD2.F32 R11, -RZ, R100.H0_H0 ;  /* 0x20000064ff0b7230 */ /* 0x020fca0000004100 */
[----:B------:R-:W-:Y:S01]  /*2080*/  FADD.FTZ R154, R11, R154 ;  /* 0x0000009a0b9a7221 */ /* 0x000fe20000010000 */
[----:B------:R-:W-:Y:S06]  /*2090*/  BRA `(.L_x_17356) ;  /* 0x0000000000107947 */ /* 0x000fec0003800000 */
.L_x_17354:
[----:B-----5:R-:W-:Y:S02]  /*20a0*/  HADD2.F32 R11, -RZ, R96.H0_H0 ;  /* 0x20000060ff0b7230 */ /* 0x020fe40000004100 */
[----:B------:R-:W-:-:S03]  /*20b0*/  @P2 HADD2.F32 R111, -RZ, R100.H0_H0 ;  /* 0x20000064ff6f2230 */ /* 0x000fc60000004100 */
[----:B------:R-:W-:-:S04]  /*20c0*/  FADD.FTZ R154, R11, R154 ;  /* 0x0000009a0b9a7221 */ /* 0x000fc80000010000 */
[----:B------:R-:W-:-:S07]  /*20d0*/  @P2 FADD.FTZ R154, R111, R154 ;  /* 0x0000009a6f9a2221 */ /* 0x000fce0000010000 */
.L_x_17356:
[----:B------:R-:W-:-:S04]  /*20e0*/  F2FP.F16.F32.PACK_AB R10, RZ, R154 ;  /* 0x0000009aff0a723e */ /* 0x000fc800000000ff */
[----:B------:R-:W-:-:S07]  /*20f0*/  PRMT R104, R10, 0x7610, R104 ;  /* 0x000076100a687816 */ /* 0x000fce0000000068 */
.L_x_17357:
[----:B------:R-:W-:Y:S01]  /*2100*/  HADD2.F32 R4, -RZ, R4.H1_H1 ;  /* 0x30000004ff047230 */ /* 0x000fe20000004100 */
[----:B------:R-:W-:Y:S06]  /*2110*/  @P3 BRA `(.L_x_17358) ;  /* 0x0000000000203947 */ /* 0x000fec0003800000 */
[----:B------:R-:W-:-:S04]  /*2120*/  ISETP.NE.U32.AND P4, PT, RZ, UR8, PT ;  /* 0x00000008ff007c0c */ /* 0x000fc8000bf85070 */
[----:B------:R-:W-:-:S13]  /*2130*/  ISETP.NE.AND.EX P4, PT, RZ, UR9, PT, P4 ;  /* 0x00000009ff007c0c */ /* 0x000fda000bf85340 */
[----:B------:R-:W-:Y:S05]  /*2140*/  @P4 BRA `(.L_x_17359) ;  /* 0x0000000000084947 */ /* 0x000fea0003800000 */
[----:B------:R-:W-:Y:S05]  /*2150*/  @P0 BRA `(.L_x_17360) ;  /* 0x0000000000200947 */ /* 0x000fea0003800000 */
[----:B------:R-:W-:Y:S05]  /*2160*/  BRA `(.L_x_17361) ;  /* 0x0000000000247947 */ /* 0x000fea0003800000 */
.L_x_17359:
[----:B-----5:R-:W-:-:S05]  /*2170*/  HADD2.F32 R11, -RZ, R100.H1_H1 ;  /* 0x30000064ff0b7230 */ /* 0x020fca0000004100 */
[----:B------:R-:W-:Y:S01]  /*2180*/  FADD.FTZ R4, R11, R4 ;  /* 0x000000040b047221 */ /* 0x000fe20000010000 */
[----:B------:R-:W-:Y:S06]  /*2190*/  BRA `(.L_x_17360) ;  /* 0x0000000000107947 */ /* 0x000fec0003800000 */
.L_x_17358:
[----:B-----5:R-:W-:Y:S02]  /*21a0*/  HADD2.F32 R11, -RZ, R96.H1_H1 ;  /* 0x30000060ff0b7230 */ /* 0x020fe40000004100 */
[----:B------:R-:W-:-:S03]  /*21b0*/  @P2 HADD2.F32 R111, -RZ, R100.H1_H1 ;  /* 0x30000064ff6f2230 */ /* 0x000fc60000004100 */
[----:B------:R-:W-:-:S04]  /*21c0*/  FADD.FTZ R4, R11, R4 ;  /* 0x000000040b047221 */ /* 0x000fc80000010000 */
[----:B------:R-:W-:-:S07]  /*21d0*/  @P2 FADD.FTZ R4, R111, R4 ;  /* 0x000000046f042221 */ /* 0x000fce0000010000 */
.L_x_17360:
[----:B------:R-:W-:-:S04]  /*21e0*/  F2FP.F16.F32.PACK_AB R10, RZ, R4 ;  /* 0x00000004ff0a723e */ /* 0x000fc800000000ff */
[----:B------:R-:W-:-:S07]  /*21f0*/  PRMT R104, R104, 0x5410, R10 ;  /* 0x0000541068687816 */ /* 0x000fce000000000a */
.L_x_17361:
[----:B------:R-:W-:Y:S01]  /*2200*/  HADD2.F32 R152, -RZ, R5.H0_H0 ;  /* 0x20000005ff987230 */ /* 0x000fe20000004100 */
[----:B------:R-:W-:Y:S06]  /*2210*/  @P3 BRA `(.L_x_17362) ;  /* 0x0000000000203947 */ /* 0x000fec0003800000 */
[----:B------:R-:W-:-:S04]  /*2220*/  ISETP.NE.U32.AND P4, PT, RZ, UR8, PT ;  /* 0x00000008ff007c0c */ /* 0x000fc8000bf85070 */
[----:B------:R-:W-:-:S13]  /*2230*/  ISETP.NE.AND.EX P4, PT, RZ, UR9, PT, P4 ;  /* 0x00000009ff007c0c */ /* 0x000fda000bf85340 */
[----:B------:R-:W-:Y:S05]  /*2240*/  @P4 BRA `(.L_x_17363) ;  /* 0x0000000000084947 */ /* 0x000fea0003800000 */
[----:B------:R-:W-:Y:S05]  /*2250*/  @P0 BRA `(.L_x_17364) ;  /* 0x0000000000200947 */ /* 0x000fea0003800000 */
[----:B------:R-:W-:Y:S05]  /*2260*/  BRA `(.L_x_17365) ;  /* 0x0000000000247947 */ /* 0x000fea0003800000 */
.L_x_17363:
[----:B-----5:R-:W-:-:S05]  /*2270*/  HADD2.F32 R11, -RZ, R101.H0_H0 ;  /* 0x20000065ff0b7230 */ /* 0x020fca0000004100 */
[----:B------:R-:W-:Y:S01]  /*2280*/  FADD.FTZ R152, R11, R152 ;  /* 0x000000980b987221 */ /* 0x000fe20000010000 */
[----:B------:R-:W-:Y:S06]  /*2290*/  BRA `(.L_x_17364) ;  /* 0x0000000000107947 */ /* 0x000fec0003800000 */
.L_x_17362:
[----:B-----5:R-:W-:Y:S02]  /*22a0*/  HADD2.F32 R11, -RZ, R97.H0_H0 ;  /* 0x20000061ff0b7230 */ /* 0x020fe40000004100 */
[----:B------:R-:W-:-:S03]  /*22b0*/  @P2 HADD2.F32 R111, -RZ, R101.H0_H0 ;  /* 0x20000065ff6f2230 */ /* 0x000fc60000004100 */
[----:B------:R-:W-:-:S04]  /*22c0*/  FADD.FTZ R152, R11, R152 ;  /* 0x000000980b987221 */ /* 0x000fc80000010000 */
[----:B------:R-:W-:-:S07]  /*22d0*/  @P2 FADD.FTZ R152, R111, R152 ;  /* 0x000000986f982221 */ /* 0x000fce0000010000 */
.L_x_17364:
[----:B------:R-:W-:-:S04]  /*22e0*/  F2FP.F16.F32.PACK_AB R10, RZ, R152 ;  /* 0x00000098ff0a723e */ /* 0x000fc800000000ff */
[----:B------:R-:W-:-:S07]  /*22f0*/  PRMT R105, R10, 0x7610, R105 ;  /* 0x000076100a697816 */ /* 0x000fce0000000069 */
.L_x_17365:
[----:B------:R-:W-:Y:S01]  /*2300*/  HADD2.F32 R120, -RZ, R5.H1_H1 ;  /* 0x30000005ff787230 */ /* 0x000fe20000004100 */
[----:B------:R-:W-:Y:S06]  /*2310*/  @P3 BRA `(.L_x_17366) ;  /* 0x0000000000203947 */ /* 0x000fec0003800000 */
[----:B------:R-:W-:-:S04]  /*2320*/  ISETP.NE.U32.AND P4, PT, RZ, UR8, PT ;  /* 0x00000008ff007c0c */ /* 0x000fc8000bf85070 */
[----:B------:R-:W-:-:S13]  /*2330*/  ISETP.NE.AND.EX P4, PT, RZ, UR9, PT, P4 ;  /* 0x00000009ff007c0c */ /* 0x000fda000bf85340 */
[----:B------:R-:W-:Y:S05]  /*2340*/  @P4 BRA `(.L_x_17367) ;  /* 0x0000000000084947 */ /* 0x000fea0003800000 */
[----:B------:R-:W-:Y:S05]  /*2350*/  @P0 BRA `(.L_x_17368) ;  /* 0x0000000000200947 */ /* 0x000fea0003800000 */
[----:B------:R-:W-:Y:S05]  /*2360*/  BRA `(.L_x_17369) ;  /* 0x0000000000247947 */ /* 0x000fea0003800000 */
.L_x_17367:
[----:B-----5:R-:W-:-:S05]  /*2370*/  HADD2.F32 R5, -RZ, R101.H1_H1 ;  /* 0x30000065ff057230 */ /* 0x020fca0000004100 */
[----:B------:R-:W-:Y:S01]  /*2380*/  FADD.FTZ R120, R5, R120 ;  /* 0x0000007805787221 */ /* 0x000fe20000010000 */
[----:B------:R-:W-:Y:S06]  /*2390*/  BRA `(.L_x_17368) ;  /* 0x0000000000107947 */ /* 0x000fec0003800000 */
.L_x_17366:
[----:B-----5:R-:W-:Y:S02]  /*23a0*/  HADD2.F32 R5, -RZ, R97.H1_H1 ;  /* 0x30000061ff057230 */ /* 0x020fe40000004100 */
[----:B------:R-:W-:-:S03]  /*23b0*/  @P2 HADD2.F32 R11, -RZ, R101.H1_H1 ;  /* 0x30000065ff0b2230 */ /* 0x000fc60000004100 */
[----:B------:R-:W-:-:S04]  /*23c0*/  FADD.FTZ R120, R5, R120 ;  /* 0x0000007805787221 */ /* 0x000fc80000010000 */
[----:B------:R-:W-:-:S07]  /*23d0*/  @P2 FADD.FTZ R120, R11, R120 ;  /* 0x000000780b782221 */ /* 0x000fce0000010000 */
.L_x_17368:
[----:B------:R-:W-:-:S04]  /*23e0*/  F2FP.F16.F32.PACK_AB R5, RZ, R120 ;  /* 0x00000078ff05723e */ /* 0x000fc800000000ff */
[----:B------:R-:W-:-:S07]  /*23f0*/  PRMT R105, R105, 0x5410, R5 ;  /* 0x0000541069697816 */ /* 0x000fce0000000005 */
.L_x_17369:
[----:B------:R-:W-:Y:S01]  /*2400*/  HADD2.F32 R150, -RZ, R6.H0_H0 ;  /* 0x20000006ff967230 */ /* 0x000fe20000004100 */
[----:B------:R-:W-:Y:S06]  /*2410*/  @P3 BRA `(.L_x_17370) ;  /* 0x0000000000203947 */ /* 0x000fec0003800000 */
[----:B------:R-:W-:-:S04]  /*2420*/  ISETP.NE.U32.AND P4, PT, RZ, UR8, PT ;  /* 0x00000008ff007c0c */ /* 0x000fc8000bf85070 */
[----:B------:R-:W-:-:S13]  /*2430*/  ISETP.NE.AND.EX P4, PT, RZ, UR9, PT, P4 ;  /* 0x00000009ff007c0c */ /* 0x000fda000bf85340 */
[----:B------:R-:W-:Y:S05]  /*2440*/  @P4 BRA `(.L_x_17371) ;  /* 0x0000000000084947 */ /* 0x000fea0003800000 */
[----:B------:R-:W-:Y:S05]  /*2450*/  @P0 BRA `(.L_x_17372) ;  /* 0x0000000000200947 */ /* 0x000fea0003800000 */
[----:B------:R-:W-:Y:S05]  /*2460*/  BRA `(.L_x_17373) ;  /* 0x0000000000247947 */ /* 0x000fea0003800000 */
.L_x_17371:
[----:B-----5:R-:W-:-:S05]  /*2470*/  HADD2.F32 R5, -RZ, R102.H0_H0 ;  /* 0x20000066ff057230 */ /* 0x020fca0000004100 */
[----:B------:R-:W-:Y:S01]  /*2480*/  FADD.FTZ R150, R5, R150 ;  /* 0x0000009605967221 */ /* 0x000fe20000010000 */
[----:B------:R-:W-:Y:S06]  /*2490*/  BRA `(.L_x_17372) ;  /* 0x0000000000107947 */ /* 0x000fec0003800000 */
.L_x_17370:
[----:B-----5:R-:W-:Y:S02]  /*24a0*/  HADD2.F32 R5, -RZ, R98.H0_H0 ;  /* 0x20000062ff057230 */ /* 0x020fe40000004100 */
[----:B------:R-:W-:-:S03]  /*24b0*/  @P2 HADD2.F32 R11, -RZ, R102.H0_H0 ;  /* 0x20000066ff0b2230 */ /* 0x000fc60000004100 */
[----:B------:R-:W-:-:S04]  /*24c0*/  FADD.FTZ R150, R5, R150 ;  /* 0x0000009605967221 */ /* 0x000fc80000010000 */
[----:B------:R-:W-:-:S07]  /*24d0*/  @P2 FADD.FTZ R150, R11, R150 ;  /* 0x000000960b962221 */ /* 0x000fce0000010000 */
.L_x_17372:
[----:B------:R-:W-:-:S04]  /*24e0*/  F2FP.F16.F32.PACK_AB R5, RZ, R150 ;  /* 0x00000096ff05723e */ /* 0x000fc800000000ff */
[----:B------:R-:W-:-:S07]  /*24f0*/  PRMT R106, R5, 0x7610, R106 ;  /* 0x00007610056a7816 */ /* 0x000fce000000006a */
.L_x_17373:
[----:B------:R-:W-:Y:S01]  /*2500*/  HADD2.F32 R122, -RZ, R6.H1_H1 ;  /* 0x30000006ff7a7230 */ /* 0x000fe20000004100 */
[----:B------:R-:W-:Y:S06]  /*2510*/  @P3 BRA `(.L_x_17374) ;  /* 0x0000000000203947 */ /* 0x000fec0003800000 */
[----:B------:R-:W-:-:S04]  /*2520*/  ISETP.NE.U32.AND P4, PT, RZ, UR8, PT ;  /* 0x00000008ff007c0c */ /* 0x000fc8000bf85070 */
[----:B------:R-:W-:-:S13]  /*2530*/  ISETP.NE.AND.EX P4, PT, RZ, UR9, PT, P4 ;  /* 0x00000009ff007c0c */ /* 0x000fda000bf85340 */
[----:B------:R-:W-:Y:S05]  /*2540*/  @P4 BRA `(.L_x_17375) ;  /* 0x0000000000084947 */ /* 0x000fea0003800000 */
[----:B------:R-:W-:Y:S05]  /*2550*/  @P0 BRA `(.L_x_17376) ;  /* 0x0000000000200947 */ /* 0x000fea0003800000 */
[----:B------:R-:W-:Y:S05]  /*2560*/  BRA `(.L_x_17377) ;  /* 0x0000000000247947 */ /* 0x000fea0003800000 */
.L_x_17375:
[----:B-----5:R-:W-:-:S05]  /*2570*/  HADD2.F32 R5, -RZ, R102.H1_H1 ;  /* 0x30000066ff057230 */ /* 0x020fca0000004100 */
[----:B------:R-:W-:Y:S01]  /*2580*/  FADD.FTZ R122, R5, R122 ;  /* 0x0000007a057a7221 */ /* 0x000fe20000010000 */
[----:B------:R-:W-:Y:S06]  /*2590*/  BRA `(.L_x_17376) ;  /* 0x0000000000107947 */ /* 0x000fec0003800000 */
.L_x_17374:
[----:B-----5:R-:W-:Y:S02]  /*25a0*/  HADD2.F32 R5, -RZ, R98.H1_H1 ;  /* 0x30000062ff057230 */ /* 0x020fe40000004100 */
[----:B------:R-:W-:-:S03]  /*25b0*/  @P2 HADD2.F32 R11, -RZ, R102.H1_H1 ;  /* 0x30000066ff0b2230 */ /* 0x000fc60000004100 */
[----:B------:R-:W-:-:S04]  /*25c0*/  FADD.FTZ R122, R5, R122 ;  /* 0x0000007a057a7221 */ /* 0x000fc80000010000 */
[----:B------:R-:W-:-:S07]  /*25d0*/  @P2 FADD.FTZ R122, R11, R122 ;  /* 0x0000007a0b7a2221 */ /* 0x000fce0000010000 */
.L_x_17376:
[----:B------:R-:W-:-:S04]  /*25e0*/  F2FP.F16.F32.PACK_AB R5, RZ, R122 ;  /* 0x0000007aff05723e */ /* 0x000fc800000000ff */
[----:B------:R-:W-:-:S07]  /*25f0*/  PRMT R106, R106, 0x5410, R5 ;  /* 0x000054106a6a7816 */ /* 0x000fce0000000005 */
.L_x_17377:
[----:B------:R-:W-:Y:S01]  /*2600*/  HADD2.F32 R148, -RZ, R7.H0_H0 ;  /* 0x20000007ff947230 */ /* 0x000fe20000004100 */
[----:B------:R-:W-:Y:S06]  /*2610*/  @P3 BRA `(.L_x_17378) ;  /* 0x0000000000203947 */ /* 0x000fec0003800000 */
[----:B------:R-:W-:-:S04]  /*2620*/  ISETP.NE.U32.AND P4, PT, RZ, UR8, PT ;  /* 0x00000008ff007c0c */ /* 0x000fc8000bf85070 */
[----:B------:R-:W-:-:S13]  /*2630*/  ISETP.NE.AND.EX P4, PT, RZ, UR9, PT, P4 ;  /* 0x00000009ff007c0c */ /* 0x000fda000bf85340 */
[----:B------:R-:W-:Y:S05]  /*2640*/  @P4 BRA `(.L_x_17379) ;  /* 0x0000000000084947 */ /* 0x000fea0003800000 */
[----:B------:R-:W-:Y:S05]  /*2650*/  @P0 BRA `(.L_x_17380) ;  /* 0x0000000000200947 */ /* 0x000fea0003800000 */
[----:B------:R-:W-:Y:S05]  /*2660*/  BRA `(.L_x_17381) ;  /* 0x0000000000247947 */ /* 0x000fea0003800000 */
.L_x_17379:
[----:B-----5:R-:W-:-:S05]  /*2670*/  HADD2.F32 R5, -RZ, R103.H0_H0 ;  /* 0x20000067ff057230 */ /* 0x020fca0000004100 */
[----:B------:R-:W-:Y:S01]  /*2680*/  FADD.FTZ R148, R5, R148 ;  /* 0x0000009405947221 */ /* 0x000fe20000010000 */
[----:B------:R-:W-:Y:S06]  /*2690*/  BRA `(.L_x_17380) ;  /* 0x0000000000107947 */ /* 0x000fec0003800000 */
.L_x_17378:
[----:B-----5:R-:W-:Y:S02]  /*26a0*/  HADD2.F32 R5, -RZ, R99.H0_H0 ;  /* 0x20000063ff057230 */ /* 0x020fe40000004100 */
[----:B------:R-:W-:-:S03]  /*26b0*/  @P2 HADD2.F32 R11, -RZ, R103.H0_H0 ;  /* 0x20000067ff0b2230 */ /* 0x000fc60000004100 */
[----:B------:R-:W-:-:S04]  /*26c0*/  FADD.FTZ R148, R5, R148 ;  /* 0x0000009405947221 */ /* 0x000fc80000010000 */
[----:B------:R-:W-:-:S07]  /*26d0*/  @P2 FADD.FTZ R148, R11, R148 ;  /* 0x000000940b942221 */ /* 0x000fce0000010000 */
.L_x_17380:
[----:B------:R-:W-:-:S04]  /*26e0*/  F2FP.F16.F32.PACK_AB R5, RZ, R148 ;  /* 0x00000094ff05723e */ /* 0x000fc800000000ff */
[----:B------:R-:W-:-:S07]  /*26f0*/  PRMT R107, R5, 0x7610, R107 ;  /* 0x00007610056b7816 */ /* 0x000fce000000006b */
.L_x_17381:
[----:B------:R-:W-:Y:S01]  /*2700*/  HADD2.F32 R124, -RZ, R7.H1_H1 ;  /* 0x30000007ff7c7230 */ /* 0x000fe20000004100 */
[----:B------:R-:W-:Y:S06]  /*2710*/  @P3 BRA `(.L_x_17382) ;  /* 0x0000000000203947 */ /* 0x000fec0003800000 */
[----:B------:R-:W-:-:S04]  /*2720*/  ISETP.NE.U32.AND P4, PT, RZ, UR8, PT ;  /* 0x00000008ff007c0c */ /* 0x000fc8000bf85070 */
[----:B------:R-:W-:-:S13]  /*2730*/  ISETP.NE.AND.EX P4, PT, RZ, UR9, PT, P4 ;  /* 0x00000009ff007c0c */ /* 0x000fda000bf85340 */
[----:B------:R-:W-:Y:S05]  /*2740*/  @P4 BRA `(.L_x_17383) ;  /* 0x0000000000084947 */ /* 0x000fea0003800000 */
[----:B------:R-:W-:Y:S05]  /*2750*/  @P0 BRA `(.L_x_17384) ;  /* 0x0000000000200947 */ /* 0x000fea0003800000 */
[----:B------:R-:W-:Y:S05]  /*2760*/  BRA `(.L_x_17385) ;  /* 0x0000000000247947 */ /* 0x000fea0003800000 */
.L_x_17383:
[----:B-----5:R-:W-:-:S05]  /*2770*/  HADD2.F32 R5, -RZ, R103.H1_H1 ;  /* 0x30000067ff057230 */ /* 0x020fca0000004100 */
[----:B------:R-:W-:Y:S01]  /*2780*/  FADD.FTZ R124, R5, R124 ;  /* 0x0000007c057c7221 */ /* 0x000fe20000010000 */
[----:B------:R-:W-:Y:S06]  /*2790*/  BRA `(.L_x_17384) ;  /* 0x0000000000107947 */ /* 0x000fec0003800000 */
.L_x_17382:
[----:B-----5:R-:W-:Y:S02]  /*27a0*/  HADD2.F32 R5, -RZ, R99.H1_H1 ;  /* 0x30000063ff057230 */ /* 0x020fe40000004100 */
[----:B------:R-:W-:-:S03]  /*27b0*/  @P2 HADD2.F32 R7, -RZ, R103.H1_H1 ;  /* 0x30000067ff072230 */ /* 0x000fc60000004100 */
[----:B------:R-:W-:-:S04]  /*27c0*/  FADD.FTZ R124, R5, R124 ;  /* 0x0000007c057c7221 */ /* 0x000fc80000010000 */
[----:B------:R-:W-:-:S07]  /*27d0*/  @P2 FADD.FTZ R124, R7, R124 ;  /* 0x0000007c077c2221 */ /* 0x000fce0000010000 */
.L_x_17384:
[----:B------:R-:W-:-:S04]  /*27e0*/  F2FP.F16.F32.PACK_AB R5, RZ, R124 ;  /* 0x0000007cff05723e */ /* 0x000fc800000000ff */
[----:B------:R-:W-:-:S07]  /*27f0*/  PRMT R107, R107, 0x5410, R5 ;  /* 0x000054106b6b7816 */ /* 0x000fce0000000005 */
.L_x_17385:
[----:B------:R-:W0:Y:S01]  /*2800*/  @P0 LDC.64 R6, c[0x0][0x238] ;  /* 0x00008e00ff060b82 */ /* 0x000e220000000a00 */
[----:B------:R-:W-:-:S05]  /*2810*/  IADD3 R149, R127, 0x80, RZ ;  /* 0x000000807f957810 */ /* 0x000fca0007ffe0ff */
        /* <DEDUP_REMOVED lines=18> */
.L_x_17387:
[----:B-----5:R-:W-:-:S05]  /*2940*/  HADD2.F32 R5, -RZ, R100.H0_H0 ;  /* 0x20000064ff057230 */ /* 0x020fca0000004100 */
[----:B------:R-:W-:Y:S01]  /*2950*/  FADD.FTZ R132, R5, R132 ;  /* 0x0000008405847221 */ /* 0x000fe20000010000 */
[----:B------:R-:W-:Y:S06]  /*2960*/  BRA `(.L_x_17388) ;  /* 0x0000000000107947 */ /* 0x000fec0003800000 */
.L_x_17386:
[----:B-----5:R-:W-:Y:S02]  /*2970*/  HADD2.F32 R5, -RZ, R96.H0_H0 ;  /* 0x20000060ff057230 */ /* 0x020fe40000004100 */
[----:B------:R-:W-:-:S03]  /*2980*/  @P2 HADD2.F32 R7, -RZ, R100.H0_H0 ;  /* 0x20000064ff072230 */ /* 0x000fc60000004100 */
[----:B------:R-:W-:-:S04]  /*2990*/  FADD.FTZ R132, R5, R132 ;  /* 0x0000008405847221 */ /* 0x000fc80000010000 */
[----:B------:R-:W-:-:S07]  /*29a0*/  @P2 FADD.FTZ R132, R7, R132 ;  /* 0x0000008407842221 */ /* 0x000fce0000010000 */
.L_x_17388:
[----:B------:R-:W-:-:S04]  /*29b0*/  F2FP.F16.F32.PACK_AB R5, RZ, R132 ;  /* 0x00000084ff05723e */ /* 0x000fc800000000ff */
[----:B------:R-:W-:-:S07]  /*29c0*/  PRMT R104, R5, 0x7610, R104 ;  /* 0x0000761005687816 */ /* 0x000fce0000000068 */
.L_x_17389:
[----:B------:R-:W-:Y:S01]  /*29d0*/  HADD2.F32 R6, -RZ, R8.H1_H1 ;  /* 0x30000008ff067230 */ /* 0x000fe20000004100 */
[----:B------:R-:W-:Y:S06]  /*29e0*/  @P3 BRA `(.L_x_17390) ;  /* 0x0000000000203947 */ /* 0x000fec0003800000 */
[----:B------:R-:W-:-:S04]  /*29f0*/  ISETP.NE.U32.AND P4, PT, RZ, UR8, PT ;  /* 0x00000008ff007c0c */ /* 0x000fc8000bf85070 */
[----:B------:R-:W-:-:S13]  /*2a00*/  ISETP.NE.AND.EX P4, PT, RZ, UR9, PT, P4 ;  /* 0x00000009ff007c0c */ /* 0x000fda000bf85340 */
[----:B------:R-:W-:Y:S05]  /*2a10*/  @P4 BRA `(.L_x_17391) ;  /* 0x0000000000084947 */ /* 0x000fea0003800000 */
[----:B------:R-:W-:Y:S05]  /*2a20*/  @P0 BRA `(.L_x_17392) ;  /* 0x0000000000200947 */ /* 0x000fea0003800000 */
[----:B------:R-:W-:Y:S05]  /*2a30*/  BRA `(.L_x_17393) ;  /* 0x0000000000247947 */ /* 0x000fea0003800000 */
.L_x_17391:
[----:B-----5:R-:W-:-:S05]  /*2a40*/  HADD2.F32 R5, -RZ, R100.H1_H1 ;  /* 0x30000064ff057230 */ /* 0x020fca0000004100 */
[----:B------:R-:W-:Y:S01]  /*2a50*/  FADD.FTZ R6, R5, R6 ;  /* 0x0000000605067221 */ /* 0x000fe20000010000 */
[----:B------:R-:W-:Y:S06]  /*2a60*/  BRA `(.L_x_17392) ;  /* 0x0000000000107947 */ /* 0x000fec0003800000 */
.L_x_17390:
[----:B-----5:R-:W-:Y:S02]  /*2a70*/  HADD2.F32 R5, -RZ, R96.H1_H1 ;  /* 0x30000060ff057230 */ /* 0x020fe40000004100 */
[----:B------:R-:W-:-:S03]  /*2a80*/  @P2 HADD2.F32 R7, -RZ, R100.H1_H1 ;  /* 0x30000064ff072230 */ /* 0x000fc60000004100 */
[----:B------:R-:W-:-:S04]  /*2a90*/  FADD.FTZ R6, R5, R6 ;  /* 0x0000000605067221 */ /* 0x000fc80000010000 */
[----:B------:R-:W-:-:S07]  /*2aa0*/  @P2 FADD.FTZ R6, R7, R6 ;  /* 0x0000000607062221 */ /* 0x000fce0000010000 */
.L_x_17392:
[----:B------:R-:W-:-:S04]  /*2ab0*/  F2FP.F16.F32.PACK_AB R5, RZ, R6 ;  /* 0x00000006ff05723e */ /* 0x000fc800000000ff */
[----:B------:R-:W-:-:S07]  /*2ac0*/  PRMT R104, R104, 0x5410, R5 ;  /* 0x0000541068687816 */ /* 0x000fce0000000005 */
.L_x_17393:
[----:B------:R-:W-:Y:S01]  /*2ad0*/  HADD2.F32 R130, -RZ, R9.H0_H0 ;  /* 0x20000009ff827230 */ /* 0x000fe20000004100 */
[----:B------:R-:W-:Y:S06]  /*2ae0*/  @P3 BRA `(.L_x_17394) ;  /* 0x0000000000203947 */ /* 0x000fec0003800000 */
[----:B------:R-:W-:-:S04]  /*2af0*/  ISETP.NE.U32.AND P4, PT, RZ, UR8, PT ;  /* 0x00000008ff007c0c */ /* 0x000fc8000bf85070 */
[----:B------:R-:W-:-:S13]  /*2b00*/  ISETP.NE.AND.EX P4, PT, RZ, UR9, PT, P4 ;  /* 0x00000009ff007c0c */ /* 0x000fda000bf85340 */
[----:B------:R-:W-:Y:S05]  /*2b10*/  @P4 BRA `(.L_x_17395) ;  /* 0x0000000000084947 */ /* 0x000fea0003800000 */
[----:B------:R-:W-:Y:S05]  /*2b20*/  @P0 BRA `(.L_x_17396) ;  /* 0x0000000000200947 */ /* 0x000fea0003800000 */
[----:B------:R-:W-:Y:S05]  /*2b30*/  BRA `(.L_x_17397) ;  /* 0x0000000000247947 */ /* 0x000fea0003800000 */
.L_x_17395:
[----:B-----5:R-:W-:-:S05]  /*2b40*/  HADD2.F32 R5, -RZ, R101.H0_H0 ;  /* 0x20000065ff057230 */ /* 0x020fca0000004100 */
[----:B------:R-:W-:Y:S01]  /*2b50*/  FADD.FTZ R130, R5, R130 ;  /* 0x0000008205827221 */ /* 0x000fe20000010000 */
[----:B------:R-:W-:Y:S06]  /*2b60*/  BRA `(.L_x_17396) ;  /* 0x0000000000107947 */ /* 0x000fec0003800000 */
.L_x_17394:
[----:B-----5:R-:W-:Y:S02]  /*2b70*/  HADD2.F32 R5, -RZ, R97.H0_H0 ;  /* 0x20000061ff057230 */ /* 0x020fe40000004100 */
[----:B------:R-:W-:-:S03]  /*2b80*/  @P2 HADD2.F32 R7, -RZ, R101.H0_H0 ;  /* 0x20000065ff072230 */ /* 0x000fc60000004100 */
[----:B------:R-:W-:-:S04]  /*2b90*/  FADD.FTZ R130, R5, R130 ;  /* 0x0000008205827221 */ /* 0x000fc80000010000 */
[----:B------:R-:W-:-:S07]  /*2ba0*/  @P2 FADD.FTZ R130, R7, R130 ;  /* 0x0000008207822221 */ /* 0x000fce0000010000 */
.L_x_17396:
[----:B------:R-:W-:-:S04]  /*2bb0*/  F2FP.F16.F32.PACK_AB R5, RZ, R130 ;  /* 0x00000082ff05723e */ /* 0x000fc800000000ff */
[----:B------:R-:W-:-:S07]  /*2bc0*/  PRMT R105, R5, 0x7610, R105 ;  /* 0x0000761005697816 */ /* 0x000fce0000000069 */
.L_x_17397:
[----:B------:R-:W-:Y:S01]  /*2bd0*/  HADD2.F32 R8, -RZ, R9.H1_H1 ;  /* 0x30000009ff087230 */ /* 0x000fe20000004100 */
[----:B------:R-:W-:Y:S06]  /*2be0*/  @P3 BRA `(.L_x_17398) ;  /* 0x0000000000203947 */ /* 0x000fec0003800000 */
[----:B------:R-:W-:-:S04]  /*2bf0*/  ISETP.NE.U32.AND P4, PT, RZ, UR8, PT ;  /* 0x00000008ff007c0c */ /* 0x000fc8000bf85070 */
[----:B------:R-:W-:-:S13]  /*2c00*/  ISETP.NE.AND.EX P4, PT, RZ, UR9, PT, P4 ;  /* 0x00000009ff007c0c */ /* 0x000fda000bf85340 */
[----:B------:R-:W-:Y:S05]  /*2c10*/  @P4 BRA `(.L_x_17399) ;  /* 0x0000000000084947 */ /* 0x000fea0003800000 */
[----:B------:R-:W-:Y:S05]  /*2c20*/  @P0 BRA `(.L_x_17400) ;  /* 0x0000000000200947 */ /* 0x000fea0003800000 */
[----:B------:R-:W-:Y:S05]  /*2c30*/  BRA `(.L_x_17401) ;  /* 0x0000000000247947 */ /* 0x000fea0003800000 */
.L_x_17399:
[----:B-----5:R-:W-:-:S05]  /*2c40*/  HADD2.F32 R5, -RZ, R101.H1_H1 ;  /* 0x30000065ff057230 */ /* 0x020fca0000004100 */
[----:B------:R-:W-:Y:S01]  /*2c50*/  FADD.FTZ R8, R5, R8 ;  /* 0x0000000805087221 */ /* 0x000fe20000010000 */
[----:B------:R-:W-:Y:S06]  /*2c60*/  BRA `(.L_x_17400) ;  /* 0x0000000000107947 */ /* 0x000fec0003800000 */
.L_x_17398:
[----:B-----5:R-:W-:Y:S02]  /*2c70*/  HADD2.F32 R5, -RZ, R97.H1_H1 ;  /* 0x30000061ff057230 */ /* 0x020fe40000004100 */
[----:B------:R-:W-:-:S03]  /*2c80*/  @P2 HADD2.F32 R7, -RZ, R101.H1_H1 ;  /* 0x30000065ff072230 */ /* 0x000fc60000004100 */
[----:B------:R-:W-:-:S04]  /*2c90*/  FADD.FTZ R8, R5, R8 ;  /* 0x0000000805087221 */ /* 0x000fc80000010000 */
[----:B------:R-:W-:-:S07]  /*2ca0*/  @P2 FADD.FTZ R8, R7, R8 ;  /* 0x0000000807082221 */ /* 0x000fce0000010000 */
.L_x_17400:
[----:B------:R-:W-:-:S04]  /*2cb0*/  F2FP.F16.F32.PACK_AB R5, RZ, R8 ;  /* 0x00000008ff05723e */ /* 0x000fc800000000ff */
[----:B------:R-:W-:-:S07]  /*2cc0*/  PRMT R105, R105, 0x5410, R5 ;  /* 0x0000541069697816 */ /* 0x000fce0000000005 */
.L_x_17401:
[----:B------:R-:W-:Y:S01]  /*2cd0*/  HADD2.F32 R128, -RZ, R10.H0_H0 ;  /* 0x2000000aff807230 */ /* 0x000fe20000004100 */
[----:B------:R-:W-:Y:S06]  /*2ce0*/  @P3 BRA `(.L_x_17402) ;  /* 0x0000000000203947 */ /* 0x000fec0003800000 */
[----:B------:R-:W-:-:S04]  /*2cf0*/  ISETP.NE.U32.AND P4, PT, RZ, UR8, PT ;  /* 0x00000008ff007c0c */ /* 0x000fc8000bf85070 */
[----:B------:R-:W-:-:S13]  /*2d00*/  ISETP.NE.AND.EX P4, PT, RZ, UR9, PT, P4 ;  /* 0x00000009ff007c0c */ /* 0x000fda000bf85340 */
[----:B------:R-:W-:Y:S05]  /*2d10*/  @P4 BRA `(.L_x_17403) ;  /* 0x0000000000084947 */ /* 0x000fea0003800000 */
[----:B------:R-:W-:Y:S05]  /*2d20*/  @P0 BRA `(.L_x_17404) ;  /* 0x0000000000200947 */ /* 0x000fea0003800000 */
[----:B------:R-:W-:Y:S05]  /*2d30*/  BRA `(.L_x_17405) ;  /* 0x0000000000247947 */ /* 0x000fea0003800000 */
.L_x_17403:
[----:B-----5:R-:W-:-:S05]  /*2d40*/  HADD2.F32 R5, -RZ, R102.H0_H0 ;  /* 0x20000066ff057230 */ /* 0x020fca0000004100 */
[----:B------:R-:W-:Y:S01]  /*2d50*/  FADD.FTZ R128, R5, R128 ;  /* 0x0000008005807221 */ /* 0x000fe20000010000 */
[----:B------:R-:W-:Y:S06]  /*2d60*/  BRA `(.L_x_17404) ;  /* 0x0000000000107947 */ /* 0x000fec0003800000 */
.L_x_17402:
[----:B-----5:R-:W-:Y:S02]  /*2d70*/  HADD2.F32 R5, -RZ, R98.H0_H0 ;  /* 0x20000062ff057230 */ /* 0x020fe40000004100 */
[----:B------:R-:W-:-:S03]  /*2d80*/  @P2 HADD2.F32 R7, -RZ, R102.H0_H0 ;  /* 0x20000066ff072230 */ /* 0x000fc60000004100 */
[----:B------:R-:W-:-:S04]  /*2d90*/  FADD.FTZ R128, R5, R128 ;  /* 0x0000008005807221 */ /* 0x000fc80000010000 */
[----:B------:R-:W-:-:S07]  /*2da0*/  @P2 FADD.FTZ R128, R7, R128 ;  /* 0x0000008007802221 */ /* 0x000fce0000010000 */
.L_x_17404:
[----:B------:R-:W-:-:S04]  /*2db0*/  F2FP.F16.F32.PACK_AB R5, RZ, R128 ;  /* 0x00000080ff05723e */ /* 0x000fc800000000ff */
[----:B------:R-:W-:-:S07]  /*2dc0*/  PRMT R106, R5, 0x7610, R106 ;  /* 0x00007610056a7816 */ /* 0x000fce000000006a */
.L_x_17405:
[----:B------:R-:W-:Y:S01]  /*2dd0*/  HADD2.F32 R10, -RZ, R10.H1_H1 ;  /* 0x3000000aff0a7230 */ /* 0x000fe20000004100 */
[----:B------:R-:W-:Y:S06]  /*2de0*/  @P3 BRA `(.L_x_17406) ;  /* 0x0000000000203947 */ /* 0x000fec0003800000 */
[----:B------:R-:W-:-:S04]  /*2df0*/  ISETP.NE.U32.AND P4, PT, RZ, UR8, PT ;  /* 0x00000008ff007c0c */ /* 0x000fc8000bf85070 */
[----:B------:R-:W-:-:S13]  /*2e00*/  ISETP.NE.AND.EX P4, PT, RZ, UR9, PT, P4 ;  /* 0x00000009ff007c0c */ /* 0x000fda000bf85340 */
[----:B------:R-:W-:Y:S05]  /*2e10*/  @P4 BRA `(.L_x_17407) ;  /* 0x0000000000084947 */ /* 0x000fea0003800000 */
[----:B------:R-:W-:Y:S05]  /*2e20*/  @P0 BRA `(.L_x_17408) ;  /* 0x0000000000200947 */ /* 0x000fea0003800000 */
[----:B------:R-:W-:Y:S05]  /*2e30*/  BRA `(.L_x_17409) ;  /* 0x0000000000247947 */ /* 0x000fea0003800000 */
.L_x_17407:
[----:B-----5:R-:W-:-:S05]  /*2e40*/  HADD2.F32 R5, -RZ, R102.H1_H1 ;  /* 0x30000066ff057230 */ /* 0x020fca0000004100 */
[----:B------:R-:W-:Y:S01]  /*2e50*/  FADD.FTZ R10, R5, R10 ;  /* 0x0000000a050a7221 */ /* 0x000fe20000010000 */
[----:B------:R-:W-:Y:S06]  /*2e60*/  BRA `(.L_x_17408) ;  /* 0x0000000000107947 */ /* 0x000fec0003800000 */
.L_x_17406:
[----:B-----5:R-:W-:Y:S02]  /*2e70*/  HADD2.F32 R5, -RZ, R98.H1_H1 ;  /* 0x30000062ff057230 */ /* 0x020fe40000004100 */
[----:B------:R-:W-:-:S03]  /*2e80*/  @P2 HADD2.F32 R7, -RZ, R102.H1_H1 ;  /* 0x30000066ff072230 */ /* 0x000fc60000004100 */
[----:B------:R-:W-:-:S04]  /*2e90*/  FADD.FTZ R10, R5, R10 ;  /* 0x0000000a050a7221 */ /* 0x000fc80000010000 */
[----:B------:R-:W-:-:S07]  /*2ea0*/  @P2 FADD.FTZ R10, R7, R10 ;  /* 0x0000000a070a2221 */ /* 0x000fce0000010000 */
.L_x_17408:
[----:B------:R-:W-:-:S04]  /*2eb0*/  F2FP.F16.F32.PACK_AB R5, RZ, R10 ;  /* 0x0000000aff05723e */ /* 0x000fc800000000ff */
[----:B------:R-:W-:-:S07]  /*2ec0*/  PRMT R106, R106, 0x5410, R5 ;  /* 0x000054106a6a7816 */ /* 0x000fce0000000005 */
.L_x_17409:
[----:B------:R-:W-:Y:S01]  /*2ed0*/  HADD2.F32 R126, -RZ, R11.H0_H0 ;  /* 0x2000000bff7e7230 */ /* 0x000fe20000004100 */
[----:B------:R-:W-:Y:S06]  /*2ee0*/  @P3 BRA `(.L_x_17410) ;  /* 0x0000000000203947 */ /* 0x000fec0003800000 */
[----:B------:R-:W-:-:S04]  /*2ef0*/  ISETP.NE.U32.AND P4, PT, RZ, UR8, PT ;  /* 0x00000008ff007c0c */ /* 0x000fc8000bf85070 */
[----:B------:R-:W-:-:S13]  /*2f00*/  ISETP.NE.AND.EX P4, PT, RZ, UR9, PT, P4 ;  /* 0x00000009ff007c0c */ /* 0x000fda000bf85340 */
[----:B------:R-:W-:Y:S05]  /*2f10*/  @P4 BRA `(.L_x_17411) ;  /* 0x0000000000084947 */ /* 0x000fea0003800000 */
[----:B------:R-:W-:Y:S05]  /*2f20*/  @P0 BRA `(.L_x_17412) ;  /* 0x0000000000200947 */ /* 0x000fea0003800000 */
[----:B------:R-:W-:Y:S05]  /*2f30*/  BRA `(.L_x_17413) ;  /* 0x0000000000247947 */ /* 0x000fea0003800000 */
.L_x_17411:
[----:B-----5:R-:W-:-:S05]  /*2f40*/  HADD2.F32 R5, -RZ, R103.H0_H0 ;  /* 0x20000067ff057230 */ /* 0x020fca0000004100 */
[----:B------:R-:W-:Y:S01]  /*2f50*/  FADD.FTZ R126, R5, R126 ;  /* 0x0000007e057e7221 */ /* 0x000fe20000010000 */
[----:B------:R-:W-:Y:S06]  /*2f60*/  BRA `(.L_x_17412) ;  /* 0x0000000000107947 */ /* 0x000fec0003800000 */
.L_x_17410:
[----:B-----5:R-:W-:Y:S02]  /*2f70*/  HADD2.F32 R5, -RZ, R99.H0_H0 ;  /* 0x20000063ff057230 */ /* 0x020fe40000004100 */
[----:B------:R-:W-:-:S03]  /*2f80*/  @P2 HADD2.F32 R7, -RZ, R103.H0_H0 ;  /* 0x20000067ff072230 */ /* 0x000fc60000004100 */
[----:B------:R-:W-:-:S04]  /*2f90*/  FADD.FTZ R126, R5, R126 ;  /* 0x0000007e057e7221 */ /* 0x000fc80000010000 */
[----:B------:R-:W-:-:S07]  /*2fa0*/  @P2 FADD.FTZ R126, R7, R126 ;  /* 0x0000007e077e2221 */ /* 0x000fce0000010000 */
.L_x_17412:
[----:B------:R-:W-:-:S04]  /*2fb0*/  F2FP.F16.F32.PACK_AB R5, RZ, R126 ;  /* 0x0000007eff05723e */ /* 0x000fc800000000ff */
[----:B------:R-:W-:-:S07]  /*2fc0*/  PRMT R107, R5, 0x7610, R107 ;  /* 0x00007610056b7816 */ /* 0x000fce000000006b */
.L_x_17413:
[----:B------:R-:W-:Y:S01]  /*2fd0*/  HADD2.F32 R12, -RZ, R11.H1_H1 ;  /* 0x3000000bff0c7230 */ /* 0x000fe20000004100 */
[----:B------:R-:W-:Y:S06]  /*2fe0*/  @P3 BRA `(.L_x_17414) ;  /* 0x0000000000203947 */ /* 0x000fec0003800000 */
[----:B------:R-:W-:-:S04]  /*2ff0*/  ISETP.NE.U32.AND P2, PT, RZ, UR8, PT ;  /* 0x00000008ff007c0c */ /* 0x000fc8000bf45070 */
[----:B------:R-:W-:-:S13]  /*3000*/  ISETP.NE.AND.EX P2, PT, RZ, UR9, PT, P2 ;  /* 0x00000009ff007c0c */ /* 0x000fda000bf45320 */
[----:B------:R-:W-:Y:S05]  /*3010*/  @P2 BRA `(.L_x_17415) ;  /* 0x0000000000082947 */ /* 0x000fea0003800000 */
[----:B------:R-:W-:Y:S05]  /*3020*/  @P0 BRA `(.L_x_17416) ;  /* 0x0000000000200947 */ /* 0x000fea0003800000 */
[----:B------:R-:W-:Y:S05]  /*3030*/  BRA `(.L_x_17417) ;  /* 0x0000000000247947 */ /* 0x000fea0003800000 */
.L_x_17415:
[----:B-----5:R-:W-:-:S05]  /*3040*/  HADD2.F32 R5, -RZ, R103.H1_H1 ;  /* 0x30000067ff057230 */ /* 0x020fca0000004100 */
[----:B------:R-:W-:Y:S01]  /*3050*/  FADD.FTZ R12, R5, R12 ;  /* 0x0000000c050c7221 */ /* 0x000fe20000010000 */
[----:B------:R-:W-:Y:S06]  /*3060*/  BRA `(.L_x_17416) ;  /* 0x0000000000107947 */ /* 0x000fec0003800000 */
.L_x_17414:
[----:B-----5:R-:W-:Y:S02]  /*3070*/  HADD2.F32 R5, -RZ, R99.H1_H1 ;  /* 0x30000063ff057230 */ /* 0x020fe40000004100 */
[----:B------:R-:W-:-:S03]  /*3080*/  @P2 HADD2.F32 R7, -RZ, R103.H1_H1 ;  /* 0x30000067ff072230 */ /* 0x000fc60000004100 */
[----:B------:R-:W-:-:S04]  /*3090*/  FADD.FTZ R12, R5, R12 ;  /* 0x0000000c050c7221 */ /* 0x000fc80000010000 */
[----:B------:R-:W-:-:S07]  /*30a0*/  @P2 FADD.FTZ R12, R7, R12 ;  /* 0x0000000c070c2221 */ /* 0x000fce0000010000 */
.L_x_17416:
[----:B------:R-:W-:-:S04]  /*30b0*/  F2FP.F16.F32.PACK_AB R5, RZ, R12 ;  /* 0x0000000cff05723e */ /* 0x000fc800000000ff */
[----:B------:R-:W-:-:S07]  /*30c0*/  PRMT R107, R107, 0x5410, R5 ;  /* 0x000054106b6b7816 */ /* 0x000fce0000000005 */
.L_x_17417:
        /* <DEDUP_REMOVED lines=147> */
.L_x_17431:
        /* <DEDUP_REMOVED lines=52> */
[----:B------:R-:W-:Y:S01]  /*3d40*/  F2FP.F16.F32.PACK_AB R117, R116, R117 ;  /* 0x000000757475723e */ /* 0x000fe200000000ff */
[----:B------:R-:W-:Y:S01]  /*3d50*/  FMUL.FTZ R136, R151, R136 ;  /* 0x0000008897887220 */ /* 0x000fe20000410000 */
[----:B------:R-:W-:Y:S01]  /*3d60*/  F2FP.F16.F32.PACK_AB R116, R14, R15 ;  /* 0x0000000f0e74723e */ /* 0x000fe200000000ff */
[----:B-1----:R-:W-:Y:S01]  /*3d70*/  FFMA.FTZ R110, R61, R142, R21 ;  /* 0x0000008e3d6e7223 */ /* 0x002fe20000010015 */
[C---:B------:R-:W-:Y:S01]  /*3d80*/  FMUL.FTZ R123, R151.reuse, R150 ;  /* 0x00000096977b7220 */ /* 0x040fe20000410000 */
[----:B------:R-:W-:Y:S01]  /*3d90*/  FMUL.FTZ R125, R151, R148 ;  /* 0x00000094977d7220 */ /* 0x000fe20000410000 */
[----:B------:R-:W0:Y:S01]  /*3da0*/  LDC.64 R14, c[0x0][0x210] ;  /* 0x00008400ff0e7b82 */ /* 0x000e220000000a00 */
[----:B------:R-:W-:Y:S01]  /*3db0*/  FADD.FTZ R119, -R11, R119 ;  /* 0x000000770b777221 */ /* 0x000fe20000010100 */
[----:B------:R-:W-:Y:S01]  /*3dc0*/  F2FP.F16.F32.PACK_AB R110, R110, R143 ;  /* 0x0000008f6e6e723e */ /* 0x000fe200000000ff */
        /* <DEDUP_REMOVED lines=49> */
[----:B------:R-:W-:-:S03]  /*40e0*/  F2FP.F16.F32.PACK_AB R109, R140, R109 ;  /* 0x0000006d8c6d723e */ /* 0x000fc600000000ff */
        /* <DEDUP_REMOVED lines=35> */
[----:B------:R-:W-:-:S02]  /*4320*/  F2FP.F16.F32.PACK_AB R111, R144, R145 ;  /* 0x00000091906f723e */ /* 0x000fc400000000ff */
[----:B------:R-:W-:Y:S02]  /*4330*/  F2FP.F16.F32.PACK_AB R108, R149, R148 ;  /* 0x00000094956c723e */ /* 0x000fe400000000ff */
[----:B------:R-:W-:Y:S02]  /*4340*/  F2FP.F16.F32.PACK_AB R113, R112, R113 ;  /* 0x000000717071723e */ /* 0x000fe400000000ff */
[----:B------:R-:W-:Y:S01]  /*4350*/  F2FP.F16.F32.PACK_AB R115, R146, R115 ;  /* 0x000000739273723e */ /* 0x000fe200000000ff */
[----:B------:R2:W-:Y:S01]  /*4360*/  STG.E.128 desc[UR4][R126.64], R108 ;  /* 0x0000006c7e007986 */ /* 0x0005e2000c101d04 */
[----:B------:R-:W-:Y:S02]  /*4370*/  F2FP.F16.F32.PACK_AB R114, R119, R114 ;  /* 0x000000727772723e */ /* 0x000fe400000000ff */
[----:B------:R-:W-:Y:S02]  /*4380*/  F2FP.F16.F32.PACK_AB R112, R143, R140 ;  /* 0x0000008c8f70723e */ /* 0x000fe400000000ff */
[----:B------:R-:W-:-:S02]  /*4390*/  F2FP.F16.F32.PACK_AB R119, R138, R141 ;  /* 0x0000008d8a77723e */ /* 0x000fc400000000ff */
[----:B------:R-:W-:Y:S01]  /*43a0*/  F2FP.F16.F32.PACK_AB R118, R137, R118 ;  /* 0x000000768976723e */ /* 0x000fe200000000ff */
[----:B------:R2:W-:Y:S01]  /*43b0*/  STG.E.128 desc[UR4][R128.64], R112 ;  /* 0x0000007080007986 */ /* 0x0005e2000c101d04 */
[----:B------:R-:W-:Y:S02]  /*43c0*/  F2FP.F16.F32.PACK_AB R121, R120, R121 ;  /* 0x000000797879723e */ /* 0x000fe400000000ff */
[----:B------:R-:W-:Y:S01]  /*43d0*/  F2FP.F16.F32.PACK_AB R120, R4, R5 ;  /* 0x000000050478723e */ /* 0x000fe200000000ff */
[----:B------:R2:W-:Y:S01]  /*43e0*/  STG.E.128 desc[UR4][R130.64], R116 ;  /* 0x0000007482007986 */ /* 0x0005e2000c101d04 */
[----:B------:R-:W-:Y:S02]  /*43f0*/  F2FP.F16.F32.PACK_AB R7, R12, R7 ;  /* 0x000000070c07723e */ /* 0x000fe400000000ff */
[----:B------:R-:W-:Y:S01]  /*4400*/  F2FP.F16.F32.PACK_AB R6, R10, R11 ;  /* 0x0000000b0a06723e */ /* 0x000fe200000000ff */
[----:B------:R2:W-:Y:S01]  /*4410*/  STG.E.128 desc[UR4][R132.64], R120 ;  /* 0x0000007884007986 */ /* 0x0005e2000c101d04 */
[----:B------:R-:W-:-:S02]  /*4420*/  F2FP.F16.F32.PACK_AB R5, R8, R125 ;  /* 0x0000007d0805723e */ /* 0x000fc400000000ff */
[----:B------:R-:W-:Y:S02]  /*4430*/  F2FP.F16.F32.PACK_AB R4, R9, R124 ;  /* 0x0000007c0904723e */ /* 0x000fe400000000ff */
[----:B0-----:R-:W-:-:S03]  /*4440*/  LEA R2, R14, R2, 0x2 ;  /* 0x000000020e027211 */ /* 0x001fc600078e10ff */
[----:B------:R2:W-:Y:S01]  /*4450*/  STG.E.128 desc[UR4][R134.64], R4 ;  /* 0x0000000486007986 */ /* 0x0005e2000c101d04 */
[----:B------:R-:W-:-:S13]  /*4460*/  ISETP.GE.AND P2, PT, R2, R15, PT ;  /* 0x0000000f0200720c */ /* 0x000fda0003f46270 */
[----:B------:R-:W-:Y:S05]  /*4470*/  @!P2 BRA `(.L_x_17419) ;  /* 0xffffffc00000a947 */ /* 0x000fea000383ffff */
[----:B------:R-:W-:Y:S05]  /*4480*/  EXIT ;  /* 0x000000000000794d */ /* 0x000fea0003800000 */
.L_x_17418:
        /* <DEDUP_REMOVED lines=8> */
.L_x_17421:
[----:B------:R-:W-:Y:S05]  /*4510*/  BSYNC B0 ;  /* 0x0000000000007941 */ /* 0x000fea0003800000 */
.L_x_17420:
        /* <DEDUP_REMOVED lines=9> */
.L_x_17422:
[----:B------:R-:W-:Y:S01]  /*45b0*/  HFMA2.MMA R123, -RZ, RZ, 0, 2.384185791015625e-07 ;  /* 0x00000004ff7b7435 */ /* 0x000fe200000001ff */
[----:B------:R-:W-:-:S05]  /*45c0*/  MOV R7, R113 ;  /* 0x0000007100077202 */ /* 0x000fca0000000f00 */
[----:B------:R-:W-:-:S05]  /*45d0*/  FADD.FTZ R11, R110, R7 ;  /* 0x000000076e0b7221 */ /* 0x000fca0000010000 */
[----:B------:R-:W-:-:S07]  /*45e0*/  MOV R121, R11 ;  /* 0x0000000b00797202 */ /* 0x000fce0000000f00 */
[----:B------:R-:W-:Y:S05]  /*45f0*/  WARPSYNC.COLLECTIVE R117, `(.L_x_17423) ;  /* 0x0000000075087348 */ /* 0x000fea0003c00000 */
[----:B------:R0:W1:Y:S02]  /*4600*/  SHFL.BFLY P3, R113, R121, R123, R125 ;  /* 0x0c00007b79717389 */ /* 0x000064000006007d */
[----:B01----:R-:W-:Y:S01]  /*4610*/  ENDCOLLECTIVE ;  /* 0x000000000000791b */ /* 0x003fe20003800000 */
.L_x_17423:
[----:B------:R-:W-:Y:S01]  /*4620*/  HFMA2.MMA R123, -RZ, RZ, 0, 4.76837158203125e-07 ;  /* 0x00000008ff7b7435 */ /* 0x000fe200000001ff */
[----:B------:R-:W-:-:S05]  /*4630*/  MOV R112, R113 ;  /* 0x0000007100707202 */ /* 0x000fca0000000f00 */
[----:B------:R-:W-:-:S05]  /*4640*/  FADD.FTZ R112, R11, R112 ;  /* 0x000000700b707221 */ /* 0x000fca0000010000 */
[----:B------:R-:W-:-:S07]  /*4650*/  MOV R121, R112 ;  /* 0x0000007000797202 */ /* 0x000fce0000000f00 */
[----:B------:R-:W-:Y:S05]  /*4660*/  WARPSYNC.COLLECTIVE R117, `(.L_x_17424) ;  /* 0x0000000075087348 */ /* 0x000fea0003c00000 */
[----:B------:R0:W1:Y:S02]  /*4670*/  SHFL.BFLY P3, R113, R121, R123, R125 ;  /* 0x0c00007b79717389 */ /* 0x000064000006007d */
[----:B01----:R-:W-:Y:S01]  /*4680*/  ENDCOLLECTIVE ;  /* 0x000000000000791b */ /* 0x003fe20003800000 */
.L_x_17424:
        /* <DEDUP_REMOVED lines=8> */
.L_x_17425:
        /* <DEDUP_REMOVED lines=88> */
.L_x_17426:
[----:B------:R-:W-:Y:S01]  /*4c90*/  HFMA2.MMA R123, -RZ, RZ, 0, 1.1920928955078125e-07 ;  /* 0x00000002ff7b7435 */ /* 0x000fe200000001ff */
[----:B------:R-:W-:-:S05]  /*4ca0*/  MOV R110, R113 ;  /* 0x00000071006e7202 */ /* 0x000fca0000000f00 */
[----:B------:R-:W-:-:S05]  /*4cb0*/  FADD.FTZ R110, R5, R110 ;  /* 0x0000006e056e7221 */ /* 0x000fca0000010000 */
[----:B------:R-:W-:-:S07]  /*4cc0*/  MOV R121, R110 ;  /* 0x0000006e00797202 */ /* 0x000fce0000000f00 */
[----:B------:R-:W-:Y:S05]  /*4cd0*/  WARPSYNC.COLLECTIVE R117, `(.L_x_17427) ;  /* 0x0000000075087348 */ /* 0x000fea0003c00000 */
[----:B------:R0:W1:Y:S02]  /*4ce0*/  SHFL.BFLY P3, R113, R121, R123, R125 ;  /* 0x0c00007b79717389 */ /* 0x000064000006007d */
[----:B01----:R-:W-:Y:S01]  /*4cf0*/  ENDCOLLECTIVE ;  /* 0x000000000000791b */ /* 0x003fe20003800000 */
.L_x_17427:
[----:B------:R-:W-:Y:S01]  /*4d00*/  HFMA2.MMA R123, -RZ, RZ, 0, 2.384185791015625e-07 ;  /* 0x00000004ff7b7435 */ /* 0x000fe200000001ff */
[----:B------:R-:W-:-:S05]  /*4d10*/  MOV R11, R113 ;  /* 0x00000071000b7202 */ /* 0x000fca0000000f00 */
[----:B------:R-:W-:-:S05]  /*4d20*/  FADD.FTZ R11, R110, R11 ;  /* 0x0000000b6e0b7221 */ /* 0x000fca0000010000 */
[----:B------:R-:W-:-:S07]  /*4d30*/  MOV R121, R11 ;  /* 0x0000000b00797202 */ /* 0x000fce0000000f00 */
[----:B------:R-:W-:Y:S05]  /*4d40*/  WARPSYNC.COLLECTIVE R117, `(.L_x_17428) ;  /* 0x0000000075087348 */ /* 0x000fea0003c00000 */
[----:B------:R0:W1:Y:S02]  /*4d50*/  SHFL.BFLY P3, R113, R121, R123, R125 ;  /* 0x0c00007b79717389 */ /* 0x000064000006007d */
[----:B01----:R-:W-:Y:S01]  /*4d60*/  ENDCOLLECTIVE ;  /* 0x000000000000791b */ /* 0x003fe20003800000 */
.L_x_17428:
[----:B------:R-:W-:Y:S01]  /*4d70*/  HFMA2.MMA R123, -RZ, RZ, 0, 4.76837158203125e-07 ;  /* 0x00000008ff7b7435 */ /* 0x000fe200000001ff */
[----:B------:R-:W-:-:S05]  /*4d80*/  MOV R112, R113 ;  /* 0x0000007100707202 */ /* 0x000fca0000000f00 */
[----:B------:R-:W-:-:S05]  /*4d90*/  FADD.FTZ R112, R11, R112 ;  /* 0x000000700b707221 */ /* 0x000fca0000010000 */
[----:B------:R-:W-:-:S07]  /*4da0*/  MOV R121, R112 ;  /* 0x0000007000797202 */ /* 0x000fce0000000f00 */
[----:B------:R-:W-:Y:S05]  /*4db0*/  WARPSYNC.COLLECTIVE R117, `(.L_x_17429) ;  /* 0x0000000075087348 */ /* 0x000fea0003c00000 */
[----:B------:R0:W1:Y:S02]  /*4dc0*/  SHFL.BFLY P3, R113, R121, R123, R125 ;  /* 0x0c00007b79717389 */ /* 0x000064000006007d */
[----:B01----:R-:W-:Y:S01]  /*4dd0*/  ENDCOLLECTIVE ;  /* 0x000000000000791b */ /* 0x003fe20003800000 */
.L_x_17429:
[----:B------:R-:W-:Y:S01]  /*4de0*/  HFMA2.MMA R123, -RZ, RZ, 0, 9.5367431640625e-07 ;  /* 0x00000010ff7b7435 */ /* 0x000fe200000001ff */
[----:B------:R-:W-:-:S05]  /*4df0*/  MOV R111, R113 ;  /* 0x00000071006f7202 */ /* 0x000fca0000000f00 */
[----:B------:R-:W-:-:S05]  /*4e00*/  FADD.FTZ R111, R112, R111 ;  /* 0x0000006f706f7221 */ /* 0x000fca0000010000 */
[----:B------:R-:W-:-:S07]  /*4e10*/  MOV R121, R111 ;  /* 0x0000006f00797202 */ /* 0x000fce0000000f00 */
[----:B------:R-:W-:Y:S05]  /*4e20*/  WARPSYNC.COLLECTIVE R117, `(.L_x_17430) ;  /* 0x0000000075087348 */ /* 0x000fea0003c00000 */
[----:B------:R0:W1:Y:S02]  /*4e30*/  SHFL.BFLY P3, R113, R121, R123, R125 ;  /* 0x0c00007b79717389 */ /* 0x000064000006007d */
[----:B01----:R-:W-:Y:S01]  /*4e40*/  ENDCOLLECTIVE ;  /* 0x000000000000791b */ /* 0x003fe20003800000 */
.L_x_17430:
[----:B------:R-:W-:Y:S05]  /*4e50*/  BRA `(.L_x_17431) ;  /* 0xffffffe800e87947 */ /* 0x000fea000383ffff */
.L_x_17432:
        /* <DEDUP_REMOVED lines=10> */
.L_x_33671:


//--------------------- .text._ZN10layer_norm31ln_parallel_residual_fwd_kernelINS_13Kernel_traitsIf6__halfS2_S2_fjLj1280ELj1ELj4ELj1ELj16ENS_18Kernel_traits_baseILj1280EfS2_S2_S2_fjLj128EEEEELb1ELb0ELb0EEEvNS_9FwdParamsE --------------------------
	.section	.text._ZN10layer_norm31ln_parallel_residual_fwd_kernelINS_13Kernel_traitsIf6__halfS2_S2_fjLj1280ELj1ELj4ELj1ELj16ENS_18Kernel_traits_baseILj1280EfS2_S2_S2_fjLj128EEEEELb1ELb0ELb0EEEvNS_9FwdParamsE,"ax",@progbits
	.align	128
        .global         _ZN10layer_norm31ln_parallel_residual_fwd_kernelINS_13Kernel_traitsIf6__halfS2_S2_fjLj1280ELj1ELj4ELj1ELj16ENS_18Kernel_traits_baseILj1280EfS2_S2_S2_fjLj128EEEEELb1ELb0ELb0EEEvNS_9FwdParamsE
        .type           _ZN10layer_norm31ln_parallel_residual_fwd_kernelINS_13Kernel_traitsIf6__halfS2_S2_fjLj1280ELj1ELj4ELj1ELj16ENS_18Kernel_traits_baseILj1280EfS2_S2_S2_fjLj128EEEEELb1ELb0ELb0EEEvNS_9FwdParamsE,@function
        .size           _ZN10layer_norm31ln_parallel_residual_fwd_kernelINS_13Kernel_traitsIf6__halfS2_S2_fjLj1280ELj1ELj4ELj1ELj16ENS_18Kernel_traits_baseILj1280EfS2_S2_S2_fjLj128EEEEELb1ELb0ELb0EEEvNS_9FwdParamsE,(.L_x_33672 - _ZN10layer_norm31ln_parallel_residual_fwd_kernelINS_13Kernel_traitsIf6__halfS2_S2_fjLj1280ELj1ELj4ELj1ELj16ENS_18Kernel_traits_baseILj1280EfS2_S2_S2_fjLj128EEEEELb1ELb0ELb0EEEvNS_9FwdParamsE)
        .other          _ZN10layer_norm31ln_parallel_residual_fwd_kernelINS_13Kernel_traitsIf6__halfS2_S2_fjLj1280ELj1ELj4ELj1ELj16ENS_18Kernel_traits_baseILj1280EfS2_S2_S2_fjLj128EEEEELb1ELb0ELb0EEEvNS_9FwdParamsE,@"STO_CUDA_ENTRY STV_DEFAULT"
_ZN10layer_norm31ln_parallel_residual_fwd_kernelINS_13Kernel_traitsIf6__halfS2_S2_fjLj1280ELj1ELj4ELj1ELj16ENS_18Kernel_traits_baseILj1280EfS2_S2_S2_fjLj128EEEEELb1ELb0ELb0EEEvNS_9FwdParamsE:
.text._ZN10layer_norm31ln_parallel_residual_fwd_kernelINS_13Kernel_traitsIf6__halfS2_S2_fjLj1280ELj1ELj4ELj1ELj16ENS_18Kernel_traits_baseILj1280EfS2_S2_S2_fjLj128EEEEELb1ELb0ELb0EEEvNS_9FwdParamsE:
        /* <DEDUP_REMOVED lines=12> */
[----:B-1----:R-:W-:-:S06]  /*00c0*/  @P0 IMAD.MOV.U32 R5, RZ, RZ, R7 ;  /* 0x000000ffff050224 */ /* 0x002fcc00078e0007 */
[----:B------:R-:W3:Y:S01]  /*00d0*/  @P0 LDG.E.64 R4, desc[UR4][R4.64] ;  /* 0x0000000404040981 */ /* 0x000ee2000c1e1b00 */
[----:B------:R-:W0:Y:S01]  /*00e0*/  S2R R200, SR_TID.X ;  /* 0x0000000000c87919 */ /* 0x000e220000002100 */
[----:B------:R-:W0:Y:S01]  /*00f0*/  S2R R17, SR_CTAID.X ;  /* 0x0000000000117919 */ /* 0x000e220000002500 */
[----:B------:R-:W-:Y:S02]  /*0100*/  ULDC UR8, c[0x0][0x0] ;  /* 0x0000000000087ab9 */ /* 0x000fe40000000800 */
[--C-:B0-----:R-:W-:Y:S01]  /*0110*/  IMAD R199, R17, UR8, R200.reuse ;  /* 0x0000000811c77c24 */ /* 0x101fe2000f8e02c8 */
[----:B------:R-:W-:Y:S02]  /*0120*/  LOP3.LUT R201, R200, 0x1f, RZ, 0xc0, !PT ;  /* 0x0000001fc8c97812 */ /* 0x000fe400078ec0ff */
[----:B------:R-:W-:Y:S01]  /*0130*/  LOP3.LUT R202, R202, 0xffffffdf, RZ, 0xc0, !PT ;  /* 0xffffffdfcaca7812 */ /* 0x000fe200078ec0ff */
[----:B------:R-:W-:Y:S01]  /*0140*/  BSSY B0, `(.L_x_17433) ;  /* 0x000006d000007945 */ /* 0x000fe20003800000 */
[----:B------:R-:W-:-:S02]  /*0150*/  SHF.R.U32.HI R200, RZ, 0x5, R200 ;  /* 0x00000005ffc87819 */ /* 0x000fc400000116c8 */
[----:B--2---:R-:W-:Y:S02]  /*0160*/  @P0 R2UR UR6, R2 ;  /* 0x00000000020602ca */ /* 0x004fe400000e0000 */
[----:B------:R-:W-:Y:S02]  /*0170*/  @P0 R2UR UR7, R3 ;  /* 0x00000000030702ca */ /* 0x000fe400000e0000 */
[----:B---3--:R-:W-:-:S05]  /*0180*/  @P0 IADD3 R6, P1, R4, R9, RZ ;  /* 0x0000000904060210 */ /* 0x008fca0007f3e0ff */
        /* <DEDUP_REMOVED lines=104> */
.L_x_17434:
[----:B------:R-:W-:Y:S05]  /*0810*/  BSYNC B0 ;  /* 0x0000000000007941 */ /* 0x000fea0003800000 */
.L_x_17433:
[----:B------:R-:W-:Y:S04]  /*0820*/  BSSY B0, `(.L_x_17435) ;  /* 0x0000024000007945 */ /* 0x000fe80003800000 */
[----:B------:R-:W-:Y:S05]  /*0830*/  @!P5 BRA `(.L_x_17436) ;  /* 0x000000000088d947 */ /* 0x000fea0003800000 */
[----:B------:R-:W-:Y:S01]  /*0840*/  ULDC.64 UR26, c[0x0][0x2c8] ;  /* 0x0000b200001a7ab9 */ /* 0x000fe20000000a00 */
[----:B0-----:R-:W0:Y:S01]  /*0850*/  LDC.64 R12, c[0x0][0x260] ;  /* 0x00009800ff0c7b82 */ /* 0x001e220000000a00 */
        /* <DEDUP_REMOVED lines=32> */
.L_x_17436:
[----:B------:R-:W-:Y:S05]  /*0a60*/  BSYNC B0 ;  /* 0x0000000000007941 */ /* 0x000fea0003800000 */
.L_x_17435:
        /* <DEDUP_REMOVED lines=36> */
.L_x_17438:
[----:B------:R-:W-:Y:S05]  /*0cb0*/  BSYNC B0 ;  /* 0x0000000000007941 */ /* 0x000fea0003800000 */
.L_x_17437:
        /* <DEDUP_REMOVED lines=36> */
.L_x_17440:
[----:B------:R-:W-:Y:S05]  /*0f00*/  BSYNC B0 ;  /* 0x0000000000007941 */ /* 0x000fea0003800000 */
.L_x_17439:
        /* <DEDUP_REMOVED lines=43> */
.L_x_17442:
[----:B------:R-:W-:Y:S05]  /*11c0*/  BSYNC B0 ;  /* 0x0000000000007941 */ /* 0x000fea0003800000 */
.L_x_17441:
[----:B------:R-:W-:Y:S01]  /*11d0*/  ULDC UR25, c[0x0][0x214] ;  /* 0x0000850000197ab9 */ /* 0x000fe20000000800 */
[----:B------:R-:W-:Y:S02]  /*11e0*/  LOP3.LUT R15, R15, UR23, R2, 0x96, !PT ;  /* 0x000000170f0f7c12 */ /* 0x000fe4000f8e9602 */
[----:B------:R-:W-:-:S13]  /*11f0*/  ISETP.GE.AND P0, PT, R200, UR25, PT ;  /* 0x00000019c8007c0c */ /* 0x000fda000bf06270 */
[----:B------:R-:W-:Y:S05]  /*1200*/  @P0 EXIT ;  /* 0x000000000000094d */ /* 0x000fea0003800000 */
[----:B------:R-:W-:Y:S01]  /*1210*/  IMAD R3, R16, -0x2daee0ad, RZ ;  /* 0xd2511f5310037824 */ /* 0x000fe200078e02ff */
[----:B------:R-:W-:Y:S01]  /*1220*/  BSSY B0, `(.L_x_17443) ;  /* 0x0001e7c000007945 */ /* 0x000fe20003800000 */
[----:B0-----:R-:W-:Y:S01]  /*1230*/  IMAD.WIDE.U32 R4, R14, -0x2daee0ad, RZ ;  /* 0xd2511f530e047825 */ /* 0x001fe200078e00ff */
[----:B------:R-:W-:Y:S01]  /*1240*/  ULDC.U8 UR25, c[0x0][0x2a0] ;  /* 0x0000a80000197ab9 */ /* 0x000fe20000000000 */
[----:B------:R-:W-:Y:S01]  /*1250*/  ULDC UR36, c[0x0][0x218] ;  /* 0x0000860000247ab9 */ /* 0x000fe20000000800 */
[----:B------:R-:W-:Y:S01]  /*1260*/  ULDC UR34, c[0x0][0x2d8] ;  /* 0x0000b60000227ab9 */ /* 0x000fe20000000800 */
[----:B------:R-:W-:Y:S01]  /*1270*/  IMAD R7, R18, -0x326172a9, RZ ;  /* 0xcd9e8d5712077824 */ /* 0x000fe200078e02ff */
[----:B------:R-:W-:Y:S01]  /*1280*/  LOP3.LUT R3, R5, UR35, R3, 0x96, !PT ;  /* 0x0000002305037c12 */ /* 0x000fe2000f8e9603 */
[----:B------:R-:W-:Y:S01]  /*1290*/  IMAD.HI.U32 R2, R15, -0x326172a9, RZ ;  /* 0xcd9e8d570f027827 */ /* 0x000fe200078e00ff */
[----:B------:R-:W-:Y:S01]  /*12a0*/  LOP3.LUT R5, R6, 0x3, RZ, 0xc0, !PT ;  /* 0x0000000306057812 */ /* 0x000fe200078ec0ff */
[----:B------:R-:W-:-:S02]  /*12b0*/  UISETP.NE.AND UP0, UPT, UR25, URZ, UPT ;  /* 0x0000003f1900728c */ /* 0x000fc4000bf05270 */
[----:B------:R-:W-:Y:S01]  /*12c0*/  IMAD R196, R15, -0x326172a9, RZ ;  /* 0xcd9e8d570fc47824 */ /* 0x000fe200078e02ff */
[----:B------:R-:W-:Y:S01]  /*12d0*/  LOP3.LUT R2, R2, UR24, R7, 0x96, !PT ;  /* 0x0000001802027c12 */ /* 0x000fe2000f8e9607 */
[----:B------:R-:W-:Y:S01]  /*12e0*/  IMAD.MOV.U32 R6, RZ, RZ, RZ ;  /* 0x000000ffff067224 */ /* 0x000fe200078e00ff */
[----:B------:R-:W-:Y:S01]  /*12f0*/  ULDC.64 UR26, c[0x0][0x230] ;  /* 0x00008c00001a7ab9 */ /* 0x000fe20000000a00 */
[----:B------:R-:W-:Y:S01]  /*1300*/  ULDC.64 UR28, c[0x0][0x238] ;  /* 0x00008e00001c7ab9 */ /* 0x000fe20000000a00 */
[----:B------:R-:W-:Y:S01]  /*1310*/  ULDC.64 UR30, c[0x0][0x240] ;  /* 0x00009000001e7ab9 */ /* 0x000fe20000000a00 */
[----:B------:R-:W-:-:S05]  /*1320*/  ULDC.64 UR32, c[0x0][0x248] ;  /* 0x0000920000207ab9 */ /* 0x000fca0000000a00 */
.L_x_18109:
        /* <DEDUP_REMOVED lines=34> */
.L_x_17447:
[----:B------:R-:W-:-:S07]  /*1550*/  IMAD.MOV.U32 R7, RZ, RZ, R196 ;  /* 0x000000ffff077224 */ /* 0x000fce00078e00c4 */
.L_x_17448:
[----:B------:R-:W-:Y:S05]  /*1560*/  BSYNC B2 ;  /* 0x0000000000027941 */ /* 0x000fea0003800000 */
.L_x_17446:
        /* <DEDUP_REMOVED lines=16> */
.L_x_17452:
[----:B------:R-:W-:Y:S05]  /*1670*/  BSYNC B3 ;  /* 0x0000000000037941 */ /* 0x000fea0003800000 */
.L_x_17451:
        /* <DEDUP_REMOVED lines=43> */
.L_x_17450:
[----:B------:R-:W-:Y:S05]  /*1930*/  BSYNC B2 ;  /* 0x0000000000027941 */ /* 0x000fea0003800000 */
.L_x_17449:
        /* <DEDUP_REMOVED lines=20> */
.L_x_17453:
        /* <DEDUP_REMOVED lines=12> */
.L_x_17456:
[----:B------:R-:W-:-:S07]  /*1b40*/  MOV R8, R196 ;  /* 0x000000c400087202 */ /* 0x000fce0000000f00 */
.L_x_17457:
[----:B------:R-:W-:Y:S05]  /*1b50*/  BSYNC B2 ;  /* 0x0000000000027941 */ /* 0x000fea0003800000 */
.L_x_17455:
        /* <DEDUP_REMOVED lines=16> */
.L_x_17461:
[----:B------:R-:W-:Y:S05]  /*1c60*/  BSYNC B3 ;  /* 0x0000000000037941 */ /* 0x000fea0003800000 */
.L_x_17460:
        /* <DEDUP_REMOVED lines=43> */
.L_x_17459:
[----:B------:R-:W-:Y:S05]  /*1f20*/  BSYNC B2 ;  /* 0x0000000000027941 */ /* 0x000fea0003800000 */
.L_x_17458:
        /* <DEDUP_REMOVED lines=10> */
.L_x_17454:
        /* <DEDUP_REMOVED lines=12> */
.L_x_17463:
[----:B------:R-:W-:-:S07]  /*2090*/  IMAD.MOV.U32 R203, RZ, RZ, R196 ;  /* 0x000000ffffcb7224 */ /* 0x000fce00078e00c4 */
.L_x_17464:
[----:B------:R-:W-:Y:S05]  /*20a0*/  BSYNC B2 ;  /* 0x0000000000027941 */ /* 0x000fea0003800000 */
.L_x_17462:
        /* <DEDUP_REMOVED lines=16> */
.L_x_17468:
[----:B------:R-:W-:Y:S05]  /*21b0*/  BSYNC B3 ;  /* 0x0000000000037941 */ /* 0x000fea0003800000 */
.L_x_17467:
        /* <DEDUP_REMOVED lines=43> */
.L_x_17466:
[----:B------:R-:W-:Y:S05]  /*2470*/  BSYNC B2 ;  /* 0x0000000000027941 */ /* 0x000fea0003800000 */
.L_x_17465:
        /* <DEDUP_REMOVED lines=15> */
.L_x_17469:
        /* <DEDUP_REMOVED lines=12> */
.L_x_17472:
[----:B------:R-:W-:-:S07]  /*2630*/  MOV R9, R196 ;  /* 0x000000c400097202 */ /* 0x000fce0000000f00 */
.L_x_17473:
[----:B------:R-:W-:Y:S05]  /*2640*/  BSYNC B2 ;  /* 0x0000000000027941 */ /* 0x000fea0003800000 */
.L_x_17471:
        /* <DEDUP_REMOVED lines=16> */
.L_x_17477:
[----:B------:R-:W-:Y:S05]  /*2750*/  BSYNC B3 ;  /* 0x0000000000037941 */ /* 0x000fea0003800000 */
.L_x_17476:
        /* <DEDUP_REMOVED lines=43> */
.L_x_17475:
[----:B------:R-:W-:Y:S05]  /*2a10*/  BSYNC B2 ;  /* 0x0000000000027941 */ /* 0x000fea0003800000 */
.L_x_17474:
        /* <DEDUP_REMOVED lines=10> */
.L_x_17470:
        /* <DEDUP_REMOVED lines=12> */
.L_x_17479:
[----:B------:R-:W-:-:S07]  /*2b80*/  IMAD.MOV.U32 R188, RZ, RZ, R196 ;  /* 0x000000ffffbc7224 */ /* 0x000fce00078e00c4 */
.L_x_17480:
[----:B------:R-:W-:Y:S05]  /*2b90*/  BSYNC B2 ;  /* 0x0000000000027941 */ /* 0x000fea0003800000 */
.L_x_17478:
        /* <DEDUP_REMOVED lines=16> */
.L_x_17484:
[----:B------:R-:W-:Y:S05]  /*2ca0*/  BSYNC B3 ;  /* 0x0000000000037941 */ /* 0x000fea0003800000 */
.L_x_17483:
        /* <DEDUP_REMOVED lines=43> */
.L_x_17482:
[----:B------:R-:W-:Y:S05]  /*2f60*/  BSYNC B2 ;  /* 0x0000000000027941 */ /* 0x000fea0003800000 */
.L_x_17481:
        /* <DEDUP_REMOVED lines=15> */
.L_x_17485:
        /* <DEDUP_REMOVED lines=12> */
.L_x_17488:
[----:B------:R-:W-:-:S07]  /*3120*/  MOV R10, R196 ;  /* 0x000000c4000a7202 */ /* 0x000fce0000000f00 */
.L_x_17489:
[----:B------:R-:W-:Y:S05]  /*3130*/  BSYNC B2 ;  /* 0x0000000000027941 */ /* 0x000fea0003800000 */
.L_x_17487:
        /* <DEDUP_REMOVED lines=16> */
.L_x_17493:
[----:B------:R-:W-:Y:S05]  /*3240*/  BSYNC B3 ;  /* 0x0000000000037941 */ /* 0x000fea0003800000 */
.L_x_17492:
        /* <DEDUP_REMOVED lines=43> */
.L_x_17491:
[----:B------:R-:W-:Y:S05]  /*3500*/  BSYNC B2 ;  /* 0x0000000000027941 */ /* 0x000fea0003800000 */
.L_x_17490:
        /* <DEDUP_REMOVED lines=10> */
.L_x_17486:
        /* <DEDUP_REMOVED lines=12> */
.L_x_17495:
[----:B------:R-:W-:-:S07]  /*3670*/  IMAD.MOV.U32 R188, RZ, RZ, R196 ;  /* 0x000000ffffbc7224 */ /* 0x000fce00078e00c4 */
.L_x_17496:
[----:B------:R-:W-:Y:S05]  /*3680*/  BSYNC B2 ;  /* 0x0000000000027941 */ /* 0x000fea0003800000 */
.L_x_17494:
        /* <DEDUP_REMOVED lines=16> */
.L_x_17500:
[----:B------:R-:W-:Y:S05]  /*3790*/  BSYNC B3 ;  /* 0x0000000000037941 */ /* 0x000fea0003800000 */
.L_x_17499:
        /* <DEDUP_REMOVED lines=43> */
.L_x_17498:
[----:B------:R-:W-:Y:S05]  /*3a50*/  BSYNC B2 ;  /* 0x0000000000027941 */ /* 0x000fea0003800000 */
.L_x_17497:
        /* <DEDUP_REMOVED lines=15> */
.L_x_17501:
        /* <DEDUP_REMOVED lines=12> */
.L_x_17504:
[----:B------:R-:W-:-:S07]  /*3c10*/  MOV R11, R196 ;  /* 0x000000c4000b7202 */ /* 0x000fce0000000f00 */
.L_x_17505:
[----:B------:R-:W-:Y:S05]  /*3c20*/  BSYNC B2 ;  /* 0x0000000000027941 */ /* 0x000fea0003800000 */
.L_x_17503:
        /* <DEDUP_REMOVED lines=16> */
.L_x_17509:
[----:B------:R-:W-:Y:S05]  /*3d30*/  BSYNC B3 ;  /* 0x0000000000037941 */ /* 0x000fea0003800000 */
.L_x_17508:
        /* <DEDUP_REMOVED lines=43> */
.L_x_17507:
[----:B------:R-:W-:Y:S05]  /*3ff0*/  BSYNC B2 ;  /* 0x0000000000027941 */ /* 0x000fea0003800000 */
.L_x_17506:
        /* <DEDUP_REMOVED lines=10> */
.L_x_17502:
        /* <DEDUP_REMOVED lines=12> */
.L_x_17511:
[----:B------:R-:W-:-:S07]  /*4160*/  IMAD.MOV.U32 R211, RZ, RZ, R196 ;  /* 0x000000ffffd37224 */ /* 0x000fce00078e00c4 */
.L_x_17512:
[----:B------:R-:W-:Y:S05]  /*4170*/  BSYNC B2 ;  /* 0x0000000000027941 */ /* 0x000fea0003800000 */
.L_x_17510:
        /* <DEDUP_REMOVED lines=16> */
.L_x_17516:
[----:B------:R-:W-:Y:S05]  /*4280*/  BSYNC B3 ;  /* 0x0000000000037941 */ /* 0x000fea0003800000 */
.L_x_17515:
        /* <DEDUP_REMOVED lines=43> */
.L_x_17514:
[----:B------:R-:W-:Y:S05]  /*4540*/  BSYNC B2 ;  /* 0x0000000000027941 */ /* 0x000fea0003800000 */
.L_x_17513:
        /* <DEDUP_REMOVED lines=15> */
.L_x_17517:
        /* <DEDUP_REMOVED lines=12> */
.L_x_17520:
[----:B------:R-:W-:-:S07]  /*4700*/  MOV R12, R196 ;  /* 0x000000c4000c7202 */ /* 0x000fce0000000f00 */
.L_x_17521:
[----:B------:R-:W-:Y:S05]  /*4710*/  BSYNC B2 ;  /* 0x0000000000027941 */ /* 0x000fea0003800000 */
.L_x_17519:
        /* <DEDUP_REMOVED lines=16> */
.L_x_17525:
[----:B------:R-:W-:Y:S05]  /*4820*/  BSYNC B3 ;  /* 0x0000000000037941 */ /* 0x000fea0003800000 */
.L_x_17524:
        /* <DEDUP_REMOVED lines=43> */
.L_x_17523:
[----:B------:R-:W-:Y:S05]  /*4ae0*/  BSYNC B2 ;  /* 0x0000000000027941 */ /* 0x000fea0003800000 */
.L_x_17522:
        /* <DEDUP_REMOVED lines=10> */
.L_x_17518:
        /* <DEDUP_REMOVED lines=12> */
.L_x_17527:
[----:B------:R-:W-:-:S07]  /*4c50*/  IMAD.MOV.U32 R224, RZ, RZ, R196 ;  /* 0x000000ffffe07224 */ /* 0x000fce00078e00c4 */
.L_x_17528:
[----:B------:R-:W-:Y:S05]  /*4c60*/  BSYNC B2 ;  /* 0x0000000000027941 */ /* 0x000fea0003800000 */
.L_x_17526:
        /* <DEDUP_REMOVED lines=16> */
.L_x_17532:
[----:B------:R-:W-:Y:S05]  /*4d70*/  BSYNC B3 ;  /* 0x0000000000037941 */ /* 0x000fea0003800000 */
.L_x_17531:
        /* <DEDUP_REMOVED lines=43> */
.L_x_17530:
[----:B------:R-:W-:Y:S05]  /*5030*/  BSYNC B2 ;  /* 0x0000000000027941 */ /* 0x000fea0003800000 */
.L_x_17529:
        /* <DEDUP_REMOVED lines=13> */
.L_x_17533:
        /* <DEDUP_REMOVED lines=12> */
.L_x_17536:
[----:B------:R-:W-:-:S07]  /*51d0*/  MOV R13, R196 ;  /* 0x000000c4000d7202 */ /* 0x000fce0000000f00 */
.L_x_17537:
[----:B------:R-:W-:Y:S05]  /*51e0*/  BSYNC B2 ;  /* 0x0000000000027941 */ /* 0x000fea0003800000 */
.L_x_17535:
        /* <DEDUP_REMOVED lines=16> */
.L_x_17541:
[----:B------:R-:W-:Y:S05]  /*52f0*/  BSYNC B3 ;  /* 0x0000000000037941 */ /* 0x000fea0003800000 */
.L_x_17540:
        /* <DEDUP_REMOVED lines=43> */
.L_x_17539:
[----:B------:R-:W-:Y:S05]  /*55b0*/  BSYNC B2 ;  /* 0x0000000000027941 */ /* 0x000fea0003800000 */
.L_x_17538:
        /* <DEDUP_REMOVED lines=10> */
.L_x_17534:
        /* <DEDUP_REMOVED lines=12> */
.L_x_17543:
[----:B------:R-:W-:-:S07]  /*5720*/  IMAD.MOV.U32 R190, RZ, RZ, R196 ;  /* 0x000000ffffbe7224 */ /* 0x000fce00078e00c4 */
.L_x_17544:
[----:B------:R-:W-:Y:S05]  /*5730*/  BSYNC B2 ;  /* 0x0000000000027941 */ /* 0x000fea0003800000 */
.L_x_17542:
        /* <DEDUP_REMOVED lines=16> */
.L_x_17548:
[----:B------:R-:W-:Y:S05]  /*5840*/  BSYNC B3 ;  /* 0x0000000000037941 */ /* 0x000fea0003800000 */
.L_x_17547:
        /* <DEDUP_REMOVED lines=43> */
.L_x_17546:
[----:B------:R-:W-:Y:S05]  /*5b00*/  BSYNC B2 ;  /* 0x0000000000027941 */ /* 0x000fea0003800000 */
.L_x_17545:
        /* <DEDUP_REMOVED lines=13> */
.L_x_17549:
        /* <DEDUP_REMOVED lines=12> */
.L_x_17552:
[----:B------:R-:W-:-:S07]  /*5ca0*/  MOV R14, R196 ;  /* 0x000000c4000e7202 */ /* 0x000fce0000000f00 */
.L_x_17553:
[----:B------:R-:W-:Y:S05]  /*5cb0*/  BSYNC B2 ;  /* 0x0000000000027941 */ /* 0x000fea0003800000 */
.L_x_17551:
        /* <DEDUP_REMOVED lines=16> */
.L_x_17557:
[----:B------:R-:W-:Y:S05]  /*5dc0*/  BSYNC B3 ;  /* 0x0000000000037941 */ /* 0x000fea0003800000 */
.L_x_17556:
        /* <DEDUP_REMOVED lines=43> */
.L_x_17555:
[----:B------:R-:W-:Y:S05]  /*6080*/  BSYNC B2 ;  /* 0x0000000000027941 */ /* 0x000fea0003800000 */
.L_x_17554:
        /* <DEDUP_REMOVED lines=10> */
.L_x_17550:
        /* <DEDUP_REMOVED lines=12> */
.L_x_17559:
[----:B------:R-:W-:-:S07]  /*61f0*/  IMAD.MOV.U32 R190, RZ, RZ, R196 ;  /* 0x000000ffffbe7224 */ /* 0x000fce00078e00c4 */
.L_x_17560:
[----:B------:R-:W-:Y:S05]  /*6200*/  BSYNC B2 ;  /* 0x0000000000027941 */ /* 0x000fea0003800000 */
.L_x_17558:
        /* <DEDUP_REMOVED lines=16> */
.L_x_17564:
[----:B------:R-:W-:Y:S05]  /*6310*/  BSYNC B3 ;  /* 0x0000000000037941 */ /* 0x000fea0003800000 */
.L_x_17563:
        /* <DEDUP_REMOVED lines=42> */
[----:B------:R-:W-:-:S07]  /*65c0*/  IMAD.MOV.U32 R188, RZ, RZ, RZ ;  /* 0x000000ffffbc7224 */ /* 0x000fce00078e00ff */
.L_x_17562:
[----:B------:R-:W-:Y:S05]  /*65d0*/  BSYNC B2 ;  /* 0x0000000000027941 */ /* 0x000fea0003800000 */
.L_x_17561:
        /* <DEDUP_REMOVED lines=13> */
.L_x_17565:
        /* <DEDUP_REMOVED lines=12> */
.L_x_17568:
[----:B------:R-:W-:-:S07]  /*6770*/  MOV R15, R196 ;  /* 0x000000c4000f7202 */ /* 0x000fce0000000f00 */
.L_x_17569:
[----:B------:R-:W-:Y:S05]  /*6780*/  BSYNC B2 ;  /* 0x0000000000027941 */ /* 0x000fea0003800000 */
.L_x_17567:
        /* <DEDUP_REMOVED lines=16> */
.L_x_17573:
[----:B------:R-:W-:Y:S05]  /*6890*/  BSYNC B3 ;  /* 0x0000000000037941 */ /* 0x000fea0003800000 */
.L_x_17572:
        /* <DEDUP_REMOVED lines=43> */
.L_x_17571:
[----:B------:R-:W-:Y:S05]  /*6b50*/  BSYNC B2 ;  /* 0x0000000000027941 */ /* 0x000fea0003800000 */
.L_x_17570:
        /* <DEDUP_REMOVED lines=10> */
.L_x_17566:
        /* <DEDUP_REMOVED lines=54> */
.L_x_17574:
[----:B0-----:R-:W-:-:S07]  /*6f60*/  IADD3 R194, R19, 0x20, RZ ;  /* 0x0000002013c27810 */ /* 0x001fce0007ffe0ff */
.L_x_17445:
[----:B------:R-:W-:Y:S05]  /*6f70*/  BSYNC B1 ;  /* 0x0000000000017941 */ /* 0x000fea0003800000 */
.L_x_17444:
        /* <DEDUP_REMOVED lines=29> */
.L_x_17578:
[----:B------:R-:W-:-:S07]  /*7150*/  IMAD.MOV.U32 R16, RZ, RZ, R196 ;  /* 0x000000ffff107224 */ /* 0x000fce00078e00c4 */
.L_x_17579:
[----:B------:R-:W-:Y:S05]  /*7160*/  BSYNC B2 ;  /* 0x0000000000027941 */ /* 0x000fea0003800000 */
.L_x_17577:
        /* <DEDUP_REMOVED lines=16> */
.L_x_17583:
[----:B------:R-:W-:Y:S05]  /*7270*/  BSYNC B3 ;  /* 0x0000000000037941 */ /* 0x000fea0003800000 */
.L_x_17582:
        /* <DEDUP_REMOVED lines=43> */
.L_x_17581:
[----:B------:R-:W-:Y:S05]  /*7530*/  BSYNC B2 ;  /* 0x0000000000027941 */ /* 0x000fea0003800000 */
.L_x_17580:
        /* <DEDUP_REMOVED lines=20> */
.L_x_17584:
        /* <DEDUP_REMOVED lines=12> */
.L_x_17587:
[----:B------:R-:W-:-:S07]  /*7740*/  IMAD.MOV.U32 R8, RZ, RZ, R196 ;  /* 0x000000ffff087224 */ /* 0x000fce00078e00c4 */
.L_x_17588:
[----:B------:R-:W-:Y:S05]  /*7750*/  BSYNC B2 ;  /* 0x0000000000027941 */ /* 0x000fea0003800000 */
.L_x_17586:
        /* <DEDUP_REMOVED lines=16> */
.L_x_17592:
[----:B------:R-:W-:Y:S05]  /*7860*/  BSYNC B3 ;  /* 0x0000000000037941 */ /* 0x000fea0003800000 */
.L_x_17591:
        /* <DEDUP_REMOVED lines=43> */
.L_x_17590:
[----:B------:R-:W-:Y:S05]  /*7b20*/  BSYNC B2 ;  /* 0x0000000000027941 */ /* 0x000fea0003800000 */
.L_x_17589:
        /* <DEDUP_REMOVED lines=10> */
.L_x_17585:
        /* <DEDUP_REMOVED lines=12> */
.L_x_17594:
[----:B------:R-:W-:-:S07]  /*7c90*/  MOV R205, R196 ;  /* 0x000000c400cd7202 */ /* 0x000fce0000000f00 */
.L_x_17595:
[----:B------:R-:W-:Y:S05]  /*7ca0*/  BSYNC B2 ;  /* 0x0000000000027941 */ /* 0x000fea0003800000 */
.L_x_17593:
        /* <DEDUP_REMOVED lines=16> */
.L_x_17599:
[----:B------:R-:W-:Y:S05]  /*7db0*/  BSYNC B3 ;  /* 0x0000000000037941 */ /* 0x000fea0003800000 */
.L_x_17598:
        /* <DEDUP_REMOVED lines=43> */
.L_x_17597:
[----:B------:R-:W-:Y:S05]  /*8070*/  BSYNC B2 ;  /* 0x0000000000027941 */ /* 0x000fea0003800000 */
.L_x_17596:
        /* <DEDUP_REMOVED lines=15> */
.L_x_17600:
        /* <DEDUP_REMOVED lines=12> */
.L_x_17603:
[----:B------:R-:W-:-:S07]  /*8230*/  IMAD.MOV.U32 R9, RZ, RZ, R196 ;  /* 0x000000ffff097224 */ /* 0x000fce00078e00c4 */
.L_x_17604:
[----:B------:R-:W-:Y:S05]  /*8240*/  BSYNC B2 ;  /* 0x0000000000027941 */ /* 0x000fea0003800000 */
.L_x_17602:
        /* <DEDUP_REMOVED lines=16> */
.L_x_17608:
[----:B------:R-:W-:Y:S05]  /*8350*/  BSYNC B3 ;  /* 0x0000000000037941 */ /* 0x000fea0003800000 */
.L_x_17607:
        /* <DEDUP_REMOVED lines=43> */
.L_x_17606:
[----:B------:R-:W-:Y:S05]  /*8610*/  BSYNC B2 ;  /* 0x0000000000027941 */ /* 0x000fea0003800000 */
.L_x_17605:
        /* <DEDUP_REMOVED lines=10> */
.L_x_17601:
        /* <DEDUP_REMOVED lines=12> */
.L_x_17610:
[----:B------:R-:W-:-:S07]  /*8780*/  MOV R188, R196 ;  /* 0x000000c400bc7202 */ /* 0x000fce0000000f00 */
.L_x_17611:
[----:B------:R-:W-:Y:S05]  /*8790*/  BSYNC B2 ;  /* 0x0000000000027941 */ /* 0x000fea0003800000 */
.L_x_17609:
        /* <DEDUP_REMOVED lines=16> */
.L_x_17615:
[----:B------:R-:W-:Y:S05]  /*88a0*/  BSYNC B3 ;  /* 0x0000000000037941 */ /* 0x000fea0003800000 */
.L_x_17614:
        /* <DEDUP_REMOVED lines=43> */
.L_x_17613:
[----:B------:R-:W-:Y:S05]  /*8b60*/  BSYNC B2 ;  /* 0x0000000000027941 */ /* 0x000fea0003800000 */
.L_x_17612:
        /* <DEDUP_REMOVED lines=15> */
.L_x_17616:
        /* <DEDUP_REMOVED lines=12> */
.L_x_17619:
[----:B------:R-:W-:-:S07]  /*8d20*/  IMAD.MOV.U32 R10, RZ, RZ, R196 ;  /* 0x000000ffff0a7224 */ /* 0x000fce00078e00c4 */
.L_x_17620:
[----:B------:R-:W-:Y:S05]  /*8d30*/  BSYNC B2 ;  /* 0x0000000000027941 */ /* 0x000fea0003800000 */
.L_x_17618:
        /* <DEDUP_REMOVED lines=16> */
.L_x_17624:
[----:B------:R-:W-:Y:S05]  /*8e40*/  BSYNC B3 ;  /* 0x0000000000037941 */ /* 0x000fea0003800000 */
.L_x_17623:
        /* <DEDUP_REMOVED lines=43> */
.L_x_17622:
[----:B------:R-:W-:Y:S05]  /*9100*/  BSYNC B2 ;  /* 0x0000000000027941 */ /* 0x000fea0003800000 */
.L_x_17621:
        /* <DEDUP_REMOVED lines=10> */
.L_x_17617:
        /* <DEDUP_REMOVED lines=12> */
.L_x_17626:
[----:B------:R-:W-:-:S07]  /*9270*/  MOV R188, R196 ;  /* 0x000000c400bc7202 */ /* 0x000fce0000000f00 */
.L_x_17627:
[----:B------:R-:W-:Y:S05]  /*9280*/  BSYNC B2 ;  /* 0x0000000000027941 */ /* 0x000fea0003800000 */
.L_x_17625:
        /* <DEDUP_REMOVED lines=16> */
.L_x_17631:
[----:B------:R-:W-:Y:S05]  /*9390*/  BSYNC B3 ;  /* 0x0000000000037941 */ /* 0x000fea0003800000 */
.L_x_17630:
        /* <DEDUP_REMOVED lines=43> */
.L_x_17629:
[----:B------:R-:W-:Y:S05]  /*9650*/  BSYNC B2 ;  /* 0x0000000000027941 */ /* 0x000fea0003800000 */
.L_x_17628:
        /* <DEDUP_REMOVED lines=15> */
.L_x_17632:
        /* <DEDUP_REMOVED lines=12> */
.L_x_17635:
[----:B------:R-:W-:-:S07]  /*9810*/  IMAD.MOV.U32 R11, RZ, RZ, R196 ;  /* 0x000000ffff0b7224 */ /* 0x000fce00078e00c4 */
.L_x_17636:
[----:B------:R-:W-:Y:S05]  /*9820*/  BSYNC B2 ;  /* 0x0000000000027941 */ /* 0x000fea0003800000 */
.L_x_17634:
        /* <DEDUP_REMOVED lines=16> */
.L_x_17640:
[----:B------:R-:W-:Y:S05]  /*9930*/  BSYNC B3 ;  /* 0x0000000000037941 */ /* 0x000fea0003800000 */
.L_x_17639:
        /* <DEDUP_REMOVED lines=43> */
.L_x_17638:
[----:B------:R-:W-:Y:S05]  /*9bf0*/  BSYNC B2 ;  /* 0x0000000000027941 */ /* 0x000fea0003800000 */
.L_x_17637:
        /* <DEDUP_REMOVED lines=10> */
.L_x_17633:
        /* <DEDUP_REMOVED lines=12> */
.L_x_17642:
[----:B------:R-:W-:-:S07]  /*9d60*/  MOV R214, R196 ;  /* 0x000000c400d67202 */ /* 0x000fce0000000f00 */
.L_x_17643:
[----:B------:R-:W-:Y:S05]  /*9d70*/  BSYNC B2 ;  /* 0x0000000000027941 */ /* 0x000fea0003800000 */
.L_x_17641:
        /* <DEDUP_REMOVED lines=16> */
.L_x_17647:
[----:B------:R-:W-:Y:S05]  /*9e80*/  BSYNC B3 ;  /* 0x0000000000037941 */ /* 0x000fea0003800000 */
.L_x_17646:
        /* <DEDUP_REMOVED lines=43> */
.L_x_17645:
[----:B------:R-:W-:Y:S05]  /*a140*/  BSYNC B2 ;  /* 0x0000000000027941 */ /* 0x000fea0003800000 */
.L_x_17644:
        /* <DEDUP_REMOVED lines=15> */
.L_x_17648:
        /* <DEDUP_REMOVED lines=12> */
.L_x_17651:
[----:B------:R-:W-:-:S07]  /*a300*/  IMAD.MOV.U32 R12, RZ, RZ, R196 ;  /* 0x000000ffff0c7224 */ /* 0x000fce00078e00c4 */
.L_x_17652:
[----:B------:R-:W-:Y:S05]  /*a310*/  BSYNC B2 ;  /* 0x0000000000027941 */ /* 0x000fea0003800000 */
.L_x_17650:
        /* <DEDUP_REMOVED lines=16> */
.L_x_17656:
[----:B------:R-:W-:Y:S05]  /*a420*/  BSYNC B3 ;  /* 0x0000000000037941 */ /* 0x000fea0003800000 */
.L_x_17655:
        /* <DEDUP_REMOVED lines=43> */
.L_x_17654:
[----:B------:R-:W-:Y:S05]  /*a6e0*/  BSYNC B2 ;  /* 0x0000000000027941 */ /* 0x000fea0003800000 */
.L_x_17653:
        /* <DEDUP_REMOVED lines=10> */
.L_x_17649:
        /* <DEDUP_REMOVED lines=12> */
.L_x_17658:
[----:B------:R-:W-:-:S07]  /*a850*/  MOV R226, R196 ;  /* 0x000000c400e27202 */ /* 0x000fce0000000f00 */
.L_x_17659:
[----:B------:R-:W-:Y:S05]  /*a860*/  BSYNC B2 ;  /* 0x0000000000027941 */ /* 0x000fea0003800000 */
.L_x_17657:
        /* <DEDUP_REMOVED lines=16> */
.L_x_17663:
[----:B------:R-:W-:Y:S05]  /*a970*/  BSYNC B3 ;  /* 0x0000000000037941 */ /* 0x000fea0003800000 */
.L_x_17662:
        /* <DEDUP_REMOVED lines=42> */
[----:B------:R-:W-:-:S11]  /*ac20*/  HFMA2.MMA R188, -RZ, RZ, 0, 0 ;  /* 0x00000000ffbc7435 */ /* 0x000fd600000001ff */
.L_x_17661:
[----:B------:R-:W-:Y:S05]  /*ac30*/  BSYNC B2 ;  /* 0x0000000000027941 */ /* 0x000fea0003800000 */
.L_x_17660:
        /* <DEDUP_REMOVED lines=13> */
.L_x_17664:
        /* <DEDUP_REMOVED lines=12> */
.L_x_17667:
[----:B------:R-:W-:-:S07]  /*add0*/  IMAD.MOV.U32 R13, RZ, RZ, R196 ;  /* 0x000000ffff0d7224 */ /* 0x000fce00078e00c4 */
.L_x_17668:
[----:B------:R-:W-:Y:S05]  /*ade0*/  BSYNC B2 ;  /* 0x0000000000027941 */ /* 0x000fea0003800000 */
.L_x_17666:
        /* <DEDUP_REMOVED lines=16> */
.L_x_17672:
[----:B------:R-:W-:Y:S05]  /*aef0*/  BSYNC B3 ;  /* 0x0000000000037941 */ /* 0x000fea0003800000 */
.L_x_17671:
        /* <DEDUP_REMOVED lines=43> */
.L_x_17670:
[----:B------:R-:W-:Y:S05]  /*b1b0*/  BSYNC B2 ;  /* 0x0000000000027941 */ /* 0x000fea0003800000 */
.L_x_17669:
        /* <DEDUP_REMOVED lines=10> */
.L_x_17665:
        /* <DEDUP_REMOVED lines=12> */
.L_x_17674:
[----:B------:R-:W-:-:S07]  /*b320*/  MOV R190, R196 ;  /* 0x000000c400be7202 */ /* 0x000fce0000000f00 */
.L_x_17675:
[----:B------:R-:W-:Y:S05]  /*b330*/  BSYNC B2 ;  /* 0x0000000000027941 */ /* 0x000fea0003800000 */
.L_x_17673:
        /* <DEDUP_REMOVED lines=16> */
.L_x_17679:
[----:B------:R-:W-:Y:S05]  /*b440*/  BSYNC B3 ;  /* 0x0000000000037941 */ /* 0x000fea0003800000 */
.L_x_17678:
        /* <DEDUP_REMOVED lines=43> */
.L_x_17677:
[----:B------:R-:W-:Y:S05]  /*b700*/  BSYNC B2 ;  /* 0x0000000000027941 */ /* 0x000fea0003800000 */
.L_x_17676:
        /* <DEDUP_REMOVED lines=9> */
[----:B------:R-:W-:-:S05]  /*b7a0*/  HADD2.F32 R5, -RZ, R27.H0_H0 ;  /* 0x2000001bff057230 */ /* 0x000fca0000004100 */
[----:B------:R-:W-:Y:S01]  /*b7b0*/  FADD.FTZ R226, R5, R226 ;  /* 0x000000e205e27221 */ /* 0x000fe20000010000 */
[----:B------:R-:W-:Y:S01]  /*b7c0*/  IMAD.MOV.U32 R5, RZ, RZ, R188 ;  /* 0x000000ffff057224 */ /* 0x000fe200078e00bc */
[----:B------:R-:W-:Y:S06]  /*b7d0*/  BRA `(.L_x_17681) ;  /* 0x0000000400547947 */ /* 0x000fec0003800000 */
.L_x_17680:
        /* <DEDUP_REMOVED lines=12> */
.L_x_17683:
[----:B------:R-:W-:-:S07]  /*b8a0*/  IMAD.MOV.U32 R14, RZ, RZ, R196 ;  /* 0x000000ffff0e7224 */ /* 0x000fce00078e00c4 */
.L_x_17684:
[----:B------:R-:W-:Y:S05]  /*b8b0*/  BSYNC B2 ;  /* 0x0000000000027941 */ /* 0x000fea0003800000 */
.L_x_17682:
        /* <DEDUP_REMOVED lines=16> */
.L_x_17688:
[----:B------:R-:W-:Y:S05]  /*b9c0*/  BSYNC B3 ;  /* 0x0000000000037941 */ /* 0x000fea0003800000 */
.L_x_17687:
        /* <DEDUP_REMOVED lines=40> */
[----:B------:R-:W-:-:S04]  /*bc50*/  MOV R196, R192 ;  /* 0x000000c000c47202 */ /* 0x000fc80000000f00 */
[----:B------:R-:W-:Y:S01]  /*bc60*/  LOP3.LUT R3, R5, UR35, R188, 0x96, !PT ;  /* 0x0000002305037c12 */ /* 0x000fe2000f8e96bc */
[----:B------:R-:W-:-:S07]  /*bc70*/  IMAD.MOV.U32 R5, RZ, RZ, RZ ;  /* 0x000000ffff057224 */ /* 0x000fce00078e00ff */
.L_x_17686:
[----:B------:R-:W-:Y:S05]  /*bc80*/  BSYNC B2 ;  /* 0x0000000000027941 */ /* 0x000fea0003800000 */
.L_x_17685:
        /* <DEDUP_REMOVED lines=10> */
.L_x_17681:
        /* <DEDUP_REMOVED lines=12> */
.L_x_17690:
[----:B------:R-:W-:-:S07]  /*bdf0*/  MOV R190, R196 ;  /* 0x000000c400be7202 */ /* 0x000fce0000000f00 */
.L_x_17691:
[----:B------:R-:W-:Y:S05]  /*be00*/  BSYNC B2 ;  /* 0x0000000000027941 */ /* 0x000fea0003800000 */
.L_x_17689:
        /* <DEDUP_REMOVED lines=16> */
.L_x_17695:
[----:B------:R-:W-:Y:S05]  /*bf10*/  BSYNC B3 ;  /* 0x0000000000037941 */ /* 0x000fea0003800000 */
.L_x_17694:
        /* <DEDUP_REMOVED lines=42> */
[----:B------:R-:W-:-:S11]  /*c1c0*/  HFMA2.MMA R188, -RZ, RZ, 0, 0 ;  /* 0x00000000ffbc7435 */ /* 0x000fd600000001ff */
.L_x_17693:
[----:B------:R-:W-:Y:S05]  /*c1d0*/  BSYNC B2 ;  /* 0x0000000000027941 */ /* 0x000fea0003800000 */
.L_x_17692:
        /* <DEDUP_REMOVED lines=13> */
.L_x_17696:
        /* <DEDUP_REMOVED lines=12> */
.L_x_17699:
[----:B------:R-:W-:-:S07]  /*c370*/  IMAD.MOV.U32 R15, RZ, RZ, R196 ;  /* 0x000000ffff0f7224 */ /* 0x000fce00078e00c4 */
.L_x_17700:
[----:B------:R-:W-:Y:S05]  /*c380*/  BSYNC B2 ;  /* 0x0000000000027941 */ /* 0x000fea0003800000 */
.L_x_17698:
        /* <DEDUP_REMOVED lines=16> */
.L_x_17704:
[----:B------:R-:W-:Y:S05]  /*c490*/  BSYNC B3 ;  /* 0x0000000000037941 */ /* 0x000fea0003800000 */
.L_x_17703:
        /* <DEDUP_REMOVED lines=43> */
.L_x_17702:
[----:B------:R-:W-:Y:S05]  /*c750*/  BSYNC B2 ;  /* 0x0000000000027941 */ /* 0x000fea0003800000 */
.L_x_17701:
        /* <DEDUP_REMOVED lines=10> */
.L_x_17697:
        /* <DEDUP_REMOVED lines=54> */
.L_x_17705:
[----:B------:R-:W-:-:S07]  /*cb60*/  VIADD R194, R194, 0x20 ;  /* 0x00000020c2c27836 */ /* 0x000fce0000000000 */
.L_x_17576:
[----:B------:R-:W-:Y:S05]  /*cb70*/  BSYNC B1 ;  /* 0x0000000000017941 */ /* 0x000fea0003800000 */
.L_x_17575:
        /* <DEDUP_REMOVED lines=29> */
.L_x_17709:
[----:B------:R-:W-:-:S07]  /*cd50*/  MOV R17, R196 ;  /* 0x000000c400117202 */ /* 0x000fce0000000f00 */
.L_x_17710:
[----:B------:R-:W-:Y:S05]  /*cd60*/  BSYNC B2 ;  /* 0x0000000000027941 */ /* 0x000fea0003800000 */
.L_x_17708:
        /* <DEDUP_REMOVED lines=16> */
.L_x_17714:
[----:B------:R-:W-:Y:S05]  /*ce70*/  BSYNC B3 ;  /* 0x0000000000037941 */ /* 0x000fea0003800000 */
.L_x_17713:
        /* <DEDUP_REMOVED lines=43> */
.L_x_17712:
[----:B------:R-:W-:Y:S05]  /*d130*/  BSYNC B2 ;  /* 0x0000000000027941 */ /* 0x000fea0003800000 */
.L_x_17711:
        /* <DEDUP_REMOVED lines=20> */
.L_x_17715:
        /* <DEDUP_REMOVED lines=12> */
.L_x_17718:
[----:B------:R-:W-:-:S07]  /*d340*/  IMAD.MOV.U32 R8, RZ, RZ, R196 ;  /* 0x000000ffff087224 */ /* 0x000fce00078e00c4 */
.L_x_17719:
[----:B------:R-:W-:Y:S05]  /*d350*/  BSYNC B2 ;  /* 0x0000000000027941 */ /* 0x000fea0003800000 */
.L_x_17717:
        /* <DEDUP_REMOVED lines=16> */
.L_x_17723:
[----:B------:R-:W-:Y:S05]  /*d460*/  BSYNC B3 ;  /* 0x0000000000037941 */ /* 0x000fea0003800000 */
.L_x_17722:
        /* <DEDUP_REMOVED lines=43> */
.L_x_17721:
[----:B------:R-:W-:Y:S05]  /*d720*/  BSYNC B2 ;  /* 0x0000000000027941 */ /* 0x000fea0003800000 */
.L_x_17720:
        /* <DEDUP_REMOVED lines=10> */
.L_x_17716:
        /* <DEDUP_REMOVED lines=12> */
.L_x_17725:
[----:B------:R-:W-:-:S07]  /*d890*/  IMAD.MOV.U32 R207, RZ, RZ, R196 ;  /* 0x000000ffffcf7224 */ /* 0x000fce00078e00c4 */
.L_x_17726:
[----:B------:R-:W-:Y:S05]  /*d8a0*/  BSYNC B2 ;  /* 0x0000000000027941 */ /* 0x000fea0003800000 */
.L_x_17724:
        /* <DEDUP_REMOVED lines=16> */
.L_x_17730:
[----:B------:R-:W-:Y:S05]  /*d9b0*/  BSYNC B3 ;  /* 0x0000000000037941 */ /* 0x000fea0003800000 */
.L_x_17729:
        /* <DEDUP_REMOVED lines=43> */
.L_x_17728:
[----:B------:R-:W-:Y:S05]  /*dc70*/  BSYNC B2 ;  /* 0x0000000000027941 */ /* 0x000fea0003800000 */
.L_x_17727:
        /* <DEDUP_REMOVED lines=15> */
.L_x_17731:
        /* <DEDUP_REMOVED lines=12> */
.L_x_17734:
[----:B------:R-:W-:-:S07]  /*de30*/  IMAD.MOV.U32 R9, RZ, RZ, R196 ;  /* 0x000000ffff097224 */ /* 0x000fce00078e00c4 */
.L_x_17735:
[----:B------:R-:W-:Y:S05]  /*de40*/  BSYNC B2 ;  /* 0x0000000000027941 */ /* 0x000fea0003800000 */
.L_x_17733:
        /* <DEDUP_REMOVED lines=16> */
.L_x_17739:
[----:B------:R-:W-:Y:S05]  /*df50*/  BSYNC B3 ;  /* 0x0000000000037941 */ /* 0x000fea0003800000 */
.L_x_17738:
        /* <DEDUP_REMOVED lines=43> */
.L_x_17737:
[----:B------:R-:W-:Y:S05]  /*e210*/  BSYNC B2 ;  /* 0x0000000000027941 */ /* 0x000fea0003800000 */
.L_x_17736:
        /* <DEDUP_REMOVED lines=10> */
.L_x_17732:
        /* <DEDUP_REMOVED lines=12> */
.L_x_17741:
[----:B------:R-:W-:-:S07]  /*e380*/  IMAD.MOV.U32 R188, RZ, RZ, R196 ;  /* 0x000000ffffbc7224 */ /* 0x000fce00078e00c4 */
.L_x_17742:
[----:B------:R-:W-:Y:S05]  /*e390*/  BSYNC B2 ;  /* 0x0000000000027941 */ /* 0x000fea0003800000 */
.L_x_17740:
        /* <DEDUP_REMOVED lines=16> */
.L_x_17746:
[----:B------:R-:W-:Y:S05]  /*e4a0*/  BSYNC B3 ;  /* 0x0000000000037941 */ /* 0x000fea0003800000 */
.L_x_17745:
        /* <DEDUP_REMOVED lines=43> */
.L_x_17744:
[----:B------:R-:W-:Y:S05]  /*e760*/  BSYNC B2 ;  /* 0x0000000000027941 */ /* 0x000fea0003800000 */
.L_x_17743:
        /* <DEDUP_REMOVED lines=15> */
.L_x_17747:
        /* <DEDUP_REMOVED lines=12> */
.L_x_17750:
[----:B------:R-:W-:-:S07]  /*e920*/  IMAD.MOV.U32 R10, RZ, RZ, R196 ;  /* 0x000000ffff0a7224 */ /* 0x000fce00078e00c4 */
.L_x_17751:
[----:B------:R-:W-:Y:S05]  /*e930*/  BSYNC B2 ;  /* 0x0000000000027941 */ /* 0x000fea0003800000 */
.L_x_17749:
        /* <DEDUP_REMOVED lines=16> */
.L_x_17755:
[----:B------:R-:W-:Y:S05]  /*ea40*/  BSYNC B3 ;  /* 0x0000000000037941 */ /* 0x000fea0003800000 */
.L_x_17754:
        /* <DEDUP_REMOVED lines=43> */
.L_x_17753:
[----:B------:R-:W-:Y:S05]  /*ed00*/  BSYNC B2 ;  /* 0x0000000000027941 */ /* 0x000fea0003800000 */
.L_x_17752:
        /* <DEDUP_REMOVED lines=10> */
.L_x_17748:
        /* <DEDUP_REMOVED lines=12> */
.L_x_17757:
[----:B------:R-:W-:-:S07]  /*ee70*/  IMAD.MOV.U32 R188, RZ, RZ, R196 ;  /* 0x000000ffffbc7224 */ /* 0x000fce00078e00c4 */
.L_x_17758:
[----:B------:R-:W-:Y:S05]  /*ee80*/  BSYNC B2 ;  /* 0x0000000000027941 */ /* 0x000fea0003800000 */
.L_x_17756:
        /* <DEDUP_REMOVED lines=16> */
.L_x_17762:
[----:B------:R-:W-:Y:S05]  /*ef90*/  BSYNC B3 ;  /* 0x0000000000037941 */ /* 0x000fea0003800000 */
.L_x_17761:
        /* <DEDUP_REMOVED lines=43> */
.L_x_17760:
[----:B------:R-:W-:Y:S05]  /*f250*/  BSYNC B2 ;  /* 0x0000000000027941 */ /* 0x000fea0003800000 */
.L_x_17759:
        /* <DEDUP_REMOVED lines=15> */
.L_x_17763:
        /* <DEDUP_REMOVED lines=12> */
.L_x_17766:
[----:B------:R-:W-:-:S07]  /*f410*/  IMAD.MOV.U32 R11, RZ, RZ, R196 ;  /* 0x000000ffff0b7224 */ /* 0x000fce00078e00c4 */
.L_x_17767:
[----:B------:R-:W-:Y:S05]  /*f420*/  BSYNC B2 ;  /* 0x0000000000027941 */ /* 0x000fea0003800000 */
.L_x_17765:
        /* <DEDUP_REMOVED lines=16> */
.L_x_17771:
[----:B------:R-:W-:Y:S05]  /*f530*/  BSYNC B3 ;  /* 0x0000000000037941 */ /* 0x000fea0003800000 */
.L_x_17770:
        /* <DEDUP_REMOVED lines=43> */
.L_x_17769:
[----:B------:R-:W-:Y:S05]  /*f7f0*/  BSYNC B2 ;  /* 0x0000000000027941 */ /* 0x000fea0003800000 */
.L_x_17768:
        /* <DEDUP_REMOVED lines=10> */
.L_x_17764:
        /* <DEDUP_REMOVED lines=12> */
.L_x_17773:
[----:B------:R-:W-:-:S07]  /*f960*/  IMAD.MOV.U32 R215, RZ, RZ, R196 ;  /* 0x000000ffffd77224 */ /* 0x000fce00078e00c4 */
.L_x_17774:
[----:B------:R-:W-:Y:S05]  /*f970*/  BSYNC B2 ;  /* 0x0000000000027941 */ /* 0x000fea0003800000 */
.L_x_17772:
        /* <DEDUP_REMOVED lines=16> */
.L_x_17778:
[----:B------:R-:W-:Y:S05]  /*fa80*/  BSYNC B3 ;  /* 0x0000000000037941 */ /* 0x000fea0003800000 */
.L_x_17777:
        /* <DEDUP_REMOVED lines=43> */
.L_x_17776:
[----:B------:R-:W-:Y:S05]  /*fd40*/  BSYNC B2 ;  /* 0x0000000000027941 */ /* 0x000fea0003800000 */
.L_x_17775:
        /* <DEDUP_REMOVED lines=15> */
.L_x_17779:
        /* <DEDUP_REMOVED lines=12> */
.L_x_17782:
[----:B------:R-:W-:-:S07]  /*ff00*/  IMAD.MOV.U32 R12, RZ, RZ, R196 ;  /* 0x000000ffff0c7224 */ /* 0x000fce00078e00c4 */
.L_x_17783:
[----:B------:R-:W-:Y:S05]  /*ff10*/  BSYNC B2 ;  /* 0x0000000000027941 */ /* 0x000fea0003800000 */
.L_x_17781:
        /* <DEDUP_REMOVED lines=16> */
.L_x_17787:
[----:B------:R-:W-:Y:S05]  /*10020*/  BSYNC B3 ;  /* 0x0000000000037941 */ /* 0x000fea0003800000 */
.L_x_17786:
        /* <DEDUP_REMOVED lines=43> */
.L_x_17785:
[----:B------:R-:W-:Y:S05]  /*102e0*/  BSYNC B2 ;  /* 0x0000000000027941 */ /* 0x000fea0003800000 */
.L_x_17784:
        /* <DEDUP_REMOVED lines=10> */
.L_x_17780:
        /* <DEDUP_REMOVED lines=12> */
.L_x_17789:
[----:B------:R-:W-:-:S07]  /*10450*/  IMAD.MOV.U32 R228, RZ, RZ, R196 ;  /* 0x000000ffffe47224 */ /* 0x000fce00078e00c4 */
.L_x_17790:
[----:B------:R-:W-:Y:S05]  /*10460*/  BSYNC B2 ;  /* 0x0000000000027941 */ /* 0x000fea0003800000 */
.L_x_17788:
        /* <DEDUP_REMOVED lines=16> */
.L_x_17794:
[----:B------:R-:W-:Y:S05]  /*10570*/  BSYNC B3 ;  /* 0x0000000000037941 */ /* 0x000fea0003800000 */
.L_x_17793:
        /* <DEDUP_REMOVED lines=43> */
.L_x_17792:
[----:B------:R-:W-:Y:S05]  /*10830*/  BSYNC B2 ;  /* 0x0000000000027941 */ /* 0x000fea0003800000 */
.L_x_17791:
        /* <DEDUP_REMOVED lines=13> */
.L_x_17795:
        /* <DEDUP_REMOVED lines=12> */
.L_x_17798:
[----:B------:R-:W-:-:S07]  /*109d0*/  IMAD.MOV.U32 R13, RZ, RZ, R196 ;  /* 0x000000ffff0d7224 */ /* 0x000fce00078e00c4 */
.L_x_17799:
[----:B------:R-:W-:Y:S05]  /*109e0*/  BSYNC B2 ;  /* 0x0000000000027941 */ /* 0x000fea0003800000 */
.L_x_17797:
        /* <DEDUP_REMOVED lines=16> */
.L_x_17803:
[----:B------:R-:W-:Y:S05]  /*10af0*/  BSYNC B3 ;  /* 0x0000000000037941 */ /* 0x000fea0003800000 */
.L_x_17802:
        /* <DEDUP_REMOVED lines=43> */
.L_x_17801:
[----:B------:R-:W-:Y:S05]  /*10db0*/  BSYNC B2 ;  /* 0x0000000000027941 */ /* 0x000fea0003800000 */
.L_x_17800:
        /* <DEDUP_REMOVED lines=10> */
.L_x_17796:
        /* <DEDUP_REMOVED lines=12> */
.L_x_17805:
[----:B------:R-:W-:-:S07]  /*10f20*/  IMAD.MOV.U32 R190, RZ, RZ, R196 ;  /* 0x000000ffffbe7224 */ /* 0x000fce00078e00c4 */
.L_x_17806:
[----:B------:R-:W-:Y:S05]  /*10f30*/  BSYNC B2 ;  /* 0x0000000000027941 */ /* 0x000fea0003800000 */
.L_x_17804:
        /* <DEDUP_REMOVED lines=16> */
.L_x_17810:
[----:B------:R-:W-:Y:S05]  /*11040*/  BSYNC B3 ;  /* 0x0000000000037941 */ /* 0x000fea0003800000 */
.L_x_17809:
        /* <DEDUP_REMOVED lines=43> */
.L_x_17808:
[----:B------:R-:W-:Y:S05]  /*11300*/  BSYNC B2 ;  /* 0x0000000000027941 */ /* 0x000fea0003800000 */
.L_x_17807:
        /* <DEDUP_REMOVED lines=13> */
.L_x_17811:
        /* <DEDUP_REMOVED lines=12> */
.L_x_17814:
[----:B------:R-:W-:-:S07]  /*114a0*/  IMAD.MOV.U32 R14, RZ, RZ, R196 ;  /* 0x000000ffff0e7224 */ /* 0x000fce00078e00c4 */
.L_x_17815:
[----:B------:R-:W-:Y:S05]  /*114b0*/  BSYNC B2 ;  /* 0x0000000000027941 */ /* 0x000fea0003800000 */
.L_x_17813:
        /* <DEDUP_REMOVED lines=16> */
.L_x_17819:
[----:B------:R-:W-:Y:S05]  /*115c0*/  BSYNC B3 ;  /* 0x0000000000037941 */ /* 0x000fea0003800000 */
.L_x_17818:
        /* <DEDUP_REMOVED lines=43> */
.L_x_17817:
[----:B------:R-:W-:Y:S05]  /*11880*/  BSYNC B2 ;  /* 0x0000000000027941 */ /* 0x000fea0003800000 */
.L_x_17816:
        /* <DEDUP_REMOVED lines=10> */
.L_x_17812:
        /* <DEDUP_REMOVED lines=12> */
.L_x_17821:
[----:B------:R-:W-:-:S07]  /*119f0*/  IMAD.MOV.U32 R190, RZ, RZ, R196 ;  /* 0x000000ffffbe7224 */ /* 0x000fce00078e00c4 */
.L_x_17822:
[----:B------:R-:W-:Y:S05]  /*11a00*/  BSYNC B2 ;  /* 0x0000000000027941 */ /* 0x000fea0003800000 */
.L_x_17820:
        /* <DEDUP_REMOVED lines=16> */
.L_x_17826:
[----:B------:R-:W-:Y:S05]  /*11b10*/  BSYNC B3 ;  /* 0x0000000000037941 */ /* 0x000fea0003800000 */
.L_x_17825:
        /* <DEDUP_REMOVED lines=42> */
[----:B------:R-:W-:-:S07]  /*11dc0*/  IMAD.MOV.U32 R188, RZ, RZ, RZ ;  /* 0x000000ffffbc7224 */ /* 0x000fce00078e00ff */
.L_x_17824:
[----:B------:R-:W-:Y:S05]  /*11dd0*/  BSYNC B2 ;  /* 0x0000000000027941 */ /* 0x000fea0003800000 */
.L_x_17823:
        /* <DEDUP_REMOVED lines=13> */
.L_x_17827:
        /* <DEDUP_REMOVED lines=12> */
.L_x_17830:
[----:B------:R-:W-:-:S07]  /*11f70*/  IMAD.MOV.U32 R15, RZ, RZ, R196 ;  /* 0x000000ffff0f7224 */ /* 0x000fce00078e00c4 */
.L_x_17831:
[----:B------:R-:W-:Y:S05]  /*11f80*/  BSYNC B2 ;  /* 0x0000000000027941 */ /* 0x000fea0003800000 */
.L_x_17829:
        /* <DEDUP_REMOVED lines=16> */
.L_x_17835:
[----:B------:R-:W-:Y:S05]  /*12090*/  BSYNC B3 ;  /* 0x0000000000037941 */ /* 0x000fea0003800000 */
.L_x_17834:
        /* <DEDUP_REMOVED lines=43> */
.L_x_17833:
[----:B------:R-:W-:Y:S05]  /*12350*/  BSYNC B2 ;  /* 0x0000000000027941 */ /* 0x000fea0003800000 */
.L_x_17832:
        /* <DEDUP_REMOVED lines=10> */
.L_x_17828:
        /* <DEDUP_REMOVED lines=19> */
[----:B------:R-:W-:Y:S02]  /*12530*/  F2FP.F16.F32.PACK_AB R191, R236, R229 ;  /* 0x000000e5ecbf723e */ /* 0x000fe400000000ff */
[----:B------:R-:W-:-:S02]  /*12540*/  F2FP.F16.F32.PACK_AB R190, R228, R215 ;  /* 0x000000d7e4be723e */ /* 0x000fc400000000ff */
[----:B------:R-:W-:Y:S02]  /*12550*/  F2FP.F16.F32.PACK_AB R189, R216, R207 ;  /* 0x000000cfd8bd723e */ /* 0x000fe400000000ff */
[----:B------:R-:W-:Y:S02]  /*12560*/  F2FP.F16.F32.PACK_AB R188, R208, R17 ;  /* 0x00000011d0bc723e */ /* 0x000fe400000000ff */
        /* <DEDUP_REMOVED lines=31> */
.L_x_17836:
[----:B------:R-:W-:-:S07]  /*12760*/  VIADD R194, R194, 0x20 ;  /* 0x00000020c2c27836 */ /* 0x000fce0000000000 */
.L_x_17707:
[----:B------:R-:W-:Y:S05]  /*12770*/  BSYNC B1 ;  /* 0x0000000000017941 */ /* 0x000fea0003800000 */
.L_x_17706:
        /* <DEDUP_REMOVED lines=29> */
.L_x_17840:
[----:B------:R-:W-:-:S07]  /*12950*/  IMAD.MOV.U32 R18, RZ, RZ, R196 ;  /* 0x000000ffff127224 */ /* 0x000fce00078e00c4 */
.L_x_17841:
[----:B------:R-:W-:Y:S05]  /*12960*/  BSYNC B2 ;  /* 0x0000000000027941 */ /* 0x000fea0003800000 */
.L_x_17839:
        /* <DEDUP_REMOVED lines=16> */
.L_x_17845:
[----:B------:R-:W-:Y:S05]  /*12a70*/  BSYNC B3 ;  /* 0x0000000000037941 */ /* 0x000fea0003800000 */
.L_x_17844:
        /* <DEDUP_REMOVED lines=43> */
.L_x_17843:
[----:B------:R-:W-:Y:S05]  /*12d30*/  BSYNC B2 ;  /* 0x0000000000027941 */ /* 0x000fea0003800000 */
.L_x_17842:
        /* <DEDUP_REMOVED lines=20> */
.L_x_17846:
        /* <DEDUP_REMOVED lines=12> */
.L_x_17849:
[----:B------:R-:W-:-:S07]  /*12f40*/  MOV R8, R196 ;  /* 0x000000c400087202 */ /* 0x000fce0000000f00 */
.L_x_17850:
[----:B------:R-:W-:Y:S05]  /*12f50*/  BSYNC B2 ;  /* 0x0000000000027941 */ /* 0x000fea0003800000 */
.L_x_17848:
        /* <DEDUP_REMOVED lines=16> */
.L_x_17854:
[----:B------:R-:W-:Y:S05]  /*13060*/  BSYNC B3 ;  /* 0x0000000000037941 */ /* 0x000fea0003800000 */
.L_x_17853:
        /* <DEDUP_REMOVED lines=43> */
.L_x_17852:
[----:B------:R-:W-:Y:S05]  /*13320*/  BSYNC B2 ;  /* 0x0000000000027941 */ /* 0x000fea0003800000 */
.L_x_17851:
        /* <DEDUP_REMOVED lines=10> */
.L_x_17847:
        /* <DEDUP_REMOVED lines=12> */
.L_x_17856:
[----:B------:R-:W-:-:S07]  /*13490*/  IMAD.MOV.U32 R209, RZ, RZ, R196 ;  /* 0x000000ffffd17224 */ /* 0x000fce00078e00c4 */
.L_x_17857:
[----:B------:R-:W-:Y:S05]  /*134a0*/  BSYNC B2 ;  /* 0x0000000000027941 */ /* 0x000fea0003800000 */
.L_x_17855:
        /* <DEDUP_REMOVED lines=16> */
.L_x_17861:
[----:B------:R-:W-:Y:S05]  /*135b0*/  BSYNC B3 ;  /* 0x0000000000037941 */ /* 0x000fea0003800000 */
.L_x_17860:
        /* <DEDUP_REMOVED lines=43> */
.L_x_17859:
[----:B------:R-:W-:Y:S05]  /*13870*/  BSYNC B2 ;  /* 0x0000000000027941 */ /* 0x000fea0003800000 */
.L_x_17858:
        /* <DEDUP_REMOVED lines=15> */
.L_x_17862:
        /* <DEDUP_REMOVED lines=12> */
.L_x_17865:
[----:B------:R-:W-:-:S07]  /*13a30*/  MOV R9, R196 ;  /* 0x000000c400097202 */ /* 0x000fce0000000f00 */
.L_x_17866:
[----:B------:R-:W-:Y:S05]  /*13a40*/  BSYNC B2 ;  /* 0x0000000000027941 */ /* 0x000fea0003800000 */
.L_x_17864:
        /* <DEDUP_REMOVED lines=16> */
.L_x_17870:
[----:B------:R-:W-:Y:S05]  /*13b50*/  BSYNC B3 ;  /* 0x0000000000037941 */ /* 0x000fea0003800000 */
.L_x_17869:
        /* <DEDUP_REMOVED lines=43> */
.L_x_17868:
[----:B------:R-:W-:Y:S05]  /*13e10*/  BSYNC B2 ;  /* 0x0000000000027941 */ /* 0x000fea0003800000 */
.L_x_17867:
        /* <DEDUP_REMOVED lines=10> */
.L_x_17863:
        /* <DEDUP_REMOVED lines=12> */
.L_x_17872:
[----:B------:R-:W-:-:S07]  /*13f80*/  IMAD.MOV.U32 R188, RZ, RZ, R196 ;  /* 0x000000ffffbc7224 */ /* 0x000fce00078e00c4 */
.L_x_17873:
[----:B------:R-:W-:Y:S05]  /*13f90*/  BSYNC B2 ;  /* 0x0000000000027941 */ /* 0x000fea0003800000 */
.L_x_17871:
        /* <DEDUP_REMOVED lines=16> */
.L_x_17877:
[----:B------:R-:W-:Y:S05]  /*140a0*/  BSYNC B3 ;  /* 0x0000000000037941 */ /* 0x000fea0003800000 */
.L_x_17876:
        /* <DEDUP_REMOVED lines=43> */
.L_x_17875:
[----:B------:R-:W-:Y:S05]  /*14360*/  BSYNC B2 ;  /* 0x0000000000027941 */ /* 0x000fea0003800000 */
.L_x_17874:
        /* <DEDUP_REMOVED lines=15> */
.L_x_17878:
        /* <DEDUP_REMOVED lines=12> */
.L_x_17881:
[----:B------:R-:W-:-:S07]  /*14520*/  MOV R10, R196 ;  /* 0x000000c4000a7202 */ /* 0x000fce0000000f00 */
.L_x_17882:
[----:B------:R-:W-:Y:S05]  /*14530*/  BSYNC B2 ;  /* 0x0000000000027941 */ /* 0x000fea0003800000 */
.L_x_17880:
        /* <DEDUP_REMOVED lines=16> */
.L_x_17886:
[----:B------:R-:W-:Y:S05]  /*14640*/  BSYNC B3 ;  /* 0x0000000000037941 */ /* 0x000fea0003800000 */
.L_x_17885:
        /* <DEDUP_REMOVED lines=43> */
.L_x_17884:
[----:B------:R-:W-:Y:S05]  /*14900*/  BSYNC B2 ;  /* 0x0000000000027941 */ /* 0x000fea0003800000 */
.L_x_17883:
        /* <DEDUP_REMOVED lines=10> */
.L_x_17879:
        /* <DEDUP_REMOVED lines=12> */
.L_x_17888:
[----:B------:R-:W-:-:S07]  /*14a70*/  IMAD.MOV.U32 R188, RZ, RZ, R196 ;  /* 0x000000ffffbc7224 */ /* 0x000fce00078e00c4 */
.L_x_17889:
[----:B------:R-:W-:Y:S05]  /*14a80*/  BSYNC B2 ;  /* 0x0000000000027941 */ /* 0x000fea0003800000 */
.L_x_17887:
        /* <DEDUP_REMOVED lines=16> */
.L_x_17893:
[----:B------:R-:W-:Y:S05]  /*14b90*/  BSYNC B3 ;  /* 0x0000000000037941 */ /* 0x000fea0003800000 */
.L_x_17892:
        /* <DEDUP_REMOVED lines=43> */
.L_x_17891:
[----:B------:R-:W-:Y:S05]  /*14e50*/  BSYNC B2 ;  /* 0x0000000000027941 */ /* 0x000fea0003800000 */
.L_x_17890:
        /* <DEDUP_REMOVED lines=15> */
.L_x_17894:
        /* <DEDUP_REMOVED lines=12> */
.L_x_17897:
[----:B------:R-:W-:-:S07]  /*15010*/  MOV R11, R196 ;  /* 0x000000c4000b7202 */ /* 0x000fce0000000f00 */
.L_x_17898:
[----:B------:R-:W-:Y:S05]  /*15020*/  BSYNC B2 ;  /* 0x0000000000027941 */ /* 0x000fea0003800000 */
.L_x_17896:
        /* <DEDUP_REMOVED lines=16> */
.L_x_17902:
[----:B------:R-:W-:Y:S05]  /*15130*/  BSYNC B3 ;  /* 0x0000000000037941 */ /* 0x000fea0003800000 */
.L_x_17901:
        /* <DEDUP_REMOVED lines=43> */
.L_x_17900:
[----:B------:R-:W-:Y:S05]  /*153f0*/  BSYNC B2 ;  /* 0x0000000000027941 */ /* 0x000fea0003800000 */
.L_x_17899:
        /* <DEDUP_REMOVED lines=10> */
.L_x_17895:
        /* <DEDUP_REMOVED lines=12> */
.L_x_17904:
[----:B------:R-:W-:-:S07]  /*15560*/  IMAD.MOV.U32 R220, RZ, RZ, R196 ;  /* 0x000000ffffdc7224 */ /* 0x000fce00078e00c4 */
.L_x_17905:
[----:B------:R-:W-:Y:S05]  /*15570*/  BSYNC B2 ;  /* 0x0000000000027941 */ /* 0x000fea0003800000 */
.L_x_17903:
        /* <DEDUP_REMOVED lines=16> */
.L_x_17909:
[----:B------:R-:W-:Y:S05]  /*15680*/  BSYNC B3 ;  /* 0x0000000000037941 */ /* 0x000fea0003800000 */
.L_x_17908:
        /* <DEDUP_REMOVED lines=43> */
.L_x_17907:
[----:B------:R-:W-:Y:S05]  /*15940*/  BSYNC B2 ;  /* 0x0000000000027941 */ /* 0x000fea0003800000 */
.L_x_17906:
        /* <DEDUP_REMOVED lines=15> */
.L_x_17910:
        /* <DEDUP_REMOVED lines=12> */
.L_x_17913:
[----:B------:R-:W-:-:S07]  /*15b00*/  MOV R12, R196 ;  /* 0x000000c4000c7202 */ /* 0x000fce0000000f00 */
.L_x_17914:
[----:B------:R-:W-:Y:S05]  /*15b10*/  BSYNC B2 ;  /* 0x0000000000027941 */ /* 0x000fea0003800000 */
.L_x_17912:
        /* <DEDUP_REMOVED lines=16> */
.L_x_17918:
[----:B------:R-:W-:Y:S05]  /*15c20*/  BSYNC B3 ;  /* 0x0000000000037941 */ /* 0x000fea0003800000 */
.L_x_17917:
        /* <DEDUP_REMOVED lines=43> */
.L_x_17916:
[----:B------:R-:W-:Y:S05]  /*15ee0*/  BSYNC B2 ;  /* 0x0000000000027941 */ /* 0x000fea0003800000 */
.L_x_17915:
        /* <DEDUP_REMOVED lines=10> */
.L_x_17911:
        /* <DEDUP_REMOVED lines=12> */
.L_x_17920:
[----:B------:R-:W-:-:S07]  /*16050*/  IMAD.MOV.U32 R230, RZ, RZ, R196 ;  /* 0x000000ffffe67224 */ /* 0x000fce00078e00c4 */
.L_x_17921:
[----:B------:R-:W-:Y:S05]  /*16060*/  BSYNC B2 ;  /* 0x0000000000027941 */ /* 0x000fea0003800000 */
.L_x_17919:
        /* <DEDUP_REMOVED lines=16> */
.L_x_17925:
[----:B------:R-:W-:Y:S05]  /*16170*/  BSYNC B3 ;  /* 0x0000000000037941 */ /* 0x000fea0003800000 */
.L_x_17924:
        /* <DEDUP_REMOVED lines=43> */
.L_x_17923:
[----:B------:R-:W-:Y:S05]  /*16430*/  BSYNC B2 ;  /* 0x0000000000027941 */ /* 0x000fea0003800000 */
.L_x_17922:
        /* <DEDUP_REMOVED lines=13> */
.L_x_17926:
        /* <DEDUP_REMOVED lines=12> */
.L_x_17929:
[----:B------:R-:W-:-:S07]  /*165d0*/  IMAD.MOV.U32 R13, RZ, RZ, R196 ;  /* 0x000000ffff0d7224 */ /* 0x000fce00078e00c4 */
.L_x_17930:
[----:B------:R-:W-:Y:S05]  /*165e0*/  BSYNC B2 ;  /* 0x0000000000027941 */ /* 0x000fea0003800000 */
.L_x_17928:
        /* <DEDUP_REMOVED lines=16> */
.L_x_17934:
[----:B------:R-:W-:Y:S05]  /*166f0*/  BSYNC B3 ;  /* 0x0000000000037941 */ /* 0x000fea0003800000 */
.L_x_17933:
        /* <DEDUP_REMOVED lines=43> */
.L_x_17932:
[----:B------:R-:W-:Y:S05]  /*169b0*/  BSYNC B2 ;  /* 0x0000000000027941 */ /* 0x000fea0003800000 */
.L_x_17931:
        /* <DEDUP_REMOVED lines=10> */
.L_x_17927:
        /* <DEDUP_REMOVED lines=12> */
.L_x_17936:
[----:B------:R-:W-:-:S07]  /*16b20*/  IMAD.MOV.U32 R190, RZ, RZ, R196 ;  /* 0x000000ffffbe7224 */ /* 0x000fce00078e00c4 */
.L_x_17937:
[----:B------:R-:W-:Y:S05]  /*16b30*/  BSYNC B2 ;  /* 0x0000000000027941 */ /* 0x000fea0003800000 */
.L_x_17935:
        /* <DEDUP_REMOVED lines=16> */
.L_x_17941:
[----:B------:R-:W-:Y:S05]  /*16c40*/  BSYNC B3 ;  /* 0x0000000000037941 */ /* 0x000fea0003800000 */
.L_x_17940:
        /* <DEDUP_REMOVED lines=43> */
.L_x_17939:
[----:B------:R-:W-:Y:S05]  /*16f00*/  BSYNC B2 ;  /* 0x0000000000027941 */ /* 0x000fea0003800000 */
.L_x_17938:
        /* <DEDUP_REMOVED lines=11> */
[----:B------:R-:W-:Y:S01]  /*16fc0*/  MOV R5, R188 ;  /* 0x000000bc00057202 */ /* 0x000fe20000000f00 */
[----:B------:R-:W-:Y:S06]  /*16fd0*/  BRA `(.L_x_17943) ;  /* 0x0000000400547947 */ /* 0x000fec0003800000 */
.L_x_17942:
        /* <DEDUP_REMOVED lines=12> */
.L_x_17945:
[----:B------:R-:W-:-:S07]  /*170a0*/  IMAD.MOV.U32 R14, RZ, RZ, R196 ;  /* 0x000000ffff0e7224 */ /* 0x000fce00078e00c4 */
.L_x_17946:
[----:B------:R-:W-:Y:S05]  /*170b0*/  BSYNC B2 ;  /* 0x0000000000027941 */ /* 0x000fea0003800000 */
.L_x_17944:
        /* <DEDUP_REMOVED lines=16> */
.L_x_17950:
[----:B------:R-:W-:Y:S05]  /*171c0*/  BSYNC B3 ;  /* 0x0000000000037941 */ /* 0x000fea0003800000 */
.L_x_17949:
        /* <DEDUP_REMOVED lines=43> */
.L_x_17948:
[----:B------:R-:W-:Y:S05]  /*17480*/  BSYNC B2 ;  /* 0x0000000000027941 */ /* 0x000fea0003800000 */
.L_x_17947:
        /* <DEDUP_REMOVED lines=10> */
.L_x_17943:
        /* <DEDUP_REMOVED lines=12> */
.L_x_17952:
[----:B------:R-:W-:-:S07]  /*175f0*/  IMAD.MOV.U32 R190, RZ, RZ, R196 ;  /* 0x000000ffffbe7224 */ /* 0x000fce00078e00c4 */
.L_x_17953:
[----:B------:R-:W-:Y:S05]  /*17600*/  BSYNC B2 ;  /* 0x0000000000027941 */ /* 0x000fea0003800000 */
.L_x_17951:
        /* <DEDUP_REMOVED lines=16> */
.L_x_17957:
[----:B------:R-:W-:Y:S05]  /*17710*/  BSYNC B3 ;  /* 0x0000000000037941 */ /* 0x000fea0003800000 */
.L_x_17956:
        /* <DEDUP_REMOVED lines=43> */
.L_x_17955:
[----:B------:R-:W-:Y:S05]  /*179d0*/  BSYNC B2 ;  /* 0x0000000000027941 */ /* 0x000fea0003800000 */
.L_x_17954:
        /* <DEDUP_REMOVED lines=13> */
.L_x_17958:
        /* <DEDUP_REMOVED lines=12> */
.L_x_17961:
[----:B------:R-:W-:-:S07]  /*17b70*/  IMAD.MOV.U32 R15, RZ, RZ, R196 ;  /* 0x000000ffff0f7224 */ /* 0x000fce00078e00c4 */
.L_x_17962:
[----:B------:R-:W-:Y:S05]  /*17b80*/  BSYNC B2 ;  /* 0x0000000000027941 */ /* 0x000fea0003800000 */
.L_x_17960:
        /* <DEDUP_REMOVED lines=16> */
.L_x_17966:
[----:B------:R-:W-:Y:S05]  /*17c90*/  BSYNC B3 ;  /* 0x0000000000037941 */ /* 0x000fea0003800000 */
.L_x_17965:
        /* <DEDUP_REMOVED lines=43> */
.L_x_17964:
[----:B------:R-:W-:Y:S05]  /*17f50*/  BSYNC B2 ;  /* 0x0000000000027941 */ /* 0x000fea0003800000 */
.L_x_17963:
        /* <DEDUP_REMOVED lines=10> */
.L_x_17959:
        /* <DEDUP_REMOVED lines=54> */
.L_x_17967:
[----:B------:R-:W-:-:S07]  /*18360*/  VIADD R194, R194, 0x20 ;  /* 0x00000020c2c27836 */ /* 0x000fce0000000000 */
.L_x_17838:
[----:B------:R-:W-:Y:S05]  /*18370*/  BSYNC B1 ;  /* 0x0000000000017941 */ /* 0x000fea0003800000 */
.L_x_17837:
        /* <DEDUP_REMOVED lines=29> */
.L_x_17971:
[----:B------:R-:W-:-:S07]  /*18550*/  MOV R217, R196 ;  /* 0x000000c400d97202 */ /* 0x000fce0000000f00 */
.L_x_17972:
[----:B------:R-:W-:Y:S05]  /*18560*/  BSYNC B2 ;  /* 0x0000000000027941 */ /* 0x000fea0003800000 */
.L_x_17970:
        /* <DEDUP_REMOVED lines=16> */
.L_x_17976:
[----:B------:R-:W-:Y:S05]  /*18670*/  BSYNC B3 ;  /* 0x0000000000037941 */ /* 0x000fea0003800000 */
.L_x_17975:
        /* <DEDUP_REMOVED lines=43> */
.L_x_17974:
[----:B------:R-:W-:Y:S05]  /*18930*/  BSYNC B2 ;  /* 0x0000000000027941 */ /* 0x000fea0003800000 */
.L_x_17973:
        /* <DEDUP_REMOVED lines=20> */
.L_x_17977:
        /* <DEDUP_REMOVED lines=12> */
.L_x_17980:
[----:B------:R-:W-:-:S07]  /*18b40*/  IMAD.MOV.U32 R8, RZ, RZ, R196 ;  /* 0x000000ffff087224 */ /* 0x000fce00078e00c4 */
.L_x_17981:
[----:B------:R-:W-:Y:S05]  /*18b50*/  BSYNC B2 ;  /* 0x0000000000027941 */ /* 0x000fea0003800000 */
.L_x_17979:
        /* <DEDUP_REMOVED lines=16> */
.L_x_17985:
[----:B------:R-:W-:Y:S05]  /*18c60*/  BSYNC B3 ;  /* 0x0000000000037941 */ /* 0x000fea0003800000 */
.L_x_17984:
        /* <DEDUP_REMOVED lines=43> */
.L_x_17983:
[----:B------:R-:W-:Y:S05]  /*18f20*/  BSYNC B2 ;  /* 0x0000000000027941 */ /* 0x000fea0003800000 */
.L_x_17982:
        /* <DEDUP_REMOVED lines=10> */
.L_x_17978:
        /* <DEDUP_REMOVED lines=12> */
.L_x_17987:
[----:B------:R-:W-:-:S07]  /*19090*/  IMAD.MOV.U32 R222, RZ, RZ, R196 ;  /* 0x000000ffffde7224 */ /* 0x000fce00078e00c4 */
.L_x_17988:
[----:B------:R-:W-:Y:S05]  /*190a0*/  BSYNC B2 ;  /* 0x0000000000027941 */ /* 0x000fea0003800000 */
.L_x_17986:
        /* <DEDUP_REMOVED lines=16> */
.L_x_17992:
[----:B------:R-:W-:Y:S05]  /*191b0*/  BSYNC B3 ;  /* 0x0000000000037941 */ /* 0x000fea0003800000 */
.L_x_17991:
        /* <DEDUP_REMOVED lines=43> */
.L_x_17990:
[----:B------:R-:W-:Y:S05]  /*19470*/  BSYNC B2 ;  /* 0x0000000000027941 */ /* 0x000fea0003800000 */
.L_x_17989:
        /* <DEDUP_REMOVED lines=15> */
.L_x_17993:
        /* <DEDUP_REMOVED lines=12> */
.L_x_17996:
[----:B------:R-:W-:-:S07]  /*19630*/  IMAD.MOV.U32 R9, RZ, RZ, R196 ;  /* 0x000000ffff097224 */ /* 0x000fce00078e00c4 */
.L_x_17997:
[----:B------:R-:W-:Y:S05]  /*19640*/  BSYNC B2 ;  /* 0x0000000000027941 */ /* 0x000fea0003800000 */
.L_x_17995:
        /* <DEDUP_REMOVED lines=16> */
.L_x_18001:
[----:B------:R-:W-:Y:S05]  /*19750*/  BSYNC B3 ;  /* 0x0000000000037941 */ /* 0x000fea0003800000 */
.L_x_18000:
        /* <DEDUP_REMOVED lines=43> */
.L_x_17999:
[----:B------:R-:W-:Y:S05]  /*19a10*/  BSYNC B2 ;  /* 0x0000000000027941 */ /* 0x000fea0003800000 */
.L_x_17998:
        /* <DEDUP_REMOVED lines=10> */
.L_x_17994:
        /* <DEDUP_REMOVED lines=12> */
.L_x_18003:
[----:B------:R-:W-:-:S07]  /*19b80*/  IMAD.MOV.U32 R188, RZ, RZ, R196 ;  /* 0x000000ffffbc7224 */ /* 0x000fce00078e00c4 */
.L_x_18004:
[----:B------:R-:W-:Y:S05]  /*19b90*/  BSYNC B2 ;  /* 0x0000000000027941 */ /* 0x000fea0003800000 */
.L_x_18002:
        /* <DEDUP_REMOVED lines=16> */
.L_x_18008:
[----:B------:R-:W-:Y:S05]  /*19ca0*/  BSYNC B3 ;  /* 0x0000000000037941 */ /* 0x000fea0003800000 */
.L_x_18007:
        /* <DEDUP_REMOVED lines=43> */
.L_x_18006:
[----:B------:R-:W-:Y:S05]  /*19f60*/  BSYNC B2 ;  /* 0x0000000000027941 */ /* 0x000fea0003800000 */
.L_x_18005:
        /* <DEDUP_REMOVED lines=15> */
.L_x_18009:
        /* <DEDUP_REMOVED lines=12> */
.L_x_18012:
[----:B------:R-:W-:-:S07]  /*1a120*/  IMAD.MOV.U32 R10, RZ, RZ, R196 ;  /* 0x000000ffff0a7224 */ /* 0x000fce00078e00c4 */
.L_x_18013:
[----:B------:R-:W-:Y:S05]  /*1a130*/  BSYNC B2 ;  /* 0x0000000000027941 */ /* 0x000fea0003800000 */
.L_x_18011:
        /* <DEDUP_REMOVED lines=16> */
.L_x_18017:
[----:B------:R-:W-:Y:S05]  /*1a240*/  BSYNC B3 ;  /* 0x0000000000037941 */ /* 0x000fea0003800000 */
.L_x_18016:
        /* <DEDUP_REMOVED lines=43> */
.L_x_18015:
[----:B------:R-:W-:Y:S05]  /*1a500*/  BSYNC B2 ;  /* 0x0000000000027941 */ /* 0x000fea0003800000 */
.L_x_18014:
        /* <DEDUP_REMOVED lines=10> */
.L_x_18010:
        /* <DEDUP_REMOVED lines=12> */
.L_x_18019:
[----:B------:R-:W-:-:S07]  /*1a670*/  IMAD.MOV.U32 R188, RZ, RZ, R196 ;  /* 0x000000ffffbc7224 */ /* 0x000fce00078e00c4 */
.L_x_18020:
[----:B------:R-:W-:Y:S05]  /*1a680*/  BSYNC B2 ;  /* 0x0000000000027941 */ /* 0x000fea0003800000 */
.L_x_18018:
        /* <DEDUP_REMOVED lines=16> */
.L_x_18024:
[----:B------:R-:W-:Y:S05]  /*1a790*/  BSYNC B3 ;  /* 0x0000000000037941 */ /* 0x000fea0003800000 */
.L_x_18023:
        /* <DEDUP_REMOVED lines=43> */
.L_x_18022:
[----:B------:R-:W-:Y:S05]  /*1aa50*/  BSYNC B2 ;  /* 0x0000000000027941 */ /* 0x000fea0003800000 */
.L_x_18021:
        /* <DEDUP_REMOVED lines=15> */
.L_x_18025:
        /* <DEDUP_REMOVED lines=12> */
.L_x_18028:
[----:B------:R-:W-:-:S07]  /*1ac10*/  IMAD.MOV.U32 R11, RZ, RZ, R196 ;  /* 0x000000ffff0b7224 */ /* 0x000fce00078e00c4 */
.L_x_18029:
[----:B------:R-:W-:Y:S05]  /*1ac20*/  BSYNC B2 ;  /* 0x0000000000027941 */ /* 0x000fea0003800000 */
.L_x_18027:
        /* <DEDUP_REMOVED lines=16> */
.L_x_18033:
[----:B------:R-:W-:Y:S05]  /*1ad30*/  BSYNC B3 ;  /* 0x0000000000037941 */ /* 0x000fea0003800000 */
.L_x_18032:
        /* <DEDUP_REMOVED lines=43> */
.L_x_18031:
[----:B------:R-:W-:Y:S05]  /*1aff0*/  BSYNC B2 ;  /* 0x0000000000027941 */ /* 0x000fea0003800000 */
.L_x_18030:
        /* <DEDUP_REMOVED lines=10> */
.L_x_18026:
        /* <DEDUP_REMOVED lines=12> */
.L_x_18035:
[----:B------:R-:W-:-:S07]  /*1b160*/  IMAD.MOV.U32 R223, RZ, RZ, R196 ;  /* 0x000000ffffdf7224 */ /* 0x000fce00078e00c4 */
.L_x_18036:
[----:B------:R-:W-:Y:S05]  /*1b170*/  BSYNC B2 ;  /* 0x0000000000027941 */ /* 0x000fea0003800000 */
.L_x_18034:
        /* <DEDUP_REMOVED lines=16> */
.L_x_18040:
[----:B------:R-:W-:Y:S05]  /*1b280*/  BSYNC B3 ;  /* 0x0000000000037941 */ /* 0x000fea0003800000 */
.L_x_18039:
        /* <DEDUP_REMOVED lines=43> */
.L_x_18038:
[----:B------:R-:W-:Y:S05]  /*1b540*/  BSYNC B2 ;  /* 0x0000000000027941 */ /* 0x000fea0003800000 */
.L_x_18037:
        /* <DEDUP_REMOVED lines=15> */
.L_x_18041:
        /* <DEDUP_REMOVED lines=12> */
.L_x_18044:
[----:B------:R-:W-:-:S07]  /*1b700*/  IMAD.MOV.U32 R12, RZ, RZ, R196 ;  /* 0x000000ffff0c7224 */ /* 0x000fce00078e00c4 */
.L_x_18045:
[----:B------:R-:W-:Y:S05]  /*1b710*/  BSYNC B2 ;  /* 0x0000000000027941 */ /* 0x000fea0003800000 */
.L_x_18043:
        /* <DEDUP_REMOVED lines=16> */
.L_x_18049:
[----:B------:R-:W-:Y:S05]  /*1b820*/  BSYNC B3 ;  /* 0x0000000000037941 */ /* 0x000fea0003800000 */
.L_x_18048:
        /* <DEDUP_REMOVED lines=43> */
.L_x_18047:
[----:B------:R-:W-:Y:S05]  /*1bae0*/  BSYNC B2 ;  /* 0x0000000000027941 */ /* 0x000fea0003800000 */
.L_x_18046:
        /* <DEDUP_REMOVED lines=10> */
.L_x_18042:
        /* <DEDUP_REMOVED lines=12> */
.L_x_18051:
[----:B------:R-:W-:-:S07]  /*1bc50*/  IMAD.MOV.U32 R232, RZ, RZ, R196 ;  /* 0x000000ffffe87224 */ /* 0x000fce00078e00c4 */
.L_x_18052:
[----:B------:R-:W-:Y:S05]  /*1bc60*/  BSYNC B2 ;  /* 0x0000000000027941 */ /* 0x000fea0003800000 */
.L_x_18050:
        /* <DEDUP_REMOVED lines=16> */
.L_x_18056:
[----:B------:R-:W-:Y:S05]  /*1bd70*/  BSYNC B3 ;  /* 0x0000000000037941 */ /* 0x000fea0003800000 */
.L_x_18055:
        /* <DEDUP_REMOVED lines=43> */
.L_x_18054:
[----:B------:R-:W-:Y:S05]  /*1c030*/  BSYNC B2 ;  /* 0x0000000000027941 */ /* 0x000fea0003800000 */
.L_x_18053:
        /* <DEDUP_REMOVED lines=13> */
.L_x_18057:
        /* <DEDUP_REMOVED lines=12> */
.L_x_18060:
[----:B------:R-:W-:-:S07]  /*1c1d0*/  IMAD.MOV.U32 R13, RZ, RZ, R196 ;  /* 0x000000ffff0d7224 */ /* 0x000fce00078e00c4 */
.L_x_18061:
[----:B------:R-:W-:Y:S05]  /*1c1e0*/  BSYNC B2 ;  /* 0x0000000000027941 */ /* 0x000fea0003800000 */
.L_x_18059:
        /* <DEDUP_REMOVED lines=16> */
.L_x_18065:
[----:B------:R-:W-:Y:S05]  /*1c2f0*/  BSYNC B3 ;  /* 0x0000000000037941 */ /* 0x000fea0003800000 */
.L_x_18064:
        /* <DEDUP_REMOVED lines=43> */
.L_x_18063:
[----:B------:R-:W-:Y:S05]  /*1c5b0*/  BSYNC B2 ;  /* 0x0000000000027941 */ /* 0x000fea0003800000 */
.L_x_18062:
        /* <DEDUP_REMOVED lines=10> */
.L_x_18058:
        /* <DEDUP_REMOVED lines=12> */
.L_x_18067:
[----:B------:R-:W-:-:S07]  /*1c720*/  IMAD.MOV.U32 R190, RZ, RZ, R196 ;  /* 0x000000ffffbe7224 */ /* 0x000fce00078e00c4 */
.L_x_18068:
[----:B------:R-:W-:Y:S05]  /*1c730*/  BSYNC B2 ;  /* 0x0000000000027941 */ /* 0x000fea0003800000 */
.L_x_18066:
        /* <DEDUP_REMOVED lines=16> */
.L_x_18072:
[----:B------:R-:W-:Y:S05]  /*1c840*/  BSYNC B3 ;  /* 0x0000000000037941 */ /* 0x000fea0003800000 */
.L_x_18071:
        /* <DEDUP_REMOVED lines=43> */
.L_x_18070:
[----:B------:R-:W-:Y:S05]  /*1cb00*/  BSYNC B2 ;  /* 0x0000000000027941 */ /* 0x000fea0003800000 */
.L_x_18069:
        /* <DEDUP_REMOVED lines=13> */
.L_x_18073:
        /* <DEDUP_REMOVED lines=12> */
.L_x_18076:
[----:B------:R-:W-:-:S07]  /*1cca0*/  IMAD.MOV.U32 R14, RZ, RZ, R196 ;  /* 0x000000ffff0e7224 */ /* 0x000fce00078e00c4 */
.L_x_18077:
[----:B------:R-:W-:Y:S05]  /*1ccb0*/  BSYNC B2 ;  /* 0x0000000000027941 */ /* 0x000fea0003800000 */
.L_x_18075:
        /* <DEDUP_REMOVED lines=16> */
.L_x_18081:
[----:B------:R-:W-:Y:S05]  /*1cdc0*/  BSYNC B3 ;  /* 0x0000000000037941 */ /* 0x000fea0003800000 */
.L_x_18080:
        /* <DEDUP_REMOVED lines=43> */
.L_x_18079:
[----:B------:R-:W-:Y:S05]  /*1d080*/  BSYNC B2 ;  /* 0x0000000000027941 */ /* 0x000fea0003800000 */
.L_x_18078:
        /* <DEDUP_REMOVED lines=10> */
.L_x_18074:
        /* <DEDUP_REMOVED lines=12> */
.L_x_18083:
[----:B------:R-:W-:-:S07]  /*1d1f0*/  IMAD.MOV.U32 R190, RZ, RZ, R196 ;  /* 0x000000ffffbe7224 */ /* 0x000fce00078e00c4 */
.L_x_18084:
[----:B------:R-:W-:Y:S05]  /*1d200*/  BSYNC B2 ;  /* 0x0000000000027941 */ /* 0x000fea0003800000 */
.L_x_18082:
        /* <DEDUP_REMOVED lines=16> */
.L_x_18088:
[----:B------:R-:W-:Y:S05]  /*1d310*/  BSYNC B3 ;  /* 0x0000000000037941 */ /* 0x000fea0003800000 */
.L_x_18087:
        /* <DEDUP_REMOVED lines=43> */
.L_x_18086:
[----:B------:R-:W-:Y:S05]  /*1d5d0*/  BSYNC B2 ;  /* 0x0000000000027941 */ /* 0x000fea0003800000 */
.L_x_18085:
        /* <DEDUP_REMOVED lines=13> */
.L_x_18089:
        /* <DEDUP_REMOVED lines=12> */
.L_x_18092:
[----:B------:R-:W-:-:S07]  /*1d770*/  IMAD.MOV.U32 R15, RZ, RZ, R196 ;  /* 0x000000ffff0f7224 */ /* 0x000fce00078e00c4 */
.L_x_18093:
[----:B------:R-:W-:Y:S05]  /*1d780*/  BSYNC B2 ;  /* 0x0000000000027941 */ /* 0x000fea0003800000 */
.L_x_18091:
        /* <DEDUP_REMOVED lines=16> */
.L_x_18097:
[----:B------:R-:W-:Y:S05]  /*1d890*/  BSYNC B3 ;  /* 0x0000000000037941 */ /* 0x000fea0003800000 */
.L_x_18096:
        /* <DEDUP_REMOVED lines=43> */
.L_x_18095:
[----:B------:R-:W-:Y:S05]  /*1db50*/  BSYNC B2 ;  /* 0x0000000000027941 */ /* 0x000fea0003800000 */
.L_x_18094:
        /* <DEDUP_REMOVED lines=10> */
.L_x_18090:
        /* <DEDUP_REMOVED lines=54> */
.L_x_17969:
[----:B------:R-:W-:Y:S05]  /*1df60*/  BSYNC B1 ;  /* 0x0000000000017941 */ /* 0x000fea0003800000 */
.L_x_17968:
        /* <DEDUP_REMOVED lines=151> */
.L_x_18121:
        /* <DEDUP_REMOVED lines=55> */
[----:B------:R-:W-:-:S03]  /*1ec50*/  FFMA.FTZ R244, R161, R244, R177 ;  /* 0x000000f4a1f47223 */ /* 0x000fc600000100b1 */
        /* <DEDUP_REMOVED lines=8> */
.L_x_18100:
[----:B------:R-:W-:Y:S05]  /*1ece0*/  BSYNC B1 ;  /* 0x0000000000017941 */ /* 0x000fea0003800000 */
.L_x_18099:
        /* <DEDUP_REMOVED lines=50> */
.L_x_18102:
[----:B------:R-:W-:Y:S05]  /*1f010*/  BSYNC B1 ;  /* 0x0000000000017941 */ /* 0x000fea0003800000 */
.L_x_18101:
        /* <DEDUP_REMOVED lines=50> */
.L_x_18104:
[----:B------:R-:W-:Y:S05]  /*1f340*/  BSYNC B1 ;  /* 0x0000000000017941 */ /* 0x000fea0003800000 */
.L_x_18103:
        /* <DEDUP_REMOVED lines=50> */
.L_x_18106:
[----:B------:R-:W-:Y:S05]  /*1f670*/  BSYNC B1 ;  /* 0x0000000000017941 */ /* 0x000fea0003800000 */
.L_x_18105:
        /* <DEDUP_REMOVED lines=49> */
.L_x_18108:
[----:B------:R-:W-:Y:S05]  /*1f990*/  BSYNC B1 ;  /* 0x0000000000017941 */ /* 0x000fea0003800000 */
.L_x_18107:
[----:B0-234-:R-:W0:Y:S02]  /*1f9a0*/  LDC.64 R188, c[0x0][0x210] ;  /* 0x00008400ffbc7b82 */ /* 0x01de240000000a00 */
[----:B0-----:R-:W-:-:S05]  /*1f9b0*/  IMAD R200, R188, 0x4, R200 ;  /* 0x00000004bcc87824 */ /* 0x001fca00078e02c8 */
[----:B------:R-:W-:-:S13]  /*1f9c0*/  ISETP.GE.AND P0, PT, R200, R189, PT ;  /* 0x000000bdc800720c */ /* 0x000fda0003f06270 */
[----:B------:R-:W-:Y:S05]  /*1f9d0*/  @!P0 BRA `(.L_x_18109) ;  /* 0xfffffe1800548947 */ /* 0x000fea000383ffff */
[----:B------:R-:W-:Y:S05]  /*1f9e0*/  BSYNC B0 ;  /* 0x0000000000007941 */ /* 0x000fea0003800000 */
.L_x_17443:
[----:B------:R-:W-:Y:S05]  /*1f9f0*/  EXIT ;  /* 0x000000000000794d */ /* 0x000fea0003800000 */
.L_x_18098:
        /* <DEDUP_REMOVED lines=8> */
.L_x_18111:
[----:B------:R-:W-:Y:S05]  /*1fa80*/  BSYNC B1 ;  /* 0x0000000000017941 */ /* 0x000fea0003800000 */
.L_x_18110:
        /* <DEDUP_REMOVED lines=9> */
.L_x_18112:
[----:B------:R-:W-:Y:S02]  /*1fb20*/  IMAD.MOV.U32 R242, RZ, RZ, 0x4 ;  /* 0x00000004fff27424 */ /* 0x000fe400078e00ff */
[----:B------:R-:W-:-:S04]  /*1fb30*/  IMAD.MOV.U32 R189, RZ, RZ, R239 ;  /* 0x000000ffffbd7224 */ /* 0x000fc800078e00ef */
[----:B------:R-:W-:-:S05]  /*1fb40*/  FADD.FTZ R191, R190, R189 ;  /* 0x000000bdbebf7221 */ /* 0x000fca0000010000 */
[----:B------:R-:W-:-:S07]  /*1fb50*/  MOV R241, R191 ;  /* 0x000000bf00f17202 */ /* 0x000fce0000000f00 */
[----:B------:R-:W-:Y:S05]  /*1fb60*/  WARPSYNC.COLLECTIVE R240, `(.L_x_18113) ;  /* 0x00000000f0087348 */ /* 0x000fea0003c00000 */
[----:B------:R0:W1:Y:S02]  /*1fb70*/  SHFL.BFLY P5, R239, R241, R242, R243 ;  /* 0x0c0000f2f1ef7389 */ /* 0x00006400000a00f3 */
[----:B01----:R-:W-:Y:S01]  /*1fb80*/  ENDCOLLECTIVE ;  /* 0x000000000000791b */ /* 0x003fe20003800000 */
.L_x_18113:
[----:B------:R-:W-:Y:S01]  /*1fb90*/  HFMA2.MMA R242, -RZ, RZ, 0, 4.76837158203125e-07 ;  /* 0x00000008fff27435 */ /* 0x000fe200000001ff */
[----:B------:R-:W-:-:S05]  /*1fba0*/  MOV R192, R239 ;  /* 0x000000ef00c07202 */ /* 0x000fca0000000f00 */
[----:B------:R-:W-:-:S04]  /*1fbb0*/  FADD.FTZ R192, R191, R192 ;  /* 0x000000c0bfc07221 */ /* 0x000fc80000010000 */
[----:B------:R-:W-:-:S07]  /*1fbc0*/  IMAD.MOV.U32 R241, RZ, RZ, R192 ;  /* 0x000000fffff17224 */ /* 0x000fce00078e00c0 */
[----:B------:R-:W-:Y:S05]  /*1fbd0*/  WARPSYNC.COLLECTIVE R240, `(.L_x_18114) ;  /* 0x00000000f0087348 */ /* 0x000fea0003c00000 */
[----:B------:R0:W1:Y:S02]  /*1fbe0*/  SHFL.BFLY P5, R239, R241, R242, R243 ;  /* 0x0c0000f2f1ef7389 */ /* 0x00006400000a00f3 */
[----:B01----:R-:W-:Y:S01]  /*1fbf0*/  ENDCOLLECTIVE ;  /* 0x000000000000791b */ /* 0x003fe20003800000 */
.L_x_18114:
        /* <DEDUP_REMOVED lines=8> */
.L_x_18115:
        /* <DEDUP_REMOVED lines=89> */
.L_x_18116:
[----:B------:R-:W-:Y:S02]  /*20210*/  IMAD.MOV.U32 R242, RZ, RZ, 0x2 ;  /* 0x00000002fff27424 */ /* 0x000fe400078e00ff */
[----:B------:R-:W-:-:S04]  /*20220*/  IMAD.MOV.U32 R191, RZ, RZ, R239 ;  /* 0x000000ffffbf7224 */ /* 0x000fc800078e00ef */
[----:B------:R-:W-:-:S05]  /*20230*/  FADD.FTZ R191, R188, R191 ;  /* 0x000000bfbcbf7221 */ /* 0x000fca0000010000 */
[----:B------:R-:W-:-:S07]  /*20240*/  MOV R241, R191 ;  /* 0x000000bf00f17202 */ /* 0x000fce0000000f00 */
[----:B------:R-:W-:Y:S05]  /*20250*/  WARPSYNC.COLLECTIVE R240, `(.L_x_18117) ;  /* 0x00000000f0087348 */ /* 0x000fea0003c00000 */
[----:B------:R0:W1:Y:S02]  /*20260*/  SHFL.BFLY P5, R239, R241, R242, R243 ;  /* 0x0c0000f2f1ef7389 */ /* 0x00006400000a00f3 */
[----:B01----:R-:W-:Y:S01]  /*20270*/  ENDCOLLECTIVE ;  /* 0x000000000000791b */ /* 0x003fe20003800000 */
.L_x_18117:
[----:B------:R-:W-:Y:S01]  /*20280*/  HFMA2.MMA R242, -RZ, RZ, 0, 2.384185791015625e-07 ;  /* 0x00000004fff27435 */ /* 0x000fe200000001ff */
[----:B------:R-:W-:-:S05]  /*20290*/  MOV R190, R239 ;  /* 0x000000ef00be7202 */ /* 0x000fca0000000f00 */
[----:B------:R-:W-:-:S04]  /*202a0*/  FADD.FTZ R190, R191, R190 ;  /* 0x000000bebfbe7221 */ /* 0x000fc80000010000 */
[----:B------:R-:W-:-:S07]  /*202b0*/  IMAD.MOV.U32 R241, RZ, RZ, R190 ;  /* 0x000000fffff17224 */ /* 0x000fce00078e00be */
[----:B------:R-:W-:Y:S05]  /*202c0*/  WARPSYNC.COLLECTIVE R240, `(.L_x_18118) ;  /* 0x00000000f0087348 */ /* 0x000fea0003c00000 */
[----:B------:R0:W1:Y:S02]  /*202d0*/  SHFL.BFLY P5, R239, R241, R242, R243 ;  /* 0x0c0000f2f1ef7389 */ /* 0x00006400000a00f3 */
[----:B01----:R-:W-:Y:S01]  /*202e0*/  ENDCOLLECTIVE ;  /* 0x000000000000791b */ /* 0x003fe20003800000 */
.L_x_18118:
[----:B------:R-:W-:Y:S02]  /*202f0*/  IMAD.MOV.U32 R242, RZ, RZ, 0x8 ;  /* 0x00000008fff27424 */ /* 0x000fe400078e00ff */
[----:B------:R-:W-:-:S04]  /*20300*/  IMAD.MOV.U32 R195, RZ, RZ, R239 ;  /* 0x000000ffffc37224 */ /* 0x000fc800078e00ef */
[----:B------:R-:W-:-:S05]  /*20310*/  FADD.FTZ R195, R190, R195 ;  /* 0x000000c3bec37221 */ /* 0x000fca0000010000 */
[----:B------:R-:W-:-:S07]  /*20320*/  MOV R241, R195 ;  /* 0x000000c300f17202 */ /* 0x000fce0000000f00 */
[----:B------:R-:W-:Y:S05]  /*20330*/  WARPSYNC.COLLECTIVE R240, `(.L_x_18119) ;  /* 0x00000000f0087348 */ /* 0x000fea0003c00000 */
[----:B------:R0:W1:Y:S02]  /*20340*/  SHFL.BFLY P5, R239, R241, R242, R243 ;  /* 0x0c0000f2f1ef7389 */ /* 0x00006400000a00f3 */
[----:B01----:R-:W-:Y:S01]  /*20350*/  ENDCOLLECTIVE ;  /* 0x000000000000791b */ /* 0x003fe20003800000 */
.L_x_18119:
[----:B------:R-:W-:Y:S01]  /*20360*/  HFMA2.MMA R242, -RZ, RZ, 0, 9.5367431640625e-07 ;  /* 0x00000010fff27435 */ /* 0x000fe200000001ff */
[----:B------:R-:W-:-:S05]  /*20370*/  MOV R192, R239 ;  /* 0x000000ef00c07202 */ /* 0x000fca0000000f00 */
[----:B------:R-:W-:-:S04]  /*20380*/  FADD.FTZ R192, R195, R192 ;  /* 0x000000c0c3c07221 */ /* 0x000fc80000010000 */
[----:B------:R-:W-:-:S07]  /*20390*/  IMAD.MOV.U32 R241, RZ, RZ, R192 ;  /* 0x000000fffff17224 */ /* 0x000fce00078e00c0 */
[----:B------:R-:W-:Y:S05]  /*203a0*/  WARPSYNC.COLLECTIVE R240, `(.L_x_18120) ;  /* 0x00000000f0087348 */ /* 0x000fea0003c00000 */
[----:B------:R0:W1:Y:S02]  /*203b0*/  SHFL.BFLY P5, R239, R241, R242, R243 ;  /* 0x0c0000f2f1ef7389 */ /* 0x00006400000a00f3 */
[----:B01----:R-:W-:Y:S01]  /*203c0*/  ENDCOLLECTIVE ;  /* 0x000000000000791b */ /* 0x003fe20003800000 */
.L_x_18120:
[----:B------:R-:W-:Y:S05]  /*203d0*/  BRA `(.L_x_18121) ;  /* 0xffffffe400407947 */ /* 0x000fea000383ffff */
.L_x_18122:
        /* <DEDUP_REMOVED lines=10> */
.L_x_33672:


//--------------------- .text._ZN10layer_norm31ln_parallel_residual_fwd_kernelINS_13Kernel_traitsIf6__halfS2_S2_fjLj1280ELj1ELj4ELj1ELj16ENS_18Kernel_traits_baseILj1280EfS2_S2_S2_fjLj128EEEEELb1ELb0ELb1EEEvNS_9FwdParamsE --------------------------
	.section	.text._ZN10layer_norm31ln_parallel_residual_fwd_kernelINS_13Kernel_traitsIf6__halfS2_S2_fjLj1280ELj1ELj4ELj1ELj16ENS_18Kernel_traits_baseILj1280EfS2_S2_S2_fjLj128EEEEELb1ELb0ELb1EEEvNS_9FwdParamsE,"ax",@progbits
	.align	128
        .global         _ZN10layer_norm31ln_parallel_residual_fwd_kernelINS_13Kernel_traitsIf6__halfS2_S2_fjLj1280ELj1ELj4ELj1ELj16ENS_18Kernel_traits_baseILj1280EfS2_S2_S2_fjLj128EEEEELb1ELb0ELb1EEEvNS_9FwdParamsE
        .type           _ZN10layer_norm31ln_parallel_residual_fwd_kernelINS_13Kernel_traitsIf6__halfS2_S2_fjLj1280ELj1ELj4ELj1ELj16ENS_18Kernel_traits_baseILj1280EfS2_S2_S2_fjLj128EEEEELb1ELb0ELb1EEEvNS_9FwdParamsE,@function
        .size           _ZN10layer_norm31ln_parallel_residual_fwd_kernelINS_13Kernel_traitsIf6__halfS2_S2_fjLj1280ELj1ELj4ELj1ELj16ENS_18Kernel_traits_baseILj1280EfS2_S2_S2_fjLj128EEEEELb1ELb0ELb1EEEvNS_9FwdParamsE,(.L_x_33673 - _ZN10layer_norm31ln_parallel_residual_fwd_kernelINS_13Kernel_traitsIf6__halfS2_S2_fjLj1280ELj1ELj4ELj1ELj16ENS_18Kernel_traits_baseILj1280EfS2_S2_S2_fjLj128EEEEELb1ELb0ELb1EEEvNS_9FwdParamsE)
        .other          _ZN10layer_norm31ln_parallel_residual_fwd_kernelINS_13Kernel_traitsIf6__halfS2_S2_fjLj1280ELj1ELj4ELj1ELj16ENS_18Kernel_traits_baseILj1280EfS2_S2_S2_fjLj128EEEEELb1ELb0ELb1EEEvNS_9FwdParamsE,@"STO_CUDA_ENTRY STV_DEFAULT"
_ZN10layer_norm31ln_parallel_residual_fwd_kernelINS_13Kernel_traitsIf6__halfS2_S2_fjLj1280ELj1ELj4ELj1ELj16ENS_18Kernel_traits_baseILj1280EfS2_S2_S2_fjLj128EEEEELb1ELb0ELb1EEEvNS_9FwdParamsE:
.text._ZN10layer_norm31ln_parallel_residual_fwd_kernelINS_13Kernel_traitsIf6__halfS2_S2_fjLj1280ELj1ELj4ELj1ELj16ENS_18Kernel_traits_baseILj1280EfS2_S2_S2_fjLj128EEEEELb1ELb0ELb1EEEvNS_9FwdParamsE:
        /* <DEDUP_REMOVED lines=208> */
.L_x_18770:
        /* <DEDUP_REMOVED lines=27> */
.L_x_18125:
[----:B------:R-:W-:-:S07]  /*0eb0*/  MOV R192, R8 ;  /* 0x0000000800c07202 */ /* 0x000fce0000000f00 */
.L_x_18126:
[----:B------:R-:W-:Y:S05]  /*0ec0*/  BSYNC B1 ;  /* 0x0000000000017941 */ /* 0x000fea0003800000 */
.L_x_18124:
        /* <DEDUP_REMOVED lines=16> */
.L_x_18130:
[----:B------:R-:W-:Y:S05]  /*0fd0*/  BSYNC B2 ;  /* 0x0000000000027941 */ /* 0x000fea0003800000 */
.L_x_18129:
        /* <DEDUP_REMOVED lines=44> */
.L_x_18128:
[----:B------:R-:W-:Y:S05]  /*12a0*/  BSYNC B1 ;  /* 0x0000000000017941 */ /* 0x000fea0003800000 */
.L_x_18127:
        /* <DEDUP_REMOVED lines=19> */
.L_x_18131:
        /* <DEDUP_REMOVED lines=12> */
.L_x_18134:
[----:B------:R-:W-:-:S07]  /*14a0*/  MOV R9, R8 ;  /* 0x0000000800097202 */ /* 0x000fce0000000f00 */
.L_x_18135:
[----:B------:R-:W-:Y:S05]  /*14b0*/  BSYNC B1 ;  /* 0x0000000000017941 */ /* 0x000fea0003800000 */
.L_x_18133:
        /* <DEDUP_REMOVED lines=16> */
.L_x_18139:
[----:B------:R-:W-:Y:S05]  /*15c0*/  BSYNC B2 ;  /* 0x0000000000027941 */ /* 0x000fea0003800000 */
.L_x_18138:
        /* <DEDUP_REMOVED lines=44> */
.L_x_18137:
[----:B------:R-:W-:Y:S05]  /*1890*/  BSYNC B1 ;  /* 0x0000000000017941 */ /* 0x000fea0003800000 */
.L_x_18136:
        /* <DEDUP_REMOVED lines=10> */
.L_x_18132:
        /* <DEDUP_REMOVED lines=12> */
.L_x_18141:
[----:B------:R-:W-:-:S07]  /*1a00*/  MOV R192, R8 ;  /* 0x0000000800c07202 */ /* 0x000fce0000000f00 */
.L_x_18142:
[----:B------:R-:W-:Y:S05]  /*1a10*/  BSYNC B1 ;  /* 0x0000000000017941 */ /* 0x000fea0003800000 */
.L_x_18140:
        /* <DEDUP_REMOVED lines=16> */
.L_x_18146:
[----:B------:R-:W-:Y:S05]  /*1b20*/  BSYNC B2 ;  /* 0x0000000000027941 */ /* 0x000fea0003800000 */
.L_x_18145:
        /* <DEDUP_REMOVED lines=44> */
.L_x_18144:
[----:B------:R-:W-:Y:S05]  /*1df0*/  BSYNC B1 ;  /* 0x0000000000017941 */ /* 0x000fea0003800000 */
.L_x_18143:
        /* <DEDUP_REMOVED lines=10> */
[----:B------:R-:W-:Y:S01]  /*1ea0*/  HADD2.F32 R193, -RZ, R180.H1_H1 ;  /* 0x300000b4ffc17230 */ /* 0x000fe20000004100 */
[----:B------:R-:W-:-:S04]  /*1eb0*/  MOV R192, R196 ;  /* 0x000000c400c07202 */ /* 0x000fc80000000f00 */
[----:B------:R-:W-:Y:S01]  /*1ec0*/  FADD.FTZ R200, R200, R193 ;  /* 0x000000c1c8c87221 */ /* 0x000fe20000010000 */
[----:B------:R-:W-:Y:S06]  /*1ed0*/  BRA `(.L_x_18148) ;  /* 0x0000000400587947 */ /* 0x000fec0003800000 */
.L_x_18147:
        /* <DEDUP_REMOVED lines=12> */
.L_x_18150:
[----:B------:R-:W-:-:S07]  /*1fa0*/  IMAD.MOV.U32 R11, RZ, RZ, R8 ;  /* 0x000000ffff0b7224 */ /* 0x000fce00078e0008 */
.L_x_18151:
[----:B------:R-:W-:Y:S05]  /*1fb0*/  BSYNC B1 ;  /* 0x0000000000017941 */ /* 0x000fea0003800000 */
.L_x_18149:
        /* <DEDUP_REMOVED lines=16> */
.L_x_18155:
[----:B------:R-:W-:Y:S05]  /*20c0*/  BSYNC B2 ;  /* 0x0000000000027941 */ /* 0x000fea0003800000 */
.L_x_18154:
        /* <DEDUP_REMOVED lines=44> */
.L_x_18153:
[----:B------:R-:W-:Y:S05]  /*2390*/  BSYNC B1 ;  /* 0x0000000000017941 */ /* 0x000fea0003800000 */
.L_x_18152:
        /* <DEDUP_REMOVED lines=10> */
.L_x_18148:
        /* <DEDUP_REMOVED lines=12> */
.L_x_18157:
[----:B------:R-:W-:-:S07]  /*2500*/  IMAD.MOV.U32 R188, RZ, RZ, R8 ;  /* 0x000000ffffbc7224 */ /* 0x000fce00078e0008 */
.L_x_18158:
[----:B------:R-:W-:Y:S05]  /*2510*/  BSYNC B1 ;  /* 0x0000000000017941 */ /* 0x000fea0003800000 */
.L_x_18156:
        /* <DEDUP_REMOVED lines=16> */
.L_x_18162:
[----:B------:R-:W-:Y:S05]  /*2620*/  BSYNC B2 ;  /* 0x0000000000027941 */ /* 0x000fea0003800000 */
.L_x_18161:
        /* <DEDUP_REMOVED lines=44> */
.L_x_18160:
[----:B------:R-:W-:Y:S05]  /*28f0*/  BSYNC B1 ;  /* 0x0000000000017941 */ /* 0x000fea0003800000 */
.L_x_18159:
        /* <DEDUP_REMOVED lines=14> */
.L_x_18163:
        /* <DEDUP_REMOVED lines=12> */
.L_x_18166:
[----:B------:R-:W-:-:S07]  /*2aa0*/  IMAD.MOV.U32 R12, RZ, RZ, R8 ;  /* 0x000000ffff0c7224 */ /* 0x000fce00078e0008 */
.L_x_18167:
[----:B------:R-:W-:Y:S05]  /*2ab0*/  BSYNC B1 ;  /* 0x0000000000017941 */ /* 0x000fea0003800000 */
.L_x_18165:
        /* <DEDUP_REMOVED lines=16> */
.L_x_18171:
[----:B------:R-:W-:Y:S05]  /*2bc0*/  BSYNC B2 ;  /* 0x0000000000027941 */ /* 0x000fea0003800000 */
.L_x_18170:
        /* <DEDUP_REMOVED lines=44> */
.L_x_18169:
[----:B------:R-:W-:Y:S05]  /*2e90*/  BSYNC B1 ;  /* 0x0000000000017941 */ /* 0x000fea0003800000 */
.L_x_18168:
        /* <DEDUP_REMOVED lines=10> */
.L_x_18164:
        /* <DEDUP_REMOVED lines=12> */
.L_x_18173:
[----:B------:R-:W-:-:S07]  /*3000*/  IMAD.MOV.U32 R188, RZ, RZ, R8 ;  /* 0x000000ffffbc7224 */ /* 0x000fce00078e0008 */
.L_x_18174:
[----:B------:R-:W-:Y:S05]  /*3010*/  BSYNC B1 ;  /* 0x0000000000017941 */ /* 0x000fea0003800000 */
.L_x_18172:
        /* <DEDUP_REMOVED lines=16> */
.L_x_18178:
[----:B------:R-:W-:Y:S05]  /*3120*/  BSYNC B2 ;  /* 0x0000000000027941 */ /* 0x000fea0003800000 */
.L_x_18177:
        /* <DEDUP_REMOVED lines=44> */
.L_x_18176:
[----:B------:R-:W-:Y:S05]  /*33f0*/  BSYNC B1 ;  /* 0x0000000000017941 */ /* 0x000fea0003800000 */
.L_x_18175:
        /* <DEDUP_REMOVED lines=14> */
.L_x_18179:
        /* <DEDUP_REMOVED lines=12> */
.L_x_18182:
[----:B------:R-:W-:-:S07]  /*35a0*/  MOV R13, R8 ;  /* 0x00000008000d7202 */ /* 0x000fce0000000f00 */
.L_x_18183:
[----:B------:R-:W-:Y:S05]  /*35b0*/  BSYNC B1 ;  /* 0x0000000000017941 */ /* 0x000fea0003800000 */
.L_x_18181:
        /* <DEDUP_REMOVED lines=16> */
.L_x_18187:
[----:B------:R-:W-:Y:S05]  /*36c0*/  BSYNC B2 ;  /* 0x0000000000027941 */ /* 0x000fea0003800000 */
.L_x_18186:
        /* <DEDUP_REMOVED lines=44> */
.L_x_18185:
[----:B------:R-:W-:Y:S05]  /*3990*/  BSYNC B1 ;  /* 0x0000000000017941 */ /* 0x000fea0003800000 */
.L_x_18184:
        /* <DEDUP_REMOVED lines=10> */
.L_x_18180:
        /* <DEDUP_REMOVED lines=12> */
.L_x_18189:
[----:B------:R-:W-:-:S07]  /*3b00*/  MOV R188, R8 ;  /* 0x0000000800bc7202 */ /* 0x000fce0000000f00 */
.L_x_18190:
[----:B------:R-:W-:Y:S05]  /*3b10*/  BSYNC B1 ;  /* 0x0000000000017941 */ /* 0x000fea0003800000 */
.L_x_18188:
        /* <DEDUP_REMOVED lines=16> */
.L_x_18194:
[----:B------:R-:W-:Y:S05]  /*3c20*/  BSYNC B2 ;  /* 0x0000000000027941 */ /* 0x000fea0003800000 */
.L_x_18193:
        /* <DEDUP_REMOVED lines=44> */
.L_x_18192:
[----:B------:R-:W-:Y:S05]  /*3ef0*/  BSYNC B1 ;  /* 0x0000000000017941 */ /* 0x000fea0003800000 */
.L_x_18191:
        /* <DEDUP_REMOVED lines=14> */
.L_x_18195:
        /* <DEDUP_REMOVED lines=12> */
.L_x_18198:
[----:B------:R-:W-:-:S07]  /*40a0*/  IMAD.MOV.U32 R14, RZ, RZ, R8 ;  /* 0x000000ffff0e7224 */ /* 0x000fce00078e0008 */
.L_x_18199:
[----:B------:R-:W-:Y:S05]  /*40b0*/  BSYNC B1 ;  /* 0x0000000000017941 */ /* 0x000fea0003800000 */
.L_x_18197:
        /* <DEDUP_REMOVED lines=16> */
.L_x_18203:
[----:B------:R-:W-:Y:S05]  /*41c0*/  BSYNC B2 ;  /* 0x0000000000027941 */ /* 0x000fea0003800000 */
.L_x_18202:
        /* <DEDUP_REMOVED lines=44> */
.L_x_18201:
[----:B------:R-:W-:Y:S05]  /*4490*/  BSYNC B1 ;  /* 0x0000000000017941 */ /* 0x000fea0003800000 */
.L_x_18200:
[----:B------:R-:W-:Y:S01]  /*44a0*/  I2FP.F32.U32 R193, R14 ;  /* 0x0000000e00c17245 */ /* 0x000fe20000201000 */
[----:B------:R-:W-:-:S04]  /*44b0*/  HADD2.F32 R203, -RZ, R186.H0_H0 ;  /* 0x200000baffcb7230 */ /* 0x000fc80000004100 */
[----:B------:R-:W-:Y:S01]  /*44c0*/  FFMA.FTZ R193, R193, R216, 1.1641532182693481445e-10 ;  /* 0x2f000000c1c17423 */ /* 0x000fe200000100d8 */
[----:B------:R-:W-:-:S04]  /*44d0*/  FMUL.FTZ R203, R203, R218 ;  /* 0x000000dacbcb7220 */ /* 0x000fc80000410000 */
[----:B------:R-:W-:Y:S01]  /*44e0*/  FSETP.GTU.FTZ.AND P3, PT, R193, R220, PT ;  /* 0x000000dcc100720b */ /* 0x000fe20003f7c000 */
[----:B------:R-:W-:-:S03]  /*44f0*/  @P1 HADD2.F32 R193, -RZ, R182.H0_H0 ;  /* 0x200000b6ffc11230 */ /* 0x000fc60000004100 */
[----:B------:R-:W-:Y:S02]  /*4500*/  FSEL R203, R203, RZ, !P3 ;  /* 0x000000ffcbcb7208 */ /* 0x000fe40005800000 */
[----:B------:R-:W-:-:S03]  /*4510*/  SEL R14, RZ, 0x1, P3 ;  /* 0x00000001ff0e7807 */ /* 0x000fc60001800000 */
[----:B------:R-:W-:-:S04]  /*4520*/  FADD.FTZ R198, R198, R203 ;  /* 0x000000cbc6c67221 */ /* 0x000fc80000010000 */
[----:B------:R-:W-:-:S07]  /*4530*/  @P1 FADD.FTZ R198, R198, R193 ;  /* 0x000000c1c6c61221 */ /* 0x000fce0000010000 */
.L_x_18196:
        /* <DEDUP_REMOVED lines=12> */
.L_x_18205:
[----:B------:R-:W-:-:S07]  /*4600*/  IMAD.MOV.U32 R188, RZ, RZ, R8 ;  /* 0x000000ffffbc7224 */ /* 0x000fce00078e0008 */
.L_x_18206:
[----:B------:R-:W-:Y:S05]  /*4610*/  BSYNC B1 ;  /* 0x0000000000017941 */ /* 0x000fea0003800000 */
.L_x_18204:
        /* <DEDUP_REMOVED lines=16> */
.L_x_18210:
[----:B------:R-:W-:Y:S05]  /*4720*/  BSYNC B2 ;  /* 0x0000000000027941 */ /* 0x000fea0003800000 */
.L_x_18209:
        /* <DEDUP_REMOVED lines=44> */
.L_x_18208:
[----:B------:R-:W-:Y:S05]  /*49f0*/  BSYNC B1 ;  /* 0x0000000000017941 */ /* 0x000fea0003800000 */
.L_x_18207:
        /* <DEDUP_REMOVED lines=13> */
.L_x_18211:
        /* <DEDUP_REMOVED lines=12> */
.L_x_18214:
[----:B------:R-:W-:-:S07]  /*4b90*/  IMAD.MOV.U32 R15, RZ, RZ, R8 ;  /* 0x000000ffff0f7224 */ /* 0x000fce00078e0008 */
.L_x_18215:
[----:B------:R-:W-:Y:S05]  /*4ba0*/  BSYNC B1 ;  /* 0x0000000000017941 */ /* 0x000fea0003800000 */
.L_x_18213:
        /* <DEDUP_REMOVED lines=16> */
.L_x_18219:
[----:B------:R-:W-:Y:S05]  /*4cb0*/  BSYNC B2 ;  /* 0x0000000000027941 */ /* 0x000fea0003800000 */
.L_x_18218:
        /* <DEDUP_REMOVED lines=44> */
.L_x_18217:
[----:B------:R-:W-:Y:S05]  /*4f80*/  BSYNC B1 ;  /* 0x0000000000017941 */ /* 0x000fea0003800000 */
.L_x_18216:
        /* <DEDUP_REMOVED lines=10> */
.L_x_18212:
        /* <DEDUP_REMOVED lines=12> */
.L_x_18221:
[----:B------:R-:W-:-:S07]  /*50f0*/  IMAD.MOV.U32 R188, RZ, RZ, R8 ;  /* 0x000000ffffbc7224 */ /* 0x000fce00078e0008 */
.L_x_18222:
[----:B------:R-:W-:Y:S05]  /*5100*/  BSYNC B1 ;  /* 0x0000000000017941 */ /* 0x000fea0003800000 */
.L_x_18220:
        /* <DEDUP_REMOVED lines=16> */
.L_x_18226:
[----:B------:R-:W-:Y:S05]  /*5210*/  BSYNC B2 ;  /* 0x0000000000027941 */ /* 0x000fea0003800000 */
.L_x_18225:
        /* <DEDUP_REMOVED lines=44> */
.L_x_18224:
[----:B------:R-:W-:Y:S05]  /*54e0*/  BSYNC B1 ;  /* 0x0000000000017941 */ /* 0x000fea0003800000 */
.L_x_18223:
        /* <DEDUP_REMOVED lines=13> */
.L_x_18227:
        /* <DEDUP_REMOVED lines=12> */
.L_x_18230:
[----:B------:R-:W-:-:S07]  /*5680*/  MOV R16, R8 ;  /* 0x0000000800107202 */ /* 0x000fce0000000f00 */
.L_x_18231:
[----:B------:R-:W-:Y:S05]  /*5690*/  BSYNC B1 ;  /* 0x0000000000017941 */ /* 0x000fea0003800000 */
.L_x_18229:
        /* <DEDUP_REMOVED lines=16> */
.L_x_18235:
[----:B------:R-:W-:Y:S05]  /*57a0*/  BSYNC B2 ;  /* 0x0000000000027941 */ /* 0x000fea0003800000 */
.L_x_18234:
        /* <DEDUP_REMOVED lines=44> */
.L_x_18233:
[----:B------:R-:W-:Y:S05]  /*5a70*/  BSYNC B1 ;  /* 0x0000000000017941 */ /* 0x000fea0003800000 */
.L_x_18232:
        /* <DEDUP_REMOVED lines=10> */
.L_x_18228:
        /* <DEDUP_REMOVED lines=12> */
.L_x_18237:
[----:B------:R-:W-:-:S07]  /*5be0*/  MOV R190, R8 ;  /* 0x0000000800be7202 */ /* 0x000fce0000000f00 */
.L_x_18238:
[----:B------:R-:W-:Y:S05]  /*5bf0*/  BSYNC B1 ;  /* 0x0000000000017941 */ /* 0x000fea0003800000 */
.L_x_18236:
        /* <DEDUP_REMOVED lines=16> */
.L_x_18242:
[----:B------:R-:W-:Y:S05]  /*5d00*/  BSYNC B2 ;  /* 0x0000000000027941 */ /* 0x000fea0003800000 */
.L_x_18241:
        /* <DEDUP_REMOVED lines=44> */
.L_x_18240:
[----:B------:R-:W-:Y:S05]  /*5fd0*/  BSYNC B1 ;  /* 0x0000000000017941 */ /* 0x000fea0003800000 */
.L_x_18239:
        /* <DEDUP_REMOVED lines=13> */
.L_x_18243:
        /* <DEDUP_REMOVED lines=12> */
.L_x_18246:
[----:B------:R-:W-:-:S07]  /*6170*/  IMAD.MOV.U32 R17, RZ, RZ, R8 ;  /* 0x000000ffff117224 */ /* 0x000fce00078e0008 */
.L_x_18247:
[----:B------:R-:W-:Y:S05]  /*6180*/  BSYNC B1 ;  /* 0x0000000000017941 */ /* 0x000fea0003800000 */
.L_x_18245:
        /* <DEDUP_REMOVED lines=18> */
.L_x_18251:
[----:B------:R-:W-:Y:S05]  /*62b0*/  BSYNC B2 ;  /* 0x0000000000027941 */ /* 0x000fea0003800000 */
.L_x_18250:
        /* <DEDUP_REMOVED lines=44> */
.L_x_18249:
[----:B------:R-:W-:Y:S05]  /*6580*/  BSYNC B1 ;  /* 0x0000000000017941 */ /* 0x000fea0003800000 */
.L_x_18248:
        /* <DEDUP_REMOVED lines=10> */
.L_x_18244:
        /* <DEDUP_REMOVED lines=23> */
[----:B------:R-:W-:Y:S01]  /*67a0*/  F2FP.F16.F32.PACK_AB R191, R213, R202 ;  /* 0x000000cad5bf723e */ /* 0x000fe200000000ff */
[----:B------:R-:W-:Y:S01]  /*67b0*/  IMAD.WIDE.U32 R222, R222, 0x100, RZ ;  /* 0x00000100dede7825 */ /* 0x000fe200078e00ff */
[----:B------:R-:W-:-:S02]  /*67c0*/  F2FP.F16.F32.PACK_AB R190, R203, R198 ;  /* 0x000000c6cbbe723e */ /* 0x000fc400000000ff */
[----:B------:R-:W-:Y:S02]  /*67d0*/  F2FP.F16.F32.PACK_AB R189, R210, R201 ;  /* 0x000000c9d2bd723e */ /* 0x000fe400000000ff */
[----:B------:R-:W-:Y:S01]  /*67e0*/  LOP3.LUT R206, R222, R188, R204, 0xfe, !PT ;  /* 0x000000bcdece7212 */ /* 0x000fe200078efecc */
[----:B--2---:R-:W-:Y:S01]  /*67f0*/  IMAD.WIDE.U32 R226, R197, 0x10, R194 ;  /* 0x00000010c5e27825 */ /* 0x004fe200078e00c2 */
[----:B------:R-:W-:Y:S02]  /*6800*/  F2FP.F16.F32.PACK_AB R188, R200, R199 ;  /* 0x000000c7c8bc723e */ /* 0x000fe400000000ff */
[----:B------:R-:W-:Y:S01]  /*6810*/  LOP3.LUT R223, R223, R211, R205, 0xfe, !PT ;  /* 0x000000d3dfdf7212 */ /* 0x000fe200078efecd */
[C---:B------:R-:W-:Y:S01]  /*6820*/  VIADD R204, R197.reuse, 0x20 ;  /* 0x00000020c5cc7836 */ /* 0x040fe20000000000 */
[----:B------:R-:W-:Y:S01]  /*6830*/  LOP3.LUT R222, R206, R207, RZ, 0xfc, !PT ;  /* 0x000000cfcede7212 */ /* 0x000fe200078efcff */
[----:B------:R2:W-:Y:S01]  /*6840*/  STG.E.128 desc[UR4][R226.64], R188 ;  /* 0x000000bce2007986 */ /* 0x0005e2000c101d04 */
        /* <DEDUP_REMOVED lines=26> */
.L_x_18252:
        /* <DEDUP_REMOVED lines=15> */
.L_x_18254:
[----:B------:R-:W-:-:S07]  /*6ae0*/  IMAD.MOV.U32 R205, RZ, RZ, R8 ;  /* 0x000000ffffcd7224 */ /* 0x000fce00078e0008 */
.L_x_18255:
[----:B------:R-:W-:Y:S05]  /*6af0*/  BSYNC B1 ;  /* 0x0000000000017941 */ /* 0x000fea0003800000 */
.L_x_18253:
        /* <DEDUP_REMOVED lines=16> */
.L_x_18259:
[----:B------:R-:W-:Y:S05]  /*6c00*/  BSYNC B2 ;  /* 0x0000000000027941 */ /* 0x000fea0003800000 */
.L_x_18258:
        /* <DEDUP_REMOVED lines=44> */
.L_x_18257:
[----:B------:R-:W-:Y:S05]  /*6ed0*/  BSYNC B1 ;  /* 0x0000000000017941 */ /* 0x000fea0003800000 */
.L_x_18256:
        /* <DEDUP_REMOVED lines=15> */
.L_x_18260:
        /* <DEDUP_REMOVED lines=12> */
.L_x_18263:
[----:B------:R-:W-:-:S07]  /*7090*/  MOV R9, R8 ;  /* 0x0000000800097202 */ /* 0x000fce0000000f00 */
.L_x_18264:
[----:B------:R-:W-:Y:S05]  /*70a0*/  BSYNC B1 ;  /* 0x0000000000017941 */ /* 0x000fea0003800000 */
.L_x_18262:
        /* <DEDUP_REMOVED lines=16> */
.L_x_18268:
[----:B------:R-:W-:Y:S05]  /*71b0*/  BSYNC B2 ;  /* 0x0000000000027941 */ /* 0x000fea0003800000 */
.L_x_18267:
        /* <DEDUP_REMOVED lines=44> */
.L_x_18266:
[----:B------:R-:W-:Y:S05]  /*7480*/  BSYNC B1 ;  /* 0x0000000000017941 */ /* 0x000fea0003800000 */
.L_x_18265:
        /* <DEDUP_REMOVED lines=10> */
.L_x_18261:
        /* <DEDUP_REMOVED lines=12> */
.L_x_18270:
[----:B------:R-:W-:-:S07]  /*75f0*/  MOV R205, R8 ;  /* 0x0000000800cd7202 */ /* 0x000fce0000000f00 */
.L_x_18271:
[----:B------:R-:W-:Y:S05]  /*7600*/  BSYNC B1 ;  /* 0x0000000000017941 */ /* 0x000fea0003800000 */
.L_x_18269:
        /* <DEDUP_REMOVED lines=16> */
.L_x_18275:
[----:B------:R-:W-:Y:S05]  /*7710*/  BSYNC B2 ;  /* 0x0000000000027941 */ /* 0x000fea0003800000 */
.L_x_18274:
        /* <DEDUP_REMOVED lines=44> */
.L_x_18273:
[----:B------:R-:W-:Y:S05]  /*79e0*/  BSYNC B1 ;  /* 0x0000000000017941 */ /* 0x000fea0003800000 */
.L_x_18272:
        /* <DEDUP_REMOVED lines=14> */
.L_x_18276:
        /* <DEDUP_REMOVED lines=12> */
.L_x_18279:
[----:B------:R-:W-:-:S07]  /*7b90*/  IMAD.MOV.U32 R188, RZ, RZ, R8 ;  /* 0x000000ffffbc7224 */ /* 0x000fce00078e0008 */
.L_x_18280:
[----:B------:R-:W-:Y:S05]  /*7ba0*/  BSYNC B1 ;  /* 0x0000000000017941 */ /* 0x000fea0003800000 */
.L_x_18278:
        /* <DEDUP_REMOVED lines=16> */
.L_x_18284:
[----:B------:R-:W-:Y:S05]  /*7cb0*/  BSYNC B2 ;  /* 0x0000000000027941 */ /* 0x000fea0003800000 */
.L_x_18283:
        /* <DEDUP_REMOVED lines=44> */
.L_x_18282:
[----:B------:R-:W-:Y:S05]  /*7f80*/  BSYNC B1 ;  /* 0x0000000000017941 */ /* 0x000fea0003800000 */
.L_x_18281:
        /* <DEDUP_REMOVED lines=10> */
.L_x_18277:
        /* <DEDUP_REMOVED lines=12> */
.L_x_18286:
[----:B------:R-:W-:-:S07]  /*80f0*/  IMAD.MOV.U32 R188, RZ, RZ, R8 ;  /* 0x000000ffffbc7224 */ /* 0x000fce00078e0008 */
.L_x_18287:
[----:B------:R-:W-:Y:S05]  /*8100*/  BSYNC B1 ;  /* 0x0000000000017941 */ /* 0x000fea0003800000 */
.L_x_18285:
        /* <DEDUP_REMOVED lines=16> */
.L_x_18291:
[----:B------:R-:W-:Y:S05]  /*8210*/  BSYNC B2 ;  /* 0x0000000000027941 */ /* 0x000fea0003800000 */
.L_x_18290:
        /* <DEDUP_REMOVED lines=44> */
.L_x_18289:
[----:B------:R-:W-:Y:S05]  /*84e0*/  BSYNC B1 ;  /* 0x0000000000017941 */ /* 0x000fea0003800000 */
.L_x_18288:
        /* <DEDUP_REMOVED lines=14> */
.L_x_18292:
        /* <DEDUP_REMOVED lines=12> */
.L_x_18295:
[----:B------:R-:W-:-:S07]  /*8690*/  IMAD.MOV.U32 R12, RZ, RZ, R8 ;  /* 0x000000ffff0c7224 */ /* 0x000fce00078e0008 */
.L_x_18296:
[----:B------:R-:W-:Y:S05]  /*86a0*/  BSYNC B1 ;  /* 0x0000000000017941 */ /* 0x000fea0003800000 */
.L_x_18294:
        /* <DEDUP_REMOVED lines=16> */
.L_x_18300:
[----:B------:R-:W-:Y:S05]  /*87b0*/  BSYNC B2 ;  /* 0x0000000000027941 */ /* 0x000fea0003800000 */
.L_x_18299:
        /* <DEDUP_REMOVED lines=44> */
.L_x_18298:
[----:B------:R-:W-:Y:S05]  /*8a80*/  BSYNC B1 ;  /* 0x0000000000017941 */ /* 0x000fea0003800000 */
.L_x_18297:
        /* <DEDUP_REMOVED lines=10> */
.L_x_18293:
        /* <DEDUP_REMOVED lines=12> */
.L_x_18302:
[----:B------:R-:W-:-:S07]  /*8bf0*/  IMAD.MOV.U32 R188, RZ, RZ, R8 ;  /* 0x000000ffffbc7224 */ /* 0x000fce00078e0008 */
.L_x_18303:
[----:B------:R-:W-:Y:S05]  /*8c00*/  BSYNC B1 ;  /* 0x0000000000017941 */ /* 0x000fea0003800000 */
.L_x_18301:
        /* <DEDUP_REMOVED lines=16> */
.L_x_18307:
[----:B------:R-:W-:Y:S05]  /*8d10*/  BSYNC B2 ;  /* 0x0000000000027941 */ /* 0x000fea0003800000 */
.L_x_18306:
        /* <DEDUP_REMOVED lines=44> */
.L_x_18305:
[----:B------:R-:W-:Y:S05]  /*8fe0*/  BSYNC B1 ;  /* 0x0000000000017941 */ /* 0x000fea0003800000 */
.L_x_18304:
        /* <DEDUP_REMOVED lines=14> */
.L_x_18308:
        /* <DEDUP_REMOVED lines=12> */
.L_x_18311:
[----:B------:R-:W-:-:S07]  /*9190*/  MOV R13, R8 ;  /* 0x00000008000d7202 */ /* 0x000fce0000000f00 */
.L_x_18312:
[----:B------:R-:W-:Y:S05]  /*91a0*/  BSYNC B1 ;  /* 0x0000000000017941 */ /* 0x000fea0003800000 */
.L_x_18310:
        /* <DEDUP_REMOVED lines=16> */
.L_x_18316:
[----:B------:R-:W-:Y:S05]  /*92b0*/  BSYNC B2 ;  /* 0x0000000000027941 */ /* 0x000fea0003800000 */
.L_x_18315:
        /* <DEDUP_REMOVED lines=44> */
.L_x_18314:
[----:B------:R-:W-:Y:S05]  /*9580*/  BSYNC B1 ;  /* 0x0000000000017941 */ /* 0x000fea0003800000 */
.L_x_18313:
        /* <DEDUP_REMOVED lines=10> */
.L_x_18309:
        /* <DEDUP_REMOVED lines=12> */
.L_x_18318:
[----:B------:R-:W-:-:S07]  /*96f0*/  MOV R209, R8 ;  /* 0x0000000800d17202 */ /* 0x000fce0000000f00 */
.L_x_18319:
[----:B------:R-:W-:Y:S05]  /*9700*/  BSYNC B1 ;  /* 0x0000000000017941 */ /* 0x000fea0003800000 */
.L_x_18317:
        /* <DEDUP_REMOVED lines=16> */
.L_x_18323:
[----:B------:R-:W-:Y:S05]  /*9810*/  BSYNC B2 ;  /* 0x0000000000027941 */ /* 0x000fea0003800000 */
.L_x_18322:
        /* <DEDUP_REMOVED lines=44> */
.L_x_18321:
[----:B------:R-:W-:Y:S05]  /*9ae0*/  BSYNC B1 ;  /* 0x0000000000017941 */ /* 0x000fea0003800000 */
.L_x_18320:
        /* <DEDUP_REMOVED lines=14> */
.L_x_18324:
        /* <DEDUP_REMOVED lines=12> */
.L_x_18327:
[----:B------:R-:W-:-:S07]  /*9c90*/  IMAD.MOV.U32 R14, RZ, RZ, R8 ;  /* 0x000000ffff0e7224 */ /* 0x000fce00078e0008 */
.L_x_18328:
[----:B------:R-:W-:Y:S05]  /*9ca0*/  BSYNC B1 ;  /* 0x0000000000017941 */ /* 0x000fea0003800000 */
.L_x_18326:
        /* <DEDUP_REMOVED lines=16> */
.L_x_18332:
[----:B------:R-:W-:Y:S05]  /*9db0*/  BSYNC B2 ;  /* 0x0000000000027941 */ /* 0x000fea0003800000 */
.L_x_18331:
        /* <DEDUP_REMOVED lines=44> */
.L_x_18330:
[----:B------:R-:W-:Y:S05]  /*a080*/  BSYNC B1 ;  /* 0x0000000000017941 */ /* 0x000fea0003800000 */
.L_x_18329:
        /* <DEDUP_REMOVED lines=10> */
.L_x_18325:
        /* <DEDUP_REMOVED lines=12> */
.L_x_18334:
[----:B------:R-:W-:-:S07]  /*a1f0*/  MOV R209, R8 ;  /* 0x0000000800d17202 */ /* 0x000fce0000000f00 */
.L_x_18335:
[----:B------:R-:W-:Y:S05]  /*a200*/  BSYNC B1 ;  /* 0x0000000000017941 */ /* 0x000fea0003800000 */
.L_x_18333:
        /* <DEDUP_REMOVED lines=16> */
.L_x_18339:
[----:B------:R-:W-:Y:S05]  /*a310*/  BSYNC B2 ;  /* 0x0000000000027941 */ /* 0x000fea0003800000 */
.L_x_18338:
        /* <DEDUP_REMOVED lines=44> */
.L_x_18337:
[----:B------:R-:W-:Y:S05]  /*a5e0*/  BSYNC B1 ;  /* 0x0000000000017941 */ /* 0x000fea0003800000 */
.L_x_18336:
        /* <DEDUP_REMOVED lines=13> */
.L_x_18340:
        /* <DEDUP_REMOVED lines=12> */
.L_x_18343:
[----:B------:R-:W-:-:S07]  /*a780*/  IMAD.MOV.U32 R15, RZ, RZ, R8 ;  /* 0x000000ffff0f7224 */ /* 0x000fce00078e0008 */
.L_x_18344:
[----:B------:R-:W-:Y:S05]  /*a790*/  BSYNC B1 ;  /* 0x0000000000017941 */ /* 0x000fea0003800000 */
.L_x_18342:
        /* <DEDUP_REMOVED lines=16> */
.L_x_18348:
[----:B------:R-:W-:Y:S05]  /*a8a0*/  BSYNC B2 ;  /* 0x0000000000027941 */ /* 0x000fea0003800000 */
.L_x_18347:
        /* <DEDUP_REMOVED lines=44> */
.L_x_18346:
[----:B------:R-:W-:Y:S05]  /*ab70*/  BSYNC B1 ;  /* 0x0000000000017941 */ /* 0x000fea0003800000 */
.L_x_18345:
        /* <DEDUP_REMOVED lines=10> */
.L_x_18341:
        /* <DEDUP_REMOVED lines=12> */
.L_x_18350:
[----:B------:R-:W-:-:S07]  /*ace0*/  MOV R190, R8 ;  /* 0x0000000800be7202 */ /* 0x000fce0000000f00 */
.L_x_18351:
[----:B------:R-:W-:Y:S05]  /*acf0*/  BSYNC B1 ;  /* 0x0000000000017941 */ /* 0x000fea0003800000 */
.L_x_18349:
        /* <DEDUP_REMOVED lines=16> */
.L_x_18355:
[----:B------:R-:W-:Y:S05]  /*ae00*/  BSYNC B2 ;  /* 0x0000000000027941 */ /* 0x000fea0003800000 */
.L_x_18354:
        /* <DEDUP_REMOVED lines=44> */
.L_x_18353:
[----:B------:R-:W-:Y:S05]  /*b0d0*/  BSYNC B1 ;  /* 0x0000000000017941 */ /* 0x000fea0003800000 */
.L_x_18352:
        /* <DEDUP_REMOVED lines=13> */
.L_x_18356:
        /* <DEDUP_REMOVED lines=12> */
.L_x_18359:
[----:B------:R-:W-:-:S07]  /*b270*/  IMAD.MOV.U32 R16, RZ, RZ, R8 ;  /* 0x000000ffff107224 */ /* 0x000fce00078e0008 */
.L_x_18360:
[----:B------:R-:W-:Y:S05]  /*b280*/  BSYNC B1 ;  /* 0x0000000000017941 */ /* 0x000fea0003800000 */
.L_x_18358:
        /* <DEDUP_REMOVED lines=16> */
.L_x_18364:
[----:B------:R-:W-:Y:S05]  /*b390*/  BSYNC B2 ;  /* 0x0000000000027941 */ /* 0x000fea0003800000 */
.L_x_18363:
        /* <DEDUP_REMOVED lines=44> */
.L_x_18362:
[----:B------:R-:W-:Y:S05]  /*b660*/  BSYNC B1 ;  /* 0x0000000000017941 */ /* 0x000fea0003800000 */
.L_x_18361:
        /* <DEDUP_REMOVED lines=10> */
.L_x_18357:
        /* <DEDUP_REMOVED lines=12> */
.L_x_18366:
[----:B------:R-:W-:-:S07]  /*b7d0*/  MOV R190, R8 ;  /* 0x0000000800be7202 */ /* 0x000fce0000000f00 */
.L_x_18367:
[----:B------:R-:W-:Y:S05]  /*b7e0*/  BSYNC B1 ;  /* 0x0000000000017941 */ /* 0x000fea0003800000 */
.L_x_18365:
        /* <DEDUP_REMOVED lines=16> */
.L_x_18371:
[----:B------:R-:W-:Y:S05]  /*b8f0*/  BSYNC B2 ;  /* 0x0000000000027941 */ /* 0x000fea0003800000 */
.L_x_18370:
        /* <DEDUP_REMOVED lines=44> */
.L_x_18369:
[----:B------:R-:W-:Y:S05]  /*bbc0*/  BSYNC B1 ;  /* 0x0000000000017941 */ /* 0x000fea0003800000 */
.L_x_18368:
        /* <DEDUP_REMOVED lines=13> */
.L_x_18372:
        /* <DEDUP_REMOVED lines=12> */
.L_x_18375:
[----:B------:R-:W-:-:S07]  /*bd60*/  IMAD.MOV.U32 R17, RZ, RZ, R8 ;  /* 0x000000ffff117224 */ /* 0x000fce00078e0008 */
.L_x_18376:
[----:B------:R-:W-:Y:S05]  /*bd70*/  BSYNC B1 ;  /* 0x0000000000017941 */ /* 0x000fea0003800000 */
.L_x_18374:
        /* <DEDUP_REMOVED lines=18> */
.L_x_18380:
[----:B------:R-:W-:Y:S05]  /*bea0*/  BSYNC B2 ;  /* 0x0000000000027941 */ /* 0x000fea0003800000 */
.L_x_18379:
        /* <DEDUP_REMOVED lines=44> */
.L_x_18378:
[----:B------:R-:W-:Y:S05]  /*c170*/  BSYNC B1 ;  /* 0x0000000000017941 */ /* 0x000fea0003800000 */
.L_x_18377:
        /* <DEDUP_REMOVED lines=10> */
.L_x_18373:
        /* <DEDUP_REMOVED lines=58> */
.L_x_18381:
        /* <DEDUP_REMOVED lines=15> */
.L_x_18383:
[----:B------:R-:W-:-:S07]  /*c6b0*/  MOV R221, R8 ;  /* 0x0000000800dd7202 */ /* 0x000fce0000000f00 */
.L_x_18384:
[----:B------:R-:W-:Y:S05]  /*c6c0*/  BSYNC B1 ;  /* 0x0000000000017941 */ /* 0x000fea0003800000 */
.L_x_18382:
        /* <DEDUP_REMOVED lines=16> */
.L_x_18388:
[----:B------:R-:W-:Y:S05]  /*c7d0*/  BSYNC B2 ;  /* 0x0000000000027941 */ /* 0x000fea0003800000 */
.L_x_18387:
        /* <DEDUP_REMOVED lines=44> */
.L_x_18386:
[----:B------:R-:W-:Y:S05]  /*caa0*/  BSYNC B1 ;  /* 0x0000000000017941 */ /* 0x000fea0003800000 */
.L_x_18385:
        /* <DEDUP_REMOVED lines=15> */
.L_x_18389:
        /* <DEDUP_REMOVED lines=12> */
.L_x_18392:
[----:B------:R-:W-:-:S07]  /*cc60*/  IMAD.MOV.U32 R209, RZ, RZ, R8 ;  /* 0x000000ffffd17224 */ /* 0x000fce00078e0008 */
.L_x_18393:
[----:B------:R-:W-:Y:S05]  /*cc70*/  BSYNC B1 ;  /* 0x0000000000017941 */ /* 0x000fea0003800000 */
.L_x_18391:
        /* <DEDUP_REMOVED lines=16> */
.L_x_18397:
[----:B------:R-:W-:Y:S05]  /*cd80*/  BSYNC B2 ;  /* 0x0000000000027941 */ /* 0x000fea0003800000 */
.L_x_18396:
        /* <DEDUP_REMOVED lines=43> */
.L_x_18395:
[----:B------:R-:W-:Y:S05]  /*d040*/  BSYNC B1 ;  /* 0x0000000000017941 */ /* 0x000fea0003800000 */
.L_x_18394:
        /* <DEDUP_REMOVED lines=10> */
.L_x_18390:
        /* <DEDUP_REMOVED lines=12> */
.L_x_18399:
[----:B------:R-:W-:-:S07]  /*d1b0*/  IMAD.MOV.U32 R209, RZ, RZ, R8 ;  /* 0x000000ffffd17224 */ /* 0x000fce00078e0008 */
.L_x_18400:
[----:B------:R-:W-:Y:S05]  /*d1c0*/  BSYNC B1 ;  /* 0x0000000000017941 */ /* 0x000fea0003800000 */
.L_x_18398:
        /* <DEDUP_REMOVED lines=16> */
.L_x_18404:
[----:B------:R-:W-:Y:S05]  /*d2d0*/  BSYNC B2 ;  /* 0x0000000000027941 */ /* 0x000fea0003800000 */
.L_x_18403:
        /* <DEDUP_REMOVED lines=44> */
.L_x_18402:
[----:B------:R-:W-:Y:S05]  /*d5a0*/  BSYNC B1 ;  /* 0x0000000000017941 */ /* 0x000fea0003800000 */
.L_x_18401:
        /* <DEDUP_REMOVED lines=15> */
.L_x_18405:
        /* <DEDUP_REMOVED lines=12> */
.L_x_18408:
[----:B------:R-:W-:-:S07]  /*d760*/  MOV R188, R8 ;  /* 0x0000000800bc7202 */ /* 0x000fce0000000f00 */
.L_x_18409:
[----:B------:R-:W-:Y:S05]  /*d770*/  BSYNC B1 ;  /* 0x0000000000017941 */ /* 0x000fea0003800000 */
.L_x_18407:
        /* <DEDUP_REMOVED lines=16> */
.L_x_18413:
[----:B------:R-:W-:Y:S05]  /*d880*/  BSYNC B2 ;  /* 0x0000000000027941 */ /* 0x000fea0003800000 */
.L_x_18412:
        /* <DEDUP_REMOVED lines=43> */
.L_x_18411:
[----:B------:R-:W-:Y:S05]  /*db40*/  BSYNC B1 ;  /* 0x0000000000017941 */ /* 0x000fea0003800000 */
.L_x_18410:
        /* <DEDUP_REMOVED lines=10> */
.L_x_18406:
        /* <DEDUP_REMOVED lines=12> */
.L_x_18415:
[----:B------:R-:W-:-:S07]  /*dcb0*/  MOV R188, R8 ;  /* 0x0000000800bc7202 */ /* 0x000fce0000000f00 */
.L_x_18416:
[----:B------:R-:W-:Y:S05]  /*dcc0*/  BSYNC B1 ;  /* 0x0000000000017941 */ /* 0x000fea0003800000 */
.L_x_18414:
        /* <DEDUP_REMOVED lines=16> */
.L_x_18420:
[----:B------:R-:W-:Y:S05]  /*ddd0*/  BSYNC B2 ;  /* 0x0000000000027941 */ /* 0x000fea0003800000 */
.L_x_18419:
        /* <DEDUP_REMOVED lines=44> */
.L_x_18418:
[----:B------:R-:W-:Y:S05]  /*e0a0*/  BSYNC B1 ;  /* 0x0000000000017941 */ /* 0x000fea0003800000 */
.L_x_18417:
        /* <DEDUP_REMOVED lines=15> */
.L_x_18421:
        /* <DEDUP_REMOVED lines=12> */
.L_x_18424:
[----:B------:R-:W-:-:S07]  /*e260*/  IMAD.MOV.U32 R12, RZ, RZ, R8 ;  /* 0x000000ffff0c7224 */ /* 0x000fce00078e0008 */
.L_x_18425:
[----:B------:R-:W-:Y:S05]  /*e270*/  BSYNC B1 ;  /* 0x0000000000017941 */ /* 0x000fea0003800000 */
.L_x_18423:
        /* <DEDUP_REMOVED lines=16> */
.L_x_18429:
[----:B------:R-:W-:Y:S05]  /*e380*/  BSYNC B2 ;  /* 0x0000000000027941 */ /* 0x000fea0003800000 */
.L_x_18428:
        /* <DEDUP_REMOVED lines=44> */
.L_x_18427:
[----:B------:R-:W-:Y:S05]  /*e650*/  BSYNC B1 ;  /* 0x0000000000017941 */ /* 0x000fea0003800000 */
.L_x_18426:
        /* <DEDUP_REMOVED lines=10> */
.L_x_18422:
        /* <DEDUP_REMOVED lines=12> */
.L_x_18431:
[----:B------:R-:W-:-:S07]  /*e7c0*/  MOV R188, R8 ;  /* 0x0000000800bc7202 */ /* 0x000fce0000000f00 */
.L_x_18432:
[----:B------:R-:W-:Y:S05]  /*e7d0*/  BSYNC B1 ;  /* 0x0000000000017941 */ /* 0x000fea0003800000 */
.L_x_18430:
        /* <DEDUP_REMOVED lines=16> */
.L_x_18436:
[----:B------:R-:W-:Y:S05]  /*e8e0*/  BSYNC B2 ;  /* 0x0000000000027941 */ /* 0x000fea0003800000 */
.L_x_18435:
        /* <DEDUP_REMOVED lines=44> */
.L_x_18434:
[----:B------:R-:W-:Y:S05]  /*ebb0*/  BSYNC B1 ;  /* 0x0000000000017941 */ /* 0x000fea0003800000 */
.L_x_18433:
        /* <DEDUP_REMOVED lines=14> */
.L_x_18437:
        /* <DEDUP_REMOVED lines=12> */
.L_x_18440:
[----:B------:R-:W-:-:S07]  /*ed60*/  IMAD.MOV.U32 R13, RZ, RZ, R8 ;  /* 0x000000ffff0d7224 */ /* 0x000fce00078e0008 */
.L_x_18441:
[----:B------:R-:W-:Y:S05]  /*ed70*/  BSYNC B1 ;  /* 0x0000000000017941 */ /* 0x000fea0003800000 */
.L_x_18439:
        /* <DEDUP_REMOVED lines=16> */
.L_x_18445:
[----:B------:R-:W-:Y:S05]  /*ee80*/  BSYNC B2 ;  /* 0x0000000000027941 */ /* 0x000fea0003800000 */
.L_x_18444:
        /* <DEDUP_REMOVED lines=44> */
.L_x_18443:
[----:B------:R-:W-:Y:S05]  /*f150*/  BSYNC B1 ;  /* 0x0000000000017941 */ /* 0x000fea0003800000 */
.L_x_18442:
        /* <DEDUP_REMOVED lines=10> */
.L_x_18438:
        /* <DEDUP_REMOVED lines=12> */
.L_x_18447:
[----:B------:R-:W-:-:S07]  /*f2c0*/  MOV R223, R8 ;  /* 0x0000000800df7202 */ /* 0x000fce0000000f00 */
.L_x_18448:
[----:B------:R-:W-:Y:S05]  /*f2d0*/  BSYNC B1 ;  /* 0x0000000000017941 */ /* 0x000fea0003800000 */
.L_x_18446:
        /* <DEDUP_REMOVED lines=16> */
.L_x_18452:
[----:B------:R-:W-:Y:S05]  /*f3e0*/  BSYNC B2 ;  /* 0x0000000000027941 */ /* 0x000fea0003800000 */
.L_x_18451:
        /* <DEDUP_REMOVED lines=44> */
.L_x_18450:
[----:B------:R-:W-:Y:S05]  /*f6b0*/  BSYNC B1 ;  /* 0x0000000000017941 */ /* 0x000fea0003800000 */
.L_x_18449:
        /* <DEDUP_REMOVED lines=15> */
.L_x_18453:
        /* <DEDUP_REMOVED lines=12> */
.L_x_18456:
[----:B------:R-:W-:-:S07]  /*f870*/  IMAD.MOV.U32 R14, RZ, RZ, R8 ;  /* 0x000000ffff0e7224 */ /* 0x000fce00078e0008 */
.L_x_18457:
[----:B------:R-:W-:Y:S05]  /*f880*/  BSYNC B1 ;  /* 0x0000000000017941 */ /* 0x000fea0003800000 */
.L_x_18455:
        /* <DEDUP_REMOVED lines=16> */
.L_x_18461:
[----:B------:R-:W-:Y:S05]  /*f990*/  BSYNC B2 ;  /* 0x0000000000027941 */ /* 0x000fea0003800000 */
.L_x_18460:
        /* <DEDUP_REMOVED lines=44> */
.L_x_18459:
[----:B------:R-:W-:Y:S05]  /*fc60*/  BSYNC B1 ;  /* 0x0000000000017941 */ /* 0x000fea0003800000 */
.L_x_18458:
        /* <DEDUP_REMOVED lines=10> */
.L_x_18454:
        /* <DEDUP_REMOVED lines=12> */
.L_x_18463:
[----:B------:R-:W-:-:S07]  /*fdd0*/  MOV R228, R8 ;  /* 0x0000000800e47202 */ /* 0x000fce0000000f00 */
.L_x_18464:
[----:B------:R-:W-:Y:S05]  /*fde0*/  BSYNC B1 ;  /* 0x0000000000017941 */ /* 0x000fea0003800000 */
.L_x_18462:
        /* <DEDUP_REMOVED lines=16> */
.L_x_18468:
[----:B------:R-:W-:Y:S05]  /*fef0*/  BSYNC B2 ;  /* 0x0000000000027941 */ /* 0x000fea0003800000 */
.L_x_18467:
        /* <DEDUP_REMOVED lines=44> */
.L_x_18466:
[----:B------:R-:W-:Y:S05]  /*101c0*/  BSYNC B1 ;  /* 0x0000000000017941 */ /* 0x000fea0003800000 */
.L_x_18465:
        /* <DEDUP_REMOVED lines=13> */
.L_x_18469:
        /* <DEDUP_REMOVED lines=12> */
.L_x_18472:
[----:B------:R-:W-:-:S07]  /*10360*/  IMAD.MOV.U32 R15, RZ, RZ, R8 ;  /* 0x000000ffff0f7224 */ /* 0x000fce00078e0008 */
.L_x_18473:
[----:B------:R-:W-:Y:S05]  /*10370*/  BSYNC B1 ;  /* 0x0000000000017941 */ /* 0x000fea0003800000 */
.L_x_18471:
        /* <DEDUP_REMOVED lines=16> */
.L_x_18477:
[----:B------:R-:W-:Y:S05]  /*10480*/  BSYNC B2 ;  /* 0x0000000000027941 */ /* 0x000fea0003800000 */
.L_x_18476:
        /* <DEDUP_REMOVED lines=44> */
.L_x_18475:
[----:B------:R-:W-:Y:S05]  /*10750*/  BSYNC B1 ;  /* 0x0000000000017941 */ /* 0x000fea0003800000 */
.L_x_18474:
        /* <DEDUP_REMOVED lines=10> */
.L_x_18470:
        /* <DEDUP_REMOVED lines=12> */
.L_x_18479:
[----:B------:R-:W-:-:S07]  /*108c0*/  MOV R190, R8 ;  /* 0x0000000800be7202 */ /* 0x000fce0000000f00 */
.L_x_18480:
[----:B------:R-:W-:Y:S05]  /*108d0*/  BSYNC B1 ;  /* 0x0000000000017941 */ /* 0x000fea0003800000 */
.L_x_18478:
        /* <DEDUP_REMOVED lines=16> */
.L_x_18484:
[----:B------:R-:W-:Y:S05]  /*109e0*/  BSYNC B2 ;  /* 0x0000000000027941 */ /* 0x000fea0003800000 */
.L_x_18483:
        /* <DEDUP_REMOVED lines=44> */
.L_x_18482:
[----:B------:R-:W-:Y:S05]  /*10cb0*/  BSYNC B1 ;  /* 0x0000000000017941 */ /* 0x000fea0003800000 */
.L_x_18481:
        /* <DEDUP_REMOVED lines=13> */
.L_x_18485:
        /* <DEDUP_REMOVED lines=12> */
.L_x_18488:
[----:B------:R-:W-:-:S07]  /*10e50*/  IMAD.MOV.U32 R16, RZ, RZ, R8 ;  /* 0x000000ffff107224 */ /* 0x000fce00078e0008 */
.L_x_18489:
[----:B------:R-:W-:Y:S05]  /*10e60*/  BSYNC B1 ;  /* 0x0000000000017941 */ /* 0x000fea0003800000 */
.L_x_18487:
        /* <DEDUP_REMOVED lines=16> */
.L_x_18493:
[----:B------:R-:W-:Y:S05]  /*10f70*/  BSYNC B2 ;  /* 0x0000000000027941 */ /* 0x000fea0003800000 */
.L_x_18492:
        /* <DEDUP_REMOVED lines=44> */
.L_x_18491:
[----:B------:R-:W-:Y:S05]  /*11240*/  BSYNC B1 ;  /* 0x0000000000017941 */ /* 0x000fea0003800000 */
.L_x_18490:
        /* <DEDUP_REMOVED lines=10> */
.L_x_18486:
        /* <DEDUP_REMOVED lines=12> */
.L_x_18495:
[----:B------:R-:W-:-:S07]  /*113b0*/  MOV R190, R8 ;  /* 0x0000000800be7202 */ /* 0x000fce0000000f00 */
.L_x_18496:
[----:B------:R-:W-:Y:S05]  /*113c0*/  BSYNC B1 ;  /* 0x0000000000017941 */ /* 0x000fea0003800000 */
.L_x_18494:
        /* <DEDUP_REMOVED lines=16> */
.L_x_18500:
[----:B------:R-:W-:Y:S05]  /*114d0*/  BSYNC B2 ;  /* 0x0000000000027941 */ /* 0x000fea0003800000 */
.L_x_18499:
        /* <DEDUP_REMOVED lines=44> */
.L_x_18498:
[----:B------:R-:W-:Y:S05]  /*117a0*/  BSYNC B1 ;  /* 0x0000000000017941 */ /* 0x000fea0003800000 */
.L_x_18497:
        /* <DEDUP_REMOVED lines=13> */
.L_x_18501:
        /* <DEDUP_REMOVED lines=12> */
.L_x_18504:
[----:B------:R-:W-:-:S07]  /*11940*/  IMAD.MOV.U32 R17, RZ, RZ, R8 ;  /* 0x000000ffff117224 */ /* 0x000fce00078e0008 */
.L_x_18505:
[----:B------:R-:W-:Y:S05]  /*11950*/  BSYNC B1 ;  /* 0x0000000000017941 */ /* 0x000fea0003800000 */
.L_x_18503:
        /* <DEDUP_REMOVED lines=18> */
.L_x_18509:
[----:B------:R-:W-:Y:S05]  /*11a80*/  BSYNC B2 ;  /* 0x0000000000027941 */ /* 0x000fea0003800000 */
.L_x_18508:
        /* <DEDUP_REMOVED lines=44> */
.L_x_18507:
[----:B------:R-:W-:Y:S05]  /*11d50*/  BSYNC B1 ;  /* 0x0000000000017941 */ /* 0x000fea0003800000 */
.L_x_18506:
        /* <DEDUP_REMOVED lines=10> */
.L_x_18502:
        /* <DEDUP_REMOVED lines=17> */
[----:B------:R-:W-:-:S02]  /*11f10*/  F2FP.F16.F32.PACK_AB R191, R227, R226 ;  /* 0x000000e2e3bf723e */ /* 0x000fc400000000ff */
[----:B------:R-:W-:Y:S02]  /*11f20*/  F2FP.F16.F32.PACK_AB R190, R228, R223 ;  /* 0x000000dfe4be723e */ /* 0x000fe400000000ff */
[----:B------:R-:W-:Y:S02]  /*11f30*/  F2FP.F16.F32.PACK_AB R189, R225, R222 ;  /* 0x000000dee1bd723e */ /* 0x000fe400000000ff */
[----:B------:R-:W-:Y:S02]  /*11f40*/  F2FP.F16.F32.PACK_AB R188, R224, R221 ;  /* 0x000000dde0bc723e */ /* 0x000fe400000000ff */
        /* <DEDUP_REMOVED lines=8> */
[----:B------:R-:W-:Y:S02]  /*11fd0*/  LOP3.LUT R189, R207, R209, R231, 0xfe, !PT ;  /* 0x000000d1cfbd7212 */ /* 0x000fe400078efee7 */
[----:B------:R-:W-:Y:S01]  /*11fe0*/  LOP3.LUT R188, R236, R191, RZ, 0xfc, !PT ;  /* 0x000000bfecbc7212 */ /* 0x000fe200078efcff */
[----:B------:R-:W-:Y:S01]  /*11ff0*/  IMAD.WIDE.U32 R190, R205, 0x8, R192 ;  /* 0x00000008cdbe7825 */ /* 0x000fe200078e00c0 */
[----:B------:R-:W-:-:S04]  /*12000*/  IADD3 R209, R197, 0x60, RZ ;  /* 0x00000060c5d17810 */ /* 0x000fc80007ffe0ff */
[----:B------:R2:W-:Y:S01]  /*12010*/  STG.E.64 desc[UR4][R190.64], R188 ;  /* 0x000000bcbe007986 */ /* 0x0005e2000c101b04 */
[----:B------:R-:W-:-:S04]  /*12020*/  IMAD.WIDE.U32 R236, R209, 0x10, R238 ;  /* 0x00000010d1ec7825 */ /* 0x000fc800078e00ee */
[----:B0-----:R-:W-:-:S04]  /*12030*/  @P0 IMAD.WIDE.U32 R234, R209, 0x10, R234 ;  /* 0x00000010d1ea0825 */ /* 0x001fc800078e00ea */
[----:B-1----:R-:W-:Y:S01]  /*12040*/  @P1 IMAD.WIDE.U32 R232, R209, 0x10, R232 ;  /* 0x00000010d1e81825 */ /* 0x002fe200078e00e8 */
[----:B------:R-:W-:Y:S06]  /*12050*/  @!P0 BRA `(.L_x_18510) ;  /* 0x0000000000508947 */ /* 0x000fec0003800000 */
[----:B--2---:R-:W-:Y:S01]  /*12060*/  IMAD.U32 R188, R16, 0x10000, RZ ;  /* 0x0001000010bc7824 */ /* 0x004fe200078e00ff */
[----:B------:R-:W-:Y:S02]  /*12070*/  LOP3.LUT R190, R17, 0xffff, RZ, 0xc0, !PT ;  /* 0x0000ffff11be7812 */ /* 0x000fe400078ec0ff */
[----:B------:R-:W-:Y:S02]  /*12080*/  LOP3.LUT R230, R13, 0xff, RZ, 0xc0, !PT ;  /* 0x000000ff0de67812 */ /* 0x000fe400078ec0ff */
[----:B------:R-:W-:Y:S02]  /*12090*/  LOP3.LUT R191, R188, 0xff0000, RZ, 0xc0, !PT ;  /* 0x00ff0000bcbf7812 */ /* 0x000fe400078ec0ff */
[----:B------:R-:W0:Y:S01]  /*120a0*/  LDC.64 R188, c[0x0][0x248] ;  /* 0x00009200ffbc7b82 */ /* 0x000e220000000a00 */
[----:B------:R-:W-:Y:S01]  /*120b0*/  LOP3.LUT R206, R12, 0xff, RZ, 0xc0, !PT ;  /* 0x000000ff0cce7812 */ /* 0x000fe200078ec0ff */
[----:B------:R-:W-:Y:S01]  /*120c0*/  IMAD.WIDE.U32 R230, R230, 0x1000000, RZ ;  /* 0x01000000e6e67825 */ /* 0x000fe200078e00ff */
        /* <DEDUP_REMOVED lines=13> */
.L_x_18510:
        /* <DEDUP_REMOVED lines=15> */
.L_x_18512:
[----:B------:R-:W-:-:S07]  /*12290*/  MOV R234, R8 ;  /* 0x0000000800ea7202 */ /* 0x000fce0000000f00 */
.L_x_18513:
[----:B------:R-:W-:Y:S05]  /*122a0*/  BSYNC B1 ;  /* 0x0000000000017941 */ /* 0x000fea0003800000 */
.L_x_18511:
        /* <DEDUP_REMOVED lines=16> */
.L_x_18517:
[----:B------:R-:W-:Y:S05]  /*123b0*/  BSYNC B2 ;  /* 0x0000000000027941 */ /* 0x000fea0003800000 */
.L_x_18516:
        /* <DEDUP_REMOVED lines=44> */
.L_x_18515:
[----:B------:R-:W-:Y:S05]  /*12680*/  BSYNC B1 ;  /* 0x0000000000017941 */ /* 0x000fea0003800000 */
.L_x_18514:
        /* <DEDUP_REMOVED lines=15> */
.L_x_18518:
        /* <DEDUP_REMOVED lines=12> */
.L_x_18521:
[----:B------:R-:W-:-:S07]  /*12840*/  IMAD.MOV.U32 R232, RZ, RZ, R8 ;  /* 0x000000ffffe87224 */ /* 0x000fce00078e0008 */
.L_x_18522:
[----:B------:R-:W-:Y:S05]  /*12850*/  BSYNC B1 ;  /* 0x0000000000017941 */ /* 0x000fea0003800000 */
.L_x_18520:
        /* <DEDUP_REMOVED lines=16> */
.L_x_18526:
[----:B------:R-:W-:Y:S05]  /*12960*/  BSYNC B2 ;  /* 0x0000000000027941 */ /* 0x000fea0003800000 */
.L_x_18525:
        /* <DEDUP_REMOVED lines=43> */
.L_x_18524:
[----:B------:R-:W-:Y:S05]  /*12c20*/  BSYNC B1 ;  /* 0x0000000000017941 */ /* 0x000fea0003800000 */
.L_x_18523:
        /* <DEDUP_REMOVED lines=10> */
.L_x_18519:
        /* <DEDUP_REMOVED lines=12> */
.L_x_18528:
[----:B------:R-:W-:-:S07]  /*12d90*/  IMAD.MOV.U32 R234, RZ, RZ, R8 ;  /* 0x000000ffffea7224 */ /* 0x000fce00078e0008 */
.L_x_18529:
[----:B------:R-:W-:Y:S05]  /*12da0*/  BSYNC B1 ;  /* 0x0000000000017941 */ /* 0x000fea0003800000 */
.L_x_18527:
        /* <DEDUP_REMOVED lines=16> */
.L_x_18533:
[----:B------:R-:W-:Y:S05]  /*12eb0*/  BSYNC B2 ;  /* 0x0000000000027941 */ /* 0x000fea0003800000 */
.L_x_18532:
        /* <DEDUP_REMOVED lines=44> */
.L_x_18531:
[----:B------:R-:W-:Y:S05]  /*13180*/  BSYNC B1 ;  /* 0x0000000000017941 */ /* 0x000fea0003800000 */
.L_x_18530:
        /* <DEDUP_REMOVED lines=15> */
.L_x_18534:
        /* <DEDUP_REMOVED lines=12> */
.L_x_18537:
[----:B------:R-:W-:-:S07]  /*13340*/  MOV R188, R8 ;  /* 0x0000000800bc7202 */ /* 0x000fce0000000f00 */
.L_x_18538:
[----:B------:R-:W-:Y:S05]  /*13350*/  BSYNC B1 ;  /* 0x0000000000017941 */ /* 0x000fea0003800000 */
.L_x_18536:
        /* <DEDUP_REMOVED lines=16> */
.L_x_18542:
[----:B------:R-:W-:Y:S05]  /*13460*/  BSYNC B2 ;  /* 0x0000000000027941 */ /* 0x000fea0003800000 */
.L_x_18541:
        /* <DEDUP_REMOVED lines=43> */
.L_x_18540:
[----:B------:R-:W-:Y:S05]  /*13720*/  BSYNC B1 ;  /* 0x0000000000017941 */ /* 0x000fea0003800000 */
.L_x_18539:
        /* <DEDUP_REMOVED lines=10> */
.L_x_18535:
        /* <DEDUP_REMOVED lines=12> */
.L_x_18544:
[----:B------:R-:W-:-:S07]  /*13890*/  MOV R188, R8 ;  /* 0x0000000800bc7202 */ /* 0x000fce0000000f00 */
.L_x_18545:
[----:B------:R-:W-:Y:S05]  /*138a0*/  BSYNC B1 ;  /* 0x0000000000017941 */ /* 0x000fea0003800000 */
.L_x_18543:
        /* <DEDUP_REMOVED lines=16> */
.L_x_18549:
[----:B------:R-:W-:Y:S05]  /*139b0*/  BSYNC B2 ;  /* 0x0000000000027941 */ /* 0x000fea0003800000 */
.L_x_18548:
        /* <DEDUP_REMOVED lines=44> */
.L_x_18547:
[----:B------:R-:W-:Y:S05]  /*13c80*/  BSYNC B1 ;  /* 0x0000000000017941 */ /* 0x000fea0003800000 */
.L_x_18546:
        /* <DEDUP_REMOVED lines=15> */
.L_x_18550:
        /* <DEDUP_REMOVED lines=12> */
.L_x_18553:
[----:B------:R-:W-:-:S07]  /*13e40*/  IMAD.MOV.U32 R12, RZ, RZ, R8 ;  /* 0x000000ffff0c7224 */ /* 0x000fce00078e0008 */
.L_x_18554:
[----:B------:R-:W-:Y:S05]  /*13e50*/  BSYNC B1 ;  /* 0x0000000000017941 */ /* 0x000fea0003800000 */
.L_x_18552:
        /* <DEDUP_REMOVED lines=16> */
.L_x_18558:
[----:B------:R-:W-:Y:S05]  /*13f60*/  BSYNC B2 ;  /* 0x0000000000027941 */ /* 0x000fea0003800000 */
.L_x_18557:
        /* <DEDUP_REMOVED lines=44> */
.L_x_18556:
[----:B------:R-:W-:Y:S05]  /*14230*/  BSYNC B1 ;  /* 0x0000000000017941 */ /* 0x000fea0003800000 */
.L_x_18555:
        /* <DEDUP_REMOVED lines=10> */
.L_x_18551:
        /* <DEDUP_REMOVED lines=12> */
.L_x_18560:
[----:B------:R-:W-:-:S07]  /*143a0*/  MOV R188, R8 ;  /* 0x0000000800bc7202 */ /* 0x000fce0000000f00 */
.L_x_18561:
[----:B------:R-:W-:Y:S05]  /*143b0*/  BSYNC B1 ;  /* 0x0000000000017941 */ /* 0x000fea0003800000 */
.L_x_18559:
        /* <DEDUP_REMOVED lines=16> */
.L_x_18565:
[----:B------:R-:W-:Y:S05]  /*144c0*/  BSYNC B2 ;  /* 0x0000000000027941 */ /* 0x000fea0003800000 */
.L_x_18564:
        /* <DEDUP_REMOVED lines=44> */
.L_x_18563:
[----:B------:R-:W-:Y:S05]  /*14790*/  BSYNC B1 ;  /* 0x0000000000017941 */ /* 0x000fea0003800000 */
.L_x_18562:
        /* <DEDUP_REMOVED lines=15> */
.L_x_18566:
        /* <DEDUP_REMOVED lines=12> */
.L_x_18569:
[----:B------:R-:W-:-:S07]  /*14950*/  IMAD.MOV.U32 R13, RZ, RZ, R8 ;  /* 0x000000ffff0d7224 */ /* 0x000fce00078e0008 */
.L_x_18570:
[----:B------:R-:W-:Y:S05]  /*14960*/  BSYNC B1 ;  /* 0x0000000000017941 */ /* 0x000fea0003800000 */
.L_x_18568:
        /* <DEDUP_REMOVED lines=16> */
.L_x_18574:
[----:B------:R-:W-:Y:S05]  /*14a70*/  BSYNC B2 ;  /* 0x0000000000027941 */ /* 0x000fea0003800000 */
.L_x_18573:
        /* <DEDUP_REMOVED lines=44> */
.L_x_18572:
[----:B------:R-:W-:Y:S05]  /*14d40*/  BSYNC B1 ;  /* 0x0000000000017941 */ /* 0x000fea0003800000 */
.L_x_18571:
        /* <DEDUP_REMOVED lines=10> */
.L_x_18567:
        /* <DEDUP_REMOVED lines=12> */
.L_x_18576:
[----:B------:R-:W-:-:S07]  /*14eb0*/  MOV R231, R8 ;  /* 0x0000000800e77202 */ /* 0x000fce0000000f00 */
.L_x_18577:
[----:B------:R-:W-:Y:S05]  /*14ec0*/  BSYNC B1 ;  /* 0x0000000000017941 */ /* 0x000fea0003800000 */
.L_x_18575:
        /* <DEDUP_REMOVED lines=16> */
.L_x_18581:
[----:B------:R-:W-:Y:S05]  /*14fd0*/  BSYNC B2 ;  /* 0x0000000000027941 */ /* 0x000fea0003800000 */
.L_x_18580:
        /* <DEDUP_REMOVED lines=44> */
.L_x_18579:
[----:B------:R-:W-:Y:S05]  /*152a0*/  BSYNC B1 ;  /* 0x0000000000017941 */ /* 0x000fea0003800000 */
.L_x_18578:
        /* <DEDUP_REMOVED lines=15> */
.L_x_18582:
        /* <DEDUP_REMOVED lines=12> */
.L_x_18585:
[----:B------:R-:W-:-:S07]  /*15460*/  IMAD.MOV.U32 R14, RZ, RZ, R8 ;  /* 0x000000ffff0e7224 */ /* 0x000fce00078e0008 */
.L_x_18586:
[----:B------:R-:W-:Y:S05]  /*15470*/  BSYNC B1 ;  /* 0x0000000000017941 */ /* 0x000fea0003800000 */
.L_x_18584:
        /* <DEDUP_REMOVED lines=16> */
.L_x_18590:
[----:B------:R-:W-:Y:S05]  /*15580*/  BSYNC B2 ;  /* 0x0000000000027941 */ /* 0x000fea0003800000 */
.L_x_18589:
        /* <DEDUP_REMOVED lines=44> */
.L_x_18588:
[----:B------:R-:W-:Y:S05]  /*15850*/  BSYNC B1 ;  /* 0x0000000000017941 */ /* 0x000fea0003800000 */
.L_x_18587:
        /* <DEDUP_REMOVED lines=10> */
.L_x_18583:
        /* <DEDUP_REMOVED lines=12> */
.L_x_18592:
[----:B------:R-:W-:-:S07]  /*159c0*/  MOV R236, R8 ;  /* 0x0000000800ec7202 */ /* 0x000fce0000000f00 */
.L_x_18593:
[----:B------:R-:W-:Y:S05]  /*159d0*/  BSYNC B1 ;  /* 0x0000000000017941 */ /* 0x000fea0003800000 */
.L_x_18591:
        /* <DEDUP_REMOVED lines=16> */
.L_x_18597:
[----:B------:R-:W-:Y:S05]  /*15ae0*/  BSYNC B2 ;  /* 0x0000000000027941 */ /* 0x000fea0003800000 */
.L_x_18596:
        /* <DEDUP_REMOVED lines=44> */
.L_x_18595:
[----:B------:R-:W-:Y:S05]  /*15db0*/  BSYNC B1 ;  /* 0x0000000000017941 */ /* 0x000fea0003800000 */
.L_x_18594:
        /* <DEDUP_REMOVED lines=13> */
.L_x_18598:
        /* <DEDUP_REMOVED lines=12> */
.L_x_18601:
[----:B------:R-:W-:-:S07]  /*15f50*/  IMAD.MOV.U32 R15, RZ, RZ, R8 ;  /* 0x000000ffff0f7224 */ /* 0x000fce00078e0008 */
.L_x_18602:
[----:B------:R-:W-:Y:S05]  /*15f60*/  BSYNC B1 ;  /* 0x0000000000017941 */ /* 0x000fea0003800000 */
.L_x_18600:
        /* <DEDUP_REMOVED lines=16> */
.L_x_18606:
[----:B------:R-:W-:Y:S05]  /*16070*/  BSYNC B2 ;  /* 0x0000000000027941 */ /* 0x000fea0003800000 */
.L_x_18605:
        /* <DEDUP_REMOVED lines=44> */
.L_x_18604:
[----:B------:R-:W-:Y:S05]  /*16340*/  BSYNC B1 ;  /* 0x0000000000017941 */ /* 0x000fea0003800000 */
.L_x_18603:
        /* <DEDUP_REMOVED lines=10> */
.L_x_18599:
        /* <DEDUP_REMOVED lines=12> */
.L_x_18608:
[----:B------:R-:W-:-:S07]  /*164b0*/  MOV R190, R8 ;  /* 0x0000000800be7202 */ /* 0x000fce0000000f00 */
.L_x_18609:
[----:B------:R-:W-:Y:S05]  /*164c0*/  BSYNC B1 ;  /* 0x0000000000017941 */ /* 0x000fea0003800000 */
.L_x_18607:
        /* <DEDUP_REMOVED lines=16> */
.L_x_18613:
[----:B------:R-:W-:Y:S05]  /*165d0*/  BSYNC B2 ;  /* 0x0000000000027941 */ /* 0x000fea0003800000 */
.L_x_18612:
        /* <DEDUP_REMOVED lines=44> */
.L_x_18611:
[----:B------:R-:W-:Y:S05]  /*168a0*/  BSYNC B1 ;  /* 0x0000000000017941 */ /* 0x000fea0003800000 */
.L_x_18610:
        /* <DEDUP_REMOVED lines=13> */
.L_x_18614:
        /* <DEDUP_REMOVED lines=12> */
.L_x_18617:
[----:B------:R-:W-:-:S07]  /*16a40*/  IMAD.MOV.U32 R16, RZ, RZ, R8 ;  /* 0x000000ffff107224 */ /* 0x000fce00078e0008 */
.L_x_18618:
[----:B------:R-:W-:Y:S05]  /*16a50*/  BSYNC B1 ;  /* 0x0000000000017941 */ /* 0x000fea0003800000 */
.L_x_18616:
        /* <DEDUP_REMOVED lines=16> */
.L_x_18622:
[----:B------:R-:W-:Y:S05]  /*16b60*/  BSYNC B2 ;  /* 0x0000000000027941 */ /* 0x000fea0003800000 */
.L_x_18621:
        /* <DEDUP_REMOVED lines=44> */
.L_x_18620:
[----:B------:R-:W-:Y:S05]  /*16e30*/  BSYNC B1 ;  /* 0x0000000000017941 */ /* 0x000fea0003800000 */
.L_x_18619:
        /* <DEDUP_REMOVED lines=10> */
.L_x_18615:
        /* <DEDUP_REMOVED lines=12> */
.L_x_18624:
[----:B------:R-:W-:-:S07]  /*16fa0*/  MOV R190, R8 ;  /* 0x0000000800be7202 */ /* 0x000fce0000000f00 */
.L_x_18625:
[----:B------:R-:W-:Y:S05]  /*16fb0*/  BSYNC B1 ;  /* 0x0000000000017941 */ /* 0x000fea0003800000 */
.L_x_18623:
        /* <DEDUP_REMOVED lines=16> */
.L_x_18629:
[----:B------:R-:W-:Y:S05]  /*170c0*/  BSYNC B2 ;  /* 0x0000000000027941 */ /* 0x000fea0003800000 */
.L_x_18628:
        /* <DEDUP_REMOVED lines=44> */
.L_x_18627:
[----:B------:R-:W-:Y:S05]  /*17390*/  BSYNC B1 ;  /* 0x0000000000017941 */ /* 0x000fea0003800000 */
.L_x_18626:
        /* <DEDUP_REMOVED lines=13> */
.L_x_18630:
        /* <DEDUP_REMOVED lines=12> */
.L_x_18633:
[----:B------:R-:W-:-:S07]  /*17530*/  IMAD.MOV.U32 R17, RZ, RZ, R8 ;  /* 0x000000ffff117224 */ /* 0x000fce00078e0008 */
.L_x_18634:
[----:B------:R-:W-:Y:S05]  /*17540*/  BSYNC B1 ;  /* 0x0000000000017941 */ /* 0x000fea0003800000 */
.L_x_18632:
        /* <DEDUP_REMOVED lines=18> */
.L_x_18638:
[----:B------:R-:W-:Y:S05]  /*17670*/  BSYNC B2 ;  /* 0x0000000000027941 */ /* 0x000fea0003800000 */
.L_x_18637:
        /* <DEDUP_REMOVED lines=44> */
.L_x_18636:
[----:B------:R-:W-:Y:S05]  /*17940*/  BSYNC B1 ;  /* 0x0000000000017941 */ /* 0x000fea0003800000 */
.L_x_18635:
        /* <DEDUP_REMOVED lines=10> */
.L_x_18631:
        /* <DEDUP_REMOVED lines=16> */
[----:B------:R-:W-:Y:S02]  /*17af0*/  F2FP.F16.F32.PACK_AB R191, R235, R234 ;  /* 0x000000eaebbf723e */ /* 0x000fe400000000ff */
[----:B------:R-:W-:Y:S01]  /*17b00*/  F2FP.F16.F32.PACK_AB R190, R236, R231 ;  /* 0x000000e7ecbe723e */ /* 0x000fe200000000ff */
[----:B------:R-:W-:Y:S01]  /*17b10*/  IMAD.WIDE.U32 R240, R240, 0x100, RZ ;  /* 0x00000100f0f07825 */ /* 0x000fe200078e00ff */
[----:B------:R-:W-:Y:S02]  /*17b20*/  F2FP.F16.F32.PACK_AB R189, R233, R230 ;  /* 0x000000e6e9bd723e */ /* 0x000fe400000000ff */
[----:B------:R-:W-:Y:S02]  /*17b30*/  F2FP.F16.F32.PACK_AB R188, R232, R229 ;  /* 0x000000e5e8bc723e */ /* 0x000fe400000000ff */
        /* <DEDUP_REMOVED lines=35> */
.L_x_18639:
        /* <DEDUP_REMOVED lines=17> */
.L_x_18641:
[----:B------:R-:W-:-:S07]  /*17e80*/  MOV R237, R8 ;  /* 0x0000000800ed7202 */ /* 0x000fce0000000f00 */
.L_x_18642:
[----:B------:R-:W-:Y:S05]  /*17e90*/  BSYNC B1 ;  /* 0x0000000000017941 */ /* 0x000fea0003800000 */
.L_x_18640:
        /* <DEDUP_REMOVED lines=16> */
.L_x_18646:
[----:B------:R-:W-:Y:S05]  /*17fa0*/  BSYNC B2 ;  /* 0x0000000000027941 */ /* 0x000fea0003800000 */
.L_x_18645:
        /* <DEDUP_REMOVED lines=44> */
.L_x_18644:
[----:B------:R-:W-:Y:S05]  /*18270*/  BSYNC B1 ;  /* 0x0000000000017941 */ /* 0x000fea0003800000 */
.L_x_18643:
[----:B------:R-:W-:Y:S02]  /*18280*/  I2FP.F32.U32 R237, R237 ;  /* 0x000000ed00ed7245 */ /* 0x000fe40000201000 */
[----:B------:R-:W-:-:S03]  /*18290*/  LOP3.LUT R18, R18, 0xffffffef, RZ, 0xc0, !PT ;  /* 0xffffffef12127812 */ /* 0x000fc600078ec0ff */
[----:B------:R-:W-:-:S05]  /*182a0*/  FFMA.FTZ R237, R237, R216, 1.1641532182693481445e-10 ;  /* 0x2f000000eded7423 */ /* 0x000fca00000100d8 */
[----:B------:R-:W-:Y:S01]  /*182b0*/  FSETP.GTU.FTZ.AND P3, PT, R237, R220, PT ;  /* 0x000000dced00720b */ /* 0x000fe20003f7c000 */
[----:B-----5:R-:W-:-:S05]  /*182c0*/  HADD2.F32 R237, -RZ, R188.H0_H0 ;  /* 0x200000bcffed7230 */ /* 0x020fca0000004100 */
[----:B------:R-:W-:-:S05]  /*182d0*/  FMUL.FTZ R237, R237, R218 ;  /* 0x000000daeded7220 */ /* 0x000fca0000410000 */
[----:B------:R-:W-:Y:S02]  /*182e0*/  FSEL R237, R237, RZ, !P3 ;  /* 0x000000ffeded7208 */ /* 0x000fe40005800000 */
        /* <DEDUP_REMOVED lines=8> */
.L_x_18647:
        /* <DEDUP_REMOVED lines=12> */
.L_x_18650:
[----:B------:R-:W-:-:S07]  /*18430*/  IMAD.MOV.U32 R206, RZ, RZ, R8 ;  /* 0x000000ffffce7224 */ /* 0x000fce00078e0008 */
.L_x_18651:
[----:B------:R-:W-:Y:S05]  /*18440*/  BSYNC B1 ;  /* 0x0000000000017941 */ /* 0x000fea0003800000 */
.L_x_18649:
        /* <DEDUP_REMOVED lines=16> */
.L_x_18655:
[----:B------:R-:W-:Y:S05]  /*18550*/  BSYNC B2 ;  /* 0x0000000000027941 */ /* 0x000fea0003800000 */
.L_x_18654:
        /* <DEDUP_REMOVED lines=42> */
[----:B------:R-:W-:-:S11]  /*18800*/  HFMA2.MMA R239, -RZ, RZ, 0, 0 ;  /* 0x00000000ffef7435 */ /* 0x000fd600000001ff */
.L_x_18653:
[----:B------:R-:W-:Y:S05]  /*18810*/  BSYNC B1 ;  /* 0x0000000000017941 */ /* 0x000fea0003800000 */
.L_x_18652:
[----:B------:R-:W-:-:S05]  /*18820*/  I2FP.F32.U32 R9, R206 ;  /* 0x000000ce00097245 */ /* 0x000fca0000201000 */
[----:B------:R-:W-:-:S05]  /*18830*/  FFMA.FTZ R9, R9, R216, 1.1641532182693481445e-10 ;  /* 0x2f00000009097423 */ /* 0x000fca00000100d8 */
[----:B------:R-:W-:Y:S01]  /*18840*/  FSETP.GTU.FTZ.AND P3, PT, R9, R220, PT ;  /* 0x000000dc0900720b */ /* 0x000fe20003f7c000 */
[----:B------:R-:W-:-:S05]  /*18850*/  HADD2.F32 R9, -RZ, R184.H0_H0 ;  /* 0x200000b8ff097230 */ /* 0x000fca0000004100 */
[----:B------:R-:W-:-:S05]  /*18860*/  FMUL.FTZ R9, R9, R218 ;  /* 0x000000da09097220 */ /* 0x000fca0000410000 */
[----:B------:R-:W-:Y:S02]  /*18870*/  FSEL R206, R9, RZ, !P3 ;  /* 0x000000ff09ce7208 */ /* 0x000fe40005800000 */
[----:B------:R-:W-:-:S03]  /*18880*/  SEL R9, RZ, 0x1, P3 ;  /* 0x00000001ff097807 */ /* 0x000fc60001800000 */
[----:B------:R-:W-:Y:S01]  /*18890*/  FADD.FTZ R237, R237, R206 ;  /* 0x000000ceeded7221 */ /* 0x000fe20000010000 */
[----:B------:R-:W-:-:S05]  /*188a0*/  @P1 HADD2.F32 R206, -RZ, R180.H0_H0 ;  /* 0x200000b4ffce1230 */ /* 0x000fca0000004100 */
[----:B------:R-:W-:-:S07]  /*188b0*/  @P1 FADD.FTZ R237, R206, R237 ;  /* 0x000000edceed1221 */ /* 0x000fce0000010000 */
.L_x_18648:
        /* <DEDUP_REMOVED lines=12> */
.L_x_18657:
[----:B------:R-:W-:-:S07]  /*18980*/  IMAD.MOV.U32 R206, RZ, RZ, R8 ;  /* 0x000000ffffce7224 */ /* 0x000fce00078e0008 */
.L_x_18658:
[----:B------:R-:W-:Y:S05]  /*18990*/  BSYNC B1 ;  /* 0x0000000000017941 */ /* 0x000fea0003800000 */
.L_x_18656:
        /* <DEDUP_REMOVED lines=16> */
.L_x_18662:
[----:B------:R-:W-:Y:S05]  /*18aa0*/  BSYNC B2 ;  /* 0x0000000000027941 */ /* 0x000fea0003800000 */
.L_x_18661:
        /* <DEDUP_REMOVED lines=44> */
.L_x_18660:
[----:B------:R-:W-:Y:S05]  /*18d70*/  BSYNC B1 ;  /* 0x0000000000017941 */ /* 0x000fea0003800000 */
.L_x_18659:
        /* <DEDUP_REMOVED lines=15> */
.L_x_18663:
        /* <DEDUP_REMOVED lines=12> */
.L_x_18666:
[----:B------:R-:W-:-:S07]  /*18f30*/  MOV R188, R8 ;  /* 0x0000000800bc7202 */ /* 0x000fce0000000f00 */
.L_x_18667:
[----:B------:R-:W-:Y:S05]  /*18f40*/  BSYNC B1 ;  /* 0x0000000000017941 */ /* 0x000fea0003800000 */
.L_x_18665:
        /* <DEDUP_REMOVED lines=16> */
.L_x_18671:
[----:B------:R-:W-:Y:S05]  /*19050*/  BSYNC B2 ;  /* 0x0000000000027941 */ /* 0x000fea0003800000 */
.L_x_18670:
        /* <DEDUP_REMOVED lines=43> */
.L_x_18669:
[----:B------:R-:W-:Y:S05]  /*19310*/  BSYNC B1 ;  /* 0x0000000000017941 */ /* 0x000fea0003800000 */
.L_x_18668:
[----:B------:R-:W-:-:S05]  /*19320*/  I2FP.F32.U32 R11, R188 ;  /* 0x000000bc000b7245 */ /* 0x000fca0000201000 */
[----:B------:R-:W-:-:S05]  /*19330*/  FFMA.FTZ R11, R11, R216, 1.1641532182693481445e-10 ;  /* 0x2f0000000b0b7423 */ /* 0x000fca00000100d8 */
[----:B------:R-:W-:Y:S01]  /*19340*/  FSETP.GTU.FTZ.AND P3, PT, R11, R220, PT ;  /* 0x000000dc0b00720b */ /* 0x000fe20003f7c000 */
[----:B------:R-:W-:-:S05]  /*19350*/  HADD2.F32 R11, -RZ, R184.H1_H1 ;  /* 0x300000b8ff0b7230 */ /* 0x000fca0000004100 */
[----:B------:R-:W-:-:S05]  /*19360*/  FMUL.FTZ R11, R11, R218 ;  /* 0x000000da0b0b7220 */ /* 0x000fca0000410000 */
[----:B------:R-:W-:-:S05]  /*19370*/  FSEL R11, R11, RZ, !P3 ;  /* 0x000000ff0b0b7208 */ /* 0x000fca0005800000 */
[----:B------:R-:W-:Y:S01]  /*19380*/  FADD.FTZ R240, R240, R11 ;  /* 0x0000000bf0f07221 */ /* 0x000fe20000010000 */
[----:B------:R-:W-:-:S05]  /*19390*/  @P1 HADD2.F32 R11, -RZ, R180.H1_H1 ;  /* 0x300000b4ff0b1230 */ /* 0x000fca0000004100 */
[----:B------:R-:W-:Y:S01]  /*193a0*/  @P1 FADD.FTZ R240, R11, R240 ;  /* 0x000000f00bf01221 */ /* 0x000fe20000010000 */
[----:B------:R-:W-:-:S07]  /*193b0*/  SEL R11, RZ, 0x1, P3 ;  /* 0x00000001ff0b7807 */ /* 0x000fce0001800000 */
.L_x_18664:
        /* <DEDUP_REMOVED lines=12> */
.L_x_18673:
[----:B------:R-:W-:-:S07]  /*19480*/  MOV R188, R8 ;  /* 0x0000000800bc7202 */ /* 0x000fce0000000f00 */
.L_x_18674:
[----:B------:R-:W-:Y:S05]  /*19490*/  BSYNC B1 ;  /* 0x0000000000017941 */ /* 0x000fea0003800000 */
.L_x_18672:
        /* <DEDUP_REMOVED lines=16> */
.L_x_18678:
[----:B------:R-:W-:Y:S05]  /*195a0*/  BSYNC B2 ;  /* 0x0000000000027941 */ /* 0x000fea0003800000 */
.L_x_18677:
        /* <DEDUP_REMOVED lines=44> */
.L_x_18676:
[----:B------:R-:W-:Y:S05]  /*19870*/  BSYNC B1 ;  /* 0x0000000000017941 */ /* 0x000fea0003800000 */
.L_x_18675:
[----:B------:R-:W-:Y:S02]  /*19880*/  I2FP.F32.U32 R241, R188 ;  /* 0x000000bc00f17245 */ /* 0x000fe40000201000 */
[----:B------:R-:W-:-:S03]  /*19890*/  LOP3.LUT R18, R18, 0xfffffffb, RZ, 0xc0, !PT ;  /* 0xfffffffb12127812 */ /* 0x000fc600078ec0ff */
[----:B------:R-:W-:-:S05]  /*198a0*/  FFMA.FTZ R241, R241, R216, 1.1641532182693481445e-10 ;  /* 0x2f000000f1f17423 */ /* 0x000fca00000100d8 */
[----:B------:R-:W-:Y:S01]  /*198b0*/  FSETP.GTU.FTZ.AND P3, PT, R241, R220, PT ;  /* 0x000000dcf100720b */ /* 0x000fe20003f7c000 */
[----:B------:R-:W-:-:S05]  /*198c0*/  HADD2.F32 R241, -RZ, R189.H0_H0 ;  /* 0x200000bdfff17230 */ /* 0x000fca0000004100 */
        /* <DEDUP_REMOVED lines=10> */
.L_x_18679:
        /* <DEDUP_REMOVED lines=12> */
.L_x_18682:
[----:B------:R-:W-:-:S07]  /*19a30*/  IMAD.MOV.U32 R12, RZ, RZ, R8 ;  /* 0x000000ffff0c7224 */ /* 0x000fce00078e0008 */
.L_x_18683:
[----:B------:R-:W-:Y:S05]  /*19a40*/  BSYNC B1 ;  /* 0x0000000000017941 */ /* 0x000fea0003800000 */
.L_x_18681:
        /* <DEDUP_REMOVED lines=16> */
.L_x_18687:
[----:B------:R-:W-:Y:S05]  /*19b50*/  BSYNC B2 ;  /* 0x0000000000027941 */ /* 0x000fea0003800000 */
.L_x_18686:
        /* <DEDUP_REMOVED lines=44> */
.L_x_18685:
[----:B------:R-:W-:Y:S05]  /*19e20*/  BSYNC B1 ;  /* 0x0000000000017941 */ /* 0x000fea0003800000 */
.L_x_18684:
[----:B------:R-:W-:-:S05]  /*19e30*/  I2FP.F32.U32 R239, R12 ;  /* 0x0000000c00ef7245 */ /* 0x000fca0000201000 */
[----:B------:R-:W-:-:S05]  /*19e40*/  FFMA.FTZ R239, R239, R216, 1.1641532182693481445e-10 ;  /* 0x2f000000efef7423 */ /* 0x000fca00000100d8 */
[----:B------:R-:W-:Y:S01]  /*19e50*/  FSETP.GTU.FTZ.AND P3, PT, R239, R220, PT ;  /* 0x000000dcef00720b */ /* 0x000fe20003f7c000 */
[----:B------:R-:W-:-:S03]  /*19e60*/  HADD2.F32 R239, -RZ, R185.H0_H0 ;  /* 0x200000b9ffef7230 */ /* 0x000fc60000004100 */
[----:B------:R-:W-:Y:S02]  /*19e70*/  SEL R12, RZ, 0x1, P3 ;  /* 0x00000001ff0c7807 */ /* 0x000fe40001800000 */
[----:B------:R-:W-:-:S05]  /*19e80*/  FMUL.FTZ R239, R239, R218 ;  /* 0x000000daefef7220 */ /* 0x000fca0000410000 */
[----:B------:R-:W-:-:S05]  /*19e90*/  FSEL R239, R239, RZ, !P3 ;  /* 0x000000ffefef7208 */ /* 0x000fca0005800000 */
[----:B------:R-:W-:Y:S01]  /*19ea0*/  FADD.FTZ R238, R238, R239 ;  /* 0x000000efeeee7221 */ /* 0x000fe20000010000 */
[----:B------:R-:W-:-:S05]  /*19eb0*/  @P1 HADD2.F32 R239, -RZ, R181.H0_H0 ;  /* 0x200000b5ffef1230 */ /* 0x000fca0000004100 */
[----:B------:R-:W-:-:S07]  /*19ec0*/  @P1 FADD.FTZ R238, R239, R238 ;  /* 0x000000eeefee1221 */ /* 0x000fce0000010000 */
.L_x_18680:
        /* <DEDUP_REMOVED lines=12> */
.L_x_18689:
[----:B------:R-:W-:-:S07]  /*19f90*/  MOV R188, R8 ;  /* 0x0000000800bc7202 */ /* 0x000fce0000000f00 */
.L_x_18690:
[----:B------:R-:W-:Y:S05]  /*19fa0*/  BSYNC B1 ;  /* 0x0000000000017941 */ /* 0x000fea0003800000 */
.L_x_18688:
        /* <DEDUP_REMOVED lines=16> */
.L_x_18694:
[----:B------:R-:W-:Y:S05]  /*1a0b0*/  BSYNC B2 ;  /* 0x0000000000027941 */ /* 0x000fea0003800000 */
.L_x_18693:
        /* <DEDUP_REMOVED lines=44> */
.L_x_18692:
[----:B------:R-:W-:Y:S05]  /*1a380*/  BSYNC B1 ;  /* 0x0000000000017941 */ /* 0x000fea0003800000 */
.L_x_18691:
        /* <DEDUP_REMOVED lines=15> */
.L_x_18695:
        /* <DEDUP_REMOVED lines=12> */
.L_x_18698:
[----:B------:R-:W-:-:S07]  /*1a540*/  IMAD.MOV.U32 R13, RZ, RZ, R8 ;  /* 0x000000ffff0d7224 */ /* 0x000fce00078e0008 */
.L_x_18699:
[----:B------:R-:W-:Y:S05]  /*1a550*/  BSYNC B1 ;  /* 0x0000000000017941 */ /* 0x000fea0003800000 */
.L_x_18697:
        /* <DEDUP_REMOVED lines=16> */
.L_x_18703:
[----:B------:R-:W-:Y:S05]  /*1a660*/  BSYNC B2 ;  /* 0x0000000000027941 */ /* 0x000fea0003800000 */
.L_x_18702:
        /* <DEDUP_REMOVED lines=44> */
.L_x_18701:
[----:B------:R-:W-:Y:S05]  /*1a930*/  BSYNC B1 ;  /* 0x0000000000017941 */ /* 0x000fea0003800000 */
.L_x_18700:
        /* <DEDUP_REMOVED lines=10> */
.L_x_18696:
        /* <DEDUP_REMOVED lines=12> */
.L_x_18705:
[----:B------:R-:W-:-:S07]  /*1aaa0*/  MOV R206, R8 ;  /* 0x0000000800ce7202 */ /* 0x000fce0000000f00 */
.L_x_18706:
[----:B------:R-:W-:Y:S05]  /*1aab0*/  BSYNC B1 ;  /* 0x0000000000017941 */ /* 0x000fea0003800000 */
.L_x_18704:
        /* <DEDUP_REMOVED lines=16> */
.L_x_18710:
[----:B------:R-:W-:Y:S05]  /*1abc0*/  BSYNC B2 ;  /* 0x0000000000027941 */ /* 0x000fea0003800000 */
.L_x_18709:
        /* <DEDUP_REMOVED lines=44> */
.L_x_18708:
[----:B------:R-:W-:Y:S05]  /*1ae90*/  BSYNC B1 ;  /* 0x0000000000017941 */ /* 0x000fea0003800000 */
.L_x_18707:
        /* <DEDUP_REMOVED lines=15> */
.L_x_18711:
        /* <DEDUP_REMOVED lines=12> */
.L_x_18714:
[----:B------:R-:W-:-:S07]  /*1b050*/  IMAD.MOV.U32 R14, RZ, RZ, R8 ;  /* 0x000000ffff0e7224 */ /* 0x000fce00078e0008 */
.L_x_18715:
[----:B------:R-:W-:Y:S05]  /*1b060*/  BSYNC B1 ;  /* 0x0000000000017941 */ /* 0x000fea0003800000 */
.L_x_18713:
        /* <DEDUP_REMOVED lines=16> */
.L_x_18719:
[----:B------:R-:W-:Y:S05]  /*1b170*/  BSYNC B2 ;  /* 0x0000000000027941 */ /* 0x000fea0003800000 */
.L_x_18718:
        /* <DEDUP_REMOVED lines=44> */
.L_x_18717:
[----:B------:R-:W-:Y:S05]  /*1b440*/  BSYNC B1 ;  /* 0x0000000000017941 */ /* 0x000fea0003800000 */
.L_x_18716:
        /* <DEDUP_REMOVED lines=10> */
.L_x_18712:
        /* <DEDUP_REMOVED lines=12> */
.L_x_18721:
[----:B------:R-:W-:-:S07]  /*1b5b0*/  MOV R206, R8 ;  /* 0x0000000800ce7202 */ /* 0x000fce0000000f00 */
.L_x_18722:
[----:B------:R-:W-:Y:S05]  /*1b5c0*/  BSYNC B1 ;  /* 0x0000000000017941 */ /* 0x000fea0003800000 */
.L_x_18720:
        /* <DEDUP_REMOVED lines=16> */
.L_x_18726:
[----:B------:R-:W-:Y:S05]  /*1b6d0*/  BSYNC B2 ;  /* 0x0000000000027941 */ /* 0x000fea0003800000 */
.L_x_18725:
        /* <DEDUP_REMOVED lines=44> */
.L_x_18724:
[----:B------:R-:W-:Y:S05]  /*1b9a0*/  BSYNC B1 ;  /* 0x0000000000017941 */ /* 0x000fea0003800000 */
.L_x_18723:
        /* <DEDUP_REMOVED lines=13> */
.L_x_18727:
        /* <DEDUP_REMOVED lines=12> */
.L_x_18730:
[----:B------:R-:W-:-:S07]  /*1bb40*/  IMAD.MOV.U32 R15, RZ, RZ, R8 ;  /* 0x000000ffff0f7224 */ /* 0x000fce00078e0008 */
.L_x_18731:
[----:B------:R-:W-:Y:S05]  /*1bb50*/  BSYNC B1 ;  /* 0x0000000000017941 */ /* 0x000fea0003800000 */
.L_x_18729:
        /* <DEDUP_REMOVED lines=16> */
.L_x_18735:
[----:B------:R-:W-:Y:S05]  /*1bc60*/  BSYNC B2 ;  /* 0x0000000000027941 */ /* 0x000fea0003800000 */
.L_x_18734:
        /* <DEDUP_REMOVED lines=44> */
.L_x_18733:
[----:B------:R-:W-:Y:S05]  /*1bf30*/  BSYNC B1 ;  /* 0x0000000000017941 */ /* 0x000fea0003800000 */
.L_x_18732:
        /* <DEDUP_REMOVED lines=10> */
.L_x_18728:
        /* <DEDUP_REMOVED lines=12> */
.L_x_18737:
[----:B------:R-:W-:-:S07]  /*1c0a0*/  MOV R190, R8 ;  /* 0x0000000800be7202 */ /* 0x000fce0000000f00 */
.L_x_18738:
[----:B------:R-:W-:Y:S05]  /*1c0b0*/  BSYNC B1 ;  /* 0x0000000000017941 */ /* 0x000fea0003800000 */
.L_x_18736:
        /* <DEDUP_REMOVED lines=16> */
.L_x_18742:
[----:B------:R-:W-:Y:S05]  /*1c1c0*/  BSYNC B2 ;  /* 0x0000000000027941 */ /* 0x000fea0003800000 */
.L_x_18741:
        /* <DEDUP_REMOVED lines=44> */
.L_x_18740:
[----:B------:R-:W-:Y:S05]  /*1c490*/  BSYNC B1 ;  /* 0x0000000000017941 */ /* 0x000fea0003800000 */
.L_x_18739:
        /* <DEDUP_REMOVED lines=13> */
.L_x_18743:
        /* <DEDUP_REMOVED lines=12> */
.L_x_18746:
[----:B------:R-:W-:-:S07]  /*1c630*/  IMAD.MOV.U32 R16, RZ, RZ, R8 ;  /* 0x000000ffff107224 */ /* 0x000fce00078e0008 */
.L_x_18747:
[----:B------:R-:W-:Y:S05]  /*1c640*/  BSYNC B1 ;  /* 0x0000000000017941 */ /* 0x000fea0003800000 */
.L_x_18745:
        /* <DEDUP_REMOVED lines=16> */
.L_x_18751:
[----:B------:R-:W-:Y:S05]  /*1c750*/  BSYNC B2 ;  /* 0x0000000000027941 */ /* 0x000fea0003800000 */
.L_x_18750:
        /* <DEDUP_REMOVED lines=44> */
.L_x_18749:
[----:B------:R-:W-:Y:S05]  /*1ca20*/  BSYNC B1 ;  /* 0x0000000000017941 */ /* 0x000fea0003800000 */
.L_x_18748:
        /* <DEDUP_REMOVED lines=10> */
.L_x_18744:
        /* <DEDUP_REMOVED lines=12> */
.L_x_18753:
[----:B------:R-:W-:-:S07]  /*1cb90*/  MOV R190, R8 ;  /* 0x0000000800be7202 */ /* 0x000fce0000000f00 */
.L_x_18754:
[----:B------:R-:W-:Y:S05]  /*1cba0*/  BSYNC B1 ;  /* 0x0000000000017941 */ /* 0x000fea0003800000 */
.L_x_18752:
        /* <DEDUP_REMOVED lines=16> */
.L_x_18758:
[----:B------:R-:W-:Y:S05]  /*1ccb0*/  BSYNC B2 ;  /* 0x0000000000027941 */ /* 0x000fea0003800000 */
.L_x_18757:
        /* <DEDUP_REMOVED lines=44> */
.L_x_18756:
[----:B------:R-:W-:Y:S05]  /*1cf80*/  BSYNC B1 ;  /* 0x0000000000017941 */ /* 0x000fea0003800000 */
.L_x_18755:
        /* <DEDUP_REMOVED lines=13> */
.L_x_18759:
        /* <DEDUP_REMOVED lines=12> */
.L_x_18762:
[----:B------:R-:W-:-:S07]  /*1d120*/  IMAD.MOV.U32 R17, RZ, RZ, R8 ;  /* 0x000000ffff117224 */ /* 0x000fce00078e0008 */
.L_x_18763:
[----:B------:R-:W-:Y:S05]  /*1d130*/  BSYNC B1 ;  /* 0x0000000000017941 */ /* 0x000fea0003800000 */
.L_x_18761:
        /* <DEDUP_REMOVED lines=16> */
.L_x_18767:
[----:B------:R-:W-:Y:S05]  /*1d240*/  BSYNC B2 ;  /* 0x0000000000027941 */ /* 0x000fea0003800000 */
.L_x_18766:
        /* <DEDUP_REMOVED lines=44> */
.L_x_18765:
[----:B------:R-:W-:Y:S05]  /*1d510*/  BSYNC B1 ;  /* 0x0000000000017941 */ /* 0x000fea0003800000 */
.L_x_18764:
        /* <DEDUP_REMOVED lines=10> */
.L_x_18760:
        /* <DEDUP_REMOVED lines=16> */
[----:B------:R-:W-:Y:S01]  /*1d6c0*/  F2FP.F16.F32.PACK_AB R191, R243, R242 ;  /* 0x000000f2f3bf723e */ /* 0x000fe200000000ff */
[----:B------:R-:W-:Y:S01]  /*1d6d0*/  IMAD.WIDE.U32 R246, R246, 0x10000, RZ ;  /* 0x00010000f6f67825 */ /* 0x000fe200078e00ff */
[----:B------:R-:W-:Y:S02]  /*1d6e0*/  F2FP.F16.F32.PACK_AB R190, R244, R239 ;  /* 0x000000eff4be723e */ /* 0x000fe400000000ff */
[----:B------:R-:W-:Y:S01]  /*1d6f0*/  F2FP.F16.F32.PACK_AB R189, R241, R238 ;  /* 0x000000eef1bd723e */ /* 0x000fe200000000ff */
[----:B------:R-:W-:Y:S01]  /*1d700*/  IMAD.WIDE.U32 R194, R194, 0x100, RZ ;  /* 0x00000100c2c27825 */ /* 0x000fe200078e00ff */
[----:B------:R-:W-:Y:S02]  /*1d710*/  F2FP.F16.F32.PACK_AB R188, R240, R237 ;  /* 0x000000edf0bc723e */ /* 0x000fe400000000ff */
[----:B------:R-:W-:Y:S02]  /*1d720*/  LOP3.LUT P1, RZ, R18, 0x10, RZ, 0xc0, !PT ;  /* 0x0000001012ff7812 */ /* 0x000fe4000782c0ff */
[----:B------:R-:W-:Y:S01]  /*1d730*/  LOP3.LUT R248, R194, R248, R246, 0xfe, !PT ;  /* 0x000000f8c2f87212 */ /* 0x000fe200078efef6 */
[----:B------:R0:W-:Y:S01]  /*1d740*/  STG.E.128 desc[UR4][R250.64], R188 ;  /* 0x000000bcfa007986 */ /* 0x0001e2000c101d04 */
[----:B------:R-:W-:-:S02]  /*1d750*/  LOP3.LUT R195, R195, R245, R247, 0xfe, !PT ;  /* 0x000000f5c3c37212 */ /* 0x000fc400078efef7 */
[----:B0-----:R-:W-:Y:S02]  /*1d760*/  SEL R189, RZ, 0x1, P1 ;  /* 0x00000001ffbd7807 */ /* 0x001fe40000800000 */
[----:B------:R-:W-:Y:S02]  /*1d770*/  ISETP.NE.AND P1, PT, R0, RZ, PT ;  /* 0x000000ff0000720c */ /* 0x000fe40003f25270 */
[----:B------:R-:W-:Y:S01]  /*1d780*/  LOP3.LUT R194, R248, R189, RZ, 0xfc, !PT ;  /* 0x000000bdf8c27212 */ /* 0x000fe200078efcff */
[----:B------:R-:W-:-:S04]  /*1d790*/  FADD.FTZ R189, RZ, R199 ;  /* 0x000000c7ffbd7221 */ /* 0x000fc80000010000 */
        /* <DEDUP_REMOVED lines=60> */
.L_x_18768:
        /* <DEDUP_REMOVED lines=104> */
.L_x_18782:
        /* <DEDUP_REMOVED lines=29> */
[----:B------:R-:W-:Y:S01]  /*1e3b0*/  F2FP.F16.F32.PACK_AB R188, R189, R188 ;  /* 0x000000bcbdbc723e */ /* 0x000fe200000000ff */
[C---:B------:R-:W-:Y:S01]  /*1e3c0*/  FADD.FTZ R213, -R218.reuse, R213 ;  /* 0x000000d5dad57221 */ /* 0x040fe20000010100 */
[----:B------:R-:W-:Y:S01]  /*1e3d0*/  F2FP.F16.F32.PACK_AB R189, R191, R190 ;  /* 0x000000bebfbd723e */ /* 0x000fe200000000ff */
        /* <DEDUP_REMOVED lines=13> */
[----:B------:R-:W-:Y:S01]  /*1e4b0*/  F2FP.F16.F32.PACK_AB R190, R191, R190 ;  /* 0x000000bebfbe723e */ /* 0x000fe200000000ff */
[----:B------:R-:W-:Y:S01]  /*1e4c0*/  FFMA.FTZ R194, R144, R195, R64 ;  /* 0x000000c390c27223 */ /* 0x000fe20000010040 */
[----:B------:R-:W-:Y:S01]  /*1e4d0*/  F2FP.F16.F32.PACK_AB R191, R193, R192 ;  /* 0x000000c0c1bf723e */ /* 0x000fe200000000ff */
[----:B------:R-:W-:Y:S01]  /*1e4e0*/  FFMA.FTZ R195, R146, R203, R66 ;  /* 0x000000cb92c37223 */ /* 0x000fe20000010042 */
[----:B------:R-:W-:Y:S01]  /*1e4f0*/  IADD3 R192, P1, R198, UR14, RZ ;  /* 0x0000000ec6c07c10 */ /* 0x000fe2000ff3e0ff */
[----:B------:R-:W-:Y:S01]  /*1e500*/  FFMA.FTZ R220, R147, R220, R67 ;  /* 0x000000dc93dc7223 */ /* 0x000fe20000010043 */
[----:B------:R-:W-:Y:S01]  /*1e510*/  FFMA.FTZ R203, R145, R202, R65 ;  /* 0x000000ca91cb7223 */ /* 0x000fe20000010041 */
[----:B------:R-:W-:Y:S01]  /*1e520*/  FFMA.FTZ R201, R142, R201, R62 ;  /* 0x000000c98ec97223 */ /* 0x000fe2000001003e */
[----:B------:R-:W-:Y:S01]  /*1e530*/  IADD3.X R193, R197, UR15, RZ, P1, !PT ;  /* 0x0000000fc5c17c10 */ /* 0x000fe20008ffe4ff */
[----:B------:R-:W-:Y:S01]  /*1e540*/  FFMA.FTZ R210, R143, R210, R63 ;  /* 0x000000d28fd27223 */ /* 0x000fe2000001003f */
[C---:B------:R-:W-:Y:S01]  /*1e550*/  FADD.FTZ R211, -R218.reuse, R211 ;  /* 0x000000d3dad37221 */ /* 0x040fe20000010100 */
[C---:B------:R-:W-:Y:S01]  /*1e560*/  FADD.FTZ R215, -R218.reuse, R215 ;  /* 0x000000d7dad77221 */ /* 0x040fe20000010100 */
[C---:B------:R-:W-:Y:S01]  /*1e570*/  FADD.FTZ R217, -R218.reuse, R217 ;  /* 0x000000d9dad97221 */ /* 0x040fe20000010100 */
[----:B------:R0:W-:Y:S01]  /*1e580*/  STG.E.128 desc[UR4][R192.64], R188 ;  /* 0x000000bcc0007986 */ /* 0x0001e2000c101d04 */
[C---:B------:R-:W-:Y:S01]  /*1e590*/  FADD.FTZ R245, -R218.reuse, R214 ;  /* 0x000000d6daf57221 */ /* 0x040fe20000010100 */
[----:B------:R-:W-:Y:S01]  /*1e5a0*/  FADD.FTZ R219, -R218, R219 ;  /* 0x000000dbdadb7221 */ /* 0x000fe20000010100 */
[----:B------:R-:W-:Y:S01]  /*1e5b0*/  F2FP.F16.F32.PACK_AB R195, R220, R195 ;  /* 0x000000c3dcc3723e */ /* 0x000fe200000000ff */
[C---:B------:R-:W-:Y:S01]  /*1e5c0*/  FMUL.FTZ R202, R216.reuse, R217 ;  /* 0x000000d9d8ca7220 */ /* 0x040fe20000410000 */
[----:B------:R-:W-:Y:S01]  /*1e5d0*/  F2FP.F16.F32.PACK_AB R194, R203, R194 ;  /* 0x000000c2cbc2723e */ /* 0x000fe200000000ff */
        /* <DEDUP_REMOVED lines=12> */
[----:B0-----:R-:W-:Y:S01]  /*1e6a0*/  F2FP.F16.F32.PACK_AB R192, R200, R199 ;  /* 0x000000c7c8c0723e */ /* 0x001fe200000000ff */
[----:B------:R-:W-:Y:S01]  /*1e6b0*/  FADD.FTZ R199, -R218, R212 ;  /* 0x000000d4dac77221 */ /* 0x000fe20000010100 */
[----:B------:R-:W-:Y:S01]  /*1e6c0*/  IADD3 R188, P1, R198, UR16, RZ ;  /* 0x00000010c6bc7c10 */ /* 0x000fe2000ff3e0ff */
[----:B------:R-:W0:Y:S01]  /*1e6d0*/  LDC.64 R212, c[0x0][0x2b8] ;  /* 0x0000ae00ffd47b82 */ /* 0x000e220000000a00 */
[----:B------:R-:W-:Y:S01]  /*1e6e0*/  FADD.FTZ R191, -R218, R196 ;  /* 0x000000c4dabf7221 */ /* 0x000fe20000010100 */
[----:B------:R-:W-:Y:S01]  /*1e6f0*/  F2FP.F16.F32.PACK_AB R193, R210, R201 ;  /* 0x000000c9d2c1723e */ /* 0x000fe200000000ff */
[C---:B------:R-:W-:Y:S01]  /*1e700*/  FADD.FTZ R201, -R218.reuse, R224 ;  /* 0x000000e0dac97221 */ /* 0x040fe20000010100 */
[----:B------:R-:W-:Y:S01]  /*1e710*/  IADD3.X R189, R197, UR17, RZ, P1, !PT ;  /* 0x00000011c5bd7c10 */ /* 0x000fe20008ffe4ff */
[----:B------:R-:W-:Y:S01]  /*1e720*/  FADD.FTZ R197, -R218, R208 ;  /* 0x000000d0dac57221 */ /* 0x000fe20000010100 */
        /* <DEDUP_REMOVED lines=9> */
[-C--:B------:R-:W-:Y:S01]  /*1e7c0*/  FFMA.FTZ R208, R115, R224.reuse, R35 ;  /* 0x000000e073d07223 */ /* 0x080fe20000010023 */
        /* <DEDUP_REMOVED lines=13> */
[----:B------:R-:W-:Y:S01]  /*1e8a0*/  FMUL.FTZ R221, R216, R221 ;  /* 0x000000ddd8dd7220 */ /* 0x000fe20000410000 */
[----:B-1----:R-:W-:Y:S01]  /*1e8b0*/  FFMA.FTZ R193, R110, R197, R30 ;  /* 0x000000c56ec17223 */ /* 0x002fe2000001001e */
[----:B------:R-:W-:Y:S01]  /*1e8c0*/  FFMA.FTZ R188, R111, R200, R31 ;  /* 0x000000c86fbc7223 */ /* 0x000fe2000001001f */
[----:B------:R-:W-:Y:S01]  /*1e8d0*/  FFMA.FTZ R194, R112, R199, R32 ;  /* 0x000000c770c27223 */ /* 0x000fe20000010020 */
[----:B------:R-:W-:Y:S01]  /*1e8e0*/  FFMA.FTZ R189, R113, R202, R33 ;  /* 0x000000ca71bd7223 */ /* 0x000fe20000010021 */
[----:B------:R-:W-:Y:S01]  /*1e8f0*/  FFMA.FTZ R195, R114, R245, R34 ;  /* 0x000000f572c37223 */ /* 0x000fe20000010022 */
[----:B------:R-:W-:Y:S01]  /*1e900*/  F2FP.F16.F32.PACK_AB R192, R196, R191 ;  /* 0x000000bfc4c0723e */ /* 0x000fe200000000ff */
[----:B------:R-:W-:Y:S01]  /*1e910*/  FFMA.FTZ R191, R154, R245, R74 ;  /* 0x000000f59abf7223 */ /* 0x000fe2000001004a */
[----:B------:R-:W-:Y:S01]  /*1e920*/  F2FP.F16.F32.PACK_AB R193, R188, R193 ;  /* 0x000000c1bcc1723e */ /* 0x000fe200000000ff */
[----:B------:R-:W-:Y:S01]  /*1e930*/  FMUL.FTZ R196, R216, R201 ;  /* 0x000000c9d8c47220 */ /* 0x000fe20000410000 */
[----:B------:R-:W-:Y:S01]  /*1e940*/  F2FP.F16.F32.PACK_AB R194, R189, R194 ;  /* 0x000000c2bdc2723e */ /* 0x000fe200000000ff */
[----:B0-----:R-:W-:Y:S01]  /*1e950*/  IMAD.WIDE.U32 R188, R204, 0x10, R212 ;  /* 0x00000010ccbc7825 */ /* 0x001fe200078e00d4 */
[----:B------:R-:W-:-:S03]  /*1e960*/  F2FP.F16.F32.PACK_AB R195, R208, R195 ;  /* 0x000000c3d0c3723e */ /* 0x000fc600000000ff */
[C---:B------:R-:W-:Y:S01]  /*1e970*/  FMUL.FTZ R203, R216.reuse, R203 ;  /* 0x000000cbd8cb7220 */ /* 0x040fe20000410000 */
[----:B------:R-:W-:Y:S01]  /*1e980*/  FMUL.FTZ R218, R216, R225 ;  /* 0x000000e1d8da7220 */ /* 0x000fe20000410000 */
[----:B------:R-:W-:Y:S01]  /*1e990*/  FFMA.FTZ R201, R148, R190, R68 ;  /* 0x000000be94c97223 */ /* 0x000fe20000010044 */
[----:B------:R-:W-:Y:S01]  /*1e9a0*/  FFMA.FTZ R190, R152, R199, R72 ;  /* 0x000000c798be7223 */ /* 0x000fe20000010048 */
[----:B------:R0:W-:Y:S01]  /*1e9b0*/  STG.E.128 desc[UR4][R188.64], R192 ;  /* 0x000000c0bc007986 */ /* 0x0001e2000c101d04 */
        /* <DEDUP_REMOVED lines=12> */
[----:B------:R-:W-:Y:S01]  /*1ea80*/  F2FP.F16.F32.PACK_AB R190, R199, R190 ;  /* 0x000000bec7be723e */ /* 0x000fe200000000ff */
[----:B------:R-:W-:Y:S01]  /*1ea90*/  FMUL.FTZ R229, R216, R229 ;  /* 0x000000e5d8e57220 */ /* 0x000fe20000410000 */
[----:B------:R-:W-:Y:S01]  /*1eaa0*/  FFMA.FTZ R199, R122, R249, R42 ;  /* 0x000000f97ac77223 */ /* 0x000fe2000001002a */
[C---:B------:R-:W-:Y:S01]  /*1eab0*/  FMUL.FTZ R208, R216.reuse, R251 ;  /* 0x000000fbd8d07220 */ /* 0x040fe20000410000 */
[----:B------:R-:W-:Y:S01]  /*1eac0*/  FMUL.FTZ R215, R216, R230 ;  /* 0x000000e6d8d77220 */ /* 0x000fe20000410000 */
[----:B0-----:R-:W-:Y:S01]  /*1ead0*/  FFMA.FTZ R193, R119, R218, R39 ;  /* 0x000000da77c17223 */ /* 0x001fe20000010027 */
[----:B------:R-:W-:Y:S01]  /*1eae0*/  F2FP.F16.F32.PACK_AB R192, R225, R202 ;  /* 0x000000cae1c0723e */ /* 0x000fe200000000ff */
[----:B------:R-:W-:Y:S01]  /*1eaf0*/  FFMA.FTZ R194, R120, R223, R40 ;  /* 0x000000df78c27223 */ /* 0x000fe20000010028 */
[----:B------:R-:W-:Y:S01]  /*1eb00*/  F2FP.F16.F32.PACK_AB R189, R200, R197 ;  /* 0x000000c5c8bd723e */ /* 0x000fe200000000ff */
[----:B------:R-:W-:Y:S01]  /*1eb10*/  FFMA.FTZ R195, R121, R220, R41 ;  /* 0x000000dc79c37223 */ /* 0x000fe20000010029 */
[----:B------:R-:W-:Y:S01]  /*1eb20*/  F2FP.F16.F32.PACK_AB R193, R193, R224 ;  /* 0x000000e0c1c1723e */ /* 0x000fe200000000ff */
[----:B------:R-:W-:Y:S01]  /*1eb30*/  FFMA.FTZ R200, R123, R226, R43 ;  /* 0x000000e27bc87223 */ /* 0x000fe2000001002b */
[----:B------:R-:W0:Y:S01]  /*1eb40*/  LDC.64 R224, c[0x0][0x2c0] ;  /* 0x0000b000ffe07b82 */ /* 0x000e220000000a00 */
[----:B------:R-:W-:Y:S01]  /*1eb50*/  F2FP.F16.F32.PACK_AB R188, R198, R201 ;  /* 0x000000c9c6bc723e */ /* 0x000fe200000000ff */
[----:B------:R-:W-:Y:S01]  /*1eb60*/  FFMA.FTZ R198, R160, R223, R80 ;  /* 0x000000dfa0c67223 */ /* 0x000fe20000010050 */
[----:B------:R-:W-:Y:S01]  /*1eb70*/  FFMA.FTZ R201, R161, R220, R81 ;  /* 0x000000dca1c97223 */ /* 0x000fe20000010051 */
[C---:B------:R-:W-:Y:S01]  /*1eb80*/  FMUL.FTZ R214, R216.reuse, R233 ;  /* 0x000000e9d8d67220 */ /* 0x040fe20000410000 */
[C---:B------:R-:W-:Y:S01]  /*1eb90*/  FMUL.FTZ R217, R216.reuse, R234 ;  /* 0x000000ead8d97220 */ /* 0x040fe20000410000 */
[----:B------:R-:W-:Y:S01]  /*1eba0*/  FMUL.FTZ R222, R216, R235 ;  /* 0x000000ebd8de7220 */ /* 0x000fe20000410000 */
        /* <DEDUP_REMOVED lines=22> */
[----:B------:R-:W-:Y:S01]  /*1ed10*/  FMUL.FTZ R237, R216, R237 ;  /* 0x000000edd8ed7220 */ /* 0x000fe20000410000 */
[----:B------:R-:W-:Y:S01]  /*1ed20*/  F2FP.F16.F32.PACK_AB R199, R226, R249 ;  /* 0x000000f9e2c7723e */ /* 0x000fe200000000ff */
[----:B------:R-:W-:Y:S01]  /*1ed30*/  FMUL.FTZ R240, R216, R240 ;  /* 0x000000f0d8f07220 */ /* 0x000fe20000410000 */
[----:B------:R-:W-:Y:S01]  /*1ed40*/  F2FP.F16.F32.PACK_AB R203, R227, R220 ;  /* 0x000000dce3cb723e */ /* 0x000fe200000000ff */
[----:B0-----:R-:W-:Y:S01]  /*1ed50*/  IMAD.WIDE.U32 R226, R204, 0x10, R224 ;  /* 0x00000010cce27825 */ /* 0x001fe200078e00e0 */
[----:B------:R-:W-:-:S03]  /*1ed60*/  F2FP.F16.F32.PACK_AB R196, R196, R221 ;  /* 0x000000ddc4c4723e */ /* 0x000fc600000000ff */
[C---:B------:R-:W-:Y:S01]  /*1ed70*/  FMUL.FTZ R211, R216.reuse, R238 ;  /* 0x000000eed8d37220 */ /* 0x040fe20000410000 */
[----:B------:R-:W-:Y:S01]  /*1ed80*/  F2FP.F16.F32.PACK_AB R202, R223, R218 ;  /* 0x000000dadfca723e */ /* 0x000fe200000000ff */
[C---:B------:R-:W-:Y:S01]  /*1ed90*/  IMAD.WIDE.U32 R220, R205.reuse, 0x10, R212 ;  /* 0x00000010cddc7825 */ /* 0x040fe200078e00d4 */
[----:B------:R0:W-:Y:S03]  /*1eda0*/  STG.E.128 desc[UR4][R226.64], R188 ;  /* 0x000000bce2007986 */ /* 0x0001e6000c101d04 */
[C---:B------:R-:W-:Y:S01]  /*1edb0*/  FMUL.FTZ R210, R216.reuse, R241 ;  /* 0x000000f1d8d27220 */ /* 0x040fe20000410000 */
[C---:B------:R-:W-:Y:S01]  /*1edc0*/  FMUL.FTZ R239, R216.reuse, R239 ;  /* 0x000000efd8ef7220 */ /* 0x040fe20000410000 */
[----:B------:R-:W-:Y:S01]  /*1edd0*/  IMAD.WIDE.U32 R204, R205, 0x10, R224 ;  /* 0x00000010cdcc7825 */ /* 0x000fe200078e00e0 */
[----:B------:R1:W-:Y:S03]  /*1ede0*/  STG.E.128 desc[UR4][R220.64], R192 ;  /* 0x000000c0dc007986 */ /* 0x0003e6000c101d04 */
[C---:B------:R-:W-:Y:S01]  /*1edf0*/  FMUL.FTZ R244, R216.reuse, R244 ;  /* 0x000000f4d8f47220 */ /* 0x040fe20000410000 */
[C---:B------:R-:W-:Y:S01]  /*1ee00*/  FMUL.FTZ R219, R216.reuse, R242 ;  /* 0x000000f2d8db7220 */ /* 0x040fe20000410000 */
[----:B------:R-:W-:Y:S01]  /*1ee10*/  IMAD.WIDE.U32 R212, R209, 0x10, R212 ;  /* 0x00000010d1d47825 */ /* 0x000fe200078e00d4 */
[----:B------:R2:W-:Y:S03]  /*1ee20*/  STG.E.128 desc[UR4][R204.64], R196 ;  /* 0x000000c4cc007986 */ /* 0x0005e6000c101d04 */
[----:B------:R-:W-:Y:S01]  /*1ee30*/  FMUL.FTZ R216, R216, R243 ;  /* 0x000000f3d8d87220 */ /* 0x000fe20000410000 */
[----:B------:R-:W-:Y:S01]  /*1ee40*/  FFMA.FTZ R229, R164, R229, R84 ;  /* 0x000000e5a4e57223 */ /* 0x000fe20000010054 */
[----:B------:R-:W-:Y:S01]  /*1ee50*/  FFMA.FTZ R208, R165, R208, R85 ;  /* 0x000000d0a5d07223 */ /* 0x000fe20000010055 */
[----:B------:R3:W-:Y:S01]  /*1ee60*/  STG.E.128 desc[UR4][R212.64], R200 ;  /* 0x000000c8d4007986 */ /* 0x0007e2000c101d04 */
[----:B------:R-:W-:Y:S01]  /*1ee70*/  FFMA.FTZ R215, R166, R215, R86 ;  /* 0x000000d7a6d77223 */ /* 0x000fe20000010056 */
[----:B------:R-:W-:Y:S01]  /*1ee80*/  FFMA.FTZ R231, R168, R231, R88 ;  /* 0x000000e7a8e77223 */ /* 0x000fe20000010058 */
[----:B------:R-:W-:Y:S01]  /*1ee90*/  FFMA.FTZ R217, R170, R217, R90 ;  /* 0x000000d9aad97223 */ /* 0x000fe2000001005a */
[----:B------:R-:W-:Y:S01]  /*1eea0*/  FFMA.FTZ R222, R171, R222, R91 ;  /* 0x000000deabde7223 */ /* 0x000fe2000001005b */
[----:B------:R-:W-:Y:S01]  /*1eeb0*/  FFMA.FTZ R236, R169, R236, R89 ;  /* 0x000000eca9ec7223 */ /* 0x000fe20000010059 */
[----:B------:R-:W-:Y:S01]  /*1eec0*/  FFMA.FTZ R214, R167, R214, R87 ;  /* 0x000000d6a7d67223 */ /* 0x000fe20000010057 */
[----:B0-----:R-:W-:Y:S01]  /*1eed0*/  F2FP.F16.F32.PACK_AB R188, R208, R229 ;  /* 0x000000e5d0bc723e */ /* 0x001fe200000000ff */
[----:B------:R-:W-:Y:S01]  /*1eee0*/  IMAD.WIDE.U32 R224, R209, 0x10, R224 ;  /* 0x00000010d1e07825 */ /* 0x000fe200078e00e0 */
[----:B------:R-:W-:-:S03]  /*1eef0*/  SHF.R.U32.HI R208, RZ, 0x1c, R207 ;  /* 0x0000001cffd07819 */ /* 0x000fc600000116cf */
        /* <DEDUP_REMOVED lines=8> */
[----:B---3--:R-:W0:Y:S01]  /*1ef80*/  LDC.64 R200, c[0x0][0x210] ;  /* 0x00008400ffc87b82 */ /* 0x008e220000000a00 */
[----:B------:R-:W-:Y:S01]  /*1ef90*/  FFMA.FTZ R198, R139, R216, R59 ;  /* 0x000000d88bc67223 */ /* 0x000fe2000001003b */
[----:B------:R-:W-:Y:S01]  /*1efa0*/  SHF.L.U32 R202, R207, 0x4, RZ ;  /* 0x00000004cfca7819 */ /* 0x000fe200000006ff */
[----:B------:R-:W-:Y:S01]  /*1efb0*/  FFMA.FTZ R203, R177, R244, R97 ;  /* 0x000000f4b1cb7223 */ /* 0x000fe20000010061 */
[----:B------:R-:W-:Y:S01]  /*1efc0*/  F2FP.F16.F32.PACK_AB R193, R194, R193 ;  /* 0x000000c1c2c1723e */ /* 0x000fe200000000ff */
        /* <DEDUP_REMOVED lines=9> */
[----:B------:R-:W-:Y:S01]  /*1f060*/  FFMA.FTZ R207, R173, R240, R93 ;  /* 0x000000f0adcf7223 */ /* 0x000fe2000001005d */
[----:B------:R-:W-:-:S02]  /*1f070*/  IADD3 R202, P2, R202, UR16, RZ ;  /* 0x00000010caca7c10 */ /* 0x000fc4000ff5e0ff */
[----:B------:R-:W-:Y:S02]  /*1f080*/  F2FP.F16.F32.PACK_AB R191, R222, R217 ;  /* 0x000000d9debf723e */ /* 0x000fe400000000ff */
[----:B------:R-:W-:Y:S02]  /*1f090*/  F2FP.F16.F32.PACK_AB R190, R236, R231 ;  /* 0x000000e7ecbe723e */ /* 0x000fe400000000ff */
[----:B------:R-:W-:Y:S02]  /*1f0a0*/  F2FP.F16.F32.PACK_AB R189, R214, R215 ;  /* 0x000000d7d6bd723e */ /* 0x000fe400000000ff */
[----:B------:R-:W-:Y:S01]  /*1f0b0*/  F2FP.F16.F32.PACK_AB R198, R203, R198 ;  /* 0x000000c6cbc6723e */ /* 0x000fe200000000ff */
[----:B0-----:R-:W-:Y:S01]  /*1f0c0*/  IMAD R19, R200, 0x4, R19 ;  /* 0x00000004c8137824 */ /* 0x001fe200078e0213 */
[----:B------:R-:W-:Y:S01]  /*1f0d0*/  IADD3.X R205, R208, UR15, RZ, P1, !PT ;  /* 0x0000000fd0cd7c10 */ /* 0x000fe20008ffe4ff */
[----:B------:R0:W-:Y:S01]  /*1f0e0*/  STG.E.128 desc[UR4][R224.64], R188 ;  /* 0x000000bce0007986 */ /* 0x0001e2000c101d04 */
[----:B------:R-:W-:-:S02]  /*1f0f0*/  F2FP.F16.F32.PACK_AB R199, R216, R199 ;  /* 0x000000c7d8c7723e */ /* 0x000fc400000000ff */
[----:B------:R-:W-:Y:S01]  /*1f100*/  F2FP.F16.F32.PACK_AB R197, R210, R197 ;  /* 0x000000c5d2c5723e */ /* 0x000fe200000000ff */
[----:B------:R0:W-:Y:S01]  /*1f110*/  STG.E.128 desc[UR4][R204.64], R192 ;  /* 0x000000c0cc007986 */ /* 0x0001e2000c101d04 */
[----:B------:R-:W-:Y:S02]  /*1f120*/  IADD3.X R203, R208, UR17, RZ, P2, !PT ;  /* 0x00000011d0cb7c10 */ /* 0x000fe400097fe4ff */
[----:B------:R-:W-:Y:S02]  /*1f130*/  F2FP.F16.F32.PACK_AB R196, R207, R196 ;  /* 0x000000c4cfc4723e */ /* 0x000fe400000000ff */
[----:B------:R-:W-:-:S03]  /*1f140*/  ISETP.GE.AND P1, PT, R19, R201, PT ;  /* 0x000000c91300720c */ /* 0x000fc60003f26270 */
[----:B------:R0:W-:Y:S10]  /*1f150*/  STG.E.128 desc[UR4][R202.64], R196 ;  /* 0x000000c4ca007986 */ /* 0x0001f4000c101d04 */
[----:B------:R-:W-:Y:S05]  /*1f160*/  @!P1 BRA `(.L_x_18770) ;  /* 0xfffffe1800e49947 */ /* 0x000fea000383ffff */
[----:B------:R-:W-:Y:S05]  /*1f170*/  BSYNC B0 ;  /* 0x0000000000007941 */ /* 0x000fea0003800000 */
.L_x_18123:
[----:B------:R-:W-:Y:S05]  /*1f180*/  EXIT ;  /* 0x000000000000794d */ /* 0x000fea0003800000 */
.L_x_18769:
        /* <DEDUP_REMOVED lines=8> */
.L_x_18772:
[----:B------:R-:W-:Y:S05]  /*1f210*/  BSYNC B1 ;  /* 0x0000000000017941 */ /* 0x000fea0003800000 */
.L_x_18771:
        /* <DEDUP_REMOVED lines=9> */
.L_x_18773:
[----:B------:R-:W-:Y:S02]  /*1f2b0*/  IMAD.MOV.U32 R220, RZ, RZ, 0x4 ;  /* 0x00000004ffdc7424 */ /* 0x000fe400078e00ff */
[----:B------:R-:W-:-:S04]  /*1f2c0*/  IMAD.MOV.U32 R189, RZ, RZ, R245 ;  /* 0x000000ffffbd7224 */ /* 0x000fc800078e00f5 */
[----:B------:R-:W-:-:S05]  /*1f2d0*/  FADD.FTZ R191, R190, R189 ;  /* 0x000000bdbebf7221 */ /* 0x000fca0000010000 */
[----:B------:R-:W-:-:S07]  /*1f2e0*/  MOV R247, R191 ;  /* 0x000000bf00f77202 */ /* 0x000fce0000000f00 */
[----:B------:R-:W-:Y:S05]  /*1f2f0*/  WARPSYNC.COLLECTIVE R218, `(.L_x_18774) ;  /* 0x00000000da087348 */ /* 0x000fea0003c00000 */
[----:B------:R0:W1:Y:S02]  /*1f300*/  SHFL.BFLY P2, R245, R247, R220, R249 ;  /* 0x0c0000dcf7f57389 */ /* 0x00006400000400f9 */
[----:B01----:R-:W-:Y:S01]  /*1f310*/  ENDCOLLECTIVE ;  /* 0x000000000000791b */ /* 0x003fe20003800000 */
.L_x_18774:
[----:B------:R-:W-:Y:S01]  /*1f320*/  HFMA2.MMA R220, -RZ, RZ, 0, 4.76837158203125e-07 ;  /* 0x00000008ffdc7435 */ /* 0x000fe200000001ff */
[----:B------:R-:W-:-:S05]  /*1f330*/  MOV R188, R245 ;  /* 0x000000f500bc7202 */ /* 0x000fca0000000f00 */
[----:B------:R-:W-:-:S04]  /*1f340*/  FADD.FTZ R192, R191, R188 ;  /* 0x000000bcbfc07221 */ /* 0x000fc80000010000 */
[----:B------:R-:W-:-:S07]  /*1f350*/  IMAD.MOV.U32 R247, RZ, RZ, R192 ;  /* 0x000000fffff77224 */ /* 0x000fce00078e00c0 */
[----:B------:R-:W-:Y:S05]  /*1f360*/  WARPSYNC.COLLECTIVE R218, `(.L_x_18775) ;  /* 0x00000000da087348 */ /* 0x000fea0003c00000 */
[----:B------:R0:W1:Y:S02]  /*1f370*/  SHFL.BFLY P2, R245, R247, R220, R249 ;  /* 0x0c0000dcf7f57389 */ /* 0x00006400000400f9 */
[----:B01----:R-:W-:Y:S01]  /*1f380*/  ENDCOLLECTIVE ;  /* 0x000000000000791b */ /* 0x003fe20003800000 */
.L_x_18775:
        /* <DEDUP_REMOVED lines=8> */
.L_x_18776:
        /* <DEDUP_REMOVED lines=88> */
.L_x_18777:
[----:B------:R-:W-:Y:S02]  /*1f990*/  IMAD.MOV.U32 R220, RZ, RZ, 0x2 ;  /* 0x00000002ffdc7424 */ /* 0x000fe400078e00ff */
[----:B------:R-:W-:-:S04]  /*1f9a0*/  IMAD.MOV.U32 R191, RZ, RZ, R245 ;  /* 0x000000ffffbf7224 */ /* 0x000fc800078e00f5 */
[----:B------:R-:W-:-:S05]  /*1f9b0*/  FADD.FTZ R191, R188, R191 ;  /* 0x000000bfbcbf7221 */ /* 0x000fca0000010000 */
[----:B------:R-:W-:-:S07]  /*1f9c0*/  MOV R247, R191 ;  /* 0x000000bf00f77202 */ /* 0x000fce0000000f00 */
[----:B------:R-:W-:Y:S05]  /*1f9d0*/  WARPSYNC.COLLECTIVE R218, `(.L_x_18778) ;  /* 0x00000000da087348 */ /* 0x000fea0003c00000 */
[----:B------:R0:W1:Y:S02]  /*1f9e0*/  SHFL.BFLY P2, R245, R247, R220, R249 ;  /* 0x0c0000dcf7f57389 */ /* 0x00006400000400f9 */
[----:B01----:R-:W-:Y:S01]  /*1f9f0*/  ENDCOLLECTIVE ;  /* 0x000000000000791b */ /* 0x003fe20003800000 */
.L_x_18778:
[----:B------:R-:W-:Y:S01]  /*1fa00*/  HFMA2.MMA R220, -RZ, RZ, 0, 2.384185791015625e-07 ;  /* 0x00000004ffdc7435 */ /* 0x000fe200000001ff */
[----:B------:R-:W-:-:S05]  /*1fa10*/  MOV R190, R245 ;  /* 0x000000f500be7202 */ /* 0x000fca0000000f00 */
[----:B------:R-:W-:-:S04]  /*1fa20*/  FADD.FTZ R190, R191, R190 ;  /* 0x000000bebfbe7221 */ /* 0x000fc80000010000 */
[----:B------:R-:W-:-:S07]  /*1fa30*/  IMAD.MOV.U32 R247, RZ, RZ, R190 ;  /* 0x000000fffff77224 */ /* 0x000fce00078e00be */
[----:B------:R-:W-:Y:S05]  /*1fa40*/  WARPSYNC.COLLECTIVE R218, `(.L_x_18779) ;  /* 0x00000000da087348 */ /* 0x000fea0003c00000 */
[----:B------:R0:W1:Y:S02]  /*1fa50*/  SHFL.BFLY P2, R245, R247, R220, R249 ;  /* 0x0c0000dcf7f57389 */ /* 0x00006400000400f9 */
[----:B01----:R-:W-:Y:S01]  /*1fa60*/  ENDCOLLECTIVE ;  /* 0x000000000000791b */ /* 0x003fe20003800000 */
.L_x_18779:
[----:B------:R-:W-:Y:S02]  /*1fa70*/  IMAD.MOV.U32 R220, RZ, RZ, 0x8 ;  /* 0x00000008ffdc7424 */ /* 0x000fe400078e00ff */
[----:B------:R-:W-:-:S04]  /*1fa80*/  IMAD.MOV.U32 R195, RZ, RZ, R245 ;  /* 0x000000ffffc37224 */ /* 0x000fc800078e00f5 */
[----:B------:R-:W-:-:S05]  /*1fa90*/  FADD.FTZ R195, R190, R195 ;  /* 0x000000c3bec37221 */ /* 0x000fca0000010000 */
[----:B------:R-:W-:-:S07]  /*1faa0*/  MOV R247, R195 ;  /* 0x000000c300f77202 */ /* 0x000fce0000000f00 */
[----:B------:R-:W-:Y:S05]  /*1fab0*/  WARPSYNC.COLLECTIVE R218, `(.L_x_18780) ;  /* 0x00000000da087348 */ /* 0x000fea0003c00000 */
[----:B------:R0:W1:Y:S02]  /*1fac0*/  SHFL.BFLY P2, R245, R247, R220, R249 ;  /* 0x0c0000dcf7f57389 */ /* 0x00006400000400f9 */
[----:B01----:R-:W-:Y:S01]  /*1fad0*/  ENDCOLLECTIVE ;  /* 0x000000000000791b */ /* 0x003fe20003800000 */
.L_x_18780:
[----:B------:R-:W-:Y:S01]  /*1fae0*/  HFMA2.MMA R220, -RZ, RZ, 0, 9.5367431640625e-07 ;  /* 0x00000010ffdc7435 */ /* 0x000fe200000001ff */
[----:B------:R-:W-:-:S05]  /*1faf0*/  MOV R192, R245 ;  /* 0x000000f500c07202 */ /* 0x000fca0000000f00 */
[----:B------:R-:W-:-:S04]  /*1fb00*/  FADD.FTZ R192, R195, R192 ;  /* 0x000000c0c3c07221 */ /* 0x000fc80000010000 */
[----:B------:R-:W-:-:S07]  /*1fb10*/  IMAD.MOV.U32 R247, RZ, RZ, R192 ;  /* 0x000000fffff77224 */ /* 0x000fce00078e00c0 */
[----:B------:R-:W-:Y:S05]  /*1fb20*/  WARPSYNC.COLLECTIVE R218, `(.L_x_18781) ;  /* 0x00000000da087348 */ /* 0x000fea0003c00000 */
[----:B------:R0:W1:Y:S02]  /*1fb30*/  SHFL.BFLY P2, R245, R247, R220, R249 ;  /* 0x0c0000dcf7f57389 */ /* 0x00006400000400f9 */
[----:B01----:R-:W-:Y:S01]  /*1fb40*/  ENDCOLLECTIVE ;  /* 0x000000000000791b */ /* 0x003fe20003800000 */
.L_x_18781:
[----:B------:R-:W-:Y:S05]  /*1fb50*/  BRA `(.L_x_18782) ;  /* 0xffffffe400a07947 */ /* 0x000fea000383ffff */
.L_x_18783:
        /* <DEDUP_REMOVED lines=10> */
.L_x_33673:


//--------------------- .text._ZN10layer_norm31ln_parallel_residual_fwd_kernelINS_13Kernel_traitsIf6__halfS2_S2_fjLj1280ELj1ELj4ELj1ELj16ENS_18Kernel_traits_baseILj1280EfS2_S2_S2_fjLj128EEEEELb1ELb1ELb0EEEvNS_9FwdParamsE --------------------------
	.section	.text._ZN10layer_norm31ln_parallel_residual_fwd_kernelINS_13Kernel_traitsIf6__halfS2_S2_fjLj1280ELj1ELj4ELj1ELj16ENS_18Kernel_traits_baseILj1280EfS2_S2_S2_fjLj128EEEEELb1ELb1ELb0EEEvNS_9FwdParamsE,"ax",@progbits
	.align	128
        .global         _ZN10layer_norm31ln_parallel_residual_fwd_kernelINS_13Kernel_traitsIf6__halfS2_S2_fjLj1280ELj1ELj4ELj1ELj16ENS_18Kernel_traits_baseILj1280EfS2_S2_S2_fjLj128EEEEELb1ELb1ELb0EEEvNS_9FwdParamsE
        .type           _ZN10layer_norm31ln_parallel_residual_fwd_kernelINS_13Kernel_traitsIf6__halfS2_S2_fjLj1280ELj1ELj4ELj1ELj16ENS_18Kernel_traits_baseILj1280EfS2_S2_S2_fjLj128EEEEELb1ELb1ELb0EEEvNS_9FwdParamsE,@function
        .size           _ZN10layer_norm31ln_parallel_residual_fwd_kernelINS_13Kernel_traitsIf6__halfS2_S2_fjLj1280ELj1ELj4ELj1ELj16ENS_18Kernel_traits_baseILj1280EfS2_S2_S2_fjLj128EEEEELb1ELb1ELb0EEEvNS_9FwdParamsE,(.L_x_33674 - _ZN10layer_norm31ln_parallel_residual_fwd_kernelINS_13Kernel_traitsIf6__halfS2_S2_fjLj1280ELj1ELj4ELj1ELj16ENS_18Kernel_traits_baseILj1280EfS2_S2_S2_fjLj128EEEEELb1ELb1ELb0EEEvNS_9FwdParamsE)
        .other          _ZN10layer_norm31ln_parallel_residual_fwd_kernelINS_13Kernel_traitsIf6__halfS2_S2_fjLj1280ELj1ELj4ELj1ELj16ENS_18Kernel_traits_baseILj1280EfS2_S2_S2_fjLj128EEEEELb1ELb1ELb0EEEvNS_9FwdParamsE,@"STO_CUDA_ENTRY STV_DEFAULT"
_ZN10layer_norm31ln_parallel_residual_fwd_kernelINS_13Kernel_traitsIf6__halfS2_S2_fjLj1280ELj1ELj4ELj1ELj16ENS_18Kernel_traits_baseILj1280EfS2_S2_S2_fjLj128EEEEELb1ELb1ELb0EEEvNS_9FwdParamsE:
.text._ZN10layer_norm31ln_parallel_residual_fwd_kernelINS_13Kernel_traitsIf6__halfS2_S2_fjLj1280ELj1ELj4ELj1ELj16ENS_18Kernel_traits_baseILj1280EfS2_S2_S2_fjLj128EEEEELb1ELb1ELb0EEEvNS_9FwdParamsE:
        /* <DEDUP_REMOVED lines=23> */
[----:B------:R-:W-:-:S02]  /*0170*/  LOP3.LUT R118, R118, 0xffffffdf, RZ, 0xc0, !PT ;  /* 0xffffffdf76767812 */ /* 0x000fc400078ec0ff */
[----:B------:R-:W-:Y:S01]  /*0180*/  SHF.R.U32.HI R116, RZ, 0x5, R116 ;  /* 0x00000005ff747819 */ /* 0x000fe20000011674 */
[----:B------:R-:W-:Y:S04]  /*0190*/  BSSY B0, `(.L_x_18784) ;  /* 0x000005e000007945 */ /* 0x000fe80003800000 */
[----:B------:R-:W-:Y:S01]  /*01a0*/  IMAD R116, R13, 0x4, R116 ;  /* 0x000000040d747824 */ /* 0x000fe200078e0274 */
        /* <DEDUP_REMOVED lines=92> */
.L_x_18785:
[----:B------:R-:W-:Y:S05]  /*0770*/  BSYNC B0 ;  /* 0x0000000000007941 */ /* 0x000fea0003800000 */
.L_x_18784:
        /* <DEDUP_REMOVED lines=18> */
.L_x_18787:
[----:B------:R-:W-:Y:S05]  /*08a0*/  BSYNC B0 ;  /* 0x0000000000007941 */ /* 0x000fea0003800000 */
.L_x_18786:
        /* <DEDUP_REMOVED lines=18> */
.L_x_18789:
[----:B------:R-:W-:Y:S05]  /*09d0*/  BSYNC B0 ;  /* 0x0000000000007941 */ /* 0x000fea0003800000 */
.L_x_18788:
        /* <DEDUP_REMOVED lines=18> */
.L_x_18791:
[----:B------:R-:W-:Y:S05]  /*0b00*/  BSYNC B0 ;  /* 0x0000000000007941 */ /* 0x000fea0003800000 */
.L_x_18790:
        /* <DEDUP_REMOVED lines=17> */
.L_x_18793:
[----:B------:R-:W-:Y:S05]  /*0c20*/  BSYNC B0 ;  /* 0x0000000000007941 */ /* 0x000fea0003800000 */
.L_x_18792:
[----:B------:R-:W-:Y:S01]  /*0c30*/  ULDC UR8, c[0x0][0x214] ;  /* 0x0000850000087ab9 */ /* 0x000fe20000000800 */
[----:B------:R-:W-:Y:S02]  /*0c40*/  LOP3.LUT R13, R13, UR33, R8, 0x96, !PT ;  /* 0x000000210d0d7c12 */ /* 0x000fe4000f8e9608 */
[----:B------:R-:W-:-:S13]  /*0c50*/  ISETP.GE.AND P0, PT, R116, UR8, PT ;  /* 0x0000000874007c0c */ /* 0x000fda000bf06270 */
[----:B------:R-:W-:Y:S05]  /*0c60*/  @P0 EXIT ;  /* 0x000000000000094d */ /* 0x000fea0003800000 */
[----:B01234-:R-:W-:Y:S01]  /*0c70*/  IMAD.WIDE.U32 R4, R0, -0x2daee0ad, RZ ;  /* 0xd2511f5300047825 */ /* 0x01ffe200078e00ff */
[----:B------:R-:W-:Y:S01]  /*0c80*/  BSSY B0, `(.L_x_18794) ;  /* 0x0001e82000007945 */ /* 0x000fe20003800000 */
[----:B------:R-:W-:Y:S01]  /*0c90*/  LOP3.LUT R18, R18, 0x3, RZ, 0xc0, !PT ;  /* 0x0000000312127812 */ /* 0x000fe200078ec0ff */
[----:B------:R-:W-:Y:S01]  /*0ca0*/  ULDC.U8 UR8, c[0x0][0x2a0] ;  /* 0x0000a80000087ab9 */ /* 0x000fe20000000000 */
[----:B------:R-:W-:Y:S01]  /*0cb0*/  IMAD R7, R2, -0x2daee0ad, RZ ;  /* 0xd2511f5302077824 */ /* 0x000fe200078e02ff */
[----:B------:R-:W-:Y:S01]  /*0cc0*/  ULDC UR36, c[0x0][0x218] ;  /* 0x0000860000247ab9 */ /* 0x000fe20000000800 */
[----:B------:R-:W-:Y:S01]  /*0cd0*/  IMAD R9, R10, -0x326172a9, RZ ;  /* 0xcd9e8d570a097824 */ /* 0x000fe200078e02ff */
[----:B------:R-:W-:Y:S01]  /*0ce0*/  ULDC UR9, c[0x0][0x2d8] ;  /* 0x0000b60000097ab9 */ /* 0x000fe20000000800 */
[----:B------:R-:W-:Y:S01]  /*0cf0*/  IMAD.HI.U32 R2, R13, -0x326172a9, RZ ;  /* 0xcd9e8d570d027827 */ /* 0x000fe200078e00ff */
[----:B------:R-:W-:Y:S01]  /*0d00*/  LOP3.LUT R0, R5, UR35, R7, 0x96, !PT ;  /* 0x0000002305007c12 */ /* 0x000fe2000f8e9607 */
[----:B------:R-:W-:-:S02]  /*0d10*/  UISETP.NE.AND UP0, UPT, UR8, URZ, UPT ;  /* 0x0000003f0800728c */ /* 0x000fc4000bf05270 */
[----:B------:R-:W-:Y:S01]  /*0d20*/  IMAD.MOV.U32 R112, RZ, RZ, R4 ;  /* 0x000000ffff707224 */ /* 0x000fe200078e0004 */
[----:B------:R-:W-:Y:S01]  /*0d30*/  HFMA2.MMA R4, -RZ, RZ, 0, 0 ;  /* 0x00000000ff047435 */ /* 0x000fe200000001ff */
[----:B------:R-:W-:Y:S01]  /*0d40*/  LOP3.LUT R2, R2, UR34, R9, 0x96, !PT ;  /* 0x0000002202027c12 */ /* 0x000fe2000f8e9609 */
[----:B------:R-:W-:Y:S01]  /*0d50*/  IMAD R114, R13, -0x326172a9, RZ ;  /* 0xcd9e8d570d727824 */ /* 0x000fe200078e02ff */
[----:B------:R-:W-:Y:S01]  /*0d60*/  ULDC.64 UR10, c[0x0][0x230] ;  /* 0x00008c00000a7ab9 */ /* 0x000fe20000000a00 */
[----:B------:R-:W-:Y:S01]  /*0d70*/  ULDC.64 UR12, c[0x0][0x238] ;  /* 0x00008e00000c7ab9 */ /* 0x000fe20000000a00 */
[----:B------:R-:W-:Y:S01]  /*0d80*/  ULDC.64 UR14, c[0x0][0x240] ;  /* 0x00009000000e7ab9 */ /* 0x000fe20000000a00 */
[----:B------:R-:W-:-:S05]  /*0d90*/  ULDC.64 UR16, c[0x0][0x248] ;  /* 0x0000920000107ab9 */ /* 0x000fca0000000a00 */
.L_x_19460:
        /* <DEDUP_REMOVED lines=34> */
.L_x_18798:
[----:B------:R-:W-:-:S07]  /*0fc0*/  MOV R6, R114 ;  /* 0x0000007200067202 */ /* 0x000fce0000000f00 */
.L_x_18799:
[----:B------:R-:W-:Y:S05]  /*0fd0*/  BSYNC B2 ;  /* 0x0000000000027941 */ /* 0x000fea0003800000 */
.L_x_18797:
        /* <DEDUP_REMOVED lines=16> */
.L_x_18803:
[----:B------:R-:W-:Y:S05]  /*10e0*/  BSYNC B3 ;  /* 0x0000000000037941 */ /* 0x000fea0003800000 */
.L_x_18802:
        /* <DEDUP_REMOVED lines=44> */
.L_x_18801:
[----:B------:R-:W-:Y:S05]  /*13b0*/  BSYNC B2 ;  /* 0x0000000000027941 */ /* 0x000fea0003800000 */
.L_x_18800:
        /* <DEDUP_REMOVED lines=20> */
.L_x_18804:
        /* <DEDUP_REMOVED lines=12> */
.L_x_18807:
[----:B------:R-:W-:-:S07]  /*15c0*/  MOV R7, R114 ;  /* 0x0000007200077202 */ /* 0x000fce0000000f00 */
.L_x_18808:
[----:B------:R-:W-:Y:S05]  /*15d0*/  BSYNC B2 ;  /* 0x0000000000027941 */ /* 0x000fea0003800000 */
.L_x_18806:
        /* <DEDUP_REMOVED lines=16> */
.L_x_18812:
[----:B------:R-:W-:Y:S05]  /*16e0*/  BSYNC B3 ;  /* 0x0000000000037941 */ /* 0x000fea0003800000 */
.L_x_18811:
        /* <DEDUP_REMOVED lines=44> */
.L_x_18810:
[----:B------:R-:W-:Y:S05]  /*19b0*/  BSYNC B2 ;  /* 0x0000000000027941 */ /* 0x000fea0003800000 */
.L_x_18809:
        /* <DEDUP_REMOVED lines=10> */
.L_x_18805:
        /* <DEDUP_REMOVED lines=12> */
.L_x_18814:
[----:B------:R-:W-:-:S07]  /*1b20*/  MOV R18, R114 ;  /* 0x0000007200127202 */ /* 0x000fce0000000f00 */
.L_x_18815:
[----:B------:R-:W-:Y:S05]  /*1b30*/  BSYNC B2 ;  /* 0x0000000000027941 */ /* 0x000fea0003800000 */
.L_x_18813:
        /* <DEDUP_REMOVED lines=16> */
.L_x_18819:
[----:B------:R-:W-:Y:S05]  /*1c40*/  BSYNC B3 ;  /* 0x0000000000037941 */ /* 0x000fea0003800000 */
.L_x_18818:
        /* <DEDUP_REMOVED lines=44> */
.L_x_18817:
[----:B------:R-:W-:Y:S05]  /*1f10*/  BSYNC B2 ;  /* 0x0000000000027941 */ /* 0x000fea0003800000 */
.L_x_18816:
        /* <DEDUP_REMOVED lines=15> */
.L_x_18820:
        /* <DEDUP_REMOVED lines=12> */
.L_x_18823:
[----:B------:R-:W-:-:S07]  /*20d0*/  IMAD.MOV.U32 R8, RZ, RZ, R114 ;  /* 0x000000ffff087224 */ /* 0x000fce00078e0072 */
.L_x_18824:
[----:B------:R-:W-:Y:S05]  /*20e0*/  BSYNC B2 ;  /* 0x0000000000027941 */ /* 0x000fea0003800000 */
.L_x_18822:
        /* <DEDUP_REMOVED lines=16> */
.L_x_18828:
[----:B------:R-:W-:Y:S05]  /*21f0*/  BSYNC B3 ;  /* 0x0000000000037941 */ /* 0x000fea0003800000 */
.L_x_18827:
        /* <DEDUP_REMOVED lines=44> */
.L_x_18826:
[----:B------:R-:W-:Y:S05]  /*24c0*/  BSYNC B2 ;  /* 0x0000000000027941 */ /* 0x000fea0003800000 */
.L_x_18825:
        /* <DEDUP_REMOVED lines=10> */
.L_x_18821:
        /* <DEDUP_REMOVED lines=12> */
.L_x_18830:
[----:B------:R-:W-:-:S07]  /*2630*/  IMAD.MOV.U32 R18, RZ, RZ, R114 ;  /* 0x000000ffff127224 */ /* 0x000fce00078e0072 */
.L_x_18831:
[----:B------:R-:W-:Y:S05]  /*2640*/  BSYNC B2 ;  /* 0x0000000000027941 */ /* 0x000fea0003800000 */
.L_x_18829:
        /* <DEDUP_REMOVED lines=16> */
.L_x_18835:
[----:B------:R-:W-:Y:S05]  /*2750*/  BSYNC B3 ;  /* 0x0000000000037941 */ /* 0x000fea0003800000 */
.L_x_18834:
        /* <DEDUP_REMOVED lines=44> */
.L_x_18833:
[----:B------:R-:W-:Y:S05]  /*2a20*/  BSYNC B2 ;  /* 0x0000000000027941 */ /* 0x000fea0003800000 */
.L_x_18832:
        /* <DEDUP_REMOVED lines=15> */
.L_x_18836:
        /* <DEDUP_REMOVED lines=12> */
.L_x_18839:
[----:B------:R-:W-:-:S07]  /*2be0*/  IMAD.MOV.U32 R9, RZ, RZ, R114 ;  /* 0x000000ffff097224 */ /* 0x000fce00078e0072 */
.L_x_18840:
[----:B------:R-:W-:Y:S05]  /*2bf0*/  BSYNC B2 ;  /* 0x0000000000027941 */ /* 0x000fea0003800000 */
.L_x_18838:
        /* <DEDUP_REMOVED lines=16> */
.L_x_18844:
[----:B------:R-:W-:Y:S05]  /*2d00*/  BSYNC B3 ;  /* 0x0000000000037941 */ /* 0x000fea0003800000 */
.L_x_18843:
        /* <DEDUP_REMOVED lines=44> */
.L_x_18842:
[----:B------:R-:W-:Y:S05]  /*2fd0*/  BSYNC B2 ;  /* 0x0000000000027941 */ /* 0x000fea0003800000 */
.L_x_18841:
        /* <DEDUP_REMOVED lines=10> */
.L_x_18837:
        /* <DEDUP_REMOVED lines=12> */
.L_x_18846:
[----:B------:R-:W-:-:S07]  /*3140*/  IMAD.MOV.U32 R18, RZ, RZ, R114 ;  /* 0x000000ffff127224 */ /* 0x000fce00078e0072 */
.L_x_18847:
[----:B------:R-:W-:Y:S05]  /*3150*/  BSYNC B2 ;  /* 0x0000000000027941 */ /* 0x000fea0003800000 */
.L_x_18845:
        /* <DEDUP_REMOVED lines=16> */
.L_x_18851:
[----:B------:R-:W-:Y:S05]  /*3260*/  BSYNC B3 ;  /* 0x0000000000037941 */ /* 0x000fea0003800000 */
.L_x_18850:
        /* <DEDUP_REMOVED lines=44> */
.L_x_18849:
[----:B------:R-:W-:Y:S05]  /*3530*/  BSYNC B2 ;  /* 0x0000000000027941 */ /* 0x000fea0003800000 */
.L_x_18848:
        /* <DEDUP_REMOVED lines=15> */
.L_x_18852:
        /* <DEDUP_REMOVED lines=12> */
.L_x_18855:
[----:B------:R-:W-:-:S07]  /*36f0*/  MOV R10, R114 ;  /* 0x00000072000a7202 */ /* 0x000fce0000000f00 */
.L_x_18856:
[----:B------:R-:W-:Y:S05]  /*3700*/  BSYNC B2 ;  /* 0x0000000000027941 */ /* 0x000fea0003800000 */
.L_x_18854:
        /* <DEDUP_REMOVED lines=16> */
.L_x_18860:
[----:B------:R-:W-:Y:S05]  /*3810*/  BSYNC B3 ;  /* 0x0000000000037941 */ /* 0x000fea0003800000 */
.L_x_18859:
        /* <DEDUP_REMOVED lines=44> */
.L_x_18858:
[----:B------:R-:W-:Y:S05]  /*3ae0*/  BSYNC B2 ;  /* 0x0000000000027941 */ /* 0x000fea0003800000 */
.L_x_18857:
[----:B------:R-:W-:-:S05]  /*3af0*/  I2FP.F32.U32 R10, R10 ;  /* 0x0000000a000a7245 */ /* 0x000fca0000201000 */
[----:B------:R-:W-:Y:S01]  /*3b00*/  FFMA.FTZ R109, R10, R159, 1.1641532182693481445e-10 ;  /* 0x2f0000000a6d7423 */ /* 0x000fe2000001009f */
[----:B------:R-:W-:-:S04]  /*3b10*/  HADD2.F32 R10, -RZ, R21.H1_H1 ;  /* 0x30000015ff0a7230 */ /* 0x000fc80000004100 */
[----:B------:R-:W-:Y:S01]  /*3b20*/  FSETP.GTU.FTZ.AND P3, PT, R109, R158, PT ;  /* 0x0000009e6d00720b */ /* 0x000fe20003f7c000 */
[----:B------:R-:W-:-:S05]  /*3b30*/  FMUL.FTZ R10, R10, R157 ;  /* 0x0000009d0a0a7220 */ /* 0x000fca0000410000 */
[----:B------:R-:W-:Y:S02]  /*3b40*/  FSEL R18, R10, RZ, !P3 ;  /* 0x000000ff0a127208 */ /* 0x000fe40005800000 */
[----:B------:R-:W-:-:S03]  /*3b50*/  SEL R10, RZ, 0x1, P3 ;  /* 0x00000001ff0a7807 */ /* 0x000fc60001800000 */
[----:B------:R-:W-:Y:S01]  /*3b60*/  FADD.FTZ R127, R18, R127 ;  /* 0x0000007f127f7221 */ /* 0x000fe20000010000 */
[----:B------:R-:W-:-:S05]  /*3b70*/  @P0 HADD2.F32 R18, -RZ, R25.H1_H1 ;  /* 0x30000019ff120230 */ /* 0x000fca0000004100 */
[----:B------:R-:W-:-:S07]  /*3b80*/  @P0 FADD.FTZ R127, R18, R127 ;  /* 0x0000007f127f0221 */ /* 0x000fce0000010000 */
.L_x_18853:
        /* <DEDUP_REMOVED lines=12> */
.L_x_18862:
[----:B------:R-:W-:-:S07]  /*3c50*/  MOV R18, R114 ;  /* 0x0000007200127202 */ /* 0x000fce0000000f00 */
.L_x_18863:
[----:B------:R-:W-:Y:S05]  /*3c60*/  BSYNC B2 ;  /* 0x0000000000027941 */ /* 0x000fea0003800000 */
.L_x_18861:
        /* <DEDUP_REMOVED lines=16> */
.L_x_18867:
[----:B------:R-:W-:Y:S05]  /*3d70*/  BSYNC B3 ;  /* 0x0000000000037941 */ /* 0x000fea0003800000 */
.L_x_18866:
        /* <DEDUP_REMOVED lines=44> */
.L_x_18865:
[----:B------:R-:W-:Y:S05]  /*4040*/  BSYNC B2 ;  /* 0x0000000000027941 */ /* 0x000fea0003800000 */
.L_x_18864:
        /* <DEDUP_REMOVED lines=15> */
.L_x_18868:
        /* <DEDUP_REMOVED lines=12> */
.L_x_18871:
[----:B------:R-:W-:-:S07]  /*4200*/  IMAD.MOV.U32 R11, RZ, RZ, R114 ;  /* 0x000000ffff0b7224 */ /* 0x000fce00078e0072 */
.L_x_18872:
[----:B------:R-:W-:Y:S05]  /*4210*/  BSYNC B2 ;  /* 0x0000000000027941 */ /* 0x000fea0003800000 */
.L_x_18870:
        /* <DEDUP_REMOVED lines=16> */
.L_x_18876:
[----:B------:R-:W-:Y:S05]  /*4320*/  BSYNC B3 ;  /* 0x0000000000037941 */ /* 0x000fea0003800000 */
.L_x_18875:
        /* <DEDUP_REMOVED lines=44> */
.L_x_18874:
[----:B------:R-:W-:Y:S05]  /*45f0*/  BSYNC B2 ;  /* 0x0000000000027941 */ /* 0x000fea0003800000 */
.L_x_18873:
        /* <DEDUP_REMOVED lines=10> */
.L_x_18869:
        /* <DEDUP_REMOVED lines=12> */
.L_x_18878:
[----:B------:R-:W-:-:S07]  /*4760*/  IMAD.MOV.U32 R18, RZ, RZ, R114 ;  /* 0x000000ffff127224 */ /* 0x000fce00078e0072 */
.L_x_18879:
[----:B------:R-:W-:Y:S05]  /*4770*/  BSYNC B2 ;  /* 0x0000000000027941 */ /* 0x000fea0003800000 */
.L_x_18877:
        /* <DEDUP_REMOVED lines=16> */
.L_x_18883:
[----:B------:R-:W-:Y:S05]  /*4880*/  BSYNC B3 ;  /* 0x0000000000037941 */ /* 0x000fea0003800000 */
.L_x_18882:
        /* <DEDUP_REMOVED lines=44> */
.L_x_18881:
[----:B------:R-:W-:Y:S05]  /*4b50*/  BSYNC B2 ;  /* 0x0000000000027941 */ /* 0x000fea0003800000 */
.L_x_18880:
        /* <DEDUP_REMOVED lines=13> */
.L_x_18884:
        /* <DEDUP_REMOVED lines=12> */
.L_x_18887:
[----:B------:R-:W-:-:S07]  /*4cf0*/  IMAD.MOV.U32 R12, RZ, RZ, R114 ;  /* 0x000000ffff0c7224 */ /* 0x000fce00078e0072 */
.L_x_18888:
[----:B------:R-:W-:Y:S05]  /*4d00*/  BSYNC B2 ;  /* 0x0000000000027941 */ /* 0x000fea0003800000 */
.L_x_18886:
        /* <DEDUP_REMOVED lines=16> */
.L_x_18892:
[----:B------:R-:W-:Y:S05]  /*4e10*/  BSYNC B3 ;  /* 0x0000000000037941 */ /* 0x000fea0003800000 */
.L_x_18891:
        /* <DEDUP_REMOVED lines=44> */
.L_x_18890:
[----:B------:R-:W-:Y:S05]  /*50e0*/  BSYNC B2 ;  /* 0x0000000000027941 */ /* 0x000fea0003800000 */
.L_x_18889:
        /* <DEDUP_REMOVED lines=10> */
.L_x_18885:
        /* <DEDUP_REMOVED lines=12> */
.L_x_18894:
[----:B------:R-:W-:-:S07]  /*5250*/  IMAD.MOV.U32 R18, RZ, RZ, R114 ;  /* 0x000000ffff127224 */ /* 0x000fce00078e0072 */
.L_x_18895:
[----:B------:R-:W-:Y:S05]  /*5260*/  BSYNC B2 ;  /* 0x0000000000027941 */ /* 0x000fea0003800000 */
.L_x_18893:
        /* <DEDUP_REMOVED lines=16> */
.L_x_18899:
[----:B------:R-:W-:Y:S05]  /*5370*/  BSYNC B3 ;  /* 0x0000000000037941 */ /* 0x000fea0003800000 */
.L_x_18898:
        /* <DEDUP_REMOVED lines=44> */
.L_x_18897:
[----:B------:R-:W-:Y:S05]  /*5640*/  BSYNC B2 ;  /* 0x0000000000027941 */ /* 0x000fea0003800000 */
.L_x_18896:
[----:B------:R-:W-:-:S05]  /*5650*/  I2FP.F32.U32 R18, R18 ;  /* 0x0000001200127245 */ /* 0x000fca0000201000 */
[----:B------:R-:W-:Y:S01]  /*5660*/  FFMA.FTZ R133, R18, R159, 1.1641532182693481445e-10 ;  /* 0x2f00000012857423 */ /* 0x000fe2000001009f */
[----:B------:R-:W-:-:S04]  /*5670*/  HADD2.F32 R18, -RZ, R111.H0_H0 ;  /* 0x2000006fff127230 */ /* 0x000fc80000004100 */
[----:B------:R-:W-:Y:S01]  /*5680*/  FSETP.GTU.FTZ.AND P4, PT, R133, R158, PT ;  /* 0x0000009e8500720b */ /* 0x000fe20003f9c000 */
[----:B------:R-:W-:-:S05]  /*5690*/  FMUL.FTZ R18, R18, R157 ;  /* 0x0000009d12127220 */ /* 0x000fca0000410000 */
        /* <DEDUP_REMOVED lines=8> */
.L_x_18900:
        /* <DEDUP_REMOVED lines=12> */
.L_x_18903:
[----:B------:R-:W-:-:S07]  /*57e0*/  MOV R13, R114 ;  /* 0x00000072000d7202 */ /* 0x000fce0000000f00 */
.L_x_18904:
[----:B------:R-:W-:Y:S05]  /*57f0*/  BSYNC B2 ;  /* 0x0000000000027941 */ /* 0x000fea0003800000 */
.L_x_18902:
        /* <DEDUP_REMOVED lines=16> */
.L_x_18908:
[----:B------:R-:W-:Y:S05]  /*5900*/  BSYNC B3 ;  /* 0x0000000000037941 */ /* 0x000fea0003800000 */
.L_x_18907:
        /* <DEDUP_REMOVED lines=44> */
.L_x_18906:
[----:B------:R-:W-:Y:S05]  /*5bd0*/  BSYNC B2 ;  /* 0x0000000000027941 */ /* 0x000fea0003800000 */
.L_x_18905:
        /* <DEDUP_REMOVED lines=10> */
.L_x_18901:
        /* <DEDUP_REMOVED lines=12> */
.L_x_18910:
[----:B------:R-:W-:-:S07]  /*5d40*/  MOV R18, R114 ;  /* 0x0000007200127202 */ /* 0x000fce0000000f00 */
.L_x_18911:
[----:B------:R-:W-:Y:S05]  /*5d50*/  BSYNC B2 ;  /* 0x0000000000027941 */ /* 0x000fea0003800000 */
.L_x_18909:
        /* <DEDUP_REMOVED lines=16> */
.L_x_18915:
[----:B------:R-:W-:Y:S05]  /*5e60*/  BSYNC B3 ;  /* 0x0000000000037941 */ /* 0x000fea0003800000 */
.L_x_18914:
        /* <DEDUP_REMOVED lines=44> */
.L_x_18913:
[----:B------:R-:W-:Y:S05]  /*6130*/  BSYNC B2 ;  /* 0x0000000000027941 */ /* 0x000fea0003800000 */
.L_x_18912:
        /* <DEDUP_REMOVED lines=13> */
.L_x_18916:
        /* <DEDUP_REMOVED lines=12> */
.L_x_18919:
[----:B------:R-:W-:-:S07]  /*62d0*/  IMAD.MOV.U32 R14, RZ, RZ, R114 ;  /* 0x000000ffff0e7224 */ /* 0x000fce00078e0072 */
.L_x_18920:
[----:B------:R-:W-:Y:S05]  /*62e0*/  BSYNC B2 ;  /* 0x0000000000027941 */ /* 0x000fea0003800000 */
.L_x_18918:
        /* <DEDUP_REMOVED lines=16> */
.L_x_18924:
[----:B------:R-:W-:Y:S05]  /*63f0*/  BSYNC B3 ;  /* 0x0000000000037941 */ /* 0x000fea0003800000 */
.L_x_18923:
        /* <DEDUP_REMOVED lines=44> */
.L_x_18922:
[----:B------:R-:W-:Y:S05]  /*66c0*/  BSYNC B2 ;  /* 0x0000000000027941 */ /* 0x000fea0003800000 */
.L_x_18921:
        /* <DEDUP_REMOVED lines=10> */
.L_x_18917:
        /* <DEDUP_REMOVED lines=54> */
.L_x_18925:
[----:B------:R-:W-:-:S07]  /*6ad0*/  IADD3 R157, R5, 0x20, RZ ;  /* 0x00000020059d7810 */ /* 0x000fce0007ffe0ff */
.L_x_18796:
[----:B------:R-:W-:Y:S05]  /*6ae0*/  BSYNC B1 ;  /* 0x0000000000017941 */ /* 0x000fea0003800000 */
.L_x_18795:
        /* <DEDUP_REMOVED lines=29> */
.L_x_18929:
[----:B------:R-:W-:-:S07]  /*6cc0*/  IMAD.MOV.U32 R15, RZ, RZ, R114 ;  /* 0x000000ffff0f7224 */ /* 0x000fce00078e0072 */
.L_x_18930:
[----:B------:R-:W-:Y:S05]  /*6cd0*/  BSYNC B2 ;  /* 0x0000000000027941 */ /* 0x000fea0003800000 */
.L_x_18928:
        /* <DEDUP_REMOVED lines=16> */
.L_x_18934:
[----:B------:R-:W-:Y:S05]  /*6de0*/  BSYNC B3 ;  /* 0x0000000000037941 */ /* 0x000fea0003800000 */
.L_x_18933:
        /* <DEDUP_REMOVED lines=44> */
.L_x_18932:
[----:B------:R-:W-:Y:S05]  /*70b0*/  BSYNC B2 ;  /* 0x0000000000027941 */ /* 0x000fea0003800000 */
.L_x_18931:
        /* <DEDUP_REMOVED lines=20> */
.L_x_18935:
        /* <DEDUP_REMOVED lines=12> */
.L_x_18938:
[----:B------:R-:W-:-:S07]  /*72c0*/  IMAD.MOV.U32 R7, RZ, RZ, R114 ;  /* 0x000000ffff077224 */ /* 0x000fce00078e0072 */
.L_x_18939:
[----:B------:R-:W-:Y:S05]  /*72d0*/  BSYNC B2 ;  /* 0x0000000000027941 */ /* 0x000fea0003800000 */
.L_x_18937:
        /* <DEDUP_REMOVED lines=16> */
.L_x_18943:
[----:B------:R-:W-:Y:S05]  /*73e0*/  BSYNC B3 ;  /* 0x0000000000037941 */ /* 0x000fea0003800000 */
.L_x_18942:
        /* <DEDUP_REMOVED lines=44> */
.L_x_18941:
[----:B------:R-:W-:Y:S05]  /*76b0*/  BSYNC B2 ;  /* 0x0000000000027941 */ /* 0x000fea0003800000 */
.L_x_18940:
[----:B------:R-:W-:-:S05]  /*76c0*/  I2FP.F32.U32 R7, R7 ;  /* 0x0000000700077245 */ /* 0x000fca0000201000 */
[----:B------:R-:W-:Y:S01]  /*76d0*/  FFMA.FTZ R18, R7, R160, 1.1641532182693481445e-10 ;  /* 0x2f00000007127423 */ /* 0x000fe200000100a0 */
[----:B------:R-:W-:-:S04]  /*76e0*/  HADD2.F32 R7, -RZ, R20.H0_H0 ;  /* 0x20000014ff077230 */ /* 0x000fc80000004100 */
[----:B------:R-:W-:Y:S01]  /*76f0*/  FSETP.GTU.FTZ.AND P3, PT, R18, R159, PT ;  /* 0x0000009f1200720b */ /* 0x000fe20003f7c000 */
[----:B------:R-:W-:-:S05]  /*7700*/  FMUL.FTZ R7, R7, R158 ;  /* 0x0000009e07077220 */ /* 0x000fca0000410000 */
[----:B------:R-:W-:Y:S02]  /*7710*/  FSEL R18, R7, RZ, !P3 ;  /* 0x000000ff07127208 */ /* 0x000fe40005800000 */
[----:B------:R-:W-:-:S03]  /*7720*/  SEL R7, RZ, 0x1, P3 ;  /* 0x00000001ff077807 */ /* 0x000fc60001800000 */
[----:B------:R-:W-:Y:S01]  /*7730*/  FADD.FTZ R15, R18, R15 ;  /* 0x0000000f120f7221 */ /* 0x000fe20000010000 */
[----:B------:R-:W-:-:S05]  /*7740*/  @P0 HADD2.F32 R18, -RZ, R24.H0_H0 ;  /* 0x20000018ff120230 */ /* 0x000fca0000004100 */
[----:B------:R-:W-:-:S07]  /*7750*/  @P0 FADD.FTZ R15, R18, R15 ;  /* 0x0000000f120f0221 */ /* 0x000fce0000010000 */
.L_x_18936:
        /* <DEDUP_REMOVED lines=12> */
.L_x_18945:
[----:B------:R-:W-:-:S07]  /*7820*/  IMAD.MOV.U32 R18, RZ, RZ, R114 ;  /* 0x000000ffff127224 */ /* 0x000fce00078e0072 */
.L_x_18946:
[----:B------:R-:W-:Y:S05]  /*7830*/  BSYNC B2 ;  /* 0x0000000000027941 */ /* 0x000fea0003800000 */
.L_x_18944:
        /* <DEDUP_REMOVED lines=16> */
.L_x_18950:
[----:B------:R-:W-:Y:S05]  /*7940*/  BSYNC B3 ;  /* 0x0000000000037941 */ /* 0x000fea0003800000 */
.L_x_18949:
        /* <DEDUP_REMOVED lines=44> */
.L_x_18948:
[----:B------:R-:W-:Y:S05]  /*7c10*/  BSYNC B2 ;  /* 0x0000000000027941 */ /* 0x000fea0003800000 */
.L_x_18947:
        /* <DEDUP_REMOVED lines=15> */
.L_x_18951:
        /* <DEDUP_REMOVED lines=12> */
.L_x_18954:
[----:B------:R-:W-:-:S07]  /*7dd0*/  IMAD.MOV.U32 R8, RZ, RZ, R114 ;  /* 0x000000ffff087224 */ /* 0x000fce00078e0072 */
.L_x_18955:
[----:B------:R-:W-:Y:S05]  /*7de0*/  BSYNC B2 ;  /* 0x0000000000027941 */ /* 0x000fea0003800000 */
.L_x_18953:
        /* <DEDUP_REMOVED lines=16> */
.L_x_18959:
[----:B------:R-:W-:Y:S05]  /*7ef0*/  BSYNC B3 ;  /* 0x0000000000037941 */ /* 0x000fea0003800000 */
.L_x_18958:
        /* <DEDUP_REMOVED lines=44> */
.L_x_18957:
[----:B------:R-:W-:Y:S05]  /*81c0*/  BSYNC B2 ;  /* 0x0000000000027941 */ /* 0x000fea0003800000 */
.L_x_18956:
        /* <DEDUP_REMOVED lines=10> */
.L_x_18952:
        /* <DEDUP_REMOVED lines=12> */
.L_x_18961:
[----:B------:R-:W-:-:S07]  /*8330*/  IMAD.MOV.U32 R18, RZ, RZ, R114 ;  /* 0x000000ffff127224 */ /* 0x000fce00078e0072 */
.L_x_18962:
[----:B------:R-:W-:Y:S05]  /*8340*/  BSYNC B2 ;  /* 0x0000000000027941 */ /* 0x000fea0003800000 */
.L_x_18960:
        /* <DEDUP_REMOVED lines=16> */
.L_x_18966:
[----:B------:R-:W-:Y:S05]  /*8450*/  BSYNC B3 ;  /* 0x0000000000037941 */ /* 0x000fea0003800000 */
.L_x_18965:
        /* <DEDUP_REMOVED lines=44> */
.L_x_18964:
[----:B------:R-:W-:Y:S05]  /*8720*/  BSYNC B2 ;  /* 0x0000000000027941 */ /* 0x000fea0003800000 */
.L_x_18963:
        /* <DEDUP_REMOVED lines=15> */
.L_x_18967:
        /* <DEDUP_REMOVED lines=12> */
.L_x_18970:
[----:B------:R-:W-:-:S07]  /*88e0*/  MOV R9, R114 ;  /* 0x0000007200097202 */ /* 0x000fce0000000f00 */
.L_x_18971:
[----:B------:R-:W-:Y:S05]  /*88f0*/  BSYNC B2 ;  /* 0x0000000000027941 */ /* 0x000fea0003800000 */
.L_x_18969:
        /* <DEDUP_REMOVED lines=16> */
.L_x_18975:
[----:B------:R-:W-:Y:S05]  /*8a00*/  BSYNC B3 ;  /* 0x0000000000037941 */ /* 0x000fea0003800000 */
.L_x_18974:
        /* <DEDUP_REMOVED lines=44> */
.L_x_18973:
[----:B------:R-:W-:Y:S05]  /*8cd0*/  BSYNC B2 ;  /* 0x0000000000027941 */ /* 0x000fea0003800000 */
.L_x_18972:
        /* <DEDUP_REMOVED lines=10> */
.L_x_18968:
        /* <DEDUP_REMOVED lines=12> */
.L_x_18977:
[----:B------:R-:W-:-:S07]  /*8e40*/  MOV R18, R114 ;  /* 0x0000007200127202 */ /* 0x000fce0000000f00 */
.L_x_18978:
[----:B------:R-:W-:Y:S05]  /*8e50*/  BSYNC B2 ;  /* 0x0000000000027941 */ /* 0x000fea0003800000 */
.L_x_18976:
        /* <DEDUP_REMOVED lines=16> */
.L_x_18982:
[----:B------:R-:W-:Y:S05]  /*8f60*/  BSYNC B3 ;  /* 0x0000000000037941 */ /* 0x000fea0003800000 */
.L_x_18981:
        /* <DEDUP_REMOVED lines=44> */
.L_x_18980:
[----:B------:R-:W-:Y:S05]  /*9230*/  BSYNC B2 ;  /* 0x0000000000027941 */ /* 0x000fea0003800000 */
.L_x_18979:
        /* <DEDUP_REMOVED lines=15> */
.L_x_18983:
        /* <DEDUP_REMOVED lines=12> */
.L_x_18986:
[----:B------:R-:W-:-:S07]  /*93f0*/  IMAD.MOV.U32 R10, RZ, RZ, R114 ;  /* 0x000000ffff0a7224 */ /* 0x000fce00078e0072 */
.L_x_18987:
[----:B------:R-:W-:Y:S05]  /*9400*/  BSYNC B2 ;  /* 0x0000000000027941 */ /* 0x000fea0003800000 */
.L_x_18985:
        /* <DEDUP_REMOVED lines=16> */
.L_x_18991:
[----:B------:R-:W-:Y:S05]  /*9510*/  BSYNC B3 ;  /* 0x0000000000037941 */ /* 0x000fea0003800000 */
.L_x_18990:
        /* <DEDUP_REMOVED lines=44> */
.L_x_18989:
[----:B------:R-:W-:Y:S05]  /*97e0*/  BSYNC B2 ;  /* 0x0000000000027941 */ /* 0x000fea0003800000 */
.L_x_18988:
        /* <DEDUP_REMOVED lines=10> */
.L_x_18984:
        /* <DEDUP_REMOVED lines=12> */
.L_x_18993:
[----:B------:R-:W-:-:S07]  /*9950*/  IMAD.MOV.U32 R18, RZ, RZ, R114 ;  /* 0x000000ffff127224 */ /* 0x000fce00078e0072 */
.L_x_18994:
[----:B------:R-:W-:Y:S05]  /*9960*/  BSYNC B2 ;  /* 0x0000000000027941 */ /* 0x000fea0003800000 */
.L_x_18992:
        /* <DEDUP_REMOVED lines=16> */
.L_x_18998:
[----:B------:R-:W-:Y:S05]  /*9a70*/  BSYNC B3 ;  /* 0x0000000000037941 */ /* 0x000fea0003800000 */
.L_x_18997:
        /* <DEDUP_REMOVED lines=44> */
.L_x_18996:
[----:B------:R-:W-:Y:S05]  /*9d40*/  BSYNC B2 ;  /* 0x0000000000027941 */ /* 0x000fea0003800000 */
.L_x_18995:
        /* <DEDUP_REMOVED lines=15> */
.L_x_18999:
        /* <DEDUP_REMOVED lines=12> */
.L_x_19002:
[----:B------:R-:W-:-:S07]  /*9f00*/  IMAD.MOV.U32 R11, RZ, RZ, R114 ;  /* 0x000000ffff0b7224 */ /* 0x000fce00078e0072 */
.L_x_19003:
[----:B------:R-:W-:Y:S05]  /*9f10*/  BSYNC B2 ;  /* 0x0000000000027941 */ /* 0x000fea0003800000 */
.L_x_19001:
        /* <DEDUP_REMOVED lines=16> */
.L_x_19007:
[----:B------:R-:W-:Y:S05]  /*a020*/  BSYNC B3 ;  /* 0x0000000000037941 */ /* 0x000fea0003800000 */
.L_x_19006:
        /* <DEDUP_REMOVED lines=44> */
.L_x_19005:
[----:B------:R-:W-:Y:S05]  /*a2f0*/  BSYNC B2 ;  /* 0x0000000000027941 */ /* 0x000fea0003800000 */
.L_x_19004:
        /* <DEDUP_REMOVED lines=10> */
.L_x_19000:
        /* <DEDUP_REMOVED lines=12> */
.L_x_19009:
[----:B------:R-:W-:-:S07]  /*a460*/  IMAD.MOV.U32 R18, RZ, RZ, R114 ;  /* 0x000000ffff127224 */ /* 0x000fce00078e0072 */
.L_x_19010:
[----:B------:R-:W-:Y:S05]  /*a470*/  BSYNC B2 ;  /* 0x0000000000027941 */ /* 0x000fea0003800000 */
.L_x_19008:
        /* <DEDUP_REMOVED lines=16> */
.L_x_19014:
[----:B------:R-:W-:Y:S05]  /*a580*/  BSYNC B3 ;  /* 0x0000000000037941 */ /* 0x000fea0003800000 */
.L_x_19013:
        /* <DEDUP_REMOVED lines=44> */
.L_x_19012:
[----:B------:R-:W-:Y:S05]  /*a850*/  BSYNC B2 ;  /* 0x0000000000027941 */ /* 0x000fea0003800000 */
.L_x_19011:
        /* <DEDUP_REMOVED lines=13> */
.L_x_19015:
        /* <DEDUP_REMOVED lines=12> */
.L_x_19018:
[----:B------:R-:W-:-:S07]  /*a9f0*/  MOV R12, R114 ;  /* 0x00000072000c7202 */ /* 0x000fce0000000f00 */
.L_x_19019:
[----:B------:R-:W-:Y:S05]  /*aa00*/  BSYNC B2 ;  /* 0x0000000000027941 */ /* 0x000fea0003800000 */
.L_x_19017:
        /* <DEDUP_REMOVED lines=16> */
.L_x_19023:
[----:B------:R-:W-:Y:S05]  /*ab10*/  BSYNC B3 ;  /* 0x0000000000037941 */ /* 0x000fea0003800000 */
.L_x_19022:
        /* <DEDUP_REMOVED lines=44> */
.L_x_19021:
[----:B------:R-:W-:Y:S05]  /*ade0*/  BSYNC B2 ;  /* 0x0000000000027941 */ /* 0x000fea0003800000 */
.L_x_19020:
        /* <DEDUP_REMOVED lines=10> */
.L_x_19016:
        /* <DEDUP_REMOVED lines=12> */
.L_x_19025:
[----:B------:R-:W-:-:S07]  /*af50*/  MOV R18, R114 ;  /* 0x0000007200127202 */ /* 0x000fce0000000f00 */
.L_x_19026:
[----:B------:R-:W-:Y:S05]  /*af60*/  BSYNC B2 ;  /* 0x0000000000027941 */ /* 0x000fea0003800000 */
.L_x_19024:
        /* <DEDUP_REMOVED lines=16> */
.L_x_19030:
[----:B------:R-:W-:Y:S05]  /*b070*/  BSYNC B3 ;  /* 0x0000000000037941 */ /* 0x000fea0003800000 */
.L_x_19029:
        /* <DEDUP_REMOVED lines=44> */
.L_x_19028:
[----:B------:R-:W-:Y:S05]  /*b340*/  BSYNC B2 ;  /* 0x0000000000027941 */ /* 0x000fea0003800000 */
.L_x_19027:
        /* <DEDUP_REMOVED lines=13> */
.L_x_19031:
        /* <DEDUP_REMOVED lines=12> */
.L_x_19034:
[----:B------:R-:W-:-:S07]  /*b4e0*/  IMAD.MOV.U32 R13, RZ, RZ, R114 ;  /* 0x000000ffff0d7224 */ /* 0x000fce00078e0072 */
.L_x_19035:
[----:B------:R-:W-:Y:S05]  /*b4f0*/  BSYNC B2 ;  /* 0x0000000000027941 */ /* 0x000fea0003800000 */
.L_x_19033:
        /* <DEDUP_REMOVED lines=16> */
.L_x_19039:
[----:B------:R-:W-:Y:S05]  /*b600*/  BSYNC B3 ;  /* 0x0000000000037941 */ /* 0x000fea0003800000 */
.L_x_19038:
        /* <DEDUP_REMOVED lines=44> */
.L_x_19037:
[----:B------:R-:W-:Y:S05]  /*b8d0*/  BSYNC B2 ;  /* 0x0000000000027941 */ /* 0x000fea0003800000 */
.L_x_19036:
        /* <DEDUP_REMOVED lines=10> */
.L_x_19032:
        /* <DEDUP_REMOVED lines=12> */
.L_x_19041:
[----:B------:R-:W-:-:S07]  /*ba40*/  IMAD.MOV.U32 R18, RZ, RZ, R114 ;  /* 0x000000ffff127224 */ /* 0x000fce00078e0072 */
.L_x_19042:
[----:B------:R-:W-:Y:S05]  /*ba50*/  BSYNC B2 ;  /* 0x0000000000027941 */ /* 0x000fea0003800000 */
.L_x_19040:
        /* <DEDUP_REMOVED lines=16> */
.L_x_19046:
[----:B------:R-:W-:Y:S05]  /*bb60*/  BSYNC B3 ;  /* 0x0000000000037941 */ /* 0x000fea0003800000 */
.L_x_19045:
        /* <DEDUP_REMOVED lines=44> */
.L_x_19044:
[----:B------:R-:W-:Y:S05]  /*be30*/  BSYNC B2 ;  /* 0x0000000000027941 */ /* 0x000fea0003800000 */
.L_x_19043:
        /* <DEDUP_REMOVED lines=13> */
.L_x_19047:
        /* <DEDUP_REMOVED lines=12> */
.L_x_19050:
[----:B------:R-:W-:-:S07]  /*bfd0*/  IMAD.MOV.U32 R14, RZ, RZ, R114 ;  /* 0x000000ffff0e7224 */ /* 0x000fce00078e0072 */
.L_x_19051:
[----:B------:R-:W-:Y:S05]  /*bfe0*/  BSYNC B2 ;  /* 0x0000000000027941 */ /* 0x000fea0003800000 */
.L_x_19049:
        /* <DEDUP_REMOVED lines=16> */
.L_x_19055:
[----:B------:R-:W-:Y:S05]  /*c0f0*/  BSYNC B3 ;  /* 0x0000000000037941 */ /* 0x000fea0003800000 */
.L_x_19054:
        /* <DEDUP_REMOVED lines=44> */
.L_x_19053:
[----:B------:R-:W-:Y:S05]  /*c3c0*/  BSYNC B2 ;  /* 0x0000000000027941 */ /* 0x000fea0003800000 */
.L_x_19052:
        /* <DEDUP_REMOVED lines=10> */
.L_x_19048:
        /* <DEDUP_REMOVED lines=54> */
.L_x_19056:
[----:B------:R-:W-:-:S07]  /*c7d0*/  VIADD R157, R157, 0x20 ;  /* 0x000000209d9d7836 */ /* 0x000fce0000000000 */
.L_x_18927:
[----:B------:R-:W-:Y:S05]  /*c7e0*/  BSYNC B1 ;  /* 0x0000000000017941 */ /* 0x000fea0003800000 */
.L_x_18926:
        /* <DEDUP_REMOVED lines=29> */
.L_x_19060:
[----:B------:R-:W-:-:S07]  /*c9c0*/  IMAD.MOV.U32 R16, RZ, RZ, R114 ;  /* 0x000000ffff107224 */ /* 0x000fce00078e0072 */
.L_x_19061:
[----:B------:R-:W-:Y:S05]  /*c9d0*/  BSYNC B2 ;  /* 0x0000000000027941 */ /* 0x000fea0003800000 */
.L_x_19059:
        /* <DEDUP_REMOVED lines=16> */
.L_x_19065:
[----:B------:R-:W-:Y:S05]  /*cae0*/  BSYNC B3 ;  /* 0x0000000000037941 */ /* 0x000fea0003800000 */
.L_x_19064:
        /* <DEDUP_REMOVED lines=44> */
.L_x_19063:
[----:B------:R-:W-:Y:S05]  /*cdb0*/  BSYNC B2 ;  /* 0x0000000000027941 */ /* 0x000fea0003800000 */
.L_x_19062:
        /* <DEDUP_REMOVED lines=20> */
.L_x_19066:
        /* <DEDUP_REMOVED lines=12> */
.L_x_19069:
[----:B------:R-:W-:-:S07]  /*cfc0*/  IMAD.MOV.U32 R7, RZ, RZ, R114 ;  /* 0x000000ffff077224 */ /* 0x000fce00078e0072 */
.L_x_19070:
[----:B------:R-:W-:Y:S05]  /*cfd0*/  BSYNC B2 ;  /* 0x0000000000027941 */ /* 0x000fea0003800000 */
.L_x_19068:
        /* <DEDUP_REMOVED lines=16> */
.L_x_19074:
[----:B------:R-:W-:Y:S05]  /*d0e0*/  BSYNC B3 ;  /* 0x0000000000037941 */ /* 0x000fea0003800000 */
.L_x_19073:
        /* <DEDUP_REMOVED lines=44> */
.L_x_19072:
[----:B------:R-:W-:Y:S05]  /*d3b0*/  BSYNC B2 ;  /* 0x0000000000027941 */ /* 0x000fea0003800000 */
.L_x_19071:
        /* <DEDUP_REMOVED lines=10> */
.L_x_19067:
        /* <DEDUP_REMOVED lines=12> */
.L_x_19076:
[----:B------:R-:W-:-:S07]  /*d520*/  IMAD.MOV.U32 R18, RZ, RZ, R114 ;  /* 0x000000ffff127224 */ /* 0x000fce00078e0072 */
.L_x_19077:
[----:B------:R-:W-:Y:S05]  /*d530*/  BSYNC B2 ;  /* 0x0000000000027941 */ /* 0x000fea0003800000 */
.L_x_19075:
        /* <DEDUP_REMOVED lines=16> */
.L_x_19081:
[----:B------:R-:W-:Y:S05]  /*d640*/  BSYNC B3 ;  /* 0x0000000000037941 */ /* 0x000fea0003800000 */
.L_x_19080:
        /* <DEDUP_REMOVED lines=44> */
.L_x_19079:
[----:B------:R-:W-:Y:S05]  /*d910*/  BSYNC B2 ;  /* 0x0000000000027941 */ /* 0x000fea0003800000 */
.L_x_19078:
        /* <DEDUP_REMOVED lines=15> */
.L_x_19082:
        /* <DEDUP_REMOVED lines=12> */
.L_x_19085:
[----:B------:R-:W-:-:S07]  /*dad0*/  MOV R8, R114 ;  /* 0x0000007200087202 */ /* 0x000fce0000000f00 */
.L_x_19086:
[----:B------:R-:W-:Y:S05]  /*dae0*/  BSYNC B2 ;  /* 0x0000000000027941 */ /* 0x000fea0003800000 */
.L_x_19084:
        /* <DEDUP_REMOVED lines=16> */
.L_x_19090:
[----:B------:R-:W-:Y:S05]  /*dbf0*/  BSYNC B3 ;  /* 0x0000000000037941 */ /* 0x000fea0003800000 */
.L_x_19089:
        /* <DEDUP_REMOVED lines=44> */
.L_x_19088:
[----:B------:R-:W-:Y:S05]  /*dec0*/  BSYNC B2 ;  /* 0x0000000000027941 */ /* 0x000fea0003800000 */
.L_x_19087:
        /* <DEDUP_REMOVED lines=10> */
.L_x_19083:
        /* <DEDUP_REMOVED lines=12> */
.L_x_19092:
[----:B------:R-:W-:-:S07]  /*e030*/  MOV R18, R114 ;  /* 0x0000007200127202 */ /* 0x000fce0000000f00 */
.L_x_19093:
[----:B------:R-:W-:Y:S05]  /*e040*/  BSYNC B2 ;  /* 0x0000000000027941 */ /* 0x000fea0003800000 */
.L_x_19091:
        /* <DEDUP_REMOVED lines=16> */
.L_x_19097:
[----:B------:R-:W-:Y:S05]  /*e150*/  BSYNC B3 ;  /* 0x0000000000037941 */ /* 0x000fea0003800000 */
.L_x_19096:
        /* <DEDUP_REMOVED lines=44> */
.L_x_19095:
[----:B------:R-:W-:Y:S05]  /*e420*/  BSYNC B2 ;  /* 0x0000000000027941 */ /* 0x000fea0003800000 */
.L_x_19094:
        /* <DEDUP_REMOVED lines=15> */
.L_x_19098:
        /* <DEDUP_REMOVED lines=12> */
.L_x_19101:
[----:B------:R-:W-:-:S07]  /*e5e0*/  IMAD.MOV.U32 R9, RZ, RZ, R114 ;  /* 0x000000ffff097224 */ /* 0x000fce00078e0072 */
.L_x_19102:
[----:B------:R-:W-:Y:S05]  /*e5f0*/  BSYNC B2 ;  /* 0x0000000000027941 */ /* 0x000fea0003800000 */
.L_x_19100:
        /* <DEDUP_REMOVED lines=16> */
.L_x_19106:
[----:B------:R-:W-:Y:S05]  /*e700*/  BSYNC B3 ;  /* 0x0000000000037941 */ /* 0x000fea0003800000 */
.L_x_19105:
        /* <DEDUP_REMOVED lines=44> */
.L_x_19104:
[----:B------:R-:W-:Y:S05]  /*e9d0*/  BSYNC B2 ;  /* 0x0000000000027941 */ /* 0x000fea0003800000 */
.L_x_19103:
        /* <DEDUP_REMOVED lines=10> */
.L_x_19099:
        /* <DEDUP_REMOVED lines=12> */
.L_x_19108:
[----:B------:R-:W-:-:S07]  /*eb40*/  IMAD.MOV.U32 R18, RZ, RZ, R114 ;  /* 0x000000ffff127224 */ /* 0x000fce00078e0072 */
.L_x_19109:
[----:B------:R-:W-:Y:S05]  /*eb50*/  BSYNC B2 ;  /* 0x0000000000027941 */ /* 0x000fea0003800000 */
.L_x_19107:
        /* <DEDUP_REMOVED lines=16> */
.L_x_19113:
[----:B------:R-:W-:Y:S05]  /*ec60*/  BSYNC B3 ;  /* 0x0000000000037941 */ /* 0x000fea0003800000 */
.L_x_19112:
        /* <DEDUP_REMOVED lines=44> */
.L_x_19111:
[----:B------:R-:W-:Y:S05]  /*ef30*/  BSYNC B2 ;  /* 0x0000000000027941 */ /* 0x000fea0003800000 */
.L_x_19110:
        /* <DEDUP_REMOVED lines=15> */
.L_x_19114:
        /* <DEDUP_REMOVED lines=12> */
.L_x_19117:
[----:B------:R-:W-:-:S07]  /*f0f0*/  IMAD.MOV.U32 R10, RZ, RZ, R114 ;  /* 0x000000ffff0a7224 */ /* 0x000fce00078e0072 */
.L_x_19118:
[----:B------:R-:W-:Y:S05]  /*f100*/  BSYNC B2 ;  /* 0x0000000000027941 */ /* 0x000fea0003800000 */
.L_x_19116:
        /* <DEDUP_REMOVED lines=16> */
.L_x_19122:
[----:B------:R-:W-:Y:S05]  /*f210*/  BSYNC B3 ;  /* 0x0000000000037941 */ /* 0x000fea0003800000 */
.L_x_19121:
        /* <DEDUP_REMOVED lines=44> */
.L_x_19120:
[----:B------:R-:W-:Y:S05]  /*f4e0*/  BSYNC B2 ;  /* 0x0000000000027941 */ /* 0x000fea0003800000 */
.L_x_19119:
        /* <DEDUP_REMOVED lines=10> */
.L_x_19115:
        /* <DEDUP_REMOVED lines=12> */
.L_x_19124:
[----:B------:R-:W-:-:S07]  /*f650*/  IMAD.MOV.U32 R18, RZ, RZ, R114 ;  /* 0x000000ffff127224 */ /* 0x000fce00078e0072 */
.L_x_19125:
[----:B------:R-:W-:Y:S05]  /*f660*/  BSYNC B2 ;  /* 0x0000000000027941 */ /* 0x000fea0003800000 */
.L_x_19123:
        /* <DEDUP_REMOVED lines=16> */
.L_x_19129:
[----:B------:R-:W-:Y:S05]  /*f770*/  BSYNC B3 ;  /* 0x0000000000037941 */ /* 0x000fea0003800000 */
.L_x_19128:
        /* <DEDUP_REMOVED lines=44> */
.L_x_19127:
[----:B------:R-:W-:Y:S05]  /*fa40*/  BSYNC B2 ;  /* 0x0000000000027941 */ /* 0x000fea0003800000 */
.L_x_19126:
        /* <DEDUP_REMOVED lines=15> */
.L_x_19130:
        /* <DEDUP_REMOVED lines=12> */
.L_x_19133:
[----:B------:R-:W-:-:S07]  /*fc00*/  MOV R11, R114 ;  /* 0x00000072000b7202 */ /* 0x000fce0000000f00 */
.L_x_19134:
[----:B------:R-:W-:Y:S05]  /*fc10*/  BSYNC B2 ;  /* 0x0000000000027941 */ /* 0x000fea0003800000 */
.L_x_19132:
        /* <DEDUP_REMOVED lines=16> */
.L_x_19138:
[----:B------:R-:W-:Y:S05]  /*fd20*/  BSYNC B3 ;  /* 0x0000000000037941 */ /* 0x000fea0003800000 */
.L_x_19137:
        /* <DEDUP_REMOVED lines=44> */
.L_x_19136:
[----:B------:R-:W-:Y:S05]  /*fff0*/  BSYNC B2 ;  /* 0x0000000000027941 */ /* 0x000fea0003800000 */
.L_x_19135:
        /* <DEDUP_REMOVED lines=10> */
.L_x_19131:
        /* <DEDUP_REMOVED lines=12> */
.L_x_19140:
[----:B------:R-:W-:-:S07]  /*10160*/  MOV R18, R114 ;  /* 0x0000007200127202 */ /* 0x000fce0000000f00 */
.L_x_19141:
[----:B------:R-:W-:Y:S05]  /*10170*/  BSYNC B2 ;  /* 0x0000000000027941 */ /* 0x000fea0003800000 */
.L_x_19139:
        /* <DEDUP_REMOVED lines=16> */
.L_x_19145:
[----:B------:R-:W-:Y:S05]  /*10280*/  BSYNC B3 ;  /* 0x0000000000037941 */ /* 0x000fea0003800000 */
.L_x_19144:
        /* <DEDUP_REMOVED lines=44> */
.L_x_19143:
[----:B------:R-:W-:Y:S05]  /*10550*/  BSYNC B2 ;  /* 0x0000000000027941 */ /* 0x000fea0003800000 */
.L_x_19142:
        /* <DEDUP_REMOVED lines=13> */
.L_x_19146:
        /* <DEDUP_REMOVED lines=12> */
.L_x_19149:
[----:B------:R-:W-:-:S07]  /*106f0*/  IMAD.MOV.U32 R12, RZ, RZ, R114 ;  /* 0x000000ffff0c7224 */ /* 0x000fce00078e0072 */
.L_x_19150:
[----:B------:R-:W-:Y:S05]  /*10700*/  BSYNC B2 ;  /* 0x0000000000027941 */ /* 0x000fea0003800000 */
.L_x_19148:
        /* <DEDUP_REMOVED lines=16> */
.L_x_19154:
[----:B------:R-:W-:Y:S05]  /*10810*/  BSYNC B3 ;  /* 0x0000000000037941 */ /* 0x000fea0003800000 */
.L_x_19153:
        /* <DEDUP_REMOVED lines=44> */
.L_x_19152:
[----:B------:R-:W-:Y:S05]  /*10ae0*/  BSYNC B2 ;  /* 0x0000000000027941 */ /* 0x000fea0003800000 */
.L_x_19151:
        /* <DEDUP_REMOVED lines=10> */
.L_x_19147:
        /* <DEDUP_REMOVED lines=12> */
.L_x_19156:
[----:B------:R-:W-:-:S07]  /*10c50*/  IMAD.MOV.U32 R18, RZ, RZ, R114 ;  /* 0x000000ffff127224 */ /* 0x000fce00078e0072 */
.L_x_19157:
[----:B------:R-:W-:Y:S05]  /*10c60*/  BSYNC B2 ;  /* 0x0000000000027941 */ /* 0x000fea0003800000 */
.L_x_19155:
        /* <DEDUP_REMOVED lines=16> */
.L_x_19161:
[----:B------:R-:W-:Y:S05]  /*10d70*/  BSYNC B3 ;  /* 0x0000000000037941 */ /* 0x000fea0003800000 */
.L_x_19160:
        /* <DEDUP_REMOVED lines=44> */
.L_x_19159:
[----:B------:R-:W-:Y:S05]  /*11040*/  BSYNC B2 ;  /* 0x0000000000027941 */ /* 0x000fea0003800000 */
.L_x_19158:
        /* <DEDUP_REMOVED lines=13> */
.L_x_19162:
        /* <DEDUP_REMOVED lines=12> */
.L_x_19165:
[----:B------:R-:W-:-:S07]  /*111e0*/  IMAD.MOV.U32 R13, RZ, RZ, R114 ;  /* 0x000000ffff0d7224 */ /* 0x000fce00078e0072 */
.L_x_19166:
[----:B------:R-:W-:Y:S05]  /*111f0*/  BSYNC B2 ;  /* 0x0000000000027941 */ /* 0x000fea0003800000 */
.L_x_19164:
        /* <DEDUP_REMOVED lines=16> */
.L_x_19170:
[----:B------:R-:W-:Y:S05]  /*11300*/  BSYNC B3 ;  /* 0x0000000000037941 */ /* 0x000fea0003800000 */
.L_x_19169:
        /* <DEDUP_REMOVED lines=44> */
.L_x_19168:
[----:B------:R-:W-:Y:S05]  /*115d0*/  BSYNC B2 ;  /* 0x0000000000027941 */ /* 0x000fea0003800000 */
.L_x_19167:
        /* <DEDUP_REMOVED lines=10> */
.L_x_19163:
        /* <DEDUP_REMOVED lines=12> */
.L_x_19172:
[----:B------:R-:W-:-:S07]  /*11740*/  IMAD.MOV.U32 R18, RZ, RZ, R114 ;  /* 0x000000ffff127224 */ /* 0x000fce00078e0072 */
.L_x_19173:
[----:B------:R-:W-:Y:S05]  /*11750*/  BSYNC B2 ;  /* 0x0000000000027941 */ /* 0x000fea0003800000 */
.L_x_19171:
        /* <DEDUP_REMOVED lines=16> */
.L_x_19177:
[----:B------:R-:W-:Y:S05]  /*11860*/  BSYNC B3 ;  /* 0x0000000000037941 */ /* 0x000fea0003800000 */
.L_x_19176:
        /* <DEDUP_REMOVED lines=44> */
.L_x_19175:
[----:B------:R-:W-:Y:S05]  /*11b30*/  BSYNC B2 ;  /* 0x0000000000027941 */ /* 0x000fea0003800000 */
.L_x_19174:
        /* <DEDUP_REMOVED lines=9> */
[----:B------:R-:W-:-:S05]  /*11bd0*/  HADD2.F32 R18, -RZ, R27.H1_H1 ;  /* 0x3000001bff127230 */ /* 0x000fca0000004100 */
[----:B------:R-:W-:Y:S01]  /*11be0*/  FADD.FTZ R155, R18, R155 ;  /* 0x0000009b129b7221 */ /* 0x000fe20000010000 */
[----:B------:R-:W-:Y:S01]  /*11bf0*/  IMAD.MOV.U32 R18, RZ, RZ, R109 ;  /* 0x000000ffff127224 */ /* 0x000fe200078e006d */
[----:B------:R-:W-:Y:S06]  /*11c00*/  BRA `(.L_x_19179) ;  /* 0x0000000400587947 */ /* 0x000fec0003800000 */
.L_x_19178:
        /* <DEDUP_REMOVED lines=12> */
.L_x_19181:
[----:B------:R-:W-:-:S07]  /*11cd0*/  MOV R14, R114 ;  /* 0x00000072000e7202 */ /* 0x000fce0000000f00 */
.L_x_19182:
[----:B------:R-:W-:Y:S05]  /*11ce0*/  BSYNC B2 ;  /* 0x0000000000027941 */ /* 0x000fea0003800000 */
.L_x_19180:
        /* <DEDUP_REMOVED lines=16> */
.L_x_19186:
[----:B------:R-:W-:Y:S05]  /*11df0*/  BSYNC B3 ;  /* 0x0000000000037941 */ /* 0x000fea0003800000 */
.L_x_19185:
        /* <DEDUP_REMOVED lines=44> */
.L_x_19184:
[----:B------:R-:W-:Y:S05]  /*120c0*/  BSYNC B2 ;  /* 0x0000000000027941 */ /* 0x000fea0003800000 */
.L_x_19183:
        /* <DEDUP_REMOVED lines=10> */
.L_x_19179:
        /* <DEDUP_REMOVED lines=12> */
[----:B------:R-:W-:-:S02]  /*12230*/  F2FP.F16.F32.PACK_AB R111, R155, R146 ;  /* 0x000000929b6f723e */ /* 0x000fc400000000ff */
[----:B------:R-:W-:Y:S02]  /*12240*/  F2FP.F16.F32.PACK_AB R110, R147, R136 ;  /* 0x00000088936e723e */ /* 0x000fe400000000ff */
[----:B------:R-:W-:Y:S02]  /*12250*/  F2FP.F16.F32.PACK_AB R109, R137, R124 ;  /* 0x0000007c896d723e */ /* 0x000fe400000000ff */
[----:B------:R-:W-:Y:S02]  /*12260*/  F2FP.F16.F32.PACK_AB R108, R123, R16 ;  /* 0x000000107b6c723e */ /* 0x000fe400000000ff */
        /* <DEDUP_REMOVED lines=38> */
.L_x_19187:
[----:B------:R-:W-:-:S07]  /*124d0*/  VIADD R157, R157, 0x20 ;  /* 0x000000209d9d7836 */ /* 0x000fce0000000000 */
.L_x_19058:
[----:B------:R-:W-:Y:S05]  /*124e0*/  BSYNC B1 ;  /* 0x0000000000017941 */ /* 0x000fea0003800000 */
.L_x_19057:
        /* <DEDUP_REMOVED lines=29> */
.L_x_19191:
[----:B------:R-:W-:-:S07]  /*126c0*/  MOV R17, R114 ;  /* 0x0000007200117202 */ /* 0x000fce0000000f00 */
.L_x_19192:
[----:B------:R-:W-:Y:S05]  /*126d0*/  BSYNC B2 ;  /* 0x0000000000027941 */ /* 0x000fea0003800000 */
.L_x_19190:
        /* <DEDUP_REMOVED lines=16> */
.L_x_19196:
[----:B------:R-:W-:Y:S05]  /*127e0*/  BSYNC B3 ;  /* 0x0000000000037941 */ /* 0x000fea0003800000 */
.L_x_19195:
        /* <DEDUP_REMOVED lines=44> */
.L_x_19194:
[----:B------:R-:W-:Y:S05]  /*12ab0*/  BSYNC B2 ;  /* 0x0000000000027941 */ /* 0x000fea0003800000 */
.L_x_19193:
        /* <DEDUP_REMOVED lines=20> */
.L_x_19197:
        /* <DEDUP_REMOVED lines=12> */
.L_x_19200:
[----:B------:R-:W-:-:S07]  /*12cc0*/  IMAD.MOV.U32 R7, RZ, RZ, R114 ;  /* 0x000000ffff077224 */ /* 0x000fce00078e0072 */
.L_x_19201:
[----:B------:R-:W-:Y:S05]  /*12cd0*/  BSYNC B2 ;  /* 0x0000000000027941 */ /* 0x000fea0003800000 */
.L_x_19199:
        /* <DEDUP_REMOVED lines=16> */
.L_x_19205:
[----:B------:R-:W-:Y:S05]  /*12de0*/  BSYNC B3 ;  /* 0x0000000000037941 */ /* 0x000fea0003800000 */
.L_x_19204:
        /* <DEDUP_REMOVED lines=44> */
.L_x_19203:
[----:B------:R-:W-:Y:S05]  /*130b0*/  BSYNC B2 ;  /* 0x0000000000027941 */ /* 0x000fea0003800000 */
.L_x_19202:
        /* <DEDUP_REMOVED lines=10> */
.L_x_19198:
        /* <DEDUP_REMOVED lines=12> */
.L_x_19207:
[----:B------:R-:W-:-:S07]  /*13220*/  MOV R18, R114 ;  /* 0x0000007200127202 */ /* 0x000fce0000000f00 */
.L_x_19208:
[----:B------:R-:W-:Y:S05]  /*13230*/  BSYNC B2 ;  /* 0x0000000000027941 */ /* 0x000fea0003800000 */
.L_x_19206:
        /* <DEDUP_REMOVED lines=16> */
.L_x_19212:
[----:B------:R-:W-:Y:S05]  /*13340*/  BSYNC B3 ;  /* 0x0000000000037941 */ /* 0x000fea0003800000 */
.L_x_19211:
        /* <DEDUP_REMOVED lines=44> */
.L_x_19210:
[----:B------:R-:W-:Y:S05]  /*13610*/  BSYNC B2 ;  /* 0x0000000000027941 */ /* 0x000fea0003800000 */
.L_x_19209:
        /* <DEDUP_REMOVED lines=15> */
.L_x_19213:
        /* <DEDUP_REMOVED lines=12> */
.L_x_19216:
[----:B------:R-:W-:-:S07]  /*137d0*/  IMAD.MOV.U32 R8, RZ, RZ, R114 ;  /* 0x000000ffff087224 */ /* 0x000fce00078e0072 */
.L_x_19217:
[----:B------:R-:W-:Y:S05]  /*137e0*/  BSYNC B2 ;  /* 0x0000000000027941 */ /* 0x000fea0003800000 */
.L_x_19215:
        /* <DEDUP_REMOVED lines=16> */
.L_x_19221:
[----:B------:R-:W-:Y:S05]  /*138f0*/  BSYNC B3 ;  /* 0x0000000000037941 */ /* 0x000fea0003800000 */
.L_x_19220:
        /* <DEDUP_REMOVED lines=44> */
.L_x_19219:
[----:B------:R-:W-:Y:S05]  /*13bc0*/  BSYNC B2 ;  /* 0x0000000000027941 */ /* 0x000fea0003800000 */
.L_x_19218:
        /* <DEDUP_REMOVED lines=10> */
.L_x_19214:
        /* <DEDUP_REMOVED lines=12> */
.L_x_19223:
[----:B------:R-:W-:-:S07]  /*13d30*/  MOV R18, R114 ;  /* 0x0000007200127202 */ /* 0x000fce0000000f00 */
.L_x_19224:
[----:B------:R-:W-:Y:S05]  /*13d40*/  BSYNC B2 ;  /* 0x0000000000027941 */ /* 0x000fea0003800000 */
.L_x_19222:
        /* <DEDUP_REMOVED lines=16> */
.L_x_19228:
[----:B------:R-:W-:Y:S05]  /*13e50*/  BSYNC B3 ;  /* 0x0000000000037941 */ /* 0x000fea0003800000 */
.L_x_19227:
        /* <DEDUP_REMOVED lines=44> */
.L_x_19226:
[----:B------:R-:W-:Y:S05]  /*14120*/  BSYNC B2 ;  /* 0x0000000000027941 */ /* 0x000fea0003800000 */
.L_x_19225:
        /* <DEDUP_REMOVED lines=15> */
.L_x_19229:
        /* <DEDUP_REMOVED lines=12> */
.L_x_19232:
[----:B------:R-:W-:-:S07]  /*142e0*/  IMAD.MOV.U32 R9, RZ, RZ, R114 ;  /* 0x000000ffff097224 */ /* 0x000fce00078e0072 */
.L_x_19233:
[----:B------:R-:W-:Y:S05]  /*142f0*/  BSYNC B2 ;  /* 0x0000000000027941 */ /* 0x000fea0003800000 */
.L_x_19231:
        /* <DEDUP_REMOVED lines=16> */
.L_x_19237:
[----:B------:R-:W-:Y:S05]  /*14400*/  BSYNC B3 ;  /* 0x0000000000037941 */ /* 0x000fea0003800000 */
.L_x_19236:
        /* <DEDUP_REMOVED lines=44> */
.L_x_19235:
[----:B------:R-:W-:Y:S05]  /*146d0*/  BSYNC B2 ;  /* 0x0000000000027941 */ /* 0x000fea0003800000 */
.L_x_19234:
        /* <DEDUP_REMOVED lines=10> */
.L_x_19230:
        /* <DEDUP_REMOVED lines=12> */
.L_x_19239:
[----:B------:R-:W-:-:S07]  /*14840*/  MOV R18, R114 ;  /* 0x0000007200127202 */ /* 0x000fce0000000f00 */
.L_x_19240:
[----:B------:R-:W-:Y:S05]  /*14850*/  BSYNC B2 ;  /* 0x0000000000027941 */ /* 0x000fea0003800000 */
.L_x_19238:
        /* <DEDUP_REMOVED lines=16> */
.L_x_19244:
[----:B------:R-:W-:Y:S05]  /*14960*/  BSYNC B3 ;  /* 0x0000000000037941 */ /* 0x000fea0003800000 */
.L_x_19243:
        /* <DEDUP_REMOVED lines=44> */
.L_x_19242:
[----:B------:R-:W-:Y:S05]  /*14c30*/  BSYNC B2 ;  /* 0x0000000000027941 */ /* 0x000fea0003800000 */
.L_x_19241:
        /* <DEDUP_REMOVED lines=15> */
.L_x_19245:
        /* <DEDUP_REMOVED lines=12> */
.L_x_19248:
[----:B------:R-:W-:-:S07]  /*14df0*/  IMAD.MOV.U32 R10, RZ, RZ, R114 ;  /* 0x000000ffff0a7224 */ /* 0x000fce00078e0072 */
.L_x_19249:
[----:B------:R-:W-:Y:S05]  /*14e00*/  BSYNC B2 ;  /* 0x0000000000027941 */ /* 0x000fea0003800000 */
.L_x_19247:
        /* <DEDUP_REMOVED lines=16> */
.L_x_19253:
[----:B------:R-:W-:Y:S05]  /*14f10*/  BSYNC B3 ;  /* 0x0000000000037941 */ /* 0x000fea0003800000 */
.L_x_19252:
        /* <DEDUP_REMOVED lines=44> */
.L_x_19251:
[----:B------:R-:W-:Y:S05]  /*151e0*/  BSYNC B2 ;  /* 0x0000000000027941 */ /* 0x000fea0003800000 */
.L_x_19250:
        /* <DEDUP_REMOVED lines=10> */
.L_x_19246:
        /* <DEDUP_REMOVED lines=12> */
.L_x_19255:
[----:B------:R-:W-:-:S07]  /*15350*/  MOV R18, R114 ;  /* 0x0000007200127202 */ /* 0x000fce0000000f00 */
.L_x_19256:
[----:B------:R-:W-:Y:S05]  /*15360*/  BSYNC B2 ;  /* 0x0000000000027941 */ /* 0x000fea0003800000 */
.L_x_19254:
        /* <DEDUP_REMOVED lines=16> */
.L_x_19260:
[----:B------:R-:W-:Y:S05]  /*15470*/  BSYNC B3 ;  /* 0x0000000000037941 */ /* 0x000fea0003800000 */
.L_x_19259:
        /* <DEDUP_REMOVED lines=44> */
.L_x_19258:
[----:B------:R-:W-:Y:S05]  /*15740*/  BSYNC B2 ;  /* 0x0000000000027941 */ /* 0x000fea0003800000 */
.L_x_19257:
        /* <DEDUP_REMOVED lines=15> */
.L_x_19261:
        /* <DEDUP_REMOVED lines=12> */
.L_x_19264:
[----:B------:R-:W-:-:S07]  /*15900*/  IMAD.MOV.U32 R11, RZ, RZ, R114 ;  /* 0x000000ffff0b7224 */ /* 0x000fce00078e0072 */
.L_x_19265:
[----:B------:R-:W-:Y:S05]  /*15910*/  BSYNC B2 ;  /* 0x0000000000027941 */ /* 0x000fea0003800000 */
.L_x_19263:
        /* <DEDUP_REMOVED lines=16> */
.L_x_19269:
[----:B------:R-:W-:Y:S05]  /*15a20*/  BSYNC B3 ;  /* 0x0000000000037941 */ /* 0x000fea0003800000 */
.L_x_19268:
        /* <DEDUP_REMOVED lines=44> */
.L_x_19267:
[----:B------:R-:W-:Y:S05]  /*15cf0*/  BSYNC B2 ;  /* 0x0000000000027941 */ /* 0x000fea0003800000 */
.L_x_19266:
        /* <DEDUP_REMOVED lines=10> */
.L_x_19262:
        /* <DEDUP_REMOVED lines=12> */
.L_x_19271:
[----:B------:R-:W-:-:S07]  /*15e60*/  MOV R18, R114 ;  /* 0x0000007200127202 */ /* 0x000fce0000000f00 */
.L_x_19272:
[----:B------:R-:W-:Y:S05]  /*15e70*/  BSYNC B2 ;  /* 0x0000000000027941 */ /* 0x000fea0003800000 */
.L_x_19270:
        /* <DEDUP_REMOVED lines=16> */
.L_x_19276:
[----:B------:R-:W-:Y:S05]  /*15f80*/  BSYNC B3 ;  /* 0x0000000000037941 */ /* 0x000fea0003800000 */
.L_x_19275:
        /* <DEDUP_REMOVED lines=44> */
.L_x_19274:
[----:B------:R-:W-:Y:S05]  /*16250*/  BSYNC B2 ;  /* 0x0000000000027941 */ /* 0x000fea0003800000 */
.L_x_19273:
        /* <DEDUP_REMOVED lines=13> */
.L_x_19277:
        /* <DEDUP_REMOVED lines=12> */
.L_x_19280:
[----:B------:R-:W-:-:S07]  /*163f0*/  IMAD.MOV.U32 R12, RZ, RZ, R114 ;  /* 0x000000ffff0c7224 */ /* 0x000fce00078e0072 */
.L_x_19281:
[----:B------:R-:W-:Y:S05]  /*16400*/  BSYNC B2 ;  /* 0x0000000000027941 */ /* 0x000fea0003800000 */
.L_x_19279:
        /* <DEDUP_REMOVED lines=16> */
.L_x_19285:
[----:B------:R-:W-:Y:S05]  /*16510*/  BSYNC B3 ;  /* 0x0000000000037941 */ /* 0x000fea0003800000 */
.L_x_19284:
        /* <DEDUP_REMOVED lines=44> */
.L_x_19283:
[----:B------:R-:W-:Y:S05]  /*167e0*/  BSYNC B2 ;  /* 0x0000000000027941 */ /* 0x000fea0003800000 */
.L_x_19282:
        /* <DEDUP_REMOVED lines=10> */
.L_x_19278:
        /* <DEDUP_REMOVED lines=12> */
.L_x_19287:
[----:B------:R-:W-:-:S07]  /*16950*/  MOV R18, R114 ;  /* 0x0000007200127202 */ /* 0x000fce0000000f00 */
.L_x_19288:
[----:B------:R-:W-:Y:S05]  /*16960*/  BSYNC B2 ;  /* 0x0000000000027941 */ /* 0x000fea0003800000 */
.L_x_19286:
        /* <DEDUP_REMOVED lines=16> */
.L_x_19292:
[----:B------:R-:W-:Y:S05]  /*16a70*/  BSYNC B3 ;  /* 0x0000000000037941 */ /* 0x000fea0003800000 */
.L_x_19291:
        /* <DEDUP_REMOVED lines=44> */
.L_x_19290:
[----:B------:R-:W-:Y:S05]  /*16d40*/  BSYNC B2 ;  /* 0x0000000000027941 */ /* 0x000fea0003800000 */
.L_x_19289:
        /* <DEDUP_REMOVED lines=13> */
.L_x_19293:
        /* <DEDUP_REMOVED lines=12> */
.L_x_19296:
[----:B------:R-:W-:-:S07]  /*16ee0*/  IMAD.MOV.U32 R13, RZ, RZ, R114 ;  /* 0x000000ffff0d7224 */ /* 0x000fce00078e0072 */
.L_x_19297:
[----:B------:R-:W-:Y:S05]  /*16ef0*/  BSYNC B2 ;  /* 0x0000000000027941 */ /* 0x000fea0003800000 */
.L_x_19295:
        /* <DEDUP_REMOVED lines=16> */
.L_x_19301:
[----:B------:R-:W-:Y:S05]  /*17000*/  BSYNC B3 ;  /* 0x0000000000037941 */ /* 0x000fea0003800000 */
.L_x_19300:
        /* <DEDUP_REMOVED lines=44> */
.L_x_19299:
[----:B------:R-:W-:Y:S05]  /*172d0*/  BSYNC B2 ;  /* 0x0000000000027941 */ /* 0x000fea0003800000 */
.L_x_19298:
        /* <DEDUP_REMOVED lines=10> */
.L_x_19294:
        /* <DEDUP_REMOVED lines=12> */
.L_x_19303:
[----:B------:R-:W-:-:S07]  /*17440*/  MOV R18, R114 ;  /* 0x0000007200127202 */ /* 0x000fce0000000f00 */
.L_x_19304:
[----:B------:R-:W-:Y:S05]  /*17450*/  BSYNC B2 ;  /* 0x0000000000027941 */ /* 0x000fea0003800000 */
.L_x_19302:
        /* <DEDUP_REMOVED lines=16> */
.L_x_19308:
[----:B------:R-:W-:Y:S05]  /*17560*/  BSYNC B3 ;  /* 0x0000000000037941 */ /* 0x000fea0003800000 */
.L_x_19307:
        /* <DEDUP_REMOVED lines=44> */
.L_x_19306:
[----:B------:R-:W-:Y:S05]  /*17830*/  BSYNC B2 ;  /* 0x0000000000027941 */ /* 0x000fea0003800000 */
.L_x_19305:
        /* <DEDUP_REMOVED lines=13> */
.L_x_19309:
        /* <DEDUP_REMOVED lines=12> */
.L_x_19312:
[----:B------:R-:W-:-:S07]  /*179d0*/  IMAD.MOV.U32 R14, RZ, RZ, R114 ;  /* 0x000000ffff0e7224 */ /* 0x000fce00078e0072 */
.L_x_19313:
[----:B------:R-:W-:Y:S05]  /*179e0*/  BSYNC B2 ;  /* 0x0000000000027941 */ /* 0x000fea0003800000 */
.L_x_19311:
        /* <DEDUP_REMOVED lines=16> */
.L_x_19317:
[----:B------:R-:W-:Y:S05]  /*17af0*/  BSYNC B3 ;  /* 0x0000000000037941 */ /* 0x000fea0003800000 */
.L_x_19316:
        /* <DEDUP_REMOVED lines=44> */
.L_x_19315:
[----:B------:R-:W-:Y:S05]  /*17dc0*/  BSYNC B2 ;  /* 0x0000000000027941 */ /* 0x000fea0003800000 */
.L_x_19314:
        /* <DEDUP_REMOVED lines=10> */
.L_x_19310:
        /* <DEDUP_REMOVED lines=54> */
.L_x_19318:
[----:B------:R-:W-:-:S07]  /*181d0*/  IADD3 R157, R157, 0x20, RZ ;  /* 0x000000209d9d7810 */ /* 0x000fce0007ffe0ff */
.L_x_19189:
[----:B------:R-:W-:Y:S05]  /*181e0*/  BSYNC B1 ;  /* 0x0000000000017941 */ /* 0x000fea0003800000 */
.L_x_19188:
        /* <DEDUP_REMOVED lines=29> */
.L_x_19322:
[----:B------:R-:W-:-:S07]  /*183c0*/  IMAD.MOV.U32 R131, RZ, RZ, R114 ;  /* 0x000000ffff837224 */ /* 0x000fce00078e0072 */
.L_x_19323:
[----:B------:R-:W-:Y:S05]  /*183d0*/  BSYNC B2 ;  /* 0x0000000000027941 */ /* 0x000fea0003800000 */
.L_x_19321:
        /* <DEDUP_REMOVED lines=16> */
.L_x_19327:
[----:B------:R-:W-:Y:S05]  /*184e0*/  BSYNC B3 ;  /* 0x0000000000037941 */ /* 0x000fea0003800000 */
.L_x_19326:
        /* <DEDUP_REMOVED lines=44> */
.L_x_19325:
[----:B------:R-:W-:Y:S05]  /*187b0*/  BSYNC B2 ;  /* 0x0000000000027941 */ /* 0x000fea0003800000 */
.L_x_19324:
        /* <DEDUP_REMOVED lines=20> */
.L_x_19328:
        /* <DEDUP_REMOVED lines=12> */
.L_x_19331:
[----:B------:R-:W-:-:S07]  /*189c0*/  IMAD.MOV.U32 R7, RZ, RZ, R114 ;  /* 0x000000ffff077224 */ /* 0x000fce00078e0072 */
.L_x_19332:
[----:B------:R-:W-:Y:S05]  /*189d0*/  BSYNC B2 ;  /* 0x0000000000027941 */ /* 0x000fea0003800000 */
.L_x_19330:
        /* <DEDUP_REMOVED lines=16> */
.L_x_19336:
[----:B------:R-:W-:Y:S05]  /*18ae0*/  BSYNC B3 ;  /* 0x0000000000037941 */ /* 0x000fea0003800000 */
.L_x_19335:
        /* <DEDUP_REMOVED lines=44> */
.L_x_19334:
[----:B------:R-:W-:Y:S05]  /*18db0*/  BSYNC B2 ;  /* 0x0000000000027941 */ /* 0x000fea0003800000 */
.L_x_19333:
        /* <DEDUP_REMOVED lines=10> */
.L_x_19329:
        /* <DEDUP_REMOVED lines=12> */
.L_x_19338:
[----:B------:R-:W-:-:S07]  /*18f20*/  MOV R18, R114 ;  /* 0x0000007200127202 */ /* 0x000fce0000000f00 */
.L_x_19339:
[----:B------:R-:W-:Y:S05]  /*18f30*/  BSYNC B2 ;  /* 0x0000000000027941 */ /* 0x000fea0003800000 */
.L_x_19337:
        /* <DEDUP_REMOVED lines=16> */
.L_x_19343:
[----:B------:R-:W-:Y:S05]  /*19040*/  BSYNC B3 ;  /* 0x0000000000037941 */ /* 0x000fea0003800000 */
.L_x_19342:
        /* <DEDUP_REMOVED lines=44> */
.L_x_19341:
[----:B------:R-:W-:Y:S05]  /*19310*/  BSYNC B2 ;  /* 0x0000000000027941 */ /* 0x000fea0003800000 */
.L_x_19340:
        /* <DEDUP_REMOVED lines=15> */
.L_x_19344:
        /* <DEDUP_REMOVED lines=12> */
.L_x_19347:
[----:B------:R-:W-:-:S07]  /*194d0*/  IMAD.MOV.U32 R8, RZ, RZ, R114 ;  /* 0x000000ffff087224 */ /* 0x000fce00078e0072 */
.L_x_19348:
[----:B------:R-:W-:Y:S05]  /*194e0*/  BSYNC B2 ;  /* 0x0000000000027941 */ /* 0x000fea0003800000 */
.L_x_19346:
        /* <DEDUP_REMOVED lines=16> */
.L_x_19352:
[----:B------:R-:W-:Y:S05]  /*195f0*/  BSYNC B3 ;  /* 0x0000000000037941 */ /* 0x000fea0003800000 */
.L_x_19351:
        /* <DEDUP_REMOVED lines=44> */
.L_x_19350:
[----:B------:R-:W-:Y:S05]  /*198c0*/  BSYNC B2 ;  /* 0x0000000000027941 */ /* 0x000fea0003800000 */
.L_x_19349:
        /* <DEDUP_REMOVED lines=10> */
.L_x_19345:
        /* <DEDUP_REMOVED lines=12> */
.L_x_19354:
[----:B------:R-:W-:-:S07]  /*19a30*/  MOV R18, R114 ;  /* 0x0000007200127202 */ /* 0x000fce0000000f00 */
.L_x_19355:
[----:B------:R-:W-:Y:S05]  /*19a40*/  BSYNC B2 ;  /* 0x0000000000027941 */ /* 0x000fea0003800000 */
.L_x_19353:
        /* <DEDUP_REMOVED lines=16> */
.L_x_19359:
[----:B------:R-:W-:Y:S05]  /*19b50*/  BSYNC B3 ;  /* 0x0000000000037941 */ /* 0x000fea0003800000 */
.L_x_19358:
        /* <DEDUP_REMOVED lines=44> */
.L_x_19357:
[----:B------:R-:W-:Y:S05]  /*19e20*/  BSYNC B2 ;  /* 0x0000000000027941 */ /* 0x000fea0003800000 */
.L_x_19356:
        /* <DEDUP_REMOVED lines=15> */
.L_x_19360:
        /* <DEDUP_REMOVED lines=12> */
.L_x_19363:
[----:B------:R-:W-:-:S07]  /*19fe0*/  IMAD.MOV.U32 R9, RZ, RZ, R114 ;  /* 0x000000ffff097224 */ /* 0x000fce00078e0072 */
.L_x_19364:
[----:B------:R-:W-:Y:S05]  /*19ff0*/  BSYNC B2 ;  /* 0x0000000000027941 */ /* 0x000fea0003800000 */
.L_x_19362:
        /* <DEDUP_REMOVED lines=16> */
.L_x_19368:
[----:B------:R-:W-:Y:S05]  /*1a100*/  BSYNC B3 ;  /* 0x0000000000037941 */ /* 0x000fea0003800000 */
.L_x_19367:
        /* <DEDUP_REMOVED lines=44> */
.L_x_19366:
[----:B------:R-:W-:Y:S05]  /*1a3d0*/  BSYNC B2 ;  /* 0x0000000000027941 */ /* 0x000fea0003800000 */
.L_x_19365:
        /* <DEDUP_REMOVED lines=10> */
.L_x_19361:
        /* <DEDUP_REMOVED lines=12> */
.L_x_19370:
[----:B------:R-:W-:-:S07]  /*1a540*/  MOV R18, R114 ;  /* 0x0000007200127202 */ /* 0x000fce0000000f00 */
.L_x_19371:
[----:B------:R-:W-:Y:S05]  /*1a550*/  BSYNC B2 ;  /* 0x0000000000027941 */ /* 0x000fea0003800000 */
.L_x_19369:
        /* <DEDUP_REMOVED lines=16> */
.L_x_19375:
[----:B------:R-:W-:Y:S05]  /*1a660*/  BSYNC B3 ;  /* 0x0000000000037941 */ /* 0x000fea0003800000 */
.L_x_19374:
        /* <DEDUP_REMOVED lines=44> */
.L_x_19373:
[----:B------:R-:W-:Y:S05]  /*1a930*/  BSYNC B2 ;  /* 0x0000000000027941 */ /* 0x000fea0003800000 */
.L_x_19372:
        /* <DEDUP_REMOVED lines=15> */
.L_x_19376:
        /* <DEDUP_REMOVED lines=12> */
.L_x_19379:
[----:B------:R-:W-:-:S07]  /*1aaf0*/  IMAD.MOV.U32 R10, RZ, RZ, R114 ;  /* 0x000000ffff0a7224 */ /* 0x000fce00078e0072 */
.L_x_19380:
[----:B------:R-:W-:Y:S05]  /*1ab00*/  BSYNC B2 ;  /* 0x0000000000027941 */ /* 0x000fea0003800000 */
.L_x_19378:
        /* <DEDUP_REMOVED lines=16> */
.L_x_19384:
[----:B------:R-:W-:Y:S05]  /*1ac10*/  BSYNC B3 ;  /* 0x0000000000037941 */ /* 0x000fea0003800000 */
.L_x_19383:
        /* <DEDUP_REMOVED lines=44> */
.L_x_19382:
[----:B------:R-:W-:Y:S05]  /*1aee0*/  BSYNC B2 ;  /* 0x0000000000027941 */ /* 0x000fea0003800000 */
.L_x_19381:
        /* <DEDUP_REMOVED lines=10> */
.L_x_19377:
        /* <DEDUP_REMOVED lines=12> */
.L_x_19386:
[----:B------:R-:W-:-:S07]  /*1b050*/  MOV R18, R114 ;  /* 0x0000007200127202 */ /* 0x000fce0000000f00 */
.L_x_19387:
[----:B------:R-:W-:Y:S05]  /*1b060*/  BSYNC B2 ;  /* 0x0000000000027941 */ /* 0x000fea0003800000 */
.L_x_19385:
        /* <DEDUP_REMOVED lines=16> */
.L_x_19391:
[----:B------:R-:W-:Y:S05]  /*1b170*/  BSYNC B3 ;  /* 0x0000000000037941 */ /* 0x000fea0003800000 */
.L_x_19390:
        /* <DEDUP_REMOVED lines=44> */
.L_x_19389:
[----:B------:R-:W-:Y:S05]  /*1b440*/  BSYNC B2 ;  /* 0x0000000000027941 */ /* 0x000fea0003800000 */
.L_x_19388:
        /* <DEDUP_REMOVED lines=15> */
.L_x_19392:
        /* <DEDUP_REMOVED lines=12> */
.L_x_19395:
[----:B------:R-:W-:-:S07]  /*1b600*/  IMAD.MOV.U32 R11, RZ, RZ, R114 ;  /* 0x000000ffff0b7224 */ /* 0x000fce00078e0072 */
.L_x_19396:
[----:B------:R-:W-:Y:S05]  /*1b610*/  BSYNC B2 ;  /* 0x0000000000027941 */ /* 0x000fea0003800000 */
.L_x_19394:
        /* <DEDUP_REMOVED lines=16> */
.L_x_19400:
[----:B------:R-:W-:Y:S05]  /*1b720*/  BSYNC B3 ;  /* 0x0000000000037941 */ /* 0x000fea0003800000 */
.L_x_19399:
        /* <DEDUP_REMOVED lines=44> */
.L_x_19398:
[----:B------:R-:W-:Y:S05]  /*1b9f0*/  BSYNC B2 ;  /* 0x0000000000027941 */ /* 0x000fea0003800000 */
.L_x_19397:
        /* <DEDUP_REMOVED lines=10> */
.L_x_19393:
        /* <DEDUP_REMOVED lines=12> */
.L_x_19402:
[----:B------:R-:W-:-:S07]  /*1bb60*/  MOV R18, R114 ;  /* 0x0000007200127202 */ /* 0x000fce0000000f00 */
.L_x_19403:
[----:B------:R-:W-:Y:S05]  /*1bb70*/  BSYNC B2 ;  /* 0x0000000000027941 */ /* 0x000fea0003800000 */
.L_x_19401:
        /* <DEDUP_REMOVED lines=16> */
.L_x_19407:
[----:B------:R-:W-:Y:S05]  /*1bc80*/  BSYNC B3 ;  /* 0x0000000000037941 */ /* 0x000fea0003800000 */
.L_x_19406:
        /* <DEDUP_REMOVED lines=44> */
.L_x_19405:
[----:B------:R-:W-:Y:S05]  /*1bf50*/  BSYNC B2 ;  /* 0x0000000000027941 */ /* 0x000fea0003800000 */
.L_x_19404:
        /* <DEDUP_REMOVED lines=13> */
.L_x_19408:
        /* <DEDUP_REMOVED lines=12> */
.L_x_19411:
[----:B------:R-:W-:-:S07]  /*1c0f0*/  IMAD.MOV.U32 R12, RZ, RZ, R114 ;  /* 0x000000ffff0c7224 */ /* 0x000fce00078e0072 */
.L_x_19412:
[----:B------:R-:W-:Y:S05]  /*1c100*/  BSYNC B2 ;  /* 0x0000000000027941 */ /* 0x000fea0003800000 */
.L_x_19410:
        /* <DEDUP_REMOVED lines=16> */
.L_x_19416:
[----:B------:R-:W-:Y:S05]  /*1c210*/  BSYNC B3 ;  /* 0x0000000000037941 */ /* 0x000fea0003800000 */
.L_x_19415:
        /* <DEDUP_REMOVED lines=44> */
.L_x_19414:
[----:B------:R-:W-:Y:S05]  /*1c4e0*/  BSYNC B2 ;  /* 0x0000000000027941 */ /* 0x000fea0003800000 */
.L_x_19413:
        /* <DEDUP_REMOVED lines=10> */
.L_x_19409:
        /* <DEDUP_REMOVED lines=12> */
.L_x_19418:
[----:B------:R-:W-:-:S07]  /*1c650*/  MOV R18, R114 ;  /* 0x0000007200127202 */ /* 0x000fce0000000f00 */
.L_x_19419:
[----:B------:R-:W-:Y:S05]  /*1c660*/  BSYNC B2 ;  /* 0x0000000000027941 */ /* 0x000fea0003800000 */
.L_x_19417:
        /* <DEDUP_REMOVED lines=16> */
.L_x_19423:
[----:B------:R-:W-:Y:S05]  /*1c770*/  BSYNC B3 ;  /* 0x0000000000037941 */ /* 0x000fea0003800000 */
.L_x_19422:
        /* <DEDUP_REMOVED lines=44> */
.L_x_19421:
[----:B------:R-:W-:Y:S05]  /*1ca40*/  BSYNC B2 ;  /* 0x0000000000027941 */ /* 0x000fea0003800000 */
.L_x_19420:
        /* <DEDUP_REMOVED lines=13> */
.L_x_19424:
        /* <DEDUP_REMOVED lines=12> */
.L_x_19427:
[----:B------:R-:W-:-:S07]  /*1cbe0*/  IMAD.MOV.U32 R13, RZ, RZ, R114 ;  /* 0x000000ffff0d7224 */ /* 0x000fce00078e0072 */
.L_x_19428:
[----:B------:R-:W-:Y:S05]  /*1cbf0*/  BSYNC B2 ;  /* 0x0000000000027941 */ /* 0x000fea0003800000 */
.L_x_19426:
        /* <DEDUP_REMOVED lines=16> */
.L_x_19432:
[----:B------:R-:W-:Y:S05]  /*1cd00*/  BSYNC B3 ;  /* 0x0000000000037941 */ /* 0x000fea0003800000 */
.L_x_19431:
        /* <DEDUP_REMOVED lines=44> */
.L_x_19430:
[----:B------:R-:W-:Y:S05]  /*1cfd0*/  BSYNC B2 ;  /* 0x0000000000027941 */ /* 0x000fea0003800000 */
.L_x_19429:
        /* <DEDUP_REMOVED lines=10> */
.L_x_19425:
        /* <DEDUP_REMOVED lines=12> */
.L_x_19434:
[----:B------:R-:W-:-:S07]  /*1d140*/  MOV R18, R114 ;  /* 0x0000007200127202 */ /* 0x000fce0000000f00 */
.L_x_19435:
[----:B------:R-:W-:Y:S05]  /*1d150*/  BSYNC B2 ;  /* 0x0000000000027941 */ /* 0x000fea0003800000 */
.L_x_19433:
        /* <DEDUP_REMOVED lines=16> */
.L_x_19439:
[----:B------:R-:W-:Y:S05]  /*1d260*/  BSYNC B3 ;  /* 0x0000000000037941 */ /* 0x000fea0003800000 */
.L_x_19438:
        /* <DEDUP_REMOVED lines=44> */
.L_x_19437:
[----:B------:R-:W-:Y:S05]  /*1d530*/  BSYNC B2 ;  /* 0x0000000000027941 */ /* 0x000fea0003800000 */
.L_x_19436:
        /* <DEDUP_REMOVED lines=13> */
.L_x_19440:
        /* <DEDUP_REMOVED lines=12> */
.L_x_19443:
[----:B------:R-:W-:-:S07]  /*1d6d0*/  IMAD.MOV.U32 R14, RZ, RZ, R114 ;  /* 0x000000ffff0e7224 */ /* 0x000fce00078e0072 */
.L_x_19444:
[----:B------:R-:W-:Y:S05]  /*1d6e0*/  BSYNC B2 ;  /* 0x0000000000027941 */ /* 0x000fea0003800000 */
.L_x_19442:
        /* <DEDUP_REMOVED lines=16> */
.L_x_19448:
[----:B------:R-:W-:Y:S05]  /*1d7f0*/  BSYNC B3 ;  /* 0x0000000000037941 */ /* 0x000fea0003800000 */
.L_x_19447:
        /* <DEDUP_REMOVED lines=44> */
.L_x_19446:
[----:B------:R-:W-:Y:S05]  /*1dac0*/  BSYNC B2 ;  /* 0x0000000000027941 */ /* 0x000fea0003800000 */
.L_x_19445:
        /* <DEDUP_REMOVED lines=10> */
.L_x_19441:
        /* <DEDUP_REMOVED lines=54> */
.L_x_19320:
[----:B------:R-:W-:Y:S05]  /*1ded0*/  BSYNC B1 ;  /* 0x0000000000017941 */ /* 0x000fea0003800000 */
.L_x_19319:
        /* <DEDUP_REMOVED lines=151> */
.L_x_19472:
        /* <DEDUP_REMOVED lines=32> */
[----:B------:R-:W-:Y:S01]  /*1ea50*/  F2FP.F16.F32.PACK_AB R108, R109, R108 ;  /* 0x0000006c6d6c723e */ /* 0x000fe200000000ff */
        /* <DEDUP_REMOVED lines=8> */
[----:B------:R-:W-:Y:S01]  /*1eae0*/  F2FP.F16.F32.PACK_AB R109, R160, R111 ;  /* 0x0000006fa06d723e */ /* 0x000fe200000000ff */
[----:B-1----:R-:W-:-:S04]  /*1eaf0*/  IMAD.WIDE.U32 R158, R5, 0x10, R158 ;  /* 0x00000010059e7825 */ /* 0x002fc800078e009e */
[----:B------:R-:W-:Y:S01]  /*1eb00*/  FFMA.FTZ R157, R94, R157, R102 ;  /* 0x0000009d5e9d7223 */ /* 0x000fe20000010066 */
[----:B------:R-:W-:Y:S01]  /*1eb10*/  FFMA.FTZ R164, R95, R110, R103 ;  /* 0x0000006e5fa47223 */ /* 0x000fe20000010067 */
[----:B------:R-:W-:Y:S02]  /*1eb20*/  F2FP.F16.F32.PACK_AB R110, R162, R161 ;  /* 0x000000a1a26e723e */ /* 0x000fe400000000ff */
[----:B------:R-:W-:Y:S02]  /*1eb30*/  IADD3 R5, R5, 0x20, RZ ;  /* 0x0000002005057810 */ /* 0x000fe40007ffe0ff */
[----:B------:R-:W-:-:S05]  /*1eb40*/  F2FP.F16.F32.PACK_AB R111, R164, R157 ;  /* 0x0000009da46f723e */ /* 0x000fca00000000ff */
[----:B------:R2:W-:Y:S02]  /*1eb50*/  STG.E.128 desc[UR4][R158.64], R108 ;  /* 0x0000006c9e007986 */ /* 0x0005e4000c101d04 */
.L_x_19451:
[----:B------:R-:W-:Y:S05]  /*1eb60*/  BSYNC B1 ;  /* 0x0000000000017941 */ /* 0x000fea0003800000 */
.L_x_19450:
        /* <DEDUP_REMOVED lines=31> */
[----:B------:R-:W-:Y:S01]  /*1ed60*/  F2FP.F16.F32.PACK_AB R110, R162, R161 ;  /* 0x000000a1a26e723e */ /* 0x000fe200000000ff */
[----:B------:R-:W-:-:S03]  /*1ed70*/  VIADD R5, R5, 0x20 ;  /* 0x0000002005057836 */ /* 0x000fc60000000000 */
[----:B------:R-:W-:-:S05]  /*1ed80*/  F2FP.F16.F32.PACK_AB R111, R164, R157 ;  /* 0x0000009da46f723e */ /* 0x000fca00000000ff */
[----:B------:R3:W-:Y:S02]  /*1ed90*/  STG.E.128 desc[UR4][R158.64], R108 ;  /* 0x0000006c9e007986 */ /* 0x0007e4000c101d04 */
.L_x_19453:
[----:B------:R-:W-:Y:S05]  /*1eda0*/  BSYNC B1 ;  /* 0x0000000000017941 */ /* 0x000fea0003800000 */
.L_x_19452:
        /* <DEDUP_REMOVED lines=35> */
.L_x_19455:
[----:B------:R-:W-:Y:S05]  /*1efe0*/  BSYNC B1 ;  /* 0x0000000000017941 */ /* 0x000fea0003800000 */
.L_x_19454:
        /* <DEDUP_REMOVED lines=35> */
.L_x_19457:
[----:B------:R-:W-:Y:S05]  /*1f220*/  BSYNC B1 ;  /* 0x0000000000017941 */ /* 0x000fea0003800000 */
.L_x_19456:
        /* <DEDUP_REMOVED lines=30> */
[----:B------:R-:W-:Y:S01]  /*1f410*/  F2FP.F16.F32.PACK_AB R109, R160, R109 ;  /* 0x0000006da06d723e */ /* 0x000fe200000000ff */
[----:B0-----:R-:W-:Y:S01]  /*1f420*/  IMAD.WIDE.U32 R158, R5, 0x10, R158 ;  /* 0x00000010059e7825 */ /* 0x001fe200078e009e */
[----:B------:R-:W-:-:S05]  /*1f430*/  F2FP.F16.F32.PACK_AB R108, R133, R132 ;  /* 0x00000084856c723e */ /* 0x000fca00000000ff */
[----:B------:R0:W-:Y:S02]  /*1f440*/  STG.E.128 desc[UR4][R158.64], R108 ;  /* 0x0000006c9e007986 */ /* 0x0001e4000c101d04 */
.L_x_19459:
[----:B------:R-:W-:Y:S05]  /*1f450*/  BSYNC B1 ;  /* 0x0000000000017941 */ /* 0x000fea0003800000 */
.L_x_19458:
[----:B01234-:R-:W0:Y:S02]  /*1f460*/  LDC.64 R108, c[0x0][0x210] ;  /* 0x00008400ff6c7b82 */ /* 0x01fe240000000a00 */
[----:B0-----:R-:W-:-:S04]  /*1f470*/  LEA R116, R108, R116, 0x2 ;  /* 0x000000746c747211 */ /* 0x001fc800078e10ff */
[----:B------:R-:W-:-:S13]  /*1f480*/  ISETP.GE.AND P0, PT, R116, R109, PT ;  /* 0x0000006d7400720c */ /* 0x000fda0003f06270 */
[----:B------:R-:W-:Y:S05]  /*1f490*/  @!P0 BRA `(.L_x_19460) ;  /* 0xfffffe1800408947 */ /* 0x000fea000383ffff */
[----:B------:R-:W-:Y:S05]  /*1f4a0*/  BSYNC B0 ;  /* 0x0000000000007941 */ /* 0x000fea0003800000 */
.L_x_18794:
[----:B------:R-:W-:Y:S05]  /*1f4b0*/  EXIT ;  /* 0x000000000000794d */ /* 0x000fea0003800000 */
.L_x_19449:
        /* <DEDUP_REMOVED lines=8> */
.L_x_19462:
[----:B------:R-:W-:Y:S05]  /*1f540*/  BSYNC B1 ;  /* 0x0000000000017941 */ /* 0x000fea0003800000 */
.L_x_19461:
        /* <DEDUP_REMOVED lines=9> */
.L_x_19463:
[----:B------:R-:W-:Y:S01]  /*1f5e0*/  HFMA2.MMA R110, -RZ, RZ, 0, 2.384185791015625e-07 ;  /* 0x00000004ff6e7435 */ /* 0x000fe200000001ff */
[----:B------:R-:W-:-:S05]  /*1f5f0*/  MOV R158, R161 ;  /* 0x000000a1009e7202 */ /* 0x000fca0000000f00 */
[----:B------:R-:W-:-:S04]  /*1f600*/  FADD.FTZ R158, R133, R158 ;  /* 0x0000009e859e7221 */ /* 0x000fc80000010000 */
[----:B------:R-:W-:-:S07]  /*1f610*/  IMAD.MOV.U32 R163, RZ, RZ, R158 ;  /* 0x000000ffffa37224 */ /* 0x000fce00078e009e */
[----:B------:R-:W-:Y:S05]  /*1f620*/  WARPSYNC.COLLECTIVE R132, `(.L_x_19464) ;  /* 0x0000000084087348 */ /* 0x000fea0003c00000 */
[----:B------:R0:W1:Y:S02]  /*1f630*/  SHFL.BFLY P5, R161, R163, R110, R111 ;  /* 0x0c00006ea3a17389 */ /* 0x00006400000a006f */
[----:B01----:R-:W-:Y:S01]  /*1f640*/  ENDCOLLECTIVE ;  /* 0x000000000000791b */ /* 0x003fe20003800000 */
.L_x_19464:
        /* <DEDUP_REMOVED lines=8> */
.L_x_19465:
[----:B------:R-:W-:Y:S01]  /*1f6d0*/  HFMA2.MMA R110, -RZ, RZ, 0, 9.5367431640625e-07 ;  /* 0x00000010ff6e7435 */ /* 0x000fe200000001ff */
[----:B------:R-:W-:-:S05]  /*1f6e0*/  MOV R160, R161 ;  /* 0x000000a100a07202 */ /* 0x000fca0000000f00 */
[----:B------:R-:W-:-:S04]  /*1f6f0*/  FADD.FTZ R160, R159, R160 ;  /* 0x000000a09fa07221 */ /* 0x000fc80000010000 */
[----:B------:R-:W-:-:S07]  /*1f700*/  IMAD.MOV.U32 R163, RZ, RZ, R160 ;  /* 0x000000ffffa37224 */ /* 0x000fce00078e00a0 */
[----:B------:R-:W-:Y:S05]  /*1f710*/  WARPSYNC.COLLECTIVE R132, `(.L_x_19466) ;  /* 0x0000000084087348 */ /* 0x000fea0003c00000 */
[----:B------:R0:W1:Y:S02]  /*1f720*/  SHFL.BFLY P5, R161, R163, R110, R111 ;  /* 0x0c00006ea3a17389 */ /* 0x00006400000a006f */
[----:B01----:R-:W-:Y:S01]  /*1f730*/  ENDCOLLECTIVE ;  /* 0x000000000000791b */ /* 0x003fe20003800000 */
.L_x_19466:
        /* <DEDUP_REMOVED lines=90> */
.L_x_19467:
[----:B------:R-:W-:Y:S02]  /*1fce0*/  IMAD.MOV.U32 R110, RZ, RZ, 0x2 ;  /* 0x00000002ff6e7424 */ /* 0x000fe400078e00ff */
[----:B------:R-:W-:-:S04]  /*1fcf0*/  IMAD.MOV.U32 R133, RZ, RZ, R161 ;  /* 0x000000ffff857224 */ /* 0x000fc800078e00a1 */
[----:B------:R-:W-:-:S05]  /*1fd00*/  FADD.FTZ R133, R108, R133 ;  /* 0x000000856c857221 */ /* 0x000fca0000010000 */
[----:B------:R-:W-:-:S07]  /*1fd10*/  MOV R163, R133 ;  /* 0x0000008500a37202 */ /* 0x000fce0000000f00 */
[----:B------:R-:W-:Y:S05]  /*1fd20*/  WARPSYNC.COLLECTIVE R132, `(.L_x_19468) ;  /* 0x0000000084087348 */ /* 0x000fea0003c00000 */
[----:B------:R0:W1:Y:S02]  /*1fd30*/  SHFL.BFLY P5, R161, R163, R110, R111 ;  /* 0x0c00006ea3a17389 */ /* 0x00006400000a006f */
[----:B01----:R-:W-:Y:S01]  /*1fd40*/  ENDCOLLECTIVE ;  /* 0x000000000000791b */ /* 0x003fe20003800000 */
.L_x_19468:
[----:B------:R-:W-:Y:S01]  /*1fd50*/  HFMA2.MMA R110, -RZ, RZ, 0, 2.384185791015625e-07 ;  /* 0x00000004ff6e7435 */ /* 0x000fe200000001ff */
[----:B------:R-:W-:-:S05]  /*1fd60*/  MOV R158, R161 ;  /* 0x000000a1009e7202 */ /* 0x000fca0000000f00 */
[----:B------:R-:W-:-:S04]  /*1fd70*/  FADD.FTZ R158, R133, R158 ;  /* 0x0000009e859e7221 */ /* 0x000fc80000010000 */
[----:B------:R-:W-:-:S07]  /*1fd80*/  IMAD.MOV.U32 R163, RZ, RZ, R158 ;  /* 0x000000ffffa37224 */ /* 0x000fce00078e009e */
[----:B------:R-:W-:Y:S05]  /*1fd90*/  WARPSYNC.COLLECTIVE R132, `(.L_x_19469) ;  /* 0x0000000084087348 */ /* 0x000fea0003c00000 */
[----:B------:R0:W1:Y:S02]  /*1fda0*/  SHFL.BFLY P5, R161, R163, R110, R111 ;  /* 0x0c00006ea3a17389 */ /* 0x00006400000a006f */
[----:B01----:R-:W-:Y:S01]  /*1fdb0*/  ENDCOLLECTIVE ;  /* 0x000000000000791b */ /* 0x003fe20003800000 */
.L_x_19469:
[----:B------:R-:W-:Y:S02]  /*1fdc0*/  IMAD.MOV.U32 R110, RZ, RZ, 0x8 ;  /* 0x00000008ff6e7424 */ /* 0x000fe400078e00ff */
[----:B------:R-:W-:-:S04]  /*1fdd0*/  IMAD.MOV.U32 R159, RZ, RZ, R161 ;  /* 0x000000ffff9f7224 */ /* 0x000fc800078e00a1 */
[----:B------:R-:W-:-:S05]  /*1fde0*/  FADD.FTZ R159, R158, R159 ;  /* 0x0000009f9e9f7221 */ /* 0x000fca0000010000 */
[----:B------:R-:W-:-:S07]  /*1fdf0*/  MOV R163, R159 ;  /* 0x0000009f00a37202 */ /* 0x000fce0000000f00 */
[----:B------:R-:W-:Y:S05]  /*1fe00*/  WARPSYNC.COLLECTIVE R132, `(.L_x_19470) ;  /* 0x0000000084087348 */ /* 0x000fea0003c00000 */
[----:B------:R0:W1:Y:S02]  /*1fe10*/  SHFL.BFLY P5, R161, R163, R110, R111 ;  /* 0x0c00006ea3a17389 */ /* 0x00006400000a006f */
[----:B01----:R-:W-:Y:S01]  /*1fe20*/  ENDCOLLECTIVE ;  /* 0x000000000000791b */ /* 0x003fe20003800000 */
.L_x_19470:
[----:B------:R-:W-:Y:S01]  /*1fe30*/  HFMA2.MMA R110, -RZ, RZ, 0, 9.5367431640625e-07 ;  /* 0x00000010ff6e7435 */ /* 0x000fe200000001ff */
[----:B------:R-:W-:-:S05]  /*1fe40*/  MOV R160, R161 ;  /* 0x000000a100a07202 */ /* 0x000fca0000000f00 */
[----:B------:R-:W-:-:S04]  /*1fe50*/  FADD.FTZ R160, R159, R160 ;  /* 0x000000a09fa07221 */ /* 0x000fc80000010000 */
[----:B------:R-:W-:-:S07]  /*1fe60*/  IMAD.MOV.U32 R163, RZ, RZ, R160 ;  /* 0x000000ffffa37224 */ /* 0x000fce00078e00a0 */
[----:B------:R-:W-:Y:S05]  /*1fe70*/  WARPSYNC.COLLECTIVE R132, `(.L_x_19471) ;  /* 0x0000000084087348 */ /* 0x000fea0003c00000 */
[----:B------:R0:W1:Y:S02]  /*1fe80*/  SHFL.BFLY P5, R161, R163, R110, R111 ;  /* 0x0c00006ea3a17389 */ /* 0x00006400000a006f */
[----:B01----:R-:W-:Y:S01]  /*1fe90*/  ENDCOLLECTIVE ;  /* 0x000000000000791b */ /* 0x003fe20003800000 */
.L_x_19471:
[----:B------:R-:W-:Y:S05]  /*1fea0*/  BRA `(.L_x_19472) ;  /* 0xffffffe800687947 */ /* 0x000fea000383ffff */
.L_x_19473:
        /* <DEDUP_REMOVED lines=13> */
.L_x_33674:


//--------------------- .text._ZN10layer_norm31ln_parallel_residual_fwd_kernelINS_13Kernel_traitsIf6__halfS2_S2_fjLj1280ELj1ELj4ELj1ELj16ENS_18Kernel_traits_baseILj1280EfS2_S2_S2_fjLj128EEEEELb1ELb1ELb1EEEvNS_9FwdParamsE --------------------------
	.section	.text._ZN10layer_norm31ln_parallel_residual_fwd_kernelINS_13Kernel_traitsIf6__halfS2_S2_fjLj1280ELj1ELj4ELj1ELj16ENS_18Kernel_traits_baseILj1280EfS2_S2_S2_fjLj128EEEEELb1ELb1ELb1EEEvNS_9FwdParamsE,"ax",@progbits
	.align	128
        .global         _ZN10layer_norm31ln_parallel_residual_fwd_kernelINS_13Kernel_traitsIf6__halfS2_S2_fjLj1280ELj1ELj4ELj1ELj16ENS_18Kernel_traits_baseILj1280EfS2_S2_S2_fjLj128EEEEELb1ELb1ELb1EEEvNS_9FwdParamsE
        .type           _ZN10layer_norm31ln_parallel_residual_fwd_kernelINS_13Kernel_traitsIf6__halfS2_S2_fjLj1280ELj1ELj4ELj1ELj16ENS_18Kernel_traits_baseILj1280EfS2_S2_S2_fjLj128EEEEELb1ELb1ELb1EEEvNS_9FwdParamsE,@function
        .size           _ZN10layer_norm31ln_parallel_residual_fwd_kernelINS_13Kernel_traitsIf6__halfS2_S2_fjLj1280ELj1ELj4ELj1ELj16ENS_18Kernel_traits_baseILj1280EfS2_S2_S2_fjLj128EEEEELb1ELb1ELb1EEEvNS_9FwdParamsE,(.L_x_33675 - _ZN10layer_norm31ln_parallel_residual_fwd_kernelINS_13Kernel_traitsIf6__halfS2_S2_fjLj1280ELj1ELj4ELj1ELj16ENS_18Kernel_traits_baseILj1280EfS2_S2_S2_fjLj128EEEEELb1ELb1ELb1EEEvNS_9FwdParamsE)
        .other          _ZN10layer_norm31ln_parallel_residual_fwd_kernelINS_13Kernel_traitsIf6__halfS2_S2_fjLj1280ELj1ELj4ELj1ELj16ENS_18Kernel_traits_baseILj1280EfS2_S2_S2_fjLj128EEEEELb1ELb1ELb1EEEvNS_9FwdParamsE,@"STO_CUDA_ENTRY STV_DEFAULT"
_ZN10layer_norm31ln_parallel_residual_fwd_kernelINS_13Kernel_traitsIf6__halfS2_S2_fjLj1280ELj1ELj4ELj1ELj16ENS_18Kernel_traits_baseILj1280EfS2_S2_S2_fjLj128EEEEELb1ELb1ELb1EEEvNS_9FwdParamsE:
.text._ZN10layer_norm31ln_parallel_residual_fwd_kernelINS_13Kernel_traitsIf6__halfS2_S2_fjLj1280ELj1ELj4ELj1ELj16ENS_18Kernel_traits_baseILj1280EfS2_S2_S2_fjLj128EEEEELb1ELb1ELb1EEEvNS_9FwdParamsE:
        /* <DEDUP_REMOVED lines=10> */
[----:B------:R-:W3:Y:S01]  /*00a0*/  S2R R0, SR_CTAID.X ;  /* 0x0000000000007919 */ /* 0x000ee20000002500 */
[----:B------:R-:W-:Y:S01]  /*00b0*/  ULDC UR8, c[0x0][0x0] ;  /* 0x0000000000087ab9 */ /* 0x000fe20000000800 */
[----:B------:R-:W-:-:S04]  /*00c0*/  ULDC.64 UR10, c[0x0][0x260] ;  /* 0x00009800000a7ab9 */ /* 0x000fc80000000a00 */
[----:B------:R-:W4:Y:S01]  /*00d0*/  @P0 LDC R9, c[0x0][0x2f0] ;  /* 0x0000bc00ff090b82 */ /* 0x000f220000000800 */
[----:B------:R-:W4:Y:S01]  /*00e0*/  @P0 LDG.E.64 R2, desc[UR4][R2.64] ;  /* 0x0000000402020981 */ /* 0x000f22000c1e1b00 */
[----:B0-----:R-:W-:Y:S01]  /*00f0*/  @P0 MOV R6, R110 ;  /* 0x0000006e00060202 */ /* 0x001fe20000000f00 */
[----:B-1----:R-:W-:-:S05]  /*0100*/  @P0 IMAD.MOV.U32 R7, RZ, RZ, R111 ;  /* 0x000000ffff070224 */ /* 0x002fca00078e006f */
[----:B------:R-:W4:Y:S01]  /*0110*/  @P0 LDG.E.64 R4, desc[UR4][R6.64] ;  /* 0x0000000406040981 */ /* 0x000f22000c1e1b00 */
[----:B------:R-:W-:Y:S02]  /*0120*/  CS2R R112, SRZ ;  /* 0x0000000000707805 */ /* 0x000fe4000001ff00 */
[----:B------:R-:W-:Y:S02]  /*0130*/  CS2R R114, SRZ ;  /* 0x0000000000727805 */ /* 0x000fe4000001ff00 */
[----:B------:R-:W-:Y:S02]  /*0140*/  CS2R R68, SRZ ;  /* 0x0000000000447805 */ /* 0x000fe4000001ff00 */
[----:B--2---:R-:W-:Y:S02]  /*0150*/  SHF.R.U32.HI R19, RZ, 0x5, R163 ;  /* 0x00000005ff137819 */ /* 0x004fe400000116a3 */
[----:B------:R-:W-:Y:S02]  /*0160*/  CS2R R70, SRZ ;  /* 0x0000000000467805 */ /* 0x000fe4000001ff00 */
[----:B------:R-:W-:-:S02]  /*0170*/  CS2R R116, SRZ ;  /* 0x0000000000747805 */ /* 0x000fc4000001ff00 */
[----:B------:R-:W-:Y:S01]  /*0180*/  CS2R R118, SRZ ;  /* 0x0000000000767805 */ /* 0x000fe2000001ff00 */
[C---:B---3--:R-:W-:Y:S01]  /*0190*/  IMAD R16, R0.reuse, UR8, R163 ;  /* 0x0000000800107c24 */ /* 0x048fe2000f8e02a3 */
[----:B------:R-:W-:Y:S01]  /*01a0*/  LEA R19, R0, R19, 0x2 ;  /* 0x0000001300137211 */ /* 0x000fe200078e10ff */
[----:B------:R-:W-:Y:S01]  /*01b0*/  IMAD.SHL.U32 R0, R163, 0x20, RZ ;  /* 0x00000020a3007824 */ /* 0x000fe200078e00ff */
[----:B------:R-:W-:Y:S01]  /*01c0*/  ULDC.64 UR8, c[0x0][0x2c8] ;  /* 0x0000b20000087ab9 */ /* 0x000fe20000000a00 */
[----:B------:R-:W-:Y:S02]  /*01d0*/  CS2R R64, SRZ ;  /* 0x0000000000407805 */ /* 0x000fe4000001ff00 */
[----:B------:R-:W-:Y:S02]  /*01e0*/  CS2R R66, SRZ ;  /* 0x0000000000427805 */ /* 0x000fe4000001ff00 */
[----:B------:R-:W-:Y:S02]  /*01f0*/  CS2R R60, SRZ ;  /* 0x00000000003c7805 */ /* 0x000fe4000001ff00 */
[----:B------:R-:W-:-:S02]  /*0200*/  LOP3.LUT R0, R0, 0x3e0, RZ, 0xc0, !PT ;  /* 0x000003e000007812 */ /* 0x000fc400078ec0ff */
        /* <DEDUP_REMOVED lines=11> */
[----:B----4-:R-:W-:-:S02]  /*02c0*/  @P0 R2UR UR6, R2 ;  /* 0x00000000020602ca */ /* 0x010fc400000e0000 */
[----:B------:R-:W-:-:S11]  /*02d0*/  @P0 R2UR UR7, R3 ;  /* 0x00000000030702ca */ /* 0x000fd600000e0000 */
[----:B------:R-:W-:Y:S02]  /*02e0*/  UIADD3 UR14, UR6, -0x61c88647, URZ ;  /* 0x9e3779b9060e7890 */ /* 0x000fe4000fffe03f */
[----:B------:R-:W-:Y:S02]  /*02f0*/  UIADD3 UR15, UR7, -0x4498517b, URZ ;  /* 0xbb67ae85070f7890 */ /* 0x000fe4000fffe03f */
[----:B------:R-:W-:Y:S02]  /*0300*/  UIADD3 UR16, UR6, 0x3c6ef372, URZ ;  /* 0x3c6ef37206107890 */ /* 0x000fe4000fffe03f */
[----:B------:R-:W-:Y:S01]  /*0310*/  UIADD3 UR17, UR7, 0x76cf5d0a, URZ ;  /* 0x76cf5d0a07117890 */ /* 0x000fe2000fffe03f */
[----:B------:R-:W-:Y:S01]  /*0320*/  @P0 IADD3 R110, P1, R4, R9, RZ ;  /* 0x00000009046e0210 */ /* 0x000fe20007f3e0ff */
        /* <DEDUP_REMOVED lines=17> */
[----:B------:R-:W-:Y:S01]  /*0440*/  UIADD3 UR26, UR6, 0x5384540f, URZ ;  /* 0x5384540f061a7890 */ /* 0x000fe2000fffe03f */
[----:B------:R-:W-:Y:S01]  /*0450*/  IMAD.WIDE.U32 R6, R6, -0x2daee0ad, RZ ;  /* 0xd2511f5306067825 */ /* 0x000fe200078e00ff */
[----:B------:R-:W-:Y:S01]  /*0460*/  LOP3.LUT R3, R3, UR7, RZ, 0x3c, !PT ;  /* 0x0000000703037c12 */ /* 0x000fe2000f8e3cff */
[----:B------:R-:W-:Y:S02]  /*0470*/  UIADD3 UR28, UR6, -0xe443238, URZ ;  /* 0xf1bbcdc8061c7890 */ /* 0x000fe4000fffe03f */
        /* <DEDUP_REMOVED lines=27> */
[----:B------:R-:W-:Y:S01]  /*0630*/  IMAD.HI.U32 R5, R7, -0x326172a9, RZ ;  /* 0xcd9e8d5707057827 */ /* 0x000fe200078e00ff */
[----:B------:R-:W-:Y:S02]  /*0640*/  LOP3.LUT R17, R3, UR26, R4, 0x96, !PT ;  /* 0x0000001a03117c12 */ /* 0x000fe4000f8e9604 */
[C---:B------:R-:W-:Y:S01]  /*0650*/  IADD3 R4, P2, R0.reuse, UR8, RZ ;  /* 0x0000000800047c10 */ /* 0x040fe2000ff5e0ff */
[----:B------:R-:W-:Y:S01]  /*0660*/  ULDC UR8, c[0x0][0x214] ;  /* 0x0000850000087ab9 */ /* 0x000fe20000000800 */
[----:B------:R-:W-:Y:S01]  /*0670*/  LOP3.LUT R8, R5, UR28, R2, 0x96, !PT ;  /* 0x0000001c05087c12 */ /* 0x000fe2000f8e9602 */
[----:B------:R-:W-:Y:S01]  /*0680*/  IMAD.HI.U32 R3, R17, -0x2daee0ad, RZ ;  /* 0xd2511f5311037827 */ /* 0x000fe200078e00ff */
[----:B------:R-:W-:-:S03]  /*0690*/  IADD3 R2, P1, R0, UR10, RZ ;  /* 0x0000000a00027c10 */ /* 0x000fc6000ff3e0ff */
[----:B------:R-:W-:Y:S01]  /*06a0*/  IMAD.X R5, RZ, RZ, UR9, P2 ;  /* 0x00000009ff057e24 */ /* 0x000fe200090e06ff */
[----:B------:R-:W-:Y:S02]  /*06b0*/  LOP3.LUT R6, R3, UR29, R6, 0x96, !PT ;  /* 0x0000001d03067c12 */ /* 0x000fe4000f8e9606 */
[----:B------:R-:W-:Y:S02]  /*06c0*/  IADD3.X R3, RZ, UR11, RZ, P1, !PT ;  /* 0x0000000bff037c10 */ /* 0x000fe40008ffe4ff */
[----:B------:R0:W5:Y:S01]  /*06d0*/  @P0 LDG.E.128 R112, desc[UR4][R4.64] ;  /* 0x0000000404700981 */ /* 0x000162000c1e1d00 */
[----:B------:R-:W-:-:S03]  /*06e0*/  ISETP.GE.AND P1, PT, R19, UR8, PT ;  /* 0x0000000813007c0c */ /* 0x000fc6000bf26270 */
        /* <DEDUP_REMOVED lines=21> */
[----:B------:R-:W-:Y:S01]  /*0840*/  IMAD R17, R17, -0x2daee0ad, RZ ;  /* 0xd2511f5311117824 */ /* 0x000fe200078e02ff */
[----:B------:R-:W-:Y:S01]  /*0850*/  UIADD3 UR31, UR7, -0x695add53, URZ ;  /* 0x96a522ad071f7890 */ /* 0x000fe2000fffe03f */
[----:B------:R-:W-:Y:S01]  /*0860*/  IMAD R7, R7, -0x326172a9, RZ ;  /* 0xcd9e8d5707077824 */ /* 0x000fe200078e02ff */
[----:B------:R-:W-:Y:S01]  /*0870*/  ULDC.64 UR8, c[0x0][0x228] ;  /* 0x00008a0000087ab9 */ /* 0x000fe20000000a00 */
[----:B------:R-:W-:Y:S01]  /*0880*/  IMAD.HI.U32 R28, R6, -0x326172a9, RZ ;  /* 0xcd9e8d57061c7827 */ /* 0x000fe200078e00ff */
[----:B------:R-:W-:Y:S01]  /*0890*/  ISETP.NE.U32.AND P0, PT, RZ, UR8, PT ;  /* 0x00000008ff007c0c */ /* 0x000fe2000bf05070 */
[----:B------:R-:W-:Y:S01]  /*08a0*/  BSSY B0, `(.L_x_19474) ;  /* 0x0001e19000007945 */ /* 0x000fe20003800000 */
[----:B------:R-:W-:Y:S01]  /*08b0*/  LOP3.LUT R110, R110, 0x3, RZ, 0xc0, !PT ;  /* 0x000000036e6e7812 */ /* 0x000fe200078ec0ff */
[----:B0-----:R-:W-:Y:S01]  /*08c0*/  IMAD.WIDE.U32 R4, R8, -0x2daee0ad, RZ ;  /* 0xd2511f5308047825 */ /* 0x001fe200078e00ff */
[----:B------:R-:W-:Y:S01]  /*08d0*/  LOP3.LUT R28, R28, UR30, R7, 0x96, !PT ;  /* 0x0000001e1c1c7c12 */ /* 0x000fe2000f8e9607 */
        /* <DEDUP_REMOVED lines=13> */
.L_x_20121:
[----:B------:R-:W-:Y:S01]  /*09b0*/  ISETP.NE.U32.AND P1, PT, RZ, UR10, PT ;  /* 0x0000000aff007c0c */ /* 0x000fe2000bf25070 */
[----:B0-----:R-:W0:Y:S01]  /*09c0*/  LDC.64 R104, c[0x0][0x220] ;  /* 0x00008800ff687b82 */ /* 0x001e220000000a00 */
[----:B------:R-:W-:Y:S02]  /*09d0*/  IMAD R0, R19, UR9, RZ ;  /* 0x0000000913007c24 */ /* 0x000fe4000f8e02ff */
[----:B------:R-:W-:-:S03]  /*09e0*/  ISETP.NE.AND.EX P1, PT, RZ, UR11, PT, P1 ;  /* 0x0000000bff007c0c */ /* 0x000fc6000bf25310 */
[----:B-1----:R-:W-:Y:S02]  /*09f0*/  SHF.R.S32.HI R25, RZ, 0x1f, R0 ;  /* 0x0000001fff197819 */ /* 0x002fe40000011400 */
        /* <DEDUP_REMOVED lines=22> */
.L_x_19476:
[----:B------:R-:W-:-:S07]  /*0b60*/  IMAD.MOV.U32 R0, RZ, RZ, R30 ;  /* 0x000000ffff007224 */ /* 0x000fce00078e001e */
.L_x_19477:
[----:B------:R-:W-:Y:S05]  /*0b70*/  BSYNC B1 ;  /* 0x0000000000017941 */ /* 0x000fea0003800000 */
.L_x_19475:
        /* <DEDUP_REMOVED lines=16> */
.L_x_19481:
[----:B------:R-:W-:Y:S05]  /*0c80*/  BSYNC B2 ;  /* 0x0000000000027941 */ /* 0x000fea0003800000 */
.L_x_19480:
        /* <DEDUP_REMOVED lines=43> */
.L_x_19479:
[----:B------:R-:W-:Y:S05]  /*0f40*/  BSYNC B1 ;  /* 0x0000000000017941 */ /* 0x000fea0003800000 */
.L_x_19478:
        /* <DEDUP_REMOVED lines=20> */
.L_x_19482:
        /* <DEDUP_REMOVED lines=12> */
.L_x_19485:
[----:B------:R-:W-:-:S07]  /*1150*/  MOV R0, R30 ;  /* 0x0000001e00007202 */ /* 0x000fce0000000f00 */
.L_x_19486:
[----:B------:R-:W-:Y:S05]  /*1160*/  BSYNC B1 ;  /* 0x0000000000017941 */ /* 0x000fea0003800000 */
.L_x_19484:
        /* <DEDUP_REMOVED lines=16> */
.L_x_19490:
[----:B------:R-:W-:Y:S05]  /*1270*/  BSYNC B2 ;  /* 0x0000000000027941 */ /* 0x000fea0003800000 */
.L_x_19489:
        /* <DEDUP_REMOVED lines=44> */
.L_x_19488:
[----:B------:R-:W-:Y:S05]  /*1540*/  BSYNC B1 ;  /* 0x0000000000017941 */ /* 0x000fea0003800000 */
.L_x_19487:
        /* <DEDUP_REMOVED lines=10> */
.L_x_19483:
        /* <DEDUP_REMOVED lines=12> */
.L_x_19492:
[----:B------:R-:W-:-:S07]  /*16b0*/  MOV R0, R30 ;  /* 0x0000001e00007202 */ /* 0x000fce0000000f00 */
.L_x_19493:
[----:B------:R-:W-:Y:S05]  /*16c0*/  BSYNC B1 ;  /* 0x0000000000017941 */ /* 0x000fea0003800000 */
.L_x_19491:
        /* <DEDUP_REMOVED lines=16> */
.L_x_19497:
[----:B------:R-:W-:Y:S05]  /*17d0*/  BSYNC B2 ;  /* 0x0000000000027941 */ /* 0x000fea0003800000 */
.L_x_19496:
        /* <DEDUP_REMOVED lines=44> */
.L_x_19495:
[----:B------:R-:W-:Y:S05]  /*1aa0*/  BSYNC B1 ;  /* 0x0000000000017941 */ /* 0x000fea0003800000 */
.L_x_19494:
        /* <DEDUP_REMOVED lines=15> */
.L_x_19498:
        /* <DEDUP_REMOVED lines=12> */
.L_x_19501:
[----:B------:R-:W-:-:S07]  /*1c60*/  IMAD.MOV.U32 R0, RZ, RZ, R30 ;  /* 0x000000ffff007224 */ /* 0x000fce00078e001e */
.L_x_19502:
[----:B------:R-:W-:Y:S05]  /*1c70*/  BSYNC B1 ;  /* 0x0000000000017941 */ /* 0x000fea0003800000 */
.L_x_19500:
        /* <DEDUP_REMOVED lines=16> */
.L_x_19506:
[----:B------:R-:W-:Y:S05]  /*1d80*/  BSYNC B2 ;  /* 0x0000000000027941 */ /* 0x000fea0003800000 */
.L_x_19505:
        /* <DEDUP_REMOVED lines=44> */
.L_x_19504:
[----:B------:R-:W-:Y:S05]  /*2050*/  BSYNC B1 ;  /* 0x0000000000017941 */ /* 0x000fea0003800000 */
.L_x_19503:
        /* <DEDUP_REMOVED lines=10> */
.L_x_19499:
        /* <DEDUP_REMOVED lines=12> */
.L_x_19508:
[----:B------:R-:W-:-:S07]  /*21c0*/  IMAD.MOV.U32 R0, RZ, RZ, R30 ;  /* 0x000000ffff007224 */ /* 0x000fce00078e001e */
.L_x_19509:
[----:B------:R-:W-:Y:S05]  /*21d0*/  BSYNC B1 ;  /* 0x0000000000017941 */ /* 0x000fea0003800000 */
.L_x_19507:
        /* <DEDUP_REMOVED lines=16> */
.L_x_19513:
[----:B------:R-:W-:Y:S05]  /*22e0*/  BSYNC B2 ;  /* 0x0000000000027941 */ /* 0x000fea0003800000 */
.L_x_19512:
        /* <DEDUP_REMOVED lines=44> */
.L_x_19511:
[----:B------:R-:W-:Y:S05]  /*25b0*/  BSYNC B1 ;  /* 0x0000000000017941 */ /* 0x000fea0003800000 */
.L_x_19510:
        /* <DEDUP_REMOVED lines=15> */
.L_x_19514:
        /* <DEDUP_REMOVED lines=12> */
.L_x_19517:
[----:B------:R-:W-:-:S07]  /*2770*/  IMAD.MOV.U32 R0, RZ, RZ, R30 ;  /* 0x000000ffff007224 */ /* 0x000fce00078e001e */
.L_x_19518:
[----:B------:R-:W-:Y:S05]  /*2780*/  BSYNC B1 ;  /* 0x0000000000017941 */ /* 0x000fea0003800000 */
.L_x_19516:
        /* <DEDUP_REMOVED lines=16> */
.L_x_19522:
[----:B------:R-:W-:Y:S05]  /*2890*/  BSYNC B2 ;  /* 0x0000000000027941 */ /* 0x000fea0003800000 */
.L_x_19521:
        /* <DEDUP_REMOVED lines=44> */
.L_x_19520:
[----:B------:R-:W-:Y:S05]  /*2b60*/  BSYNC B1 ;  /* 0x0000000000017941 */ /* 0x000fea0003800000 */
.L_x_19519:
        /* <DEDUP_REMOVED lines=10> */
.L_x_19515:
        /* <DEDUP_REMOVED lines=12> */
.L_x_19524:
[----:B------:R-:W-:-:S07]  /*2cd0*/  IMAD.MOV.U32 R0, RZ, RZ, R30 ;  /* 0x000000ffff007224 */ /* 0x000fce00078e001e */
.L_x_19525:
[----:B------:R-:W-:Y:S05]  /*2ce0*/  BSYNC B1 ;  /* 0x0000000000017941 */ /* 0x000fea0003800000 */
.L_x_19523:
        /* <DEDUP_REMOVED lines=16> */
.L_x_19529:
[----:B------:R-:W-:Y:S05]  /*2df0*/  BSYNC B2 ;  /* 0x0000000000027941 */ /* 0x000fea0003800000 */
.L_x_19528:
        /* <DEDUP_REMOVED lines=44> */
.L_x_19527:
[----:B------:R-:W-:Y:S05]  /*30c0*/  BSYNC B1 ;  /* 0x0000000000017941 */ /* 0x000fea0003800000 */
.L_x_19526:
        /* <DEDUP_REMOVED lines=15> */
.L_x_19530:
        /* <DEDUP_REMOVED lines=12> */
.L_x_19533:
[----:B------:R-:W-:-:S07]  /*3280*/  MOV R0, R30 ;  /* 0x0000001e00007202 */ /* 0x000fce0000000f00 */
.L_x_19534:
[----:B------:R-:W-:Y:S05]  /*3290*/  BSYNC B1 ;  /* 0x0000000000017941 */ /* 0x000fea0003800000 */
.L_x_19532:
        /* <DEDUP_REMOVED lines=16> */
.L_x_19538:
[----:B------:R-:W-:Y:S05]  /*33a0*/  BSYNC B2 ;  /* 0x0000000000027941 */ /* 0x000fea0003800000 */
.L_x_19537:
        /* <DEDUP_REMOVED lines=44> */
.L_x_19536:
[----:B------:R-:W-:Y:S05]  /*3670*/  BSYNC B1 ;  /* 0x0000000000017941 */ /* 0x000fea0003800000 */
.L_x_19535:
        /* <DEDUP_REMOVED lines=10> */
.L_x_19531:
        /* <DEDUP_REMOVED lines=12> */
.L_x_19540:
[----:B------:R-:W-:-:S07]  /*37e0*/  MOV R0, R30 ;  /* 0x0000001e00007202 */ /* 0x000fce0000000f00 */
.L_x_19541:
[----:B------:R-:W-:Y:S05]  /*37f0*/  BSYNC B1 ;  /* 0x0000000000017941 */ /* 0x000fea0003800000 */
.L_x_19539:
        /* <DEDUP_REMOVED lines=16> */
.L_x_19545:
[----:B------:R-:W-:Y:S05]  /*3900*/  BSYNC B2 ;  /* 0x0000000000027941 */ /* 0x000fea0003800000 */
.L_x_19544:
        /* <DEDUP_REMOVED lines=44> */
.L_x_19543:
[----:B------:R-:W-:Y:S05]  /*3bd0*/  BSYNC B1 ;  /* 0x0000000000017941 */ /* 0x000fea0003800000 */
.L_x_19542:
        /* <DEDUP_REMOVED lines=15> */
.L_x_19546:
        /* <DEDUP_REMOVED lines=12> */
.L_x_19549:
[----:B------:R-:W-:-:S07]  /*3d90*/  IMAD.MOV.U32 R0, RZ, RZ, R30 ;  /* 0x000000ffff007224 */ /* 0x000fce00078e001e */
.L_x_19550:
[----:B------:R-:W-:Y:S05]  /*3da0*/  BSYNC B1 ;  /* 0x0000000000017941 */ /* 0x000fea0003800000 */
.L_x_19548:
        /* <DEDUP_REMOVED lines=16> */
.L_x_19554:
[----:B------:R-:W-:Y:S05]  /*3eb0*/  BSYNC B2 ;  /* 0x0000000000027941 */ /* 0x000fea0003800000 */
.L_x_19553:
        /* <DEDUP_REMOVED lines=43> */
.L_x_19552:
[----:B------:R-:W-:Y:S05]  /*4170*/  BSYNC B1 ;  /* 0x0000000000017941 */ /* 0x000fea0003800000 */
.L_x_19551:
        /* <DEDUP_REMOVED lines=10> */
.L_x_19547:
        /* <DEDUP_REMOVED lines=12> */
.L_x_19556:
[----:B------:R-:W-:-:S07]  /*42e0*/  IMAD.MOV.U32 R0, RZ, RZ, R30 ;  /* 0x000000ffff007224 */ /* 0x000fce00078e001e */
.L_x_19557:
[----:B------:R-:W-:Y:S05]  /*42f0*/  BSYNC B1 ;  /* 0x0000000000017941 */ /* 0x000fea0003800000 */
.L_x_19555:
        /* <DEDUP_REMOVED lines=16> */
.L_x_19561:
[----:B------:R-:W-:Y:S05]  /*4400*/  BSYNC B2 ;  /* 0x0000000000027941 */ /* 0x000fea0003800000 */
.L_x_19560:
        /* <DEDUP_REMOVED lines=43> */
.L_x_19559:
[----:B------:R-:W-:Y:S05]  /*46c0*/  BSYNC B1 ;  /* 0x0000000000017941 */ /* 0x000fea0003800000 */
.L_x_19558:
        /* <DEDUP_REMOVED lines=13> */
.L_x_19562:
        /* <DEDUP_REMOVED lines=12> */
.L_x_19565:
[----:B------:R-:W-:-:S07]  /*4860*/  IMAD.MOV.U32 R0, RZ, RZ, R30 ;  /* 0x000000ffff007224 */ /* 0x000fce00078e001e */
.L_x_19566:
[----:B------:R-:W-:Y:S05]  /*4870*/  BSYNC B1 ;  /* 0x0000000000017941 */ /* 0x000fea0003800000 */
.L_x_19564:
        /* <DEDUP_REMOVED lines=16> */
.L_x_19570:
[----:B------:R-:W-:Y:S05]  /*4980*/  BSYNC B2 ;  /* 0x0000000000027941 */ /* 0x000fea0003800000 */
.L_x_19569:
        /* <DEDUP_REMOVED lines=44> */
.L_x_19568:
[----:B------:R-:W-:Y:S05]  /*4c50*/  BSYNC B1 ;  /* 0x0000000000017941 */ /* 0x000fea0003800000 */
.L_x_19567:
        /* <DEDUP_REMOVED lines=10> */
.L_x_19563:
        /* <DEDUP_REMOVED lines=12> */
.L_x_19572:
[----:B------:R-:W-:-:S07]  /*4dc0*/  IMAD.MOV.U32 R0, RZ, RZ, R30 ;  /* 0x000000ffff007224 */ /* 0x000fce00078e001e */
.L_x_19573:
[----:B------:R-:W-:Y:S05]  /*4dd0*/  BSYNC B1 ;  /* 0x0000000000017941 */ /* 0x000fea0003800000 */
.L_x_19571:
        /* <DEDUP_REMOVED lines=16> */
.L_x_19577:
[----:B------:R-:W-:Y:S05]  /*4ee0*/  BSYNC B2 ;  /* 0x0000000000027941 */ /* 0x000fea0003800000 */
.L_x_19576:
        /* <DEDUP_REMOVED lines=44> */
.L_x_19575:
[----:B------:R-:W-:Y:S05]  /*51b0*/  BSYNC B1 ;  /* 0x0000000000017941 */ /* 0x000fea0003800000 */
.L_x_19574:
        /* <DEDUP_REMOVED lines=9> */
[----:B------:R-:W-:Y:S02]  /*5250*/  HADD2.F32 R21, -RZ, R35.H0_H0 ;  /* 0x20000023ff157230 */ /* 0x000fe40000004100 */
[----:B------:R-:W-:-:S03]  /*5260*/  IMAD.MOV.U32 R20, RZ, RZ, R2 ;  /* 0x000000ffff147224 */ /* 0x000fc600078e0002 */
[----:B------:R-:W-:Y:S01]  /*5270*/  FADD.FTZ R78, R78, R21 ;  /* 0x000000154e4e7221 */ /* 0x000fe20000010000 */
[----:B------:R-:W-:Y:S06]  /*5280*/  BRA `(.L_x_19579) ;  /* 0x0000000400587947 */ /* 0x000fec0003800000 */
.L_x_19578:
        /* <DEDUP_REMOVED lines=12> */
.L_x_19581:
[----:B------:R-:W-:-:S07]  /*5350*/  IMAD.MOV.U32 R0, RZ, RZ, R30 ;  /* 0x000000ffff007224 */ /* 0x000fce00078e001e */
.L_x_19582:
[----:B------:R-:W-:Y:S05]  /*5360*/  BSYNC B1 ;  /* 0x0000000000017941 */ /* 0x000fea0003800000 */
.L_x_19580:
        /* <DEDUP_REMOVED lines=16> */
.L_x_19586:
[----:B------:R-:W-:Y:S05]  /*5470*/  BSYNC B2 ;  /* 0x0000000000027941 */ /* 0x000fea0003800000 */
.L_x_19585:
        /* <DEDUP_REMOVED lines=44> */
.L_x_19584:
[----:B------:R-:W-:Y:S05]  /*5740*/  BSYNC B1 ;  /* 0x0000000000017941 */ /* 0x000fea0003800000 */
.L_x_19583:
        /* <DEDUP_REMOVED lines=10> */
.L_x_19579:
        /* <DEDUP_REMOVED lines=12> */
.L_x_19588:
[----:B------:R-:W-:-:S07]  /*58b0*/  IMAD.MOV.U32 R0, RZ, RZ, R30 ;  /* 0x000000ffff007224 */ /* 0x000fce00078e001e */
.L_x_19589:
[----:B------:R-:W-:Y:S05]  /*58c0*/  BSYNC B1 ;  /* 0x0000000000017941 */ /* 0x000fea0003800000 */
.L_x_19587:
        /* <DEDUP_REMOVED lines=16> */
.L_x_19593:
[----:B------:R-:W-:Y:S05]  /*59d0*/  BSYNC B2 ;  /* 0x0000000000027941 */ /* 0x000fea0003800000 */
.L_x_19592:
        /* <DEDUP_REMOVED lines=44> */
.L_x_19591:
[----:B------:R-:W-:Y:S05]  /*5ca0*/  BSYNC B1 ;  /* 0x0000000000017941 */ /* 0x000fea0003800000 */
.L_x_19590:
        /* <DEDUP_REMOVED lines=13> */
.L_x_19594:
        /* <DEDUP_REMOVED lines=12> */
.L_x_19597:
[----:B------:R-:W-:-:S07]  /*5e40*/  MOV R2, R30 ;  /* 0x0000001e00027202 */ /* 0x000fce0000000f00 */
.L_x_19598:
[----:B------:R-:W-:Y:S05]  /*5e50*/  BSYNC B1 ;  /* 0x0000000000017941 */ /* 0x000fea0003800000 */
.L_x_19596:
        /* <DEDUP_REMOVED lines=18> */
.L_x_19602:
[----:B------:R-:W-:Y:S05]  /*5f80*/  BSYNC B2 ;  /* 0x0000000000027941 */ /* 0x000fea0003800000 */
.L_x_19601:
        /* <DEDUP_REMOVED lines=44> */
.L_x_19600:
[----:B------:R-:W-:Y:S05]  /*6250*/  BSYNC B1 ;  /* 0x0000000000017941 */ /* 0x000fea0003800000 */
.L_x_19599:
        /* <DEDUP_REMOVED lines=10> */
.L_x_19595:
        /* <DEDUP_REMOVED lines=9> */
[----:B------:R-:W-:Y:S02]  /*6390*/  SEL R80, RZ, 0x1, P3 ;  /* 0x00000001ff507807 */ /* 0x000fe40001800000 */
[----:B------:R-:W-:Y:S01]  /*63a0*/  SEL R82, RZ, 0x1, P4 ;  /* 0x00000001ff527807 */ /* 0x000fe20002000000 */
[----:B------:R-:W-:Y:S01]  /*63b0*/  IMAD.WIDE.U32 R72, R72, 0x1000000, RZ ;  /* 0x0100000048487825 */ /* 0x000fe200078e00ff */
[----:B------:R-:W-:Y:S02]  /*63c0*/  SEL R20, RZ, 0x1000000, P5 ;  /* 0x01000000ff147807 */ /* 0x000fe40002800000 */
[----:B------:R-:W-:Y:S01]  /*63d0*/  LOP3.LUT P5, RZ, R10, 0x2, RZ, 0xc0, !PT ;  /* 0x000000020aff7812 */ /* 0x000fe200078ac0ff */
[----:B------:R-:W-:Y:S01]  /*63e0*/  IMAD.WIDE.U32 R80, R80, 0x10000, RZ ;  /* 0x0001000050507825 */ /* 0x000fe200078e00ff */
[----:B------:R-:W-:-:S02]  /*63f0*/  LOP3.LUT R2, R2, R20, R21, 0xfe, !PT ;  /* 0x0000001402027212 */ /* 0x000fc400078efe15 */
[----:B------:R-:W-:Y:S01]  /*6400*/  SEL R87, RZ, 0x1, P5 ;  /* 0x00000001ff577807 */ /* 0x000fe20002800000 */
[----:B------:R-:W-:Y:S01]  /*6410*/  IMAD.WIDE.U32 R82, R82, 0x100, RZ ;  /* 0x0000010052527825 */ /* 0x000fe200078e00ff */
[----:B------:R-:W-:Y:S01]  /*6420*/  LOP3.LUT P6, RZ, R10, 0x20, RZ, 0xc0, !PT ;  /* 0x000000200aff7812 */ /* 0x000fe200078cc0ff */
[----:B------:R-:W2:Y:S01]  /*6430*/  @P0 LDC.64 R20, c[0x0][0x228] ;  /* 0x00008a00ff140b82 */ /* 0x000ea20000000a00 */
[----:B------:R-:W-:Y:S01]  /*6440*/  LOP3.LUT R87, R73, R2, R87, 0xfe, !PT ;  /* 0x0000000249577212 */ /* 0x000fe200078efe57 */
[----:B0-----:R-:W-:Y:S01]  /*6450*/  IMAD.WIDE.U32 R76, R12, 0x10, R164 ;  /* 0x000000100c4c7825 */ /* 0x001fe200078e00a4 */
[----:B------:R-:W-:Y:S02]  /*6460*/  LOP3.LUT R80, R82, R72, R80, 0xfe, !PT ;  /* 0x0000004852507212 */ /* 0x000fe400078efe50 */
[----:B------:R-:W-:Y:S01]  /*6470*/  F2FP.F16.F32.PACK_AB R75, R79, R78 ;  /* 0x0000004e4f4b723e */ /* 0x000fe200000000ff */
[----:B------:R-:W-:Y:S01]  /*6480*/  VIADD R2, R12, 0x20 ;  /* 0x000000200c027836 */ /* 0x000fe20000000000 */
[----:B------:R-:W-:-:S02]  /*6490*/  F2FP.F16.F32.PACK_AB R74, R31, R29 ;  /* 0x0000001d1f4a723e */ /* 0x000fc400000000ff */
[----:B------:R-:W-:Y:S02]  /*64a0*/  F2FP.F16.F32.PACK_AB R73, R25, R24 ;  /* 0x000000181949723e */ /* 0x000fe400000000ff */
[----:B------:R-:W-:Y:S02]  /*64b0*/  F2FP.F16.F32.PACK_AB R72, R23, R22 ;  /* 0x000000161748723e */ /* 0x000fe400000000ff */
[----:B------:R-:W-:Y:S02]  /*64c0*/  SEL R85, RZ, 0x1, P6 ;  /* 0x00000001ff557807 */ /* 0x000fe40003000000 */
[----:B------:R-:W-:Y:S01]  /*64d0*/  ISETP.NE.AND P2, PT, R26, RZ, PT ;  /* 0x000000ff1a00720c */ /* 0x000fe20003f45270 */
[----:B------:R1:W-:Y:S01]  /*64e0*/  STG.E.128 desc[UR4][R76.64], R72 ;  /* 0x000000484c007986 */ /* 0x0003e2000c101d04 */
[----:B------:R-:W-:Y:S01]  /*64f0*/  LOP3.LUT R81, R83, R87, R81, 0xfe, !PT ;  /* 0x0000005753517212 */ /* 0x000fe200078efe51 */
[----:B------:R-:W0:Y:S01]  /*6500*/  @P1 LDC.64 R26, c[0x0][0x230] ;  /* 0x00008c00ff1a1b82 */ /* 0x000e220000000a00 */
[----:B------:R-:W-:Y:S01]  /*6510*/  LOP3.LUT R80, R80, R85, RZ, 0xfc, !PT ;  /* 0x0000005550507212 */ /* 0x000fe200078efcff */
[----:B--2---:R-:W-:-:S04]  /*6520*/  @P0 IMAD.WIDE.U32 R20, R2, 0x10, R20 ;  /* 0x0000001002140825 */ /* 0x004fc800078e0014 */
[----:B-1----:R-:W-:-:S04]  /*6530*/  IMAD.WIDE.U32 R74, R12, 0x8, R110 ;  /* 0x000000080c4a7825 */ /* 0x002fc800078e006e */
[C---:B------:R-:W-:Y:S01]  /*6540*/  IMAD.WIDE.U32 R72, R2.reuse, 0x10, R104 ;  /* 0x0000001002487825 */ /* 0x040fe200078e0068 */
[----:B------:R1:W-:Y:S03]  /*6550*/  STG.E.64 desc[UR4][R74.64], R80 ;  /* 0x000000504a007986 */ /* 0x0003e6000c101b04 */
[----:B0-----:R-:W-:Y:S01]  /*6560*/  @P1 IMAD.WIDE.U32 R26, R2, 0x10, R26 ;  /* 0x00000010021a1825 */ /* 0x001fe200078e001a */
[----:B-1----:R-:W-:Y:S06]  /*6570*/  @!P0 BRA `(.L_x_19603) ;  /* 0x0000000000508947 */ /* 0x002fec0003800000 */
        /* <DEDUP_REMOVED lines=20> */
.L_x_19603:
[----:B------:R1:W5:Y:S04]  /*66c0*/  @P0 LDG.E.128 R36, desc[UR4][R20.64] ;  /* 0x0000000414240981 */ /* 0x000368000c1e1d00 */
[----:B------:R1:W5:Y:S04]  /*66d0*/  @P1 LDG.E.128 R32, desc[UR4][R26.64] ;  /* 0x000000041a201981 */ /* 0x000368000c1e1d00 */
[----:B0-----:R-:W5:Y:S01]  /*66e0*/  LDG.E.128 R72, desc[UR4][R72.64] ;  /* 0x0000000448487981 */ /* 0x001f62000c1e1d00 */
        /* <DEDUP_REMOVED lines=12> */
.L_x_19605:
[----:B------:R-:W-:-:S07]  /*67b0*/  IMAD.MOV.U32 R84, RZ, RZ, R30 ;  /* 0x000000ffff547224 */ /* 0x000fce00078e001e */
.L_x_19606:
[----:B------:R-:W-:Y:S05]  /*67c0*/  BSYNC B1 ;  /* 0x0000000000017941 */ /* 0x000fea0003800000 */
.L_x_19604:
        /* <DEDUP_REMOVED lines=16> */
.L_x_19610:
[----:B------:R-:W-:Y:S05]  /*68d0*/  BSYNC B2 ;  /* 0x0000000000027941 */ /* 0x000fea0003800000 */
.L_x_19609:
        /* <DEDUP_REMOVED lines=42> */
[----:B------:R-:W-:Y:S01]  /*6b80*/  LOP3.LUT R17, R27, UR31, R20, 0x96, !PT ;  /* 0x0000001f1b117c12 */ /* 0x000fe2000f8e9614 */
[----:B------:R-:W-:-:S09]  /*6b90*/  IMAD.MOV.U32 R18, RZ, RZ, R26 ;  /* 0x000000ffff127224 */ /* 0x000fd200078e001a */
.L_x_19608:
[----:B------:R-:W-:Y:S05]  /*6ba0*/  BSYNC B1 ;  /* 0x0000000000017941 */ /* 0x000fea0003800000 */
.L_x_19607:
        /* <DEDUP_REMOVED lines=15> */
.L_x_19611:
        /* <DEDUP_REMOVED lines=12> */
.L_x_19614:
[----:B------:R-:W-:-:S07]  /*6d60*/  IMAD.MOV.U32 R11, RZ, RZ, R30 ;  /* 0x000000ffff0b7224 */ /* 0x000fce00078e001e */
.L_x_19615:
[----:B------:R-:W-:Y:S05]  /*6d70*/  BSYNC B1 ;  /* 0x0000000000017941 */ /* 0x000fea0003800000 */
.L_x_19613:
        /* <DEDUP_REMOVED lines=16> */
.L_x_19619:
[----:B------:R-:W-:Y:S05]  /*6e80*/  BSYNC B2 ;  /* 0x0000000000027941 */ /* 0x000fea0003800000 */
.L_x_19618:
        /* <DEDUP_REMOVED lines=44> */
.L_x_19617:
[----:B------:R-:W-:Y:S05]  /*7150*/  BSYNC B1 ;  /* 0x0000000000017941 */ /* 0x000fea0003800000 */
.L_x_19616:
        /* <DEDUP_REMOVED lines=10> */
.L_x_19612:
        /* <DEDUP_REMOVED lines=12> */
.L_x_19621:
[----:B------:R-:W-:-:S07]  /*72c0*/  IMAD.MOV.U32 R84, RZ, RZ, R30 ;  /* 0x000000ffff547224 */ /* 0x000fce00078e001e */
.L_x_19622:
[----:B------:R-:W-:Y:S05]  /*72d0*/  BSYNC B1 ;  /* 0x0000000000017941 */ /* 0x000fea0003800000 */
.L_x_19620:
        /* <DEDUP_REMOVED lines=16> */
.L_x_19626:
[----:B------:R-:W-:Y:S05]  /*73e0*/  BSYNC B2 ;  /* 0x0000000000027941 */ /* 0x000fea0003800000 */
.L_x_19625:
        /* <DEDUP_REMOVED lines=44> */
.L_x_19624:
[----:B------:R-:W-:Y:S05]  /*76b0*/  BSYNC B1 ;  /* 0x0000000000017941 */ /* 0x000fea0003800000 */
.L_x_19623:
        /* <DEDUP_REMOVED lines=15> */
.L_x_19627:
        /* <DEDUP_REMOVED lines=12> */
.L_x_19630:
[----:B------:R-:W-:-:S07]  /*7870*/  MOV R9, R30 ;  /* 0x0000001e00097202 */ /* 0x000fce0000000f00 */
.L_x_19631:
[----:B------:R-:W-:Y:S05]  /*7880*/  BSYNC B1 ;  /* 0x0000000000017941 */ /* 0x000fea0003800000 */
.L_x_19629:
        /* <DEDUP_REMOVED lines=16> */
.L_x_19635:
[----:B------:R-:W-:Y:S05]  /*7990*/  BSYNC B2 ;  /* 0x0000000000027941 */ /* 0x000fea0003800000 */
.L_x_19634:
        /* <DEDUP_REMOVED lines=44> */
.L_x_19633:
[----:B------:R-:W-:Y:S05]  /*7c60*/  BSYNC B1 ;  /* 0x0000000000017941 */ /* 0x000fea0003800000 */
.L_x_19632:
        /* <DEDUP_REMOVED lines=10> */
.L_x_19628:
        /* <DEDUP_REMOVED lines=12> */
.L_x_19637:
[----:B------:R-:W-:-:S07]  /*7dd0*/  MOV R20, R30 ;  /* 0x0000001e00147202 */ /* 0x000fce0000000f00 */
.L_x_19638:
[----:B------:R-:W-:Y:S05]  /*7de0*/  BSYNC B1 ;  /* 0x0000000000017941 */ /* 0x000fea0003800000 */
.L_x_19636:
        /* <DEDUP_REMOVED lines=16> */
.L_x_19642:
[----:B------:R-:W-:Y:S05]  /*7ef0*/  BSYNC B2 ;  /* 0x0000000000027941 */ /* 0x000fea0003800000 */
.L_x_19641:
        /* <DEDUP_REMOVED lines=44> */
.L_x_19640:
[----:B------:R-:W-:Y:S05]  /*81c0*/  BSYNC B1 ;  /* 0x0000000000017941 */ /* 0x000fea0003800000 */
.L_x_19639:
        /* <DEDUP_REMOVED lines=15> */
.L_x_19643:
        /* <DEDUP_REMOVED lines=12> */
.L_x_19646:
[----:B------:R-:W-:-:S07]  /*8380*/  IMAD.MOV.U32 R8, RZ, RZ, R30 ;  /* 0x000000ffff087224 */ /* 0x000fce00078e001e */
.L_x_19647:
[----:B------:R-:W-:Y:S05]  /*8390*/  BSYNC B1 ;  /* 0x0000000000017941 */ /* 0x000fea0003800000 */
.L_x_19645:
        /* <DEDUP_REMOVED lines=16> */
.L_x_19651:
[----:B------:R-:W-:Y:S05]  /*84a0*/  BSYNC B2 ;  /* 0x0000000000027941 */ /* 0x000fea0003800000 */
.L_x_19650:
        /* <DEDUP_REMOVED lines=44> */
.L_x_19649:
[----:B------:R-:W-:Y:S05]  /*8770*/  BSYNC B1 ;  /* 0x0000000000017941 */ /* 0x000fea0003800000 */
.L_x_19648:
        /* <DEDUP_REMOVED lines=10> */
.L_x_19644:
        /* <DEDUP_REMOVED lines=12> */
.L_x_19653:
[----:B------:R-:W-:-:S07]  /*88e0*/  IMAD.MOV.U32 R26, RZ, RZ, R30 ;  /* 0x000000ffff1a7224 */ /* 0x000fce00078e001e */
.L_x_19654:
[----:B------:R-:W-:Y:S05]  /*88f0*/  BSYNC B1 ;  /* 0x0000000000017941 */ /* 0x000fea0003800000 */
.L_x_19652:
        /* <DEDUP_REMOVED lines=16> */
.L_x_19658:
[----:B------:R-:W-:Y:S05]  /*8a00*/  BSYNC B2 ;  /* 0x0000000000027941 */ /* 0x000fea0003800000 */
.L_x_19657:
        /* <DEDUP_REMOVED lines=44> */
.L_x_19656:
[----:B------:R-:W-:Y:S05]  /*8cd0*/  BSYNC B1 ;  /* 0x0000000000017941 */ /* 0x000fea0003800000 */
.L_x_19655:
        /* <DEDUP_REMOVED lines=15> */
.L_x_19659:
        /* <DEDUP_REMOVED lines=12> */
.L_x_19662:
[----:B------:R-:W-:-:S07]  /*8e90*/  IMAD.MOV.U32 R7, RZ, RZ, R30 ;  /* 0x000000ffff077224 */ /* 0x000fce00078e001e */
.L_x_19663:
[----:B------:R-:W-:Y:S05]  /*8ea0*/  BSYNC B1 ;  /* 0x0000000000017941 */ /* 0x000fea0003800000 */
.L_x_19661:
        /* <DEDUP_REMOVED lines=16> */
.L_x_19667:
[----:B------:R-:W-:Y:S05]  /*8fb0*/  BSYNC B2 ;  /* 0x0000000000027941 */ /* 0x000fea0003800000 */
.L_x_19666:
        /* <DEDUP_REMOVED lines=44> */
.L_x_19665:
[----:B------:R-:W-:Y:S05]  /*9280*/  BSYNC B1 ;  /* 0x0000000000017941 */ /* 0x000fea0003800000 */
.L_x_19664:
        /* <DEDUP_REMOVED lines=10> */
.L_x_19660:
        /* <DEDUP_REMOVED lines=12> */
.L_x_19669:
[----:B------:R-:W-:-:S07]  /*93f0*/  IMAD.MOV.U32 R27, RZ, RZ, R30 ;  /* 0x000000ffff1b7224 */ /* 0x000fce00078e001e */
.L_x_19670:
[----:B------:R-:W-:Y:S05]  /*9400*/  BSYNC B1 ;  /* 0x0000000000017941 */ /* 0x000fea0003800000 */
.L_x_19668:
        /* <DEDUP_REMOVED lines=16> */
.L_x_19674:
[----:B------:R-:W-:Y:S05]  /*9510*/  BSYNC B2 ;  /* 0x0000000000027941 */ /* 0x000fea0003800000 */
.L_x_19673:
        /* <DEDUP_REMOVED lines=44> */
.L_x_19672:
[----:B------:R-:W-:Y:S05]  /*97e0*/  BSYNC B1 ;  /* 0x0000000000017941 */ /* 0x000fea0003800000 */
.L_x_19671:
        /* <DEDUP_REMOVED lines=15> */
.L_x_19675:
        /* <DEDUP_REMOVED lines=12> */
.L_x_19678:
[----:B------:R-:W-:-:S07]  /*99a0*/  IMAD.MOV.U32 R6, RZ, RZ, R30 ;  /* 0x000000ffff067224 */ /* 0x000fce00078e001e */
.L_x_19679:
[----:B------:R-:W-:Y:S05]  /*99b0*/  BSYNC B1 ;  /* 0x0000000000017941 */ /* 0x000fea0003800000 */
.L_x_19677:
        /* <DEDUP_REMOVED lines=16> */
.L_x_19683:
[----:B------:R-:W-:Y:S05]  /*9ac0*/  BSYNC B2 ;  /* 0x0000000000027941 */ /* 0x000fea0003800000 */
.L_x_19682:
        /* <DEDUP_REMOVED lines=44> */
.L_x_19681:
[----:B------:R-:W-:Y:S05]  /*9d90*/  BSYNC B1 ;  /* 0x0000000000017941 */ /* 0x000fea0003800000 */
.L_x_19680:
        /* <DEDUP_REMOVED lines=10> */
.L_x_19676:
        /* <DEDUP_REMOVED lines=12> */
.L_x_19685:
[----:B------:R-:W-:-:S07]  /*9f00*/  MOV R84, R30 ;  /* 0x0000001e00547202 */ /* 0x000fce0000000f00 */
.L_x_19686:
[----:B------:R-:W-:Y:S05]  /*9f10*/  BSYNC B1 ;  /* 0x0000000000017941 */ /* 0x000fea0003800000 */
.L_x_19684:
        /* <DEDUP_REMOVED lines=16> */
.L_x_19690:
[----:B------:R-:W-:Y:S05]  /*a020*/  BSYNC B2 ;  /* 0x0000000000027941 */ /* 0x000fea0003800000 */
.L_x_19689:
        /* <DEDUP_REMOVED lines=44> */
.L_x_19688:
[----:B------:R-:W-:Y:S05]  /*a2f0*/  BSYNC B1 ;  /* 0x0000000000017941 */ /* 0x000fea0003800000 */
.L_x_19687:
        /* <DEDUP_REMOVED lines=13> */
.L_x_19691:
        /* <DEDUP_REMOVED lines=12> */
.L_x_19694:
[----:B------:R-:W-:-:S07]  /*a490*/  IMAD.MOV.U32 R5, RZ, RZ, R30 ;  /* 0x000000ffff057224 */ /* 0x000fce00078e001e */
.L_x_19695:
[----:B------:R-:W-:Y:S05]  /*a4a0*/  BSYNC B1 ;  /* 0x0000000000017941 */ /* 0x000fea0003800000 */
.L_x_19693:
        /* <DEDUP_REMOVED lines=16> */
.L_x_19699:
[----:B------:R-:W-:Y:S05]  /*a5b0*/  BSYNC B2 ;  /* 0x0000000000027941 */ /* 0x000fea0003800000 */
.L_x_19698:
        /* <DEDUP_REMOVED lines=44> */
.L_x_19697:
[----:B------:R-:W-:Y:S05]  /*a880*/  BSYNC B1 ;  /* 0x0000000000017941 */ /* 0x000fea0003800000 */
.L_x_19696:
        /* <DEDUP_REMOVED lines=10> */
.L_x_19692:
        /* <DEDUP_REMOVED lines=12> */
.L_x_19701:
[----:B------:R-:W-:-:S07]  /*a9f0*/  MOV R74, R30 ;  /* 0x0000001e004a7202 */ /* 0x000fce0000000f00 */
.L_x_19702:
[----:B------:R-:W-:Y:S05]  /*aa00*/  BSYNC B1 ;  /* 0x0000000000017941 */ /* 0x000fea0003800000 */
.L_x_19700:
        /* <DEDUP_REMOVED lines=16> */
.L_x_19706:
[----:B------:R-:W-:Y:S05]  /*ab10*/  BSYNC B2 ;  /* 0x0000000000027941 */ /* 0x000fea0003800000 */
.L_x_19705:
        /* <DEDUP_REMOVED lines=44> */
.L_x_19704:
[----:B------:R-:W-:Y:S05]  /*ade0*/  BSYNC B1 ;  /* 0x0000000000017941 */ /* 0x000fea0003800000 */
.L_x_19703:
        /* <DEDUP_REMOVED lines=13> */
.L_x_19707:
        /* <DEDUP_REMOVED lines=12> */
.L_x_19710:
[----:B------:R-:W-:-:S07]  /*af80*/  IMAD.MOV.U32 R4, RZ, RZ, R30 ;  /* 0x000000ffff047224 */ /* 0x000fce00078e001e */
.L_x_19711:
[----:B------:R-:W-:Y:S05]  /*af90*/  BSYNC B1 ;  /* 0x0000000000017941 */ /* 0x000fea0003800000 */
.L_x_19709:
        /* <DEDUP_REMOVED lines=16> */
.L_x_19715:
[----:B------:R-:W-:Y:S05]  /*b0a0*/  BSYNC B2 ;  /* 0x0000000000027941 */ /* 0x000fea0003800000 */
.L_x_19714:
        /* <DEDUP_REMOVED lines=44> */
.L_x_19713:
[----:B------:R-:W-:Y:S05]  /*b370*/  BSYNC B1 ;  /* 0x0000000000017941 */ /* 0x000fea0003800000 */
.L_x_19712:
        /* <DEDUP_REMOVED lines=10> */
.L_x_19708:
        /* <DEDUP_REMOVED lines=12> */
.L_x_19717:
[----:B------:R-:W-:-:S07]  /*b4e0*/  MOV R74, R30 ;  /* 0x0000001e004a7202 */ /* 0x000fce0000000f00 */
.L_x_19718:
[----:B------:R-:W-:Y:S05]  /*b4f0*/  BSYNC B1 ;  /* 0x0000000000017941 */ /* 0x000fea0003800000 */
.L_x_19716:
        /* <DEDUP_REMOVED lines=16> */
.L_x_19722:
[----:B------:R-:W-:Y:S05]  /*b600*/  BSYNC B2 ;  /* 0x0000000000027941 */ /* 0x000fea0003800000 */
.L_x_19721:
        /* <DEDUP_REMOVED lines=44> */
.L_x_19720:
[----:B------:R-:W-:Y:S05]  /*b8d0*/  BSYNC B1 ;  /* 0x0000000000017941 */ /* 0x000fea0003800000 */
.L_x_19719:
        /* <DEDUP_REMOVED lines=13> */
.L_x_19723:
        /* <DEDUP_REMOVED lines=12> */
.L_x_19726:
[----:B------:R-:W-:-:S07]  /*ba70*/  IMAD.MOV.U32 R3, RZ, RZ, R30 ;  /* 0x000000ffff037224 */ /* 0x000fce00078e001e */
.L_x_19727:
[----:B------:R-:W-:Y:S05]  /*ba80*/  BSYNC B1 ;  /* 0x0000000000017941 */ /* 0x000fea0003800000 */
.L_x_19725:
        /* <DEDUP_REMOVED lines=18> */
.L_x_19731:
[----:B------:R-:W-:Y:S05]  /*bbb0*/  BSYNC B2 ;  /* 0x0000000000027941 */ /* 0x000fea0003800000 */
.L_x_19730:
        /* <DEDUP_REMOVED lines=44> */
.L_x_19729:
[----:B------:R-:W-:Y:S05]  /*be80*/  BSYNC B1 ;  /* 0x0000000000017941 */ /* 0x000fea0003800000 */
.L_x_19728:
        /* <DEDUP_REMOVED lines=10> */
.L_x_19724:
        /* <DEDUP_REMOVED lines=11> */
[----:B------:R-:W-:Y:S02]  /*bfe0*/  F2FP.F16.F32.PACK_AB R75, R80, R77 ;  /* 0x0000004d504b723e */ /* 0x000fe400000000ff */
[----:B------:R-:W-:Y:S02]  /*bff0*/  F2FP.F16.F32.PACK_AB R74, R76, R27 ;  /* 0x0000001b4c4a723e */ /* 0x000fe400000000ff */
[----:B------:R-:W-:Y:S02]  /*c000*/  F2FP.F16.F32.PACK_AB R73, R26, R20 ;  /* 0x000000141a49723e */ /* 0x000fe400000000ff */
[----:B------:R-:W-:Y:S02]  /*c010*/  F2FP.F16.F32.PACK_AB R72, R21, R0 ;  /* 0x000000001548723e */ /* 0x000fe400000000ff */
[----:B------:R-:W-:-:S02]  /*c020*/  SEL R88, RZ, 0x1, P3 ;  /* 0x00000001ff587807 */ /* 0x000fc40001800000 */
[----:B------:R-:W-:Y:S01]  /*c030*/  SEL R89, RZ, 0x1, P4 ;  /* 0x00000001ff597807 */ /* 0x000fe20002000000 */
[----:B------:R2:W-:Y:S01]  /*c040*/  STG.E.128 desc[UR4][R86.64], R72 ;  /* 0x0000004856007986 */ /* 0x0005e2000c101d04 */
[----:B------:R-:W-:Y:S02]  /*c050*/  SEL R93, RZ, 0x1000000, P5 ;  /* 0x01000000ff5d7807 */ /* 0x000fe40002800000 */
[----:B------:R-:W-:Y:S02]  /*c060*/  LOP3.LUT P5, RZ, R10, 0x2, RZ, 0xc0, !PT ;  /* 0x000000020aff7812 */ /* 0x000fe400078ac0ff */
[----:B------:R-:W-:Y:S02]  /*c070*/  LOP3.LUT R92, R92, R93, R91, 0xfe, !PT ;  /* 0x0000005d5c5c7212 */ /* 0x000fe400078efe5b */
[----:B------:R-:W-:Y:S02]  /*c080*/  LOP3.LUT P6, RZ, R10, 0x20, RZ, 0xc0, !PT ;  /* 0x000000200aff7812 */ /* 0x000fe400078cc0ff */
[----:B------:R-:W-:Y:S01]  /*c090*/  SEL R91, RZ, 0x1, P5 ;  /* 0x00000001ff5b7807 */ /* 0x000fe20002800000 */
[----:B--2---:R-:W-:Y:S01]  /*c0a0*/  IMAD.WIDE.U32 R86, R81, 0x1000000, RZ ;  /* 0x0100000051567825 */ /* 0x004fe200078e00ff */
[----:B------:R-:W-:-:S03]  /*c0b0*/  IADD3 R81, R12, 0x40, RZ ;  /* 0x000000400c517810 */ /* 0x000fc60007ffe0ff */
[----:B------:R-:W-:Y:S01]  /*c0c0*/  IMAD.WIDE.U32 R74, R88, 0x10000, RZ ;  /* 0x00010000584a7825 */ /* 0x000fe200078e00ff */
[----:B------:R-:W-:-:S03]  /*c0d0*/  LOP3.LUT R91, R87, R92, R91, 0xfe, !PT ;  /* 0x0000005c575b7212 */ /* 0x000fc600078efe5b */
[----:B------:R-:W-:Y:S01]  /*c0e0*/  IMAD.WIDE.U32 R72, R89, 0x100, RZ ;  /* 0x0000010059487825 */ /* 0x000fe200078e00ff */
[----:B------:R-:W-:-:S03]  /*c0f0*/  SEL R89, RZ, 0x1, P6 ;  /* 0x00000001ff597807 */ /* 0x000fc60003000000 */
[----:B0-----:R-:W-:Y:S01]  /*c100*/  @P0 IMAD.WIDE.U32 R84, R81, 0x10, R84 ;  /* 0x0000001051540825 */ /* 0x001fe200078e0054 */
[----:B------:R-:W-:Y:S02]  /*c110*/  LOP3.LUT R88, R72, R86, R74, 0xfe, !PT ;  /* 0x0000005648587212 */ /* 0x000fe400078efe4a */
[----:B------:R-:W-:Y:S01]  /*c120*/  LOP3.LUT R75, R73, R91, R75, 0xfe, !PT ;  /* 0x0000005b494b7212 */ /* 0x000fe200078efe4b */
[----:B------:R-:W-:Y:S01]  /*c130*/  IMAD.WIDE.U32 R86, R2, 0x8, R110 ;  /* 0x0000000802567825 */ /* 0x000fe200078e006e */
[----:B------:R-:W-:-:S03]  /*c140*/  LOP3.LUT R74, R88, R89, RZ, 0xfc, !PT ;  /* 0x00000059584a7212 */ /* 0x000fc600078efcff */
[C---:B------:R-:W-:Y:S02]  /*c150*/  IMAD.WIDE.U32 R72, R81.reuse, 0x10, R104 ;  /* 0x0000001051487825 */ /* 0x040fe400078e0068 */
[----:B------:R0:W-:Y:S02]  /*c160*/  STG.E.64 desc[UR4][R86.64], R74 ;  /* 0x0000004a56007986 */ /* 0x0001e4000c101b04 */
[----:B-1----:R-:W-:Y:S01]  /*c170*/  @P1 IMAD.WIDE.U32 R82, R81, 0x10, R82 ;  /* 0x0000001051521825 */ /* 0x002fe200078e0052 */
        /* <DEDUP_REMOVED lines=21> */
.L_x_19732:
        /* <DEDUP_REMOVED lines=15> */
.L_x_19734:
[----:B------:R-:W-:-:S07]  /*c3c0*/  MOV R82, R30 ;  /* 0x0000001e00527202 */ /* 0x000fce0000000f00 */
.L_x_19735:
[----:B------:R-:W-:Y:S05]  /*c3d0*/  BSYNC B1 ;  /* 0x0000000000017941 */ /* 0x000fea0003800000 */
.L_x_19733:
        /* <DEDUP_REMOVED lines=16> */
.L_x_19739:
[----:B------:R-:W-:Y:S05]  /*c4e0*/  BSYNC B2 ;  /* 0x0000000000027941 */ /* 0x000fea0003800000 */
.L_x_19738:
        /* <DEDUP_REMOVED lines=44> */
.L_x_19737:
[----:B------:R-:W-:Y:S05]  /*c7b0*/  BSYNC B1 ;  /* 0x0000000000017941 */ /* 0x000fea0003800000 */
.L_x_19736:
        /* <DEDUP_REMOVED lines=15> */
.L_x_19740:
        /* <DEDUP_REMOVED lines=12> */
.L_x_19743:
[----:B------:R-:W-:-:S07]  /*c970*/  IMAD.MOV.U32 R11, RZ, RZ, R30 ;  /* 0x000000ffff0b7224 */ /* 0x000fce00078e001e */
.L_x_19744:
[----:B------:R-:W-:Y:S05]  /*c980*/  BSYNC B1 ;  /* 0x0000000000017941 */ /* 0x000fea0003800000 */
.L_x_19742:
        /* <DEDUP_REMOVED lines=16> */
.L_x_19748:
[----:B------:R-:W-:Y:S05]  /*ca90*/  BSYNC B2 ;  /* 0x0000000000027941 */ /* 0x000fea0003800000 */
.L_x_19747:
        /* <DEDUP_REMOVED lines=44> */
.L_x_19746:
[----:B------:R-:W-:Y:S05]  /*cd60*/  BSYNC B1 ;  /* 0x0000000000017941 */ /* 0x000fea0003800000 */
.L_x_19745:
        /* <DEDUP_REMOVED lines=10> */
.L_x_19741:
        /* <DEDUP_REMOVED lines=12> */
.L_x_19750:
[----:B------:R-:W-:-:S07]  /*ced0*/  MOV R83, R30 ;  /* 0x0000001e00537202 */ /* 0x000fce0000000f00 */
.L_x_19751:
[----:B------:R-:W-:Y:S05]  /*cee0*/  BSYNC B1 ;  /* 0x0000000000017941 */ /* 0x000fea0003800000 */
.L_x_19749:
        /* <DEDUP_REMOVED lines=16> */
.L_x_19755:
[----:B------:R-:W-:Y:S05]  /*cff0*/  BSYNC B2 ;  /* 0x0000000000027941 */ /* 0x000fea0003800000 */
.L_x_19754:
        /* <DEDUP_REMOVED lines=44> */
.L_x_19753:
[----:B------:R-:W-:Y:S05]  /*d2c0*/  BSYNC B1 ;  /* 0x0000000000017941 */ /* 0x000fea0003800000 */
.L_x_19752:
        /* <DEDUP_REMOVED lines=15> */
.L_x_19756:
        /* <DEDUP_REMOVED lines=12> */
.L_x_19759:
[----:B------:R-:W-:-:S07]  /*d480*/  IMAD.MOV.U32 R9, RZ, RZ, R30 ;  /* 0x000000ffff097224 */ /* 0x000fce00078e001e */
.L_x_19760:
[----:B------:R-:W-:Y:S05]  /*d490*/  BSYNC B1 ;  /* 0x0000000000017941 */ /* 0x000fea0003800000 */
.L_x_19758:
        /* <DEDUP_REMOVED lines=16> */
.L_x_19764:
[----:B------:R-:W-:Y:S05]  /*d5a0*/  BSYNC B2 ;  /* 0x0000000000027941 */ /* 0x000fea0003800000 */
.L_x_19763:
        /* <DEDUP_REMOVED lines=44> */
.L_x_19762:
[----:B------:R-:W-:Y:S05]  /*d870*/  BSYNC B1 ;  /* 0x0000000000017941 */ /* 0x000fea0003800000 */
.L_x_19761:
        /* <DEDUP_REMOVED lines=10> */
.L_x_19757:
        /* <DEDUP_REMOVED lines=12> */
.L_x_19766:
[----:B------:R-:W-:-:S07]  /*d9e0*/  MOV R72, R30 ;  /* 0x0000001e00487202 */ /* 0x000fce0000000f00 */
.L_x_19767:
[----:B------:R-:W-:Y:S05]  /*d9f0*/  BSYNC B1 ;  /* 0x0000000000017941 */ /* 0x000fea0003800000 */
.L_x_19765:
        /* <DEDUP_REMOVED lines=16> */
.L_x_19771:
[----:B------:R-:W-:Y:S05]  /*db00*/  BSYNC B2 ;  /* 0x0000000000027941 */ /* 0x000fea0003800000 */
.L_x_19770:
        /* <DEDUP_REMOVED lines=44> */
.L_x_19769:
[----:B------:R-:W-:Y:S05]  /*ddd0*/  BSYNC B1 ;  /* 0x0000000000017941 */ /* 0x000fea0003800000 */
.L_x_19768:
        /* <DEDUP_REMOVED lines=15> */
.L_x_19772:
        /* <DEDUP_REMOVED lines=12> */
.L_x_19775:
[----:B------:R-:W-:-:S07]  /*df90*/  IMAD.MOV.U32 R8, RZ, RZ, R30 ;  /* 0x000000ffff087224 */ /* 0x000fce00078e001e */
.L_x_19776:
[----:B------:R-:W-:Y:S05]  /*dfa0*/  BSYNC B1 ;  /* 0x0000000000017941 */ /* 0x000fea0003800000 */
.L_x_19774:
        /* <DEDUP_REMOVED lines=16> */
.L_x_19780:
[----:B------:R-:W-:Y:S05]  /*e0b0*/  BSYNC B2 ;  /* 0x0000000000027941 */ /* 0x000fea0003800000 */
.L_x_19779:
        /* <DEDUP_REMOVED lines=44> */
.L_x_19778:
[----:B------:R-:W-:Y:S05]  /*e380*/  BSYNC B1 ;  /* 0x0000000000017941 */ /* 0x000fea0003800000 */
.L_x_19777:
        /* <DEDUP_REMOVED lines=10> */
.L_x_19773:
        /* <DEDUP_REMOVED lines=12> */
.L_x_19782:
[----:B------:R-:W-:-:S07]  /*e4f0*/  MOV R72, R30 ;  /* 0x0000001e00487202 */ /* 0x000fce0000000f00 */
.L_x_19783:
[----:B------:R-:W-:Y:S05]  /*e500*/  BSYNC B1 ;  /* 0x0000000000017941 */ /* 0x000fea0003800000 */
.L_x_19781:
        /* <DEDUP_REMOVED lines=16> */
.L_x_19787:
[----:B------:R-:W-:Y:S05]  /*e610*/  BSYNC B2 ;  /* 0x0000000000027941 */ /* 0x000fea0003800000 */
.L_x_19786:
        /* <DEDUP_REMOVED lines=44> */
.L_x_19785:
[----:B------:R-:W-:Y:S05]  /*e8e0*/  BSYNC B1 ;  /* 0x0000000000017941 */ /* 0x000fea0003800000 */
.L_x_19784:
        /* <DEDUP_REMOVED lines=15> */
.L_x_19788:
        /* <DEDUP_REMOVED lines=12> */
.L_x_19791:
[----:B------:R-:W-:-:S07]  /*eaa0*/  IMAD.MOV.U32 R7, RZ, RZ, R30 ;  /* 0x000000ffff077224 */ /* 0x000fce00078e001e */
.L_x_19792:
[----:B------:R-:W-:Y:S05]  /*eab0*/  BSYNC B1 ;  /* 0x0000000000017941 */ /* 0x000fea0003800000 */
.L_x_19790:
        /* <DEDUP_REMOVED lines=16> */
.L_x_19796:
[----:B------:R-:W-:Y:S05]  /*ebc0*/  BSYNC B2 ;  /* 0x0000000000027941 */ /* 0x000fea0003800000 */
.L_x_19795:
        /* <DEDUP_REMOVED lines=44> */
.L_x_19794:
[----:B------:R-:W-:Y:S05]  /*ee90*/  BSYNC B1 ;  /* 0x0000000000017941 */ /* 0x000fea0003800000 */
.L_x_19793:
        /* <DEDUP_REMOVED lines=10> */
.L_x_19789:
        /* <DEDUP_REMOVED lines=12> */
.L_x_19798:
[----:B------:R-:W-:-:S07]  /*f000*/  MOV R92, R30 ;  /* 0x0000001e005c7202 */ /* 0x000fce0000000f00 */
.L_x_19799:
[----:B------:R-:W-:Y:S05]  /*f010*/  BSYNC B1 ;  /* 0x0000000000017941 */ /* 0x000fea0003800000 */
.L_x_19797:
        /* <DEDUP_REMOVED lines=16> */
.L_x_19803:
[----:B------:R-:W-:Y:S05]  /*f120*/  BSYNC B2 ;  /* 0x0000000000027941 */ /* 0x000fea0003800000 */
.L_x_19802:
        /* <DEDUP_REMOVED lines=44> */
.L_x_19801:
[----:B------:R-:W-:Y:S05]  /*f3f0*/  BSYNC B1 ;  /* 0x0000000000017941 */ /* 0x000fea0003800000 */
.L_x_19800:
        /* <DEDUP_REMOVED lines=15> */
.L_x_19804:
        /* <DEDUP_REMOVED lines=12> */
.L_x_19807:
[----:B------:R-:W-:-:S07]  /*f5b0*/  IMAD.MOV.U32 R6, RZ, RZ, R30 ;  /* 0x000000ffff067224 */ /* 0x000fce00078e001e */
.L_x_19808:
[----:B------:R-:W-:Y:S05]  /*f5c0*/  BSYNC B1 ;  /* 0x0000000000017941 */ /* 0x000fea0003800000 */
.L_x_19806:
        /* <DEDUP_REMOVED lines=16> */
.L_x_19812:
[----:B------:R-:W-:Y:S05]  /*f6d0*/  BSYNC B2 ;  /* 0x0000000000027941 */ /* 0x000fea0003800000 */
.L_x_19811:
        /* <DEDUP_REMOVED lines=44> */
.L_x_19810:
[----:B------:R-:W-:Y:S05]  /*f9a0*/  BSYNC B1 ;  /* 0x0000000000017941 */ /* 0x000fea0003800000 */
.L_x_19809:
        /* <DEDUP_REMOVED lines=10> */
.L_x_19805:
        /* <DEDUP_REMOVED lines=12> */
.L_x_19814:
[----:B------:R-:W-:-:S07]  /*fb10*/  MOV R87, R30 ;  /* 0x0000001e00577202 */ /* 0x000fce0000000f00 */
.L_x_19815:
[----:B------:R-:W-:Y:S05]  /*fb20*/  BSYNC B1 ;  /* 0x0000000000017941 */ /* 0x000fea0003800000 */
.L_x_19813:
        /* <DEDUP_REMOVED lines=16> */
.L_x_19819:
[----:B------:R-:W-:Y:S05]  /*fc30*/  BSYNC B2 ;  /* 0x0000000000027941 */ /* 0x000fea0003800000 */
.L_x_19818:
        /* <DEDUP_REMOVED lines=44> */
.L_x_19817:
[----:B------:R-:W-:Y:S05]  /*ff00*/  BSYNC B1 ;  /* 0x0000000000017941 */ /* 0x000fea0003800000 */
.L_x_19816:
        /* <DEDUP_REMOVED lines=13> */
.L_x_19820:
        /* <DEDUP_REMOVED lines=12> */
.L_x_19823:
[----:B------:R-:W-:-:S07]  /*100a0*/  IMAD.MOV.U32 R5, RZ, RZ, R30 ;  /* 0x000000ffff057224 */ /* 0x000fce00078e001e */
.L_x_19824:
[----:B------:R-:W-:Y:S05]  /*100b0*/  BSYNC B1 ;  /* 0x0000000000017941 */ /* 0x000fea0003800000 */
.L_x_19822:
        /* <DEDUP_REMOVED lines=16> */
.L_x_19828:
[----:B------:R-:W-:Y:S05]  /*101c0*/  BSYNC B2 ;  /* 0x0000000000027941 */ /* 0x000fea0003800000 */
.L_x_19827:
        /* <DEDUP_REMOVED lines=44> */
.L_x_19826:
[----:B------:R-:W-:Y:S05]  /*10490*/  BSYNC B1 ;  /* 0x0000000000017941 */ /* 0x000fea0003800000 */
.L_x_19825:
        /* <DEDUP_REMOVED lines=10> */
.L_x_19821:
        /* <DEDUP_REMOVED lines=12> */
.L_x_19830:
[----:B------:R-:W-:-:S07]  /*10600*/  MOV R74, R30 ;  /* 0x0000001e004a7202 */ /* 0x000fce0000000f00 */
.L_x_19831:
[----:B------:R-:W-:Y:S05]  /*10610*/  BSYNC B1 ;  /* 0x0000000000017941 */ /* 0x000fea0003800000 */
.L_x_19829:
        /* <DEDUP_REMOVED lines=16> */
.L_x_19835:
[----:B------:R-:W-:Y:S05]  /*10720*/  BSYNC B2 ;  /* 0x0000000000027941 */ /* 0x000fea0003800000 */
.L_x_19834:
        /* <DEDUP_REMOVED lines=44> */
.L_x_19833:
[----:B------:R-:W-:Y:S05]  /*109f0*/  BSYNC B1 ;  /* 0x0000000000017941 */ /* 0x000fea0003800000 */
.L_x_19832:
        /* <DEDUP_REMOVED lines=13> */
.L_x_19836:
        /* <DEDUP_REMOVED lines=12> */
.L_x_19839:
[----:B------:R-:W-:-:S07]  /*10b90*/  IMAD.MOV.U32 R4, RZ, RZ, R30 ;  /* 0x000000ffff047224 */ /* 0x000fce00078e001e */
.L_x_19840:
[----:B------:R-:W-:Y:S05]  /*10ba0*/  BSYNC B1 ;  /* 0x0000000000017941 */ /* 0x000fea0003800000 */
.L_x_19838:
        /* <DEDUP_REMOVED lines=16> */
.L_x_19844:
[----:B------:R-:W-:Y:S05]  /*10cb0*/  BSYNC B2 ;  /* 0x0000000000027941 */ /* 0x000fea0003800000 */
.L_x_19843:
        /* <DEDUP_REMOVED lines=44> */
.L_x_19842:
[----:B------:R-:W-:Y:S05]  /*10f80*/  BSYNC B1 ;  /* 0x0000000000017941 */ /* 0x000fea0003800000 */
.L_x_19841:
        /* <DEDUP_REMOVED lines=10> */
.L_x_19837:
        /* <DEDUP_REMOVED lines=12> */
.L_x_19846:
[----:B------:R-:W-:-:S07]  /*110f0*/  MOV R74, R30 ;  /* 0x0000001e004a7202 */ /* 0x000fce0000000f00 */
.L_x_19847:
[----:B------:R-:W-:Y:S05]  /*11100*/  BSYNC B1 ;  /* 0x0000000000017941 */ /* 0x000fea0003800000 */
.L_x_19845:
        /* <DEDUP_REMOVED lines=16> */
.L_x_19851:
[----:B------:R-:W-:Y:S05]  /*11210*/  BSYNC B2 ;  /* 0x0000000000027941 */ /* 0x000fea0003800000 */
.L_x_19850:
        /* <DEDUP_REMOVED lines=44> */
.L_x_19849:
[----:B------:R-:W-:Y:S05]  /*114e0*/  BSYNC B1 ;  /* 0x0000000000017941 */ /* 0x000fea0003800000 */
.L_x_19848:
        /* <DEDUP_REMOVED lines=13> */
.L_x_19852:
        /* <DEDUP_REMOVED lines=12> */
.L_x_19855:
[----:B------:R-:W-:-:S07]  /*11680*/  IMAD.MOV.U32 R3, RZ, RZ, R30 ;  /* 0x000000ffff037224 */ /* 0x000fce00078e001e */
.L_x_19856:
[----:B------:R-:W-:Y:S05]  /*11690*/  BSYNC B1 ;  /* 0x0000000000017941 */ /* 0x000fea0003800000 */
.L_x_19854:
        /* <DEDUP_REMOVED lines=18> */
.L_x_19860:
[----:B------:R-:W-:Y:S05]  /*117c0*/  BSYNC B2 ;  /* 0x0000000000027941 */ /* 0x000fea0003800000 */
.L_x_19859:
        /* <DEDUP_REMOVED lines=44> */
.L_x_19858:
[----:B------:R-:W-:Y:S05]  /*11a90*/  BSYNC B1 ;  /* 0x0000000000017941 */ /* 0x000fea0003800000 */
.L_x_19857:
        /* <DEDUP_REMOVED lines=10> */
.L_x_19853:
[----:B------:R-:W-:Y:S01]  /*11b40*/  P2R R72, PR, RZ, 0x4 ;  /* 0x00000004ff487803 */ /* 0x000fe20000000000 */
[----:B------:R-:W-:Y:S01]  /*11b50*/  IMAD.WIDE.U32 R90, R81, 0x10, R164 ;  /* 0x00000010515a7825 */ /* 0x000fe200078e00a4 */
[C---:B------:R-:W-:Y:S02]  /*11b60*/  LOP3.LUT P2, RZ, R10.reuse, 0x2, RZ, 0xc0, !PT ;  /* 0x000000020aff7812 */ /* 0x040fe4000784c0ff */
[----:B------:R-:W-:Y:S02]  /*11b70*/  SEL R94, RZ, 0x100, P3 ;  /* 0x00000100ff5e7807 */ /* 0x000fe40001800000 */
[----:B------:R-:W-:Y:S02]  /*11b80*/  LOP3.LUT P3, RZ, R10, 0x4, RZ, 0xc0, !PT ;  /* 0x000000040aff7812 */ /* 0x000fe4000786c0ff */
[----:B------:R-:W-:Y:S02]  /*11b90*/  SEL R95, RZ, 0x1, P2 ;  /* 0x00000001ff5f7807 */ /* 0x000fe40001000000 */
[----:B------:R-:W-:-:S02]  /*11ba0*/  ISETP.NE.AND P2, PT, R72, RZ, PT ;  /* 0x000000ff4800720c */ /* 0x000fc40003f45270 */
[----:B------:R-:W-:Y:S02]  /*11bb0*/  F2FP.F16.F32.PACK_AB R75, R89, R88 ;  /* 0x00000058594b723e */ /* 0x000fe400000000ff */
[----:B------:R-:W-:Y:S02]  /*11bc0*/  F2FP.F16.F32.PACK_AB R74, R87, R86 ;  /* 0x00000056574a723e */ /* 0x000fe400000000ff */
[----:B------:R-:W-:Y:S02]  /*11bd0*/  F2FP.F16.F32.PACK_AB R73, R85, R84 ;  /* 0x000000545549723e */ /* 0x000fe400000000ff */
[----:B------:R-:W-:Y:S02]  /*11be0*/  F2FP.F16.F32.PACK_AB R72, R83, R82 ;  /* 0x000000525348723e */ /* 0x000fe400000000ff */
[----:B------:R-:W-:Y:S02]  /*11bf0*/  SEL R92, RZ, 0x1, P3 ;  /* 0x00000001ff5c7807 */ /* 0x000fe40001800000 */
[----:B------:R-:W-:Y:S01]  /*11c00*/  SEL R96, RZ, 0x1000000, P5 ;  /* 0x01000000ff607807 */ /* 0x000fe20002800000 */
[----:B------:R0:W-:Y:S01]  /*11c10*/  STG.E.128 desc[UR4][R90.64], R72 ;  /* 0x000000485a007986 */ /* 0x0001e2000c101d04 */
[----:B------:R-:W-:-:S02]  /*11c20*/  SEL R93, RZ, 0x10000, P4 ;  /* 0x00010000ff5d7807 */ /* 0x000fc40002000000 */
[C---:B------:R-:W-:Y:S02]  /*11c30*/  LOP3.LUT P5, RZ, R10.reuse, 0x10, RZ, 0xc0, !PT ;  /* 0x000000100aff7812 */ /* 0x040fe400078ac0ff */
[----:B------:R-:W-:Y:S02]  /*11c40*/  LOP3.LUT P4, RZ, R10, 0x8, RZ, 0xc0, !PT ;  /* 0x000000080aff7812 */ /* 0x000fe4000788c0ff */
        /* <DEDUP_REMOVED lines=16> */
[----:B-1----:R-:W-:-:S05]  /*11d50*/  IADD3 R90, R12, 0x60, RZ ;  /* 0x000000600c5a7810 */ /* 0x002fca0007ffe0ff */
        /* <DEDUP_REMOVED lines=17> */
[----:B------:R-:W-:-:S05]  /*11e70*/  IMAD.WIDE.U32 R94, R94, 0x1000000, RZ ;  /* 0x010000005e5e7825 */ /* 0x000fca00078e00ff */
[----:B------:R-:W-:Y:S02]  /*11e80*/  LOP3.LUT R91, R97, R91, R95, 0xfe, !PT ;  /* 0x0000005b615b7212 */ /* 0x000fe400078efe5f */
[----:B------:R-:W-:Y:S01]  /*11e90*/  LOP3.LUT R94, R98, R94, R96, 0xfe, !PT ;  /* 0x0000005e625e7212 */ /* 0x000fe200078efe60 */
[----:B0-----:R-:W-:Y:S01]  /*11ea0*/  IMAD.WIDE.U32 R96, R81, 0x8, R102 ;  /* 0x0000000851607825 */ /* 0x001fe200078e0066 */
[----:B------:R-:W-:Y:S02]  /*11eb0*/  LOP3.LUT R95, R91, R99, RZ, 0xfc, !PT ;  /* 0x000000635b5f7212 */ /* 0x000fe400078efcff */
[----:B------:R-:W-:-:S05]  /*11ec0*/  LOP3.LUT R94, R94, 0xff, R11, 0xf8, !PT ;  /* 0x000000ff5e5e7812 */ /* 0x000fca00078ef80b */
[----:B------:R0:W-:Y:S02]  /*11ed0*/  STG.E.64 desc[UR4][R96.64], R94 ;  /* 0x0000005e60007986 */ /* 0x0001e4000c101b04 */
.L_x_19861:
        /* <DEDUP_REMOVED lines=15> */
.L_x_19863:
[----:B------:R-:W-:-:S07]  /*11fd0*/  MOV R91, R30 ;  /* 0x0000001e005b7202 */ /* 0x000fce0000000f00 */
.L_x_19864:
[----:B------:R-:W-:Y:S05]  /*11fe0*/  BSYNC B1 ;  /* 0x0000000000017941 */ /* 0x000fea0003800000 */
.L_x_19862:
        /* <DEDUP_REMOVED lines=16> */
.L_x_19868:
[----:B------:R-:W-:Y:S05]  /*120f0*/  BSYNC B2 ;  /* 0x0000000000027941 */ /* 0x000fea0003800000 */
.L_x_19867:
        /* <DEDUP_REMOVED lines=43> */
[----:B------:R-:W-:-:S11]  /*123b0*/  HFMA2.MMA R94, -RZ, RZ, 0, 0 ;  /* 0x00000000ff5e7435 */ /* 0x000fd600000001ff */
.L_x_19866:
[----:B------:R-:W-:Y:S05]  /*123c0*/  BSYNC B1 ;  /* 0x0000000000017941 */ /* 0x000fea0003800000 */
.L_x_19865:
        /* <DEDUP_REMOVED lines=15> */
.L_x_19869:
        /* <DEDUP_REMOVED lines=12> */
.L_x_19872:
[----:B------:R-:W-:-:S07]  /*12580*/  IMAD.MOV.U32 R11, RZ, RZ, R30 ;  /* 0x000000ffff0b7224 */ /* 0x000fce00078e001e */
.L_x_19873:
[----:B------:R-:W-:Y:S05]  /*12590*/  BSYNC B1 ;  /* 0x0000000000017941 */ /* 0x000fea0003800000 */
.L_x_19871:
        /* <DEDUP_REMOVED lines=16> */
.L_x_19877:
[----:B------:R-:W-:Y:S05]  /*126a0*/  BSYNC B2 ;  /* 0x0000000000027941 */ /* 0x000fea0003800000 */
.L_x_19876:
        /* <DEDUP_REMOVED lines=44> */
.L_x_19875:
[----:B------:R-:W-:Y:S05]  /*12970*/  BSYNC B1 ;  /* 0x0000000000017941 */ /* 0x000fea0003800000 */
.L_x_19874:
        /* <DEDUP_REMOVED lines=10> */
.L_x_19870:
        /* <DEDUP_REMOVED lines=12> */
.L_x_19879:
[----:B------:R-:W-:-:S07]  /*12ae0*/  MOV R98, R30 ;  /* 0x0000001e00627202 */ /* 0x000fce0000000f00 */
.L_x_19880:
[----:B------:R-:W-:Y:S05]  /*12af0*/  BSYNC B1 ;  /* 0x0000000000017941 */ /* 0x000fea0003800000 */
.L_x_19878:
        /* <DEDUP_REMOVED lines=16> */
.L_x_19884:
[----:B------:R-:W-:Y:S05]  /*12c00*/  BSYNC B2 ;  /* 0x0000000000027941 */ /* 0x000fea0003800000 */
.L_x_19883:
        /* <DEDUP_REMOVED lines=44> */
.L_x_19882:
[----:B------:R-:W-:Y:S05]  /*12ed0*/  BSYNC B1 ;  /* 0x0000000000017941 */ /* 0x000fea0003800000 */
.L_x_19881:
        /* <DEDUP_REMOVED lines=15> */
.L_x_19885:
        /* <DEDUP_REMOVED lines=12> */
.L_x_19888:
[----:B------:R-:W-:-:S07]  /*13090*/  IMAD.MOV.U32 R9, RZ, RZ, R30 ;  /* 0x000000ffff097224 */ /* 0x000fce00078e001e */
.L_x_19889:
[----:B------:R-:W-:Y:S05]  /*130a0*/  BSYNC B1 ;  /* 0x0000000000017941 */ /* 0x000fea0003800000 */
.L_x_19887:
        /* <DEDUP_REMOVED lines=16> */
.L_x_19893:
[----:B------:R-:W-:Y:S05]  /*131b0*/  BSYNC B2 ;  /* 0x0000000000027941 */ /* 0x000fea0003800000 */
.L_x_19892:
        /* <DEDUP_REMOVED lines=44> */
.L_x_19891:
[----:B------:R-:W-:Y:S05]  /*13480*/  BSYNC B1 ;  /* 0x0000000000017941 */ /* 0x000fea0003800000 */
.L_x_19890:
[----:B------:R-:W-:Y:S01]  /*13490*/  I2FP.F32.U32 R9, R9 ;  /* 0x0000000900097245 */ /* 0x000fe20000201000 */
[----:B------:R-:W-:-:S04]  /*134a0*/  @P1 HADD2.F32 R93, -RZ, R32.H1_H1 ;  /* 0x30000020ff5d1230 */ /* 0x000fc80000004100 */
[----:B------:R-:W-:Y:S01]  /*134b0*/  FFMA.FTZ R72, R9, R162, 1.1641532182693481445e-10 ;  /* 0x2f00000009487423 */ /* 0x000fe200000100a2 */
[----:B------:R-:W-:-:S04]  /*134c0*/  HADD2.F32 R9, -RZ, R36.H1_H1 ;  /* 0x30000024ff097230 */ /* 0x000fc80000004100 */
[----:B------:R-:W-:Y:S01]  /*134d0*/  FSETP.GTU.FTZ.AND P3, PT, R72, R161, PT ;  /* 0x000000a14800720b */ /* 0x000fe20003f7c000 */
[----:B------:R-:W-:-:S05]  /*134e0*/  FMUL.FTZ R9, R9, R160 ;  /* 0x000000a009097220 */ /* 0x000fca0000410000 */
[----:B------:R-:W-:-:S05]  /*134f0*/  FSEL R9, R9, RZ, !P3 ;  /* 0x000000ff09097208 */ /* 0x000fca0005800000 */
[----:B------:R-:W-:Y:S01]  /*13500*/  FADD.FTZ R92, R92, R9 ;  /* 0x000000095c5c7221 */ /* 0x000fe20000010000 */
[----:B------:R-:W-:-:S03]  /*13510*/  SEL R9, RZ, 0x1, P3 ;  /* 0x00000001ff097807 */ /* 0x000fc60001800000 */
[----:B------:R-:W-:-:S07]  /*13520*/  @P1 FADD.FTZ R92, R93, R92 ;  /* 0x0000005c5d5c1221 */ /* 0x000fce0000010000 */
.L_x_19886:
        /* <DEDUP_REMOVED lines=12> */
.L_x_19895:
[----:B------:R-:W-:-:S07]  /*135f0*/  MOV R72, R30 ;  /* 0x0000001e00487202 */ /* 0x000fce0000000f00 */
.L_x_19896:
[----:B------:R-:W-:Y:S05]  /*13600*/  BSYNC B1 ;  /* 0x0000000000017941 */ /* 0x000fea0003800000 */
.L_x_19894:
        /* <DEDUP_REMOVED lines=16> */
.L_x_19900:
[----:B------:R-:W-:Y:S05]  /*13710*/  BSYNC B2 ;  /* 0x0000000000027941 */ /* 0x000fea0003800000 */
.L_x_19899:
        /* <DEDUP_REMOVED lines=44> */
.L_x_19898:
[----:B------:R-:W-:Y:S05]  /*139e0*/  BSYNC B1 ;  /* 0x0000000000017941 */ /* 0x000fea0003800000 */
.L_x_19897:
        /* <DEDUP_REMOVED lines=15> */
.L_x_19901:
        /* <DEDUP_REMOVED lines=12> */
.L_x_19904:
[----:B------:R-:W-:-:S07]  /*13ba0*/  IMAD.MOV.U32 R8, RZ, RZ, R30 ;  /* 0x000000ffff087224 */ /* 0x000fce00078e001e */
.L_x_19905:
[----:B------:R-:W-:Y:S05]  /*13bb0*/  BSYNC B1 ;  /* 0x0000000000017941 */ /* 0x000fea0003800000 */
.L_x_19903:
        /* <DEDUP_REMOVED lines=16> */
.L_x_19909:
[----:B------:R-:W-:Y:S05]  /*13cc0*/  BSYNC B2 ;  /* 0x0000000000027941 */ /* 0x000fea0003800000 */
.L_x_19908:
        /* <DEDUP_REMOVED lines=44> */
.L_x_19907:
[----:B------:R-:W-:Y:S05]  /*13f90*/  BSYNC B1 ;  /* 0x0000000000017941 */ /* 0x000fea0003800000 */
.L_x_19906:
[----:B------:R-:W-:Y:S01]  /*13fa0*/  I2FP.F32.U32 R95, R8 ;  /* 0x00000008005f7245 */ /* 0x000fe20000201000 */
[----:B------:R-:W-:-:S04]  /*13fb0*/  @P1 HADD2.F32 R72, -RZ, R33.H0_H0 ;  /* 0x20000021ff481230 */ /* 0x000fc80000004100 */
[----:B------:R-:W-:Y:S01]  /*13fc0*/  FFMA.FTZ R8, R95, R162, 1.1641532182693481445e-10 ;  /* 0x2f0000005f087423 */ /* 0x000fe200000100a2 */
[----:B------:R-:W-:-:S04]  /*13fd0*/  HADD2.F32 R95, -RZ, R37.H0_H0 ;  /* 0x20000025ff5f7230 */ /* 0x000fc80000004100 */
[----:B------:R-:W-:Y:S01]  /*13fe0*/  FSETP.GTU.FTZ.AND P3, PT, R8, R161, PT ;  /* 0x000000a10800720b */ /* 0x000fe20003f7c000 */
[----:B------:R-:W-:-:S05]  /*13ff0*/  FMUL.FTZ R8, R95, R160 ;  /* 0x000000a05f087220 */ /* 0x000fca0000410000 */
[----:B------:R-:W-:-:S05]  /*14000*/  FSEL R8, R8, RZ, !P3 ;  /* 0x000000ff08087208 */ /* 0x000fca0005800000 */
[----:B------:R-:W-:Y:S01]  /*14010*/  FADD.FTZ R93, R93, R8 ;  /* 0x000000085d5d7221 */ /* 0x000fe20000010000 */
[----:B------:R-:W-:-:S03]  /*14020*/  SEL R8, RZ, 0x1, P3 ;  /* 0x00000001ff087807 */ /* 0x000fc60001800000 */
[----:B------:R-:W-:-:S07]  /*14030*/  @P1 FADD.FTZ R93, R72, R93 ;  /* 0x0000005d485d1221 */ /* 0x000fce0000010000 */
.L_x_19902:
        /* <DEDUP_REMOVED lines=12> */
.L_x_19911:
[----:B------:R-:W-:-:S07]  /*14100*/  MOV R72, R30 ;  /* 0x0000001e00487202 */ /* 0x000fce0000000f00 */
.L_x_19912:
[----:B------:R-:W-:Y:S05]  /*14110*/  BSYNC B1 ;  /* 0x0000000000017941 */ /* 0x000fea0003800000 */
.L_x_19910:
        /* <DEDUP_REMOVED lines=16> */
.L_x_19916:
[----:B------:R-:W-:Y:S05]  /*14220*/  BSYNC B2 ;  /* 0x0000000000027941 */ /* 0x000fea0003800000 */
.L_x_19915:
        /* <DEDUP_REMOVED lines=44> */
.L_x_19914:
[----:B------:R-:W-:Y:S05]  /*144f0*/  BSYNC B1 ;  /* 0x0000000000017941 */ /* 0x000fea0003800000 */
.L_x_19913:
        /* <DEDUP_REMOVED lines=15> */
.L_x_19917:
        /* <DEDUP_REMOVED lines=12> */
.L_x_19920:
[----:B------:R-:W-:-:S07]  /*146b0*/  IMAD.MOV.U32 R7, RZ, RZ, R30 ;  /* 0x000000ffff077224 */ /* 0x000fce00078e001e */
.L_x_19921:
[----:B------:R-:W-:Y:S05]  /*146c0*/  BSYNC B1 ;  /* 0x0000000000017941 */ /* 0x000fea0003800000 */
.L_x_19919:
        /* <DEDUP_REMOVED lines=16> */
.L_x_19925:
[----:B------:R-:W-:Y:S05]  /*147d0*/  BSYNC B2 ;  /* 0x0000000000027941 */ /* 0x000fea0003800000 */
.L_x_19924:
        /* <DEDUP_REMOVED lines=44> */
.L_x_19923:
[----:B------:R-:W-:Y:S05]  /*14aa0*/  BSYNC B1 ;  /* 0x0000000000017941 */ /* 0x000fea0003800000 */
.L_x_19922:
        /* <DEDUP_REMOVED lines=10> */
.L_x_19918:
        /* <DEDUP_REMOVED lines=12> */
.L_x_19927:
[----:B------:R-:W-:-:S07]  /*14c10*/  MOV R95, R30 ;  /* 0x0000001e005f7202 */ /* 0x000fce0000000f00 */
.L_x_19928:
[----:B------:R-:W-:Y:S05]  /*14c20*/  BSYNC B1 ;  /* 0x0000000000017941 */ /* 0x000fea0003800000 */
.L_x_19926:
        /* <DEDUP_REMOVED lines=16> */
.L_x_19932:
[----:B------:R-:W-:Y:S05]  /*14d30*/  BSYNC B2 ;  /* 0x0000000000027941 */ /* 0x000fea0003800000 */
.L_x_19931:
        /* <DEDUP_REMOVED lines=44> */
.L_x_19930:
[----:B------:R-:W-:Y:S05]  /*15000*/  BSYNC B1 ;  /* 0x0000000000017941 */ /* 0x000fea0003800000 */
.L_x_19929:
        /* <DEDUP_REMOVED lines=15> */
.L_x_19933:
        /* <DEDUP_REMOVED lines=12> */
.L_x_19936:
[----:B------:R-:W-:-:S07]  /*151c0*/  IMAD.MOV.U32 R6, RZ, RZ, R30 ;  /* 0x000000ffff067224 */ /* 0x000fce00078e001e */
.L_x_19937:
[----:B------:R-:W-:Y:S05]  /*151d0*/  BSYNC B1 ;  /* 0x0000000000017941 */ /* 0x000fea0003800000 */
.L_x_19935:
        /* <DEDUP_REMOVED lines=16> */
.L_x_19941:
[----:B------:R-:W-:Y:S05]  /*152e0*/  BSYNC B2 ;  /* 0x0000000000027941 */ /* 0x000fea0003800000 */
.L_x_19940:
        /* <DEDUP_REMOVED lines=44> */
.L_x_19939:
[----:B------:R-:W-:Y:S05]  /*155b0*/  BSYNC B1 ;  /* 0x0000000000017941 */ /* 0x000fea0003800000 */
.L_x_19938:
        /* <DEDUP_REMOVED lines=10> */
.L_x_19934:
        /* <DEDUP_REMOVED lines=12> */
.L_x_19943:
[----:B------:R-:W-:-:S07]  /*15720*/  MOV R100, R30 ;  /* 0x0000001e00647202 */ /* 0x000fce0000000f00 */
.L_x_19944:
[----:B------:R-:W-:Y:S05]  /*15730*/  BSYNC B1 ;  /* 0x0000000000017941 */ /* 0x000fea0003800000 */
.L_x_19942:
        /* <DEDUP_REMOVED lines=16> */
.L_x_19948:
[----:B------:R-:W-:Y:S05]  /*15840*/  BSYNC B2 ;  /* 0x0000000000027941 */ /* 0x000fea0003800000 */
.L_x_19947:
        /* <DEDUP_REMOVED lines=44> */
.L_x_19946:
[----:B------:R-:W-:Y:S05]  /*15b10*/  BSYNC B1 ;  /* 0x0000000000017941 */ /* 0x000fea0003800000 */
.L_x_19945:
        /* <DEDUP_REMOVED lines=13> */
.L_x_19949:
        /* <DEDUP_REMOVED lines=12> */
.L_x_19952:
[----:B------:R-:W-:-:S07]  /*15cb0*/  IMAD.MOV.U32 R5, RZ, RZ, R30 ;  /* 0x000000ffff057224 */ /* 0x000fce00078e001e */
.L_x_19953:
[----:B------:R-:W-:Y:S05]  /*15cc0*/  BSYNC B1 ;  /* 0x0000000000017941 */ /* 0x000fea0003800000 */
.L_x_19951:
        /* <DEDUP_REMOVED lines=16> */
.L_x_19957:
[----:B------:R-:W-:Y:S05]  /*15dd0*/  BSYNC B2 ;  /* 0x0000000000027941 */ /* 0x000fea0003800000 */
.L_x_19956:
        /* <DEDUP_REMOVED lines=44> */
.L_x_19955:
[----:B------:R-:W-:Y:S05]  /*160a0*/  BSYNC B1 ;  /* 0x0000000000017941 */ /* 0x000fea0003800000 */
.L_x_19954:
        /* <DEDUP_REMOVED lines=10> */
.L_x_19950:
        /* <DEDUP_REMOVED lines=12> */
.L_x_19959:
[----:B------:R-:W-:-:S07]  /*16210*/  MOV R74, R30 ;  /* 0x0000001e004a7202 */ /* 0x000fce0000000f00 */
.L_x_19960:
[----:B------:R-:W-:Y:S05]  /*16220*/  BSYNC B1 ;  /* 0x0000000000017941 */ /* 0x000fea0003800000 */
.L_x_19958:
        /* <DEDUP_REMOVED lines=16> */
.L_x_19964:
[----:B------:R-:W-:Y:S05]  /*16330*/  BSYNC B2 ;  /* 0x0000000000027941 */ /* 0x000fea0003800000 */
.L_x_19963:
        /* <DEDUP_REMOVED lines=44> */
.L_x_19962:
[----:B------:R-:W-:Y:S05]  /*16600*/  BSYNC B1 ;  /* 0x0000000000017941 */ /* 0x000fea0003800000 */
.L_x_19961:
        /* <DEDUP_REMOVED lines=13> */
.L_x_19965:
        /* <DEDUP_REMOVED lines=12> */
.L_x_19968:
[----:B------:R-:W-:-:S07]  /*167a0*/  IMAD.MOV.U32 R4, RZ, RZ, R30 ;  /* 0x000000ffff047224 */ /* 0x000fce00078e001e */
.L_x_19969:
[----:B------:R-:W-:Y:S05]  /*167b0*/  BSYNC B1 ;  /* 0x0000000000017941 */ /* 0x000fea0003800000 */
.L_x_19967:
        /* <DEDUP_REMOVED lines=16> */
.L_x_19973:
[----:B------:R-:W-:Y:S05]  /*168c0*/  BSYNC B2 ;  /* 0x0000000000027941 */ /* 0x000fea0003800000 */
.L_x_19972:
        /* <DEDUP_REMOVED lines=44> */
.L_x_19971:
[----:B------:R-:W-:Y:S05]  /*16b90*/  BSYNC B1 ;  /* 0x0000000000017941 */ /* 0x000fea0003800000 */
.L_x_19970:
        /* <DEDUP_REMOVED lines=10> */
.L_x_19966:
        /* <DEDUP_REMOVED lines=12> */
.L_x_19975:
[----:B------:R-:W-:-:S07]  /*16d00*/  MOV R74, R30 ;  /* 0x0000001e004a7202 */ /* 0x000fce0000000f00 */
.L_x_19976:
[----:B------:R-:W-:Y:S05]  /*16d10*/  BSYNC B1 ;  /* 0x0000000000017941 */ /* 0x000fea0003800000 */
.L_x_19974:
        /* <DEDUP_REMOVED lines=16> */
.L_x_19980:
[----:B------:R-:W-:Y:S05]  /*16e20*/  BSYNC B2 ;  /* 0x0000000000027941 */ /* 0x000fea0003800000 */
.L_x_19979:
        /* <DEDUP_REMOVED lines=44> */
.L_x_19978:
[----:B------:R-:W-:Y:S05]  /*170f0*/  BSYNC B1 ;  /* 0x0000000000017941 */ /* 0x000fea0003800000 */
.L_x_19977:
        /* <DEDUP_REMOVED lines=13> */
.L_x_19981:
        /* <DEDUP_REMOVED lines=12> */
.L_x_19984:
[----:B------:R-:W-:-:S07]  /*17290*/  IMAD.MOV.U32 R3, RZ, RZ, R30 ;  /* 0x000000ffff037224 */ /* 0x000fce00078e001e */
.L_x_19985:
[----:B------:R-:W-:Y:S05]  /*172a0*/  BSYNC B1 ;  /* 0x0000000000017941 */ /* 0x000fea0003800000 */
.L_x_19983:
        /* <DEDUP_REMOVED lines=18> */
.L_x_19989:
[----:B------:R-:W-:Y:S05]  /*173d0*/  BSYNC B2 ;  /* 0x0000000000027941 */ /* 0x000fea0003800000 */
.L_x_19988:
        /* <DEDUP_REMOVED lines=44> */
.L_x_19987:
[----:B------:R-:W-:Y:S05]  /*176a0*/  BSYNC B1 ;  /* 0x0000000000017941 */ /* 0x000fea0003800000 */
.L_x_19986:
        /* <DEDUP_REMOVED lines=10> */
.L_x_19982:
[----:B------:R-:W-:Y:S01]  /*17750*/  P2R R108, PR, RZ, 0x2 ;  /* 0x00000002ff6c7803 */ /* 0x000fe20000000000 */
[----:B------:R-:W-:Y:S01]  /*17760*/  IMAD.WIDE.U32 R100, R90, 0x10, R164 ;  /* 0x000000105a647825 */ /* 0x000fe200078e00a4 */
[----:B------:R-:W-:Y:S02]  /*17770*/  LOP3.LUT P1, RZ, R10, 0x4, RZ, 0xc0, !PT ;  /* 0x000000040aff7812 */ /* 0x000fe4000782c0ff */
[----:B------:R-:W-:Y:S02]  /*17780*/  F2FP.F16.F32.PACK_AB R75, R98, R97 ;  /* 0x00000061624b723e */ /* 0x000fe400000000ff */
[----:B------:R-:W-:Y:S02]  /*17790*/  F2FP.F16.F32.PACK_AB R74, R96, R95 ;  /* 0x0000005f604a723e */ /* 0x000fe400000000ff */
[----:B------:R-:W-:Y:S02]  /*177a0*/  F2FP.F16.F32.PACK_AB R73, R94, R93 ;  /* 0x0000005d5e49723e */ /* 0x000fe400000000ff */
[----:B------:R-:W-:-:S02]  /*177b0*/  F2FP.F16.F32.PACK_AB R72, R92, R91 ;  /* 0x0000005b5c48723e */ /* 0x000fc400000000ff */
        /* <DEDUP_REMOVED lines=45> */
.L_x_19990:
        /* <DEDUP_REMOVED lines=21> */
.L_x_19992:
[----:B------:R-:W-:-:S07]  /*17be0*/  MOV R106, R30 ;  /* 0x0000001e006a7202 */ /* 0x000fce0000000f00 */
.L_x_19993:
[----:B------:R-:W-:Y:S05]  /*17bf0*/  BSYNC B1 ;  /* 0x0000000000017941 */ /* 0x000fea0003800000 */
.L_x_19991:
        /* <DEDUP_REMOVED lines=16> */
.L_x_19997:
[----:B------:R-:W-:Y:S05]  /*17d00*/  BSYNC B2 ;  /* 0x0000000000027941 */ /* 0x000fea0003800000 */
.L_x_19996:
        /* <DEDUP_REMOVED lines=44> */
.L_x_19995:
[----:B------:R-:W-:Y:S05]  /*17fd0*/  BSYNC B1 ;  /* 0x0000000000017941 */ /* 0x000fea0003800000 */
.L_x_19994:
        /* <DEDUP_REMOVED lines=15> */
.L_x_19998:
        /* <DEDUP_REMOVED lines=12> */
.L_x_20001:
[----:B------:R-:W-:-:S07]  /*18190*/  IMAD.MOV.U32 R11, RZ, RZ, R30 ;  /* 0x000000ffff0b7224 */ /* 0x000fce00078e001e */
.L_x_20002:
[----:B------:R-:W-:Y:S05]  /*181a0*/  BSYNC B1 ;  /* 0x0000000000017941 */ /* 0x000fea0003800000 */
.L_x_20000:
        /* <DEDUP_REMOVED lines=16> */
.L_x_20006:
[----:B------:R-:W-:Y:S05]  /*182b0*/  BSYNC B2 ;  /* 0x0000000000027941 */ /* 0x000fea0003800000 */
.L_x_20005:
        /* <DEDUP_REMOVED lines=44> */
.L_x_20004:
[----:B------:R-:W-:Y:S05]  /*18580*/  BSYNC B1 ;  /* 0x0000000000017941 */ /* 0x000fea0003800000 */
.L_x_20003:
[----:B------:R-:W-:-:S05]  /*18590*/  I2FP.F32.U32 R11, R11 ;  /* 0x0000000b000b7245 */ /* 0x000fca0000201000 */
[----:B------:R-:W-:Y:S01]  /*185a0*/  FFMA.FTZ R102, R11, R162, 1.1641532182693481445e-10 ;  /* 0x2f0000000b667423 */ /* 0x000fe200000100a2 */
[----:B------:R-:W-:-:S04]  /*185b0*/  HADD2.F32 R11, -RZ, R36.H0_H0 ;  /* 0x20000024ff0b7230 */ /* 0x000fc80000004100 */
[----:B------:R-:W-:Y:S01]  /*185c0*/  FSETP.GTU.FTZ.AND P3, PT, R102, R161, PT ;  /* 0x000000a16600720b */ /* 0x000fe20003f7c000 */
[----:B------:R-:W-:-:S05]  /*185d0*/  FMUL.FTZ R11, R11, R160 ;  /* 0x000000a00b0b7220 */ /* 0x000fca0000410000 */
[----:B------:R-:W-:-:S05]  /*185e0*/  FSEL R11, R11, RZ, !P3 ;  /* 0x000000ff0b0b7208 */ /* 0x000fca0005800000 */
[----:B------:R-:W-:Y:S01]  /*185f0*/  FADD.FTZ R100, R100, R11 ;  /* 0x0000000b64647221 */ /* 0x000fe20000010000 */
[----:B------:R-:W-:-:S05]  /*18600*/  @P1 HADD2.F32 R11, -RZ, R32.H0_H0 ;  /* 0x20000020ff0b1230 */ /* 0x000fca0000004100 */
[----:B------:R-:W-:Y:S01]  /*18610*/  @P1 FADD.FTZ R100, R11, R100 ;  /* 0x000000640b641221 */ /* 0x000fe20000010000 */
[----:B------:R-:W-:-:S07]  /*18620*/  SEL R11, RZ, 0x1, P3 ;  /* 0x00000001ff0b7807 */ /* 0x000fce0001800000 */
.L_x_19999:
        /* <DEDUP_REMOVED lines=12> */
.L_x_20008:
[----:B------:R-:W-:-:S07]  /*186f0*/  MOV R101, R30 ;  /* 0x0000001e00657202 */ /* 0x000fce0000000f00 */
.L_x_20009:
[----:B------:R-:W-:Y:S05]  /*18700*/  BSYNC B1 ;  /* 0x0000000000017941 */ /* 0x000fea0003800000 */
.L_x_20007:
        /* <DEDUP_REMOVED lines=16> */
.L_x_20013:
[----:B------:R-:W-:Y:S05]  /*18810*/  BSYNC B2 ;  /* 0x0000000000027941 */ /* 0x000fea0003800000 */
.L_x_20012:
        /* <DEDUP_REMOVED lines=44> */
.L_x_20011:
[----:B------:R-:W-:Y:S05]  /*18ae0*/  BSYNC B1 ;  /* 0x0000000000017941 */ /* 0x000fea0003800000 */
.L_x_20010:
        /* <DEDUP_REMOVED lines=15> */
.L_x_20014:
        /* <DEDUP_REMOVED lines=12> */
.L_x_20017:
[----:B------:R-:W-:-:S07]  /*18ca0*/  IMAD.MOV.U32 R9, RZ, RZ, R30 ;  /* 0x000000ffff097224 */ /* 0x000fce00078e001e */
.L_x_20018:
[----:B------:R-:W-:Y:S05]  /*18cb0*/  BSYNC B1 ;  /* 0x0000000000017941 */ /* 0x000fea0003800000 */
.L_x_20016:
        /* <DEDUP_REMOVED lines=16> */
.L_x_20022:
[----:B------:R-:W-:Y:S05]  /*18dc0*/  BSYNC B2 ;  /* 0x0000000000027941 */ /* 0x000fea0003800000 */
.L_x_20021:
        /* <DEDUP_REMOVED lines=44> */
.L_x_20020:
[----:B------:R-:W-:Y:S05]  /*19090*/  BSYNC B1 ;  /* 0x0000000000017941 */ /* 0x000fea0003800000 */
.L_x_20019:
        /* <DEDUP_REMOVED lines=10> */
.L_x_20015:
        /* <DEDUP_REMOVED lines=12> */
.L_x_20024:
[----:B------:R-:W-:-:S07]  /*19200*/  MOV R72, R30 ;  /* 0x0000001e00487202 */ /* 0x000fce0000000f00 */
.L_x_20025:
[----:B------:R-:W-:Y:S05]  /*19210*/  BSYNC B1 ;  /* 0x0000000000017941 */ /* 0x000fea0003800000 */
.L_x_20023:
        /* <DEDUP_REMOVED lines=16> */
.L_x_20029:
[----:B------:R-:W-:Y:S05]  /*19320*/  BSYNC B2 ;  /* 0x0000000000027941 */ /* 0x000fea0003800000 */
.L_x_20028:
        /* <DEDUP_REMOVED lines=44> */
.L_x_20027:
[----:B------:R-:W-:Y:S05]  /*195f0*/  BSYNC B1 ;  /* 0x0000000000017941 */ /* 0x000fea0003800000 */
.L_x_20026:
        /* <DEDUP_REMOVED lines=15> */
.L_x_20030:
        /* <DEDUP_REMOVED lines=12> */
.L_x_20033:
[----:B------:R-:W-:-:S07]  /*197b0*/  IMAD.MOV.U32 R8, RZ, RZ, R30 ;  /* 0x000000ffff087224 */ /* 0x000fce00078e001e */
.L_x_20034:
[----:B------:R-:W-:Y:S05]  /*197c0*/  BSYNC B1 ;  /* 0x0000000000017941 */ /* 0x000fea0003800000 */
.L_x_20032:
        /* <DEDUP_REMOVED lines=16> */
.L_x_20038:
[----:B------:R-:W-:Y:S05]  /*198d0*/  BSYNC B2 ;  /* 0x0000000000027941 */ /* 0x000fea0003800000 */
.L_x_20037:
        /* <DEDUP_REMOVED lines=44> */
.L_x_20036:
[----:B------:R-:W-:Y:S05]  /*19ba0*/  BSYNC B1 ;  /* 0x0000000000017941 */ /* 0x000fea0003800000 */
.L_x_20035:
        /* <DEDUP_REMOVED lines=10> */
.L_x_20031:
        /* <DEDUP_REMOVED lines=12> */
.L_x_20040:
[----:B------:R-:W-:-:S07]  /*19d10*/  MOV R72, R30 ;  /* 0x0000001e00487202 */ /* 0x000fce0000000f00 */
.L_x_20041:
[----:B------:R-:W-:Y:S05]  /*19d20*/  BSYNC B1 ;  /* 0x0000000000017941 */ /* 0x000fea0003800000 */
.L_x_20039:
        /* <DEDUP_REMOVED lines=16> */
.L_x_20045:
[----:B------:R-:W-:Y:S05]  /*19e30*/  BSYNC B2 ;  /* 0x0000000000027941 */ /* 0x000fea0003800000 */
.L_x_20044:
        /* <DEDUP_REMOVED lines=44> */
.L_x_20043:
[----:B------:R-:W-:Y:S05]  /*1a100*/  BSYNC B1 ;  /* 0x0000000000017941 */ /* 0x000fea0003800000 */
.L_x_20042:
        /* <DEDUP_REMOVED lines=15> */
.L_x_20046:
        /* <DEDUP_REMOVED lines=12> */
.L_x_20049:
[----:B------:R-:W-:-:S07]  /*1a2c0*/  IMAD.MOV.U32 R7, RZ, RZ, R30 ;  /* 0x000000ffff077224 */ /* 0x000fce00078e001e */
.L_x_20050:
[----:B------:R-:W-:Y:S05]  /*1a2d0*/  BSYNC B1 ;  /* 0x0000000000017941 */ /* 0x000fea0003800000 */
.L_x_20048:
        /* <DEDUP_REMOVED lines=16> */
.L_x_20054:
[----:B------:R-:W-:Y:S05]  /*1a3e0*/  BSYNC B2 ;  /* 0x0000000000027941 */ /* 0x000fea0003800000 */
.L_x_20053:
        /* <DEDUP_REMOVED lines=44> */
.L_x_20052:
[----:B------:R-:W-:Y:S05]  /*1a6b0*/  BSYNC B1 ;  /* 0x0000000000017941 */ /* 0x000fea0003800000 */
.L_x_20051:
        /* <DEDUP_REMOVED lines=10> */
.L_x_20047:
        /* <DEDUP_REMOVED lines=12> */
.L_x_20056:
[----:B------:R-:W-:-:S07]  /*1a820*/  MOV R108, R30 ;  /* 0x0000001e006c7202 */ /* 0x000fce0000000f00 */
.L_x_20057:
[----:B------:R-:W-:Y:S05]  /*1a830*/  BSYNC B1 ;  /* 0x0000000000017941 */ /* 0x000fea0003800000 */
.L_x_20055:
        /* <DEDUP_REMOVED lines=16> */
.L_x_20061:
[----:B------:R-:W-:Y:S05]  /*1a940*/  BSYNC B2 ;  /* 0x0000000000027941 */ /* 0x000fea0003800000 */
.L_x_20060:
        /* <DEDUP_REMOVED lines=44> */
.L_x_20059:
[----:B------:R-:W-:Y:S05]  /*1ac10*/  BSYNC B1 ;  /* 0x0000000000017941 */ /* 0x000fea0003800000 */
.L_x_20058:
        /* <DEDUP_REMOVED lines=15> */
.L_x_20062:
        /* <DEDUP_REMOVED lines=12> */
.L_x_20065:
[----:B------:R-:W-:-:S07]  /*1add0*/  IMAD.MOV.U32 R6, RZ, RZ, R30 ;  /* 0x000000ffff067224 */ /* 0x000fce00078e001e */
.L_x_20066:
[----:B------:R-:W-:Y:S05]  /*1ade0*/  BSYNC B1 ;  /* 0x0000000000017941 */ /* 0x000fea0003800000 */
.L_x_20064:
        /* <DEDUP_REMOVED lines=16> */
.L_x_20070:
[----:B------:R-:W-:Y:S05]  /*1aef0*/  BSYNC B2 ;  /* 0x0000000000027941 */ /* 0x000fea0003800000 */
.L_x_20069:
        /* <DEDUP_REMOVED lines=44> */
.L_x_20068:
[----:B------:R-:W-:Y:S05]  /*1b1c0*/  BSYNC B1 ;  /* 0x0000000000017941 */ /* 0x000fea0003800000 */
.L_x_20067:
        /* <DEDUP_REMOVED lines=10> */
.L_x_20063:
        /* <DEDUP_REMOVED lines=12> */
.L_x_20072:
[----:B------:R-:W-:-:S07]  /*1b330*/  MOV R107, R30 ;  /* 0x0000001e006b7202 */ /* 0x000fce0000000f00 */
.L_x_20073:
[----:B------:R-:W-:Y:S05]  /*1b340*/  BSYNC B1 ;  /* 0x0000000000017941 */ /* 0x000fea0003800000 */
.L_x_20071:
        /* <DEDUP_REMOVED lines=16> */
.L_x_20077:
[----:B------:R-:W-:Y:S05]  /*1b450*/  BSYNC B2 ;  /* 0x0000000000027941 */ /* 0x000fea0003800000 */
.L_x_20076:
        /* <DEDUP_REMOVED lines=44> */
.L_x_20075:
[----:B------:R-:W-:Y:S05]  /*1b720*/  BSYNC B1 ;  /* 0x0000000000017941 */ /* 0x000fea0003800000 */
.L_x_20074:
        /* <DEDUP_REMOVED lines=13> */
.L_x_20078:
        /* <DEDUP_REMOVED lines=12> */
.L_x_20081:
[----:B------:R-:W-:-:S07]  /*1b8c0*/  IMAD.MOV.U32 R5, RZ, RZ, R30 ;  /* 0x000000ffff057224 */ /* 0x000fce00078e001e */
.L_x_20082:
[----:B------:R-:W-:Y:S05]  /*1b8d0*/  BSYNC B1 ;  /* 0x0000000000017941 */ /* 0x000fea0003800000 */
.L_x_20080:
        /* <DEDUP_REMOVED lines=16> */
.L_x_20086:
[----:B------:R-:W-:Y:S05]  /*1b9e0*/  BSYNC B2 ;  /* 0x0000000000027941 */ /* 0x000fea0003800000 */
.L_x_20085:
        /* <DEDUP_REMOVED lines=44> */
.L_x_20084:
[----:B------:R-:W-:Y:S05]  /*1bcb0*/  BSYNC B1 ;  /* 0x0000000000017941 */ /* 0x000fea0003800000 */
.L_x_20083:
        /* <DEDUP_REMOVED lines=10> */
.L_x_20079:
        /* <DEDUP_REMOVED lines=12> */
.L_x_20088:
[----:B------:R-:W-:-:S07]  /*1be20*/  MOV R74, R30 ;  /* 0x0000001e004a7202 */ /* 0x000fce0000000f00 */
.L_x_20089:
[----:B------:R-:W-:Y:S05]  /*1be30*/  BSYNC B1 ;  /* 0x0000000000017941 */ /* 0x000fea0003800000 */
.L_x_20087:
        /* <DEDUP_REMOVED lines=16> */
.L_x_20093:
[----:B------:R-:W-:Y:S05]  /*1bf40*/  BSYNC B2 ;  /* 0x0000000000027941 */ /* 0x000fea0003800000 */
.L_x_20092:
        /* <DEDUP_REMOVED lines=44> */
.L_x_20091:
[----:B------:R-:W-:Y:S05]  /*1c210*/  BSYNC B1 ;  /* 0x0000000000017941 */ /* 0x000fea0003800000 */
.L_x_20090:
        /* <DEDUP_REMOVED lines=13> */
.L_x_20094:
        /* <DEDUP_REMOVED lines=12> */
.L_x_20097:
[----:B------:R-:W-:-:S07]  /*1c3b0*/  IMAD.MOV.U32 R4, RZ, RZ, R30 ;  /* 0x000000ffff047224 */ /* 0x000fce00078e001e */
.L_x_20098:
[----:B------:R-:W-:Y:S05]  /*1c3c0*/  BSYNC B1 ;  /* 0x0000000000017941 */ /* 0x000fea0003800000 */
.L_x_20096:
        /* <DEDUP_REMOVED lines=16> */
.L_x_20102:
[----:B------:R-:W-:Y:S05]  /*1c4d0*/  BSYNC B2 ;  /* 0x0000000000027941 */ /* 0x000fea0003800000 */
.L_x_20101:
        /* <DEDUP_REMOVED lines=44> */
.L_x_20100:
[----:B------:R-:W-:Y:S05]  /*1c7a0*/  BSYNC B1 ;  /* 0x0000000000017941 */ /* 0x000fea0003800000 */
.L_x_20099:
        /* <DEDUP_REMOVED lines=10> */
.L_x_20095:
        /* <DEDUP_REMOVED lines=12> */
.L_x_20104:
[----:B------:R-:W-:-:S07]  /*1c910*/  MOV R74, R30 ;  /* 0x0000001e004a7202 */ /* 0x000fce0000000f00 */
.L_x_20105:
[----:B------:R-:W-:Y:S05]  /*1c920*/  BSYNC B1 ;  /* 0x0000000000017941 */ /* 0x000fea0003800000 */
.L_x_20103:
        /* <DEDUP_REMOVED lines=16> */
.L_x_20109:
[----:B------:R-:W-:Y:S05]  /*1ca30*/  BSYNC B2 ;  /* 0x0000000000027941 */ /* 0x000fea0003800000 */
.L_x_20108:
        /* <DEDUP_REMOVED lines=44> */
.L_x_20107:
[----:B------:R-:W-:Y:S05]  /*1cd00*/  BSYNC B1 ;  /* 0x0000000000017941 */ /* 0x000fea0003800000 */
.L_x_20106:
        /* <DEDUP_REMOVED lines=13> */
.L_x_20110:
        /* <DEDUP_REMOVED lines=12> */
.L_x_20113:
[----:B------:R-:W-:-:S07]  /*1cea0*/  IMAD.MOV.U32 R3, RZ, RZ, R30 ;  /* 0x000000ffff037224 */ /* 0x000fce00078e001e */
.L_x_20114:
[----:B------:R-:W-:Y:S05]  /*1ceb0*/  BSYNC B1 ;  /* 0x0000000000017941 */ /* 0x000fea0003800000 */
.L_x_20112:
        /* <DEDUP_REMOVED lines=16> */
.L_x_20118:
[----:B------:R-:W-:Y:S05]  /*1cfc0*/  BSYNC B2 ;  /* 0x0000000000027941 */ /* 0x000fea0003800000 */
.L_x_20117:
        /* <DEDUP_REMOVED lines=44> */
.L_x_20116:
[----:B------:R-:W-:Y:S05]  /*1d290*/  BSYNC B1 ;  /* 0x0000000000017941 */ /* 0x000fea0003800000 */
.L_x_20115:
        /* <DEDUP_REMOVED lines=10> */
.L_x_20111:
[----:B------:R-:W-:Y:S01]  /*1d340*/  SEL R161, RZ, 0x1000000, P5 ;  /* 0x01000000ffa17807 */ /* 0x000fe20002800000 */
[----:B------:R-:W-:Y:S01]  /*1d350*/  IMAD.WIDE.U32 R104, R99, 0x10, R164 ;  /* 0x0000001063687825 */ /* 0x000fe200078e00a4 */
[----:B------:R-:W-:Y:S01]  /*1d360*/  SEL R111, RZ, 0x10000, P4 ;  /* 0x00010000ff6f7807 */ /* 0x000fe20002000000 */
[----:B------:R-:W0:Y:S01]  /*1d370*/  LDC.64 R164, c[0x0][0x240] ;  /* 0x00009000ffa47b82 */ /* 0x000e220000000a00 */
[----:B------:R-:W-:Y:S02]  /*1d380*/  SEL R160, RZ, 0x100, P3 ;  /* 0x00000100ffa07807 */ /* 0x000fe40001800000 */
[----:B------:R-:W-:Y:S02]  /*1d390*/  LOP3.LUT P4, RZ, R10, 0x2, RZ, 0xc0, !PT ;  /* 0x000000020aff7812 */ /* 0x000fe4000788c0ff */
[----:B------:R-:W-:Y:S02]  /*1d3a0*/  F2FP.F16.F32.PACK_AB R75, R109, R108 ;  /* 0x0000006c6d4b723e */ /* 0x000fe400000000ff */
[----:B------:R-:W-:-:S02]  /*1d3b0*/  F2FP.F16.F32.PACK_AB R74, R107, R106 ;  /* 0x0000006a6b4a723e */ /* 0x000fc400000000ff */
[----:B------:R-:W-:Y:S02]  /*1d3c0*/  F2FP.F16.F32.PACK_AB R73, R103, R102 ;  /* 0x000000666749723e */ /* 0x000fe400000000ff */
[----:B------:R-:W-:Y:S02]  /*1d3d0*/  F2FP.F16.F32.PACK_AB R72, R101, R100 ;  /* 0x000000646548723e */ /* 0x000fe400000000ff */
        /* <DEDUP_REMOVED lines=41> */
.L_x_20119:
        /* <DEDUP_REMOVED lines=144> */
.L_x_20133:
        /* <DEDUP_REMOVED lines=18> */
[C---:B-1----:R-:W-:Y:S01]  /*1e090*/  FADD.FTZ R73, -R105.reuse, R24 ;  /* 0x0000001869497221 */ /* 0x042fe20000010100 */
[C---:B------:R-:W-:Y:S01]  /*1e0a0*/  FMUL.FTZ R75, R104.reuse, R75 ;  /* 0x0000004b684b7220 */ /* 0x040fe20000410000 */
[----:B------:R-:W-:Y:S01]  /*1e0b0*/  FMUL.FTZ R74, R104, R79 ;  /* 0x0000004f684a7220 */ /* 0x000fe20000410000 */
[C---:B------:R-:W-:Y:S01]  /*1e0c0*/  FADD.FTZ R79, -R105.reuse, R22 ;  /* 0x00000016694f7221 */ /* 0x040fe20000010100 */
[----:B------:R-:W-:Y:S01]  /*1e0d0*/  FADD.FTZ R25, -R105, R25 ;  /* 0x0000001969197221 */ /* 0x000fe20000010100 */
[----:B------:R-:W-:Y:S01]  /*1e0e0*/  FFMA.FTZ R75, R154, R75, R70 ;  /* 0x0000004b9a4b7223 */ /* 0x000fe20000010046 */
[----:B------:R-:W-:Y:S01]  /*1e0f0*/  FFMA.FTZ R74, R155, R74, R71 ;  /* 0x0000004a9b4a7223 */ /* 0x000fe20000010047 */
[C---:B------:R-:W-:Y:S01]  /*1e100*/  FADD.FTZ R29, -R105.reuse, R29 ;  /* 0x0000001d691d7221 */ /* 0x040fe20000010100 */
[----:B------:R-:W-:Y:S01]  /*1e110*/  FADD.FTZ R31, -R105, R31 ;  /* 0x0000001f691f7221 */ /* 0x000fe20000010100 */
[C---:B------:R-:W-:Y:S01]  /*1e120*/  FMUL.FTZ R79, R104.reuse, R79 ;  /* 0x0000004f684f7220 */ /* 0x040fe20000410000 */
[----:B------:R-:W-:Y:S01]  /*1e130*/  FMUL.FTZ R22, R104, R23 ;  /* 0x0000001768167220 */ /* 0x000fe20000410000 */
[----:B------:R-:W-:Y:S01]  /*1e140*/  F2FP.F16.F32.PACK_AB R75, R74, R75 ;  /* 0x0000004b4a4b723e */ /* 0x000fe200000000ff */
        /* <DEDUP_REMOVED lines=12> */
[----:B------:R-:W-:Y:S01]  /*1e210*/  F2FP.F16.F32.PACK_AB R72, R23, R72 ;  /* 0x000000481748723e */ /* 0x000fe200000000ff */
[C---:B------:R-:W-:Y:S01]  /*1e220*/  FADD.FTZ R84, -R105.reuse, R84 ;  /* 0x0000005469547221 */ /* 0x040fe20000010100 */
[----:B------:R-:W-:Y:S01]  /*1e230*/  F2FP.F16.F32.PACK_AB R74, R74, R29 ;  /* 0x0000001d4a4a723e */ /* 0x000fe200000000ff */
[C---:B------:R-:W-:Y:S01]  /*1e240*/  FADD.FTZ R85, -R105.reuse, R85 ;  /* 0x0000005569557221 */ /* 0x040fe20000010100 */
[----:B------:R-:W-:Y:S01]  /*1e250*/  F2FP.F16.F32.PACK_AB R73, R24, R73 ;  /* 0x000000491849723e */ /* 0x000fe200000000ff */
[----:B------:R-:W-:Y:S01]  /*1e260*/  FMUL.FTZ R25, R104, R87 ;  /* 0x0000005768197220 */ /* 0x000fe20000410000 */
[----:B------:R-:W-:Y:S01]  /*1e270*/  LEA.HI.X R23, R12, UR13, RZ, 0x4, P1 ;  /* 0x0000000d0c177c11 */ /* 0x000fe200088f24ff */
[C---:B------:R-:W-:Y:S01]  /*1e280*/  FMUL.FTZ R84, R104.reuse, R84 ;  /* 0x0000005468547220 */ /* 0x040fe20000410000 */
[----:B------:R-:W-:Y:S01]  /*1e290*/  FMUL.FTZ R85, R104, R85 ;  /* 0x0000005568557220 */ /* 0x000fe20000410000 */
[C---:B------:R-:W-:Y:S01]  /*1e2a0*/  FADD.FTZ R27, -R105.reuse, R27 ;  /* 0x0000001b691b7221 */ /* 0x040fe20000010100 */
[----:B------:R-:W-:Y:S01]  /*1e2b0*/  FADD.FTZ R76, -R105, R76 ;  /* 0x0000004c694c7221 */ /* 0x000fe20000010100 */
[----:B------:R1:W-:Y:S01]  /*1e2c0*/  STG.E.128 desc[UR4][R22.64], R72 ;  /* 0x0000004816007986 */ /* 0x0003e2000c101d04 */
[----:B------:R-:W-:Y:S01]  /*1e2d0*/  FFMA.FTZ R29, R137, R25, R57 ;  /* 0x00000019891d7223 */ /* 0x000fe20000010039 */
[----:B------:R-:W-:Y:S01]  /*1e2e0*/  FFMA.FTZ R84, R142, R84, R62 ;  /* 0x000000548e547223 */ /* 0x000fe2000001003e */
[----:B------:R-:W-:Y:S01]  /*1e2f0*/  FFMA.FTZ R25, R143, R85, R63 ;  /* 0x000000558f197223 */ /* 0x000fe2000001003f */
[C---:B------:R-:W-:Y:S01]  /*1e300*/  FADD.FTZ R80, -R105.reuse, R80 ;  /* 0x0000005069507221 */ /* 0x040fe20000010100 */
[C---:B------:R-:W-:Y:S01]  /*1e310*/  FMUL.FTZ R27, R104.reuse, R27 ;  /* 0x0000001b681b7220 */ /* 0x040fe20000410000 */
[C---:B------:R-:W-:Y:S01]  /*1e320*/  FMUL.FTZ R76, R104.reuse, R76 ;  /* 0x0000004c684c7220 */ /* 0x040fe20000410000 */
[C---:B------:R-:W-:Y:S01]  /*1e330*/  FADD.FTZ R21, -R105.reuse, R21 ;  /* 0x0000001569157221 */ /* 0x040fe20000010100 */
[C---:B------:R-:W-:Y:S01]  /*1e340*/  FADD.FTZ R86, -R105.reuse, R86 ;  /* 0x0000005669567221 */ /* 0x040fe20000010100 */
[C---:B------:R-:W-:Y:S01]  /*1e350*/  FADD.FTZ R20, -R105.reuse, R20 ;  /* 0x0000001469147221 */ /* 0x040fe20000010100 */
[C---:B------:R-:W-:Y:S01]  /*1e360*/  FADD.FTZ R26, -R105.reuse, R26 ;  /* 0x0000001a691a7221 */ /* 0x040fe20000010100 */
[----:B------:R-:W-:Y:S01]  /*1e370*/  FADD.FTZ R91, -R105, R91 ;  /* 0x0000005b695b7221 */ /* 0x000fe20000010100 */
[----:B------:R-:W-:Y:S01]  /*1e380*/  FMUL.FTZ R80, R104, R80 ;  /* 0x0000005068507220 */ /* 0x000fe20000410000 */
[----:B------:R-:W-:Y:S01]  /*1e390*/  F2FP.F16.F32.PACK_AB R25, R25, R84 ;  /* 0x000000541919723e */ /* 0x000fe200000000ff */
[C---:B------:R-:W-:Y:S01]  /*1e3a0*/  FADD.FTZ R0, -R105.reuse, R0 ;  /* 0x0000000069007221 */ /* 0x040fe20000010100 */
[----:B------:R-:W-:Y:S01]  /*1e3b0*/  FADD.FTZ R77, -R105, R77 ;  /* 0x0000004d694d7221 */ /* 0x000fe20000010100 */
[----:B------:R-:W-:Y:S01]  /*1e3c0*/  FFMA.FTZ R27, R144, R27, R64 ;  /* 0x0000001b901b7223 */ /* 0x000fe20000010040 */
[----:B------:R-:W-:Y:S01]  /*1e3d0*/  FFMA.FTZ R76, R145, R76, R65 ;  /* 0x0000004c914c7223 */ /* 0x000fe20000010041 */
[----:B-1----:R-:W1:Y:S01]  /*1e3e0*/  LDC.64 R22, c[0x0][0x2b8] ;  /* 0x0000ae00ff167b82 */ /* 0x002e620000000a00 */
[C---:B------:R-:W-:Y:S01]  /*1e3f0*/  FMUL.FTZ R21, R104.reuse, R21 ;  /* 0x0000001568157220 */ /* 0x040fe20000410000 */
[C---:B------:R-:W-:Y:S01]  /*1e400*/  FMUL.FTZ R24, R104.reuse, R86 ;  /* 0x0000005668187220 */ /* 0x040fe20000410000 */
[C---:B------:R-:W-:Y:S01]  /*1e410*/  FMUL.FTZ R20, R104.reuse, R20 ;  /* 0x0000001468147220 */ /* 0x040fe20000410000 */
[C---:B------:R-:W-:Y:S01]  /*1e420*/  FMUL.FTZ R26, R104.reuse, R26 ;  /* 0x0000001a681a7220 */ /* 0x040fe20000410000 */
[C---:B------:R-:W-:Y:S01]  /*1e430*/  FMUL.FTZ R12, R104.reuse, R91 ;  /* 0x0000005b680c7220 */ /* 0x040fe20000410000 */
[----:B------:R-:W-:Y:S01]  /*1e440*/  FFMA.FTZ R72, R147, R80, R67 ;  /* 0x0000005093487223 */ /* 0x000fe20000010043 */
[C---:B------:R-:W-:Y:S01]  /*1e450*/  FADD.FTZ R82, -R105.reuse, R82 ;  /* 0x0000005269527221 */ /* 0x040fe20000010100 */
[----:B------:R-:W2:Y:S01]  /*1e460*/  LDC.64 R84, c[0x0][0x210] ;  /* 0x00008400ff547b82 */ /* 0x000ea20000000a00 */
[C---:B------:R-:W-:Y:S01]  /*1e470*/  FADD.FTZ R83, -R105.reuse, R83 ;  /* 0x0000005369537221 */ /* 0x040fe20000010100 */
        /* <DEDUP_REMOVED lines=14> */
[----:B-1----:R-:W-:-:S04]  /*1e560*/  IMAD.WIDE.U32 R86, R2, 0x10, R22 ;  /* 0x0000001002567825 */ /* 0x002fc800078e0016 */
[C---:B------:R-:W-:Y:S01]  /*1e570*/  FADD.FTZ R103, -R105.reuse, R103 ;  /* 0x0000006769677221 */ /* 0x040fe20000010100 */
[C---:B------:R-:W-:Y:S01]  /*1e580*/  FADD.FTZ R106, -R105.reuse, R106 ;  /* 0x0000006a696a7221 */ /* 0x040fe20000010100 */
[----:B------:R-:W-:Y:S01]  /*1e590*/  FADD.FTZ R107, -R105, R107 ;  /* 0x0000006b696b7221 */ /* 0x000fe20000010100 */
[----:B------:R-:W-:-:S04]  /*1e5a0*/  IMAD.WIDE.U32 R80, R81, 0x10, R22 ;  /* 0x0000001051507825 */ /* 0x000fc800078e0016 */
[C---:B------:R-:W-:Y:S01]  /*1e5b0*/  FADD.FTZ R108, -R105.reuse, R108 ;  /* 0x0000006c696c7221 */ /* 0x040fe20000010100 */
[----:B------:R-:W-:Y:S01]  /*1e5c0*/  FADD.FTZ R105, -R105, R109 ;  /* 0x0000006d69697221 */ /* 0x000fe20000010100 */
[----:B------:R-:W-:Y:S01]  /*1e5d0*/  FFMA.FTZ R24, R136, R24, R56 ;  /* 0x0000001888187223 */ /* 0x000fe20000010038 */
[----:B------:R-:W-:Y:S01]  /*1e5e0*/  IMAD.WIDE.U32 R90, R90, 0x10, R22 ;  /* 0x000000105a5a7825 */ /* 0x000fe200078e0016 */
[----:B------:R-:W-:-:S03]  /*1e5f0*/  F2FP.F16.F32.PACK_AB R22, R76, R27 ;  /* 0x0000001b4c16723e */ /* 0x000fc600000000ff */
[----:B------:R-:W-:Y:S01]  /*1e600*/  FFMA.FTZ R27, R149, R21, R117 ;  /* 0x00000015951b7223 */ /* 0x000fe20000010075 */
        /* <DEDUP_REMOVED lines=26> */
[----:B------:R-:W-:Y:S01]  /*1e7b0*/  F2FP.F16.F32.PACK_AB R21, R21, R20 ;  /* 0x000000141515723e */ /* 0x000fe200000000ff */
        /* <DEDUP_REMOVED lines=22> */
[----:B------:R-:W-:Y:S01]  /*1e920*/  F2FP.F16.F32.PACK_AB R27, R89, R88 ;  /* 0x00000058591b723e */ /* 0x000fe200000000ff */
[----:B--2---:R-:W-:Y:S01]  /*1e930*/  IMAD R19, R84, 0x4, R19 ;  /* 0x0000000454137824 */ /* 0x004fe200078e0213 */
[----:B------:R-:W-:-:S02]  /*1e940*/  F2FP.F16.F32.PACK_AB R24, R83, R24 ;  /* 0x000000185318723e */ /* 0x000fc400000000ff */
[----:B------:R-:W-:Y:S02]  /*1e950*/  F2FP.F16.F32.PACK_AB R75, R98, R75 ;  /* 0x0000004b624b723e */ /* 0x000fe400000000ff */
[----:B------:R-:W-:Y:S01]  /*1e960*/  F2FP.F16.F32.PACK_AB R74, R31, R74 ;  /* 0x0000004a1f4a723e */ /* 0x000fe200000000ff */
[----:B------:R1:W-:Y:S01]  /*1e970*/  STG.E.128 desc[UR4][R80.64], R24 ;  /* 0x0000001850007986 */ /* 0x0003e2000c101d04 */
[----:B------:R-:W-:Y:S02]  /*1e980*/  F2FP.F16.F32.PACK_AB R73, R94, R73 ;  /* 0x000000495e49723e */ /* 0x000fe400000000ff */
[----:B------:R-:W-:Y:S02]  /*1e990*/  F2FP.F16.F32.PACK_AB R72, R29, R12 ;  /* 0x0000000c1d48723e */ /* 0x000fe400000000ff */
[----:B------:R-:W-:Y:S02]  /*1e9a0*/  F2FP.F16.F32.PACK_AB R79, R2, R79 ;  /* 0x0000004f024f723e */ /* 0x000fe400000000ff */
[----:B------:R-:W-:Y:S01]  /*1e9b0*/  F2FP.F16.F32.PACK_AB R78, R107, R78 ;  /* 0x0000004e6b4e723e */ /* 0x000fe200000000ff */
[----:B------:R1:W-:Y:S01]  /*1e9c0*/  STG.E.128 desc[UR4][R90.64], R72 ;  /* 0x000000485a007986 */ /* 0x0003e2000c101d04 */
[----:B------:R-:W-:-:S02]  /*1e9d0*/  F2FP.F16.F32.PACK_AB R77, R0, R77 ;  /* 0x0000004d004d723e */ /* 0x000fc400000000ff */
[----:B------:R-:W-:Y:S02]  /*1e9e0*/  LEA.HI.X R83, R99, UR13, RZ, 0x4, P1 ;  /* 0x0000000d63537c11 */ /* 0x000fe400088f24ff */
[----:B------:R-:W-:Y:S02]  /*1e9f0*/  F2FP.F16.F32.PACK_AB R76, R101, R76 ;  /* 0x0000004c654c723e */ /* 0x000fe400000000ff */
[----:B------:R-:W-:-:S03]  /*1ea00*/  ISETP.GE.AND P1, PT, R19, R85, PT ;  /* 0x000000551300720c */ /* 0x000fc60003f26270 */
[----:B------:R1:W-:Y:S10]  /*1ea10*/  STG.E.128 desc[UR4][R82.64], R76 ;  /* 0x0000004c52007986 */ /* 0x0003f4000c101d04 */
[----:B------:R-:W-:Y:S05]  /*1ea20*/  @!P1 BRA `(.L_x_20121) ;  /* 0xfffffe1c00e09947 */ /* 0x000fea000383ffff */
[----:B------:R-:W-:Y:S05]  /*1ea30*/  BSYNC B0 ;  /* 0x0000000000007941 */ /* 0x000fea0003800000 */
.L_x_19474:
[----:B------:R-:W-:Y:S05]  /*1ea40*/  EXIT ;  /* 0x000000000000794d */ /* 0x000fea0003800000 */
.L_x_20120:
        /* <DEDUP_REMOVED lines=8> */
.L_x_20123:
[----:B------:R-:W-:Y:S05]  /*1ead0*/  BSYNC B1 ;  /* 0x0000000000017941 */ /* 0x000fea0003800000 */
.L_x_20122:
        /* <DEDUP_REMOVED lines=9> */
.L_x_20124:
[----:B------:R-:W-:Y:S02]  /*1eb70*/  IMAD.MOV.U32 R104, RZ, RZ, 0x4 ;  /* 0x00000004ff687424 */ /* 0x000fe400078e00ff */
[----:B------:R-:W-:-:S05]  /*1eb80*/  FADD.FTZ R161, R160, R72 ;  /* 0x00000048a0a17221 */ /* 0x000fca0000010000 */
[----:B------:R-:W-:-:S07]  /*1eb90*/  MOV R165, R161 ;  /* 0x000000a100a57202 */ /* 0x000fce0000000f00 */
[----:B------:R-:W-:Y:S05]  /*1eba0*/  WARPSYNC.COLLECTIVE R74, `(.L_x_20125) ;  /* 0x000000004a087348 */ /* 0x000fea0003c00000 */
[----:B------:R0:W1:Y:S02]  /*1ebb0*/  SHFL.BFLY P2, R72, R165, R104, R75 ;  /* 0x0c000068a5487389 */ /* 0x000064000004004b */
[----:B01----:R-:W-:Y:S01]  /*1ebc0*/  ENDCOLLECTIVE ;  /* 0x000000000000791b */ /* 0x003fe20003800000 */
.L_x_20125:
[----:B------:R-:W-:Y:S02]  /*1ebd0*/  IMAD.MOV.U32 R104, RZ, RZ, 0x8 ;  /* 0x00000008ff687424 */ /* 0x000fe400078e00ff */
[----:B------:R-:W-:-:S05]  /*1ebe0*/  FADD.FTZ R162, R161, R72 ;  /* 0x00000048a1a27221 */ /* 0x000fca0000010000 */
[----:B------:R-:W-:-:S07]  /*1ebf0*/  MOV R165, R162 ;  /* 0x000000a200a57202 */ /* 0x000fce0000000f00 */
[----:B------:R-:W-:Y:S05]  /*1ec00*/  WARPSYNC.COLLECTIVE R74, `(.L_x_20126) ;  /* 0x000000004a087348 */ /* 0x000fea0003c00000 */
[----:B------:R0:W1:Y:S02]  /*1ec10*/  SHFL.BFLY P2, R72, R165, R104, R75 ;  /* 0x0c000068a5487389 */ /* 0x000064000004004b */
[----:B01----:R-:W-:Y:S01]  /*1ec20*/  ENDCOLLECTIVE ;  /* 0x000000000000791b */ /* 0x003fe20003800000 */
.L_x_20126:
[----:B------:R-:W-:Y:S02]  /*1ec30*/  IMAD.MOV.U32 R104, RZ, RZ, 0x10 ;  /* 0x00000010ff687424 */ /* 0x000fe400078e00ff */
[----:B------:R-:W-:-:S05]  /*1ec40*/  FADD.FTZ R164, R162, R72 ;  /* 0x00000048a2a47221 */ /* 0x000fca0000010000 */
[----:B------:R-:W-:-:S07]  /*1ec50*/  MOV R165, R164 ;  /* 0x000000a400a57202 */ /* 0x000fce0000000f00 */
[----:B------:R-:W-:Y:S05]  /*1ec60*/  WARPSYNC.COLLECTIVE R74, `(.L_x_20127) ;  /* 0x000000004a087348 */ /* 0x000fea0003c00000 */
[----:B------:R0:W1:Y:S02]  /*1ec70*/  SHFL.BFLY P2, R72, R165, R104, R75 ;  /* 0x0c000068a5487389 */ /* 0x000064000004004b */
[----:B01----:R-:W-:Y:S01]  /*1ec80*/  ENDCOLLECTIVE ;  /* 0x000000000000791b */ /* 0x003fe20003800000 */
.L_x_20127:
        /* <DEDUP_REMOVED lines=88> */
.L_x_20128:
[----:B------:R-:W-:Y:S01]  /*1f210*/  MOV R104, 0x2 ;  /* 0x0000000200687802 */ /* 0x000fe20000000f00 */
[----:B------:R-:W-:-:S04]  /*1f220*/  FADD.FTZ R160, R105, R72 ;  /* 0x0000004869a07221 */ /* 0x000fc80000010000 */
[----:B------:R-:W-:-:S07]  /*1f230*/  IMAD.MOV.U32 R165, RZ, RZ, R160 ;  /* 0x000000ffffa57224 */ /* 0x000fce00078e00a0 */
[----:B------:R-:W-:Y:S05]  /*1f240*/  WARPSYNC.COLLECTIVE R74, `(.L_x_20129) ;  /* 0x000000004a087348 */ /* 0x000fea0003c00000 */
[----:B------:R0:W1:Y:S02]  /*1f250*/  SHFL.BFLY P2, R72, R165, R104, R75 ;  /* 0x0c000068a5487389 */ /* 0x000064000004004b */
[----:B01----:R-:W-:Y:S01]  /*1f260*/  ENDCOLLECTIVE ;  /* 0x000000000000791b */ /* 0x003fe20003800000 */
.L_x_20129:
[----:B------:R-:W-:Y:S01]  /*1f270*/  HFMA2.MMA R104, -RZ, RZ, 0, 2.384185791015625e-07 ;  /* 0x00000004ff687435 */ /* 0x000fe200000001ff */
[----:B------:R-:W-:-:S04]  /*1f280*/  FADD.FTZ R161, R160, R72 ;  /* 0x00000048a0a17221 */ /* 0x000fc80000010000 */
[----:B------:R-:W-:-:S07]  /*1f290*/  IMAD.MOV.U32 R165, RZ, RZ, R161 ;  /* 0x000000ffffa57224 */ /* 0x000fce00078e00a1 */
[----:B------:R-:W-:Y:S05]  /*1f2a0*/  WARPSYNC.COLLECTIVE R74, `(.L_x_20130) ;  /* 0x000000004a087348 */ /* 0x000fea0003c00000 */
[----:B------:R0:W1:Y:S02]  /*1f2b0*/  SHFL.BFLY P2, R72, R165, R104, R75 ;  /* 0x0c000068a5487389 */ /* 0x000064000004004b */
[----:B01----:R-:W-:Y:S01]  /*1f2c0*/  ENDCOLLECTIVE ;  /* 0x000000000000791b */ /* 0x003fe20003800000 */
.L_x_20130:
[----:B------:R-:W-:Y:S01]  /*1f2d0*/  MOV R104, 0x8 ;  /* 0x0000000800687802 */ /* 0x000fe20000000f00 */
[----:B------:R-:W-:-:S04]  /*1f2e0*/  FADD.FTZ R162, R161, R72 ;  /* 0x00000048a1a27221 */ /* 0x000fc80000010000 */
[----:B------:R-:W-:-:S07]  /*1f2f0*/  IMAD.MOV.U32 R165, RZ, RZ, R162 ;  /* 0x000000ffffa57224 */ /* 0x000fce00078e00a2 */
[----:B------:R-:W-:Y:S05]  /*1f300*/  WARPSYNC.COLLECTIVE R74, `(.L_x_20131) ;  /* 0x000000004a087348 */ /* 0x000fea0003c00000 */
[----:B------:R0:W1:Y:S02]  /*1f310*/  SHFL.BFLY P2, R72, R165, R104, R75 ;  /* 0x0c000068a5487389 */ /* 0x000064000004004b */
[----:B01----:R-:W-:Y:S01]  /*1f320*/  ENDCOLLECTIVE ;  /* 0x000000000000791b */ /* 0x003fe20003800000 */
.L_x_20131:
[----:B------:R-:W-:Y:S01]  /*1f330*/  HFMA2.MMA R104, -RZ, RZ, 0, 9.5367431640625e-07 ;  /* 0x00000010ff687435 */ /* 0x000fe200000001ff */
[----:B------:R-:W-:-:S04]  /*1f340*/  FADD.FTZ R164, R162, R72 ;  /* 0x00000048a2a47221 */ /* 0x000fc80000010000 */
[----:B------:R-:W-:-:S07]  /*1f350*/  IMAD.MOV.U32 R165, RZ, RZ, R164 ;  /* 0x000000ffffa57224 */ /* 0x000fce00078e00a4 */
[----:B------:R-:W-:Y:S05]  /*1f360*/  WARPSYNC.COLLECTIVE R74, `(.L_x_20132) ;  /* 0x000000004a087348 */ /* 0x000fea0003c00000 */
[----:B------:R0:W1:Y:S02]  /*1f370*/  SHFL.BFLY P2, R72, R165, R104, R75 ;  /* 0x0c000068a5487389 */ /* 0x000064000004004b */
[----:B01----:R-:W-:Y:S01]  /*1f380*/  ENDCOLLECTIVE ;  /* 0x000000000000791b */ /* 0x003fe20003800000 */
.L_x_20132:
[----:B------:R-:W-:Y:S05]  /*1f390*/  BRA `(.L_x_20133) ;  /* 0xffffffe800f47947 */ /* 0x000fea000383ffff */
.L_x_20134:
        /* <DEDUP_REMOVED lines=14> */
.L_x_33675:


//--------------------- .text._ZN10layer_norm31ln_parallel_residual_fwd_kernelINS_13Kernel_traitsI6__halfS2_fS2_fjLj1280ELj1ELj4ELj1ELj16ENS_18Kernel_traits_baseILj1280ES2_S2_fS2_fjLj128EEEEELb0ELb0ELb0EEEvNS_9FwdParamsE --------------------------
	.section	.text._ZN10layer_norm31ln_parallel_residual_fwd_kernelINS_13Kernel_traitsI6__halfS2_fS2_fjLj1280ELj1ELj4ELj1ELj16ENS_18Kernel_traits_baseILj1280ES2_S2_fS2_fjLj128EEEEELb0ELb0ELb0EEEvNS_9FwdParamsE,"ax",@progbits
	.align	128
        .global         _ZN10layer_norm31ln_parallel_residual_fwd_kernelINS_13Kernel_traitsI6__halfS2_fS2_fjLj1280ELj1ELj4ELj1ELj16ENS_18Kernel_traits_baseILj1280ES2_S2_fS2_fjLj128EEEEELb0ELb0ELb0EEEvNS_9FwdParamsE
        .type           _ZN10layer_norm31ln_parallel_residual_fwd_kernelINS_13Kernel_traitsI6__halfS2_fS2_fjLj1280ELj1ELj4ELj1ELj16ENS_18Kernel_traits_baseILj1280ES2_S2_fS2_fjLj128EEEEELb0ELb0ELb0EEEvNS_9FwdParamsE,@function
        .size           _ZN10layer_norm31ln_parallel_residual_fwd_kernelINS_13Kernel_traitsI6__halfS2_fS2_fjLj1280ELj1ELj4ELj1ELj16ENS_18Kernel_traits_baseILj1280ES2_S2_fS2_fjLj128EEEEELb0ELb0ELb0EEEvNS_9FwdParamsE,(.L_x_33676 - _ZN10layer_norm31ln_parallel_residual_fwd_kernelINS_13Kernel_traitsI6__halfS2_fS2_fjLj1280ELj1ELj4ELj1ELj16ENS_18Kernel_traits_baseILj1280ES2_S2_fS2_fjLj128EEEEELb0ELb0ELb0EEEvNS_9FwdParamsE)
        .other          _ZN10layer_norm31ln_parallel_residual_fwd_kernelINS_13Kernel_traitsI6__halfS2_fS2_fjLj1280ELj1ELj4ELj1ELj16ENS_18Kernel_traits_baseILj1280ES2_S2_fS2_fjLj128EEEEELb0ELb0ELb0EEEvNS_9FwdParamsE,@"STO_CUDA_ENTRY STV_DEFAULT"
_ZN10layer_norm31ln_parallel_residual_fwd_kernelINS_13Kernel_traitsI6__halfS2_fS2_fjLj1280ELj1ELj4ELj1ELj16ENS_18Kernel_traits_baseILj1280ES2_S2_fS2_fjLj128EEEEELb0ELb0ELb0EEEvNS_9FwdParamsE:
.text._ZN10layer_norm31ln_parallel_residual_fwd_kernelINS_13Kernel_traitsI6__halfS2_fS2_fjLj1280ELj1ELj4ELj1ELj16ENS_18Kernel_traits_baseILj1280ES2_S2_fS2_fjLj128EEEEELb0ELb0ELb0EEEvNS_9FwdParamsE:
        /* <DEDUP_REMOVED lines=49> */
.L_x_20136:
[----:B------:R-:W-:Y:S05]  /*0310*/  BSYNC B0 ;  /* 0x0000000000007941 */ /* 0x000fea0003800000 */
.L_x_20135:
        /* <DEDUP_REMOVED lines=28> */
.L_x_20138:
[----:B------:R-:W-:Y:S05]  /*04e0*/  BSYNC B0 ;  /* 0x0000000000007941 */ /* 0x000fea0003800000 */
.L_x_20137:
        /* <DEDUP_REMOVED lines=28> */
.L_x_20140:
[----:B------:R-:W-:Y:S05]  /*06b0*/  BSYNC B0 ;  /* 0x0000000000007941 */ /* 0x000fea0003800000 */
.L_x_20139:
        /* <DEDUP_REMOVED lines=28> */
.L_x_20142:
[----:B------:R-:W-:Y:S05]  /*0880*/  BSYNC B0 ;  /* 0x0000000000007941 */ /* 0x000fea0003800000 */
.L_x_20141:
        /* <DEDUP_REMOVED lines=32> */
.L_x_20144:
[----:B------:R-:W-:Y:S05]  /*0a90*/  BSYNC B0 ;  /* 0x0000000000007941 */ /* 0x000fea0003800000 */
.L_x_20143:
[----:B------:R-:W-:Y:S02]  /*0aa0*/  ULDC UR6, c[0x0][0x214] ;  /* 0x0000850000067ab9 */ /* 0x000fe40000000800 */
[----:B------:R-:W-:-:S13]  /*0ab0*/  ISETP.GE.AND P1, PT, R222, UR6, PT ;  /* 0x00000006de007c0c */ /* 0x000fda000bf26270 */
[----:B------:R-:W-:Y:S05]  /*0ac0*/  @P1 EXIT ;  /* 0x000000000000194d */ /* 0x000fea0003800000 */
        /* <DEDUP_REMOVED lines=166> */
[----:B------:R-:W-:-:S07]  /*1530*/  HADD2.F32 R223, -RZ, R63.H1_H1 ;  /* 0x3000003fffdf7230 */ /* 0x000fce0000004100 */
.L_x_20246:
        /* <DEDUP_REMOVED lines=22> */
[----:B------:R-:W-:Y:S01]  /*16a0*/  ISETP.NE.AND.EX P2, PT, RZ, UR7, PT, P2 ;  /* 0x00000007ff007c0c */ /* 0x000fe2000bf45320 */
[----:B--2---:R-:W-:-:S12]  /*16b0*/  HADD2.F32 R60, -RZ, R64.H0_H0 ;  /* 0x20000040ff3c7230 */ /* 0x004fd80000004100 */
[----:B0-----:R-:W-:Y:S05]  /*16c0*/  @P2 BRA `(.L_x_20147) ;  /* 0x00000000000c2947 */ /* 0x001fea0003800000 */
[----:B------:R-:W-:Y:S05]  /*16d0*/  @!P1 BRA `(.L_x_20148) ;  /* 0x0000000000149947 */ /* 0x000fea0003800000 */
[----:B-----5:R-:W-:Y:S01]  /*16e0*/  FADD.FTZ R60, R52, R60 ;  /* 0x0000003c343c7221 */ /* 0x020fe20000010000 */
[----:B------:R-:W-:Y:S06]  /*16f0*/  BRA `(.L_x_20148) ;  /* 0x00000000000c7947 */ /* 0x000fec0003800000 */
.L_x_20147:
[----:B-----5:R-:W-:-:S05]  /*1700*/  HADD2.F32 R61, -RZ, R48.H0_H0 ;  /* 0x20000030ff3d7230 */ /* 0x020fca0000004100 */
[----:B------:R-:W-:-:S04]  /*1710*/  FADD.FTZ R60, R61, R60 ;  /* 0x0000003c3d3c7221 */ /* 0x000fc80000010000 */
[----:B------:R-:W-:-:S07]  /*1720*/  @P1 FADD.FTZ R60, R52, R60 ;  /* 0x0000003c343c1221 */ /* 0x000fce0000010000 */
.L_x_20148:
[----:B------:R-:W-:Y:S01]  /*1730*/  HADD2.F32 R61, -RZ, R64.H1_H1 ;  /* 0x30000040ff3d7230 */ /* 0x000fe20000004100 */
[----:B------:R-:W-:Y:S06]  /*1740*/  @P2 BRA `(.L_x_20149) ;  /* 0x00000000000c2947 */ /* 0x000fec0003800000 */
[----:B------:R-:W-:Y:S05]  /*1750*/  @!P1 BRA `(.L_x_20150) ;  /* 0x0000000000149947 */ /* 0x000fea0003800000 */
[----:B-----5:R-:W-:Y:S01]  /*1760*/  FADD.FTZ R61, R53, R61 ;  /* 0x0000003d353d7221 */ /* 0x020fe20000010000 */
[----:B------:R-:W-:Y:S06]  /*1770*/  BRA `(.L_x_20150) ;  /* 0x00000000000c7947 */ /* 0x000fec0003800000 */
.L_x_20149:
[----:B-----5:R-:W-:-:S05]  /*1780*/  HADD2.F32 R62, -RZ, R48.H1_H1 ;  /* 0x30000030ff3e7230 */ /* 0x020fca0000004100 */
[----:B------:R-:W-:-:S04]  /*1790*/  FADD.FTZ R61, R62, R61 ;  /* 0x0000003d3e3d7221 */ /* 0x000fc80000010000 */
[----:B------:R-:W-:-:S07]  /*17a0*/  @P1 FADD.FTZ R61, R53, R61 ;  /* 0x0000003d353d1221 */ /* 0x000fce0000010000 */
.L_x_20150:
[----:B------:R-:W-:Y:S01]  /*17b0*/  HADD2.F32 R62, -RZ, R65.H0_H0 ;  /* 0x20000041ff3e7230 */ /* 0x000fe20000004100 */
[----:B------:R-:W-:Y:S06]  /*17c0*/  @P2 BRA `(.L_x_20151) ;  /* 0x00000000000c2947 */ /* 0x000fec0003800000 */
[----:B------:R-:W-:Y:S05]  /*17d0*/  @!P1 BRA `(.L_x_20152) ;  /* 0x0000000000149947 */ /* 0x000fea0003800000 */
[----:B-----5:R-:W-:Y:S01]  /*17e0*/  FADD.FTZ R62, R54, R62 ;  /* 0x0000003e363e7221 */ /* 0x020fe20000010000 */
[----:B------:R-:W-:Y:S06]  /*17f0*/  BRA `(.L_x_20152) ;  /* 0x00000000000c7947 */ /* 0x000fec0003800000 */
.L_x_20151:
[----:B-----5:R-:W-:-:S05]  /*1800*/  HADD2.F32 R63, -RZ, R49.H0_H0 ;  /* 0x20000031ff3f7230 */ /* 0x020fca0000004100 */
[----:B------:R-:W-:-:S04]  /*1810*/  FADD.FTZ R62, R63, R62 ;  /* 0x0000003e3f3e7221 */ /* 0x000fc80000010000 */
[----:B------:R-:W-:-:S07]  /*1820*/  @P1 FADD.FTZ R62, R54, R62 ;  /* 0x0000003e363e1221 */ /* 0x000fce0000010000 */
.L_x_20152:
[----:B------:R-:W-:Y:S01]  /*1830*/  HADD2.F32 R63, -RZ, R65.H1_H1 ;  /* 0x30000041ff3f7230 */ /* 0x000fe20000004100 */
[----:B------:R-:W-:Y:S06]  /*1840*/  @P2 BRA `(.L_x_20153) ;  /* 0x00000000000c2947 */ /* 0x000fec0003800000 */
[----:B------:R-:W-:Y:S05]  /*1850*/  @!P1 BRA `(.L_x_20154) ;  /* 0x0000000000149947 */ /* 0x000fea0003800000 */
[----:B-----5:R-:W-:Y:S01]  /*1860*/  FADD.FTZ R63, R55, R63 ;  /* 0x0000003f373f7221 */ /* 0x020fe20000010000 */
[----:B------:R-:W-:Y:S06]  /*1870*/  BRA `(.L_x_20154) ;  /* 0x00000000000c7947 */ /* 0x000fec0003800000 */
.L_x_20153:
[----:B-----5:R-:W-:-:S05]  /*1880*/  HADD2.F32 R64, -RZ, R49.H1_H1 ;  /* 0x30000031ff407230 */ /* 0x020fca0000004100 */
[----:B------:R-:W-:-:S04]  /*1890*/  FADD.FTZ R63, R64, R63 ;  /* 0x0000003f403f7221 */ /* 0x000fc80000010000 */
[----:B------:R-:W-:-:S07]  /*18a0*/  @P1 FADD.FTZ R63, R55, R63 ;  /* 0x0000003f373f1221 */ /* 0x000fce0000010000 */
.L_x_20154:
[----:B------:R-:W-:Y:S01]  /*18b0*/  HADD2.F32 R64, -RZ, R66.H0_H0 ;  /* 0x20000042ff407230 */ /* 0x000fe20000004100 */
[----:B------:R-:W-:Y:S06]  /*18c0*/  @P2 BRA `(.L_x_20155) ;  /* 0x00000000000c2947 */ /* 0x000fec0003800000 */
[----:B------:R-:W-:Y:S05]  /*18d0*/  @!P1 BRA `(.L_x_20156) ;  /* 0x0000000000149947 */ /* 0x000fea0003800000 */
[----:B-----5:R-:W-:Y:S01]  /*18e0*/  FADD.FTZ R64, R56, R64 ;  /* 0x0000004038407221 */ /* 0x020fe20000010000 */
[----:B------:R-:W-:Y:S06]  /*18f0*/  BRA `(.L_x_20156) ;  /* 0x00000000000c7947 */ /* 0x000fec0003800000 */
.L_x_20155:
[----:B-----5:R-:W-:-:S05]  /*1900*/  HADD2.F32 R65, -RZ, R50.H0_H0 ;  /* 0x20000032ff417230 */ /* 0x020fca0000004100 */
[----:B------:R-:W-:-:S04]  /*1910*/  FADD.FTZ R64, R65, R64 ;  /* 0x0000004041407221 */ /* 0x000fc80000010000 */
[----:B------:R-:W-:-:S07]  /*1920*/  @P1 FADD.FTZ R64, R56, R64 ;  /* 0x0000004038401221 */ /* 0x000fce0000010000 */
.L_x_20156:
[----:B------:R-:W-:Y:S01]  /*1930*/  HADD2.F32 R65, -RZ, R66.H1_H1 ;  /* 0x30000042ff417230 */ /* 0x000fe20000004100 */
[----:B------:R-:W-:Y:S06]  /*1940*/  @P2 BRA `(.L_x_20157) ;  /* 0x00000000000c2947 */ /* 0x000fec0003800000 */
[----:B------:R-:W-:Y:S05]  /*1950*/  @!P1 BRA `(.L_x_20158) ;  /* 0x0000000000149947 */ /* 0x000fea0003800000 */
[----:B-----5:R-:W-:Y:S01]  /*1960*/  FADD.FTZ R65, R57, R65 ;  /* 0x0000004139417221 */ /* 0x020fe20000010000 */
[----:B------:R-:W-:Y:S06]  /*1970*/  BRA `(.L_x_20158) ;  /* 0x00000000000c7947 */ /* 0x000fec0003800000 */
.L_x_20157:
[----:B-----5:R-:W-:-:S05]  /*1980*/  HADD2.F32 R66, -RZ, R50.H1_H1 ;  /* 0x30000032ff427230 */ /* 0x020fca0000004100 */
[----:B------:R-:W-:-:S04]  /*1990*/  FADD.FTZ R65, R66, R65 ;  /* 0x0000004142417221 */ /* 0x000fc80000010000 */
[----:B------:R-:W-:-:S07]  /*19a0*/  @P1 FADD.FTZ R65, R57, R65 ;  /* 0x0000004139411221 */ /* 0x000fce0000010000 */
.L_x_20158:
[----:B------:R-:W-:Y:S01]  /*19b0*/  HADD2.F32 R66, -RZ, R67.H0_H0 ;  /* 0x20000043ff427230 */ /* 0x000fe20000004100 */
[----:B------:R-:W-:Y:S06]  /*19c0*/  @P2 BRA `(.L_x_20159) ;  /* 0x00000000000c2947 */ /* 0x000fec0003800000 */
[----:B------:R-:W-:Y:S05]  /*19d0*/  @!P1 BRA `(.L_x_20160) ;  /* 0x0000000000149947 */ /* 0x000fea0003800000 */
[----:B-----5:R-:W-:Y:S01]  /*19e0*/  FADD.FTZ R66, R58, R66 ;  /* 0x000000423a427221 */ /* 0x020fe20000010000 */
[----:B------:R-:W-:Y:S06]  /*19f0*/  BRA `(.L_x_20160) ;  /* 0x00000000000c7947 */ /* 0x000fec0003800000 */
.L_x_20159:
[----:B-----5:R-:W-:-:S05]  /*1a00*/  HADD2.F32 R101, -RZ, R51.H0_H0 ;  /* 0x20000033ff657230 */ /* 0x020fca0000004100 */
[----:B------:R-:W-:-:S04]  /*1a10*/  FADD.FTZ R66, R101, R66 ;  /* 0x0000004265427221 */ /* 0x000fc80000010000 */
[----:B------:R-:W-:-:S07]  /*1a20*/  @P1 FADD.FTZ R66, R58, R66 ;  /* 0x000000423a421221 */ /* 0x000fce0000010000 */
.L_x_20160:
[----:B------:R-:W-:Y:S01]  /*1a30*/  HADD2.F32 R67, -RZ, R67.H1_H1 ;  /* 0x30000043ff437230 */ /* 0x000fe20000004100 */
[----:B------:R-:W-:Y:S06]  /*1a40*/  @P2 BRA `(.L_x_20161) ;  /* 0x00000000000c2947 */ /* 0x000fec0003800000 */
[----:B------:R-:W-:Y:S05]  /*1a50*/  @!P1 BRA `(.L_x_20162) ;  /* 0x0000000000149947 */ /* 0x000fea0003800000 */
[----:B-----5:R-:W-:Y:S01]  /*1a60*/  FADD.FTZ R67, R59, R67 ;  /* 0x000000433b437221 */ /* 0x020fe20000010000 */
[----:B------:R-:W-:Y:S06]  /*1a70*/  BRA `(.L_x_20162) ;  /* 0x00000000000c7947 */ /* 0x000fec0003800000 */
.L_x_20161:
[----:B-----5:R-:W-:-:S05]  /*1a80*/  HADD2.F32 R100, -RZ, R51.H1_H1 ;  /* 0x30000033ff647230 */ /* 0x020fca0000004100 */
[----:B------:R-:W-:-:S04]  /*1a90*/  FADD.FTZ R67, R100, R67 ;  /* 0x0000004364437221 */ /* 0x000fc80000010000 */
[----:B------:R-:W-:-:S07]  /*1aa0*/  @P1 FADD.FTZ R67, R59, R67 ;  /* 0x000000433b431221 */ /* 0x000fce0000010000 */
.L_x_20162:
[C---:B------:R-:W-:Y:S02]  /*1ab0*/  LEA R100, P1, R224.reuse, UR10, 0x5 ;  /* 0x0000000ae0647c11 */ /* 0x040fe4000f8228ff */
[C---:B------:R-:W-:Y:S02]  /*1ac0*/  IADD3 R102, R224.reuse, 0x20, RZ ;  /* 0x00000020e0667810 */ /* 0x040fe40007ffe0ff */
[----:B------:R-:W-:-:S05]  /*1ad0*/  LEA.HI.X R101, R224, UR11, RZ, 0x5, P1 ;  /* 0x0000000be0657c11 */ /* 0x000fca00088f2cff */
[----:B------:R0:W-:Y:S04]  /*1ae0*/  STG.E.128 desc[UR4][R100.64], R60 ;  /* 0x0000003c64007986 */ /* 0x0001e8000c101d04 */
[----:B------:R0:W-:Y:S02]  /*1af0*/  STG.E.128 desc[UR4][R100.64+0x10], R64 ;  /* 0x0000104064007986 */ /* 0x0001e4000c101d04 */
.L_x_20146:
[----:B------:R-:W-:Y:S05]  /*1b00*/  BSYNC B0 ;  /* 0x0000000000007941 */ /* 0x000fea0003800000 */
.L_x_20145:
        /* <DEDUP_REMOVED lines=18> */
[----:B------:R-:W-:Y:S01]  /*1c30*/  ISETP.NE.AND.EX P2, PT, RZ, UR7, PT, P2 ;  /* 0x00000007ff007c0c */ /* 0x000fe2000bf45320 */
[----:B--2---:R-:W-:-:S12]  /*1c40*/  HADD2.F32 R68, -RZ, R72.H0_H0 ;  /* 0x20000048ff447230 */ /* 0x004fd80000004100 */
[----:B-1----:R-:W-:Y:S05]  /*1c50*/  @P2 BRA `(.L_x_20165) ;  /* 0x00000000000c2947 */ /* 0x002fea0003800000 */
[----:B------:R-:W-:Y:S05]  /*1c60*/  @!P1 BRA `(.L_x_20166) ;  /* 0x0000000000149947 */ /* 0x000fea0003800000 */
[----:B-----5:R-:W-:Y:S01]  /*1c70*/  FADD.FTZ R68, R52, R68 ;  /* 0x0000004434447221 */ /* 0x020fe20000010000 */
[----:B------:R-:W-:Y:S06]  /*1c80*/  BRA `(.L_x_20166) ;  /* 0x00000000000c7947 */ /* 0x000fec0003800000 */
.L_x_20165:
[----:B-----5:R-:W-:-:S05]  /*1c90*/  HADD2.F32 R69, -RZ, R48.H0_H0 ;  /* 0x20000030ff457230 */ /* 0x020fca0000004100 */
[----:B------:R-:W-:-:S04]  /*1ca0*/  FADD.FTZ R68, R69, R68 ;  /* 0x0000004445447221 */ /* 0x000fc80000010000 */
[----:B------:R-:W-:-:S07]  /*1cb0*/  @P1 FADD.FTZ R68, R52, R68 ;  /* 0x0000004434441221 */ /* 0x000fce0000010000 */
.L_x_20166:
[----:B------:R-:W-:Y:S01]  /*1cc0*/  HADD2.F32 R69, -RZ, R72.H1_H1 ;  /* 0x30000048ff457230 */ /* 0x000fe20000004100 */
[----:B------:R-:W-:Y:S06]  /*1cd0*/  @P2 BRA `(.L_x_20167) ;  /* 0x00000000000c2947 */ /* 0x000fec0003800000 */
[----:B------:R-:W-:Y:S05]  /*1ce0*/  @!P1 BRA `(.L_x_20168) ;  /* 0x0000000000149947 */ /* 0x000fea0003800000 */
[----:B-----5:R-:W-:Y:S01]  /*1cf0*/  FADD.FTZ R69, R53, R69 ;  /* 0x0000004535457221 */ /* 0x020fe20000010000 */
[----:B------:R-:W-:Y:S06]  /*1d00*/  BRA `(.L_x_20168) ;  /* 0x00000000000c7947 */ /* 0x000fec0003800000 */
.L_x_20167:
[----:B-----5:R-:W-:-:S05]  /*1d10*/  HADD2.F32 R70, -RZ, R48.H1_H1 ;  /* 0x30000030ff467230 */ /* 0x020fca0000004100 */
[----:B------:R-:W-:-:S04]  /*1d20*/  FADD.FTZ R69, R70, R69 ;  /* 0x0000004546457221 */ /* 0x000fc80000010000 */
[----:B------:R-:W-:-:S07]  /*1d30*/  @P1 FADD.FTZ R69, R53, R69 ;  /* 0x0000004535451221 */ /* 0x000fce0000010000 */
.L_x_20168:
[----:B------:R-:W-:Y:S01]  /*1d40*/  HADD2.F32 R70, -RZ, R73.H0_H0 ;  /* 0x20000049ff467230 */ /* 0x000fe20000004100 */
[----:B------:R-:W-:Y:S06]  /*1d50*/  @P2 BRA `(.L_x_20169) ;  /* 0x00000000000c2947 */ /* 0x000fec0003800000 */
[----:B------:R-:W-:Y:S05]  /*1d60*/  @!P1 BRA `(.L_x_20170) ;  /* 0x0000000000149947 */ /* 0x000fea0003800000 */
[----:B-----5:R-:W-:Y:S01]  /*1d70*/  FADD.FTZ R70, R54, R70 ;  /* 0x0000004636467221 */ /* 0x020fe20000010000 */
[----:B------:R-:W-:Y:S06]  /*1d80*/  BRA `(.L_x_20170) ;  /* 0x00000000000c7947 */ /* 0x000fec0003800000 */
.L_x_20169:
[----:B-----5:R-:W-:-:S05]  /*1d90*/  HADD2.F32 R71, -RZ, R49.H0_H0 ;  /* 0x20000031ff477230 */ /* 0x020fca0000004100 */
[----:B------:R-:W-:-:S04]  /*1da0*/  FADD.FTZ R70, R71, R70 ;  /* 0x0000004647467221 */ /* 0x000fc80000010000 */
[----:B------:R-:W-:-:S07]  /*1db0*/  @P1 FADD.FTZ R70, R54, R70 ;  /* 0x0000004636461221 */ /* 0x000fce0000010000 */
.L_x_20170:
[----:B------:R-:W-:Y:S01]  /*1dc0*/  HADD2.F32 R71, -RZ, R73.H1_H1 ;  /* 0x30000049ff477230 */ /* 0x000fe20000004100 */
[----:B------:R-:W-:Y:S06]  /*1dd0*/  @P2 BRA `(.L_x_20171) ;  /* 0x00000000000c2947 */ /* 0x000fec0003800000 */
[----:B------:R-:W-:Y:S05]  /*1de0*/  @!P1 BRA `(.L_x_20172) ;  /* 0x0000000000149947 */ /* 0x000fea0003800000 */
[----:B-----5:R-:W-:Y:S01]  /*1df0*/  FADD.FTZ R71, R55, R71 ;  /* 0x0000004737477221 */ /* 0x020fe20000010000 */
[----:B------:R-:W-:Y:S06]  /*1e00*/  BRA `(.L_x_20172) ;  /* 0x00000000000c7947 */ /* 0x000fec0003800000 */
.L_x_20171:
[----:B-----5:R-:W-:-:S05]  /*1e10*/  HADD2.F32 R72, -RZ, R49.H1_H1 ;  /* 0x30000031ff487230 */ /* 0x020fca0000004100 */
[----:B------:R-:W-:-:S04]  /*1e20*/  FADD.FTZ R71, R72, R71 ;  /* 0x0000004748477221 */ /* 0x000fc80000010000 */
[----:B------:R-:W-:-:S07]  /*1e30*/  @P1 FADD.FTZ R71, R55, R71 ;  /* 0x0000004737471221 */ /* 0x000fce0000010000 */
.L_x_20172:
[----:B------:R-:W-:Y:S01]  /*1e40*/  HADD2.F32 R72, -RZ, R74.H0_H0 ;  /* 0x2000004aff487230 */ /* 0x000fe20000004100 */
[----:B------:R-:W-:Y:S06]  /*1e50*/  @P2 BRA `(.L_x_20173) ;  /* 0x00000000000c2947 */ /* 0x000fec0003800000 */
[----:B------:R-:W-:Y:S05]  /*1e60*/  @!P1 BRA `(.L_x_20174) ;  /* 0x0000000000149947 */ /* 0x000fea0003800000 */
[----:B-----5:R-:W-:Y:S01]  /*1e70*/  FADD.FTZ R72, R56, R72 ;  /* 0x0000004838487221 */ /* 0x020fe20000010000 */
[----:B------:R-:W-:Y:S06]  /*1e80*/  BRA `(.L_x_20174) ;  /* 0x00000000000c7947 */ /* 0x000fec0003800000 */
.L_x_20173:
[----:B-----5:R-:W-:-:S05]  /*1e90*/  HADD2.F32 R73, -RZ, R50.H0_H0 ;  /* 0x20000032ff497230 */ /* 0x020fca0000004100 */
[----:B------:R-:W-:-:S04]  /*1ea0*/  FADD.FTZ R72, R73, R72 ;  /* 0x0000004849487221 */ /* 0x000fc80000010000 */
[----:B------:R-:W-:-:S07]  /*1eb0*/  @P1 FADD.FTZ R72, R56, R72 ;  /* 0x0000004838481221 */ /* 0x000fce0000010000 */
.L_x_20174:
[----:B------:R-:W-:Y:S01]  /*1ec0*/  HADD2.F32 R73, -RZ, R74.H1_H1 ;  /* 0x3000004aff497230 */ /* 0x000fe20000004100 */
[----:B------:R-:W-:Y:S06]  /*1ed0*/  @P2 BRA `(.L_x_20175) ;  /* 0x00000000000c2947 */ /* 0x000fec0003800000 */
[----:B------:R-:W-:Y:S05]  /*1ee0*/  @!P1 BRA `(.L_x_20176) ;  /* 0x0000000000149947 */ /* 0x000fea0003800000 */
[----:B-----5:R-:W-:Y:S01]  /*1ef0*/  FADD.FTZ R73, R57, R73 ;  /* 0x0000004939497221 */ /* 0x020fe20000010000 */
[----:B------:R-:W-:Y:S06]  /*1f00*/  BRA `(.L_x_20176) ;  /* 0x00000000000c7947 */ /* 0x000fec0003800000 */
.L_x_20175:
[----:B-----5:R-:W-:-:S05]  /*1f10*/  HADD2.F32 R74, -RZ, R50.H1_H1 ;  /* 0x30000032ff4a7230 */ /* 0x020fca0000004100 */
[----:B------:R-:W-:-:S04]  /*1f20*/  FADD.FTZ R73, R74, R73 ;  /* 0x000000494a497221 */ /* 0x000fc80000010000 */
[----:B------:R-:W-:-:S07]  /*1f30*/  @P1 FADD.FTZ R73, R57, R73 ;  /* 0x0000004939491221 */ /* 0x000fce0000010000 */
.L_x_20176:
[----:B------:R-:W-:Y:S01]  /*1f40*/  HADD2.F32 R74, -RZ, R75.H0_H0 ;  /* 0x2000004bff4a7230 */ /* 0x000fe20000004100 */
[----:B------:R-:W-:Y:S06]  /*1f50*/  @P2 BRA `(.L_x_20177) ;  /* 0x00000000000c2947 */ /* 0x000fec0003800000 */
[----:B------:R-:W-:Y:S05]  /*1f60*/  @!P1 BRA `(.L_x_20178) ;  /* 0x0000000000149947 */ /* 0x000fea0003800000 */
[----:B-----5:R-:W-:Y:S01]  /*1f70*/  FADD.FTZ R74, R58, R74 ;  /* 0x0000004a3a4a7221 */ /* 0x020fe20000010000 */
[----:B------:R-:W-:Y:S06]  /*1f80*/  BRA `(.L_x_20178) ;  /* 0x00000000000c7947 */ /* 0x000fec0003800000 */
.L_x_20177:
[----:B-----5:R-:W-:-:S05]  /*1f90*/  HADD2.F32 R101, -RZ, R51.H0_H0 ;  /* 0x20000033ff657230 */ /* 0x020fca0000004100 */
[----:B------:R-:W-:-:S04]  /*1fa0*/  FADD.FTZ R74, R101, R74 ;  /* 0x0000004a654a7221 */ /* 0x000fc80000010000 */
[----:B------:R-:W-:-:S07]  /*1fb0*/  @P1 FADD.FTZ R74, R58, R74 ;  /* 0x0000004a3a4a1221 */ /* 0x000fce0000010000 */
.L_x_20178:
[----:B------:R-:W-:Y:S01]  /*1fc0*/  HADD2.F32 R75, -RZ, R75.H1_H1 ;  /* 0x3000004bff4b7230 */ /* 0x000fe20000004100 */
[----:B------:R-:W-:Y:S06]  /*1fd0*/  @P2 BRA `(.L_x_20179) ;  /* 0x00000000000c2947 */ /* 0x000fec0003800000 */
[----:B------:R-:W-:Y:S05]  /*1fe0*/  @!P1 BRA `(.L_x_20180) ;  /* 0x0000000000149947 */ /* 0x000fea0003800000 */
[----:B-----5:R-:W-:Y:S01]  /*1ff0*/  FADD.FTZ R75, R59, R75 ;  /* 0x0000004b3b4b7221 */ /* 0x020fe20000010000 */
[----:B------:R-:W-:Y:S06]  /*2000*/  BRA `(.L_x_20180) ;  /* 0x00000000000c7947 */ /* 0x000fec0003800000 */
.L_x_20179:
[----:B-----5:R-:W-:-:S05]  /*2010*/  HADD2.F32 R100, -RZ, R51.H1_H1 ;  /* 0x30000033ff647230 */ /* 0x020fca0000004100 */
[----:B------:R-:W-:-:S04]  /*2020*/  FADD.FTZ R75, R100, R75 ;  /* 0x0000004b644b7221 */ /* 0x000fc80000010000 */
[----:B------:R-:W-:-:S07]  /*2030*/  @P1 FADD.FTZ R75, R59, R75 ;  /* 0x0000004b3b4b1221 */ /* 0x000fce0000010000 */
.L_x_20180:
[----:B------:R-:W-:-:S04]  /*2040*/  LEA R100, P1, R102, UR10, 0x5 ;  /* 0x0000000a66647c11 */ /* 0x000fc8000f8228ff */
[C---:B------:R-:W-:Y:S02]  /*2050*/  LEA.HI.X R101, R102.reuse, UR11, RZ, 0x5, P1 ;  /* 0x0000000b66657c11 */ /* 0x040fe400088f2cff */
[----:B------:R-:W-:-:S03]  /*2060*/  IADD3 R102, R102, 0x20, RZ ;  /* 0x0000002066667810 */ /* 0x000fc60007ffe0ff */
[----:B------:R1:W-:Y:S04]  /*2070*/  STG.E.128 desc[UR4][R100.64], R68 ;  /* 0x0000004464007986 */ /* 0x0003e8000c101d04 */
[----:B------:R1:W-:Y:S02]  /*2080*/  STG.E.128 desc[UR4][R100.64+0x10], R72 ;  /* 0x0000104864007986 */ /* 0x0003e4000c101d04 */
.L_x_20164:
[----:B------:R-:W-:Y:S05]  /*2090*/  BSYNC B0 ;  /* 0x0000000000007941 */ /* 0x000fea0003800000 */
.L_x_20163:
        /* <DEDUP_REMOVED lines=18> */
[----:B------:R-:W-:Y:S01]  /*21c0*/  ISETP.NE.AND.EX P2, PT, RZ, UR7, PT, P2 ;  /* 0x00000007ff007c0c */ /* 0x000fe2000bf45320 */
[----:B---3--:R-:W-:-:S12]  /*21d0*/  HADD2.F32 R76, -RZ, R80.H0_H0 ;  /* 0x20000050ff4c7230 */ /* 0x008fd80000004100 */
[----:B--2---:R-:W-:Y:S05]  /*21e0*/  @P2 BRA `(.L_x_20183) ;  /* 0x00000000000c2947 */ /* 0x004fea0003800000 */
[----:B------:R-:W-:Y:S05]  /*21f0*/  @!P1 BRA `(.L_x_20184) ;  /* 0x0000000000149947 */ /* 0x000fea0003800000 */
[----:B-----5:R-:W-:Y:S01]  /*2200*/  FADD.FTZ R76, R52, R76 ;  /* 0x0000004c344c7221 */ /* 0x020fe20000010000 */
[----:B------:R-:W-:Y:S06]  /*2210*/  BRA `(.L_x_20184) ;  /* 0x00000000000c7947 */ /* 0x000fec0003800000 */
.L_x_20183:
[----:B-----5:R-:W-:-:S05]  /*2220*/  HADD2.F32 R77, -RZ, R48.H0_H0 ;  /* 0x20000030ff4d7230 */ /* 0x020fca0000004100 */
[----:B------:R-:W-:-:S04]  /*2230*/  FADD.FTZ R76, R77, R76 ;  /* 0x0000004c4d4c7221 */ /* 0x000fc80000010000 */
[----:B------:R-:W-:-:S07]  /*2240*/  @P1 FADD.FTZ R76, R52, R76 ;  /* 0x0000004c344c1221 */ /* 0x000fce0000010000 */
.L_x_20184:
[----:B------:R-:W-:Y:S01]  /*2250*/  HADD2.F32 R77, -RZ, R80.H1_H1 ;  /* 0x30000050ff4d7230 */ /* 0x000fe20000004100 */
[----:B------:R-:W-:Y:S06]  /*2260*/  @P2 BRA `(.L_x_20185) ;  /* 0x00000000000c2947 */ /* 0x000fec0003800000 */
[----:B------:R-:W-:Y:S05]  /*2270*/  @!P1 BRA `(.L_x_20186) ;  /* 0x0000000000149947 */ /* 0x000fea0003800000 */
[----:B-----5:R-:W-:Y:S01]  /*2280*/  FADD.FTZ R77, R53, R77 ;  /* 0x0000004d354d7221 */ /* 0x020fe20000010000 */
[----:B------:R-:W-:Y:S06]  /*2290*/  BRA `(.L_x_20186) ;  /* 0x00000000000c7947 */ /* 0x000fec0003800000 */
.L_x_20185:
[----:B-----5:R-:W-:-:S05]  /*22a0*/  HADD2.F32 R78, -RZ, R48.H1_H1 ;  /* 0x30000030ff4e7230 */ /* 0x020fca0000004100 */
[----:B------:R-:W-:-:S04]  /*22b0*/  FADD.FTZ R77, R78, R77 ;  /* 0x0000004d4e4d7221 */ /* 0x000fc80000010000 */
[----:B------:R-:W-:-:S07]  /*22c0*/  @P1 FADD.FTZ R77, R53, R77 ;  /* 0x0000004d354d1221 */ /* 0x000fce0000010000 */
.L_x_20186:
[----:B------:R-:W-:Y:S01]  /*22d0*/  HADD2.F32 R78, -RZ, R81.H0_H0 ;  /* 0x20000051ff4e7230 */ /* 0x000fe20000004100 */
[----:B------:R-:W-:Y:S06]  /*22e0*/  @P2 BRA `(.L_x_20187) ;  /* 0x00000000000c2947 */ /* 0x000fec0003800000 */
[----:B------:R-:W-:Y:S05]  /*22f0*/  @!P1 BRA `(.L_x_20188) ;  /* 0x0000000000149947 */ /* 0x000fea0003800000 */
[----:B-----5:R-:W-:Y:S01]  /*2300*/  FADD.FTZ R78, R54, R78 ;  /* 0x0000004e364e7221 */ /* 0x020fe20000010000 */
[----:B------:R-:W-:Y:S06]  /*2310*/  BRA `(.L_x_20188) ;  /* 0x00000000000c7947 */ /* 0x000fec0003800000 */
.L_x_20187:
[----:B-----5:R-:W-:-:S05]  /*2320*/  HADD2.F32 R79, -RZ, R49.H0_H0 ;  /* 0x20000031ff4f7230 */ /* 0x020fca0000004100 */
[----:B------:R-:W-:-:S04]  /*2330*/  FADD.FTZ R78, R79, R78 ;  /* 0x0000004e4f4e7221 */ /* 0x000fc80000010000 */
[----:B------:R-:W-:-:S07]  /*2340*/  @P1 FADD.FTZ R78, R54, R78 ;  /* 0x0000004e364e1221 */ /* 0x000fce0000010000 */
.L_x_20188:
[----:B------:R-:W-:Y:S01]  /*2350*/  HADD2.F32 R79, -RZ, R81.H1_H1 ;  /* 0x30000051ff4f7230 */ /* 0x000fe20000004100 */
[----:B------:R-:W-:Y:S06]  /*2360*/  @P2 BRA `(.L_x_20189) ;  /* 0x00000000000c2947 */ /* 0x000fec0003800000 */
[----:B------:R-:W-:Y:S05]  /*2370*/  @!P1 BRA `(.L_x_20190) ;  /* 0x0000000000149947 */ /* 0x000fea0003800000 */
[----:B-----5:R-:W-:Y:S01]  /*2380*/  FADD.FTZ R79, R55, R79 ;  /* 0x0000004f374f7221 */ /* 0x020fe20000010000 */
[----:B------:R-:W-:Y:S06]  /*2390*/  BRA `(.L_x_20190) ;  /* 0x00000000000c7947 */ /* 0x000fec0003800000 */
.L_x_20189:
[----:B-----5:R-:W-:-:S05]  /*23a0*/  HADD2.F32 R80, -RZ, R49.H1_H1 ;  /* 0x30000031ff507230 */ /* 0x020fca0000004100 */
[----:B------:R-:W-:-:S04]  /*23b0*/  FADD.FTZ R79, R80, R79 ;  /* 0x0000004f504f7221 */ /* 0x000fc80000010000 */
[----:B------:R-:W-:-:S07]  /*23c0*/  @P1 FADD.FTZ R79, R55, R79 ;  /* 0x0000004f374f1221 */ /* 0x000fce0000010000 */
.L_x_20190:
[----:B------:R-:W-:Y:S01]  /*23d0*/  HADD2.F32 R80, -RZ, R82.H0_H0 ;  /* 0x20000052ff507230 */ /* 0x000fe20000004100 */
[----:B------:R-:W-:Y:S06]  /*23e0*/  @P2 BRA `(.L_x_20191) ;  /* 0x00000000000c2947 */ /* 0x000fec0003800000 */
[----:B------:R-:W-:Y:S05]  /*23f0*/  @!P1 BRA `(.L_x_20192) ;  /* 0x0000000000149947 */ /* 0x000fea0003800000 */
[----:B-----5:R-:W-:Y:S01]  /*2400*/  FADD.FTZ R80, R56, R80 ;  /* 0x0000005038507221 */ /* 0x020fe20000010000 */
[----:B------:R-:W-:Y:S06]  /*2410*/  BRA `(.L_x_20192) ;  /* 0x00000000000c7947 */ /* 0x000fec0003800000 */
.L_x_20191:
[----:B-----5:R-:W-:-:S05]  /*2420*/  HADD2.F32 R81, -RZ, R50.H0_H0 ;  /* 0x20000032ff517230 */ /* 0x020fca0000004100 */
[----:B------:R-:W-:-:S04]  /*2430*/  FADD.FTZ R80, R81, R80 ;  /* 0x0000005051507221 */ /* 0x000fc80000010000 */
[----:B------:R-:W-:-:S07]  /*2440*/  @P1 FADD.FTZ R80, R56, R80 ;  /* 0x0000005038501221 */ /* 0x000fce0000010000 */
.L_x_20192:
[----:B------:R-:W-:Y:S01]  /*2450*/  HADD2.F32 R81, -RZ, R82.H1_H1 ;  /* 0x30000052ff517230 */ /* 0x000fe20000004100 */
[----:B------:R-:W-:Y:S06]  /*2460*/  @P2 BRA `(.L_x_20193) ;  /* 0x00000000000c2947 */ /* 0x000fec0003800000 */
[----:B------:R-:W-:Y:S05]  /*2470*/  @!P1 BRA `(.L_x_20194) ;  /* 0x0000000000149947 */ /* 0x000fea0003800000 */
[----:B-----5:R-:W-:Y:S01]  /*2480*/  FADD.FTZ R81, R57, R81 ;  /* 0x0000005139517221 */ /* 0x020fe20000010000 */
[----:B------:R-:W-:Y:S06]  /*2490*/  BRA `(.L_x_20194) ;  /* 0x00000000000c7947 */ /* 0x000fec0003800000 */
.L_x_20193:
[----:B-----5:R-:W-:-:S05]  /*24a0*/  HADD2.F32 R82, -RZ, R50.H1_H1 ;  /* 0x30000032ff527230 */ /* 0x020fca0000004100 */
[----:B------:R-:W-:-:S04]  /*24b0*/  FADD.FTZ R81, R82, R81 ;  /* 0x0000005152517221 */ /* 0x000fc80000010000 */
[----:B------:R-:W-:-:S07]  /*24c0*/  @P1 FADD.FTZ R81, R57, R81 ;  /* 0x0000005139511221 */ /* 0x000fce0000010000 */
.L_x_20194:
[----:B------:R-:W-:Y:S01]  /*24d0*/  HADD2.F32 R82, -RZ, R83.H0_H0 ;  /* 0x20000053ff527230 */ /* 0x000fe20000004100 */
[----:B------:R-:W-:Y:S06]  /*24e0*/  @P2 BRA `(.L_x_20195) ;  /* 0x00000000000c2947 */ /* 0x000fec0003800000 */
[----:B------:R-:W-:Y:S05]  /*24f0*/  @!P1 BRA `(.L_x_20196) ;  /* 0x0000000000149947 */ /* 0x000fea0003800000 */
[----:B-----5:R-:W-:Y:S01]  /*2500*/  FADD.FTZ R82, R58, R82 ;  /* 0x000000523a527221 */ /* 0x020fe20000010000 */
[----:B------:R-:W-:Y:S06]  /*2510*/  BRA `(.L_x_20196) ;  /* 0x00000000000c7947 */ /* 0x000fec0003800000 */
.L_x_20195:
[----:B-----5:R-:W-:-:S05]  /*2520*/  HADD2.F32 R101, -RZ, R51.H0_H0 ;  /* 0x20000033ff657230 */ /* 0x020fca0000004100 */
[----:B------:R-:W-:-:S04]  /*2530*/  FADD.FTZ R82, R101, R82 ;  /* 0x0000005265527221 */ /* 0x000fc80000010000 */
[----:B------:R-:W-:-:S07]  /*2540*/  @P1 FADD.FTZ R82, R58, R82 ;  /* 0x000000523a521221 */ /* 0x000fce0000010000 */
.L_x_20196:
[----:B------:R-:W-:Y:S01]  /*2550*/  HADD2.F32 R83, -RZ, R83.H1_H1 ;  /* 0x30000053ff537230 */ /* 0x000fe20000004100 */
[----:B------:R-:W-:Y:S06]  /*2560*/  @P2 BRA `(.L_x_20197) ;  /* 0x00000000000c2947 */ /* 0x000fec0003800000 */
[----:B------:R-:W-:Y:S05]  /*2570*/  @!P1 BRA `(.L_x_20198) ;  /* 0x0000000000149947 */ /* 0x000fea0003800000 */
[----:B-----5:R-:W-:Y:S01]  /*2580*/  FADD.FTZ R83, R59, R83 ;  /* 0x000000533b537221 */ /* 0x020fe20000010000 */
[----:B------:R-:W-:Y:S06]  /*2590*/  BRA `(.L_x_20198) ;  /* 0x00000000000c7947 */ /* 0x000fec0003800000 */
.L_x_20197:
[----:B-----5:R-:W-:-:S05]  /*25a0*/  HADD2.F32 R100, -RZ, R51.H1_H1 ;  /* 0x30000033ff647230 */ /* 0x020fca0000004100 */
[----:B------:R-:W-:-:S04]  /*25b0*/  FADD.FTZ R83, R100, R83 ;  /* 0x0000005364537221 */ /* 0x000fc80000010000 */
[----:B------:R-:W-:-:S07]  /*25c0*/  @P1 FADD.FTZ R83, R59, R83 ;  /* 0x000000533b531221 */ /* 0x000fce0000010000 */
.L_x_20198:
[----:B------:R-:W-:-:S04]  /*25d0*/  LEA R100, P1, R102, UR10, 0x5 ;  /* 0x0000000a66647c11 */ /* 0x000fc8000f8228ff */
[C---:B------:R-:W-:Y:S02]  /*25e0*/  LEA.HI.X R101, R102.reuse, UR11, RZ, 0x5, P1 ;  /* 0x0000000b66657c11 */ /* 0x040fe400088f2cff */
[----:B------:R-:W-:-:S03]  /*25f0*/  IADD3 R102, R102, 0x20, RZ ;  /* 0x0000002066667810 */ /* 0x000fc60007ffe0ff */
[----:B------:R2:W-:Y:S04]  /*2600*/  STG.E.128 desc[UR4][R100.64], R76 ;  /* 0x0000004c64007986 */ /* 0x0005e8000c101d04 */
[----:B------:R2:W-:Y:S02]  /*2610*/  STG.E.128 desc[UR4][R100.64+0x10], R80 ;  /* 0x0000105064007986 */ /* 0x0005e4000c101d04 */
.L_x_20182:
[----:B------:R-:W-:Y:S05]  /*2620*/  BSYNC B0 ;  /* 0x0000000000007941 */ /* 0x000fea0003800000 */
.L_x_20181:
        /* <DEDUP_REMOVED lines=18> */
[----:B------:R-:W-:Y:S01]  /*2750*/  ISETP.NE.AND.EX P2, PT, RZ, UR7, PT, P2 ;  /* 0x00000007ff007c0c */ /* 0x000fe2000bf45320 */
[----:B----4-:R-:W-:-:S12]  /*2760*/  HADD2.F32 R84, -RZ, R88.H0_H0 ;  /* 0x20000058ff547230 */ /* 0x010fd80000004100 */
[----:B---3--:R-:W-:Y:S05]  /*2770*/  @P2 BRA `(.L_x_20201) ;  /* 0x00000000000c2947 */ /* 0x008fea0003800000 */
[----:B------:R-:W-:Y:S05]  /*2780*/  @!P1 BRA `(.L_x_20202) ;  /* 0x0000000000149947 */ /* 0x000fea0003800000 */
[----:B-----5:R-:W-:Y:S01]  /*2790*/  FADD.FTZ R84, R52, R84 ;  /* 0x0000005434547221 */ /* 0x020fe20000010000 */
[----:B------:R-:W-:Y:S06]  /*27a0*/  BRA `(.L_x_20202) ;  /* 0x00000000000c7947 */ /* 0x000fec0003800000 */
.L_x_20201:
[----:B-----5:R-:W-:-:S05]  /*27b0*/  HADD2.F32 R85, -RZ, R48.H0_H0 ;  /* 0x20000030ff557230 */ /* 0x020fca0000004100 */
[----:B------:R-:W-:-:S04]  /*27c0*/  FADD.FTZ R84, R85, R84 ;  /* 0x0000005455547221 */ /* 0x000fc80000010000 */
[----:B------:R-:W-:-:S07]  /*27d0*/  @P1 FADD.FTZ R84, R52, R84 ;  /* 0x0000005434541221 */ /* 0x000fce0000010000 */
.L_x_20202:
[----:B------:R-:W-:Y:S01]  /*27e0*/  HADD2.F32 R85, -RZ, R88.H1_H1 ;  /* 0x30000058ff557230 */ /* 0x000fe20000004100 */
[----:B------:R-:W-:Y:S06]  /*27f0*/  @P2 BRA `(.L_x_20203) ;  /* 0x00000000000c2947 */ /* 0x000fec0003800000 */
[----:B------:R-:W-:Y:S05]  /*2800*/  @!P1 BRA `(.L_x_20204) ;  /* 0x0000000000149947 */ /* 0x000fea0003800000 */
[----:B-----5:R-:W-:Y:S01]  /*2810*/  FADD.FTZ R85, R53, R85 ;  /* 0x0000005535557221 */ /* 0x020fe20000010000 */
[----:B------:R-:W-:Y:S06]  /*2820*/  BRA `(.L_x_20204) ;  /* 0x00000000000c7947 */ /* 0x000fec0003800000 */
.L_x_20203:
[----:B-----5:R-:W-:-:S05]  /*2830*/  HADD2.F32 R86, -RZ, R48.H1_H1 ;  /* 0x30000030ff567230 */ /* 0x020fca0000004100 */
[----:B------:R-:W-:-:S04]  /*2840*/  FADD.FTZ R85, R86, R85 ;  /* 0x0000005556557221 */ /* 0x000fc80000010000 */
[----:B------:R-:W-:-:S07]  /*2850*/  @P1 FADD.FTZ R85, R53, R85 ;  /* 0x0000005535551221 */ /* 0x000fce0000010000 */
.L_x_20204:
[----:B------:R-:W-:Y:S01]  /*2860*/  HADD2.F32 R86, -RZ, R89.H0_H0 ;  /* 0x20000059ff567230 */ /* 0x000fe20000004100 */
[----:B------:R-:W-:Y:S06]  /*2870*/  @P2 BRA `(.L_x_20205) ;  /* 0x00000000000c2947 */ /* 0x000fec0003800000 */
[----:B------:R-:W-:Y:S05]  /*2880*/  @!P1 BRA `(.L_x_20206) ;  /* 0x0000000000149947 */ /* 0x000fea0003800000 */
[----:B-----5:R-:W-:Y:S01]  /*2890*/  FADD.FTZ R86, R54, R86 ;  /* 0x0000005636567221 */ /* 0x020fe20000010000 */
[----:B------:R-:W-:Y:S06]  /*28a0*/  BRA `(.L_x_20206) ;  /* 0x00000000000c7947 */ /* 0x000fec0003800000 */
.L_x_20205:
[----:B-----5:R-:W-:-:S05]  /*28b0*/  HADD2.F32 R87, -RZ, R49.H0_H0 ;  /* 0x20000031ff577230 */ /* 0x020fca0000004100 */
[----:B------:R-:W-:-:S04]  /*28c0*/  FADD.FTZ R86, R87, R86 ;  /* 0x0000005657567221 */ /* 0x000fc80000010000 */
[----:B------:R-:W-:-:S07]  /*28d0*/  @P1 FADD.FTZ R86, R54, R86 ;  /* 0x0000005636561221 */ /* 0x000fce0000010000 */
.L_x_20206:
[----:B------:R-:W-:Y:S01]  /*28e0*/  HADD2.F32 R87, -RZ, R89.H1_H1 ;  /* 0x30000059ff577230 */ /* 0x000fe20000004100 */
[----:B------:R-:W-:Y:S06]  /*28f0*/  @P2 BRA `(.L_x_20207) ;  /* 0x00000000000c2947 */ /* 0x000fec0003800000 */
[----:B------:R-:W-:Y:S05]  /*2900*/  @!P1 BRA `(.L_x_20208) ;  /* 0x0000000000149947 */ /* 0x000fea0003800000 */
[----:B-----5:R-:W-:Y:S01]  /*2910*/  FADD.FTZ R87, R55, R87 ;  /* 0x0000005737577221 */ /* 0x020fe20000010000 */
[----:B------:R-:W-:Y:S06]  /*2920*/  BRA `(.L_x_20208) ;  /* 0x00000000000c7947 */ /* 0x000fec0003800000 */
.L_x_20207:
[----:B-----5:R-:W-:-:S05]  /*2930*/  HADD2.F32 R88, -RZ, R49.H1_H1 ;  /* 0x30000031ff587230 */ /* 0x020fca0000004100 */
[----:B------:R-:W-:-:S04]  /*2940*/  FADD.FTZ R87, R88, R87 ;  /* 0x0000005758577221 */ /* 0x000fc80000010000 */
[----:B------:R-:W-:-:S07]  /*2950*/  @P1 FADD.FTZ R87, R55, R87 ;  /* 0x0000005737571221 */ /* 0x000fce0000010000 */
.L_x_20208:
[----:B------:R-:W-:Y:S01]  /*2960*/  HADD2.F32 R88, -RZ, R90.H0_H0 ;  /* 0x2000005aff587230 */ /* 0x000fe20000004100 */
[----:B------:R-:W-:Y:S06]  /*2970*/  @P2 BRA `(.L_x_20209) ;  /* 0x00000000000c2947 */ /* 0x000fec0003800000 */
[----:B------:R-:W-:Y:S05]  /*2980*/  @!P1 BRA `(.L_x_20210) ;  /* 0x0000000000149947 */ /* 0x000fea0003800000 */
[----:B-----5:R-:W-:Y:S01]  /*2990*/  FADD.FTZ R88, R56, R88 ;  /* 0x0000005838587221 */ /* 0x020fe20000010000 */
[----:B------:R-:W-:Y:S06]  /*29a0*/  BRA `(.L_x_20210) ;  /* 0x00000000000c7947 */ /* 0x000fec0003800000 */
.L_x_20209:
[----:B-----5:R-:W-:-:S05]  /*29b0*/  HADD2.F32 R89, -RZ, R50.H0_H0 ;  /* 0x20000032ff597230 */ /* 0x020fca0000004100 */
[----:B------:R-:W-:-:S04]  /*29c0*/  FADD.FTZ R88, R89, R88 ;  /* 0x0000005859587221 */ /* 0x000fc80000010000 */
[----:B------:R-:W-:-:S07]  /*29d0*/  @P1 FADD.FTZ R88, R56, R88 ;  /* 0x0000005838581221 */ /* 0x000fce0000010000 */
.L_x_20210:
[----:B------:R-:W-:Y:S01]  /*29e0*/  HADD2.F32 R89, -RZ, R90.H1_H1 ;  /* 0x3000005aff597230 */ /* 0x000fe20000004100 */
[----:B------:R-:W-:Y:S06]  /*29f0*/  @P2 BRA `(.L_x_20211) ;  /* 0x00000000000c2947 */ /* 0x000fec0003800000 */
[----:B------:R-:W-:Y:S05]  /*2a00*/  @!P1 BRA `(.L_x_20212) ;  /* 0x0000000000149947 */ /* 0x000fea0003800000 */
[----:B-----5:R-:W-:Y:S01]  /*2a10*/  FADD.FTZ R89, R57, R89 ;  /* 0x0000005939597221 */ /* 0x020fe20000010000 */
[----:B------:R-:W-:Y:S06]  /*2a20*/  BRA `(.L_x_20212) ;  /* 0x00000000000c7947 */ /* 0x000fec0003800000 */
.L_x_20211:
[----:B-----5:R-:W-:-:S05]  /*2a30*/  HADD2.F32 R90, -RZ, R50.H1_H1 ;  /* 0x30000032ff5a7230 */ /* 0x020fca0000004100 */
[----:B------:R-:W-:-:S04]  /*2a40*/  FADD.FTZ R89, R90, R89 ;  /* 0x000000595a597221 */ /* 0x000fc80000010000 */
[----:B------:R-:W-:-:S07]  /*2a50*/  @P1 FADD.FTZ R89, R57, R89 ;  /* 0x0000005939591221 */ /* 0x000fce0000010000 */
.L_x_20212:
[----:B------:R-:W-:Y:S01]  /*2a60*/  HADD2.F32 R90, -RZ, R91.H0_H0 ;  /* 0x2000005bff5a7230 */ /* 0x000fe20000004100 */
[----:B------:R-:W-:Y:S06]  /*2a70*/  @P2 BRA `(.L_x_20213) ;  /* 0x00000000000c2947 */ /* 0x000fec0003800000 */
[----:B------:R-:W-:Y:S05]  /*2a80*/  @!P1 BRA `(.L_x_20214) ;  /* 0x0000000000149947 */ /* 0x000fea0003800000 */
[----:B-----5:R-:W-:Y:S01]  /*2a90*/  FADD.FTZ R90, R58, R90 ;  /* 0x0000005a3a5a7221 */ /* 0x020fe20000010000 */
[----:B------:R-:W-:Y:S06]  /*2aa0*/  BRA `(.L_x_20214) ;  /* 0x00000000000c7947 */ /* 0x000fec0003800000 */
.L_x_20213:
[----:B-----5:R-:W-:-:S05]  /*2ab0*/  HADD2.F32 R101, -RZ, R51.H0_H0 ;  /* 0x20000033ff657230 */ /* 0x020fca0000004100 */
[----:B------:R-:W-:-:S04]  /*2ac0*/  FADD.FTZ R90, R101, R90 ;  /* 0x0000005a655a7221 */ /* 0x000fc80000010000 */
[----:B------:R-:W-:-:S07]  /*2ad0*/  @P1 FADD.FTZ R90, R58, R90 ;  /* 0x0000005a3a5a1221 */ /* 0x000fce0000010000 */
.L_x_20214:
[----:B------:R-:W-:Y:S01]  /*2ae0*/  HADD2.F32 R91, -RZ, R91.H1_H1 ;  /* 0x3000005bff5b7230 */ /* 0x000fe20000004100 */
[----:B------:R-:W-:Y:S06]  /*2af0*/  @P2 BRA `(.L_x_20215) ;  /* 0x00000000000c2947 */ /* 0x000fec0003800000 */
[----:B------:R-:W-:Y:S05]  /*2b00*/  @!P1 BRA `(.L_x_20216) ;  /* 0x0000000000149947 */ /* 0x000fea0003800000 */
[----:B-----5:R-:W-:Y:S01]  /*2b10*/  FADD.FTZ R91, R59, R91 ;  /* 0x0000005b3b5b7221 */ /* 0x020fe20000010000 */
[----:B------:R-:W-:Y:S06]  /*2b20*/  BRA `(.L_x_20216) ;  /* 0x00000000000c7947 */ /* 0x000fec0003800000 */
.L_x_20215:
[----:B-----5:R-:W-:-:S05]  /*2b30*/  HADD2.F32 R100, -RZ, R51.H1_H1 ;  /* 0x30000033ff647230 */ /* 0x020fca0000004100 */
[----:B------:R-:W-:-:S04]  /*2b40*/  FADD.FTZ R91, R100, R91 ;  /* 0x0000005b645b7221 */ /* 0x000fc80000010000 */
[----:B------:R-:W-:-:S07]  /*2b50*/  @P1 FADD.FTZ R91, R59, R91 ;  /* 0x0000005b3b5b1221 */ /* 0x000fce0000010000 */
.L_x_20216:
[----:B------:R-:W-:-:S04]  /*2b60*/  LEA R100, P1, R102, UR10, 0x5 ;  /* 0x0000000a66647c11 */ /* 0x000fc8000f8228ff */
[C---:B------:R-:W-:Y:S02]  /*2b70*/  LEA.HI.X R101, R102.reuse, UR11, RZ, 0x5, P1 ;  /* 0x0000000b66657c11 */ /* 0x040fe400088f2cff */
[----:B------:R-:W-:-:S03]  /*2b80*/  IADD3 R102, R102, 0x20, RZ ;  /* 0x0000002066667810 */ /* 0x000fc60007ffe0ff */
[----:B------:R3:W-:Y:S04]  /*2b90*/  STG.E.128 desc[UR4][R100.64], R84 ;  /* 0x0000005464007986 */ /* 0x0007e8000c101d04 */
[----:B------:R3:W-:Y:S02]  /*2ba0*/  STG.E.128 desc[UR4][R100.64+0x10], R88 ;  /* 0x0000105864007986 */ /* 0x0007e4000c101d04 */
.L_x_20200:
[----:B------:R-:W-:Y:S05]  /*2bb0*/  BSYNC B0 ;  /* 0x0000000000007941 */ /* 0x000fea0003800000 */
.L_x_20199:
        /* <DEDUP_REMOVED lines=18> */
[----:B------:R-:W-:Y:S01]  /*2ce0*/  ISETP.NE.AND.EX P2, PT, RZ, UR7, PT, P2 ;  /* 0x00000007ff007c0c */ /* 0x000fe2000bf45320 */
[----:B----4-:R-:W-:-:S12]  /*2cf0*/  HADD2.F32 R92, -RZ, R96.H0_H0 ;  /* 0x20000060ff5c7230 */ /* 0x010fd80000004100 */
[----:B0-----:R-:W-:Y:S05]  /*2d00*/  @P2 BRA `(.L_x_20219) ;  /* 0x00000000000c2947 */ /* 0x001fea0003800000 */
[----:B------:R-:W-:Y:S05]  /*2d10*/  @!P1 BRA `(.L_x_20220) ;  /* 0x0000000000149947 */ /* 0x000fea0003800000 */
[----:B-----5:R-:W-:Y:S01]  /*2d20*/  FADD.FTZ R92, R52, R92 ;  /* 0x0000005c345c7221 */ /* 0x020fe20000010000 */
[----:B------:R-:W-:Y:S06]  /*2d30*/  BRA `(.L_x_20220) ;  /* 0x00000000000c7947 */ /* 0x000fec0003800000 */
.L_x_20219:
[----:B-----5:R-:W-:-:S05]  /*2d40*/  HADD2.F32 R93, -RZ, R48.H0_H0 ;  /* 0x20000030ff5d7230 */ /* 0x020fca0000004100 */
[----:B------:R-:W-:-:S04]  /*2d50*/  FADD.FTZ R92, R93, R92 ;  /* 0x0000005c5d5c7221 */ /* 0x000fc80000010000 */
[----:B------:R-:W-:-:S07]  /*2d60*/  @P1 FADD.FTZ R92, R52, R92 ;  /* 0x0000005c345c1221 */ /* 0x000fce0000010000 */
.L_x_20220:
[----:B------:R-:W-:Y:S01]  /*2d70*/  HADD2.F32 R93, -RZ, R96.H1_H1 ;  /* 0x30000060ff5d7230 */ /* 0x000fe20000004100 */
[----:B------:R-:W-:Y:S06]  /*2d80*/  @P2 BRA `(.L_x_20221) ;  /* 0x00000000000c2947 */ /* 0x000fec0003800000 */
[----:B------:R-:W-:Y:S05]  /*2d90*/  @!P1 BRA `(.L_x_20222) ;  /* 0x0000000000149947 */ /* 0x000fea0003800000 */
[----:B-----5:R-:W-:Y:S01]  /*2da0*/  FADD.FTZ R93, R53, R93 ;  /* 0x0000005d355d7221 */ /* 0x020fe20000010000 */
[----:B------:R-:W-:Y:S06]  /*2db0*/  BRA `(.L_x_20222) ;  /* 0x00000000000c7947 */ /* 0x000fec0003800000 */
.L_x_20221:
[----:B-----5:R-:W-:-:S05]  /*2dc0*/  HADD2.F32 R94, -RZ, R48.H1_H1 ;  /* 0x30000030ff5e7230 */ /* 0x020fca0000004100 */
[----:B------:R-:W-:-:S04]  /*2dd0*/  FADD.FTZ R93, R94, R93 ;  /* 0x0000005d5e5d7221 */ /* 0x000fc80000010000 */
[----:B------:R-:W-:-:S07]  /*2de0*/  @P1 FADD.FTZ R93, R53, R93 ;  /* 0x0000005d355d1221 */ /* 0x000fce0000010000 */
.L_x_20222:
[----:B------:R-:W-:Y:S01]  /*2df0*/  HADD2.F32 R94, -RZ, R97.H0_H0 ;  /* 0x20000061ff5e7230 */ /* 0x000fe20000004100 */
[----:B------:R-:W-:Y:S06]  /*2e00*/  @P2 BRA `(.L_x_20223) ;  /* 0x00000000000c2947 */ /* 0x000fec0003800000 */
[----:B------:R-:W-:Y:S05]  /*2e10*/  @!P1 BRA `(.L_x_20224) ;  /* 0x0000000000149947 */ /* 0x000fea0003800000 */
[----:B-----5:R-:W-:Y:S01]  /*2e20*/  FADD.FTZ R94, R54, R94 ;  /* 0x0000005e365e7221 */ /* 0x020fe20000010000 */
[----:B------:R-:W-:Y:S06]  /*2e30*/  BRA `(.L_x_20224) ;  /* 0x00000000000c7947 */ /* 0x000fec0003800000 */
.L_x_20223:
[----:B-----5:R-:W-:-:S05]  /*2e40*/  HADD2.F32 R95, -RZ, R49.H0_H0 ;  /* 0x20000031ff5f7230 */ /* 0x020fca0000004100 */
[----:B------:R-:W-:-:S04]  /*2e50*/  FADD.FTZ R94, R95, R94 ;  /* 0x0000005e5f5e7221 */ /* 0x000fc80000010000 */
[----:B------:R-:W-:-:S07]  /*2e60*/  @P1 FADD.FTZ R94, R54, R94 ;  /* 0x0000005e365e1221 */ /* 0x000fce0000010000 */
.L_x_20224:
[----:B------:R-:W-:Y:S01]  /*2e70*/  HADD2.F32 R95, -RZ, R97.H1_H1 ;  /* 0x30000061ff5f7230 */ /* 0x000fe20000004100 */
[----:B------:R-:W-:Y:S06]  /*2e80*/  @P2 BRA `(.L_x_20225) ;  /* 0x00000000000c2947 */ /* 0x000fec0003800000 */
[----:B------:R-:W-:Y:S05]  /*2e90*/  @!P1 BRA `(.L_x_20226) ;  /* 0x0000000000149947 */ /* 0x000fea0003800000 */
[----:B-----5:R-:W-:Y:S01]  /*2ea0*/  FADD.FTZ R95, R55, R95 ;  /* 0x0000005f375f7221 */ /* 0x020fe20000010000 */
[----:B------:R-:W-:Y:S06]  /*2eb0*/  BRA `(.L_x_20226) ;  /* 0x00000000000c7947 */ /* 0x000fec0003800000 */
.L_x_20225:
[----:B-----5:R-:W-:-:S05]  /*2ec0*/  HADD2.F32 R96, -RZ, R49.H1_H1 ;  /* 0x30000031ff607230 */ /* 0x020fca0000004100 */
[----:B------:R-:W-:-:S04]  /*2ed0*/  FADD.FTZ R95, R96, R95 ;  /* 0x0000005f605f7221 */ /* 0x000fc80000010000 */
[----:B------:R-:W-:-:S07]  /*2ee0*/  @P1 FADD.FTZ R95, R55, R95 ;  /* 0x0000005f375f1221 */ /* 0x000fce0000010000 */
.L_x_20226:
[----:B------:R-:W-:Y:S01]  /*2ef0*/  HADD2.F32 R96, -RZ, R98.H0_H0 ;  /* 0x20000062ff607230 */ /* 0x000fe20000004100 */
[----:B------:R-:W-:Y:S06]  /*2f00*/  @P2 BRA `(.L_x_20227) ;  /* 0x00000000000c2947 */ /* 0x000fec0003800000 */
[----:B------:R-:W-:Y:S05]  /*2f10*/  @!P1 BRA `(.L_x_20228) ;  /* 0x0000000000149947 */ /* 0x000fea0003800000 */
[----:B-----5:R-:W-:Y:S01]  /*2f20*/  FADD.FTZ R96, R56, R96 ;  /* 0x0000006038607221 */ /* 0x020fe20000010000 */
[----:B------:R-:W-:Y:S06]  /*2f30*/  BRA `(.L_x_20228) ;  /* 0x00000000000c7947 */ /* 0x000fec0003800000 */
.L_x_20227:
[----:B-----5:R-:W-:-:S05]  /*2f40*/  HADD2.F32 R97, -RZ, R50.H0_H0 ;  /* 0x20000032ff617230 */ /* 0x020fca0000004100 */
[----:B------:R-:W-:-:S04]  /*2f50*/  FADD.FTZ R96, R97, R96 ;  /* 0x0000006061607221 */ /* 0x000fc80000010000 */
[----:B------:R-:W-:-:S07]  /*2f60*/  @P1 FADD.FTZ R96, R56, R96 ;  /* 0x0000006038601221 */ /* 0x000fce0000010000 */
.L_x_20228:
[----:B------:R-:W-:Y:S01]  /*2f70*/  HADD2.F32 R97, -RZ, R98.H1_H1 ;  /* 0x30000062ff617230 */ /* 0x000fe20000004100 */
[----:B------:R-:W-:Y:S06]  /*2f80*/  @P2 BRA `(.L_x_20229) ;  /* 0x00000000000c2947 */ /* 0x000fec0003800000 */
[----:B------:R-:W-:Y:S05]  /*2f90*/  @!P1 BRA `(.L_x_20230) ;  /* 0x0000000000149947 */ /* 0x000fea0003800000 */
[----:B-----5:R-:W-:Y:S01]  /*2fa0*/  FADD.FTZ R97, R57, R97 ;  /* 0x0000006139617221 */ /* 0x020fe20000010000 */
[----:B------:R-:W-:Y:S06]  /*2fb0*/  BRA `(.L_x_20230) ;  /* 0x00000000000c7947 */ /* 0x000fec0003800000 */
.L_x_20229:
[----:B-----5:R-:W-:-:S05]  /*2fc0*/  HADD2.F32 R98, -RZ, R50.H1_H1 ;  /* 0x30000032ff627230 */ /* 0x020fca0000004100 */
[----:B------:R-:W-:-:S04]  /*2fd0*/  FADD.FTZ R97, R98, R97 ;  /* 0x0000006162617221 */ /* 0x000fc80000010000 */
[----:B------:R-:W-:-:S07]  /*2fe0*/  @P1 FADD.FTZ R97, R57, R97 ;  /* 0x0000006139611221 */ /* 0x000fce0000010000 */
.L_x_20230:
[----:B------:R-:W-:Y:S01]  /*2ff0*/  HADD2.F32 R98, -RZ, R99.H0_H0 ;  /* 0x20000063ff627230 */ /* 0x000fe20000004100 */
[----:B------:R-:W-:Y:S06]  /*3000*/  @P2 BRA `(.L_x_20231) ;  /* 0x00000000000c2947 */ /* 0x000fec0003800000 */
[----:B------:R-:W-:Y:S05]  /*3010*/  @!P1 BRA `(.L_x_20232) ;  /* 0x0000000000149947 */ /* 0x000fea0003800000 */
[----:B-----5:R-:W-:Y:S01]  /*3020*/  FADD.FTZ R98, R58, R98 ;  /* 0x000000623a627221 */ /* 0x020fe20000010000 */
[----:B------:R-:W-:Y:S06]  /*3030*/  BRA `(.L_x_20232) ;  /* 0x00000000000c7947 */ /* 0x000fec0003800000 */
.L_x_20231:
[----:B-----5:R-:W-:-:S05]  /*3040*/  HADD2.F32 R101, -RZ, R51.H0_H0 ;  /* 0x20000033ff657230 */ /* 0x020fca0000004100 */
[----:B------:R-:W-:-:S04]  /*3050*/  FADD.FTZ R98, R101, R98 ;  /* 0x0000006265627221 */ /* 0x000fc80000010000 */
[----:B------:R-:W-:-:S07]  /*3060*/  @P1 FADD.FTZ R98, R58, R98 ;  /* 0x000000623a621221 */ /* 0x000fce0000010000 */
.L_x_20232:
[----:B------:R-:W-:Y:S01]  /*3070*/  HADD2.F32 R99, -RZ, R99.H1_H1 ;  /* 0x30000063ff637230 */ /* 0x000fe20000004100 */
[----:B------:R-:W-:Y:S06]  /*3080*/  @P2 BRA `(.L_x_20233) ;  /* 0x00000000000c2947 */ /* 0x000fec0003800000 */
[----:B------:R-:W-:Y:S05]  /*3090*/  @!P1 BRA `(.L_x_20234) ;  /* 0x0000000000149947 */ /* 0x000fea0003800000 */
[----:B-----5:R-:W-:Y:S01]  /*30a0*/  FADD.FTZ R99, R59, R99 ;  /* 0x000000633b637221 */ /* 0x020fe20000010000 */
[----:B------:R-:W-:Y:S06]  /*30b0*/  BRA `(.L_x_20234) ;  /* 0x00000000000c7947 */ /* 0x000fec0003800000 */
.L_x_20233:
[----:B-----5:R-:W-:-:S05]  /*30c0*/  HADD2.F32 R100, -RZ, R51.H1_H1 ;  /* 0x30000033ff647230 */ /* 0x020fca0000004100 */
[----:B------:R-:W-:-:S04]  /*30d0*/  FADD.FTZ R99, R100, R99 ;  /* 0x0000006364637221 */ /* 0x000fc80000010000 */
[----:B------:R-:W-:-:S07]  /*30e0*/  @P1 FADD.FTZ R99, R59, R99 ;  /* 0x000000633b631221 */ /* 0x000fce0000010000 */
.L_x_20234:
[----:B------:R-:W-:-:S04]  /*30f0*/  LEA R100, P1, R102, UR10, 0x5 ;  /* 0x0000000a66647c11 */ /* 0x000fc8000f8228ff */
[----:B------:R-:W-:-:S05]  /*3100*/  LEA.HI.X R101, R102, UR11, RZ, 0x5, P1 ;  /* 0x0000000b66657c11 */ /* 0x000fca00088f2cff */
[----:B------:R4:W-:Y:S04]  /*3110*/  STG.E.128 desc[UR4][R100.64], R92 ;  /* 0x0000005c64007986 */ /* 0x0009e8000c101d04 */
[----:B------:R4:W-:Y:S02]  /*3120*/  STG.E.128 desc[UR4][R100.64+0x10], R96 ;  /* 0x0000106064007986 */ /* 0x0009e4000c101d04 */
.L_x_20218:
[----:B------:R-:W-:Y:S05]  /*3130*/  BSYNC B0 ;  /* 0x0000000000007941 */ /* 0x000fea0003800000 */
.L_x_20217:
[----:B01234-:R-:W-:Y:S01]  /*3140*/  FADD.FTZ R100, RZ, R60 ;  /* 0x0000003cff647221 */ /* 0x01ffe20000010000 */
[C---:B------:R-:W-:Y:S01]  /*3150*/  ISETP.GT.U32.AND P1, PT, R43.reuse, 0x3f, PT ;  /* 0x0000003f2b00780c */ /* 0x040fe20003f24070 */
[----:B------:R-:W-:Y:S01]  /*3160*/  UMOV UR14, 0xffffffff ;  /* 0xffffffff000e7882 */ /* 0x000fe20000000000 */
[----:B------:R-:W-:Y:S01]  /*3170*/  ISETP.GT.U32.AND P2, PT, R43, 0x5f, PT ;  /* 0x0000005f2b00780c */ /* 0x000fe20003f44070 */
        /* <DEDUP_REMOVED lines=146> */
.L_x_20258:
        /* <DEDUP_REMOVED lines=64> */
.L_x_20237:
[----:B------:R-:W-:Y:S05]  /*3ea0*/  BSYNC B0 ;  /* 0x0000000000007941 */ /* 0x000fea0003800000 */
.L_x_20236:
        /* <DEDUP_REMOVED lines=50> */
.L_x_20239:
[----:B------:R-:W-:Y:S05]  /*41d0*/  BSYNC B0 ;  /* 0x0000000000007941 */ /* 0x000fea0003800000 */
.L_x_20238:
        /* <DEDUP_REMOVED lines=50> */
.L_x_20241:
[----:B------:R-:W-:Y:S05]  /*4500*/  BSYNC B0 ;  /* 0x0000000000007941 */ /* 0x000fea0003800000 */
.L_x_20240:
        /* <DEDUP_REMOVED lines=50> */
.L_x_20243:
[----:B------:R-:W-:Y:S05]  /*4830*/  BSYNC B0 ;  /* 0x0000000000007941 */ /* 0x000fea0003800000 */
.L_x_20242:
        /* <DEDUP_REMOVED lines=42> */
[----:B------:R-:W-:Y:S02]  /*4ae0*/  F2FP.F16.F32.PACK_AB R103, R234, R107 ;  /* 0x0000006bea67723e */ /* 0x000fe400000000ff */
[----:B------:R-:W-:-:S02]  /*4af0*/  F2FP.F16.F32.PACK_AB R105, R104, R105 ;  /* 0x000000696869723e */ /* 0x000fc400000000ff */
[----:B------:R-:W-:Y:S01]  /*4b00*/  F2FP.F16.F32.PACK_AB R107, R231, R230 ;  /* 0x000000e6e76b723e */ /* 0x000fe200000000ff */
[----:B------:R0:W-:Y:S01]  /*4b10*/  STG.E.128 desc[UR4][R226.64], R100 ;  /* 0x00000064e2007986 */ /* 0x0001e2000c101d04 */
[----:B------:R-:W-:Y:S02]  /*4b20*/  F2FP.F16.F32.PACK_AB R106, R235, R106 ;  /* 0x0000006aeb6a723e */ /* 0x000fe400000000ff */
[----:B------:R-:W-:-:S05]  /*4b30*/  F2FP.F16.F32.PACK_AB R104, R229, R228 ;  /* 0x000000e4e568723e */ /* 0x000fca00000000ff */
[----:B------:R0:W-:Y:S02]  /*4b40*/  STG.E.128 desc[UR4][R224.64], R104 ;  /* 0x00000068e0007986 */ /* 0x0001e4000c101d04 */
.L_x_20245:
[----:B------:R-:W-:Y:S05]  /*4b50*/  BSYNC B0 ;  /* 0x0000000000007941 */ /* 0x000fea0003800000 */
.L_x_20244:
[----:B01234-:R-:W0:Y:S02]  /*4b60*/  LDC.64 R100, c[0x0][0x210] ;  /* 0x00008400ff647b82 */ /* 0x01fe240000000a00 */
[----:B0-----:R-:W-:-:S04]  /*4b70*/  LEA R222, R100, R222, 0x2 ;  /* 0x000000de64de7211 */ /* 0x001fc800078e10ff */
[----:B------:R-:W-:-:S13]  /*4b80*/  ISETP.GE.AND P1, PT, R222, R101, PT ;  /* 0x00000065de00720c */ /* 0x000fda0003f26270 */
[----:B------:R-:W-:Y:S05]  /*4b90*/  @!P1 BRA `(.L_x_20246) ;  /* 0xffffffc800689947 */ /* 0x000fea000383ffff */
[----:B------:R-:W-:Y:S05]  /*4ba0*/  EXIT ;  /* 0x000000000000794d */ /* 0x000fea0003800000 */
.L_x_20235:
        /* <DEDUP_REMOVED lines=8> */
.L_x_20248:
[----:B------:R-:W-:Y:S05]  /*4c30*/  BSYNC B0 ;  /* 0x0000000000007941 */ /* 0x000fea0003800000 */
.L_x_20247:
        /* <DEDUP_REMOVED lines=10> */
.L_x_20249:
[----:B------:R-:W-:Y:S01]  /*4ce0*/  HFMA2.MMA R227, -RZ, RZ, 0, 2.384185791015625e-07 ;  /* 0x00000004ffe37435 */ /* 0x000fe200000001ff */
[----:B------:R-:W-:-:S05]  /*4cf0*/  MOV R103, R226 ;  /* 0x000000e200677202 */ /* 0x000fca0000000f00 */
[----:B------:R-:W-:-:S05]  /*4d00*/  FADD.FTZ R103, R102, R103 ;  /* 0x0000006766677221 */ /* 0x000fca0000010000 */
[----:B------:R-:W-:-:S07]  /*4d10*/  MOV R228, R103 ;  /* 0x0000006700e47202 */ /* 0x000fce0000000f00 */
[----:B------:R-:W-:Y:S05]  /*4d20*/  WARPSYNC.COLLECTIVE R225, `(.L_x_20250) ;  /* 0x00000000e1087348 */ /* 0x000fea0003c00000 */
[----:B------:R0:W1:Y:S02]  /*4d30*/  SHFL.BFLY P6, R226, R228, R227, R230 ;  /* 0x0c0000e3e4e27389 */ /* 0x00006400000c00e6 */
[----:B01----:R-:W-:Y:S01]  /*4d40*/  ENDCOLLECTIVE ;  /* 0x000000000000791b */ /* 0x003fe20003800000 */
.L_x_20250:
[----:B------:R-:W-:Y:S01]  /*4d50*/  HFMA2.MMA R227, -RZ, RZ, 0, 4.76837158203125e-07 ;  /* 0x00000008ffe37435 */ /* 0x000fe200000001ff */
[----:B------:R-:W-:-:S05]  /*4d60*/  MOV R100, R226 ;  /* 0x000000e200647202 */ /* 0x000fca0000000f00 */
[----:B------:R-:W-:-:S05]  /*4d70*/  FADD.FTZ R106, R103, R100 ;  /* 0x00000064676a7221 */ /* 0x000fca0000010000 */
[----:B------:R-:W-:-:S07]  /*4d80*/  MOV R228, R106 ;  /* 0x0000006a00e47202 */ /* 0x000fce0000000f00 */
[----:B------:R-:W-:Y:S05]  /*4d90*/  WARPSYNC.COLLECTIVE R225, `(.L_x_20251) ;  /* 0x00000000e1087348 */ /* 0x000fea0003c00000 */
[----:B------:R0:W1:Y:S02]  /*4da0*/  SHFL.BFLY P6, R226, R228, R227, R230 ;  /* 0x0c0000e3e4e27389 */ /* 0x00006400000c00e6 */
[----:B01----:R-:W-:Y:S01]  /*4db0*/  ENDCOLLECTIVE ;  /* 0x000000000000791b */ /* 0x003fe20003800000 */
.L_x_20251:
[----:B------:R-:W-:Y:S01]  /*4dc0*/  HFMA2.MMA R227, -RZ, RZ, 0, 9.5367431640625e-07 ;  /* 0x00000010ffe37435 */ /* 0x000fe200000001ff */
[----:B------:R-:W-:-:S05]  /*4dd0*/  MOV R105, R226 ;  /* 0x000000e200697202 */ /* 0x000fca0000000f00 */
[----:B------:R-:W-:-:S05]  /*4de0*/  FADD.FTZ R107, R106, R105 ;  /* 0x000000696a6b7221 */ /* 0x000fca0000010000 */
[----:B------:R-:W-:-:S07]  /*4df0*/  MOV R228, R107 ;  /* 0x0000006b00e47202 */ /* 0x000fce0000000f00 */
[----:B------:R-:W-:Y:S05]  /*4e00*/  WARPSYNC.COLLECTIVE R225, `(.L_x_20252) ;  /* 0x00000000e1087348 */ /* 0x000fea0003c00000 */
[----:B------:R0:W1:Y:S02]  /*4e10*/  SHFL.BFLY P6, R226, R228, R227, R230 ;  /* 0x0c0000e3e4e27389 */ /* 0x00006400000c00e6 */
[----:B01----:R-:W-:Y:S01]  /*4e20*/  ENDCOLLECTIVE ;  /* 0x000000000000791b */ /* 0x003fe20003800000 */
.L_x_20252:
        /* <DEDUP_REMOVED lines=89> */
.L_x_20253:
[----:B------:R-:W-:Y:S01]  /*53c0*/  HFMA2.MMA R227, -RZ, RZ, 0, 1.1920928955078125e-07 ;  /* 0x00000002ffe37435 */ /* 0x000fe200000001ff */
[----:B------:R-:W-:-:S05]  /*53d0*/  MOV R101, R226 ;  /* 0x000000e200657202 */ /* 0x000fca0000000f00 */
[----:B------:R-:W-:-:S05]  /*53e0*/  FADD.FTZ R101, R100, R101 ;  /* 0x0000006564657221 */ /* 0x000fca0000010000 */
[----:B------:R-:W-:-:S07]  /*53f0*/  MOV R228, R101 ;  /* 0x0000006500e47202 */ /* 0x000fce0000000f00 */
[----:B------:R-:W-:Y:S05]  /*5400*/  WARPSYNC.COLLECTIVE R225, `(.L_x_20254) ;  /* 0x00000000e1087348 */ /* 0x000fea0003c00000 */
[----:B------:R0:W1:Y:S02]  /*5410*/  SHFL.BFLY P6, R226, R228, R227, R230 ;  /* 0x0c0000e3e4e27389 */ /* 0x00006400000c00e6 */
[----:B01----:R-:W-:Y:S01]  /*5420*/  ENDCOLLECTIVE ;  /* 0x000000000000791b */ /* 0x003fe20003800000 */
.L_x_20254:
[----:B------:R-:W-:Y:S01]  /*5430*/  HFMA2.MMA R227, -RZ, RZ, 0, 2.384185791015625e-07 ;  /* 0x00000004ffe37435 */ /* 0x000fe200000001ff */
[----:B------:R-:W-:-:S05]  /*5440*/  MOV R102, R226 ;  /* 0x000000e200667202 */ /* 0x000fca0000000f00 */
[----:B------:R-:W-:-:S05]  /*5450*/  FADD.FTZ R102, R101, R102 ;  /* 0x0000006665667221 */ /* 0x000fca0000010000 */
[----:B------:R-:W-:-:S07]  /*5460*/  MOV R228, R102 ;  /* 0x0000006600e47202 */ /* 0x000fce0000000f00 */
[----:B------:R-:W-:Y:S05]  /*5470*/  WARPSYNC.COLLECTIVE R225, `(.L_x_20255) ;  /* 0x00000000e1087348 */ /* 0x000fea0003c00000 */
[----:B------:R0:W1:Y:S02]  /*5480*/  SHFL.BFLY P6, R226, R228, R227, R230 ;  /* 0x0c0000e3e4e27389 */ /* 0x00006400000c00e6 */
[----:B01----:R-:W-:Y:S01]  /*5490*/  ENDCOLLECTIVE ;  /* 0x000000000000791b */ /* 0x003fe20003800000 */
.L_x_20255:
[----:B------:R-:W-:Y:S01]  /*54a0*/  HFMA2.MMA R227, -RZ, RZ, 0, 4.76837158203125e-07 ;  /* 0x00000008ffe37435 */ /* 0x000fe200000001ff */
[----:B------:R-:W-:-:S05]  /*54b0*/  MOV R103, R226 ;  /* 0x000000e200677202 */ /* 0x000fca0000000f00 */
[----:B------:R-:W-:-:S05]  /*54c0*/  FADD.FTZ R103, R102, R103 ;  /* 0x0000006766677221 */ /* 0x000fca0000010000 */
[----:B------:R-:W-:-:S07]  /*54d0*/  MOV R228, R103 ;  /* 0x0000006700e47202 */ /* 0x000fce0000000f00 */
[----:B------:R-:W-:Y:S05]  /*54e0*/  WARPSYNC.COLLECTIVE R225, `(.L_x_20256) ;  /* 0x00000000e1087348 */ /* 0x000fea0003c00000 */
[----:B------:R0:W1:Y:S02]  /*54f0*/  SHFL.BFLY P6, R226, R228, R227, R230 ;  /* 0x0c0000e3e4e27389 */ /* 0x00006400000c00e6 */
[----:B01----:R-:W-:Y:S01]  /*5500*/  ENDCOLLECTIVE ;  /* 0x000000000000791b */ /* 0x003fe20003800000 */
.L_x_20256:
[----:B------:R-:W-:Y:S01]  /*5510*/  HFMA2.MMA R227, -RZ, RZ, 0, 9.5367431640625e-07 ;  /* 0x00000010ffe37435 */ /* 0x000fe200000001ff */
[----:B------:R-:W-:-:S05]  /*5520*/  MOV R106, R226 ;  /* 0x000000e2006a7202 */ /* 0x000fca0000000f00 */
[----:B------:R-:W-:-:S05]  /*5530*/  FADD.FTZ R106, R103, R106 ;  /* 0x0000006a676a7221 */ /* 0x000fca0000010000 */
[----:B------:R-:W-:-:S07]  /*5540*/  MOV R228, R106 ;  /* 0x0000006a00e47202 */ /* 0x000fce0000000f00 */
[----:B------:R-:W-:Y:S05]  /*5550*/  WARPSYNC.COLLECTIVE R225, `(.L_x_20257) ;  /* 0x00000000e1087348 */ /* 0x000fea0003c00000 */
[----:B------:R0:W1:Y:S02]  /*5560*/  SHFL.BFLY P6, R226, R228, R227, R230 ;  /* 0x0c0000e3e4e27389 */ /* 0x00006400000c00e6 */
[----:B01----:R-:W-:Y:S01]  /*5570*/  ENDCOLLECTIVE ;  /* 0x000000000000791b */ /* 0x003fe20003800000 */
.L_x_20257:
[----:B------:R-:W-:Y:S01]  /*5580*/  MOV R107, R226 ;  /* 0x000000e2006b7202 */ /* 0x000fe20000000f00 */
[----:B------:R-:W-:Y:S06]  /*5590*/  BRA `(.L_x_20258) ;  /* 0xffffffe400407947 */ /* 0x000fec000383ffff */
.L_x_20259:
        /* <DEDUP_REMOVED lines=14> */
.L_x_33676:


//--------------------- .text._ZN10layer_norm31ln_parallel_residual_fwd_kernelINS_13Kernel_traitsI6__halfS2_fS2_fjLj1280ELj1ELj4ELj1ELj16ENS_18Kernel_traits_baseILj1280ES2_S2_fS2_fjLj128EEEEELb0ELb0ELb1EEEvNS_9FwdParamsE --------------------------
	.section	.text._ZN10layer_norm31ln_parallel_residual_fwd_kernelINS_13Kernel_traitsI6__halfS2_fS2_fjLj1280ELj1ELj4ELj1ELj16ENS_18Kernel_traits_baseILj1280ES2_S2_fS2_fjLj128EEEEELb0ELb0ELb1EEEvNS_9FwdParamsE,"ax",@progbits
	.align	128
        .global         _ZN10layer_norm31ln_parallel_residual_fwd_kernelINS_13Kernel_traitsI6__halfS2_fS2_fjLj1280ELj1ELj4ELj1ELj16ENS_18Kernel_traits_baseILj1280ES2_S2_fS2_fjLj128EEEEELb0ELb0ELb1EEEvNS_9FwdParamsE
        .type           _ZN10layer_norm31ln_parallel_residual_fwd_kernelINS_13Kernel_traitsI6__halfS2_fS2_fjLj1280ELj1ELj4ELj1ELj16ENS_18Kernel_traits_baseILj1280ES2_S2_fS2_fjLj128EEEEELb0ELb0ELb1EEEvNS_9FwdParamsE,@function
        .size           _ZN10layer_norm31ln_parallel_residual_fwd_kernelINS_13Kernel_traitsI6__halfS2_fS2_fjLj1280ELj1ELj4ELj1ELj16ENS_18Kernel_traits_baseILj1280ES2_S2_fS2_fjLj128EEEEELb0ELb0ELb1EEEvNS_9FwdParamsE,(.L_x_33677 - _ZN10layer_norm31ln_parallel_residual_fwd_kernelINS_13Kernel_traitsI6__halfS2_fS2_fjLj1280ELj1ELj4ELj1ELj16ENS_18Kernel_traits_baseILj1280ES2_S2_fS2_fjLj128EEEEELb0ELb0ELb1EEEvNS_9FwdParamsE)
        .other          _ZN10layer_norm31ln_parallel_residual_fwd_kernelINS_13Kernel_traitsI6__halfS2_fS2_fjLj1280ELj1ELj4ELj1ELj16ENS_18Kernel_traits_baseILj1280ES2_S2_fS2_fjLj128EEEEELb0ELb0ELb1EEEvNS_9FwdParamsE,@"STO_CUDA_ENTRY STV_DEFAULT"
_ZN10layer_norm31ln_parallel_residual_fwd_kernelINS_13Kernel_traitsI6__halfS2_fS2_fjLj1280ELj1ELj4ELj1ELj16ENS_18Kernel_traits_baseILj1280ES2_S2_fS2_fjLj128EEEEELb0ELb0ELb1EEEvNS_9FwdParamsE:
.text._ZN10layer_norm31ln_parallel_residual_fwd_kernelINS_13Kernel_traitsI6__halfS2_fS2_fjLj1280ELj1ELj4ELj1ELj16ENS_18Kernel_traits_baseILj1280ES2_S2_fS2_fjLj128EEEEELb0ELb0ELb1EEEvNS_9FwdParamsE:
        /* <DEDUP_REMOVED lines=65> */
[----:B------:R-:W-:Y:S01]  /*0410*/  ULDC.64 UR6, c[0x0][0x228] ;  /* 0x00008a0000067ab9 */ /* 0x000fe20000000a00 */
[----:B------:R-:W-:Y:S01]  /*0420*/  BSSY B0, `(.L_x_20260) ;  /* 0x00003cf000007945 */ /* 0x000fe20003800000 */
[----:B------:R-:W-:Y:S01]  /*0430*/  ISETP.NE.U32.AND P0, PT, RZ, UR6, PT ;  /* 0x00000006ff007c0c */ /* 0x000fe2000bf05070 */
[----:B------:R-:W-:Y:S01]  /*0440*/  ULDC.U8 UR6, c[0x0][0x2a0] ;  /* 0x0000a80000067ab9 */ /* 0x000fe20000000000 */
[----:B------:R-:W5:Y:S01]  /*0450*/  LDG.E.128 R116, desc[UR4][R2.64] ;  /* 0x0000000402747981 */ /* 0x000f62000c1e1d00 */
[--C-:B------:R-:W-:Y:S01]  /*0460*/  HADD2.F32 R133, -RZ, R8.reuse.H0_H0 ;  /* 0x20000008ff857230 */ /* 0x100fe20000004100 */
[----:B------:R-:W-:Y:S01]  /*0470*/  ISETP.NE.AND P3, PT, RZ, UR6, PT ;  /* 0x00000006ff007c0c */ /* 0x000fe2000bf65270 */
[----:B------:R-:W-:Y:S01]  /*0480*/  HADD2.F32 R132, -RZ, R8.H1_H1 ;  /* 0x30000008ff847230 */ /* 0x000fe20000004100 */
[----:B------:R-:W5:Y:S01]  /*0490*/  LDG.E.128 R112, desc[UR4][R2.64+0x400] ;  /* 0x0004000402707981 */ /* 0x000f62000c1e1d00 */
[--C-:B------:R-:W-:Y:S01]  /*04a0*/  HADD2.F32 R39, -RZ, R9.reuse.H0_H0 ;  /* 0x20000009ff277230 */ /* 0x100fe20000004100 */
[----:B------:R-:W-:Y:S01]  /*04b0*/  ULDC UR12, c[0x0][0x2d8] ;  /* 0x0000b600000c7ab9 */ /* 0x000fe20000000800 */
[----:B------:R-:W-:Y:S01]  /*04c0*/  HADD2.F32 R38, -RZ, R9.H1_H1 ;  /* 0x30000009ff267230 */ /* 0x000fe20000004100 */
[----:B------:R-:W5:Y:S01]  /*04d0*/  LDG.E.128 R108, desc[UR4][R4.64] ;  /* 0x00000004046c7981 */ /* 0x000f62000c1e1d00 */
[--C-:B------:R-:W-:Y:S01]  /*04e0*/  HADD2.F32 R37, -RZ, R10.reuse.H0_H0 ;  /* 0x2000000aff257230 */ /* 0x100fe20000004100 */
[----:B------:R-:W-:Y:S01]  /*04f0*/  ULDC.64 UR18, c[0x0][0x228] ;  /* 0x00008a0000127ab9 */ /* 0x000fe20000000a00 */
[----:B------:R-:W-:Y:S01]  /*0500*/  HADD2.F32 R36, -RZ, R10.H1_H1 ;  /* 0x3000000aff247230 */ /* 0x000fe20000004100 */
[----:B------:R0:W5:Y:S01]  /*0510*/  LDG.E.128 R104, desc[UR4][R4.64+0x400] ;  /* 0x0004000404687981 */ /* 0x000162000c1e1d00 */
[--C-:B------:R-:W-:Y:S01]  /*0520*/  HADD2.F32 R35, -RZ, R11.reuse.H0_H0 ;  /* 0x2000000bff237230 */ /* 0x100fe20000004100 */
[----:B------:R-:W-:Y:S01]  /*0530*/  ISETP.NE.AND.EX P0, PT, RZ, UR7, PT, P0 ;  /* 0x00000007ff007c0c */ /* 0x000fe2000bf05300 */
        /* <DEDUP_REMOVED lines=34> */
[----:B0-----:R-:W-:-:S02]  /*0760*/  HADD2.F32 R5, -RZ, R78.H0_H0 ;  /* 0x2000004eff057230 */ /* 0x001fc40000004100 */
        /* <DEDUP_REMOVED lines=43> */
[--C-:B--2---:R-:W-:Y:S02]  /*0a20*/  HADD2.F32 R176, -RZ, R54.reuse.H0_H0 ;  /* 0x20000036ffb07230 */ /* 0x104fe40000004100 */
[----:B------:R-:W-:Y:S02]  /*0a30*/  HADD2.F32 R179, -RZ, R54.H1_H1 ;  /* 0x30000036ffb37230 */ /* 0x000fe40000004100 */
[--C-:B---3--:R-:W-:Y:S02]  /*0a40*/  HADD2.F32 R178, -RZ, R50.reuse.H0_H0 ;  /* 0x20000032ffb27230 */ /* 0x108fe40000004100 */
[----:B------:R-:W-:Y:S02]  /*0a50*/  HADD2.F32 R183, -RZ, R50.H1_H1 ;  /* 0x30000032ffb77230 */ /* 0x000fe40000004100 */
[----:B------:R-:W-:-:S02]  /*0a60*/  HADD2.F32 R174, -RZ, R52.H0_H0 ;  /* 0x20000034ffae7230 */ /* 0x000fc40000004100 */
[----:B------:R-:W-:Y:S02]  /*0a70*/  HADD2.F32 R177, -RZ, R52.H1_H1 ;  /* 0x30000034ffb17230 */ /* 0x000fe40000004100 */
[--C-:B------:R-:W-:Y:S02]  /*0a80*/  HADD2.F32 R54, -RZ, R48.reuse.H0_H0 ;  /* 0x20000030ff367230 */ /* 0x100fe40000004100 */
[----:B------:R-:W-:Y:S02]  /*0a90*/  HADD2.F32 R181, -RZ, R48.H1_H1 ;  /* 0x30000030ffb57230 */ /* 0x000fe40000004100 */
[--C-:B----4-:R-:W-:Y:S02]  /*0aa0*/  HADD2.F32 R50, -RZ, R44.reuse.H0_H0 ;  /* 0x2000002cff327230 */ /* 0x110fe40000004100 */
[----:B------:R-:W-:Y:S02]  /*0ab0*/  HADD2.F32 R185, -RZ, R44.H1_H1 ;  /* 0x3000002cffb97230 */ /* 0x000fe40000004100 */
[----:B------:R-:W-:-:S02]  /*0ac0*/  HADD2.F32 R52, -RZ, R53.H0_H0 ;  /* 0x20000035ff347230 */ /* 0x000fc40000004100 */
[----:B------:R-:W-:Y:S02]  /*0ad0*/  HADD2.F32 R48, -RZ, R49.H0_H0 ;  /* 0x20000031ff307230 */ /* 0x000fe40000004100 */
[----:B------:R-:W-:Y:S02]  /*0ae0*/  HADD2.F32 R44, -RZ, R45.H0_H0 ;  /* 0x2000002dff2c7230 */ /* 0x000fe40000004100 */
[--C-:B------:R-:W-:Y:S02]  /*0af0*/  HADD2.F32 R180, -RZ, R46.reuse.H0_H0 ;  /* 0x2000002effb47230 */ /* 0x100fe40000004100 */
[----:B------:R-:W-:Y:S02]  /*0b00*/  HADD2.F32 R187, -RZ, R46.H1_H1 ;  /* 0x3000002effbb7230 */ /* 0x000fe40000004100 */
[----:B------:R-:W-:Y:S02]  /*0b10*/  HADD2.F32 R191, -RZ, R42.H0_H0 ;  /* 0x2000002affbf7230 */ /* 0x000fe40000004100 */
[----:B------:R-:W-:-:S02]  /*0b20*/  HADD2.F32 R53, -RZ, R53.H1_H1 ;  /* 0x30000035ff357230 */ /* 0x000fc40000004100 */
[----:B------:R-:W-:Y:S02]  /*0b30*/  HADD2.F32 R49, -RZ, R49.H1_H1 ;  /* 0x30000031ff317230 */ /* 0x000fe40000004100 */
[----:B------:R-:W-:Y:S02]  /*0b40*/  HADD2.F32 R45, -RZ, R45.H1_H1 ;  /* 0x3000002dff2d7230 */ /* 0x000fe40000004100 */
[--C-:B------:R-:W-:Y:S02]  /*0b50*/  HADD2.F32 R46, -RZ, R40.reuse.H0_H0 ;  /* 0x20000028ff2e7230 */ /* 0x100fe40000004100 */
[----:B------:R-:W-:Y:S02]  /*0b60*/  HADD2.F32 R189, -RZ, R40.H1_H1 ;  /* 0x30000028ffbd7230 */ /* 0x000fe40000004100 */
[--C-:B------:R-:W-:Y:S02]  /*0b70*/  HADD2.F32 R182, -RZ, R41.reuse.H0_H0 ;  /* 0x20000029ffb67230 */ /* 0x100fe40000004100 */
[----:B------:R-:W-:-:S02]  /*0b80*/  HADD2.F32 R184, -RZ, R41.H1_H1 ;  /* 0x30000029ffb87230 */ /* 0x000fc40000004100 */
[----:B------:R-:W-:Y:S02]  /*0b90*/  HADD2.F32 R42, -RZ, R42.H1_H1 ;  /* 0x3000002aff2a7230 */ /* 0x000fe40000004100 */
[----:B------:R-:W-:Y:S02]  /*0ba0*/  HADD2.F32 R186, -RZ, R125.H0_H0 ;  /* 0x2000007dffba7230 */ /* 0x000fe40000004100 */
[----:B------:R-:W-:-:S07]  /*0bb0*/  HADD2.F32 R193, -RZ, R121.H1_H1 ;  /* 0x30000079ffc17230 */ /* 0x000fce0000004100 */
.L_x_20342:
        /* <DEDUP_REMOVED lines=23> */
.L_x_20261:
[----:B-----5:R-:W-:-:S05]  /*0d30*/  HADD2.F32 R57, -RZ, R100.H0_H0 ;  /* 0x20000064ff397230 */ /* 0x020fca0000004100 */
[----:B------:R-:W-:-:S04]  /*0d40*/  FADD.FTZ R88, R88, R57 ;  /* 0x0000003958587221 */ /* 0x000fc80000010000 */
[----:B------:R-:W-:-:S07]  /*0d50*/  @P1 FADD.FTZ R88, R96, R88 ;  /* 0x0000005860581221 */ /* 0x000fce0000010000 */
.L_x_20262:
[----:B------:R-:W-:Y:S01]  /*0d60*/  HADD2.F32 R89, -RZ, R84.H1_H1 ;  /* 0x30000054ff597230 */ /* 0x000fe20000004100 */
[----:B------:R-:W-:Y:S06]  /*0d70*/  @P2 BRA `(.L_x_20263) ;  /* 0x00000000000c2947 */ /* 0x000fec0003800000 */
[----:B------:R-:W-:Y:S05]  /*0d80*/  @!P1 BRA `(.L_x_20264) ;  /* 0x0000000000149947 */ /* 0x000fea0003800000 */
[----:B-----5:R-:W-:Y:S01]  /*0d90*/  FADD.FTZ R89, R97, R89 ;  /* 0x0000005961597221 */ /* 0x020fe20000010000 */
[----:B------:R-:W-:Y:S06]  /*0da0*/  BRA `(.L_x_20264) ;  /* 0x00000000000c7947 */ /* 0x000fec0003800000 */
.L_x_20263:
[----:B-----5:R-:W-:-:S05]  /*0db0*/  HADD2.F32 R56, -RZ, R100.H1_H1 ;  /* 0x30000064ff387230 */ /* 0x020fca0000004100 */
[----:B------:R-:W-:-:S04]  /*0dc0*/  FADD.FTZ R89, R89, R56 ;  /* 0x0000003859597221 */ /* 0x000fc80000010000 */
[----:B------:R-:W-:-:S07]  /*0dd0*/  @P1 FADD.FTZ R89, R97, R89 ;  /* 0x0000005961591221 */ /* 0x000fce0000010000 */
.L_x_20264:
[----:B------:R-:W-:Y:S01]  /*0de0*/  HADD2.F32 R90, -RZ, R85.H0_H0 ;  /* 0x20000055ff5a7230 */ /* 0x000fe20000004100 */
[----:B------:R-:W-:Y:S06]  /*0df0*/  @P2 BRA `(.L_x_20265) ;  /* 0x00000000000c2947 */ /* 0x000fec0003800000 */
[----:B------:R-:W-:Y:S05]  /*0e00*/  @!P1 BRA `(.L_x_20266) ;  /* 0x0000000000149947 */ /* 0x000fea0003800000 */
[----:B-----5:R-:W-:Y:S01]  /*0e10*/  FADD.FTZ R90, R98, R90 ;  /* 0x0000005a625a7221 */ /* 0x020fe20000010000 */
[----:B------:R-:W-:Y:S06]  /*0e20*/  BRA `(.L_x_20266) ;  /* 0x00000000000c7947 */ /* 0x000fec0003800000 */
.L_x_20265:
[----:B-----5:R-:W-:-:S05]  /*0e30*/  HADD2.F32 R57, -RZ, R101.H0_H0 ;  /* 0x20000065ff397230 */ /* 0x020fca0000004100 */
[----:B------:R-:W-:-:S04]  /*0e40*/  FADD.FTZ R90, R90, R57 ;  /* 0x000000395a5a7221 */ /* 0x000fc80000010000 */
[----:B------:R-:W-:-:S07]  /*0e50*/  @P1 FADD.FTZ R90, R98, R90 ;  /* 0x0000005a625a1221 */ /* 0x000fce0000010000 */
.L_x_20266:
[----:B------:R-:W-:Y:S01]  /*0e60*/  HADD2.F32 R91, -RZ, R85.H1_H1 ;  /* 0x30000055ff5b7230 */ /* 0x000fe20000004100 */
[----:B------:R-:W-:Y:S06]  /*0e70*/  @P2 BRA `(.L_x_20267) ;  /* 0x00000000000c2947 */ /* 0x000fec0003800000 */
[----:B------:R-:W-:Y:S05]  /*0e80*/  @!P1 BRA `(.L_x_20268) ;  /* 0x0000000000149947 */ /* 0x000fea0003800000 */
[----:B-----5:R-:W-:Y:S01]  /*0e90*/  FADD.FTZ R91, R99, R91 ;  /* 0x0000005b635b7221 */ /* 0x020fe20000010000 */
[----:B------:R-:W-:Y:S06]  /*0ea0*/  BRA `(.L_x_20268) ;  /* 0x00000000000c7947 */ /* 0x000fec0003800000 */
.L_x_20267:
[----:B-----5:R-:W-:-:S05]  /*0eb0*/  HADD2.F32 R56, -RZ, R101.H1_H1 ;  /* 0x30000065ff387230 */ /* 0x020fca0000004100 */
[----:B------:R-:W-:-:S04]  /*0ec0*/  FADD.FTZ R91, R91, R56 ;  /* 0x000000385b5b7221 */ /* 0x000fc80000010000 */
[----:B------:R-:W-:-:S07]  /*0ed0*/  @P1 FADD.FTZ R91, R99, R91 ;  /* 0x0000005b635b1221 */ /* 0x000fce0000010000 */
.L_x_20268:
[----:B------:R-:W-:Y:S01]  /*0ee0*/  HADD2.F32 R84, -RZ, R86.H0_H0 ;  /* 0x20000056ff547230 */ /* 0x000fe20000004100 */
[----:B------:R-:W-:Y:S06]  /*0ef0*/  @P2 BRA `(.L_x_20269) ;  /* 0x00000000000c2947 */ /* 0x000fec0003800000 */
[----:B------:R-:W-:Y:S05]  /*0f00*/  @!P1 BRA `(.L_x_20270) ;  /* 0x0000000000149947 */ /* 0x000fea0003800000 */
[----:B-----5:R-:W-:Y:S01]  /*0f10*/  FADD.FTZ R84, R92, R84 ;  /* 0x000000545c547221 */ /* 0x020fe20000010000 */
[----:B------:R-:W-:Y:S06]  /*0f20*/  BRA `(.L_x_20270) ;  /* 0x00000000000c7947 */ /* 0x000fec0003800000 */
.L_x_20269:
[----:B-----5:R-:W-:-:S05]  /*0f30*/  HADD2.F32 R57, -RZ, R102.H0_H0 ;  /* 0x20000066ff397230 */ /* 0x020fca0000004100 */
[----:B------:R-:W-:-:S04]  /*0f40*/  FADD.FTZ R84, R84, R57 ;  /* 0x0000003954547221 */ /* 0x000fc80000010000 */
[----:B------:R-:W-:-:S07]  /*0f50*/  @P1 FADD.FTZ R84, R92, R84 ;  /* 0x000000545c541221 */ /* 0x000fce0000010000 */
.L_x_20270:
[----:B------:R-:W-:Y:S01]  /*0f60*/  HADD2.F32 R85, -RZ, R86.H1_H1 ;  /* 0x30000056ff557230 */ /* 0x000fe20000004100 */
[----:B------:R-:W-:Y:S06]  /*0f70*/  @P2 BRA `(.L_x_20271) ;  /* 0x00000000000c2947 */ /* 0x000fec0003800000 */
[----:B------:R-:W-:Y:S05]  /*0f80*/  @!P1 BRA `(.L_x_20272) ;  /* 0x0000000000149947 */ /* 0x000fea0003800000 */
[----:B-----5:R-:W-:Y:S01]  /*0f90*/  FADD.FTZ R85, R93, R85 ;  /* 0x000000555d557221 */ /* 0x020fe20000010000 */
[----:B------:R-:W-:Y:S06]  /*0fa0*/  BRA `(.L_x_20272) ;  /* 0x00000000000c7947 */ /* 0x000fec0003800000 */
.L_x_20271:
[----:B-----5:R-:W-:-:S05]  /*0fb0*/  HADD2.F32 R56, -RZ, R102.H1_H1 ;  /* 0x30000066ff387230 */ /* 0x020fca0000004100 */
[----:B------:R-:W-:-:S04]  /*0fc0*/  FADD.FTZ R85, R85, R56 ;  /* 0x0000003855557221 */ /* 0x000fc80000010000 */
[----:B------:R-:W-:-:S07]  /*0fd0*/  @P1 FADD.FTZ R85, R93, R85 ;  /* 0x000000555d551221 */ /* 0x000fce0000010000 */
.L_x_20272:
[----:B------:R-:W-:Y:S01]  /*0fe0*/  HADD2.F32 R86, -RZ, R87.H0_H0 ;  /* 0x20000057ff567230 */ /* 0x000fe20000004100 */
[----:B------:R-:W-:Y:S06]  /*0ff0*/  @P2 BRA `(.L_x_20273) ;  /* 0x00000000000c2947 */ /* 0x000fec0003800000 */
[----:B------:R-:W-:Y:S05]  /*1000*/  @!P1 BRA `(.L_x_20274) ;  /* 0x0000000000149947 */ /* 0x000fea0003800000 */
[----:B-----5:R-:W-:Y:S01]  /*1010*/  FADD.FTZ R86, R94, R86 ;  /* 0x000000565e567221 */ /* 0x020fe20000010000 */
[----:B------:R-:W-:Y:S06]  /*1020*/  BRA `(.L_x_20274) ;  /* 0x00000000000c7947 */ /* 0x000fec0003800000 */
.L_x_20273:
[----:B-----5:R-:W-:-:S05]  /*1030*/  HADD2.F32 R57, -RZ, R103.H0_H0 ;  /* 0x20000067ff397230 */ /* 0x020fca0000004100 */
[----:B------:R-:W-:-:S04]  /*1040*/  FADD.FTZ R86, R86, R57 ;  /* 0x0000003956567221 */ /* 0x000fc80000010000 */
[----:B------:R-:W-:-:S07]  /*1050*/  @P1 FADD.FTZ R86, R94, R86 ;  /* 0x000000565e561221 */ /* 0x000fce0000010000 */
.L_x_20274:
[----:B------:R-:W-:Y:S01]  /*1060*/  HADD2.F32 R87, -RZ, R87.H1_H1 ;  /* 0x30000057ff577230 */ /* 0x000fe20000004100 */
[----:B------:R-:W-:Y:S06]  /*1070*/  @P2 BRA `(.L_x_20275) ;  /* 0x00000000000c2947 */ /* 0x000fec0003800000 */
[----:B------:R-:W-:Y:S05]  /*1080*/  @!P1 BRA `(.L_x_20276) ;  /* 0x0000000000149947 */ /* 0x000fea0003800000 */
[----:B-----5:R-:W-:Y:S01]  /*1090*/  FADD.FTZ R87, R95, R87 ;  /* 0x000000575f577221 */ /* 0x020fe20000010000 */
[----:B------:R-:W-:Y:S06]  /*10a0*/  BRA `(.L_x_20276) ;  /* 0x00000000000c7947 */ /* 0x000fec0003800000 */
.L_x_20275:
[----:B-----5:R-:W-:-:S05]  /*10b0*/  HADD2.F32 R56, -RZ, R103.H1_H1 ;  /* 0x30000067ff387230 */ /* 0x020fca0000004100 */
[----:B------:R-:W-:-:S04]  /*10c0*/  FADD.FTZ R87, R87, R56 ;  /* 0x0000003857577221 */ /* 0x000fc80000010000 */
[----:B------:R-:W-:-:S07]  /*10d0*/  @P1 FADD.FTZ R87, R95, R87 ;  /* 0x000000575f571221 */ /* 0x000fce0000010000 */
.L_x_20276:
        /* <DEDUP_REMOVED lines=14> */
[----:B--2---:R-:W-:Y:S01]  /*11c0*/  HADD2.F32 R80, -RZ, R76.H0_H0 ;  /* 0x2000004cff507230 */ /* 0x004fe20000004100 */
[----:B0-----:R-:W-:Y:S06]  /*11d0*/  @P2 BRA `(.L_x_20277) ;  /* 0x00000000000c2947 */ /* 0x001fec0003800000 */
[----:B------:R-:W-:Y:S05]  /*11e0*/  @!P1 BRA `(.L_x_20278) ;  /* 0x0000000000149947 */ /* 0x000fea0003800000 */
[----:B-----5:R-:W-:Y:S01]  /*11f0*/  FADD.FTZ R80, R96, R80 ;  /* 0x0000005060507221 */ /* 0x020fe20000010000 */
[----:B------:R-:W-:Y:S06]  /*1200*/  BRA `(.L_x_20278) ;  /* 0x00000000000c7947 */ /* 0x000fec0003800000 */
.L_x_20277:
[----:B-----5:R-:W-:-:S05]  /*1210*/  HADD2.F32 R57, -RZ, R100.H0_H0 ;  /* 0x20000064ff397230 */ /* 0x020fca0000004100 */
[----:B------:R-:W-:-:S04]  /*1220*/  FADD.FTZ R80, R57, R80 ;  /* 0x0000005039507221 */ /* 0x000fc80000010000 */
[----:B------:R-:W-:-:S07]  /*1230*/  @P1 FADD.FTZ R80, R96, R80 ;  /* 0x0000005060501221 */ /* 0x000fce0000010000 */
.L_x_20278:
[----:B------:R-:W-:Y:S01]  /*1240*/  HADD2.F32 R81, -RZ, R76.H1_H1 ;  /* 0x3000004cff517230 */ /* 0x000fe20000004100 */
[----:B------:R-:W-:Y:S06]  /*1250*/  @P2 BRA `(.L_x_20279) ;  /* 0x00000000000c2947 */ /* 0x000fec0003800000 */
[----:B------:R-:W-:Y:S05]  /*1260*/  @!P1 BRA `(.L_x_20280) ;  /* 0x0000000000149947 */ /* 0x000fea0003800000 */
[----:B-----5:R-:W-:Y:S01]  /*1270*/  FADD.FTZ R81, R97, R81 ;  /* 0x0000005161517221 */ /* 0x020fe20000010000 */
[----:B------:R-:W-:Y:S06]  /*1280*/  BRA `(.L_x_20280) ;  /* 0x00000000000c7947 */ /* 0x000fec0003800000 */
.L_x_20279:
[----:B-----5:R-:W-:-:S05]  /*1290*/  HADD2.F32 R56, -RZ, R100.H1_H1 ;  /* 0x30000064ff387230 */ /* 0x020fca0000004100 */
[----:B------:R-:W-:-:S04]  /*12a0*/  FADD.FTZ R81, R56, R81 ;  /* 0x0000005138517221 */ /* 0x000fc80000010000 */
[----:B------:R-:W-:-:S07]  /*12b0*/  @P1 FADD.FTZ R81, R97, R81 ;  /* 0x0000005161511221 */ /* 0x000fce0000010000 */
.L_x_20280:
[----:B------:R-:W-:Y:S01]  /*12c0*/  HADD2.F32 R82, -RZ, R77.H0_H0 ;  /* 0x2000004dff527230 */ /* 0x000fe20000004100 */
[----:B------:R-:W-:Y:S06]  /*12d0*/  @P2 BRA `(.L_x_20281) ;  /* 0x00000000000c2947 */ /* 0x000fec0003800000 */
[----:B------:R-:W-:Y:S05]  /*12e0*/  @!P1 BRA `(.L_x_20282) ;  /* 0x0000000000149947 */ /* 0x000fea0003800000 */
[----:B-----5:R-:W-:Y:S01]  /*12f0*/  FADD.FTZ R82, R98, R82 ;  /* 0x0000005262527221 */ /* 0x020fe20000010000 */
[----:B------:R-:W-:Y:S06]  /*1300*/  BRA `(.L_x_20282) ;  /* 0x00000000000c7947 */ /* 0x000fec0003800000 */
.L_x_20281:
[----:B-----5:R-:W-:-:S05]  /*1310*/  HADD2.F32 R57, -RZ, R101.H0_H0 ;  /* 0x20000065ff397230 */ /* 0x020fca0000004100 */
[----:B------:R-:W-:-:S04]  /*1320*/  FADD.FTZ R82, R57, R82 ;  /* 0x0000005239527221 */ /* 0x000fc80000010000 */
[----:B------:R-:W-:-:S07]  /*1330*/  @P1 FADD.FTZ R82, R98, R82 ;  /* 0x0000005262521221 */ /* 0x000fce0000010000 */
.L_x_20282:
[----:B------:R-:W-:Y:S01]  /*1340*/  HADD2.F32 R83, -RZ, R77.H1_H1 ;  /* 0x3000004dff537230 */ /* 0x000fe20000004100 */
[----:B------:R-:W-:Y:S06]  /*1350*/  @P2 BRA `(.L_x_20283) ;  /* 0x00000000000c2947 */ /* 0x000fec0003800000 */
[----:B------:R-:W-:Y:S05]  /*1360*/  @!P1 BRA `(.L_x_20284) ;  /* 0x0000000000149947 */ /* 0x000fea0003800000 */
[----:B-----5:R-:W-:Y:S01]  /*1370*/  FADD.FTZ R83, R99, R83 ;  /* 0x0000005363537221 */ /* 0x020fe20000010000 */
[----:B------:R-:W-:Y:S06]  /*1380*/  BRA `(.L_x_20284) ;  /* 0x00000000000c7947 */ /* 0x000fec0003800000 */
.L_x_20283:
[----:B-----5:R-:W-:-:S05]  /*1390*/  HADD2.F32 R56, -RZ, R101.H1_H1 ;  /* 0x30000065ff387230 */ /* 0x020fca0000004100 */
[----:B------:R-:W-:-:S04]  /*13a0*/  FADD.FTZ R83, R56, R83 ;  /* 0x0000005338537221 */ /* 0x000fc80000010000 */
[----:B------:R-:W-:-:S07]  /*13b0*/  @P1 FADD.FTZ R83, R99, R83 ;  /* 0x0000005363531221 */ /* 0x000fce0000010000 */
.L_x_20284:
[----:B------:R-:W-:Y:S01]  /*13c0*/  HADD2.F32 R76, -RZ, R78.H0_H0 ;  /* 0x2000004eff4c7230 */ /* 0x000fe20000004100 */
[----:B------:R-:W-:Y:S06]  /*13d0*/  @P2 BRA `(.L_x_20285) ;  /* 0x00000000000c2947 */ /* 0x000fec0003800000 */
[----:B------:R-:W-:Y:S05]  /*13e0*/  @!P1 BRA `(.L_x_20286) ;  /* 0x0000000000149947 */ /* 0x000fea0003800000 */
[----:B-----5:R-:W-:Y:S01]  /*13f0*/  FADD.FTZ R76, R92, R76 ;  /* 0x0000004c5c4c7221 */ /* 0x020fe20000010000 */
[----:B------:R-:W-:Y:S06]  /*1400*/  BRA `(.L_x_20286) ;  /* 0x00000000000c7947 */ /* 0x000fec0003800000 */
.L_x_20285:
[----:B-----5:R-:W-:-:S05]  /*1410*/  HADD2.F32 R57, -RZ, R102.H0_H0 ;  /* 0x20000066ff397230 */ /* 0x020fca0000004100 */
[----:B------:R-:W-:-:S04]  /*1420*/  FADD.FTZ R76, R57, R76 ;  /* 0x0000004c394c7221 */ /* 0x000fc80000010000 */
[----:B------:R-:W-:-:S07]  /*1430*/  @P1 FADD.FTZ R76, R92, R76 ;  /* 0x0000004c5c4c1221 */ /* 0x000fce0000010000 */
.L_x_20286:
[----:B------:R-:W-:Y:S01]  /*1440*/  HADD2.F32 R77, -RZ, R78.H1_H1 ;  /* 0x3000004eff4d7230 */ /* 0x000fe20000004100 */
[----:B------:R-:W-:Y:S06]  /*1450*/  @P2 BRA `(.L_x_20287) ;  /* 0x00000000000c2947 */ /* 0x000fec0003800000 */
[----:B------:R-:W-:Y:S05]  /*1460*/  @!P1 BRA `(.L_x_20288) ;  /* 0x0000000000149947 */ /* 0x000fea0003800000 */
[----:B-----5:R-:W-:Y:S01]  /*1470*/  FADD.FTZ R77, R93, R77 ;  /* 0x0000004d5d4d7221 */ /* 0x020fe20000010000 */
[----:B------:R-:W-:Y:S06]  /*1480*/  BRA `(.L_x_20288) ;  /* 0x00000000000c7947 */ /* 0x000fec0003800000 */
.L_x_20287:
[----:B-----5:R-:W-:-:S05]  /*1490*/  HADD2.F32 R56, -RZ, R102.H1_H1 ;  /* 0x30000066ff387230 */ /* 0x020fca0000004100 */
[----:B------:R-:W-:-:S04]  /*14a0*/  FADD.FTZ R77, R56, R77 ;  /* 0x0000004d384d7221 */ /* 0x000fc80000010000 */
[----:B------:R-:W-:-:S07]  /*14b0*/  @P1 FADD.FTZ R77, R93, R77 ;  /* 0x0000004d5d4d1221 */ /* 0x000fce0000010000 */
.L_x_20288:
[----:B------:R-:W-:Y:S01]  /*14c0*/  HADD2.F32 R78, -RZ, R79.H0_H0 ;  /* 0x2000004fff4e7230 */ /* 0x000fe20000004100 */
[----:B------:R-:W-:Y:S06]  /*14d0*/  @P2 BRA `(.L_x_20289) ;  /* 0x00000000000c2947 */ /* 0x000fec0003800000 */
[----:B------:R-:W-:Y:S05]  /*14e0*/  @!P1 BRA `(.L_x_20290) ;  /* 0x0000000000149947 */ /* 0x000fea0003800000 */
[----:B-----5:R-:W-:Y:S01]  /*14f0*/  FADD.FTZ R78, R94, R78 ;  /* 0x0000004e5e4e7221 */ /* 0x020fe20000010000 */
[----:B------:R-:W-:Y:S06]  /*1500*/  BRA `(.L_x_20290) ;  /* 0x00000000000c7947 */ /* 0x000fec0003800000 */
.L_x_20289:
[----:B-----5:R-:W-:-:S05]  /*1510*/  HADD2.F32 R57, -RZ, R103.H0_H0 ;  /* 0x20000067ff397230 */ /* 0x020fca0000004100 */
[----:B------:R-:W-:-:S04]  /*1520*/  FADD.FTZ R78, R57, R78 ;  /* 0x0000004e394e7221 */ /* 0x000fc80000010000 */
[----:B------:R-:W-:-:S07]  /*1530*/  @P1 FADD.FTZ R78, R94, R78 ;  /* 0x0000004e5e4e1221 */ /* 0x000fce0000010000 */
.L_x_20290:
[----:B------:R-:W-:Y:S01]  /*1540*/  HADD2.F32 R79, -RZ, R79.H1_H1 ;  /* 0x3000004fff4f7230 */ /* 0x000fe20000004100 */
[----:B------:R-:W-:Y:S06]  /*1550*/  @P2 BRA `(.L_x_20291) ;  /* 0x00000000000c2947 */ /* 0x000fec0003800000 */
[----:B------:R-:W-:Y:S05]  /*1560*/  @!P1 BRA `(.L_x_20292) ;  /* 0x0000000000149947 */ /* 0x000fea0003800000 */
[----:B-----5:R-:W-:Y:S01]  /*1570*/  FADD.FTZ R79, R95, R79 ;  /* 0x0000004f5f4f7221 */ /* 0x020fe20000010000 */
[----:B------:R-:W-:Y:S06]  /*1580*/  BRA `(.L_x_20292) ;  /* 0x00000000000c7947 */ /* 0x000fec0003800000 */
.L_x_20291:
[----:B-----5:R-:W-:-:S05]  /*1590*/  HADD2.F32 R56, -RZ, R103.H1_H1 ;  /* 0x30000067ff387230 */ /* 0x020fca0000004100 */
[----:B------:R-:W-:-:S04]  /*15a0*/  FADD.FTZ R79, R56, R79 ;  /* 0x0000004f384f7221 */ /* 0x000fc80000010000 */
[----:B------:R-:W-:-:S07]  /*15b0*/  @P1 FADD.FTZ R79, R95, R79 ;  /* 0x0000004f5f4f1221 */ /* 0x000fce0000010000 */
.L_x_20292:
        /* <DEDUP_REMOVED lines=19> */
.L_x_20293:
[----:B-----5:R-:W-:-:S05]  /*16f0*/  HADD2.F32 R57, -RZ, R100.H0_H0 ;  /* 0x20000064ff397230 */ /* 0x020fca0000004100 */
[----:B------:R-:W-:-:S04]  /*1700*/  FADD.FTZ R72, R57, R72 ;  /* 0x0000004839487221 */ /* 0x000fc80000010000 */
[----:B------:R-:W-:-:S07]  /*1710*/  @P1 FADD.FTZ R72, R96, R72 ;  /* 0x0000004860481221 */ /* 0x000fce0000010000 */
.L_x_20294:
[----:B------:R-:W-:Y:S01]  /*1720*/  HADD2.F32 R73, -RZ, R68.H1_H1 ;  /* 0x30000044ff497230 */ /* 0x000fe20000004100 */
[----:B------:R-:W-:Y:S06]  /*1730*/  @P2 BRA `(.L_x_20295) ;  /* 0x00000000000c2947 */ /* 0x000fec0003800000 */
[----:B------:R-:W-:Y:S05]  /*1740*/  @!P1 BRA `(.L_x_20296) ;  /* 0x0000000000149947 */ /* 0x000fea0003800000 */
[----:B-----5:R-:W-:Y:S01]  /*1750*/  FADD.FTZ R73, R97, R73 ;  /* 0x0000004961497221 */ /* 0x020fe20000010000 */
[----:B------:R-:W-:Y:S06]  /*1760*/  BRA `(.L_x_20296) ;  /* 0x00000000000c7947 */ /* 0x000fec0003800000 */
.L_x_20295:
[----:B-----5:R-:W-:-:S05]  /*1770*/  HADD2.F32 R56, -RZ, R100.H1_H1 ;  /* 0x30000064ff387230 */ /* 0x020fca0000004100 */
[----:B------:R-:W-:-:S04]  /*1780*/  FADD.FTZ R73, R56, R73 ;  /* 0x0000004938497221 */ /* 0x000fc80000010000 */
[----:B------:R-:W-:-:S07]  /*1790*/  @P1 FADD.FTZ R73, R97, R73 ;  /* 0x0000004961491221 */ /* 0x000fce0000010000 */
.L_x_20296:
[----:B------:R-:W-:Y:S01]  /*17a0*/  HADD2.F32 R74, -RZ, R69.H0_H0 ;  /* 0x20000045ff4a7230 */ /* 0x000fe20000004100 */
[----:B------:R-:W-:Y:S06]  /*17b0*/  @P2 BRA `(.L_x_20297) ;  /* 0x00000000000c2947 */ /* 0x000fec0003800000 */
[----:B------:R-:W-:Y:S05]  /*17c0*/  @!P1 BRA `(.L_x_20298) ;  /* 0x0000000000149947 */ /* 0x000fea0003800000 */
[----:B-----5:R-:W-:Y:S01]  /*17d0*/  FADD.FTZ R74, R98, R74 ;  /* 0x0000004a624a7221 */ /* 0x020fe20000010000 */
[----:B------:R-:W-:Y:S06]  /*17e0*/  BRA `(.L_x_20298) ;  /* 0x00000000000c7947 */ /* 0x000fec0003800000 */
.L_x_20297:
[----:B-----5:R-:W-:-:S05]  /*17f0*/  HADD2.F32 R57, -RZ, R101.H0_H0 ;  /* 0x20000065ff397230 */ /* 0x020fca0000004100 */
[----:B------:R-:W-:-:S04]  /*1800*/  FADD.FTZ R74, R57, R74 ;  /* 0x0000004a394a7221 */ /* 0x000fc80000010000 */
[----:B------:R-:W-:-:S07]  /*1810*/  @P1 FADD.FTZ R74, R98, R74 ;  /* 0x0000004a624a1221 */ /* 0x000fce0000010000 */
.L_x_20298:
[----:B------:R-:W-:Y:S01]  /*1820*/  HADD2.F32 R75, -RZ, R69.H1_H1 ;  /* 0x30000045ff4b7230 */ /* 0x000fe20000004100 */
[----:B------:R-:W-:Y:S06]  /*1830*/  @P2 BRA `(.L_x_20299) ;  /* 0x00000000000c2947 */ /* 0x000fec0003800000 */
[----:B------:R-:W-:Y:S05]  /*1840*/  @!P1 BRA `(.L_x_20300) ;  /* 0x0000000000149947 */ /* 0x000fea0003800000 */
[----:B-----5:R-:W-:Y:S01]  /*1850*/  FADD.FTZ R75, R99, R75 ;  /* 0x0000004b634b7221 */ /* 0x020fe20000010000 */
[----:B------:R-:W-:Y:S06]  /*1860*/  BRA `(.L_x_20300) ;  /* 0x00000000000c7947 */ /* 0x000fec0003800000 */
.L_x_20299:
[----:B-----5:R-:W-:-:S05]  /*1870*/  HADD2.F32 R56, -RZ, R101.H1_H1 ;  /* 0x30000065ff387230 */ /* 0x020fca0000004100 */
[----:B------:R-:W-:-:S04]  /*1880*/  FADD.FTZ R75, R56, R75 ;  /* 0x0000004b384b7221 */ /* 0x000fc80000010000 */
[----:B------:R-:W-:-:S07]  /*1890*/  @P1 FADD.FTZ R75, R99, R75 ;  /* 0x0000004b634b1221 */ /* 0x000fce0000010000 */
.L_x_20300:
[----:B------:R-:W-:Y:S01]  /*18a0*/  HADD2.F32 R68, -RZ, R70.H0_H0 ;  /* 0x20000046ff447230 */ /* 0x000fe20000004100 */
[----:B------:R-:W-:Y:S06]  /*18b0*/  @P2 BRA `(.L_x_20301) ;  /* 0x00000000000c2947 */ /* 0x000fec0003800000 */
[----:B------:R-:W-:Y:S05]  /*18c0*/  @!P1 BRA `(.L_x_20302) ;  /* 0x0000000000149947 */ /* 0x000fea0003800000 */
[----:B-----5:R-:W-:Y:S01]  /*18d0*/  FADD.FTZ R68, R92, R68 ;  /* 0x000000445c447221 */ /* 0x020fe20000010000 */
[----:B------:R-:W-:Y:S06]  /*18e0*/  BRA `(.L_x_20302) ;  /* 0x00000000000c7947 */ /* 0x000fec0003800000 */
.L_x_20301:
[----:B-----5:R-:W-:-:S05]  /*18f0*/  HADD2.F32 R57, -RZ, R102.H0_H0 ;  /* 0x20000066ff397230 */ /* 0x020fca0000004100 */
[----:B------:R-:W-:-:S04]  /*1900*/  FADD.FTZ R68, R57, R68 ;  /* 0x0000004439447221 */ /* 0x000fc80000010000 */
[----:B------:R-:W-:-:S07]  /*1910*/  @P1 FADD.FTZ R68, R92, R68 ;  /* 0x000000445c441221 */ /* 0x000fce0000010000 */
.L_x_20302:
[----:B------:R-:W-:Y:S01]  /*1920*/  HADD2.F32 R69, -RZ, R70.H1_H1 ;  /* 0x30000046ff457230 */ /* 0x000fe20000004100 */
[----:B------:R-:W-:Y:S06]  /*1930*/  @P2 BRA `(.L_x_20303) ;  /* 0x00000000000c2947 */ /* 0x000fec0003800000 */
[----:B------:R-:W-:Y:S05]  /*1940*/  @!P1 BRA `(.L_x_20304) ;  /* 0x0000000000149947 */ /* 0x000fea0003800000 */
[----:B-----5:R-:W-:Y:S01]  /*1950*/  FADD.FTZ R69, R93, R69 ;  /* 0x000000455d457221 */ /* 0x020fe20000010000 */
[----:B------:R-:W-:Y:S06]  /*1960*/  BRA `(.L_x_20304) ;  /* 0x00000000000c7947 */ /* 0x000fec0003800000 */
.L_x_20303:
[----:B-----5:R-:W-:-:S05]  /*1970*/  HADD2.F32 R56, -RZ, R102.H1_H1 ;  /* 0x30000066ff387230 */ /* 0x020fca0000004100 */
[----:B------:R-:W-:-:S04]  /*1980*/  FADD.FTZ R69, R56, R69 ;  /* 0x0000004538457221 */ /* 0x000fc80000010000 */
[----:B------:R-:W-:-:S07]  /*1990*/  @P1 FADD.FTZ R69, R93, R69 ;  /* 0x000000455d451221 */ /* 0x000fce0000010000 */
.L_x_20304:
[----:B------:R-:W-:Y:S01]  /*19a0*/  HADD2.F32 R70, -RZ, R71.H0_H0 ;  /* 0x20000047ff467230 */ /* 0x000fe20000004100 */
[----:B------:R-:W-:Y:S06]  /*19b0*/  @P2 BRA `(.L_x_20305) ;  /* 0x00000000000c2947 */ /* 0x000fec0003800000 */
[----:B------:R-:W-:Y:S05]  /*19c0*/  @!P1 BRA `(.L_x_20306) ;  /* 0x0000000000149947 */ /* 0x000fea0003800000 */
[----:B-----5:R-:W-:Y:S01]  /*19d0*/  FADD.FTZ R70, R94, R70 ;  /* 0x000000465e467221 */ /* 0x020fe20000010000 */
[----:B------:R-:W-:Y:S06]  /*19e0*/  BRA `(.L_x_20306) ;  /* 0x00000000000c7947 */ /* 0x000fec0003800000 */
.L_x_20305:
[----:B-----5:R-:W-:-:S05]  /*19f0*/  HADD2.F32 R57, -RZ, R103.H0_H0 ;  /* 0x20000067ff397230 */ /* 0x020fca0000004100 */
[----:B------:R-:W-:-:S04]  /*1a00*/  FADD.FTZ R70, R57, R70 ;  /* 0x0000004639467221 */ /* 0x000fc80000010000 */
[----:B------:R-:W-:-:S07]  /*1a10*/  @P1 FADD.FTZ R70, R94, R70 ;  /* 0x000000465e461221 */ /* 0x000fce0000010000 */
.L_x_20306:
[----:B------:R-:W-:Y:S01]  /*1a20*/  HADD2.F32 R71, -RZ, R71.H1_H1 ;  /* 0x30000047ff477230 */ /* 0x000fe20000004100 */
[----:B------:R-:W-:Y:S06]  /*1a30*/  @P2 BRA `(.L_x_20307) ;  /* 0x00000000000c2947 */ /* 0x000fec0003800000 */
[----:B------:R-:W-:Y:S05]  /*1a40*/  @!P1 BRA `(.L_x_20308) ;  /* 0x0000000000149947 */ /* 0x000fea0003800000 */
[----:B-----5:R-:W-:Y:S01]  /*1a50*/  FADD.FTZ R71, R95, R71 ;  /* 0x000000475f477221 */ /* 0x020fe20000010000 */
[----:B------:R-:W-:Y:S06]  /*1a60*/  BRA `(.L_x_20308) ;  /* 0x00000000000c7947 */ /* 0x000fec0003800000 */
.L_x_20307:
[----:B-----5:R-:W-:-:S05]  /*1a70*/  HADD2.F32 R56, -RZ, R103.H1_H1 ;  /* 0x30000067ff387230 */ /* 0x020fca0000004100 */
[----:B------:R-:W-:-:S04]  /*1a80*/  FADD.FTZ R71, R56, R71 ;  /* 0x0000004738477221 */ /* 0x000fc80000010000 */
[----:B------:R-:W-:-:S07]  /*1a90*/  @P1 FADD.FTZ R71, R95, R71 ;  /* 0x000000475f471221 */ /* 0x000fce0000010000 */
.L_x_20308:
        /* <DEDUP_REMOVED lines=19> */
.L_x_20309:
[----:B-----5:R-:W-:-:S05]  /*1bd0*/  HADD2.F32 R57, -RZ, R100.H0_H0 ;  /* 0x20000064ff397230 */ /* 0x020fca0000004100 */
[----:B------:R-:W-:-:S04]  /*1be0*/  FADD.FTZ R64, R57, R64 ;  /* 0x0000004039407221 */ /* 0x000fc80000010000 */
[----:B------:R-:W-:-:S07]  /*1bf0*/  @P1 FADD.FTZ R64, R96, R64 ;  /* 0x0000004060401221 */ /* 0x000fce0000010000 */
.L_x_20310:
[----:B------:R-:W-:Y:S01]  /*1c00*/  HADD2.F32 R65, -RZ, R60.H1_H1 ;  /* 0x3000003cff417230 */ /* 0x000fe20000004100 */
[----:B------:R-:W-:Y:S06]  /*1c10*/  @P2 BRA `(.L_x_20311) ;  /* 0x00000000000c2947 */ /* 0x000fec0003800000 */
[----:B------:R-:W-:Y:S05]  /*1c20*/  @!P1 BRA `(.L_x_20312) ;  /* 0x0000000000149947 */ /* 0x000fea0003800000 */
[----:B-----5:R-:W-:Y:S01]  /*1c30*/  FADD.FTZ R65, R97, R65 ;  /* 0x0000004161417221 */ /* 0x020fe20000010000 */
[----:B------:R-:W-:Y:S06]  /*1c40*/  BRA `(.L_x_20312) ;  /* 0x00000000000c7947 */ /* 0x000fec0003800000 */
.L_x_20311:
[----:B-----5:R-:W-:-:S05]  /*1c50*/  HADD2.F32 R56, -RZ, R100.H1_H1 ;  /* 0x30000064ff387230 */ /* 0x020fca0000004100 */
[----:B------:R-:W-:-:S04]  /*1c60*/  FADD.FTZ R65, R56, R65 ;  /* 0x0000004138417221 */ /* 0x000fc80000010000 */
[----:B------:R-:W-:-:S07]  /*1c70*/  @P1 FADD.FTZ R65, R97, R65 ;  /* 0x0000004161411221 */ /* 0x000fce0000010000 */
.L_x_20312:
[----:B------:R-:W-:Y:S01]  /*1c80*/  HADD2.F32 R66, -RZ, R61.H0_H0 ;  /* 0x2000003dff427230 */ /* 0x000fe20000004100 */
[----:B------:R-:W-:Y:S06]  /*1c90*/  @P2 BRA `(.L_x_20313) ;  /* 0x00000000000c2947 */ /* 0x000fec0003800000 */
[----:B------:R-:W-:Y:S05]  /*1ca0*/  @!P1 BRA `(.L_x_20314) ;  /* 0x0000000000149947 */ /* 0x000fea0003800000 */
[----:B-----5:R-:W-:Y:S01]  /*1cb0*/  FADD.FTZ R66, R98, R66 ;  /* 0x0000004262427221 */ /* 0x020fe20000010000 */
[----:B------:R-:W-:Y:S06]  /*1cc0*/  BRA `(.L_x_20314) ;  /* 0x00000000000c7947 */ /* 0x000fec0003800000 */
.L_x_20313:
[----:B-----5:R-:W-:-:S05]  /*1cd0*/  HADD2.F32 R57, -RZ, R101.H0_H0 ;  /* 0x20000065ff397230 */ /* 0x020fca0000004100 */
[----:B------:R-:W-:-:S04]  /*1ce0*/  FADD.FTZ R66, R57, R66 ;  /* 0x0000004239427221 */ /* 0x000fc80000010000 */
[----:B------:R-:W-:-:S07]  /*1cf0*/  @P1 FADD.FTZ R66, R98, R66 ;  /* 0x0000004262421221 */ /* 0x000fce0000010000 */
.L_x_20314:
[----:B------:R-:W-:Y:S01]  /*1d00*/  HADD2.F32 R67, -RZ, R61.H1_H1 ;  /* 0x3000003dff437230 */ /* 0x000fe20000004100 */
[----:B------:R-:W-:Y:S06]  /*1d10*/  @P2 BRA `(.L_x_20315) ;  /* 0x00000000000c2947 */ /* 0x000fec0003800000 */
[----:B------:R-:W-:Y:S05]  /*1d20*/  @!P1 BRA `(.L_x_20316) ;  /* 0x0000000000149947 */ /* 0x000fea0003800000 */
[----:B-----5:R-:W-:Y:S01]  /*1d30*/  FADD.FTZ R67, R99, R67 ;  /* 0x0000004363437221 */ /* 0x020fe20000010000 */
[----:B------:R-:W-:Y:S06]  /*1d40*/  BRA `(.L_x_20316) ;  /* 0x00000000000c7947 */ /* 0x000fec0003800000 */
.L_x_20315:
[----:B-----5:R-:W-:-:S05]  /*1d50*/  HADD2.F32 R56, -RZ, R101.H1_H1 ;  /* 0x30000065ff387230 */ /* 0x020fca0000004100 */
[----:B------:R-:W-:-:S04]  /*1d60*/  FADD.FTZ R67, R56, R67 ;  /* 0x0000004338437221 */ /* 0x000fc80000010000 */
[----:B------:R-:W-:-:S07]  /*1d70*/  @P1 FADD.FTZ R67, R99, R67 ;  /* 0x0000004363431221 */ /* 0x000fce0000010000 */
.L_x_20316:
[----:B------:R-:W-:Y:S01]  /*1d80*/  HADD2.F32 R60, -RZ, R62.H0_H0 ;  /* 0x2000003eff3c7230 */ /* 0x000fe20000004100 */
[----:B------:R-:W-:Y:S06]  /*1d90*/  @P2 BRA `(.L_x_20317) ;  /* 0x00000000000c2947 */ /* 0x000fec0003800000 */
[----:B------:R-:W-:Y:S05]  /*1da0*/  @!P1 BRA `(.L_x_20318) ;  /* 0x0000000000149947 */ /* 0x000fea0003800000 */
[----:B-----5:R-:W-:Y:S01]  /*1db0*/  FADD.FTZ R60, R92, R60 ;  /* 0x0000003c5c3c7221 */ /* 0x020fe20000010000 */
[----:B------:R-:W-:Y:S06]  /*1dc0*/  BRA `(.L_x_20318) ;  /* 0x00000000000c7947 */ /* 0x000fec0003800000 */
.L_x_20317:
[----:B-----5:R-:W-:-:S05]  /*1dd0*/  HADD2.F32 R57, -RZ, R102.H0_H0 ;  /* 0x20000066ff397230 */ /* 0x020fca0000004100 */
[----:B------:R-:W-:-:S04]  /*1de0*/  FADD.FTZ R60, R57, R60 ;  /* 0x0000003c393c7221 */ /* 0x000fc80000010000 */
[----:B------:R-:W-:-:S07]  /*1df0*/  @P1 FADD.FTZ R60, R92, R60 ;  /* 0x0000003c5c3c1221 */ /* 0x000fce0000010000 */
.L_x_20318:
[----:B------:R-:W-:Y:S01]  /*1e00*/  HADD2.F32 R61, -RZ, R62.H1_H1 ;  /* 0x3000003eff3d7230 */ /* 0x000fe20000004100 */
[----:B------:R-:W-:Y:S06]  /*1e10*/  @P2 BRA `(.L_x_20319) ;  /* 0x00000000000c2947 */ /* 0x000fec0003800000 */
[----:B------:R-:W-:Y:S05]  /*1e20*/  @!P1 BRA `(.L_x_20320) ;  /* 0x0000000000149947 */ /* 0x000fea0003800000 */
[----:B-----5:R-:W-:Y:S01]  /*1e30*/  FADD.FTZ R61, R93, R61 ;  /* 0x0000003d5d3d7221 */ /* 0x020fe20000010000 */
[----:B------:R-:W-:Y:S06]  /*1e40*/  BRA `(.L_x_20320) ;  /* 0x00000000000c7947 */ /* 0x000fec0003800000 */
.L_x_20319:
[----:B-----5:R-:W-:-:S05]  /*1e50*/  HADD2.F32 R56, -RZ, R102.H1_H1 ;  /* 0x30000066ff387230 */ /* 0x020fca0000004100 */
[----:B------:R-:W-:-:S04]  /*1e60*/  FADD.FTZ R61, R56, R61 ;  /* 0x0000003d383d7221 */ /* 0x000fc80000010000 */
[----:B------:R-:W-:-:S07]  /*1e70*/  @P1 FADD.FTZ R61, R93, R61 ;  /* 0x0000003d5d3d1221 */ /* 0x000fce0000010000 */
.L_x_20320:
[----:B------:R-:W-:Y:S01]  /*1e80*/  HADD2.F32 R62, -RZ, R63.H0_H0 ;  /* 0x2000003fff3e7230 */ /* 0x000fe20000004100 */
[----:B------:R-:W-:Y:S06]  /*1e90*/  @P2 BRA `(.L_x_20321) ;  /* 0x00000000000c2947 */ /* 0x000fec0003800000 */
[----:B------:R-:W-:Y:S05]  /*1ea0*/  @!P1 BRA `(.L_x_20322) ;  /* 0x0000000000149947 */ /* 0x000fea0003800000 */
[----:B-----5:R-:W-:Y:S01]  /*1eb0*/  FADD.FTZ R62, R94, R62 ;  /* 0x0000003e5e3e7221 */ /* 0x020fe20000010000 */
[----:B------:R-:W-:Y:S06]  /*1ec0*/  BRA `(.L_x_20322) ;  /* 0x00000000000c7947 */ /* 0x000fec0003800000 */
.L_x_20321:
[----:B-----5:R-:W-:-:S05]  /*1ed0*/  HADD2.F32 R57, -RZ, R103.H0_H0 ;  /* 0x20000067ff397230 */ /* 0x020fca0000004100 */
[----:B------:R-:W-:-:S04]  /*1ee0*/  FADD.FTZ R62, R57, R62 ;  /* 0x0000003e393e7221 */ /* 0x000fc80000010000 */
[----:B------:R-:W-:-:S07]  /*1ef0*/  @P1 FADD.FTZ R62, R94, R62 ;  /* 0x0000003e5e3e1221 */ /* 0x000fce0000010000 */
.L_x_20322:
[----:B------:R-:W-:Y:S01]  /*1f00*/  HADD2.F32 R63, -RZ, R63.H1_H1 ;  /* 0x3000003fff3f7230 */ /* 0x000fe20000004100 */
[----:B------:R-:W-:Y:S06]  /*1f10*/  @P2 BRA `(.L_x_20323) ;  /* 0x00000000000c2947 */ /* 0x000fec0003800000 */
[----:B------:R-:W-:Y:S05]  /*1f20*/  @!P1 BRA `(.L_x_20324) ;  /* 0x0000000000149947 */ /* 0x000fea0003800000 */
[----:B-----5:R-:W-:Y:S01]  /*1f30*/  FADD.FTZ R63, R95, R63 ;  /* 0x0000003f5f3f7221 */ /* 0x020fe20000010000 */
[----:B------:R-:W-:Y:S06]  /*1f40*/  BRA `(.L_x_20324) ;  /* 0x00000000000c7947 */ /* 0x000fec0003800000 */
.L_x_20323:
[----:B-----5:R-:W-:-:S05]  /*1f50*/  HADD2.F32 R56, -RZ, R103.H1_H1 ;  /* 0x30000067ff387230 */ /* 0x020fca0000004100 */
[----:B------:R-:W-:-:S04]  /*1f60*/  FADD.FTZ R63, R56, R63 ;  /* 0x0000003f383f7221 */ /* 0x000fc80000010000 */
[----:B------:R-:W-:-:S07]  /*1f70*/  @P1 FADD.FTZ R63, R95, R63 ;  /* 0x0000003f5f3f1221 */ /* 0x000fce0000010000 */
.L_x_20324:
        /* <DEDUP_REMOVED lines=19> */
.L_x_20325:
[----:B-----5:R-:W-:-:S05]  /*20b0*/  HADD2.F32 R41, -RZ, R100.H0_H0 ;  /* 0x20000064ff297230 */ /* 0x020fca0000004100 */
[----:B------:R-:W-:-:S04]  /*20c0*/  FADD.FTZ R56, R41, R56 ;  /* 0x0000003829387221 */ /* 0x000fc80000010000 */
[----:B------:R-:W-:-:S07]  /*20d0*/  @P1 FADD.FTZ R56, R96, R56 ;  /* 0x0000003860381221 */ /* 0x000fce0000010000 */
.L_x_20326:
[----:B------:R-:W-:Y:S01]  /*20e0*/  HADD2.F32 R57, -RZ, R128.H1_H1 ;  /* 0x30000080ff397230 */ /* 0x000fe20000004100 */
[----:B------:R-:W-:Y:S06]  /*20f0*/  @P2 BRA `(.L_x_20327) ;  /* 0x00000000000c2947 */ /* 0x000fec0003800000 */
[----:B------:R-:W-:Y:S05]  /*2100*/  @!P1 BRA `(.L_x_20328) ;  /* 0x0000000000149947 */ /* 0x000fea0003800000 */
[----:B-----5:R-:W-:Y:S01]  /*2110*/  FADD.FTZ R57, R97, R57 ;  /* 0x0000003961397221 */ /* 0x020fe20000010000 */
[----:B------:R-:W-:Y:S06]  /*2120*/  BRA `(.L_x_20328) ;  /* 0x00000000000c7947 */ /* 0x000fec0003800000 */
.L_x_20327:
[----:B-----5:R-:W-:-:S05]  /*2130*/  HADD2.F32 R40, -RZ, R100.H1_H1 ;  /* 0x30000064ff287230 */ /* 0x020fca0000004100 */
[----:B------:R-:W-:-:S04]  /*2140*/  FADD.FTZ R57, R40, R57 ;  /* 0x0000003928397221 */ /* 0x000fc80000010000 */
[----:B------:R-:W-:-:S07]  /*2150*/  @P1 FADD.FTZ R57, R97, R57 ;  /* 0x0000003961391221 */ /* 0x000fce0000010000 */
.L_x_20328:
[----:B------:R-:W-:Y:S01]  /*2160*/  HADD2.F32 R58, -RZ, R129.H0_H0 ;  /* 0x20000081ff3a7230 */ /* 0x000fe20000004100 */
[----:B------:R-:W-:Y:S06]  /*2170*/  @P2 BRA `(.L_x_20329) ;  /* 0x00000000000c2947 */ /* 0x000fec0003800000 */
[----:B------:R-:W-:Y:S05]  /*2180*/  @!P1 BRA `(.L_x_20330) ;  /* 0x0000000000149947 */ /* 0x000fea0003800000 */
[----:B-----5:R-:W-:Y:S01]  /*2190*/  FADD.FTZ R58, R98, R58 ;  /* 0x0000003a623a7221 */ /* 0x020fe20000010000 */
[----:B------:R-:W-:Y:S06]  /*21a0*/  BRA `(.L_x_20330) ;  /* 0x00000000000c7947 */ /* 0x000fec0003800000 */
.L_x_20329:
[----:B-----5:R-:W-:-:S05]  /*21b0*/  HADD2.F32 R41, -RZ, R101.H0_H0 ;  /* 0x20000065ff297230 */ /* 0x020fca0000004100 */
[----:B------:R-:W-:-:S04]  /*21c0*/  FADD.FTZ R58, R41, R58 ;  /* 0x0000003a293a7221 */ /* 0x000fc80000010000 */
[----:B------:R-:W-:-:S07]  /*21d0*/  @P1 FADD.FTZ R58, R98, R58 ;  /* 0x0000003a623a1221 */ /* 0x000fce0000010000 */
.L_x_20330:
[----:B------:R-:W-:Y:S01]  /*21e0*/  HADD2.F32 R59, -RZ, R129.H1_H1 ;  /* 0x30000081ff3b7230 */ /* 0x000fe20000004100 */
[----:B------:R-:W-:Y:S06]  /*21f0*/  @P2 BRA `(.L_x_20331) ;  /* 0x00000000000c2947 */ /* 0x000fec0003800000 */
[----:B------:R-:W-:Y:S05]  /*2200*/  @!P1 BRA `(.L_x_20332) ;  /* 0x0000000000149947 */ /* 0x000fea0003800000 */
[----:B-----5:R-:W-:Y:S01]  /*2210*/  FADD.FTZ R59, R99, R59 ;  /* 0x0000003b633b7221 */ /* 0x020fe20000010000 */
[----:B------:R-:W-:Y:S06]  /*2220*/  BRA `(.L_x_20332) ;  /* 0x00000000000c7947 */ /* 0x000fec0003800000 */
.L_x_20331:
[----:B-----5:R-:W-:-:S05]  /*2230*/  HADD2.F32 R40, -RZ, R101.H1_H1 ;  /* 0x30000065ff287230 */ /* 0x020fca0000004100 */
[----:B------:R-:W-:-:S04]  /*2240*/  FADD.FTZ R59, R40, R59 ;  /* 0x0000003b283b7221 */ /* 0x000fc80000010000 */
[----:B------:R-:W-:-:S07]  /*2250*/  @P1 FADD.FTZ R59, R99, R59 ;  /* 0x0000003b633b1221 */ /* 0x000fce0000010000 */
.L_x_20332:
[----:B------:R-:W-:Y:S01]  /*2260*/  HADD2.F32 R128, -RZ, R130.H0_H0 ;  /* 0x20000082ff807230 */ /* 0x000fe20000004100 */
[----:B------:R-:W-:Y:S06]  /*2270*/  @P2 BRA `(.L_x_20333) ;  /* 0x00000000000c2947 */ /* 0x000fec0003800000 */
[----:B------:R-:W-:Y:S05]  /*2280*/  @!P1 BRA `(.L_x_20334) ;  /* 0x0000000000149947 */ /* 0x000fea0003800000 */
[----:B-----5:R-:W-:Y:S01]  /*2290*/  FADD.FTZ R128, R92, R128 ;  /* 0x000000805c807221 */ /* 0x020fe20000010000 */
[----:B------:R-:W-:Y:S06]  /*22a0*/  BRA `(.L_x_20334) ;  /* 0x00000000000c7947 */ /* 0x000fec0003800000 */
.L_x_20333:
[----:B-----5:R-:W-:-:S05]  /*22b0*/  HADD2.F32 R41, -RZ, R102.H0_H0 ;  /* 0x20000066ff297230 */ /* 0x020fca0000004100 */
[----:B------:R-:W-:-:S04]  /*22c0*/  FADD.FTZ R128, R41, R128 ;  /* 0x0000008029807221 */ /* 0x000fc80000010000 */
[----:B------:R-:W-:-:S07]  /*22d0*/  @P1 FADD.FTZ R128, R92, R128 ;  /* 0x000000805c801221 */ /* 0x000fce0000010000 */
.L_x_20334:
[----:B------:R-:W-:Y:S01]  /*22e0*/  HADD2.F32 R129, -RZ, R130.H1_H1 ;  /* 0x30000082ff817230 */ /* 0x000fe20000004100 */
[----:B------:R-:W-:Y:S06]  /*22f0*/  @P2 BRA `(.L_x_20335) ;  /* 0x00000000000c2947 */ /* 0x000fec0003800000 */
[----:B------:R-:W-:Y:S05]  /*2300*/  @!P1 BRA `(.L_x_20336) ;  /* 0x0000000000149947 */ /* 0x000fea0003800000 */
[----:B-----5:R-:W-:Y:S01]  /*2310*/  FADD.FTZ R129, R93, R129 ;  /* 0x000000815d817221 */ /* 0x020fe20000010000 */
[----:B------:R-:W-:Y:S06]  /*2320*/  BRA `(.L_x_20336) ;  /* 0x00000000000c7947 */ /* 0x000fec0003800000 */
.L_x_20335:
[----:B-----5:R-:W-:-:S05]  /*2330*/  HADD2.F32 R40, -RZ, R102.H1_H1 ;  /* 0x30000066ff287230 */ /* 0x020fca0000004100 */
[----:B------:R-:W-:-:S04]  /*2340*/  FADD.FTZ R129, R40, R129 ;  /* 0x0000008128817221 */ /* 0x000fc80000010000 */
[----:B------:R-:W-:-:S07]  /*2350*/  @P1 FADD.FTZ R129, R93, R129 ;  /* 0x000000815d811221 */ /* 0x000fce0000010000 */
.L_x_20336:
[----:B------:R-:W-:Y:S01]  /*2360*/  HADD2.F32 R130, -RZ, R131.H0_H0 ;  /* 0x20000083ff827230 */ /* 0x000fe20000004100 */
[----:B------:R-:W-:Y:S06]  /*2370*/  @P2 BRA `(.L_x_20337) ;  /* 0x00000000000c2947 */ /* 0x000fec0003800000 */
[----:B------:R-:W-:Y:S05]  /*2380*/  @!P1 BRA `(.L_x_20338) ;  /* 0x0000000000149947 */ /* 0x000fea0003800000 */
[----:B-----5:R-:W-:Y:S01]  /*2390*/  FADD.FTZ R130, R94, R130 ;  /* 0x000000825e827221 */ /* 0x020fe20000010000 */
[----:B------:R-:W-:Y:S06]  /*23a0*/  BRA `(.L_x_20338) ;  /* 0x00000000000c7947 */ /* 0x000fec0003800000 */
.L_x_20337:
[----:B-----5:R-:W-:-:S05]  /*23b0*/  HADD2.F32 R41, -RZ, R103.H0_H0 ;  /* 0x20000067ff297230 */ /* 0x020fca0000004100 */
[----:B------:R-:W-:-:S04]  /*23c0*/  FADD.FTZ R130, R41, R130 ;  /* 0x0000008229827221 */ /* 0x000fc80000010000 */
[----:B------:R-:W-:-:S07]  /*23d0*/  @P1 FADD.FTZ R130, R94, R130 ;  /* 0x000000825e821221 */ /* 0x000fce0000010000 */
.L_x_20338:
[----:B------:R-:W-:Y:S01]  /*23e0*/  HADD2.F32 R131, -RZ, R131.H1_H1 ;  /* 0x30000083ff837230 */ /* 0x000fe20000004100 */
[----:B------:R-:W-:Y:S06]  /*23f0*/  @P2 BRA `(.L_x_20339) ;  /* 0x00000000000c2947 */ /* 0x000fec0003800000 */
[----:B------:R-:W-:Y:S05]  /*2400*/  @!P1 BRA `(.L_x_20340) ;  /* 0x0000000000149947 */ /* 0x000fea0003800000 */
[----:B-----5:R-:W-:Y:S01]  /*2410*/  FADD.FTZ R131, R95, R131 ;  /* 0x000000835f837221 */ /* 0x020fe20000010000 */
[----:B------:R-:W-:Y:S06]  /*2420*/  BRA `(.L_x_20340) ;  /* 0x00000000000c7947 */ /* 0x000fec0003800000 */
.L_x_20339:
[----:B-----5:R-:W-:-:S05]  /*2430*/  HADD2.F32 R40, -RZ, R103.H1_H1 ;  /* 0x30000067ff287230 */ /* 0x020fca0000004100 */
[----:B------:R-:W-:-:S04]  /*2440*/  FADD.FTZ R131, R40, R131 ;  /* 0x0000008328837221 */ /* 0x000fc80000010000 */
[----:B------:R-:W-:-:S07]  /*2450*/  @P1 FADD.FTZ R131, R95, R131 ;  /* 0x000000835f831221 */ /* 0x000fce0000010000 */
.L_x_20340:
        /* <DEDUP_REMOVED lines=148> */
.L_x_20354:
[C---:B------:R-:W-:Y:S01]  /*2da0*/  FSEL R234, R211.reuse, RZ, !P3 ;  /* 0x000000ffd3ea7208 */ /* 0x040fe20005800000 */
[----:B------:R-:W-:Y:S01]  /*2db0*/  FMUL.FTZ R40, R211, R211 ;  /* 0x000000d3d3287220 */ /* 0x000fe20000410000 */
[----:B01----:R-:W-:Y:S01]  /*2dc0*/  FADD.FTZ R190, R190, R209 ;  /* 0x000000d1bebe7221 */ /* 0x003fe20000010000 */
[----:B------:R-:W-:Y:S02]  /*2dd0*/  HADD2.F32 R227, -RZ, R118.H1_H1 ;  /* 0x30000076ffe37230 */ /* 0x000fe40000004100 */
[----:B------:R-:W-:Y:S01]  /*2de0*/  FADD.FTZ R238, -R234, R78 ;  /* 0x0000004eeaee7221 */ /* 0x000fe20000010100 */
        /* <DEDUP_REMOVED lines=8> */
[----:B------:R-:W-:Y:S01]  /*2e70*/  FADD.FTZ R78, -R234, R56 ;  /* 0x00000038ea4e7221 */ /* 0x000fe20000010100 */
[----:B------:R0:W1:Y:S01]  /*2e80*/  MUFU.RSQ R219, R41 ;  /* 0x0000002900db7308 */ /* 0x0000620000001400 */
[----:B------:R-:W-:-:S02]  /*2e90*/  HADD2.F32 R67, -RZ, R119.H0_H0 ;  /* 0x20000077ff437230 */ /* 0x000fc40000004100 */
        /* <DEDUP_REMOVED lines=8> */
[----:B0-----:R-:W-:Y:S02]  /*2f20*/  HADD2.F32 R41, -RZ, R110.H1_H1 ;  /* 0x3000006eff297230 */ /* 0x001fe40000004100 */
[----:B------:R-:W-:Y:S01]  /*2f30*/  FADD.FTZ R236, -R234, R70 ;  /* 0x00000046eaec7221 */ /* 0x000fe20000010100 */
[----:B------:R-:W-:-:S02]  /*2f40*/  HADD2.F32 R66, -RZ, R118.H0_H0 ;  /* 0x20000076ff427230 */ /* 0x000fc40000004100 */
[C---:B------:R-:W-:Y:S01]  /*2f50*/  FADD.FTZ R220, -R234.reuse, R59 ;  /* 0x0000003beadc7221 */ /* 0x040fe20000010100 */
[C---:B------:R-:W-:Y:S01]  /*2f60*/  FADD.FTZ R206, -R234.reuse, R88 ;  /* 0x00000058eace7221 */ /* 0x040fe20000010100 */
[----:B------:R-:W-:Y:S01]  /*2f70*/  FADD.FTZ R216, -R234, R57 ;  /* 0x00000039ead87221 */ /* 0x000fe20000010100 */
[----:B------:R-:W-:Y:S02]  /*2f80*/  HADD2.F32 R59, -RZ, R111.H1_H1 ;  /* 0x3000006fff3b7230 */ /* 0x000fe40000004100 */
[C---:B-1----:R-:W-:Y:S01]  /*2f90*/  FMUL.FTZ R56, R219.reuse, R224 ;  /* 0x000000e0db387220 */ /* 0x042fe20000410000 */
[C---:B------:R-:W-:Y:S01]  /*2fa0*/  FMUL.FTZ R73, R219.reuse, R226 ;  /* 0x000000e2db497220 */ /* 0x040fe20000410000 */
[C---:B------:R-:W-:Y:S01]  /*2fb0*/  FMUL.FTZ R70, R219.reuse, R214 ;  /* 0x000000d6db467220 */ /* 0x040fe20000410000 */
[----:B------:R-:W-:Y:S01]  /*2fc0*/  FMUL.FTZ R57, R219, R228 ;  /* 0x000000e4db397220 */ /* 0x000fe20000410000 */
[C---:B------:R-:W-:Y:S01]  /*2fd0*/  FFMA.FTZ R67, R56.reuse, R67, R35 ;  /* 0x0000004338437223 */ /* 0x040fe20000010023 */
[----:B------:R-:W-:Y:S01]  /*2fe0*/  FFMA.FTZ R71, R56, R58, R139 ;  /* 0x0000003a38477223 */ /* 0x000fe2000001008b */
[----:B------:R-:W-:-:S02]  /*2ff0*/  HADD2.F32 R56, -RZ, R110.H0_H0 ;  /* 0x2000006eff387230 */ /* 0x000fc40000004100 */
[C---:B------:R-:W-:Y:S01]  /*3000*/  FFMA.FTZ R227, R73.reuse, R227, R36 ;  /* 0x000000e349e37223 */ /* 0x040fe20000010024 */
[----:B------:R-:W-:Y:S02]  /*3010*/  HADD2.F32 R58, -RZ, R119.H1_H1 ;  /* 0x30000077ff3a7230 */ /* 0x000fe40000004100 */
[C---:B------:R-:W-:Y:S01]  /*3020*/  FADD.FTZ R212, -R234.reuse, R90 ;  /* 0x0000005aead47221 */ /* 0x040fe20000010100 */
[----:B------:R-:W-:Y:S01]  /*3030*/  FFMA.FTZ R73, R73, R41, R140 ;  /* 0x0000002949497223 */ /* 0x000fe2000001008c */
[----:B------:R-:W-:Y:S01]  /*3040*/  FADD.FTZ R208, -R234, R91 ;  /* 0x0000005bead07221 */ /* 0x000fe20000010100 */
[----:B------:R-:W-:Y:S01]  /*3050*/  FFMA.FTZ R66, R70, R66, R37 ;  /* 0x0000004246427223 */ /* 0x000fe20000010025 */
[----:B------:R-:W-:Y:S02]  /*3060*/  HADD2.F32 R41, -RZ, R108.H0_H0 ;  /* 0x2000006cff297230 */ /* 0x000fe40000004100 */
[C---:B------:R-:W-:Y:S01]  /*3070*/  FADD.FTZ R40, -R234.reuse, R72 ;  /* 0x00000048ea287221 */ /* 0x040fe20000010100 */
[----:B------:R-:W-:Y:S01]  /*3080*/  FADD.FTZ R192, -R234, R65 ;  /* 0x00000041eac07221 */ /* 0x000fe20000010100 */
[----:B------:R-:W-:Y:S01]  /*3090*/  FFMA.FTZ R70, R70, R56, R137 ;  /* 0x0000003846467223 */ /* 0x000fe20000010089 */
[----:B------:R-:W-:Y:S01]  /*30a0*/  FMUL.FTZ R206, R219, R206 ;  /* 0x000000cedbce7220 */ /* 0x000fe20000410000 */
[----:B------:R-:W-:Y:S01]  /*30b0*/  FADD.FTZ R188, -R234, R89 ;  /* 0x00000059eabc7221 */ /* 0x000fe20000010100 */
[----:B------:R-:W-:Y:S01]  /*30c0*/  FFMA.FTZ R72, R57, R59, R142 ;  /* 0x0000003b39487223 */ /* 0x000fe2000001008e */
[----:B------:R-:W-:-:S02]  /*30d0*/  HADD2.F32 R65, -RZ, R117.H0_H0 ;  /* 0x20000075ff417230 */ /* 0x000fc40000004100 */
[----:B------:R-:W-:Y:S01]  /*30e0*/  FFMA.FTZ R214, R57, R58, R34 ;  /* 0x0000003a39d67223 */ /* 0x000fe20000010022 */
[----:B------:R-:W-:Y:S02]  /*30f0*/  HADD2.F32 R56, -RZ, R109.H0_H0 ;  /* 0x2000006dff387230 */ /* 0x000fe40000004100 */
[C---:B------:R-:W-:Y:S01]  /*3100*/  FMUL.FTZ R212, R219.reuse, R212 ;  /* 0x000000d4dbd47220 */ /* 0x040fe20000410000 */
[----:B------:R-:W-:Y:S02]  /*3110*/  HADD2.F32 R226, -RZ, R117.H1_H1 ;  /* 0x30000075ffe27230 */ /* 0x000fe40000004100 */
[C---:B------:R-:W-:Y:S01]  /*3120*/  FADD.FTZ R202, -R234.reuse, R68 ;  /* 0x00000044eaca7221 */ /* 0x040fe20000010100 */
[----:B------:R-:W-:Y:S02]  /*3130*/  HADD2.F32 R59, -RZ, R109.H1_H1 ;  /* 0x3000006dff3b7230 */ /* 0x000fe40000004100 */
[----:B------:R-:W-:Y:S01]  /*3140*/  FMUL.FTZ R57, R219, R208 ;  /* 0x000000d0db397220 */ /* 0x000fe20000410000 */
[----:B------:R-:W-:Y:S01]  /*3150*/  FADD.FTZ R242, -R234, R79 ;  /* 0x0000004feaf27221 */ /* 0x000fe20000010100 */
[----:B------:R-:W-:Y:S01]  /*3160*/  FFMA.FTZ R68, R206, R41, R0 ;  /* 0x00000029ce447223 */ /* 0x000fe20000010000 */
[----:B------:R-:W-:-:S02]  /*3170*/  HADD2.F32 R229, -RZ, R116.H1_H1 ;  /* 0x30000074ffe57230 */ /* 0x000fc40000004100 */
[C---:B------:R-:W-:Y:S01]  /*3180*/  FADD.FTZ R204, -R234.reuse, R69 ;  /* 0x00000045eacc7221 */ /* 0x040fe20000010100 */
[----:B------:R-:W-:Y:S02]  /*3190*/  HADD2.F32 R41, -RZ, R108.H1_H1 ;  /* 0x3000006cff297230 */ /* 0x000fe40000004100 */
[----:B------:R-:W-:Y:S01]  /*31a0*/  FMUL.FTZ R225, R219, R188 ;  /* 0x000000bcdbe17220 */ /* 0x000fe20000410000 */
[----:B------:R-:W-:Y:S01]  /*31b0*/  FADD.FTZ R198, -R234, R61 ;  /* 0x0000003deac67221 */ /* 0x000fe20000010100 */
[----:B------:R-:W-:Y:S02]  /*31c0*/  HADD2.F32 R228, -RZ, R116.H0_H0 ;  /* 0x20000074ffe47230 */ /* 0x000fe40000004100 */
[C---:B------:R-:W-:Y:S01]  /*31d0*/  FFMA.FTZ R65, R212.reuse, R65, R39 ;  /* 0x00000041d4417223 */ /* 0x040fe20000010027 */
[----:B------:R-:W-:Y:S01]  /*31e0*/  FFMA.FTZ R69, R212, R56, R135 ;  /* 0x00000038d4457223 */ /* 0x000fe20000010087 */
[C---:B------:R-:W-:Y:S01]  /*31f0*/  FFMA.FTZ R226, R57.reuse, R226, R38 ;  /* 0x000000e239e27223 */ /* 0x040fe20000010026 */
[----:B------:R-:W-:Y:S01]  /*3200*/  FFMA.FTZ R212, R57, R59, R138 ;  /* 0x0000003b39d47223 */ /* 0x000fe2000001008a */
[----:B------:R-:W-:-:S02]  /*3210*/  HADD2.F32 R208, -RZ, R123.H1_H1 ;  /* 0x3000007bffd07230 */ /* 0x000fc40000004100 */
[----:B------:R-:W-:Y:S01]  /*3220*/  FMUL.FTZ R57, R219, R242 ;  /* 0x000000f2db397220 */ /* 0x000fe20000410000 */
[----:B------:R-:W-:Y:S02]  /*3230*/  HADD2.F32 R61, -RZ, R127.H1_H1 ;  /* 0x3000007fff3d7230 */ /* 0x000fe40000004100 */
[----:B------:R-:W-:Y:S01]  /*3240*/  FADD.FTZ R210, -R234, R77 ;  /* 0x0000004dead27221 */ /* 0x000fe20000010100 */
[C---:B------:R-:W-:Y:S01]  /*3250*/  FFMA.FTZ R229, R225.reuse, R229, R132 ;  /* 0x000000e5e1e57223 */ /* 0x040fe20000010084 */
[----:B------:R-:W-:Y:S01]  /*3260*/  FFMA.FTZ R225, R225, R41, R136 ;  /* 0x00000029e1e17223 */ /* 0x000fe20000010088 */
[----:B------:R-:W-:Y:S01]  /*3270*/  FFMA.FTZ R228, R206, R228, R133 ;  /* 0x000000e4cee47223 */ /* 0x000fe20000010085 */
[----:B------:R-:W-:Y:S02]  /*3280*/  HADD2.F32 R41, -RZ, R120.H0_H0 ;  /* 0x20000078ff297230 */ /* 0x000fe40000004100 */
[C---:B------:R-:W-:Y:S01]  /*3290*/  FFMA.FTZ R208, R57.reuse, R208, R26 ;  /* 0x000000d039d07223 */ /* 0x040fe2000001001a */
[----:B------:R-:W-:Y:S01]  /*32a0*/  FFMA.FTZ R206, R57, R61, R150 ;  /* 0x0000003d39ce7223 */ /* 0x000fe20000010096 */
[----:B------:R-:W-:-:S02]  /*32b0*/  HADD2.F32 R221, -RZ, R122.H1_H1 ;  /* 0x3000007affdd7230 */ /* 0x000fc40000004100 */
[C---:B------:R-:W-:Y:S01]  /*32c0*/  FMUL.FTZ R200, R219.reuse, R200 ;  /* 0x000000c8dbc87220 */ /* 0x040fe20000410000 */
[----:B------:R-:W-:Y:S01]  /*32d0*/  FADD.FTZ R86, -R234, R81 ;  /* 0x00000051ea567221 */ /* 0x000fe20000010100 */
[----:B------:R-:W-:Y:S02]  /*32e0*/  HADD2.F32 R57, -RZ, R126.H1_H1 ;  /* 0x3000007eff397230 */ /* 0x000fe40000004100 */
[C---:B------:R-:W-:Y:S01]  /*32f0*/  FMUL.FTZ R61, R219.reuse, R210 ;  /* 0x000000d2db3d7220 */ /* 0x040fe20000410000 */
[----:B------:R-:W-:Y:S01]  /*3300*/  FFMA.FTZ R210, R200, R41, R33 ;  /* 0x00000029c8d27223 */ /* 0x000fe20000010021 */
[----:B------:R-:W-:Y:S02]  /*3310*/  HADD2.F32 R223, -RZ, R120.H1_H1 ;  /* 0x30000078ffdf7230 */ /* 0x000fe40000004100 */
[----:B------:R-:W-:Y:S01]  /*3320*/  FMUL.FTZ R217, R219, R86 ;  /* 0x00000056dbd97220 */ /* 0x000fe20000410000 */
[----:B------:R-:W-:Y:S01]  /*3330*/  FFMA.FTZ R221, R61, R221, R28 ;  /* 0x000000dd3ddd7223 */ /* 0x000fe2000001001c */
[----:B------:R-:W-:-:S02]  /*3340*/  HADD2.F32 R41, -RZ, R124.H1_H1 ;  /* 0x3000007cff297230 */ /* 0x000fc40000004100 */
[----:B------:R-:W-:Y:S01]  /*3350*/  FFMA.FTZ R61, R61, R57, R148 ;  /* 0x000000393d3d7223 */ /* 0x000fe20000010094 */
[----:B------:R-:W-:Y:S02]  /*3360*/  HADD2.F32 R209, -RZ, R115.H1_H1 ;  /* 0x30000073ffd17230 */ /* 0x000fe40000004100 */
[C---:B------:R-:W-:Y:S01]  /*3370*/  FMUL.FTZ R207, R219.reuse, R240 ;  /* 0x000000f0dbcf7220 */ /* 0x040fe20000410000 */
[----:B------:R-:W-:Y:S02]  /*3380*/  HADD2.F32 R56, -RZ, R127.H0_H0 ;  /* 0x2000007fff387230 */ /* 0x000fe40000004100 */
[C---:B------:R-:W-:Y:S01]  /*3390*/  FADD.FTZ R74, -R234.reuse, R74 ;  /* 0x0000004aea4a7221 */ /* 0x040fe20000010100 */
[----:B------:R-:W-:Y:S02]  /*33a0*/  HADD2.F32 R57, -RZ, R107.H1_H1 ;  /* 0x3000006bff397230 */ /* 0x000fe40000004100 */
[----:B------:R-:W-:Y:S01]  /*33b0*/  FMUL.FTZ R238, R219, R238 ;  /* 0x000000eedbee7220 */ /* 0x000fe20000410000 */
[C---:B------:R-:W-:Y:S01]  /*33c0*/  FFMA.FTZ R223, R217.reuse, R223, R32 ;  /* 0x000000dfd9df7223 */ /* 0x040fe20000010020 */
[C---:B------:R-:W-:Y:S01]  /*33d0*/  FADD.FTZ R84, -R234.reuse, R75 ;  /* 0x0000004bea547221 */ /* 0x040fe20000010100 */
[----:B------:R-:W-:Y:S01]  /*33e0*/  FADD.FTZ R222, -R234, R128 ;  /* 0x00000080eade7221 */ /* 0x000fe20000010100 */
[----:B------:R-:W-:Y:S01]  /*33f0*/  FFMA.FTZ R217, R217, R41, R144 ;  /* 0x00000029d9d97223 */ /* 0x000fe20000010090 */
[----:B------:R-:W-:-:S02]  /*3400*/  HADD2.F32 R213, -RZ, R114.H1_H1 ;  /* 0x30000072ffd57230 */ /* 0x000fc40000004100 */
[C---:B------:R-:W-:Y:S01]  /*3410*/  FADD.FTZ R230, -R234.reuse, R63 ;  /* 0x0000003feae67221 */ /* 0x040fe20000010100 */
[--C-:B------:R-:W-:Y:S02]  /*3420*/  HADD2.F32 R79, -RZ, R106.reuse.H1_H1 ;  /* 0x3000006aff4f7230 */ /* 0x100fe40000004100 */
[----:B------:R-:W-:Y:S01]  /*3430*/  FADD.FTZ R232, -R234, R130 ;  /* 0x00000082eae87221 */ /* 0x000fe20000010100 */
[----:B------:R-:W-:Y:S01]  /*3440*/  FFMA.FTZ R209, R207, R209, R18 ;  /* 0x000000d1cfd17223 */ /* 0x000fe20000010012 */
[----:B------:R-:W-:Y:S02]  /*3450*/  HADD2.F32 R41, -RZ, R113.H0_H0 ;  /* 0x20000071ff297230 */ /* 0x000fe40000004100 */
[----:B------:R-:W-:Y:S01]  /*3460*/  FMUL.FTZ R75, R219, R204 ;  /* 0x000000ccdb4b7220 */ /* 0x000fe20000410000 */
[----:B------:R-:W-:Y:S02]  /*3470*/  HADD2.F32 R128, -RZ, R106.H0_H0 ;  /* 0x2000006aff807230 */ /* 0x000fe40000004100 */
[----:B------:R-:W-:Y:S01]  /*3480*/  FFMA.FTZ R63, R238, R56, R147 ;  /* 0x00000038ee3f7223 */ /* 0x000fe20000010093 */
[----:B------:R-:W-:Y:S01]  /*3490*/  FFMA.FTZ R207, R207, R57, R158 ;  /* 0x00000039cfcf7223 */ /* 0x000fe2000001009e */
[C---:B------:R-:W-:Y:S01]  /*34a0*/  FMUL.FTZ R86, R219.reuse, R202 ;  /* 0x000000cadb567220 */ /* 0x040fe20000410000 */
[----:B------:R-:W-:Y:S01]  /*34b0*/  FMUL.FTZ R130, R219, R74 ;  /* 0x0000004adb827220 */ /* 0x000fe20000410000 */
[----:B------:R-:W-:-:S02]  /*34c0*/  HADD2.F32 R57, -RZ, R114.H0_H0 ;  /* 0x20000072ff397230 */ /* 0x000fc40000004100 */
[C---:B------:R-:W-:Y:S01]  /*34d0*/  FADD.FTZ R90, -R234.reuse, R83 ;  /* 0x00000053ea5a7221 */ /* 0x040fe20000010100 */
[----:B------:R-:W-:Y:S02]  /*34e0*/  HADD2.F32 R56, -RZ, R105.H0_H0 ;  /* 0x20000069ff387230 */ /* 0x000fe40000004100 */
[C---:B------:R-:W-:Y:S01]  /*34f0*/  FADD.FTZ R76, -R234.reuse, R76 ;  /* 0x0000004cea4c7221 */ /* 0x040fe20000010100 */
[C---:B------:R-:W-:Y:S01]  /*3500*/  FADD.FTZ R196, -R234.reuse, R60 ;  /* 0x0000003ceac47221 */ /* 0x040fe20000010100 */
[C---:B------:R-:W-:Y:S01]  /*3510*/  FADD.FTZ R88, -R234.reuse, R62 ;  /* 0x0000003eea587221 */ /* 0x040fe20000010100 */
[C---:B------:R-:W-:Y:S01]  /*3520*/  FADD.FTZ R224, -R234.reuse, R129 ;  /* 0x00000081eae07221 */ /* 0x040fe20000010100 */
[C---:B------:R-:W-:Y:S01]  /*3530*/  FFMA.FTZ R213, R75.reuse, R213, R20 ;  /* 0x000000d54bd57223 */ /* 0x040fe20000010014 */
[----:B------:R-:W-:Y:S01]  /*3540*/  FFMA.FTZ R188, R75, R79, R156 ;  /* 0x0000004f4bbc7223 */ /* 0x000fe2000001009c */
[----:B------:R-:W-:Y:S01]  /*3550*/  FADD.FTZ R234, -R234, R131 ;  /* 0x00000083eaea7221 */ /* 0x000fe20000010100 */
[----:B------:R-:W-:Y:S01]  /*3560*/  FFMA.FTZ R77, R86, R128, R153 ;  /* 0x00000080564d7223 */ /* 0x000fe20000010099 */
[----:B------:R-:W-:Y:S01]  /*3570*/  FFMA.FTZ R74, R130, R41, R23 ;  /* 0x00000029824a7223 */ /* 0x000fe20000010017 */
[----:B------:R-:W-:-:S02]  /*3580*/  HADD2.F32 R75, -RZ, R113.H1_H1 ;  /* 0x30000071ff4b7230 */ /* 0x000fc40000004100 */
[C---:B------:R-:W-:Y:S01]  /*3590*/  FMUL.FTZ R131, R219.reuse, R84 ;  /* 0x00000054db837220 */ /* 0x040fe20000410000 */
[----:B------:R-:W-:Y:S02]  /*35a0*/  HADD2.F32 R41, -RZ, R105.H1_H1 ;  /* 0x30000069ff297230 */ /* 0x000fe40000004100 */
[----:B------:R-:W-:Y:S01]  /*35b0*/  FMUL.FTZ R40, R219, R40 ;  /* 0x00000028db287220 */ /* 0x000fe20000410000 */
[----:B------:R-:W-:Y:S02]  /*35c0*/  HADD2.F32 R204, -RZ, R112.H0_H0 ;  /* 0x20000070ffcc7230 */ /* 0x000fe40000004100 */
[----:B------:R-:W-:Y:S01]  /*35d0*/  FFMA.FTZ R202, R86, R57, R21 ;  /* 0x0000003956ca7223 */ /* 0x000fe20000010015 */
[----:B------:R-:W-:Y:S02]  /*35e0*/  HADD2.F32 R128, -RZ, R104.H0_H0 ;  /* 0x20000068ff807230 */ /* 0x000fe40000004100 */
[----:B------:R-:W-:Y:S01]  /*35f0*/  FFMA.FTZ R130, R130, R56, R151 ;  /* 0x0000003882827223 */ /* 0x000fe20000010097 */
[C---:B------:R-:W-:Y:S01]  /*3600*/  FFMA.FTZ R75, R131.reuse, R75, R22 ;  /* 0x0000004b834b7223 */ /* 0x040fe20000010016 */
[----:B------:R-:W0:Y:S01]  /*3610*/  @!P1 LDC.64 R56, c[0x0][0x250] ;  /* 0x00009400ff389b82 */ /* 0x000e220000000a00 */
[----:B------:R-:W-:Y:S01]  /*3620*/  FFMA.FTZ R131, R131, R41, R154 ;  /* 0x0000002983837223 */ /* 0x000fe2000001009a */
[C---:B------:R-:W-:Y:S01]  /*3630*/  FFMA.FTZ R204, R40.reuse, R204, R25 ;  /* 0x000000cc28cc7223 */ /* 0x040fe20000010019 */
[----:B------:R-:W-:Y:S01]  /*3640*/  FFMA.FTZ R128, R40, R128, R149 ;  /* 0x0000008028807223 */ /* 0x000fe20000010095 */
[----:B------:R-:W-:-:S02]  /*3650*/  HADD2.F32 R89, -RZ, R55.H1_H1 ;  /* 0x30000037ff597230 */ /* 0x000fc40000004100 */
[----:B------:R-:W-:Y:S01]  /*3660*/  FMUL.FTZ R87, R219, R230 ;  /* 0x000000e6db577220 */ /* 0x000fe20000410000 */
[----:B------:R-:W-:Y:S01]  /*3670*/  HADD2.F32 R83, -RZ, R51.H1_H1 ;  /* 0x30000033ff537230 */ /* 0x000fe20000004100 */
[----:B------:R-:W-:Y:S01]  /*3680*/  F2FP.F16.F32.PACK_AB R71, R72, R71 ;  /* 0x000000474847723e */ /* 0x000fe200000000ff */
[----:B------:R-:W1:Y:S01]  /*3690*/  @!P1 LDC.64 R40, c[0x0][0x258] ;  /* 0x00009600ff289b82 */ /* 0x000e620000000a00 */
[C---:B------:R-:W-:Y:S01]  /*36a0*/  FFMA.FTZ R89, R87.reuse, R89, R10 ;  /* 0x0000005957597223 */ /* 0x040fe2000001000a */
[----:B------:R-:W-:Y:S02]  /*36b0*/  HADD2.F32 R85, -RZ, R47.H1_H1 ;  /* 0x3000002fff557230 */ /* 0x000fe40000004100 */
[----:B------:R-:W-:Y:S01]  /*36c0*/  FFMA.FTZ R87, R87, R83, R166 ;  /* 0x0000005357577223 */ /* 0x000fe200000100a6 */
[----:B------:R-:W-:Y:S02]  /*36d0*/  HADD2.F32 R230, -RZ, R43.H1_H1 ;  /* 0x3000002bffe67230 */ /* 0x000fe40000004100 */
[C---:B------:R-:W-:Y:S01]  /*36e0*/  FMUL.FTZ R83, R219.reuse, R234 ;  /* 0x000000eadb537220 */ /* 0x040fe20000410000 */
[----:B------:R-:W-:Y:S01]  /*36f0*/  FMUL.FTZ R195, R219, R64 ;  /* 0x00000040dbc37220 */ /* 0x000fe20000410000 */
[----:B------:R-:W-:Y:S01]  /*3700*/  F2FP.F16.F32.PACK_AB R70, R73, R70 ;  /* 0x000000464946723e */ /* 0x000fe200000000ff */
[----:B------:R-:W-:Y:S01]  /*3710*/  HADD2.F32 R58, -RZ, R122.H0_H0 ;  /* 0x2000007aff3a7230 */ /* 0x000fe20000004100 */
[----:B------:R-:W-:Y:S01]  /*3720*/  F2FP.F16.F32.PACK_AB R64, R229, R228 ;  /* 0x000000e4e540723e */ /* 0x000fe200000000ff */
[----:B------:R-:W-:Y:S01]  /*3730*/  HADD2.F32 R62, -RZ, R126.H0_H0 ;  /* 0x2000007eff3e7230 */ /* 0x000fe20000004100 */
[----:B------:R-:W-:Y:S01]  /*3740*/  F2FP.F16.F32.PACK_AB R65, R226, R65 ;  /* 0x00000041e241723e */ /* 0x000fe200000000ff */
[----:B------:R-:W-:Y:S01]  /*3750*/  FMUL.FTZ R76, R219, R76 ;  /* 0x0000004cdb4c7220 */ /* 0x000fe20000410000 */
[----:B------:R-:W-:Y:S01]  /*3760*/  F2FP.F16.F32.PACK_AB R66, R227, R66 ;  /* 0x00000042e342723e */ /* 0x000fe200000000ff */
[----:B------:R-:W-:Y:S01]  /*3770*/  FFMA.FTZ R85, R83, R85, R2 ;  /* 0x0000005553557223 */ /* 0x000fe20000010002 */
[----:B------:R-:W-:Y:S01]  /*3780*/  F2FP.F16.F32.PACK_AB R67, R214, R67 ;  /* 0x00000043d643723e */ /* 0x000fe200000000ff */
[----:B0-----:R-:W-:Y:S01]  /*3790*/  @!P1 IMAD.WIDE R56, R173, 0x4, R56 ;  /* 0x00000004ad389825 */ /* 0x001fe200078e0238 */
[----:B------:R-:W-:-:S03]  /*37a0*/  F2FP.F16.F32.PACK_AB R69, R212, R69 ;  /* 0x00000045d445723e */ /* 0x000fc600000000ff */
[----:B------:R-:W-:Y:S01]  /*37b0*/  FFMA.FTZ R83, R83, R230, R175 ;  /* 0x000000e653537223 */ /* 0x000fe200000100af */
[----:B------:R-:W-:Y:S01]  /*37c0*/  F2FP.F16.F32.PACK_AB R68, R225, R68 ;  /* 0x00000044e144723e */ /* 0x000fe200000000ff */
[----:B------:R-:W-:Y:S01]  /*37d0*/  HADD2.F32 R59, -RZ, R123.H0_H0 ;  /* 0x2000007bff3b7230 */ /* 0x000fe20000004100 */
[----:B------:R0:W-:Y:S01]  /*37e0*/  @!P1 STG.E desc[UR4][R56.64], R211 ;  /* 0x000000d338009986 */ /* 0x0001e2000c101904 */
[----:B------:R-:W-:Y:S02]  /*37f0*/  HADD2.F32 R60, -RZ, R124.H0_H0 ;  /* 0x2000007cff3c7230 */ /* 0x000fe40000004100 */
[----:B------:R-:W-:Y:S01]  /*3800*/  FFMA.FTZ R58, R76, R58, R29 ;  /* 0x0000003a4c3a7223 */ /* 0x000fe2000001001d */
[----:B-1----:R-:W-:-:S04]  /*3810*/  @!P1 IMAD.WIDE R40, R173, 0x4, R40 ;  /* 0x00000004ad289825 */ /* 0x002fc800078e0228 */
[----:B------:R-:W-:Y:S01]  /*3820*/  FFMA.FTZ R62, R76, R62, R145 ;  /* 0x0000003e4c3e7223 */ /* 0x000fe20000010091 */
[C---:B------:R-:W-:Y:S01]  /*3830*/  FMUL.FTZ R230, R219.reuse, R80 ;  /* 0x00000050dbe67220 */ /* 0x040fe20000410000 */
[C---:B------:R-:W-:Y:S01]  /*3840*/  FMUL.FTZ R231, R219.reuse, R90 ;  /* 0x0000005adbe77220 */ /* 0x040fe20000410000 */
[----:B------:R-:W-:Y:S01]  /*3850*/  HADD2.F32 R76, -RZ, R115.H0_H0 ;  /* 0x20000073ff4c7230 */ /* 0x000fe20000004100 */
[----:B------:R1:W-:Y:S01]  /*3860*/  @!P1 STG.E desc[UR4][R40.64], R219 ;  /* 0x000000db28009986 */ /* 0x0003e2000c101904 */
[----:B------:R-:W-:Y:S02]  /*3870*/  HADD2.F32 R215, -RZ, R112.H1_H1 ;  /* 0x30000070ffd77230 */ /* 0x000fe40000004100 */
[C---:B------:R-:W-:Y:S01]  /*3880*/  FMUL.FTZ R236, R219.reuse, R236 ;  /* 0x000000ecdbec7220 */ /* 0x040fe20000410000 */
[----:B------:R-:W-:Y:S01]  /*3890*/  FMUL.FTZ R129, R219, R82 ;  /* 0x00000052db817220 */ /* 0x000fe20000410000 */
[----:B0-----:R-:W-:Y:S01]  /*38a0*/  SHF.L.U32 R56, R199, 0x4, RZ ;  /* 0x00000004c7387819 */ /* 0x001fe200000006ff */
[----:B------:R-:W-:Y:S01]  /*38b0*/  FFMA.FTZ R59, R238, R59, R27 ;  /* 0x0000003bee3b7223 */ /* 0x000fe2000001001b */
[----:B------:R-:W-:Y:S01]  /*38c0*/  SHF.R.U32.HI R57, RZ, 0x1c, R199 ;  /* 0x0000001cff397819 */ /* 0x000fe200000116c7 */
[----:B------:R-:W-:Y:S01]  /*38d0*/  HADD2.F32 R199, -RZ, R125.H1_H1 ;  /* 0x3000007dffc77230 */ /* 0x000fe20000004100 */
[----:B------:R-:W-:Y:S01]  /*38e0*/  IADD3 R72, P1, R56, UR14, RZ ;  /* 0x0000000e38487c10 */ /* 0x000fe2000ff3e0ff */
[----:B------:R-:W-:Y:S01]  /*38f0*/  FFMA.FTZ R212, R193, R231, R30 ;  /* 0x000000e7c1d47223 */ /* 0x000fe2000001001e */
[----:B------:R-:W-:Y:S01]  /*3900*/  FFMA.FTZ R60, R200, R60, R141 ;  /* 0x0000003cc83c7223 */ /* 0x000fe2000001008d */
[----:B------:R-:W-:Y:S01]  /*3910*/  FFMA.FTZ R76, R236, R76, R19 ;  /* 0x0000004cec4c7223 */ /* 0x000fe20000010013 */
[----:B-1----:R-:W-:Y:S01]  /*3920*/  IADD3 R40, P2, R56, UR16, RZ ;  /* 0x0000001038287c10 */ /* 0x002fe2000ff5e0ff */
[----:B------:R-:W-:Y:S01]  /*3930*/  HADD2.F32 R56, -RZ, R121.H0_H0 ;  /* 0x20000079ff387230 */ /* 0x000fe20000004100 */
[----:B------:R-:W-:Y:S01]  /*3940*/  IADD3.X R73, R57, UR15, RZ, P1, !PT ;  /* 0x0000000f39497c10 */ /* 0x000fe20008ffe4ff */
[----:B------:R-:W-:Y:S01]  /*3950*/  FFMA.FTZ R199, R231, R199, R146 ;  /* 0x000000c7e7c77223 */ /* 0x000fe20000010092 */
[----:B------:R-:W-:Y:S01]  /*3960*/  IADD3.X R41, R57, UR17, RZ, P2, !PT ;  /* 0x0000001139297c10 */ /* 0x000fe200097fe4ff */
[----:B------:R-:W-:Y:S01]  /*3970*/  FFMA.FTZ R215, R129, R215, R24 ;  /* 0x000000d781d77223 */ /* 0x000fe20000010018 */
[----:B------:R-:W-:Y:S01]  /*3980*/  FFMA.FTZ R57, R230, R56, R31 ;  /* 0x00000038e6397223 */ /* 0x000fe2000001001f */
[----:B------:R0:W-:Y:S01]  /*3990*/  STG.E.128 desc[UR4][R72.64], R64 ;  /* 0x0000004048007986 */ /* 0x0001e2000c101d04 */
[----:B------:R-:W-:Y:S01]  /*39a0*/  FFMA.FTZ R230, R186, R230, R143 ;  /* 0x000000e6bae67223 */ /* 0x000fe2000001008f */
[----:B------:R-:W-:Y:S01]  /*39b0*/  F2FP.F16.F32.PACK_AB R56, R223, R210 ;  /* 0x000000d2df38723e */ /* 0x000fe200000000ff */
[----:B------:R-:W-:Y:S01]  /*39c0*/  HADD2.F32 R79, -RZ, R104.H1_H1 ;  /* 0x30000068ff4f7230 */ /* 0x000fe20000004100 */
[----:B------:R1:W-:Y:S01]  /*39d0*/  STG.E.128 desc[UR4][R40.64], R68 ;  /* 0x0000004428007986 */ /* 0x0003e2000c101d04 */
[----:B------:R-:W-:Y:S01]  /*39e0*/  F2FP.F16.F32.PACK_AB R57, R212, R57 ;  /* 0x00000039d439723e */ /* 0x000fe200000000ff */
[----:B------:R-:W-:Y:S01]  /*39f0*/  FMUL.FTZ R190, R219, R190 ;  /* 0x000000bedbbe7220 */ /* 0x000fe20000410000 */
[----:B------:R-:W-:Y:S01]  /*3a00*/  F2FP.F16.F32.PACK_AB R58, R221, R58 ;  /* 0x0000003add3a723e */ /* 0x000fe200000000ff */
[C---:B------:R-:W-:Y:S01]  /*3a10*/  FMUL.FTZ R192, R219.reuse, R192 ;  /* 0x000000c0dbc07220 */ /* 0x040fe20000410000 */
[----:B------:R-:W-:Y:S01]  /*3a20*/  F2FP.F16.F32.PACK_AB R59, R208, R59 ;  /* 0x0000003bd03b723e */ /* 0x000fe200000000ff */
[----:B------:R-:W-:Y:S01]  /*3a30*/  FMUL.FTZ R194, R219, R194 ;  /* 0x000000c2dbc27220 */ /* 0x000fe20000410000 */
[----:B------:R-:W-:Y:S01]  /*3a40*/  F2FP.F16.F32.PACK_AB R62, R61, R62 ;  /* 0x0000003e3d3e723e */ /* 0x000fe200000000ff */
[C---:B------:R-:W-:Y:S01]  /*3a50*/  FMUL.FTZ R196, R219.reuse, R196 ;  /* 0x000000c4dbc47220 */ /* 0x040fe20000410000 */
[----:B------:R-:W-:Y:S01]  /*3a60*/  F2FP.F16.F32.PACK_AB R63, R206, R63 ;  /* 0x0000003fce3f723e */ /* 0x000fe200000000ff */
[----:B------:R-:W-:Y:S01]  /*3a70*/  FMUL.FTZ R198, R219, R198 ;  /* 0x000000c6dbc67220 */ /* 0x000fe20000410000 */
[----:B------:R-:W-:Y:S01]  /*3a80*/  F2FP.F16.F32.PACK_AB R61, R199, R230 ;  /* 0x000000e6c73d723e */ /* 0x000fe200000000ff */
[----:B------:R-:W-:Y:S01]  /*3a90*/  HADD2.F32 R200, -RZ, R107.H0_H0 ;  /* 0x2000006bffc87230 */ /* 0x000fe20000004100 */
[----:B------:R-:W-:Y:S01]  /*3aa0*/  F2FP.F16.F32.PACK_AB R60, R217, R60 ;  /* 0x0000003cd93c723e */ /* 0x000fe200000000ff */
[----:B------:R-:W-:Y:S01]  /*3ab0*/  HADD2.F32 R81, -RZ, R55.H0_H0 ;  /* 0x20000037ff517230 */ /* 0x000fe20000004100 */
[----:B0-----:R-:W-:Y:S01]  /*3ac0*/  SHF.L.U32 R72, R197, 0x4, RZ ;  /* 0x00000004c5487819 */ /* 0x001fe200000006ff */
[----:B------:R-:W-:Y:S01]  /*3ad0*/  FFMA.FTZ R129, R129, R79, R152 ;  /* 0x0000004f81817223 */ /* 0x000fe20000010098 */
[----:B------:R-:W-:Y:S01]  /*3ae0*/  F2FP.F16.F32.PACK_AB R65, R75, R74 ;  /* 0x0000004a4b41723e */ /* 0x000fe200000000ff */
[----:B------:R-:W-:Y:S01]  /*3af0*/  FMUL.FTZ R86, R219, R88 ;  /* 0x00000058db567220 */ /* 0x000fe20000410000 */
[----:B-1----:R-:W-:Y:S01]  /*3b00*/  SHF.L.U32 R68, R201, 0x4, RZ ;  /* 0x00000004c9447819 */ /* 0x002fe200000006ff */
[----:B------:R-:W-:Y:S01]  /*3b10*/  HADD2.F32 R79, -RZ, R43.H0_H0 ;  /* 0x2000002bff4f7230 */ /* 0x000fe20000004100 */
[----:B------:R-:W-:Y:S01]  /*3b20*/  SHF.R.U32.HI R197, RZ, 0x1c, R197 ;  /* 0x0000001cffc57819 */ /* 0x000fe200000116c5 */
[C---:B------:R-:W-:Y:S01]  /*3b30*/  FMUL.FTZ R232, R219.reuse, R232 ;  /* 0x000000e8dbe87220 */ /* 0x040fe20000410000 */
[----:B------:R-:W-:Y:S01]  /*3b40*/  IADD3 R74, P1, R72, UR14, RZ ;  /* 0x0000000e484a7c10 */ /* 0x000fe2000ff3e0ff */
[----:B------:R-:W-:Y:S01]  /*3b50*/  FFMA.FTZ R200, R236, R200, R155 ;  /* 0x000000c8ecc87223 */ /* 0x000fe2000001009b */
[----:B------:R-:W-:Y:S01]  /*3b60*/  IADD3 R72, P2, R72, UR16, RZ ;  /* 0x0000001048487c10 */ /* 0x000fe2000ff5e0ff */
[----:B------:R-:W-:Y:S01]  /*3b70*/  FFMA.FTZ R88, R86, R81, R11 ;  /* 0x0000005156587223 */ /* 0x000fe2000001000b */
[----:B------:R-:W-:Y:S01]  /*3b80*/  SHF.R.U32.HI R201, RZ, 0x1c, R201 ;  /* 0x0000001cffc97819 */ /* 0x000fe200000116c9 */
[----:B------:R-:W-:Y:S01]  /*3b90*/  FFMA.FTZ R82, R232, R79, R172 ;  /* 0x0000004fe8527223 */ /* 0x000fe200000100ac */
[C---:B------:R-:W-:Y:S01]  /*3ba0*/  IADD3 R40, P4, R68.reuse, UR14, RZ ;  /* 0x0000000e44287c10 */ /* 0x040fe2000ff9e0ff */
[----:B------:R-:W-:Y:S01]  /*3bb0*/  FMUL.FTZ R78, R219, R78 ;  /* 0x0000004edb4e7220 */ /* 0x000fe20000410000 */
[----:B------:R-:W-:Y:S01]  /*3bc0*/  IADD3.X R75, R197, UR15, RZ, P1, !PT ;  /* 0x0000000fc54b7c10 */ /* 0x000fe20008ffe4ff */
[----:B------:R-:W-:Y:S01]  /*3bd0*/  FMUL.FTZ R79, R219, R216 ;  /* 0x000000d8db4f7220 */ /* 0x000fe20000410000 */
[----:B------:R-:W-:Y:S01]  /*3be0*/  IADD3.X R73, R197, UR17, RZ, P2, !PT ;  /* 0x00000011c5497c10 */ /* 0x000fe200097fe4ff */
[----:B------:R-:W-:Y:S01]  /*3bf0*/  HADD2.F32 R84, -RZ, R51.H0_H0 ;  /* 0x20000033ff547230 */ /* 0x000fe20000004100 */
[----:B------:R-:W-:Y:S01]  /*3c00*/  F2FP.F16.F32.PACK_AB R64, R215, R204 ;  /* 0x000000ccd740723e */ /* 0x000fe200000000ff */
[----:B------:R0:W-:Y:S01]  /*3c10*/  STG.E.128 desc[UR4][R74.64], R56 ;  /* 0x000000384a007986 */ /* 0x0001e2000c101d04 */
[----:B------:R-:W-:Y:S01]  /*3c20*/  F2FP.F16.F32.PACK_AB R66, R213, R202 ;  /* 0x000000cad542723e */ /* 0x000fe200000000ff */
[----:B------:R-:W-:Y:S01]  /*3c30*/  FMUL.FTZ R80, R219, R218 ;  /* 0x000000dadb507220 */ /* 0x000fe20000410000 */
[----:B------:R-:W-:Y:S01]  /*3c40*/  F2FP.F16.F32.PACK_AB R67, R209, R76 ;  /* 0x0000004cd143723e */ /* 0x000fe200000000ff */
[----:B------:R1:W-:Y:S01]  /*3c50*/  STG.E.128 desc[UR4][R72.64], R60 ;  /* 0x0000003c48007986 */ /* 0x0003e2000c101d04 */
[----:B------:R-:W-:Y:S01]  /*3c60*/  IADD3.X R41, R201, UR15, RZ, P4, !PT ;  /* 0x0000000fc9297c10 */ /* 0x000fe2000a7fe4ff */
[----:B------:R-:W-:Y:S01]  /*3c70*/  FMUL.FTZ R81, R219, R220 ;  /* 0x000000dcdb517220 */ /* 0x000fe20000410000 */
[----:B------:R-:W-:Y:S01]  /*3c80*/  IADD3 R76, P1, R68, UR16, RZ ;  /* 0x00000010444c7c10 */ /* 0x000fe2000ff3e0ff */
[----:B------:R-:W-:Y:S01]  /*3c90*/  FFMA.FTZ R86, R86, R84, R163 ;  /* 0x0000005456567223 */ /* 0x000fe200000100a3 */
[----:B------:R-:W-:Y:S01]  /*3ca0*/  F2FP.F16.F32.PACK_AB R70, R188, R77 ;  /* 0x0000004dbc46723e */ /* 0x000fe200000000ff */
[----:B------:R2:W-:Y:S01]  /*3cb0*/  STG.E.128 desc[UR4][R40.64], R64 ;  /* 0x0000004028007986 */ /* 0x0005e2000c101d04 */
[----:B------:R-:W-:Y:S01]  /*3cc0*/  SHF.L.U32 R188, R205, 0x4, RZ ;  /* 0x00000004cdbc7819 */ /* 0x000fe200000006ff */
[----:B------:R-:W-:Y:S01]  /*3cd0*/  HADD2.F32 R84, -RZ, R47.H0_H0 ;  /* 0x2000002fff547230 */ /* 0x000fe20000004100 */
[----:B------:R-:W-:Y:S01]  /*3ce0*/  IADD3.X R77, R201, UR17, RZ, P1, !PT ;  /* 0x00000011c94d7c10 */ /* 0x000fe20008ffe4ff */
[C---:B------:R-:W-:Y:S01]  /*3cf0*/  FMUL.FTZ R90, R219.reuse, R222 ;  /* 0x000000dedb5a7220 */ /* 0x040fe20000410000 */
[----:B------:R-:W-:Y:S01]  /*3d00*/  SHF.R.U32.HI R205, RZ, 0x1c, R205 ;  /* 0x0000001cffcd7819 */ /* 0x000fe200000116cd */
[----:B------:R-:W-:Y:S01]  /*3d10*/  FMUL.FTZ R91, R219, R224 ;  /* 0x000000e0db5b7220 */ /* 0x000fe20000410000 */
[----:B------:R-:W-:Y:S01]  /*3d20*/  F2FP.F16.F32.PACK_AB R71, R207, R200 ;  /* 0x000000c8cf47723e */ /* 0x000fe200000000ff */
[----:B0-----:R-:W-:Y:S01]  /*3d30*/  FFMA.FTZ R57, R179, R198, R12 ;  /* 0x000000c6b3397223 */ /* 0x001fe2000001000c */
[----:B------:R-:W-:Y:S01]  /*3d40*/  FFMA.FTZ R56, R54, R190, R157 ;  /* 0x000000be36387223 */ /* 0x000fe2000001009d */
[----:B------:R-:W-:Y:S01]  /*3d50*/  IADD3 R74, P1, R188, UR14, RZ ;  /* 0x0000000ebc4a7c10 */ /* 0x000fe2000ff3e0ff */
[----:B------:R-:W-:Y:S01]  /*3d60*/  FFMA.FTZ R58, R178, R196, R161 ;  /* 0x000000c4b23a7223 */ /* 0x000fe200000100a1 */
[----:B-1----:R-:W-:Y:S01]  /*3d70*/  FFMA.FTZ R60, R174, R190, R17 ;  /* 0x000000beae3c7223 */ /* 0x002fe20000010011 */
[----:B------:R-:W-:Y:S01]  /*3d80*/  FFMA.FTZ R61, R52, R194, R15 ;  /* 0x000000c2343d7223 */ /* 0x000fe2000001000f */
[----:B------:R-:W-:Y:S01]  /*3d90*/  FFMA.FTZ R62, R176, R196, R13 ;  /* 0x000000c4b03e7223 */ /* 0x000fe2000001000d */
[----:B------:R-:W-:Y:S01]  /*3da0*/  F2FP.F16.F32.PACK_AB R69, R131, R130 ;  /* 0x000000828345723e */ /* 0x000fe200000000ff */
[----:B------:R-:W-:Y:S01]  /*3db0*/  FFMA.FTZ R84, R232, R84, R3 ;  /* 0x00000054e8547223 */ /* 0x000fe20000010003 */
[----:B------:R-:W-:Y:S01]  /*3dc0*/  F2FP.F16.F32.PACK_AB R68, R129, R128 ;  /* 0x000000808144723e */ /* 0x000fe200000000ff */
[----:B--2---:R-:W-:Y:S01]  /*3dd0*/  FFMA.FTZ R41, R177, R192, R16 ;  /* 0x000000c0b1297223 */ /* 0x004fe20000010010 */
[----:B------:R-:W-:Y:S01]  /*3de0*/  FFMA.FTZ R40, R53, R195, R14 ;  /* 0x000000c335287223 */ /* 0x000fe2000001000e */
[----:B------:R-:W-:Y:S01]  /*3df0*/  F2FP.F16.F32.PACK_AB R62, R57, R62 ;  /* 0x0000003e393e723e */ /* 0x000fe200000000ff */
[----:B------:R-:W-:Y:S01]  /*3e00*/  FFMA.FTZ R57, R48, R194, R159 ;  /* 0x000000c230397223 */ /* 0x000fe2000001009f */
[----:B------:R-:W-:Y:S01]  /*3e10*/  IADD3.X R75, R205, UR15, RZ, P1, !PT ;  /* 0x0000000fcd4b7c10 */ /* 0x000fe20008ffe4ff */
[----:B------:R0:W-:Y:S01]  /*3e20*/  STG.E.128 desc[UR4][R76.64], R68 ;  /* 0x000000444c007986 */ /* 0x0001e2000c101d04 */
        /* <DEDUP_REMOVED lines=10> */
[----:B------:R1:W-:Y:S01]  /*3ed0*/  STG.E.128 desc[UR4][R74.64], R60 ;  /* 0x0000003c4a007986 */ /* 0x0003e2000c101d04 */
[----:B------:R-:W-:Y:S01]  /*3ee0*/  F2FP.F16.F32.PACK_AB R58, R65, R58 ;  /* 0x0000003a413a723e */ /* 0x000fe200000000ff */
[----:B------:R-:W-:Y:S01]  /*3ef0*/  FFMA.FTZ R64, R44, R80, R7 ;  /* 0x000000502c407223 */ /* 0x000fe20000010007 */
[----:B------:R-:W-:Y:S01]  /*3f00*/  FFMA.FTZ R65, R45, R81, R6 ;  /* 0x000000512d417223 */ /* 0x000fe20000010006 */
[-C--:B------:R-:W-:Y:S01]  /*3f10*/  FFMA.FTZ R66, R180, R90.reuse, R5 ;  /* 0x0000005ab4427223 */ /* 0x080fe20000010005 */
[-C--:B------:R-:W-:Y:S01]  /*3f20*/  FFMA.FTZ R67, R187, R91.reuse, R4 ;  /* 0x0000005bbb437223 */ /* 0x080fe20000010004 */
[----:B------:R-:W-:Y:S01]  /*3f30*/  IADD3 R72, P1, R188, UR16, RZ ;  /* 0x00000010bc487c10 */ /* 0x000fe2000ff3e0ff */
[----:B------:R-:W-:Y:S01]  /*3f40*/  FFMA.FTZ R90, R191, R90, R170 ;  /* 0x0000005abf5a7223 */ /* 0x000fe200000100aa */
[----:B0-----:R-:W-:Y:S01]  /*3f50*/  SHF.L.U32 R68, R203, 0x4, RZ ;  /* 0x00000004cb447819 */ /* 0x001fe200000006ff */
[----:B------:R-:W-:Y:S01]  /*3f60*/  FFMA.FTZ R91, R42, R91, R171 ;  /* 0x0000005b2a5b7223 */ /* 0x000fe200000100ab */
[----:B------:R-:W-:Y:S01]  /*3f70*/  SHF.R.U32.HI R203, RZ, 0x1c, R203 ;  /* 0x0000001cffcb7819 */ /* 0x000fe200000116cb */
[----:B------:R-:W-:Y:S01]  /*3f80*/  FFMA.FTZ R79, R189, R79, R168 ;  /* 0x0000004fbd4f7223 */ /* 0x000fe200000100a8 */
[----:B------:R-:W-:-:S02]  /*3f90*/  IADD3 R70, P2, R68, UR14, RZ ;  /* 0x0000000e44467c10 */ /* 0x000fc4000ff5e0ff */
[----:B------:R-:W-:Y:S02]  /*3fa0*/  IADD3 R68, P4, R68, UR16, RZ ;  /* 0x0000001044447c10 */ /* 0x000fe4000ff9e0ff */
[----:B------:R-:W-:Y:S02]  /*3fb0*/  F2FP.F16.F32.PACK_AB R59, R87, R86 ;  /* 0x00000056573b723e */ /* 0x000fe400000000ff */
[----:B-1----:R-:W-:Y:S01]  /*3fc0*/  F2FP.F16.F32.PACK_AB R60, R41, R40 ;  /* 0x00000028293c723e */ /* 0x002fe200000000ff */
[----:B------:R-:W-:Y:S01]  /*3fd0*/  FFMA.FTZ R74, R184, R81, R169 ;  /* 0x00000051b84a7223 */ /* 0x000fe200000100a9 */
[----:B------:R-:W0:Y:S01]  /*3fe0*/  LDC.64 R40, c[0x0][0x210] ;  /* 0x00008400ff287b82 */ /* 0x000e220000000a00 */
[----:B------:R-:W-:Y:S01]  /*3ff0*/  F2FP.F16.F32.PACK_AB R61, R65, R64 ;  /* 0x00000040413d723e */ /* 0x000fe200000000ff */
[----:B------:R-:W-:Y:S01]  /*4000*/  FFMA.FTZ R65, R182, R80, R167 ;  /* 0x00000050b6417223 */ /* 0x000fe200000100a7 */
[----:B------:R-:W-:Y:S01]  /*4010*/  FFMA.FTZ R64, R46, R78, R165 ;  /* 0x0000004e2e407223 */ /* 0x000fe200000100a5 */
[----:B------:R-:W-:-:S02]  /*4020*/  IADD3.X R73, R205, UR17, RZ, P1, !PT ;  /* 0x00000011cd497c10 */ /* 0x000fc40008ffe4ff */
[----:B------:R-:W-:Y:S02]  /*4030*/  F2FP.F16.F32.PACK_AB R62, R67, R66 ;  /* 0x00000042433e723e */ /* 0x000fe400000000ff */
[----:B------:R-:W-:Y:S01]  /*4040*/  F2FP.F16.F32.PACK_AB R63, R85, R84 ;  /* 0x00000054553f723e */ /* 0x000fe200000000ff */
[----:B------:R1:W-:Y:S01]  /*4050*/  STG.E.128 desc[UR4][R72.64], R56 ;  /* 0x0000003848007986 */ /* 0x0003e2000c101d04 */
[----:B------:R-:W-:Y:S02]  /*4060*/  IADD3.X R71, R203, UR15, RZ, P2, !PT ;  /* 0x0000000fcb477c10 */ /* 0x000fe400097fe4ff */
[----:B------:R-:W-:Y:S02]  /*4070*/  F2FP.F16.F32.PACK_AB R67, R83, R82 ;  /* 0x000000525343723e */ /* 0x000fe400000000ff */
[----:B------:R-:W-:Y:S01]  /*4080*/  F2FP.F16.F32.PACK_AB R66, R91, R90 ;  /* 0x0000005a5b42723e */ /* 0x000fe200000000ff */
[----:B------:R1:W-:Y:S01]  /*4090*/  STG.E.128 desc[UR4][R70.64], R60 ;  /* 0x0000003c46007986 */ /* 0x0003e2000c101d04 */
[----:B------:R-:W-:-:S02]  /*40a0*/  F2FP.F16.F32.PACK_AB R65, R74, R65 ;  /* 0x000000414a41723e */ /* 0x000fc400000000ff */
[----:B------:R-:W-:Y:S02]  /*40b0*/  F2FP.F16.F32.PACK_AB R64, R79, R64 ;  /* 0x000000404f40723e */ /* 0x000fe400000000ff */
[----:B------:R-:W-:Y:S02]  /*40c0*/  IADD3.X R69, R203, UR17, RZ, P4, !PT ;  /* 0x00000011cb457c10 */ /* 0x000fe4000a7fe4ff */
[----:B0-----:R-:W-:-:S03]  /*40d0*/  LEA R173, R40, R173, 0x2 ;  /* 0x000000ad28ad7211 */ /* 0x001fc600078e10ff */
[----:B------:R1:W-:Y:S01]  /*40e0*/  STG.E.128 desc[UR4][R68.64], R64 ;  /* 0x0000004044007986 */ /* 0x0003e2000c101d04 */
[----:B------:R-:W-:-:S13]  /*40f0*/  ISETP.GE.AND P1, PT, R173, R41, PT ;  /* 0x00000029ad00720c */ /* 0x000fda0003f26270 */
[----:B------:R-:W-:Y:S05]  /*4100*/  @!P1 BRA `(.L_x_20342) ;  /* 0xffffffc800ac9947 */ /* 0x000fea000383ffff */
[----:B------:R-:W-:Y:S05]  /*4110*/  BSYNC B0 ;  /* 0x0000000000007941 */ /* 0x000fea0003800000 */
.L_x_20260:
[----:B------:R-:W-:Y:S05]  /*4120*/  EXIT ;  /* 0x000000000000794d */ /* 0x000fea0003800000 */
.L_x_20341:
        /* <DEDUP_REMOVED lines=8> */
.L_x_20344:
[----:B------:R-:W-:Y:S05]  /*41b0*/  BSYNC B1 ;  /* 0x0000000000017941 */ /* 0x000fea0003800000 */
.L_x_20343:
        /* <DEDUP_REMOVED lines=9> */
.L_x_20345:
[----:B------:R-:W-:Y:S01]  /*4250*/  HFMA2.MMA R198, -RZ, RZ, 0, 2.384185791015625e-07 ;  /* 0x00000004ffc67435 */ /* 0x000fe200000001ff */
[----:B------:R-:W-:-:S05]  /*4260*/  MOV R41, R209 ;  /* 0x000000d100297202 */ /* 0x000fca0000000f00 */
[----:B------:R-:W-:-:S05]  /*4270*/  FADD.FTZ R192, R190, R41 ;  /* 0x00000029bec07221 */ /* 0x000fca0000010000 */
[----:B------:R-:W-:-:S07]  /*4280*/  MOV R213, R192 ;  /* 0x000000c000d57202 */ /* 0x000fce0000000f00 */
[----:B------:R-:W-:Y:S05]  /*4290*/  WARPSYNC.COLLECTIVE R196, `(.L_x_20346) ;  /* 0x00000000c4087348 */ /* 0x000fea0003c00000 */
[----:B------:R0:W1:Y:S02]  /*42a0*/  SHFL.BFLY P2, R209, R213, R198, R215 ;  /* 0x0c0000c6d5d17389 */ /* 0x00006400000400d7 */
[----:B01----:R-:W-:Y:S01]  /*42b0*/  ENDCOLLECTIVE ;  /* 0x000000000000791b */ /* 0x003fe20003800000 */
.L_x_20346:
[----:B------:R-:W-:Y:S01]  /*42c0*/  HFMA2.MMA R198, -RZ, RZ, 0, 4.76837158203125e-07 ;  /* 0x00000008ffc67435 */ /* 0x000fe200000001ff */
[----:B------:R-:W-:-:S05]  /*42d0*/  MOV R41, R209 ;  /* 0x000000d100297202 */ /* 0x000fca0000000f00 */
[----:B------:R-:W-:-:S05]  /*42e0*/  FADD.FTZ R194, R192, R41 ;  /* 0x00000029c0c27221 */ /* 0x000fca0000010000 */
[----:B------:R-:W-:-:S07]  /*42f0*/  MOV R213, R194 ;  /* 0x000000c200d57202 */ /* 0x000fce0000000f00 */
[----:B------:R-:W-:Y:S05]  /*4300*/  WARPSYNC.COLLECTIVE R196, `(.L_x_20347) ;  /* 0x00000000c4087348 */ /* 0x000fea0003c00000 */
[----:B------:R0:W1:Y:S02]  /*4310*/  SHFL.BFLY P2, R209, R213, R198, R215 ;  /* 0x0c0000c6d5d17389 */ /* 0x00006400000400d7 */
[----:B01----:R-:W-:Y:S01]  /*4320*/  ENDCOLLECTIVE ;  /* 0x000000000000791b */ /* 0x003fe20003800000 */
.L_x_20347:
        /* <DEDUP_REMOVED lines=8> */
.L_x_20348:
        /* <DEDUP_REMOVED lines=88> */
.L_x_20349:
[----:B------:R-:W-:Y:S01]  /*4930*/  HFMA2.MMA R198, -RZ, RZ, 0, 1.1920928955078125e-07 ;  /* 0x00000002ffc67435 */ /* 0x000fe200000001ff */
[----:B------:R-:W-:-:S05]  /*4940*/  MOV R195, R209 ;  /* 0x000000d100c37202 */ /* 0x000fca0000000f00 */
[----:B------:R-:W-:-:S05]  /*4950*/  FADD.FTZ R195, R40, R195 ;  /* 0x000000c328c37221 */ /* 0x000fca0000010000 */
[----:B------:R-:W-:-:S07]  /*4960*/  MOV R213, R195 ;  /* 0x000000c300d57202 */ /* 0x000fce0000000f00 */
[----:B------:R-:W-:Y:S05]  /*4970*/  WARPSYNC.COLLECTIVE R196, `(.L_x_20350) ;  /* 0x00000000c4087348 */ /* 0x000fea0003c00000 */
[----:B------:R0:W1:Y:S02]  /*4980*/  SHFL.BFLY P2, R209, R213, R198, R215 ;  /* 0x0c0000c6d5d17389 */ /* 0x00006400000400d7 */
[----:B01----:R-:W-:Y:S01]  /*4990*/  ENDCOLLECTIVE ;  /* 0x000000000000791b */ /* 0x003fe20003800000 */
.L_x_20350:
[----:B------:R-:W-:Y:S01]  /*49a0*/  HFMA2.MMA R198, -RZ, RZ, 0, 2.384185791015625e-07 ;  /* 0x00000004ffc67435 */ /* 0x000fe200000001ff */
[----:B------:R-:W-:-:S05]  /*49b0*/  MOV R188, R209 ;  /* 0x000000d100bc7202 */ /* 0x000fca0000000f00 */
[----:B------:R-:W-:-:S05]  /*49c0*/  FADD.FTZ R188, R195, R188 ;  /* 0x000000bcc3bc7221 */ /* 0x000fca0000010000 */
[----:B------:R-:W-:-:S07]  /*49d0*/  MOV R213, R188 ;  /* 0x000000bc00d57202 */ /* 0x000fce0000000f00 */
[----:B------:R-:W-:Y:S05]  /*49e0*/  WARPSYNC.COLLECTIVE R196, `(.L_x_20351) ;  /* 0x00000000c4087348 */ /* 0x000fea0003c00000 */
[----:B------:R0:W1:Y:S02]  /*49f0*/  SHFL.BFLY P2, R209, R213, R198, R215 ;  /* 0x0c0000c6d5d17389 */ /* 0x00006400000400d7 */
[----:B01----:R-:W-:Y:S01]  /*4a00*/  ENDCOLLECTIVE ;  /* 0x000000000000791b */ /* 0x003fe20003800000 */
.L_x_20351:
[----:B------:R-:W-:Y:S01]  /*4a10*/  HFMA2.MMA R198, -RZ, RZ, 0, 4.76837158203125e-07 ;  /* 0x00000008ffc67435 */ /* 0x000fe200000001ff */
[----:B------:R-:W-:-:S05]  /*4a20*/  MOV R207, R209 ;  /* 0x000000d100cf7202 */ /* 0x000fca0000000f00 */
[----:B------:R-:W-:-:S05]  /*4a30*/  FADD.FTZ R207, R188, R207 ;  /* 0x000000cfbccf7221 */ /* 0x000fca0000010000 */
[----:B------:R-:W-:-:S07]  /*4a40*/  MOV R213, R207 ;  /* 0x000000cf00d57202 */ /* 0x000fce0000000f00 */
[----:B------:R-:W-:Y:S05]  /*4a50*/  WARPSYNC.COLLECTIVE R196, `(.L_x_20352) ;  /* 0x00000000c4087348 */ /* 0x000fea0003c00000 */
[----:B------:R0:W1:Y:S02]  /*4a60*/  SHFL.BFLY P2, R209, R213, R198, R215 ;  /* 0x0c0000c6d5d17389 */ /* 0x00006400000400d7 */
[----:B01----:R-:W-:Y:S01]  /*4a70*/  ENDCOLLECTIVE ;  /* 0x000000000000791b */ /* 0x003fe20003800000 */
.L_x_20352:
[----:B------:R-:W-:Y:S01]  /*4a80*/  HFMA2.MMA R198, -RZ, RZ, 0, 9.5367431640625e-07 ;  /* 0x00000010ffc67435 */ /* 0x000fe200000001ff */
[----:B------:R-:W-:-:S05]  /*4a90*/  MOV R190, R209 ;  /* 0x000000d100be7202 */ /* 0x000fca0000000f00 */
[----:B------:R-:W-:-:S05]  /*4aa0*/  FADD.FTZ R190, R207, R190 ;  /* 0x000000becfbe7221 */ /* 0x000fca0000010000 */
[----:B------:R-:W-:-:S07]  /*4ab0*/  MOV R213, R190 ;  /* 0x000000be00d57202 */ /* 0x000fce0000000f00 */
[----:B------:R-:W-:Y:S05]  /*4ac0*/  WARPSYNC.COLLECTIVE R196, `(.L_x_20353) ;  /* 0x00000000c4087348 */ /* 0x000fea0003c00000 */
[----:B------:R0:W1:Y:S02]  /*4ad0*/  SHFL.BFLY P2, R209, R213, R198, R215 ;  /* 0x0c0000c6d5d17389 */ /* 0x00006400000400d7 */
[----:B01----:R-:W-:Y:S01]  /*4ae0*/  ENDCOLLECTIVE ;  /* 0x000000000000791b */ /* 0x003fe20003800000 */
.L_x_20353:
[----:B------:R-:W-:Y:S05]  /*4af0*/  BRA `(.L_x_20354) ;  /* 0xffffffe000a87947 */ /* 0x000fea000383ffff */
.L_x_20355:
        /* <DEDUP_REMOVED lines=16> */
.L_x_33677:


//--------------------- .text._ZN10layer_norm31ln_parallel_residual_fwd_kernelINS_13Kernel_traitsI6__halfS2_fS2_fjLj1280ELj1ELj4ELj1ELj16ENS_18Kernel_traits_baseILj1280ES2_S2_fS2_fjLj128EEEEELb0ELb1ELb0EEEvNS_9FwdParamsE --------------------------
	.section	.text._ZN10layer_norm31ln_parallel_residual_fwd_kernelINS_13Kernel_traitsI6__halfS2_fS2_fjLj1280ELj1ELj4ELj1ELj16ENS_18Kernel_traits_baseILj1280ES2_S2_fS2_fjLj128EEEEELb0ELb1ELb0EEEvNS_9FwdParamsE,"ax",@progbits
	.align	128
        .global         _ZN10layer_norm31ln_parallel_residual_fwd_kernelINS_13Kernel_traitsI6__halfS2_fS2_fjLj1280ELj1ELj4ELj1ELj16ENS_18Kernel_traits_baseILj1280ES2_S2_fS2_fjLj128EEEEELb0ELb1ELb0EEEvNS_9FwdParamsE
        .type           _ZN10layer_norm31ln_parallel_residual_fwd_kernelINS_13Kernel_traitsI6__halfS2_fS2_fjLj1280ELj1ELj4ELj1ELj16ENS_18Kernel_traits_baseILj1280ES2_S2_fS2_fjLj128EEEEELb0ELb1ELb0EEEvNS_9FwdParamsE,@function
        .size           _ZN10layer_norm31ln_parallel_residual_fwd_kernelINS_13Kernel_traitsI6__halfS2_fS2_fjLj1280ELj1ELj4ELj1ELj16ENS_18Kernel_traits_baseILj1280ES2_S2_fS2_fjLj128EEEEELb0ELb1ELb0EEEvNS_9FwdParamsE,(.L_x_33678 - _ZN10layer_norm31ln_parallel_residual_fwd_kernelINS_13Kernel_traitsI6__halfS2_fS2_fjLj1280ELj1ELj4ELj1ELj16ENS_18Kernel_traits_baseILj1280ES2_S2_fS2_fjLj128EEEEELb0ELb1ELb0EEEvNS_9FwdParamsE)
        .other          _ZN10layer_norm31ln_parallel_residual_fwd_kernelINS_13Kernel_traitsI6__halfS2_fS2_fjLj1280ELj1ELj4ELj1ELj16ENS_18Kernel_traits_baseILj1280ES2_S2_fS2_fjLj128EEEEELb0ELb1ELb0EEEvNS_9FwdParamsE,@"STO_CUDA_ENTRY STV_DEFAULT"
_ZN10layer_norm31ln_parallel_residual_fwd_kernelINS_13Kernel_traitsI6__halfS2_fS2_fjLj1280ELj1ELj4ELj1ELj16ENS_18Kernel_traits_baseILj1280ES2_S2_fS2_fjLj128EEEEELb0ELb1ELb0EEEvNS_9FwdParamsE:
.text._ZN10layer_norm31ln_parallel_residual_fwd_kernelINS_13Kernel_traitsI6__halfS2_fS2_fjLj1280ELj1ELj4ELj1ELj16ENS_18Kernel_traits_baseILj1280ES2_S2_fS2_fjLj128EEEEELb0ELb1ELb0EEEvNS_9FwdParamsE:
        /* <DEDUP_REMOVED lines=36> */
.L_x_20357:
[----:B------:R-:W-:Y:S05]  /*0240*/  BSYNC B0 ;  /* 0x0000000000007941 */ /* 0x000fea0003800000 */
.L_x_20356:
        /* <DEDUP_REMOVED lines=14> */
.L_x_20359:
[----:B------:R-:W-:Y:S05]  /*0330*/  BSYNC B0 ;  /* 0x0000000000007941 */ /* 0x000fea0003800000 */
.L_x_20358:
        /* <DEDUP_REMOVED lines=14> */
.L_x_20361:
[----:B------:R-:W-:Y:S05]  /*0420*/  BSYNC B0 ;  /* 0x0000000000007941 */ /* 0x000fea0003800000 */
.L_x_20360:
        /* <DEDUP_REMOVED lines=14> */
.L_x_20363:
[----:B------:R-:W-:Y:S05]  /*0510*/  BSYNC B0 ;  /* 0x0000000000007941 */ /* 0x000fea0003800000 */
.L_x_20362:
        /* <DEDUP_REMOVED lines=13> */
.L_x_20365:
[----:B------:R-:W-:Y:S05]  /*05f0*/  BSYNC B0 ;  /* 0x0000000000007941 */ /* 0x000fea0003800000 */
.L_x_20364:
[----:B------:R-:W-:Y:S02]  /*0600*/  ULDC UR6, c[0x0][0x214] ;  /* 0x0000850000067ab9 */ /* 0x000fe40000000800 */
[----:B------:R-:W-:-:S13]  /*0610*/  ISETP.GE.AND P1, PT, R138, UR6, PT ;  /* 0x000000068a007c0c */ /* 0x000fda000bf26270 */
[----:B------:R-:W-:Y:S05]  /*0620*/  @P1 EXIT ;  /* 0x000000000000194d */ /* 0x000fea0003800000 */
[----:B------:R-:W-:Y:S01]  /*0630*/  ULDC.U8 UR6, c[0x0][0x2a0] ;  /* 0x0000a80000067ab9 */ /* 0x000fe20000000000 */
[--C-:B-----5:R-:W-:Y:S01]  /*0640*/  HADD2.F32 R88, -RZ, R24.reuse.H0_H0 ;  /* 0x20000018ff587230 */ /* 0x120fe20000004100 */
[----:B------:R-:W-:Y:S01]  /*0650*/  ISETP.NE.AND P1, PT, RZ, UR6, PT ;  /* 0x00000006ff007c0c */ /* 0x000fe2000bf25270 */
[----:B------:R-:W-:Y:S01]  /*0660*/  HADD2.F32 R89, -RZ, R24.H1_H1 ;  /* 0x30000018ff597230 */ /* 0x000fe20000004100 */
[----:B------:R-:W-:Y:S01]  /*0670*/  ULDC UR13, c[0x0][0x218] ;  /* 0x00008600000d7ab9 */ /* 0x000fe20000000800 */
[--C-:B------:R-:W-:Y:S01]  /*0680*/  HADD2.F32 R86, -RZ, R25.reuse.H0_H0 ;  /* 0x20000019ff567230 */ /* 0x100fe20000004100 */
[----:B------:R-:W-:Y:S01]  /*0690*/  P2R R140, PR, RZ, 0x2 ;  /* 0x00000002ff8c7803 */ /* 0x000fe20000000000 */
        /* <DEDUP_REMOVED lines=9> */
[----:B------:R-:W-:Y:S02]  /*0730*/  HADD2.F32 R26, -RZ, R27.H0_H0 ;  /* 0x2000001bff1a7230 */ /* 0x000fe40000004100 */
        /* <DEDUP_REMOVED lines=71> */
.L_x_20467:
        /* <DEDUP_REMOVED lines=28> */
.L_x_20368:
[----:B-----5:R-:W-:-:S05]  /*0d70*/  HADD2.F32 R41, -RZ, R28.H0_H0 ;  /* 0x2000001cff297230 */ /* 0x020fca0000004100 */
[----:B------:R-:W-:-:S04]  /*0d80*/  FADD.FTZ R40, R41, R40 ;  /* 0x0000002829287221 */ /* 0x000fc80000010000 */
[----:B------:R-:W-:-:S07]  /*0d90*/  @P1 FADD.FTZ R40, R32, R40 ;  /* 0x0000002820281221 */ /* 0x000fce0000010000 */
.L_x_20369:
[----:B------:R-:W-:Y:S01]  /*0da0*/  HADD2.F32 R41, -RZ, R44.H1_H1 ;  /* 0x3000002cff297230 */ /* 0x000fe20000004100 */
[----:B------:R-:W-:Y:S06]  /*0db0*/  @P2 BRA `(.L_x_20370) ;  /* 0x00000000000c2947 */ /* 0x000fec0003800000 */
[----:B------:R-:W-:Y:S05]  /*0dc0*/  @!P1 BRA `(.L_x_20371) ;  /* 0x0000000000149947 */ /* 0x000fea0003800000 */
[----:B-----5:R-:W-:Y:S01]  /*0dd0*/  FADD.FTZ R41, R33, R41 ;  /* 0x0000002921297221 */ /* 0x020fe20000010000 */
[----:B------:R-:W-:Y:S06]  /*0de0*/  BRA `(.L_x_20371) ;  /* 0x00000000000c7947 */ /* 0x000fec0003800000 */
.L_x_20370:
[----:B-----5:R-:W-:-:S05]  /*0df0*/  HADD2.F32 R42, -RZ, R28.H1_H1 ;  /* 0x3000001cff2a7230 */ /* 0x020fca0000004100 */
[----:B------:R-:W-:-:S04]  /*0e00*/  FADD.FTZ R41, R42, R41 ;  /* 0x000000292a297221 */ /* 0x000fc80000010000 */
[----:B------:R-:W-:-:S07]  /*0e10*/  @P1 FADD.FTZ R41, R33, R41 ;  /* 0x0000002921291221 */ /* 0x000fce0000010000 */
.L_x_20371:
[----:B------:R-:W-:Y:S01]  /*0e20*/  HADD2.F32 R42, -RZ, R45.H0_H0 ;  /* 0x2000002dff2a7230 */ /* 0x000fe20000004100 */
[----:B------:R-:W-:Y:S06]  /*0e30*/  @P2 BRA `(.L_x_20372) ;  /* 0x00000000000c2947 */ /* 0x000fec0003800000 */
[----:B------:R-:W-:Y:S05]  /*0e40*/  @!P1 BRA `(.L_x_20373) ;  /* 0x0000000000149947 */ /* 0x000fea0003800000 */
[----:B-----5:R-:W-:Y:S01]  /*0e50*/  FADD.FTZ R42, R34, R42 ;  /* 0x0000002a222a7221 */ /* 0x020fe20000010000 */
[----:B------:R-:W-:Y:S06]  /*0e60*/  BRA `(.L_x_20373) ;  /* 0x00000000000c7947 */ /* 0x000fec0003800000 */
.L_x_20372:
[----:B-----5:R-:W-:-:S05]  /*0e70*/  HADD2.F32 R43, -RZ, R29.H0_H0 ;  /* 0x2000001dff2b7230 */ /* 0x020fca0000004100 */
[----:B------:R-:W-:-:S04]  /*0e80*/  FADD.FTZ R42, R43, R42 ;  /* 0x0000002a2b2a7221 */ /* 0x000fc80000010000 */
[----:B------:R-:W-:-:S07]  /*0e90*/  @P1 FADD.FTZ R42, R34, R42 ;  /* 0x0000002a222a1221 */ /* 0x000fce0000010000 */
.L_x_20373:
[----:B------:R-:W-:Y:S01]  /*0ea0*/  HADD2.F32 R43, -RZ, R45.H1_H1 ;  /* 0x3000002dff2b7230 */ /* 0x000fe20000004100 */
[----:B------:R-:W-:Y:S06]  /*0eb0*/  @P2 BRA `(.L_x_20374) ;  /* 0x00000000000c2947 */ /* 0x000fec0003800000 */
[----:B------:R-:W-:Y:S05]  /*0ec0*/  @!P1 BRA `(.L_x_20375) ;  /* 0x0000000000149947 */ /* 0x000fea0003800000 */
[----:B-----5:R-:W-:Y:S01]  /*0ed0*/  FADD.FTZ R43, R35, R43 ;  /* 0x0000002b232b7221 */ /* 0x020fe20000010000 */
[----:B------:R-:W-:Y:S06]  /*0ee0*/  BRA `(.L_x_20375) ;  /* 0x00000000000c7947 */ /* 0x000fec0003800000 */
.L_x_20374:
[----:B-----5:R-:W-:-:S05]  /*0ef0*/  HADD2.F32 R44, -RZ, R29.H1_H1 ;  /* 0x3000001dff2c7230 */ /* 0x020fca0000004100 */
[----:B------:R-:W-:-:S04]  /*0f00*/  FADD.FTZ R43, R44, R43 ;  /* 0x0000002b2c2b7221 */ /* 0x000fc80000010000 */
[----:B------:R-:W-:-:S07]  /*0f10*/  @P1 FADD.FTZ R43, R35, R43 ;  /* 0x0000002b232b1221 */ /* 0x000fce0000010000 */
.L_x_20375:
[----:B------:R-:W-:Y:S01]  /*0f20*/  HADD2.F32 R44, -RZ, R46.H0_H0 ;  /* 0x2000002eff2c7230 */ /* 0x000fe20000004100 */
[----:B------:R-:W-:Y:S06]  /*0f30*/  @P2 BRA `(.L_x_20376) ;  /* 0x00000000000c2947 */ /* 0x000fec0003800000 */
[----:B------:R-:W-:Y:S05]  /*0f40*/  @!P1 BRA `(.L_x_20377) ;  /* 0x0000000000149947 */ /* 0x000fea0003800000 */
[----:B-----5:R-:W-:Y:S01]  /*0f50*/  FADD.FTZ R44, R36, R44 ;  /* 0x0000002c242c7221 */ /* 0x020fe20000010000 */
[----:B------:R-:W-:Y:S06]  /*0f60*/  BRA `(.L_x_20377) ;  /* 0x00000000000c7947 */ /* 0x000fec0003800000 */
.L_x_20376:
[----:B-----5:R-:W-:-:S05]  /*0f70*/  HADD2.F32 R45, -RZ, R30.H0_H0 ;  /* 0x2000001eff2d7230 */ /* 0x020fca0000004100 */
[----:B------:R-:W-:-:S04]  /*0f80*/  FADD.FTZ R44, R45, R44 ;  /* 0x0000002c2d2c7221 */ /* 0x000fc80000010000 */
[----:B------:R-:W-:-:S07]  /*0f90*/  @P1 FADD.FTZ R44, R36, R44 ;  /* 0x0000002c242c1221 */ /* 0x000fce0000010000 */
.L_x_20377:
[----:B------:R-:W-:Y:S01]  /*0fa0*/  HADD2.F32 R45, -RZ, R46.H1_H1 ;  /* 0x3000002eff2d7230 */ /* 0x000fe20000004100 */
[----:B------:R-:W-:Y:S06]  /*0fb0*/  @P2 BRA `(.L_x_20378) ;  /* 0x00000000000c2947 */ /* 0x000fec0003800000 */
[----:B------:R-:W-:Y:S05]  /*0fc0*/  @!P1 BRA `(.L_x_20379) ;  /* 0x0000000000149947 */ /* 0x000fea0003800000 */
[----:B-----5:R-:W-:Y:S01]  /*0fd0*/  FADD.FTZ R45, R37, R45 ;  /* 0x0000002d252d7221 */ /* 0x020fe20000010000 */
[----:B------:R-:W-:Y:S06]  /*0fe0*/  BRA `(.L_x_20379) ;  /* 0x00000000000c7947 */ /* 0x000fec0003800000 */
.L_x_20378:
[----:B-----5:R-:W-:-:S05]  /*0ff0*/  HADD2.F32 R46, -RZ, R30.H1_H1 ;  /* 0x3000001eff2e7230 */ /* 0x020fca0000004100 */
[----:B------:R-:W-:-:S04]  /*1000*/  FADD.FTZ R45, R46, R45 ;  /* 0x0000002d2e2d7221 */ /* 0x000fc80000010000 */
[----:B------:R-:W-:-:S07]  /*1010*/  @P1 FADD.FTZ R45, R37, R45 ;  /* 0x0000002d252d1221 */ /* 0x000fce0000010000 */
.L_x_20379:
[----:B------:R-:W-:Y:S01]  /*1020*/  HADD2.F32 R46, -RZ, R47.H0_H0 ;  /* 0x2000002fff2e7230 */ /* 0x000fe20000004100 */
[----:B------:R-:W-:Y:S06]  /*1030*/  @P2 BRA `(.L_x_20380) ;  /* 0x00000000000c2947 */ /* 0x000fec0003800000 */
[----:B------:R-:W-:Y:S05]  /*1040*/  @!P1 BRA `(.L_x_20381) ;  /* 0x0000000000149947 */ /* 0x000fea0003800000 */
[----:B-----5:R-:W-:Y:S01]  /*1050*/  FADD.FTZ R46, R38, R46 ;  /* 0x0000002e262e7221 */ /* 0x020fe20000010000 */
[----:B------:R-:W-:Y:S06]  /*1060*/  BRA `(.L_x_20381) ;  /* 0x00000000000c7947 */ /* 0x000fec0003800000 */
.L_x_20380:
[----:B-----5:R-:W-:-:S05]  /*1070*/  HADD2.F32 R81, -RZ, R31.H0_H0 ;  /* 0x2000001fff517230 */ /* 0x020fca0000004100 */
[----:B------:R-:W-:-:S04]  /*1080*/  FADD.FTZ R46, R81, R46 ;  /* 0x0000002e512e7221 */ /* 0x000fc80000010000 */
[----:B------:R-:W-:-:S07]  /*1090*/  @P1 FADD.FTZ R46, R38, R46 ;  /* 0x0000002e262e1221 */ /* 0x000fce0000010000 */
.L_x_20381:
[----:B------:R-:W-:Y:S01]  /*10a0*/  HADD2.F32 R47, -RZ, R47.H1_H1 ;  /* 0x3000002fff2f7230 */ /* 0x000fe20000004100 */
[----:B------:R-:W-:Y:S06]  /*10b0*/  @P2 BRA `(.L_x_20382) ;  /* 0x00000000000c2947 */ /* 0x000fec0003800000 */
[----:B------:R-:W-:Y:S05]  /*10c0*/  @!P1 BRA `(.L_x_20383) ;  /* 0x0000000000149947 */ /* 0x000fea0003800000 */
[----:B-----5:R-:W-:Y:S01]  /*10d0*/  FADD.FTZ R47, R39, R47 ;  /* 0x0000002f272f7221 */ /* 0x020fe20000010000 */
[----:B------:R-:W-:Y:S06]  /*10e0*/  BRA `(.L_x_20383) ;  /* 0x00000000000c7947 */ /* 0x000fec0003800000 */
.L_x_20382:
[----:B-----5:R-:W-:-:S05]  /*10f0*/  HADD2.F32 R80, -RZ, R31.H1_H1 ;  /* 0x3000001fff507230 */ /* 0x020fca0000004100 */
[----:B------:R-:W-:-:S04]  /*1100*/  FADD.FTZ R47, R80, R47 ;  /* 0x0000002f502f7221 */ /* 0x000fc80000010000 */
[----:B------:R-:W-:-:S07]  /*1110*/  @P1 FADD.FTZ R47, R39, R47 ;  /* 0x0000002f272f1221 */ /* 0x000fce0000010000 */
.L_x_20383:
[C---:B------:R-:W-:Y:S02]  /*1120*/  LEA R80, P1, R141.reuse, UR10, 0x5 ;  /* 0x0000000a8d507c11 */ /* 0x040fe4000f8228ff */
[C---:B------:R-:W-:Y:S02]  /*1130*/  IADD3 R82, R141.reuse, 0x20, RZ ;  /* 0x000000208d527810 */ /* 0x040fe40007ffe0ff */
[----:B------:R-:W-:-:S05]  /*1140*/  LEA.HI.X R81, R141, UR11, RZ, 0x5, P1 ;  /* 0x0000000b8d517c11 */ /* 0x000fca00088f2cff */
[----:B------:R0:W-:Y:S04]  /*1150*/  STG.E.128 desc[UR4][R80.64], R40 ;  /* 0x0000002850007986 */ /* 0x0001e8000c101d04 */
[----:B------:R0:W-:Y:S02]  /*1160*/  STG.E.128 desc[UR4][R80.64+0x10], R44 ;  /* 0x0000102c50007986 */ /* 0x0001e4000c101d04 */
.L_x_20367:
[----:B------:R-:W-:Y:S05]  /*1170*/  BSYNC B0 ;  /* 0x0000000000007941 */ /* 0x000fea0003800000 */
.L_x_20366:
        /* <DEDUP_REMOVED lines=24> */
.L_x_20386:
[----:B-----5:R-:W-:-:S05]  /*1300*/  HADD2.F32 R49, -RZ, R28.H0_H0 ;  /* 0x2000001cff317230 */ /* 0x020fca0000004100 */
[----:B------:R-:W-:-:S04]  /*1310*/  FADD.FTZ R48, R49, R48 ;  /* 0x0000003031307221 */ /* 0x000fc80000010000 */
[----:B------:R-:W-:-:S07]  /*1320*/  @P1 FADD.FTZ R48, R32, R48 ;  /* 0x0000003020301221 */ /* 0x000fce0000010000 */
.L_x_20387:
[----:B------:R-:W-:Y:S01]  /*1330*/  HADD2.F32 R49, -RZ, R52.H1_H1 ;  /* 0x30000034ff317230 */ /* 0x000fe20000004100 */
[----:B------:R-:W-:Y:S06]  /*1340*/  @P2 BRA `(.L_x_20388) ;  /* 0x00000000000c2947 */ /* 0x000fec0003800000 */
[----:B------:R-:W-:Y:S05]  /*1350*/  @!P1 BRA `(.L_x_20389) ;  /* 0x0000000000149947 */ /* 0x000fea0003800000 */
[----:B-----5:R-:W-:Y:S01]  /*1360*/  FADD.FTZ R49, R33, R49 ;  /* 0x0000003121317221 */ /* 0x020fe20000010000 */
[----:B------:R-:W-:Y:S06]  /*1370*/  BRA `(.L_x_20389) ;  /* 0x00000000000c7947 */ /* 0x000fec0003800000 */
.L_x_20388:
[----:B-----5:R-:W-:-:S05]  /*1380*/  HADD2.F32 R50, -RZ, R28.H1_H1 ;  /* 0x3000001cff327230 */ /* 0x020fca0000004100 */
[----:B------:R-:W-:-:S04]  /*1390*/  FADD.FTZ R49, R50, R49 ;  /* 0x0000003132317221 */ /* 0x000fc80000010000 */
[----:B------:R-:W-:-:S07]  /*13a0*/  @P1 FADD.FTZ R49, R33, R49 ;  /* 0x0000003121311221 */ /* 0x000fce0000010000 */
.L_x_20389:
[----:B------:R-:W-:Y:S01]  /*13b0*/  HADD2.F32 R50, -RZ, R53.H0_H0 ;  /* 0x20000035ff327230 */ /* 0x000fe20000004100 */
[----:B------:R-:W-:Y:S06]  /*13c0*/  @P2 BRA `(.L_x_20390) ;  /* 0x00000000000c2947 */ /* 0x000fec0003800000 */
[----:B------:R-:W-:Y:S05]  /*13d0*/  @!P1 BRA `(.L_x_20391) ;  /* 0x0000000000149947 */ /* 0x000fea0003800000 */
[----:B-----5:R-:W-:Y:S01]  /*13e0*/  FADD.FTZ R50, R34, R50 ;  /* 0x0000003222327221 */ /* 0x020fe20000010000 */
[----:B------:R-:W-:Y:S06]  /*13f0*/  BRA `(.L_x_20391) ;  /* 0x00000000000c7947 */ /* 0x000fec0003800000 */
.L_x_20390:
[----:B-----5:R-:W-:-:S05]  /*1400*/  HADD2.F32 R51, -RZ, R29.H0_H0 ;  /* 0x2000001dff337230 */ /* 0x020fca0000004100 */
[----:B------:R-:W-:-:S04]  /*1410*/  FADD.FTZ R50, R51, R50 ;  /* 0x0000003233327221 */ /* 0x000fc80000010000 */
[----:B------:R-:W-:-:S07]  /*1420*/  @P1 FADD.FTZ R50, R34, R50 ;  /* 0x0000003222321221 */ /* 0x000fce0000010000 */
.L_x_20391:
[----:B------:R-:W-:Y:S01]  /*1430*/  HADD2.F32 R51, -RZ, R53.H1_H1 ;  /* 0x30000035ff337230 */ /* 0x000fe20000004100 */
[----:B------:R-:W-:Y:S06]  /*1440*/  @P2 BRA `(.L_x_20392) ;  /* 0x00000000000c2947 */ /* 0x000fec0003800000 */
[----:B------:R-:W-:Y:S05]  /*1450*/  @!P1 BRA `(.L_x_20393) ;  /* 0x0000000000149947 */ /* 0x000fea0003800000 */
[----:B-----5:R-:W-:Y:S01]  /*1460*/  FADD.FTZ R51, R35, R51 ;  /* 0x0000003323337221 */ /* 0x020fe20000010000 */
[----:B------:R-:W-:Y:S06]  /*1470*/  BRA `(.L_x_20393) ;  /* 0x00000000000c7947 */ /* 0x000fec0003800000 */
.L_x_20392:
[----:B-----5:R-:W-:-:S05]  /*1480*/  HADD2.F32 R52, -RZ, R29.H1_H1 ;  /* 0x3000001dff347230 */ /* 0x020fca0000004100 */
[----:B------:R-:W-:-:S04]  /*1490*/  FADD.FTZ R51, R52, R51 ;  /* 0x0000003334337221 */ /* 0x000fc80000010000 */
[----:B------:R-:W-:-:S07]  /*14a0*/  @P1 FADD.FTZ R51, R35, R51 ;  /* 0x0000003323331221 */ /* 0x000fce0000010000 */
.L_x_20393:
[----:B------:R-:W-:Y:S01]  /*14b0*/  HADD2.F32 R52, -RZ, R54.H0_H0 ;  /* 0x20000036ff347230 */ /* 0x000fe20000004100 */
[----:B------:R-:W-:Y:S06]  /*14c0*/  @P2 BRA `(.L_x_20394) ;  /* 0x00000000000c2947 */ /* 0x000fec0003800000 */
[----:B------:R-:W-:Y:S05]  /*14d0*/  @!P1 BRA `(.L_x_20395) ;  /* 0x0000000000149947 */ /* 0x000fea0003800000 */
[----:B-----5:R-:W-:Y:S01]  /*14e0*/  FADD.FTZ R52, R36, R52 ;  /* 0x0000003424347221 */ /* 0x020fe20000010000 */
[----:B------:R-:W-:Y:S06]  /*14f0*/  BRA `(.L_x_20395) ;  /* 0x00000000000c7947 */ /* 0x000fec0003800000 */
.L_x_20394:
[----:B-----5:R-:W-:-:S05]  /*1500*/  HADD2.F32 R53, -RZ, R30.H0_H0 ;  /* 0x2000001eff357230 */ /* 0x020fca0000004100 */
[----:B------:R-:W-:-:S04]  /*1510*/  FADD.FTZ R52, R53, R52 ;  /* 0x0000003435347221 */ /* 0x000fc80000010000 */
[----:B------:R-:W-:-:S07]  /*1520*/  @P1 FADD.FTZ R52, R36, R52 ;  /* 0x0000003424341221 */ /* 0x000fce0000010000 */
.L_x_20395:
[----:B------:R-:W-:Y:S01]  /*1530*/  HADD2.F32 R53, -RZ, R54.H1_H1 ;  /* 0x30000036ff357230 */ /* 0x000fe20000004100 */
[----:B------:R-:W-:Y:S06]  /*1540*/  @P2 BRA `(.L_x_20396) ;  /* 0x00000000000c2947 */ /* 0x000fec0003800000 */
[----:B------:R-:W-:Y:S05]  /*1550*/  @!P1 BRA `(.L_x_20397) ;  /* 0x0000000000149947 */ /* 0x000fea0003800000 */
[----:B-----5:R-:W-:Y:S01]  /*1560*/  FADD.FTZ R53, R37, R53 ;  /* 0x0000003525357221 */ /* 0x020fe20000010000 */
[----:B------:R-:W-:Y:S06]  /*1570*/  BRA `(.L_x_20397) ;  /* 0x00000000000c7947 */ /* 0x000fec0003800000 */
.L_x_20396:
[----:B-----5:R-:W-:-:S05]  /*1580*/  HADD2.F32 R54, -RZ, R30.H1_H1 ;  /* 0x3000001eff367230 */ /* 0x020fca0000004100 */
[----:B------:R-:W-:-:S04]  /*1590*/  FADD.FTZ R53, R54, R53 ;  /* 0x0000003536357221 */ /* 0x000fc80000010000 */
[----:B------:R-:W-:-:S07]  /*15a0*/  @P1 FADD.FTZ R53, R37, R53 ;  /* 0x0000003525351221 */ /* 0x000fce0000010000 */
.L_x_20397:
[----:B------:R-:W-:Y:S01]  /*15b0*/  HADD2.F32 R54, -RZ, R55.H0_H0 ;  /* 0x20000037ff367230 */ /* 0x000fe20000004100 */
[----:B------:R-:W-:Y:S06]  /*15c0*/  @P2 BRA `(.L_x_20398) ;  /* 0x00000000000c2947 */ /* 0x000fec0003800000 */
[----:B------:R-:W-:Y:S05]  /*15d0*/  @!P1 BRA `(.L_x_20399) ;  /* 0x0000000000149947 */ /* 0x000fea0003800000 */
[----:B-----5:R-:W-:Y:S01]  /*15e0*/  FADD.FTZ R54, R38, R54 ;  /* 0x0000003626367221 */ /* 0x020fe20000010000 */
[----:B------:R-:W-:Y:S06]  /*15f0*/  BRA `(.L_x_20399) ;  /* 0x00000000000c7947 */ /* 0x000fec0003800000 */
.L_x_20398:
[----:B-----5:R-:W-:-:S05]  /*1600*/  HADD2.F32 R81, -RZ, R31.H0_H0 ;  /* 0x2000001fff517230 */ /* 0x020fca0000004100 */
[----:B------:R-:W-:-:S04]  /*1610*/  FADD.FTZ R54, R81, R54 ;  /* 0x0000003651367221 */ /* 0x000fc80000010000 */
[----:B------:R-:W-:-:S07]  /*1620*/  @P1 FADD.FTZ R54, R38, R54 ;  /* 0x0000003626361221 */ /* 0x000fce0000010000 */
.L_x_20399:
[----:B------:R-:W-:Y:S01]  /*1630*/  HADD2.F32 R55, -RZ, R55.H1_H1 ;  /* 0x30000037ff377230 */ /* 0x000fe20000004100 */
[----:B------:R-:W-:Y:S06]  /*1640*/  @P2 BRA `(.L_x_20400) ;  /* 0x00000000000c2947 */ /* 0x000fec0003800000 */
[----:B------:R-:W-:Y:S05]  /*1650*/  @!P1 BRA `(.L_x_20401) ;  /* 0x0000000000149947 */ /* 0x000fea0003800000 */
[----:B-----5:R-:W-:Y:S01]  /*1660*/  FADD.FTZ R55, R39, R55 ;  /* 0x0000003727377221 */ /* 0x020fe20000010000 */
[----:B------:R-:W-:Y:S06]  /*1670*/  BRA `(.L_x_20401) ;  /* 0x00000000000c7947 */ /* 0x000fec0003800000 */
.L_x_20400:
[----:B-----5:R-:W-:-:S05]  /*1680*/  HADD2.F32 R80, -RZ, R31.H1_H1 ;  /* 0x3000001fff507230 */ /* 0x020fca0000004100 */
[----:B------:R-:W-:-:S04]  /*1690*/  FADD.FTZ R55, R80, R55 ;  /* 0x0000003750377221 */ /* 0x000fc80000010000 */
[----:B------:R-:W-:-:S07]  /*16a0*/  @P1 FADD.FTZ R55, R39, R55 ;  /* 0x0000003727371221 */ /* 0x000fce0000010000 */
.L_x_20401:
[----:B------:R-:W-:-:S04]  /*16b0*/  LEA R80, P1, R82, UR10, 0x5 ;  /* 0x0000000a52507c11 */ /* 0x000fc8000f8228ff */
[C---:B------:R-:W-:Y:S02]  /*16c0*/  LEA.HI.X R81, R82.reuse, UR11, RZ, 0x5, P1 ;  /* 0x0000000b52517c11 */ /* 0x040fe400088f2cff */
[----:B------:R-:W-:-:S03]  /*16d0*/  IADD3 R82, R82, 0x20, RZ ;  /* 0x0000002052527810 */ /* 0x000fc60007ffe0ff */
[----:B------:R1:W-:Y:S04]  /*16e0*/  STG.E.128 desc[UR4][R80.64], R48 ;  /* 0x0000003050007986 */ /* 0x0003e8000c101d04 */
[----:B------:R1:W-:Y:S02]  /*16f0*/  STG.E.128 desc[UR4][R80.64+0x10], R52 ;  /* 0x0000103450007986 */ /* 0x0003e4000c101d04 */
.L_x_20385:
[----:B------:R-:W-:Y:S05]  /*1700*/  BSYNC B0 ;  /* 0x0000000000007941 */ /* 0x000fea0003800000 */
.L_x_20384:
        /* <DEDUP_REMOVED lines=24> */
.L_x_20404:
[----:B-----5:R-:W-:-:S05]  /*1890*/  HADD2.F32 R57, -RZ, R28.H0_H0 ;  /* 0x2000001cff397230 */ /* 0x020fca0000004100 */
[----:B------:R-:W-:-:S04]  /*18a0*/  FADD.FTZ R56, R57, R56 ;  /* 0x0000003839387221 */ /* 0x000fc80000010000 */
[----:B------:R-:W-:-:S07]  /*18b0*/  @P1 FADD.FTZ R56, R32, R56 ;  /* 0x0000003820381221 */ /* 0x000fce0000010000 */
.L_x_20405:
[----:B------:R-:W-:Y:S01]  /*18c0*/  HADD2.F32 R57, -RZ, R60.H1_H1 ;  /* 0x3000003cff397230 */ /* 0x000fe20000004100 */
[----:B------:R-:W-:Y:S06]  /*18d0*/  @P2 BRA `(.L_x_20406) ;  /* 0x00000000000c2947 */ /* 0x000fec0003800000 */
[----:B------:R-:W-:Y:S05]  /*18e0*/  @!P1 BRA `(.L_x_20407) ;  /* 0x0000000000149947 */ /* 0x000fea0003800000 */
[----:B-----5:R-:W-:Y:S01]  /*18f0*/  FADD.FTZ R57, R33, R57 ;  /* 0x0000003921397221 */ /* 0x020fe20000010000 */
[----:B------:R-:W-:Y:S06]  /*1900*/  BRA `(.L_x_20407) ;  /* 0x00000000000c7947 */ /* 0x000fec0003800000 */
.L_x_20406:
[----:B-----5:R-:W-:-:S05]  /*1910*/  HADD2.F32 R58, -RZ, R28.H1_H1 ;  /* 0x3000001cff3a7230 */ /* 0x020fca0000004100 */
[----:B------:R-:W-:-:S04]  /*1920*/  FADD.FTZ R57, R58, R57 ;  /* 0x000000393a397221 */ /* 0x000fc80000010000 */
[----:B------:R-:W-:-:S07]  /*1930*/  @P1 FADD.FTZ R57, R33, R57 ;  /* 0x0000003921391221 */ /* 0x000fce0000010000 */
.L_x_20407:
[----:B------:R-:W-:Y:S01]  /*1940*/  HADD2.F32 R58, -RZ, R61.H0_H0 ;  /* 0x2000003dff3a7230 */ /* 0x000fe20000004100 */
[----:B------:R-:W-:Y:S06]  /*1950*/  @P2 BRA `(.L_x_20408) ;  /* 0x00000000000c2947 */ /* 0x000fec0003800000 */
[----:B------:R-:W-:Y:S05]  /*1960*/  @!P1 BRA `(.L_x_20409) ;  /* 0x0000000000149947 */ /* 0x000fea0003800000 */
[----:B-----5:R-:W-:Y:S01]  /*1970*/  FADD.FTZ R58, R34, R58 ;  /* 0x0000003a223a7221 */ /* 0x020fe20000010000 */
[----:B------:R-:W-:Y:S06]  /*1980*/  BRA `(.L_x_20409) ;  /* 0x00000000000c7947 */ /* 0x000fec0003800000 */
.L_x_20408:
[----:B-----5:R-:W-:-:S05]  /*1990*/  HADD2.F32 R59, -RZ, R29.H0_H0 ;  /* 0x2000001dff3b7230 */ /* 0x020fca0000004100 */
[----:B------:R-:W-:-:S04]  /*19a0*/  FADD.FTZ R58, R59, R58 ;  /* 0x0000003a3b3a7221 */ /* 0x000fc80000010000 */
[----:B------:R-:W-:-:S07]  /*19b0*/  @P1 FADD.FTZ R58, R34, R58 ;  /* 0x0000003a223a1221 */ /* 0x000fce0000010000 */
.L_x_20409:
[----:B------:R-:W-:Y:S01]  /*19c0*/  HADD2.F32 R59, -RZ, R61.H1_H1 ;  /* 0x3000003dff3b7230 */ /* 0x000fe20000004100 */
[----:B------:R-:W-:Y:S06]  /*19d0*/  @P2 BRA `(.L_x_20410) ;  /* 0x00000000000c2947 */ /* 0x000fec0003800000 */
[----:B------:R-:W-:Y:S05]  /*19e0*/  @!P1 BRA `(.L_x_20411) ;  /* 0x0000000000149947 */ /* 0x000fea0003800000 */
[----:B-----5:R-:W-:Y:S01]  /*19f0*/  FADD.FTZ R59, R35, R59 ;  /* 0x0000003b233b7221 */ /* 0x020fe20000010000 */
[----:B------:R-:W-:Y:S06]  /*1a00*/  BRA `(.L_x_20411) ;  /* 0x00000000000c7947 */ /* 0x000fec0003800000 */
.L_x_20410:
[----:B-----5:R-:W-:-:S05]  /*1a10*/  HADD2.F32 R60, -RZ, R29.H1_H1 ;  /* 0x3000001dff3c7230 */ /* 0x020fca0000004100 */
[----:B------:R-:W-:-:S04]  /*1a20*/  FADD.FTZ R59, R60, R59 ;  /* 0x0000003b3c3b7221 */ /* 0x000fc80000010000 */
[----:B------:R-:W-:-:S07]  /*1a30*/  @P1 FADD.FTZ R59, R35, R59 ;  /* 0x0000003b233b1221 */ /* 0x000fce0000010000 */
.L_x_20411:
[----:B------:R-:W-:Y:S01]  /*1a40*/  HADD2.F32 R60, -RZ, R62.H0_H0 ;  /* 0x2000003eff3c7230 */ /* 0x000fe20000004100 */
[----:B------:R-:W-:Y:S06]  /*1a50*/  @P2 BRA `(.L_x_20412) ;  /* 0x00000000000c2947 */ /* 0x000fec0003800000 */
[----:B------:R-:W-:Y:S05]  /*1a60*/  @!P1 BRA `(.L_x_20413) ;  /* 0x0000000000149947 */ /* 0x000fea0003800000 */
[----:B-----5:R-:W-:Y:S01]  /*1a70*/  FADD.FTZ R60, R36, R60 ;  /* 0x0000003c243c7221 */ /* 0x020fe20000010000 */
[----:B------:R-:W-:Y:S06]  /*1a80*/  BRA `(.L_x_20413) ;  /* 0x00000000000c7947 */ /* 0x000fec0003800000 */
.L_x_20412:
[----:B-----5:R-:W-:-:S05]  /*1a90*/  HADD2.F32 R61, -RZ, R30.H0_H0 ;  /* 0x2000001eff3d7230 */ /* 0x020fca0000004100 */
[----:B------:R-:W-:-:S04]  /*1aa0*/  FADD.FTZ R60, R61, R60 ;  /* 0x0000003c3d3c7221 */ /* 0x000fc80000010000 */
[----:B------:R-:W-:-:S07]  /*1ab0*/  @P1 FADD.FTZ R60, R36, R60 ;  /* 0x0000003c243c1221 */ /* 0x000fce0000010000 */
.L_x_20413:
[----:B------:R-:W-:Y:S01]  /*1ac0*/  HADD2.F32 R61, -RZ, R62.H1_H1 ;  /* 0x3000003eff3d7230 */ /* 0x000fe20000004100 */
[----:B------:R-:W-:Y:S06]  /*1ad0*/  @P2 BRA `(.L_x_20414) ;  /* 0x00000000000c2947 */ /* 0x000fec0003800000 */
[----:B------:R-:W-:Y:S05]  /*1ae0*/  @!P1 BRA `(.L_x_20415) ;  /* 0x0000000000149947 */ /* 0x000fea0003800000 */
[----:B-----5:R-:W-:Y:S01]  /*1af0*/  FADD.FTZ R61, R37, R61 ;  /* 0x0000003d253d7221 */ /* 0x020fe20000010000 */
[----:B------:R-:W-:Y:S06]  /*1b00*/  BRA `(.L_x_20415) ;  /* 0x00000000000c7947 */ /* 0x000fec0003800000 */
.L_x_20414:
[----:B-----5:R-:W-:-:S05]  /*1b10*/  HADD2.F32 R62, -RZ, R30.H1_H1 ;  /* 0x3000001eff3e7230 */ /* 0x020fca0000004100 */
[----:B------:R-:W-:-:S04]  /*1b20*/  FADD.FTZ R61, R62, R61 ;  /* 0x0000003d3e3d7221 */ /* 0x000fc80000010000 */
[----:B------:R-:W-:-:S07]  /*1b30*/  @P1 FADD.FTZ R61, R37, R61 ;  /* 0x0000003d253d1221 */ /* 0x000fce0000010000 */
.L_x_20415:
[----:B------:R-:W-:Y:S01]  /*1b40*/  HADD2.F32 R62, -RZ, R63.H0_H0 ;  /* 0x2000003fff3e7230 */ /* 0x000fe20000004100 */
[----:B------:R-:W-:Y:S06]  /*1b50*/  @P2 BRA `(.L_x_20416) ;  /* 0x00000000000c2947 */ /* 0x000fec0003800000 */
[----:B------:R-:W-:Y:S05]  /*1b60*/  @!P1 BRA `(.L_x_20417) ;  /* 0x0000000000149947 */ /* 0x000fea0003800000 */
[----:B-----5:R-:W-:Y:S01]  /*1b70*/  FADD.FTZ R62, R38, R62 ;  /* 0x0000003e263e7221 */ /* 0x020fe20000010000 */
[----:B------:R-:W-:Y:S06]  /*1b80*/  BRA `(.L_x_20417) ;  /* 0x00000000000c7947 */ /* 0x000fec0003800000 */
.L_x_20416:
[----:B-----5:R-:W-:-:S05]  /*1b90*/  HADD2.F32 R81, -RZ, R31.H0_H0 ;  /* 0x2000001fff517230 */ /* 0x020fca0000004100 */
[----:B------:R-:W-:-:S04]  /*1ba0*/  FADD.FTZ R62, R81, R62 ;  /* 0x0000003e513e7221 */ /* 0x000fc80000010000 */
[----:B------:R-:W-:-:S07]  /*1bb0*/  @P1 FADD.FTZ R62, R38, R62 ;  /* 0x0000003e263e1221 */ /* 0x000fce0000010000 */
.L_x_20417:
[----:B------:R-:W-:Y:S01]  /*1bc0*/  HADD2.F32 R63, -RZ, R63.H1_H1 ;  /* 0x3000003fff3f7230 */ /* 0x000fe20000004100 */
[----:B------:R-:W-:Y:S06]  /*1bd0*/  @P2 BRA `(.L_x_20418) ;  /* 0x00000000000c2947 */ /* 0x000fec0003800000 */
[----:B------:R-:W-:Y:S05]  /*1be0*/  @!P1 BRA `(.L_x_20419) ;  /* 0x0000000000149947 */ /* 0x000fea0003800000 */
[----:B-----5:R-:W-:Y:S01]  /*1bf0*/  FADD.FTZ R63, R39, R63 ;  /* 0x0000003f273f7221 */ /* 0x020fe20000010000 */
[----:B------:R-:W-:Y:S06]  /*1c00*/  BRA `(.L_x_20419) ;  /* 0x00000000000c7947 */ /* 0x000fec0003800000 */
.L_x_20418:
[----:B-----5:R-:W-:-:S05]  /*1c10*/  HADD2.F32 R80, -RZ, R31.H1_H1 ;  /* 0x3000001fff507230 */ /* 0x020fca0000004100 */
[----:B------:R-:W-:-:S04]  /*1c20*/  FADD.FTZ R63, R80, R63 ;  /* 0x0000003f503f7221 */ /* 0x000fc80000010000 */
[----:B------:R-:W-:-:S07]  /*1c30*/  @P1 FADD.FTZ R63, R39, R63 ;  /* 0x0000003f273f1221 */ /* 0x000fce0000010000 */
.L_x_20419:
[----:B------:R-:W-:-:S04]  /*1c40*/  LEA R80, P1, R82, UR10, 0x5 ;  /* 0x0000000a52507c11 */ /* 0x000fc8000f8228ff */
[C---:B------:R-:W-:Y:S02]  /*1c50*/  LEA.HI.X R81, R82.reuse, UR11, RZ, 0x5, P1 ;  /* 0x0000000b52517c11 */ /* 0x040fe400088f2cff */
[----:B------:R-:W-:-:S03]  /*1c60*/  IADD3 R82, R82, 0x20, RZ ;  /* 0x0000002052527810 */ /* 0x000fc60007ffe0ff */
[----:B------:R2:W-:Y:S04]  /*1c70*/  STG.E.128 desc[UR4][R80.64], R56 ;  /* 0x0000003850007986 */ /* 0x0005e8000c101d04 */
[----:B------:R2:W-:Y:S02]  /*1c80*/  STG.E.128 desc[UR4][R80.64+0x10], R60 ;  /* 0x0000103c50007986 */ /* 0x0005e4000c101d04 */
.L_x_20403:
[----:B------:R-:W-:Y:S05]  /*1c90*/  BSYNC B0 ;  /* 0x0000000000007941 */ /* 0x000fea0003800000 */
.L_x_20402:
        /* <DEDUP_REMOVED lines=24> */
.L_x_20422:
[----:B-----5:R-:W-:-:S05]  /*1e20*/  HADD2.F32 R65, -RZ, R28.H0_H0 ;  /* 0x2000001cff417230 */ /* 0x020fca0000004100 */
[----:B------:R-:W-:-:S04]  /*1e30*/  FADD.FTZ R64, R65, R64 ;  /* 0x0000004041407221 */ /* 0x000fc80000010000 */
[----:B------:R-:W-:-:S07]  /*1e40*/  @P1 FADD.FTZ R64, R32, R64 ;  /* 0x0000004020401221 */ /* 0x000fce0000010000 */
.L_x_20423:
[----:B------:R-:W-:Y:S01]  /*1e50*/  HADD2.F32 R65, -RZ, R68.H1_H1 ;  /* 0x30000044ff417230 */ /* 0x000fe20000004100 */
[----:B------:R-:W-:Y:S06]  /*1e60*/  @P2 BRA `(.L_x_20424) ;  /* 0x00000000000c2947 */ /* 0x000fec0003800000 */
[----:B------:R-:W-:Y:S05]  /*1e70*/  @!P1 BRA `(.L_x_20425) ;  /* 0x0000000000149947 */ /* 0x000fea0003800000 */
[----:B-----5:R-:W-:Y:S01]  /*1e80*/  FADD.FTZ R65, R33, R65 ;  /* 0x0000004121417221 */ /* 0x020fe20000010000 */
[----:B------:R-:W-:Y:S06]  /*1e90*/  BRA `(.L_x_20425) ;  /* 0x00000000000c7947 */ /* 0x000fec0003800000 */
.L_x_20424:
[----:B-----5:R-:W-:-:S05]  /*1ea0*/  HADD2.F32 R66, -RZ, R28.H1_H1 ;  /* 0x3000001cff427230 */ /* 0x020fca0000004100 */
[----:B------:R-:W-:-:S04]  /*1eb0*/  FADD.FTZ R65, R66, R65 ;  /* 0x0000004142417221 */ /* 0x000fc80000010000 */
[----:B------:R-:W-:-:S07]  /*1ec0*/  @P1 FADD.FTZ R65, R33, R65 ;  /* 0x0000004121411221 */ /* 0x000fce0000010000 */
.L_x_20425:
[----:B------:R-:W-:Y:S01]  /*1ed0*/  HADD2.F32 R66, -RZ, R69.H0_H0 ;  /* 0x20000045ff427230 */ /* 0x000fe20000004100 */
[----:B------:R-:W-:Y:S06]  /*1ee0*/  @P2 BRA `(.L_x_20426) ;  /* 0x00000000000c2947 */ /* 0x000fec0003800000 */
[----:B------:R-:W-:Y:S05]  /*1ef0*/  @!P1 BRA `(.L_x_20427) ;  /* 0x0000000000149947 */ /* 0x000fea0003800000 */
[----:B-----5:R-:W-:Y:S01]  /*1f00*/  FADD.FTZ R66, R34, R66 ;  /* 0x0000004222427221 */ /* 0x020fe20000010000 */
[----:B------:R-:W-:Y:S06]  /*1f10*/  BRA `(.L_x_20427) ;  /* 0x00000000000c7947 */ /* 0x000fec0003800000 */
.L_x_20426:
[----:B-----5:R-:W-:-:S05]  /*1f20*/  HADD2.F32 R67, -RZ, R29.H0_H0 ;  /* 0x2000001dff437230 */ /* 0x020fca0000004100 */
[----:B------:R-:W-:-:S04]  /*1f30*/  FADD.FTZ R66, R67, R66 ;  /* 0x0000004243427221 */ /* 0x000fc80000010000 */
[----:B------:R-:W-:-:S07]  /*1f40*/  @P1 FADD.FTZ R66, R34, R66 ;  /* 0x0000004222421221 */ /* 0x000fce0000010000 */
.L_x_20427:
[----:B------:R-:W-:Y:S01]  /*1f50*/  HADD2.F32 R67, -RZ, R69.H1_H1 ;  /* 0x30000045ff437230 */ /* 0x000fe20000004100 */
[----:B------:R-:W-:Y:S06]  /*1f60*/  @P2 BRA `(.L_x_20428) ;  /* 0x00000000000c2947 */ /* 0x000fec0003800000 */
[----:B------:R-:W-:Y:S05]  /*1f70*/  @!P1 BRA `(.L_x_20429) ;  /* 0x0000000000149947 */ /* 0x000fea0003800000 */
[----:B-----5:R-:W-:Y:S01]  /*1f80*/  FADD.FTZ R67, R35, R67 ;  /* 0x0000004323437221 */ /* 0x020fe20000010000 */
[----:B------:R-:W-:Y:S06]  /*1f90*/  BRA `(.L_x_20429) ;  /* 0x00000000000c7947 */ /* 0x000fec0003800000 */
.L_x_20428:
[----:B-----5:R-:W-:-:S05]  /*1fa0*/  HADD2.F32 R68, -RZ, R29.H1_H1 ;  /* 0x3000001dff447230 */ /* 0x020fca0000004100 */
[----:B------:R-:W-:-:S04]  /*1fb0*/  FADD.FTZ R67, R68, R67 ;  /* 0x0000004344437221 */ /* 0x000fc80000010000 */
[----:B------:R-:W-:-:S07]  /*1fc0*/  @P1 FADD.FTZ R67, R35, R67 ;  /* 0x0000004323431221 */ /* 0x000fce0000010000 */
.L_x_20429:
[----:B------:R-:W-:Y:S01]  /*1fd0*/  HADD2.F32 R68, -RZ, R70.H0_H0 ;  /* 0x20000046ff447230 */ /* 0x000fe20000004100 */
[----:B------:R-:W-:Y:S06]  /*1fe0*/  @P2 BRA `(.L_x_20430) ;  /* 0x00000000000c2947 */ /* 0x000fec0003800000 */
[----:B------:R-:W-:Y:S05]  /*1ff0*/  @!P1 BRA `(.L_x_20431) ;  /* 0x0000000000149947 */ /* 0x000fea0003800000 */
[----:B-----5:R-:W-:Y:S01]  /*2000*/  FADD.FTZ R68, R36, R68 ;  /* 0x0000004424447221 */ /* 0x020fe20000010000 */
[----:B------:R-:W-:Y:S06]  /*2010*/  BRA `(.L_x_20431) ;  /* 0x00000000000c7947 */ /* 0x000fec0003800000 */
.L_x_20430:
[----:B-----5:R-:W-:-:S05]  /*2020*/  HADD2.F32 R69, -RZ, R30.H0_H0 ;  /* 0x2000001eff457230 */ /* 0x020fca0000004100 */
[----:B------:R-:W-:-:S04]  /*2030*/  FADD.FTZ R68, R69, R68 ;  /* 0x0000004445447221 */ /* 0x000fc80000010000 */
[----:B------:R-:W-:-:S07]  /*2040*/  @P1 FADD.FTZ R68, R36, R68 ;  /* 0x0000004424441221 */ /* 0x000fce0000010000 */
.L_x_20431:
[----:B------:R-:W-:Y:S01]  /*2050*/  HADD2.F32 R69, -RZ, R70.H1_H1 ;  /* 0x30000046ff457230 */ /* 0x000fe20000004100 */
[----:B------:R-:W-:Y:S06]  /*2060*/  @P2 BRA `(.L_x_20432) ;  /* 0x00000000000c2947 */ /* 0x000fec0003800000 */
[----:B------:R-:W-:Y:S05]  /*2070*/  @!P1 BRA `(.L_x_20433) ;  /* 0x0000000000149947 */ /* 0x000fea0003800000 */
[----:B-----5:R-:W-:Y:S01]  /*2080*/  FADD.FTZ R69, R37, R69 ;  /* 0x0000004525457221 */ /* 0x020fe20000010000 */
[----:B------:R-:W-:Y:S06]  /*2090*/  BRA `(.L_x_20433) ;  /* 0x00000000000c7947 */ /* 0x000fec0003800000 */
.L_x_20432:
[----:B-----5:R-:W-:-:S05]  /*20a0*/  HADD2.F32 R70, -RZ, R30.H1_H1 ;  /* 0x3000001eff467230 */ /* 0x020fca0000004100 */
[----:B------:R-:W-:-:S04]  /*20b0*/  FADD.FTZ R69, R70, R69 ;  /* 0x0000004546457221 */ /* 0x000fc80000010000 */
[----:B------:R-:W-:-:S07]  /*20c0*/  @P1 FADD.FTZ R69, R37, R69 ;  /* 0x0000004525451221 */ /* 0x000fce0000010000 */
.L_x_20433:
[----:B------:R-:W-:Y:S01]  /*20d0*/  HADD2.F32 R70, -RZ, R71.H0_H0 ;  /* 0x20000047ff467230 */ /* 0x000fe20000004100 */
[----:B------:R-:W-:Y:S06]  /*20e0*/  @P2 BRA `(.L_x_20434) ;  /* 0x00000000000c2947 */ /* 0x000fec0003800000 */
[----:B------:R-:W-:Y:S05]  /*20f0*/  @!P1 BRA `(.L_x_20435) ;  /* 0x0000000000149947 */ /* 0x000fea0003800000 */
[----:B-----5:R-:W-:Y:S01]  /*2100*/  FADD.FTZ R70, R38, R70 ;  /* 0x0000004626467221 */ /* 0x020fe20000010000 */
[----:B------:R-:W-:Y:S06]  /*2110*/  BRA `(.L_x_20435) ;  /* 0x00000000000c7947 */ /* 0x000fec0003800000 */
.L_x_20434:
[----:B-----5:R-:W-:-:S05]  /*2120*/  HADD2.F32 R81, -RZ, R31.H0_H0 ;  /* 0x2000001fff517230 */ /* 0x020fca0000004100 */
[----:B------:R-:W-:-:S04]  /*2130*/  FADD.FTZ R70, R81, R70 ;  /* 0x0000004651467221 */ /* 0x000fc80000010000 */
[----:B------:R-:W-:-:S07]  /*2140*/  @P1 FADD.FTZ R70, R38, R70 ;  /* 0x0000004626461221 */ /* 0x000fce0000010000 */
.L_x_20435:
[----:B------:R-:W-:Y:S01]  /*2150*/  HADD2.F32 R71, -RZ, R71.H1_H1 ;  /* 0x30000047ff477230 */ /* 0x000fe20000004100 */
[----:B------:R-:W-:Y:S06]  /*2160*/  @P2 BRA `(.L_x_20436) ;  /* 0x00000000000c2947 */ /* 0x000fec0003800000 */
[----:B------:R-:W-:Y:S05]  /*2170*/  @!P1 BRA `(.L_x_20437) ;  /* 0x0000000000149947 */ /* 0x000fea0003800000 */
[----:B-----5:R-:W-:Y:S01]  /*2180*/  FADD.FTZ R71, R39, R71 ;  /* 0x0000004727477221 */ /* 0x020fe20000010000 */
[----:B------:R-:W-:Y:S06]  /*2190*/  BRA `(.L_x_20437) ;  /* 0x00000000000c7947 */ /* 0x000fec0003800000 */
.L_x_20436:
[----:B-----5:R-:W-:-:S05]  /*21a0*/  HADD2.F32 R80, -RZ, R31.H1_H1 ;  /* 0x3000001fff507230 */ /* 0x020fca0000004100 */
[----:B------:R-:W-:-:S04]  /*21b0*/  FADD.FTZ R71, R80, R71 ;  /* 0x0000004750477221 */ /* 0x000fc80000010000 */
[----:B------:R-:W-:-:S07]  /*21c0*/  @P1 FADD.FTZ R71, R39, R71 ;  /* 0x0000004727471221 */ /* 0x000fce0000010000 */
.L_x_20437:
[----:B------:R-:W-:-:S04]  /*21d0*/  LEA R80, P1, R82, UR10, 0x5 ;  /* 0x0000000a52507c11 */ /* 0x000fc8000f8228ff */
[C---:B------:R-:W-:Y:S02]  /*21e0*/  LEA.HI.X R81, R82.reuse, UR11, RZ, 0x5, P1 ;  /* 0x0000000b52517c11 */ /* 0x040fe400088f2cff */
[----:B------:R-:W-:-:S03]  /*21f0*/  IADD3 R82, R82, 0x20, RZ ;  /* 0x0000002052527810 */ /* 0x000fc60007ffe0ff */
[----:B------:R3:W-:Y:S04]  /*2200*/  STG.E.128 desc[UR4][R80.64], R64 ;  /* 0x0000004050007986 */ /* 0x0007e8000c101d04 */
[----:B------:R3:W-:Y:S02]  /*2210*/  STG.E.128 desc[UR4][R80.64+0x10], R68 ;  /* 0x0000104450007986 */ /* 0x0007e4000c101d04 */
.L_x_20421:
[----:B------:R-:W-:Y:S05]  /*2220*/  BSYNC B0 ;  /* 0x0000000000007941 */ /* 0x000fea0003800000 */
.L_x_20420:
        /* <DEDUP_REMOVED lines=24> */
.L_x_20440:
[----:B-----5:R-:W-:-:S05]  /*23b0*/  HADD2.F32 R73, -RZ, R28.H0_H0 ;  /* 0x2000001cff497230 */ /* 0x020fca0000004100 */
[----:B------:R-:W-:-:S04]  /*23c0*/  FADD.FTZ R72, R73, R72 ;  /* 0x0000004849487221 */ /* 0x000fc80000010000 */
[----:B------:R-:W-:-:S07]  /*23d0*/  @P1 FADD.FTZ R72, R32, R72 ;  /* 0x0000004820481221 */ /* 0x000fce0000010000 */
.L_x_20441:
[----:B------:R-:W-:Y:S01]  /*23e0*/  HADD2.F32 R73, -RZ, R76.H1_H1 ;  /* 0x3000004cff497230 */ /* 0x000fe20000004100 */
[----:B------:R-:W-:Y:S06]  /*23f0*/  @P2 BRA `(.L_x_20442) ;  /* 0x00000000000c2947 */ /* 0x000fec0003800000 */
[----:B------:R-:W-:Y:S05]  /*2400*/  @!P1 BRA `(.L_x_20443) ;  /* 0x0000000000149947 */ /* 0x000fea0003800000 */
[----:B-----5:R-:W-:Y:S01]  /*2410*/  FADD.FTZ R73, R33, R73 ;  /* 0x0000004921497221 */ /* 0x020fe20000010000 */
[----:B------:R-:W-:Y:S06]  /*2420*/  BRA `(.L_x_20443) ;  /* 0x00000000000c7947 */ /* 0x000fec0003800000 */
.L_x_20442:
[----:B-----5:R-:W-:-:S05]  /*2430*/  HADD2.F32 R74, -RZ, R28.H1_H1 ;  /* 0x3000001cff4a7230 */ /* 0x020fca0000004100 */
[----:B------:R-:W-:-:S04]  /*2440*/  FADD.FTZ R73, R74, R73 ;  /* 0x000000494a497221 */ /* 0x000fc80000010000 */
[----:B------:R-:W-:-:S07]  /*2450*/  @P1 FADD.FTZ R73, R33, R73 ;  /* 0x0000004921491221 */ /* 0x000fce0000010000 */
.L_x_20443:
[----:B------:R-:W-:Y:S01]  /*2460*/  HADD2.F32 R74, -RZ, R77.H0_H0 ;  /* 0x2000004dff4a7230 */ /* 0x000fe20000004100 */
[----:B------:R-:W-:Y:S06]  /*2470*/  @P2 BRA `(.L_x_20444) ;  /* 0x00000000000c2947 */ /* 0x000fec0003800000 */
[----:B------:R-:W-:Y:S05]  /*2480*/  @!P1 BRA `(.L_x_20445) ;  /* 0x0000000000149947 */ /* 0x000fea0003800000 */
[----:B-----5:R-:W-:Y:S01]  /*2490*/  FADD.FTZ R74, R34, R74 ;  /* 0x0000004a224a7221 */ /* 0x020fe20000010000 */
[----:B------:R-:W-:Y:S06]  /*24a0*/  BRA `(.L_x_20445) ;  /* 0x00000000000c7947 */ /* 0x000fec0003800000 */
.L_x_20444:
[----:B-----5:R-:W-:-:S05]  /*24b0*/  HADD2.F32 R75, -RZ, R29.H0_H0 ;  /* 0x2000001dff4b7230 */ /* 0x020fca0000004100 */
[----:B------:R-:W-:-:S04]  /*24c0*/  FADD.FTZ R74, R75, R74 ;  /* 0x0000004a4b4a7221 */ /* 0x000fc80000010000 */
[----:B------:R-:W-:-:S07]  /*24d0*/  @P1 FADD.FTZ R74, R34, R74 ;  /* 0x0000004a224a1221 */ /* 0x000fce0000010000 */
.L_x_20445:
[----:B------:R-:W-:Y:S01]  /*24e0*/  HADD2.F32 R75, -RZ, R77.H1_H1 ;  /* 0x3000004dff4b7230 */ /* 0x000fe20000004100 */
[----:B------:R-:W-:Y:S06]  /*24f0*/  @P2 BRA `(.L_x_20446) ;  /* 0x00000000000c2947 */ /* 0x000fec0003800000 */
[----:B------:R-:W-:Y:S05]  /*2500*/  @!P1 BRA `(.L_x_20447) ;  /* 0x0000000000149947 */ /* 0x000fea0003800000 */
[----:B-----5:R-:W-:Y:S01]  /*2510*/  FADD.FTZ R75, R35, R75 ;  /* 0x0000004b234b7221 */ /* 0x020fe20000010000 */
[----:B------:R-:W-:Y:S06]  /*2520*/  BRA `(.L_x_20447) ;  /* 0x00000000000c7947 */ /* 0x000fec0003800000 */
.L_x_20446:
[----:B-----5:R-:W-:-:S05]  /*2530*/  HADD2.F32 R76, -RZ, R29.H1_H1 ;  /* 0x3000001dff4c7230 */ /* 0x020fca0000004100 */
[----:B------:R-:W-:-:S04]  /*2540*/  FADD.FTZ R75, R76, R75 ;  /* 0x0000004b4c4b7221 */ /* 0x000fc80000010000 */
[----:B------:R-:W-:-:S07]  /*2550*/  @P1 FADD.FTZ R75, R35, R75 ;  /* 0x0000004b234b1221 */ /* 0x000fce0000010000 */
.L_x_20447:
[----:B------:R-:W-:Y:S01]  /*2560*/  HADD2.F32 R76, -RZ, R78.H0_H0 ;  /* 0x2000004eff4c7230 */ /* 0x000fe20000004100 */
[----:B------:R-:W-:Y:S06]  /*2570*/  @P2 BRA `(.L_x_20448) ;  /* 0x00000000000c2947 */ /* 0x000fec0003800000 */
[----:B------:R-:W-:Y:S05]  /*2580*/  @!P1 BRA `(.L_x_20449) ;  /* 0x0000000000149947 */ /* 0x000fea0003800000 */
[----:B-----5:R-:W-:Y:S01]  /*2590*/  FADD.FTZ R76, R36, R76 ;  /* 0x0000004c244c7221 */ /* 0x020fe20000010000 */
[----:B------:R-:W-:Y:S06]  /*25a0*/  BRA `(.L_x_20449) ;  /* 0x00000000000c7947 */ /* 0x000fec0003800000 */
.L_x_20448:
[----:B-----5:R-:W-:-:S05]  /*25b0*/  HADD2.F32 R77, -RZ, R30.H0_H0 ;  /* 0x2000001eff4d7230 */ /* 0x020fca0000004100 */
[----:B------:R-:W-:-:S04]  /*25c0*/  FADD.FTZ R76, R77, R76 ;  /* 0x0000004c4d4c7221 */ /* 0x000fc80000010000 */
[----:B------:R-:W-:-:S07]  /*25d0*/  @P1 FADD.FTZ R76, R36, R76 ;  /* 0x0000004c244c1221 */ /* 0x000fce0000010000 */
.L_x_20449:
[----:B------:R-:W-:Y:S01]  /*25e0*/  HADD2.F32 R77, -RZ, R78.H1_H1 ;  /* 0x3000004eff4d7230 */ /* 0x000fe20000004100 */
[----:B------:R-:W-:Y:S06]  /*25f0*/  @P2 BRA `(.L_x_20450) ;  /* 0x00000000000c2947 */ /* 0x000fec0003800000 */
[----:B------:R-:W-:Y:S05]  /*2600*/  @!P1 BRA `(.L_x_20451) ;  /* 0x0000000000149947 */ /* 0x000fea0003800000 */
[----:B-----5:R-:W-:Y:S01]  /*2610*/  FADD.FTZ R77, R37, R77 ;  /* 0x0000004d254d7221 */ /* 0x020fe20000010000 */
[----:B------:R-:W-:Y:S06]  /*2620*/  BRA `(.L_x_20451) ;  /* 0x00000000000c7947 */ /* 0x000fec0003800000 */
.L_x_20450:
[----:B-----5:R-:W-:-:S05]  /*2630*/  HADD2.F32 R78, -RZ, R30.H1_H1 ;  /* 0x3000001eff4e7230 */ /* 0x020fca0000004100 */
[----:B------:R-:W-:-:S04]  /*2640*/  FADD.FTZ R77, R78, R77 ;  /* 0x0000004d4e4d7221 */ /* 0x000fc80000010000 */
[----:B------:R-:W-:-:S07]  /*2650*/  @P1 FADD.FTZ R77, R37, R77 ;  /* 0x0000004d254d1221 */ /* 0x000fce0000010000 */
.L_x_20451:
[----:B------:R-:W-:Y:S01]  /*2660*/  HADD2.F32 R78, -RZ, R79.H0_H0 ;  /* 0x2000004fff4e7230 */ /* 0x000fe20000004100 */
[----:B------:R-:W-:Y:S06]  /*2670*/  @P2 BRA `(.L_x_20452) ;  /* 0x00000000000c2947 */ /* 0x000fec0003800000 */
[----:B------:R-:W-:Y:S05]  /*2680*/  @!P1 BRA `(.L_x_20453) ;  /* 0x0000000000149947 */ /* 0x000fea0003800000 */
[----:B-----5:R-:W-:Y:S01]  /*2690*/  FADD.FTZ R78, R38, R78 ;  /* 0x0000004e264e7221 */ /* 0x020fe20000010000 */
[----:B------:R-:W-:Y:S06]  /*26a0*/  BRA `(.L_x_20453) ;  /* 0x00000000000c7947 */ /* 0x000fec0003800000 */
.L_x_20452:
[----:B-----5:R-:W-:-:S05]  /*26b0*/  HADD2.F32 R81, -RZ, R31.H0_H0 ;  /* 0x2000001fff517230 */ /* 0x020fca0000004100 */
[----:B------:R-:W-:-:S04]  /*26c0*/  FADD.FTZ R78, R81, R78 ;  /* 0x0000004e514e7221 */ /* 0x000fc80000010000 */
[----:B------:R-:W-:-:S07]  /*26d0*/  @P1 FADD.FTZ R78, R38, R78 ;  /* 0x0000004e264e1221 */ /* 0x000fce0000010000 */
.L_x_20453:
[----:B------:R-:W-:Y:S01]  /*26e0*/  HADD2.F32 R79, -RZ, R79.H1_H1 ;  /* 0x3000004fff4f7230 */ /* 0x000fe20000004100 */
[----:B------:R-:W-:Y:S06]  /*26f0*/  @P2 BRA `(.L_x_20454) ;  /* 0x00000000000c2947 */ /* 0x000fec0003800000 */
[----:B------:R-:W-:Y:S05]  /*2700*/  @!P1 BRA `(.L_x_20455) ;  /* 0x0000000000149947 */ /* 0x000fea0003800000 */
[----:B-----5:R-:W-:Y:S01]  /*2710*/  FADD.FTZ R79, R39, R79 ;  /* 0x0000004f274f7221 */ /* 0x020fe20000010000 */
[----:B------:R-:W-:Y:S06]  /*2720*/  BRA `(.L_x_20455) ;  /* 0x00000000000c7947 */ /* 0x000fec0003800000 */
.L_x_20454:
[----:B-----5:R-:W-:-:S05]  /*2730*/  HADD2.F32 R80, -RZ, R31.H1_H1 ;  /* 0x3000001fff507230 */ /* 0x020fca0000004100 */
[----:B------:R-:W-:-:S04]  /*2740*/  FADD.FTZ R79, R80, R79 ;  /* 0x0000004f504f7221 */ /* 0x000fc80000010000 */
[----:B------:R-:W-:-:S07]  /*2750*/  @P1 FADD.FTZ R79, R39, R79 ;  /* 0x0000004f274f1221 */ /* 0x000fce0000010000 */
.L_x_20455:
[----:B------:R-:W-:-:S04]  /*2760*/  LEA R80, P1, R82, UR10, 0x5 ;  /* 0x0000000a52507c11 */ /* 0x000fc8000f8228ff */
[----:B------:R-:W-:-:S05]  /*2770*/  LEA.HI.X R81, R82, UR11, RZ, 0x5, P1 ;  /* 0x0000000b52517c11 */ /* 0x000fca00088f2cff */
[----:B------:R4:W-:Y:S04]  /*2780*/  STG.E.128 desc[UR4][R80.64], R72 ;  /* 0x0000004850007986 */ /* 0x0009e8000c101d04 */
[----:B------:R4:W-:Y:S02]  /*2790*/  STG.E.128 desc[UR4][R80.64+0x10], R76 ;  /* 0x0000104c50007986 */ /* 0x0009e4000c101d04 */
.L_x_20439:
[----:B------:R-:W-:Y:S05]  /*27a0*/  BSYNC B0 ;  /* 0x0000000000007941 */ /* 0x000fea0003800000 */
.L_x_20438:
        /* <DEDUP_REMOVED lines=150> */
.L_x_20479:
        /* <DEDUP_REMOVED lines=48> */
.L_x_20458:
[----:B------:R-:W-:Y:S05]  /*3410*/  BSYNC B0 ;  /* 0x0000000000007941 */ /* 0x000fea0003800000 */
.L_x_20457:
        /* <DEDUP_REMOVED lines=35> */
.L_x_20460:
[----:B------:R-:W-:Y:S05]  /*3650*/  BSYNC B0 ;  /* 0x0000000000007941 */ /* 0x000fea0003800000 */
.L_x_20459:
        /* <DEDUP_REMOVED lines=35> */
.L_x_20462:
[----:B------:R-:W-:Y:S05]  /*3890*/  BSYNC B0 ;  /* 0x0000000000007941 */ /* 0x000fea0003800000 */
.L_x_20461:
        /* <DEDUP_REMOVED lines=35> */
.L_x_20464:
[----:B------:R-:W-:Y:S05]  /*3ad0*/  BSYNC B0 ;  /* 0x0000000000007941 */ /* 0x000fea0003800000 */
.L_x_20463:
        /* <DEDUP_REMOVED lines=34> */
.L_x_20466:
[----:B------:R-:W-:Y:S05]  /*3d00*/  BSYNC B0 ;  /* 0x0000000000007941 */ /* 0x000fea0003800000 */
.L_x_20465:
[----:B01234-:R-:W0:Y:S02]  /*3d10*/  LDC.64 R80, c[0x0][0x210] ;  /* 0x00008400ff507b82 */ /* 0x01fe240000000a00 */
[----:B0-----:R-:W-:-:S04]  /*3d20*/  LEA R138, R80, R138, 0x2 ;  /* 0x0000008a508a7211 */ /* 0x001fc800078e10ff */
[----:B------:R-:W-:-:S13]  /*3d30*/  ISETP.GE.AND P1, PT, R138, R81, PT ;  /* 0x000000518a00720c */ /* 0x000fda0003f26270 */
[----:B------:R-:W-:Y:S05]  /*3d40*/  @!P1 BRA `(.L_x_20467) ;  /* 0xffffffcc00989947 */ /* 0x000fea000383ffff */
[----:B------:R-:W-:Y:S05]  /*3d50*/  EXIT ;  /* 0x000000000000794d */ /* 0x000fea0003800000 */
.L_x_20456:
        /* <DEDUP_REMOVED lines=8> */
.L_x_20469:
[----:B------:R-:W-:Y:S05]  /*3de0*/  BSYNC B0 ;  /* 0x0000000000007941 */ /* 0x000fea0003800000 */
.L_x_20468:
        /* <DEDUP_REMOVED lines=10> */
.L_x_20470:
[----:B------:R-:W-:Y:S01]  /*3e90*/  HFMA2.MMA R148, -RZ, RZ, 0, 2.384185791015625e-07 ;  /* 0x00000004ff947435 */ /* 0x000fe200000001ff */
[----:B------:R-:W-:-:S05]  /*3ea0*/  MOV R83, R147 ;  /* 0x0000009300537202 */ /* 0x000fca0000000f00 */
[----:B------:R-:W-:-:S05]  /*3eb0*/  FADD.FTZ R83, R82, R83 ;  /* 0x0000005352537221 */ /* 0x000fca0000010000 */
[----:B------:R-:W-:-:S07]  /*3ec0*/  MOV R149, R83 ;  /* 0x0000005300957202 */ /* 0x000fce0000000f00 */
[----:B------:R-:W-:Y:S05]  /*3ed0*/  WARPSYNC.COLLECTIVE R146, `(.L_x_20471) ;  /* 0x0000000092087348 */ /* 0x000fea0003c00000 */
[----:B------:R0:W1:Y:S02]  /*3ee0*/  SHFL.BFLY P6, R147, R149, R148, R151 ;  /* 0x0c00009495937389 */ /* 0x00006400000c0097 */
[----:B01----:R-:W-:Y:S01]  /*3ef0*/  ENDCOLLECTIVE ;  /* 0x000000000000791b */ /* 0x003fe20003800000 */
.L_x_20471:
[----:B------:R-:W-:Y:S01]  /*3f00*/  HFMA2.MMA R148, -RZ, RZ, 0, 4.76837158203125e-07 ;  /* 0x00000008ff947435 */ /* 0x000fe200000001ff */
[----:B------:R-:W-:-:S05]  /*3f10*/  MOV R80, R147 ;  /* 0x0000009300507202 */ /* 0x000fca0000000f00 */
[----:B------:R-:W-:-:S05]  /*3f20*/  FADD.FTZ R144, R83, R80 ;  /* 0x0000005053907221 */ /* 0x000fca0000010000 */
[----:B------:R-:W-:-:S07]  /*3f30*/  MOV R149, R144 ;  /* 0x0000009000957202 */ /* 0x000fce0000000f00 */
[----:B------:R-:W-:Y:S05]  /*3f40*/  WARPSYNC.COLLECTIVE R146, `(.L_x_20472) ;  /* 0x0000000092087348 */ /* 0x000fea0003c00000 */
[----:B------:R0:W1:Y:S02]  /*3f50*/  SHFL.BFLY P6, R147, R149, R148, R151 ;  /* 0x0c00009495937389 */ /* 0x00006400000c0097 */
[----:B01----:R-:W-:Y:S01]  /*3f60*/  ENDCOLLECTIVE ;  /* 0x000000000000791b */ /* 0x003fe20003800000 */
.L_x_20472:
[----:B------:R-:W-:Y:S01]  /*3f70*/  HFMA2.MMA R148, -RZ, RZ, 0, 9.5367431640625e-07 ;  /* 0x00000010ff947435 */ /* 0x000fe200000001ff */
[----:B------:R-:W-:-:S05]  /*3f80*/  MOV R143, R147 ;  /* 0x00000093008f7202 */ /* 0x000fca0000000f00 */
[----:B------:R-:W-:-:S05]  /*3f90*/  FADD.FTZ R145, R144, R143 ;  /* 0x0000008f90917221 */ /* 0x000fca0000010000 */
[----:B------:R-:W-:-:S07]  /*3fa0*/  MOV R149, R145 ;  /* 0x0000009100957202 */ /* 0x000fce0000000f00 */
[----:B------:R-:W-:Y:S05]  /*3fb0*/  WARPSYNC.COLLECTIVE R146, `(.L_x_20473) ;  /* 0x0000000092087348 */ /* 0x000fea0003c00000 */
[----:B------:R0:W1:Y:S02]  /*3fc0*/  SHFL.BFLY P6, R147, R149, R148, R151 ;  /* 0x0c00009495937389 */ /* 0x00006400000c0097 */
[----:B01----:R-:W-:Y:S01]  /*3fd0*/  ENDCOLLECTIVE ;  /* 0x000000000000791b */ /* 0x003fe20003800000 */
.L_x_20473:
        /* <DEDUP_REMOVED lines=89> */
.L_x_20474:
[----:B------:R-:W-:Y:S01]  /*4570*/  HFMA2.MMA R148, -RZ, RZ, 0, 1.1920928955078125e-07 ;  /* 0x00000002ff947435 */ /* 0x000fe200000001ff */
[----:B------:R-:W-:-:S05]  /*4580*/  MOV R81, R147 ;  /* 0x0000009300517202 */ /* 0x000fca0000000f00 */
[----:B------:R-:W-:-:S05]  /*4590*/  FADD.FTZ R81, R80, R81 ;  /* 0x0000005150517221 */ /* 0x000fca0000010000 */
[----:B------:R-:W-:-:S07]  /*45a0*/  MOV R149, R81 ;  /* 0x0000005100957202 */ /* 0x000fce0000000f00 */
[----:B------:R-:W-:Y:S05]  /*45b0*/  WARPSYNC.COLLECTIVE R146, `(.L_x_20475) ;  /* 0x0000000092087348 */ /* 0x000fea0003c00000 */
[----:B------:R0:W1:Y:S02]  /*45c0*/  SHFL.BFLY P6, R147, R149, R148, R151 ;  /* 0x0c00009495937389 */ /* 0x00006400000c0097 */
[----:B01----:R-:W-:Y:S01]  /*45d0*/  ENDCOLLECTIVE ;  /* 0x000000000000791b */ /* 0x003fe20003800000 */
.L_x_20475:
[----:B------:R-:W-:Y:S01]  /*45e0*/  HFMA2.MMA R148, -RZ, RZ, 0, 2.384185791015625e-07 ;  /* 0x00000004ff947435 */ /* 0x000fe200000001ff */
[----:B------:R-:W-:-:S05]  /*45f0*/  MOV R82, R147 ;  /* 0x0000009300527202 */ /* 0x000fca0000000f00 */
[----:B------:R-:W-:-:S05]  /*4600*/  FADD.FTZ R82, R81, R82 ;  /* 0x0000005251527221 */ /* 0x000fca0000010000 */
[----:B------:R-:W-:-:S07]  /*4610*/  MOV R149, R82 ;  /* 0x0000005200957202 */ /* 0x000fce0000000f00 */
[----:B------:R-:W-:Y:S05]  /*4620*/  WARPSYNC.COLLECTIVE R146, `(.L_x_20476) ;  /* 0x0000000092087348 */ /* 0x000fea0003c00000 */
[----:B------:R0:W1:Y:S02]  /*4630*/  SHFL.BFLY P6, R147, R149, R148, R151 ;  /* 0x0c00009495937389 */ /* 0x00006400000c0097 */
[----:B01----:R-:W-:Y:S01]  /*4640*/  ENDCOLLECTIVE ;  /* 0x000000000000791b */ /* 0x003fe20003800000 */
.L_x_20476:
[----:B------:R-:W-:Y:S01]  /*4650*/  HFMA2.MMA R148, -RZ, RZ, 0, 4.76837158203125e-07 ;  /* 0x00000008ff947435 */ /* 0x000fe200000001ff */
[----:B------:R-:W-:-:S05]  /*4660*/  MOV R83, R147 ;  /* 0x0000009300537202 */ /* 0x000fca0000000f00 */
[----:B------:R-:W-:-:S05]  /*4670*/  FADD.FTZ R83, R82, R83 ;  /* 0x0000005352537221 */ /* 0x000fca0000010000 */
[----:B------:R-:W-:-:S07]  /*4680*/  MOV R149, R83 ;  /* 0x0000005300957202 */ /* 0x000fce0000000f00 */
[----:B------:R-:W-:Y:S05]  /*4690*/  WARPSYNC.COLLECTIVE R146, `(.L_x_20477) ;  /* 0x0000000092087348 */ /* 0x000fea0003c00000 */
[----:B------:R0:W1:Y:S02]  /*46a0*/  SHFL.BFLY P6, R147, R149, R148, R151 ;  /* 0x0c00009495937389 */ /* 0x00006400000c0097 */
[----:B01----:R-:W-:Y:S01]  /*46b0*/  ENDCOLLECTIVE ;  /* 0x000000000000791b */ /* 0x003fe20003800000 */
.L_x_20477:
[----:B------:R-:W-:Y:S01]  /*46c0*/  HFMA2.MMA R148, -RZ, RZ, 0, 9.5367431640625e-07 ;  /* 0x00000010ff947435 */ /* 0x000fe200000001ff */
[----:B------:R-:W-:-:S05]  /*46d0*/  MOV R144, R147 ;  /* 0x0000009300907202 */ /* 0x000fca0000000f00 */
[----:B------:R-:W-:-:S05]  /*46e0*/  FADD.FTZ R144, R83, R144 ;  /* 0x0000009053907221 */ /* 0x000fca0000010000 */
[----:B------:R-:W-:-:S07]  /*46f0*/  MOV R149, R144 ;  /* 0x0000009000957202 */ /* 0x000fce0000000f00 */
[----:B------:R-:W-:Y:S05]  /*4700*/  WARPSYNC.COLLECTIVE R146, `(.L_x_20478) ;  /* 0x0000000092087348 */ /* 0x000fea0003c00000 */
[----:B------:R0:W1:Y:S02]  /*4710*/  SHFL.BFLY P6, R147, R149, R148, R151 ;  /* 0x0c00009495937389 */ /* 0x00006400000c0097 */
[----:B01----:R-:W-:Y:S01]  /*4720*/  ENDCOLLECTIVE ;  /* 0x000000000000791b */ /* 0x003fe20003800000 */
.L_x_20478:
[----:B------:R-:W-:Y:S01]  /*4730*/  MOV R145, R147 ;  /* 0x0000009300917202 */ /* 0x000fe20000000f00 */
[----:B------:R-:W-:Y:S06]  /*4740*/  BRA `(.L_x_20479) ;  /* 0xffffffe800707947 */ /* 0x000fec000383ffff */
.L_x_20480:
        /* <DEDUP_REMOVED lines=11> */
.L_x_33678:


//--------------------- .text._ZN10layer_norm31ln_parallel_residual_fwd_kernelINS_13Kernel_traitsI6__halfS2_fS2_fjLj1280ELj1ELj4ELj1ELj16ENS_18Kernel_traits_baseILj1280ES2_S2_fS2_fjLj128EEEEELb0ELb1ELb1EEEvNS_9FwdParamsE --------------------------
	.section	.text._ZN10layer_norm31ln_parallel_residual_fwd_kernelINS_13Kernel_traitsI6__halfS2_fS2_fjLj1280ELj1ELj4ELj1ELj16ENS_18Kernel_traits_baseILj1280ES2_S2_fS2_fjLj128EEEEELb0ELb1ELb1EEEvNS_9FwdParamsE,"ax",@progbits
	.align	128
        .global         _ZN10layer_norm31ln_parallel_residual_fwd_kernelINS_13Kernel_traitsI6__halfS2_fS2_fjLj1280ELj1ELj4ELj1ELj16ENS_18Kernel_traits_baseILj1280ES2_S2_fS2_fjLj128EEEEELb0ELb1ELb1EEEvNS_9FwdParamsE
        .type           _ZN10layer_norm31ln_parallel_residual_fwd_kernelINS_13Kernel_traitsI6__halfS2_fS2_fjLj1280ELj1ELj4ELj1ELj16ENS_18Kernel_traits_baseILj1280ES2_S2_fS2_fjLj128EEEEELb0ELb1ELb1EEEvNS_9FwdParamsE,@function
        .size           _ZN10layer_norm31ln_parallel_residual_fwd_kernelINS_13Kernel_traitsI6__halfS2_fS2_fjLj1280ELj1ELj4ELj1ELj16ENS_18Kernel_traits_baseILj1280ES2_S2_fS2_fjLj128EEEEELb0ELb1ELb1EEEvNS_9FwdParamsE,(.L_x_33679 - _ZN10layer_norm31ln_parallel_residual_fwd_kernelINS_13Kernel_traitsI6__halfS2_fS2_fjLj1280ELj1ELj4ELj1ELj16ENS_18Kernel_traits_baseILj1280ES2_S2_fS2_fjLj128EEEEELb0ELb1ELb1EEEvNS_9FwdParamsE)
        .other          _ZN10layer_norm31ln_parallel_residual_fwd_kernelINS_13Kernel_traitsI6__halfS2_fS2_fjLj1280ELj1ELj4ELj1ELj16ENS_18Kernel_traits_baseILj1280ES2_S2_fS2_fjLj128EEEEELb0ELb1ELb1EEEvNS_9FwdParamsE,@"STO_CUDA_ENTRY STV_DEFAULT"
_ZN10layer_norm31ln_parallel_residual_fwd_kernelINS_13Kernel_traitsI6__halfS2_fS2_fjLj1280ELj1ELj4ELj1ELj16ENS_18Kernel_traits_baseILj1280ES2_S2_fS2_fjLj128EEEEELb0ELb1ELb1EEEvNS_9FwdParamsE:
.text._ZN10layer_norm31ln_parallel_residual_fwd_kernelINS_13Kernel_traitsI6__halfS2_fS2_fjLj1280ELj1ELj4ELj1ELj16ENS_18Kernel_traits_baseILj1280ES2_S2_fS2_fjLj128EEEEELb0ELb1ELb1EEEvNS_9FwdParamsE:
        /* <DEDUP_REMOVED lines=17> */
[----:B------:R-:W-:-:S03]  /*0110*/  SHF.R.U32.HI R0, RZ, 0x5, R134 ;  /* 0x00000005ff007819 */ /* 0x000fc60000011686 */
[----:B------:R0:W5:Y:S01]  /*0120*/  @P0 LDG.E.128 R28, desc[UR4][R4.64+0x800] ;  /* 0x00080004041c0981 */ /* 0x000162000c1e1d00 */
[----:B-1----:R-:W-:Y:S02]  /*0130*/  LEA R132, R3, R0, 0x2 ;  /* 0x0000000003847211 */ /* 0x002fe400078e10ff */
[----:B------:R-:W-:Y:S02]  /*0140*/  IADD3 R2, P2, R2, UR6, RZ ;  /* 0x0000000602027c10 */ /* 0x000fe4000ff5e0ff */
        /* <DEDUP_REMOVED lines=19> */
[----:B------:R-:W-:Y:S01]  /*0280*/  BSSY B0, `(.L_x_20481) ;  /* 0x0000326000007945 */ /* 0x000fe20003800000 */
[----:B------:R-:W-:Y:S01]  /*0290*/  ISETP.NE.U32.AND P0, PT, RZ, UR6, PT ;  /* 0x00000006ff007c0c */ /* 0x000fe2000bf05070 */
[--C-:B------:R-:W-:Y:S01]  /*02a0*/  HADD2.F32 R85, -RZ, R8.reuse.H0_H0 ;  /* 0x20000008ff557230 */ /* 0x100fe20000004100 */
[----:B------:R-:W-:Y:S01]  /*02b0*/  ULDC.U8 UR6, c[0x0][0x2a0] ;  /* 0x0000a80000067ab9 */ /* 0x000fe20000000000 */
[----:B------:R-:W-:Y:S01]  /*02c0*/  HADD2.F32 R84, -RZ, R8.H1_H1 ;  /* 0x30000008ff547230 */ /* 0x000fe20000004100 */
[----:B------:R-:W-:Y:S01]  /*02d0*/  LOP3.LUT R134, R134, 0x1f, RZ, 0xc0, !PT ;  /* 0x0000001f86867812 */ /* 0x000fe200078ec0ff */
[--C-:B------:R-:W-:Y:S01]  /*02e0*/  HADD2.F32 R83, -RZ, R9.reuse.H0_H0 ;  /* 0x20000009ff537230 */ /* 0x100fe20000004100 */
[----:B------:R-:W-:Y:S01]  /*02f0*/  ISETP.NE.AND.EX P0, PT, RZ, UR7, PT, P0 ;  /* 0x00000007ff007c0c */ /* 0x000fe2000bf05300 */
[----:B------:R-:W-:Y:S01]  /*0300*/  HADD2.F32 R82, -RZ, R9.H1_H1 ;  /* 0x30000009ff527230 */ /* 0x000fe20000004100 */
[----:B------:R-:W-:Y:S01]  /*0310*/  ISETP.NE.AND P3, PT, RZ, UR6, PT ;  /* 0x00000006ff007c0c */ /* 0x000fe2000bf65270 */
        /* <DEDUP_REMOVED lines=32> */
[--C-:B0-----:R-:W-:Y:S02]  /*0520*/  HADD2.F32 R3, -RZ, R55.reuse.H0_H0 ;  /* 0x20000037ff037230 */ /* 0x101fe40000004100 */
        /* <DEDUP_REMOVED lines=9> */
[----:B--2---:R-:W-:-:S02]  /*05c0*/  HADD2.F32 R92, -RZ, R32.H0_H0 ;  /* 0x20000020ff5c7230 */ /* 0x004fc40000004100 */
[----:B------:R-:W-:Y:S02]  /*05d0*/  HADD2.F32 R95, -RZ, R32.H1_H1 ;  /* 0x30000020ff5f7230 */ /* 0x000fe40000004100 */
[--C-:B------:R-:W-:Y:S02]  /*05e0*/  HADD2.F32 R94, -RZ, R33.reuse.H0_H0 ;  /* 0x20000021ff5e7230 */ /* 0x100fe40000004100 */
[----:B------:R-:W-:Y:S02]  /*05f0*/  HADD2.F32 R97, -RZ, R33.H1_H1 ;  /* 0x30000021ff617230 */ /* 0x000fe40000004100 */
[--C-:B------:R-:W-:Y:S02]  /*0600*/  HADD2.F32 R96, -RZ, R34.reuse.H0_H0 ;  /* 0x20000022ff607230 */ /* 0x100fe40000004100 */
[----:B------:R-:W-:Y:S02]  /*0610*/  HADD2.F32 R99, -RZ, R34.H1_H1 ;  /* 0x30000022ff637230 */ /* 0x000fe40000004100 */
[----:B------:R-:W-:-:S02]  /*0620*/  HADD2.F32 R98, -RZ, R35.H0_H0 ;  /* 0x20000023ff627230 */ /* 0x000fc40000004100 */
[----:B------:R-:W-:Y:S02]  /*0630*/  HADD2.F32 R101, -RZ, R35.H1_H1 ;  /* 0x30000023ff657230 */ /* 0x000fe40000004100 */
[--C-:B---3--:R-:W-:Y:S02]  /*0640*/  HADD2.F32 R100, -RZ, R36.reuse.H0_H0 ;  /* 0x20000024ff647230 */ /* 0x108fe40000004100 */
[----:B------:R-:W-:Y:S02]  /*0650*/  HADD2.F32 R103, -RZ, R36.H1_H1 ;  /* 0x30000024ff677230 */ /* 0x000fe40000004100 */
[--C-:B------:R-:W-:Y:S02]  /*0660*/  HADD2.F32 R102, -RZ, R37.reuse.H0_H0 ;  /* 0x20000025ff667230 */ /* 0x100fe40000004100 */
        /* <DEDUP_REMOVED lines=29> */
.L_x_20563:
        /* <DEDUP_REMOVED lines=23> */
.L_x_20482:
[----:B-----5:R-:W-:-:S05]  /*09b0*/  HADD2.F32 R31, -RZ, R72.H0_H0 ;  /* 0x20000048ff1f7230 */ /* 0x020fca0000004100 */
[----:B------:R-:W-:-:S04]  /*09c0*/  FADD.FTZ R60, R60, R31 ;  /* 0x0000001f3c3c7221 */ /* 0x000fc80000010000 */
[----:B------:R-:W-:-:S07]  /*09d0*/  @P1 FADD.FTZ R60, R68, R60 ;  /* 0x0000003c443c1221 */ /* 0x000fce0000010000 */
.L_x_20483:
[----:B------:R-:W-:Y:S01]  /*09e0*/  HADD2.F32 R61, -RZ, R56.H1_H1 ;  /* 0x30000038ff3d7230 */ /* 0x000fe20000004100 */
[----:B------:R-:W-:Y:S06]  /*09f0*/  @P2 BRA `(.L_x_20484) ;  /* 0x00000000000c2947 */ /* 0x000fec0003800000 */
[----:B------:R-:W-:Y:S05]  /*0a00*/  @!P1 BRA `(.L_x_20485) ;  /* 0x0000000000149947 */ /* 0x000fea0003800000 */
[----:B-----5:R-:W-:Y:S01]  /*0a10*/  FADD.FTZ R61, R69, R61 ;  /* 0x0000003d453d7221 */ /* 0x020fe20000010000 */
[----:B------:R-:W-:Y:S06]  /*0a20*/  BRA `(.L_x_20485) ;  /* 0x00000000000c7947 */ /* 0x000fec0003800000 */
.L_x_20484:
[----:B-----5:R-:W-:-:S05]  /*0a30*/  HADD2.F32 R30, -RZ, R72.H1_H1 ;  /* 0x30000048ff1e7230 */ /* 0x020fca0000004100 */
[----:B------:R-:W-:-:S04]  /*0a40*/  FADD.FTZ R61, R61, R30 ;  /* 0x0000001e3d3d7221 */ /* 0x000fc80000010000 */
[----:B------:R-:W-:-:S07]  /*0a50*/  @P1 FADD.FTZ R61, R69, R61 ;  /* 0x0000003d453d1221 */ /* 0x000fce0000010000 */
.L_x_20485:
[----:B------:R-:W-:Y:S01]  /*0a60*/  HADD2.F32 R62, -RZ, R57.H0_H0 ;  /* 0x20000039ff3e7230 */ /* 0x000fe20000004100 */
[----:B------:R-:W-:Y:S06]  /*0a70*/  @P2 BRA `(.L_x_20486) ;  /* 0x00000000000c2947 */ /* 0x000fec0003800000 */
[----:B------:R-:W-:Y:S05]  /*0a80*/  @!P1 BRA `(.L_x_20487) ;  /* 0x0000000000149947 */ /* 0x000fea0003800000 */
[----:B-----5:R-:W-:Y:S01]  /*0a90*/  FADD.FTZ R62, R70, R62 ;  /* 0x0000003e463e7221 */ /* 0x020fe20000010000 */
[----:B------:R-:W-:Y:S06]  /*0aa0*/  BRA `(.L_x_20487) ;  /* 0x00000000000c7947 */ /* 0x000fec0003800000 */
.L_x_20486:
[----:B-----5:R-:W-:-:S05]  /*0ab0*/  HADD2.F32 R31, -RZ, R73.H0_H0 ;  /* 0x20000049ff1f7230 */ /* 0x020fca0000004100 */
[----:B------:R-:W-:-:S04]  /*0ac0*/  FADD.FTZ R62, R62, R31 ;  /* 0x0000001f3e3e7221 */ /* 0x000fc80000010000 */
[----:B------:R-:W-:-:S07]  /*0ad0*/  @P1 FADD.FTZ R62, R70, R62 ;  /* 0x0000003e463e1221 */ /* 0x000fce0000010000 */
.L_x_20487:
[----:B------:R-:W-:Y:S01]  /*0ae0*/  HADD2.F32 R63, -RZ, R57.H1_H1 ;  /* 0x30000039ff3f7230 */ /* 0x000fe20000004100 */
[----:B------:R-:W-:Y:S06]  /*0af0*/  @P2 BRA `(.L_x_20488) ;  /* 0x00000000000c2947 */ /* 0x000fec0003800000 */
[----:B------:R-:W-:Y:S05]  /*0b00*/  @!P1 BRA `(.L_x_20489) ;  /* 0x0000000000149947 */ /* 0x000fea0003800000 */
[----:B-----5:R-:W-:Y:S01]  /*0b10*/  FADD.FTZ R63, R71, R63 ;  /* 0x0000003f473f7221 */ /* 0x020fe20000010000 */
[----:B------:R-:W-:Y:S06]  /*0b20*/  BRA `(.L_x_20489) ;  /* 0x00000000000c7947 */ /* 0x000fec0003800000 */
.L_x_20488:
[----:B-----5:R-:W-:-:S05]  /*0b30*/  HADD2.F32 R30, -RZ, R73.H1_H1 ;  /* 0x30000049ff1e7230 */ /* 0x020fca0000004100 */
[----:B------:R-:W-:-:S04]  /*0b40*/  FADD.FTZ R63, R63, R30 ;  /* 0x0000001e3f3f7221 */ /* 0x000fc80000010000 */
[----:B------:R-:W-:-:S07]  /*0b50*/  @P1 FADD.FTZ R63, R71, R63 ;  /* 0x0000003f473f1221 */ /* 0x000fce0000010000 */
.L_x_20489:
[----:B------:R-:W-:Y:S01]  /*0b60*/  HADD2.F32 R56, -RZ, R58.H0_H0 ;  /* 0x2000003aff387230 */ /* 0x000fe20000004100 */
[----:B------:R-:W-:Y:S06]  /*0b70*/  @P2 BRA `(.L_x_20490) ;  /* 0x00000000000c2947 */ /* 0x000fec0003800000 */
[----:B------:R-:W-:Y:S05]  /*0b80*/  @!P1 BRA `(.L_x_20491) ;  /* 0x0000000000149947 */ /* 0x000fea0003800000 */
[----:B-----5:R-:W-:Y:S01]  /*0b90*/  FADD.FTZ R56, R64, R56 ;  /* 0x0000003840387221 */ /* 0x020fe20000010000 */
[----:B------:R-:W-:Y:S06]  /*0ba0*/  BRA `(.L_x_20491) ;  /* 0x00000000000c7947 */ /* 0x000fec0003800000 */
.L_x_20490:
[----:B-----5:R-:W-:-:S05]  /*0bb0*/  HADD2.F32 R31, -RZ, R74.H0_H0 ;  /* 0x2000004aff1f7230 */ /* 0x020fca0000004100 */
[----:B------:R-:W-:-:S04]  /*0bc0*/  FADD.FTZ R56, R56, R31 ;  /* 0x0000001f38387221 */ /* 0x000fc80000010000 */
[----:B------:R-:W-:-:S07]  /*0bd0*/  @P1 FADD.FTZ R56, R64, R56 ;  /* 0x0000003840381221 */ /* 0x000fce0000010000 */
.L_x_20491:
[----:B------:R-:W-:Y:S01]  /*0be0*/  HADD2.F32 R57, -RZ, R58.H1_H1 ;  /* 0x3000003aff397230 */ /* 0x000fe20000004100 */
[----:B------:R-:W-:Y:S06]  /*0bf0*/  @P2 BRA `(.L_x_20492) ;  /* 0x00000000000c2947 */ /* 0x000fec0003800000 */
[----:B------:R-:W-:Y:S05]  /*0c00*/  @!P1 BRA `(.L_x_20493) ;  /* 0x0000000000149947 */ /* 0x000fea0003800000 */
[----:B-----5:R-:W-:Y:S01]  /*0c10*/  FADD.FTZ R57, R65, R57 ;  /* 0x0000003941397221 */ /* 0x020fe20000010000 */
[----:B------:R-:W-:Y:S06]  /*0c20*/  BRA `(.L_x_20493) ;  /* 0x00000000000c7947 */ /* 0x000fec0003800000 */
.L_x_20492:
[----:B-----5:R-:W-:-:S05]  /*0c30*/  HADD2.F32 R30, -RZ, R74.H1_H1 ;  /* 0x3000004aff1e7230 */ /* 0x020fca0000004100 */
[----:B------:R-:W-:-:S04]  /*0c40*/  FADD.FTZ R57, R57, R30 ;  /* 0x0000001e39397221 */ /* 0x000fc80000010000 */
[----:B------:R-:W-:-:S07]  /*0c50*/  @P1 FADD.FTZ R57, R65, R57 ;  /* 0x0000003941391221 */ /* 0x000fce0000010000 */
.L_x_20493:
[----:B------:R-:W-:Y:S01]  /*0c60*/  HADD2.F32 R58, -RZ, R59.H0_H0 ;  /* 0x2000003bff3a7230 */ /* 0x000fe20000004100 */
[----:B------:R-:W-:Y:S06]  /*0c70*/  @P2 BRA `(.L_x_20494) ;  /* 0x00000000000c2947 */ /* 0x000fec0003800000 */
[----:B------:R-:W-:Y:S05]  /*0c80*/  @!P1 BRA `(.L_x_20495) ;  /* 0x0000000000149947 */ /* 0x000fea0003800000 */
[----:B-----5:R-:W-:Y:S01]  /*0c90*/  FADD.FTZ R58, R66, R58 ;  /* 0x0000003a423a7221 */ /* 0x020fe20000010000 */
[----:B------:R-:W-:Y:S06]  /*0ca0*/  BRA `(.L_x_20495) ;  /* 0x00000000000c7947 */ /* 0x000fec0003800000 */
.L_x_20494:
[----:B-----5:R-:W-:-:S05]  /*0cb0*/  HADD2.F32 R31, -RZ, R75.H0_H0 ;  /* 0x2000004bff1f7230 */ /* 0x020fca0000004100 */
[----:B------:R-:W-:-:S04]  /*0cc0*/  FADD.FTZ R58, R58, R31 ;  /* 0x0000001f3a3a7221 */ /* 0x000fc80000010000 */
[----:B------:R-:W-:-:S07]  /*0cd0*/  @P1 FADD.FTZ R58, R66, R58 ;  /* 0x0000003a423a1221 */ /* 0x000fce0000010000 */
.L_x_20495:
[----:B------:R-:W-:Y:S01]  /*0ce0*/  HADD2.F32 R59, -RZ, R59.H1_H1 ;  /* 0x3000003bff3b7230 */ /* 0x000fe20000004100 */
[----:B------:R-:W-:Y:S06]  /*0cf0*/  @P2 BRA `(.L_x_20496) ;  /* 0x00000000000c2947 */ /* 0x000fec0003800000 */
[----:B------:R-:W-:Y:S05]  /*0d00*/  @!P1 BRA `(.L_x_20497) ;  /* 0x0000000000149947 */ /* 0x000fea0003800000 */
[----:B-----5:R-:W-:Y:S01]  /*0d10*/  FADD.FTZ R59, R67, R59 ;  /* 0x0000003b433b7221 */ /* 0x020fe20000010000 */
[----:B------:R-:W-:Y:S06]  /*0d20*/  BRA `(.L_x_20497) ;  /* 0x00000000000c7947 */ /* 0x000fec0003800000 */
.L_x_20496:
[----:B-----5:R-:W-:-:S05]  /*0d30*/  HADD2.F32 R30, -RZ, R75.H1_H1 ;  /* 0x3000004bff1e7230 */ /* 0x020fca0000004100 */
[----:B------:R-:W-:-:S04]  /*0d40*/  FADD.FTZ R59, R59, R30 ;  /* 0x0000001e3b3b7221 */ /* 0x000fc80000010000 */
[----:B------:R-:W-:-:S07]  /*0d50*/  @P1 FADD.FTZ R59, R67, R59 ;  /* 0x0000003b433b1221 */ /* 0x000fce0000010000 */
.L_x_20497:
        /* <DEDUP_REMOVED lines=19> */
.L_x_20498:
[----:B-----5:R-:W-:-:S05]  /*0e90*/  HADD2.F32 R31, -RZ, R72.H0_H0 ;  /* 0x20000048ff1f7230 */ /* 0x020fca0000004100 */
[----:B------:R-:W-:-:S04]  /*0ea0*/  FADD.FTZ R52, R31, R52 ;  /* 0x000000341f347221 */ /* 0x000fc80000010000 */
[----:B------:R-:W-:-:S07]  /*0eb0*/  @P1 FADD.FTZ R52, R68, R52 ;  /* 0x0000003444341221 */ /* 0x000fce0000010000 */
.L_x_20499:
[----:B------:R-:W-:Y:S01]  /*0ec0*/  HADD2.F32 R53, -RZ, R48.H1_H1 ;  /* 0x30000030ff357230 */ /* 0x000fe20000004100 */
[----:B------:R-:W-:Y:S06]  /*0ed0*/  @P2 BRA `(.L_x_20500) ;  /* 0x00000000000c2947 */ /* 0x000fec0003800000 */
[----:B------:R-:W-:Y:S05]  /*0ee0*/  @!P1 BRA `(.L_x_20501) ;  /* 0x0000000000149947 */ /* 0x000fea0003800000 */
[----:B-----5:R-:W-:Y:S01]  /*0ef0*/  FADD.FTZ R53, R69, R53 ;  /* 0x0000003545357221 */ /* 0x020fe20000010000 */
[----:B------:R-:W-:Y:S06]  /*0f00*/  BRA `(.L_x_20501) ;  /* 0x00000000000c7947 */ /* 0x000fec0003800000 */
.L_x_20500:
[----:B-----5:R-:W-:-:S05]  /*0f10*/  HADD2.F32 R30, -RZ, R72.H1_H1 ;  /* 0x30000048ff1e7230 */ /* 0x020fca0000004100 */
[----:B------:R-:W-:-:S04]  /*0f20*/  FADD.FTZ R53, R30, R53 ;  /* 0x000000351e357221 */ /* 0x000fc80000010000 */
[----:B------:R-:W-:-:S07]  /*0f30*/  @P1 FADD.FTZ R53, R69, R53 ;  /* 0x0000003545351221 */ /* 0x000fce0000010000 */
.L_x_20501:
[----:B------:R-:W-:Y:S01]  /*0f40*/  HADD2.F32 R54, -RZ, R49.H0_H0 ;  /* 0x20000031ff367230 */ /* 0x000fe20000004100 */
[----:B------:R-:W-:Y:S06]  /*0f50*/  @P2 BRA `(.L_x_20502) ;  /* 0x00000000000c2947 */ /* 0x000fec0003800000 */
[----:B------:R-:W-:Y:S05]  /*0f60*/  @!P1 BRA `(.L_x_20503) ;  /* 0x0000000000149947 */ /* 0x000fea0003800000 */
[----:B-----5:R-:W-:Y:S01]  /*0f70*/  FADD.FTZ R54, R70, R54 ;  /* 0x0000003646367221 */ /* 0x020fe20000010000 */
[----:B------:R-:W-:Y:S06]  /*0f80*/  BRA `(.L_x_20503) ;  /* 0x00000000000c7947 */ /* 0x000fec0003800000 */
.L_x_20502:
[----:B-----5:R-:W-:-:S05]  /*0f90*/  HADD2.F32 R31, -RZ, R73.H0_H0 ;  /* 0x20000049ff1f7230 */ /* 0x020fca0000004100 */
[----:B------:R-:W-:-:S04]  /*0fa0*/  FADD.FTZ R54, R31, R54 ;  /* 0x000000361f367221 */ /* 0x000fc80000010000 */
[----:B------:R-:W-:-:S07]  /*0fb0*/  @P1 FADD.FTZ R54, R70, R54 ;  /* 0x0000003646361221 */ /* 0x000fce0000010000 */
.L_x_20503:
[----:B------:R-:W-:Y:S01]  /*0fc0*/  HADD2.F32 R55, -RZ, R49.H1_H1 ;  /* 0x30000031ff377230 */ /* 0x000fe20000004100 */
[----:B------:R-:W-:Y:S06]  /*0fd0*/  @P2 BRA `(.L_x_20504) ;  /* 0x00000000000c2947 */ /* 0x000fec0003800000 */
[----:B------:R-:W-:Y:S05]  /*0fe0*/  @!P1 BRA `(.L_x_20505) ;  /* 0x0000000000149947 */ /* 0x000fea0003800000 */
[----:B-----5:R-:W-:Y:S01]  /*0ff0*/  FADD.FTZ R55, R71, R55 ;  /* 0x0000003747377221 */ /* 0x020fe20000010000 */
[----:B------:R-:W-:Y:S06]  /*1000*/  BRA `(.L_x_20505) ;  /* 0x00000000000c7947 */ /* 0x000fec0003800000 */
.L_x_20504:
[----:B-----5:R-:W-:-:S05]  /*1010*/  HADD2.F32 R30, -RZ, R73.H1_H1 ;  /* 0x30000049ff1e7230 */ /* 0x020fca0000004100 */
[----:B------:R-:W-:-:S04]  /*1020*/  FADD.FTZ R55, R30, R55 ;  /* 0x000000371e377221 */ /* 0x000fc80000010000 */
[----:B------:R-:W-:-:S07]  /*1030*/  @P1 FADD.FTZ R55, R71, R55 ;  /* 0x0000003747371221 */ /* 0x000fce0000010000 */
.L_x_20505:
[----:B------:R-:W-:Y:S01]  /*1040*/  HADD2.F32 R48, -RZ, R50.H0_H0 ;  /* 0x20000032ff307230 */ /* 0x000fe20000004100 */
[----:B------:R-:W-:Y:S06]  /*1050*/  @P2 BRA `(.L_x_20506) ;  /* 0x00000000000c2947 */ /* 0x000fec0003800000 */
[----:B------:R-:W-:Y:S05]  /*1060*/  @!P1 BRA `(.L_x_20507) ;  /* 0x0000000000149947 */ /* 0x000fea0003800000 */
[----:B-----5:R-:W-:Y:S01]  /*1070*/  FADD.FTZ R48, R64, R48 ;  /* 0x0000003040307221 */ /* 0x020fe20000010000 */
[----:B------:R-:W-:Y:S06]  /*1080*/  BRA `(.L_x_20507) ;  /* 0x00000000000c7947 */ /* 0x000fec0003800000 */
.L_x_20506:
[----:B-----5:R-:W-:-:S05]  /*1090*/  HADD2.F32 R31, -RZ, R74.H0_H0 ;  /* 0x2000004aff1f7230 */ /* 0x020fca0000004100 */
[----:B------:R-:W-:-:S04]  /*10a0*/  FADD.FTZ R48, R31, R48 ;  /* 0x000000301f307221 */ /* 0x000fc80000010000 */
[----:B------:R-:W-:-:S07]  /*10b0*/  @P1 FADD.FTZ R48, R64, R48 ;  /* 0x0000003040301221 */ /* 0x000fce0000010000 */
.L_x_20507:
[----:B------:R-:W-:Y:S01]  /*10c0*/  HADD2.F32 R49, -RZ, R50.H1_H1 ;  /* 0x30000032ff317230 */ /* 0x000fe20000004100 */
[----:B------:R-:W-:Y:S06]  /*10d0*/  @P2 BRA `(.L_x_20508) ;  /* 0x00000000000c2947 */ /* 0x000fec0003800000 */
[----:B------:R-:W-:Y:S05]  /*10e0*/  @!P1 BRA `(.L_x_20509) ;  /* 0x0000000000149947 */ /* 0x000fea0003800000 */
[----:B-----5:R-:W-:Y:S01]  /*10f0*/  FADD.FTZ R49, R65, R49 ;  /* 0x0000003141317221 */ /* 0x020fe20000010000 */
[----:B------:R-:W-:Y:S06]  /*1100*/  BRA `(.L_x_20509) ;  /* 0x00000000000c7947 */ /* 0x000fec0003800000 */
.L_x_20508:
[----:B-----5:R-:W-:-:S05]  /*1110*/  HADD2.F32 R30, -RZ, R74.H1_H1 ;  /* 0x3000004aff1e7230 */ /* 0x020fca0000004100 */
[----:B------:R-:W-:-:S04]  /*1120*/  FADD.FTZ R49, R30, R49 ;  /* 0x000000311e317221 */ /* 0x000fc80000010000 */
[----:B------:R-:W-:-:S07]  /*1130*/  @P1 FADD.FTZ R49, R65, R49 ;  /* 0x0000003141311221 */ /* 0x000fce0000010000 */
.L_x_20509:
[----:B------:R-:W-:Y:S01]  /*1140*/  HADD2.F32 R50, -RZ, R51.H0_H0 ;  /* 0x20000033ff327230 */ /* 0x000fe20000004100 */
[----:B------:R-:W-:Y:S06]  /*1150*/  @P2 BRA `(.L_x_20510) ;  /* 0x00000000000c2947 */ /* 0x000fec0003800000 */
[----:B------:R-:W-:Y:S05]  /*1160*/  @!P1 BRA `(.L_x_20511) ;  /* 0x0000000000149947 */ /* 0x000fea0003800000 */
[----:B-----5:R-:W-:Y:S01]  /*1170*/  FADD.FTZ R50, R66, R50 ;  /* 0x0000003242327221 */ /* 0x020fe20000010000 */
[----:B------:R-:W-:Y:S06]  /*1180*/  BRA `(.L_x_20511) ;  /* 0x00000000000c7947 */ /* 0x000fec0003800000 */
.L_x_20510:
[----:B-----5:R-:W-:-:S05]  /*1190*/  HADD2.F32 R31, -RZ, R75.H0_H0 ;  /* 0x2000004bff1f7230 */ /* 0x020fca0000004100 */
[----:B------:R-:W-:-:S04]  /*11a0*/  FADD.FTZ R50, R31, R50 ;  /* 0x000000321f327221 */ /* 0x000fc80000010000 */
[----:B------:R-:W-:-:S07]  /*11b0*/  @P1 FADD.FTZ R50, R66, R50 ;  /* 0x0000003242321221 */ /* 0x000fce0000010000 */
.L_x_20511:
[----:B------:R-:W-:Y:S01]  /*11c0*/  HADD2.F32 R51, -RZ, R51.H1_H1 ;  /* 0x30000033ff337230 */ /* 0x000fe20000004100 */
[----:B------:R-:W-:Y:S06]  /*11d0*/  @P2 BRA `(.L_x_20512) ;  /* 0x00000000000c2947 */ /* 0x000fec0003800000 */
[----:B------:R-:W-:Y:S05]  /*11e0*/  @!P1 BRA `(.L_x_20513) ;  /* 0x0000000000149947 */ /* 0x000fea0003800000 */
[----:B-----5:R-:W-:Y:S01]  /*11f0*/  FADD.FTZ R51, R67, R51 ;  /* 0x0000003343337221 */ /* 0x020fe20000010000 */
[----:B------:R-:W-:Y:S06]  /*1200*/  BRA `(.L_x_20513) ;  /* 0x00000000000c7947 */ /* 0x000fec0003800000 */
.L_x_20512:
[----:B-----5:R-:W-:-:S05]  /*1210*/  HADD2.F32 R30, -RZ, R75.H1_H1 ;  /* 0x3000004bff1e7230 */ /* 0x020fca0000004100 */
[----:B------:R-:W-:-:S04]  /*1220*/  FADD.FTZ R51, R30, R51 ;  /* 0x000000331e337221 */ /* 0x000fc80000010000 */
[----:B------:R-:W-:-:S07]  /*1230*/  @P1 FADD.FTZ R51, R67, R51 ;  /* 0x0000003343331221 */ /* 0x000fce0000010000 */
.L_x_20513:
        /* <DEDUP_REMOVED lines=19> */
.L_x_20514:
[----:B-----5:R-:W-:-:S05]  /*1370*/  HADD2.F32 R31, -RZ, R72.H0_H0 ;  /* 0x20000048ff1f7230 */ /* 0x020fca0000004100 */
[----:B------:R-:W-:-:S04]  /*1380*/  FADD.FTZ R44, R31, R44 ;  /* 0x0000002c1f2c7221 */ /* 0x000fc80000010000 */
[----:B------:R-:W-:-:S07]  /*1390*/  @P1 FADD.FTZ R44, R68, R44 ;  /* 0x0000002c442c1221 */ /* 0x000fce0000010000 */
.L_x_20515:
[----:B------:R-:W-:Y:S01]  /*13a0*/  HADD2.F32 R45, -RZ, R40.H1_H1 ;  /* 0x30000028ff2d7230 */ /* 0x000fe20000004100 */
[----:B------:R-:W-:Y:S06]  /*13b0*/  @P2 BRA `(.L_x_20516) ;  /* 0x00000000000c2947 */ /* 0x000fec0003800000 */
[----:B------:R-:W-:Y:S05]  /*13c0*/  @!P1 BRA `(.L_x_20517) ;  /* 0x0000000000149947 */ /* 0x000fea0003800000 */
[----:B-----5:R-:W-:Y:S01]  /*13d0*/  FADD.FTZ R45, R69, R45 ;  /* 0x0000002d452d7221 */ /* 0x020fe20000010000 */
[----:B------:R-:W-:Y:S06]  /*13e0*/  BRA `(.L_x_20517) ;  /* 0x00000000000c7947 */ /* 0x000fec0003800000 */
.L_x_20516:
[----:B-----5:R-:W-:-:S05]  /*13f0*/  HADD2.F32 R30, -RZ, R72.H1_H1 ;  /* 0x30000048ff1e7230 */ /* 0x020fca0000004100 */
[----:B------:R-:W-:-:S04]  /*1400*/  FADD.FTZ R45, R30, R45 ;  /* 0x0000002d1e2d7221 */ /* 0x000fc80000010000 */
[----:B------:R-:W-:-:S07]  /*1410*/  @P1 FADD.FTZ R45, R69, R45 ;  /* 0x0000002d452d1221 */ /* 0x000fce0000010000 */
.L_x_20517:
[----:B------:R-:W-:Y:S01]  /*1420*/  HADD2.F32 R46, -RZ, R41.H0_H0 ;  /* 0x20000029ff2e7230 */ /* 0x000fe20000004100 */
[----:B------:R-:W-:Y:S06]  /*1430*/  @P2 BRA `(.L_x_20518) ;  /* 0x00000000000c2947 */ /* 0x000fec0003800000 */
[----:B------:R-:W-:Y:S05]  /*1440*/  @!P1 BRA `(.L_x_20519) ;  /* 0x0000000000149947 */ /* 0x000fea0003800000 */
[----:B-----5:R-:W-:Y:S01]  /*1450*/  FADD.FTZ R46, R70, R46 ;  /* 0x0000002e462e7221 */ /* 0x020fe20000010000 */
[----:B------:R-:W-:Y:S06]  /*1460*/  BRA `(.L_x_20519) ;  /* 0x00000000000c7947 */ /* 0x000fec0003800000 */
.L_x_20518:
[----:B-----5:R-:W-:-:S05]  /*1470*/  HADD2.F32 R31, -RZ, R73.H0_H0 ;  /* 0x20000049ff1f7230 */ /* 0x020fca0000004100 */
[----:B------:R-:W-:-:S04]  /*1480*/  FADD.FTZ R46, R31, R46 ;  /* 0x0000002e1f2e7221 */ /* 0x000fc80000010000 */
[----:B------:R-:W-:-:S07]  /*1490*/  @P1 FADD.FTZ R46, R70, R46 ;  /* 0x0000002e462e1221 */ /* 0x000fce0000010000 */
.L_x_20519:
[----:B------:R-:W-:Y:S01]  /*14a0*/  HADD2.F32 R47, -RZ, R41.H1_H1 ;  /* 0x30000029ff2f7230 */ /* 0x000fe20000004100 */
[----:B------:R-:W-:Y:S06]  /*14b0*/  @P2 BRA `(.L_x_20520) ;  /* 0x00000000000c2947 */ /* 0x000fec0003800000 */
[----:B------:R-:W-:Y:S05]  /*14c0*/  @!P1 BRA `(.L_x_20521) ;  /* 0x0000000000149947 */ /* 0x000fea0003800000 */
[----:B-----5:R-:W-:Y:S01]  /*14d0*/  FADD.FTZ R47, R71, R47 ;  /* 0x0000002f472f7221 */ /* 0x020fe20000010000 */
[----:B------:R-:W-:Y:S06]  /*14e0*/  BRA `(.L_x_20521) ;  /* 0x00000000000c7947 */ /* 0x000fec0003800000 */
.L_x_20520:
[----:B-----5:R-:W-:-:S05]  /*14f0*/  HADD2.F32 R30, -RZ, R73.H1_H1 ;  /* 0x30000049ff1e7230 */ /* 0x020fca0000004100 */
[----:B------:R-:W-:-:S04]  /*1500*/  FADD.FTZ R47, R30, R47 ;  /* 0x0000002f1e2f7221 */ /* 0x000fc80000010000 */
[----:B------:R-:W-:-:S07]  /*1510*/  @P1 FADD.FTZ R47, R71, R47 ;  /* 0x0000002f472f1221 */ /* 0x000fce0000010000 */
.L_x_20521:
[----:B------:R-:W-:Y:S01]  /*1520*/  HADD2.F32 R40, -RZ, R42.H0_H0 ;  /* 0x2000002aff287230 */ /* 0x000fe20000004100 */
[----:B------:R-:W-:Y:S06]  /*1530*/  @P2 BRA `(.L_x_20522) ;  /* 0x00000000000c2947 */ /* 0x000fec0003800000 */
[----:B------:R-:W-:Y:S05]  /*1540*/  @!P1 BRA `(.L_x_20523) ;  /* 0x0000000000149947 */ /* 0x000fea0003800000 */
[----:B-----5:R-:W-:Y:S01]  /*1550*/  FADD.FTZ R40, R64, R40 ;  /* 0x0000002840287221 */ /* 0x020fe20000010000 */
[----:B------:R-:W-:Y:S06]  /*1560*/  BRA `(.L_x_20523) ;  /* 0x00000000000c7947 */ /* 0x000fec0003800000 */
.L_x_20522:
[----:B-----5:R-:W-:-:S05]  /*1570*/  HADD2.F32 R31, -RZ, R74.H0_H0 ;  /* 0x2000004aff1f7230 */ /* 0x020fca0000004100 */
[----:B------:R-:W-:-:S04]  /*1580*/  FADD.FTZ R40, R31, R40 ;  /* 0x000000281f287221 */ /* 0x000fc80000010000 */
[----:B------:R-:W-:-:S07]  /*1590*/  @P1 FADD.FTZ R40, R64, R40 ;  /* 0x0000002840281221 */ /* 0x000fce0000010000 */
.L_x_20523:
[----:B------:R-:W-:Y:S01]  /*15a0*/  HADD2.F32 R41, -RZ, R42.H1_H1 ;  /* 0x3000002aff297230 */ /* 0x000fe20000004100 */
[----:B------:R-:W-:Y:S06]  /*15b0*/  @P2 BRA `(.L_x_20524) ;  /* 0x00000000000c2947 */ /* 0x000fec0003800000 */
[----:B------:R-:W-:Y:S05]  /*15c0*/  @!P1 BRA `(.L_x_20525) ;  /* 0x0000000000149947 */ /* 0x000fea0003800000 */
[----:B-----5:R-:W-:Y:S01]  /*15d0*/  FADD.FTZ R41, R65, R41 ;  /* 0x0000002941297221 */ /* 0x020fe20000010000 */
[----:B------:R-:W-:Y:S06]  /*15e0*/  BRA `(.L_x_20525) ;  /* 0x00000000000c7947 */ /* 0x000fec0003800000 */
.L_x_20524:
[----:B-----5:R-:W-:-:S05]  /*15f0*/  HADD2.F32 R30, -RZ, R74.H1_H1 ;  /* 0x3000004aff1e7230 */ /* 0x020fca0000004100 */
[----:B------:R-:W-:-:S04]  /*1600*/  FADD.FTZ R41, R30, R41 ;  /* 0x000000291e297221 */ /* 0x000fc80000010000 */
[----:B------:R-:W-:-:S07]  /*1610*/  @P1 FADD.FTZ R41, R65, R41 ;  /* 0x0000002941291221 */ /* 0x000fce0000010000 */
.L_x_20525:
[----:B------:R-:W-:Y:S01]  /*1620*/  HADD2.F32 R42, -RZ, R43.H0_H0 ;  /* 0x2000002bff2a7230 */ /* 0x000fe20000004100 */
[----:B------:R-:W-:Y:S06]  /*1630*/  @P2 BRA `(.L_x_20526) ;  /* 0x00000000000c2947 */ /* 0x000fec0003800000 */
[----:B------:R-:W-:Y:S05]  /*1640*/  @!P1 BRA `(.L_x_20527) ;  /* 0x0000000000149947 */ /* 0x000fea0003800000 */
[----:B-----5:R-:W-:Y:S01]  /*1650*/  FADD.FTZ R42, R66, R42 ;  /* 0x0000002a422a7221 */ /* 0x020fe20000010000 */
[----:B------:R-:W-:Y:S06]  /*1660*/  BRA `(.L_x_20527) ;  /* 0x00000000000c7947 */ /* 0x000fec0003800000 */
.L_x_20526:
[----:B-----5:R-:W-:-:S05]  /*1670*/  HADD2.F32 R31, -RZ, R75.H0_H0 ;  /* 0x2000004bff1f7230 */ /* 0x020fca0000004100 */
[----:B------:R-:W-:-:S04]  /*1680*/  FADD.FTZ R42, R31, R42 ;  /* 0x0000002a1f2a7221 */ /* 0x000fc80000010000 */
[----:B------:R-:W-:-:S07]  /*1690*/  @P1 FADD.FTZ R42, R66, R42 ;  /* 0x0000002a422a1221 */ /* 0x000fce0000010000 */
.L_x_20527:
[----:B------:R-:W-:Y:S01]  /*16a0*/  HADD2.F32 R43, -RZ, R43.H1_H1 ;  /* 0x3000002bff2b7230 */ /* 0x000fe20000004100 */
[----:B------:R-:W-:Y:S06]  /*16b0*/  @P2 BRA `(.L_x_20528) ;  /* 0x00000000000c2947 */ /* 0x000fec0003800000 */
[----:B------:R-:W-:Y:S05]  /*16c0*/  @!P1 BRA `(.L_x_20529) ;  /* 0x0000000000149947 */ /* 0x000fea0003800000 */
[----:B-----5:R-:W-:Y:S01]  /*16d0*/  FADD.FTZ R43, R67, R43 ;  /* 0x0000002b432b7221 */ /* 0x020fe20000010000 */
[----:B------:R-:W-:Y:S06]  /*16e0*/  BRA `(.L_x_20529) ;  /* 0x00000000000c7947 */ /* 0x000fec0003800000 */
.L_x_20528:
[----:B-----5:R-:W-:-:S05]  /*16f0*/  HADD2.F32 R30, -RZ, R75.H1_H1 ;  /* 0x3000004bff1e7230 */ /* 0x020fca0000004100 */
[----:B------:R-:W-:-:S04]  /*1700*/  FADD.FTZ R43, R30, R43 ;  /* 0x0000002b1e2b7221 */ /* 0x000fc80000010000 */
[----:B------:R-:W-:-:S07]  /*1710*/  @P1 FADD.FTZ R43, R67, R43 ;  /* 0x0000002b432b1221 */ /* 0x000fce0000010000 */
.L_x_20529:
        /* <DEDUP_REMOVED lines=19> */
.L_x_20530:
[----:B-----5:R-:W-:-:S05]  /*1850*/  HADD2.F32 R31, -RZ, R72.H0_H0 ;  /* 0x20000048ff1f7230 */ /* 0x020fca0000004100 */
[----:B------:R-:W-:-:S04]  /*1860*/  FADD.FTZ R36, R31, R36 ;  /* 0x000000241f247221 */ /* 0x000fc80000010000 */
[----:B------:R-:W-:-:S07]  /*1870*/  @P1 FADD.FTZ R36, R68, R36 ;  /* 0x0000002444241221 */ /* 0x000fce0000010000 */
.L_x_20531:
[----:B------:R-:W-:Y:S01]  /*1880*/  HADD2.F32 R37, -RZ, R32.H1_H1 ;  /* 0x30000020ff257230 */ /* 0x000fe20000004100 */
[----:B------:R-:W-:Y:S06]  /*1890*/  @P2 BRA `(.L_x_20532) ;  /* 0x00000000000c2947 */ /* 0x000fec0003800000 */
[----:B------:R-:W-:Y:S05]  /*18a0*/  @!P1 BRA `(.L_x_20533) ;  /* 0x0000000000149947 */ /* 0x000fea0003800000 */
[----:B-----5:R-:W-:Y:S01]  /*18b0*/  FADD.FTZ R37, R69, R37 ;  /* 0x0000002545257221 */ /* 0x020fe20000010000 */
[----:B------:R-:W-:Y:S06]  /*18c0*/  BRA `(.L_x_20533) ;  /* 0x00000000000c7947 */ /* 0x000fec0003800000 */
.L_x_20532:
[----:B-----5:R-:W-:-:S05]  /*18d0*/  HADD2.F32 R30, -RZ, R72.H1_H1 ;  /* 0x30000048ff1e7230 */ /* 0x020fca0000004100 */
[----:B------:R-:W-:-:S04]  /*18e0*/  FADD.FTZ R37, R30, R37 ;  /* 0x000000251e257221 */ /* 0x000fc80000010000 */
[----:B------:R-:W-:-:S07]  /*18f0*/  @P1 FADD.FTZ R37, R69, R37 ;  /* 0x0000002545251221 */ /* 0x000fce0000010000 */
.L_x_20533:
[----:B------:R-:W-:Y:S01]  /*1900*/  HADD2.F32 R38, -RZ, R33.H0_H0 ;  /* 0x20000021ff267230 */ /* 0x000fe20000004100 */
[----:B------:R-:W-:Y:S06]  /*1910*/  @P2 BRA `(.L_x_20534) ;  /* 0x00000000000c2947 */ /* 0x000fec0003800000 */
[----:B------:R-:W-:Y:S05]  /*1920*/  @!P1 BRA `(.L_x_20535) ;  /* 0x0000000000149947 */ /* 0x000fea0003800000 */
[----:B-----5:R-:W-:Y:S01]  /*1930*/  FADD.FTZ R38, R70, R38 ;  /* 0x0000002646267221 */ /* 0x020fe20000010000 */
[----:B------:R-:W-:Y:S06]  /*1940*/  BRA `(.L_x_20535) ;  /* 0x00000000000c7947 */ /* 0x000fec0003800000 */
.L_x_20534:
[----:B-----5:R-:W-:-:S05]  /*1950*/  HADD2.F32 R31, -RZ, R73.H0_H0 ;  /* 0x20000049ff1f7230 */ /* 0x020fca0000004100 */
[----:B------:R-:W-:-:S04]  /*1960*/  FADD.FTZ R38, R31, R38 ;  /* 0x000000261f267221 */ /* 0x000fc80000010000 */
[----:B------:R-:W-:-:S07]  /*1970*/  @P1 FADD.FTZ R38, R70, R38 ;  /* 0x0000002646261221 */ /* 0x000fce0000010000 */
.L_x_20535:
[----:B------:R-:W-:Y:S01]  /*1980*/  HADD2.F32 R39, -RZ, R33.H1_H1 ;  /* 0x30000021ff277230 */ /* 0x000fe20000004100 */
[----:B------:R-:W-:Y:S06]  /*1990*/  @P2 BRA `(.L_x_20536) ;  /* 0x00000000000c2947 */ /* 0x000fec0003800000 */
[----:B------:R-:W-:Y:S05]  /*19a0*/  @!P1 BRA `(.L_x_20537) ;  /* 0x0000000000149947 */ /* 0x000fea0003800000 */
[----:B-----5:R-:W-:Y:S01]  /*19b0*/  FADD.FTZ R39, R71, R39 ;  /* 0x0000002747277221 */ /* 0x020fe20000010000 */
[----:B------:R-:W-:Y:S06]  /*19c0*/  BRA `(.L_x_20537) ;  /* 0x00000000000c7947 */ /* 0x000fec0003800000 */
.L_x_20536:
[----:B-----5:R-:W-:-:S05]  /*19d0*/  HADD2.F32 R30, -RZ, R73.H1_H1 ;  /* 0x30000049ff1e7230 */ /* 0x020fca0000004100 */
[----:B------:R-:W-:-:S04]  /*19e0*/  FADD.FTZ R39, R30, R39 ;  /* 0x000000271e277221 */ /* 0x000fc80000010000 */
[----:B------:R-:W-:-:S07]  /*19f0*/  @P1 FADD.FTZ R39, R71, R39 ;  /* 0x0000002747271221 */ /* 0x000fce0000010000 */
.L_x_20537:
[----:B------:R-:W-:Y:S01]  /*1a00*/  HADD2.F32 R32, -RZ, R34.H0_H0 ;  /* 0x20000022ff207230 */ /* 0x000fe20000004100 */
[----:B------:R-:W-:Y:S06]  /*1a10*/  @P2 BRA `(.L_x_20538) ;  /* 0x00000000000c2947 */ /* 0x000fec0003800000 */
[----:B------:R-:W-:Y:S05]  /*1a20*/  @!P1 BRA `(.L_x_20539) ;  /* 0x0000000000149947 */ /* 0x000fea0003800000 */
[----:B-----5:R-:W-:Y:S01]  /*1a30*/  FADD.FTZ R32, R64, R32 ;  /* 0x0000002040207221 */ /* 0x020fe20000010000 */
[----:B------:R-:W-:Y:S06]  /*1a40*/  BRA `(.L_x_20539) ;  /* 0x00000000000c7947 */ /* 0x000fec0003800000 */
.L_x_20538:
[----:B-----5:R-:W-:-:S05]  /*1a50*/  HADD2.F32 R31, -RZ, R74.H0_H0 ;  /* 0x2000004aff1f7230 */ /* 0x020fca0000004100 */
[----:B------:R-:W-:-:S04]  /*1a60*/  FADD.FTZ R32, R31, R32 ;  /* 0x000000201f207221 */ /* 0x000fc80000010000 */
[----:B------:R-:W-:-:S07]  /*1a70*/  @P1 FADD.FTZ R32, R64, R32 ;  /* 0x0000002040201221 */ /* 0x000fce0000010000 */
.L_x_20539:
[----:B------:R-:W-:Y:S01]  /*1a80*/  HADD2.F32 R33, -RZ, R34.H1_H1 ;  /* 0x30000022ff217230 */ /* 0x000fe20000004100 */
[----:B------:R-:W-:Y:S06]  /*1a90*/  @P2 BRA `(.L_x_20540) ;  /* 0x00000000000c2947 */ /* 0x000fec0003800000 */
[----:B------:R-:W-:Y:S05]  /*1aa0*/  @!P1 BRA `(.L_x_20541) ;  /* 0x0000000000149947 */ /* 0x000fea0003800000 */
[----:B-----5:R-:W-:Y:S01]  /*1ab0*/  FADD.FTZ R33, R65, R33 ;  /* 0x0000002141217221 */ /* 0x020fe20000010000 */
[----:B------:R-:W-:Y:S06]  /*1ac0*/  BRA `(.L_x_20541) ;  /* 0x00000000000c7947 */ /* 0x000fec0003800000 */
.L_x_20540:
[----:B-----5:R-:W-:-:S05]  /*1ad0*/  HADD2.F32 R30, -RZ, R74.H1_H1 ;  /* 0x3000004aff1e7230 */ /* 0x020fca0000004100 */
[----:B------:R-:W-:-:S04]  /*1ae0*/  FADD.FTZ R33, R30, R33 ;  /* 0x000000211e217221 */ /* 0x000fc80000010000 */
[----:B------:R-:W-:-:S07]  /*1af0*/  @P1 FADD.FTZ R33, R65, R33 ;  /* 0x0000002141211221 */ /* 0x000fce0000010000 */
.L_x_20541:
[----:B------:R-:W-:Y:S01]  /*1b00*/  HADD2.F32 R34, -RZ, R35.H0_H0 ;  /* 0x20000023ff227230 */ /* 0x000fe20000004100 */
[----:B------:R-:W-:Y:S06]  /*1b10*/  @P2 BRA `(.L_x_20542) ;  /* 0x00000000000c2947 */ /* 0x000fec0003800000 */
[----:B------:R-:W-:Y:S05]  /*1b20*/  @!P1 BRA `(.L_x_20543) ;  /* 0x0000000000149947 */ /* 0x000fea0003800000 */
[----:B-----5:R-:W-:Y:S01]  /*1b30*/  FADD.FTZ R34, R66, R34 ;  /* 0x0000002242227221 */ /* 0x020fe20000010000 */
[----:B------:R-:W-:Y:S06]  /*1b40*/  BRA `(.L_x_20543) ;  /* 0x00000000000c7947 */ /* 0x000fec0003800000 */
.L_x_20542:
[----:B-----5:R-:W-:-:S05]  /*1b50*/  HADD2.F32 R31, -RZ, R75.H0_H0 ;  /* 0x2000004bff1f7230 */ /* 0x020fca0000004100 */
[----:B------:R-:W-:-:S04]  /*1b60*/  FADD.FTZ R34, R31, R34 ;  /* 0x000000221f227221 */ /* 0x000fc80000010000 */
[----:B------:R-:W-:-:S07]  /*1b70*/  @P1 FADD.FTZ R34, R66, R34 ;  /* 0x0000002242221221 */ /* 0x000fce0000010000 */
.L_x_20543:
[----:B------:R-:W-:Y:S01]  /*1b80*/  HADD2.F32 R35, -RZ, R35.H1_H1 ;  /* 0x30000023ff237230 */ /* 0x000fe20000004100 */
[----:B------:R-:W-:Y:S06]  /*1b90*/  @P2 BRA `(.L_x_20544) ;  /* 0x00000000000c2947 */ /* 0x000fec0003800000 */
[----:B------:R-:W-:Y:S05]  /*1ba0*/  @!P1 BRA `(.L_x_20545) ;  /* 0x0000000000149947 */ /* 0x000fea0003800000 */
[----:B-----5:R-:W-:Y:S01]  /*1bb0*/  FADD.FTZ R35, R67, R35 ;  /* 0x0000002343237221 */ /* 0x020fe20000010000 */
[----:B------:R-:W-:Y:S06]  /*1bc0*/  BRA `(.L_x_20545) ;  /* 0x00000000000c7947 */ /* 0x000fec0003800000 */
.L_x_20544:
[----:B-----5:R-:W-:-:S05]  /*1bd0*/  HADD2.F32 R30, -RZ, R75.H1_H1 ;  /* 0x3000004bff1e7230 */ /* 0x020fca0000004100 */
[----:B------:R-:W-:-:S04]  /*1be0*/  FADD.FTZ R35, R30, R35 ;  /* 0x000000231e237221 */ /* 0x000fc80000010000 */
[----:B------:R-:W-:-:S07]  /*1bf0*/  @P1 FADD.FTZ R35, R67, R35 ;  /* 0x0000002343231221 */ /* 0x000fce0000010000 */
.L_x_20545:
        /* <DEDUP_REMOVED lines=19> */
.L_x_20546:
[----:B-----5:R-:W-:-:S05]  /*1d30*/  HADD2.F32 R29, -RZ, R72.H0_H0 ;  /* 0x20000048ff1d7230 */ /* 0x020fca0000004100 */
[----:B------:R-:W-:-:S04]  /*1d40*/  FADD.FTZ R28, R29, R28 ;  /* 0x0000001c1d1c7221 */ /* 0x000fc80000010000 */
[----:B------:R-:W-:-:S07]  /*1d50*/  @P1 FADD.FTZ R28, R68, R28 ;  /* 0x0000001c441c1221 */ /* 0x000fce0000010000 */
.L_x_20547:
[----:B------:R-:W-:Y:S01]  /*1d60*/  HADD2.F32 R29, -RZ, R76.H1_H1 ;  /* 0x3000004cff1d7230 */ /* 0x000fe20000004100 */
[----:B------:R-:W-:Y:S06]  /*1d70*/  @P2 BRA `(.L_x_20548) ;  /* 0x00000000000c2947 */ /* 0x000fec0003800000 */
[----:B------:R-:W-:Y:S05]  /*1d80*/  @!P1 BRA `(.L_x_20549) ;  /* 0x0000000000149947 */ /* 0x000fea0003800000 */
[----:B-----5:R-:W-:Y:S01]  /*1d90*/  FADD.FTZ R29, R69, R29 ;  /* 0x0000001d451d7221 */ /* 0x020fe20000010000 */
[----:B------:R-:W-:Y:S06]  /*1da0*/  BRA `(.L_x_20549) ;  /* 0x00000000000c7947 */ /* 0x000fec0003800000 */
.L_x_20548:
[----:B-----5:R-:W-:-:S05]  /*1db0*/  HADD2.F32 R30, -RZ, R72.H1_H1 ;  /* 0x30000048ff1e7230 */ /* 0x020fca0000004100 */
[----:B------:R-:W-:-:S04]  /*1dc0*/  FADD.FTZ R29, R30, R29 ;  /* 0x0000001d1e1d7221 */ /* 0x000fc80000010000 */
[----:B------:R-:W-:-:S07]  /*1dd0*/  @P1 FADD.FTZ R29, R69, R29 ;  /* 0x0000001d451d1221 */ /* 0x000fce0000010000 */
.L_x_20549:
[----:B------:R-:W-:Y:S01]  /*1de0*/  HADD2.F32 R30, -RZ, R77.H0_H0 ;  /* 0x2000004dff1e7230 */ /* 0x000fe20000004100 */
[----:B------:R-:W-:Y:S06]  /*1df0*/  @P2 BRA `(.L_x_20550) ;  /* 0x00000000000c2947 */ /* 0x000fec0003800000 */
[----:B------:R-:W-:Y:S05]  /*1e00*/  @!P1 BRA `(.L_x_20551) ;  /* 0x0000000000149947 */ /* 0x000fea0003800000 */
[----:B-----5:R-:W-:Y:S01]  /*1e10*/  FADD.FTZ R30, R70, R30 ;  /* 0x0000001e461e7221 */ /* 0x020fe20000010000 */
[----:B------:R-:W-:Y:S06]  /*1e20*/  BRA `(.L_x_20551) ;  /* 0x00000000000c7947 */ /* 0x000fec0003800000 */
.L_x_20550:
[----:B-----5:R-:W-:-:S05]  /*1e30*/  HADD2.F32 R31, -RZ, R73.H0_H0 ;  /* 0x20000049ff1f7230 */ /* 0x020fca0000004100 */
[----:B------:R-:W-:-:S04]  /*1e40*/  FADD.FTZ R30, R31, R30 ;  /* 0x0000001e1f1e7221 */ /* 0x000fc80000010000 */
[----:B------:R-:W-:-:S07]  /*1e50*/  @P1 FADD.FTZ R30, R70, R30 ;  /* 0x0000001e461e1221 */ /* 0x000fce0000010000 */
.L_x_20551:
[----:B------:R-:W-:Y:S01]  /*1e60*/  HADD2.F32 R31, -RZ, R77.H1_H1 ;  /* 0x3000004dff1f7230 */ /* 0x000fe20000004100 */
[----:B------:R-:W-:Y:S06]  /*1e70*/  @P2 BRA `(.L_x_20552) ;  /* 0x00000000000c2947 */ /* 0x000fec0003800000 */
[----:B------:R-:W-:Y:S05]  /*1e80*/  @!P1 BRA `(.L_x_20553) ;  /* 0x0000000000149947 */ /* 0x000fea0003800000 */
[----:B-----5:R-:W-:Y:S01]  /*1e90*/  FADD.FTZ R31, R71, R31 ;  /* 0x0000001f471f7221 */ /* 0x020fe20000010000 */
[----:B------:R-:W-:Y:S06]  /*1ea0*/  BRA `(.L_x_20553) ;  /* 0x00000000000c7947 */ /* 0x000fec0003800000 */
.L_x_20552:
[----:B-----5:R-:W-:-:S05]  /*1eb0*/  HADD2.F32 R76, -RZ, R73.H1_H1 ;  /* 0x30000049ff4c7230 */ /* 0x020fca0000004100 */
[----:B------:R-:W-:-:S04]  /*1ec0*/  FADD.FTZ R31, R76, R31 ;  /* 0x0000001f4c1f7221 */ /* 0x000fc80000010000 */
[----:B------:R-:W-:-:S07]  /*1ed0*/  @P1 FADD.FTZ R31, R71, R31 ;  /* 0x0000001f471f1221 */ /* 0x000fce0000010000 */
.L_x_20553:
[----:B------:R-:W-:Y:S01]  /*1ee0*/  HADD2.F32 R76, -RZ, R78.H0_H0 ;  /* 0x2000004eff4c7230 */ /* 0x000fe20000004100 */
[----:B------:R-:W-:Y:S06]  /*1ef0*/  @P2 BRA `(.L_x_20554) ;  /* 0x00000000000c2947 */ /* 0x000fec0003800000 */
[----:B------:R-:W-:Y:S05]  /*1f00*/  @!P1 BRA `(.L_x_20555) ;  /* 0x0000000000149947 */ /* 0x000fea0003800000 */
[----:B-----5:R-:W-:Y:S01]  /*1f10*/  FADD.FTZ R76, R64, R76 ;  /* 0x0000004c404c7221 */ /* 0x020fe20000010000 */
[----:B------:R-:W-:Y:S06]  /*1f20*/  BRA `(.L_x_20555) ;  /* 0x00000000000c7947 */ /* 0x000fec0003800000 */
.L_x_20554:
[----:B-----5:R-:W-:-:S05]  /*1f30*/  HADD2.F32 R77, -RZ, R74.H0_H0 ;  /* 0x2000004aff4d7230 */ /* 0x020fca0000004100 */
[----:B------:R-:W-:-:S04]  /*1f40*/  FADD.FTZ R76, R77, R76 ;  /* 0x0000004c4d4c7221 */ /* 0x000fc80000010000 */
[----:B------:R-:W-:-:S07]  /*1f50*/  @P1 FADD.FTZ R76, R64, R76 ;  /* 0x0000004c404c1221 */ /* 0x000fce0000010000 */
.L_x_20555:
[----:B------:R-:W-:Y:S01]  /*1f60*/  HADD2.F32 R77, -RZ, R78.H1_H1 ;  /* 0x3000004eff4d7230 */ /* 0x000fe20000004100 */
[----:B------:R-:W-:Y:S06]  /*1f70*/  @P2 BRA `(.L_x_20556) ;  /* 0x00000000000c2947 */ /* 0x000fec0003800000 */
[----:B------:R-:W-:Y:S05]  /*1f80*/  @!P1 BRA `(.L_x_20557) ;  /* 0x0000000000149947 */ /* 0x000fea0003800000 */
[----:B-----5:R-:W-:Y:S01]  /*1f90*/  FADD.FTZ R77, R65, R77 ;  /* 0x0000004d414d7221 */ /* 0x020fe20000010000 */
[----:B------:R-:W-:Y:S06]  /*1fa0*/  BRA `(.L_x_20557) ;  /* 0x00000000000c7947 */ /* 0x000fec0003800000 */
.L_x_20556:
[----:B-----5:R-:W-:-:S05]  /*1fb0*/  HADD2.F32 R78, -RZ, R74.H1_H1 ;  /* 0x3000004aff4e7230 */ /* 0x020fca0000004100 */
[----:B------:R-:W-:-:S04]  /*1fc0*/  FADD.FTZ R77, R78, R77 ;  /* 0x0000004d4e4d7221 */ /* 0x000fc80000010000 */
[----:B------:R-:W-:-:S07]  /*1fd0*/  @P1 FADD.FTZ R77, R65, R77 ;  /* 0x0000004d414d1221 */ /* 0x000fce0000010000 */
.L_x_20557:
[----:B------:R-:W-:Y:S01]  /*1fe0*/  HADD2.F32 R78, -RZ, R79.H0_H0 ;  /* 0x2000004fff4e7230 */ /* 0x000fe20000004100 */
[----:B------:R-:W-:Y:S06]  /*1ff0*/  @P2 BRA `(.L_x_20558) ;  /* 0x00000000000c2947 */ /* 0x000fec0003800000 */
[----:B------:R-:W-:Y:S05]  /*2000*/  @!P1 BRA `(.L_x_20559) ;  /* 0x0000000000149947 */ /* 0x000fea0003800000 */
[----:B-----5:R-:W-:Y:S01]  /*2010*/  FADD.FTZ R78, R66, R78 ;  /* 0x0000004e424e7221 */ /* 0x020fe20000010000 */
[----:B------:R-:W-:Y:S06]  /*2020*/  BRA `(.L_x_20559) ;  /* 0x00000000000c7947 */ /* 0x000fec0003800000 */
.L_x_20558:
[----:B-----5:R-:W-:-:S05]  /*2030*/  HADD2.F32 R141, -RZ, R75.H0_H0 ;  /* 0x2000004bff8d7230 */ /* 0x020fca0000004100 */
[----:B------:R-:W-:-:S04]  /*2040*/  FADD.FTZ R78, R141, R78 ;  /* 0x0000004e8d4e7221 */ /* 0x000fc80000010000 */
[----:B------:R-:W-:-:S07]  /*2050*/  @P1 FADD.FTZ R78, R66, R78 ;  /* 0x0000004e424e1221 */ /* 0x000fce0000010000 */
.L_x_20559:
[----:B------:R-:W-:Y:S01]  /*2060*/  HADD2.F32 R79, -RZ, R79.H1_H1 ;  /* 0x3000004fff4f7230 */ /* 0x000fe20000004100 */
[----:B------:R-:W-:Y:S06]  /*2070*/  @P2 BRA `(.L_x_20560) ;  /* 0x00000000000c2947 */ /* 0x000fec0003800000 */
[----:B------:R-:W-:Y:S05]  /*2080*/  @!P1 BRA `(.L_x_20561) ;  /* 0x0000000000149947 */ /* 0x000fea0003800000 */
[----:B-----5:R-:W-:Y:S01]  /*2090*/  FADD.FTZ R79, R67, R79 ;  /* 0x0000004f434f7221 */ /* 0x020fe20000010000 */
[----:B------:R-:W-:Y:S06]  /*20a0*/  BRA `(.L_x_20561) ;  /* 0x00000000000c7947 */ /* 0x000fec0003800000 */
.L_x_20560:
[----:B-----5:R-:W-:-:S05]  /*20b0*/  HADD2.F32 R140, -RZ, R75.H1_H1 ;  /* 0x3000004bff8c7230 */ /* 0x020fca0000004100 */
[----:B------:R-:W-:-:S04]  /*20c0*/  FADD.FTZ R79, R140, R79 ;  /* 0x0000004f8c4f7221 */ /* 0x000fc80000010000 */
[----:B------:R-:W-:-:S07]  /*20d0*/  @P1 FADD.FTZ R79, R67, R79 ;  /* 0x0000004f434f1221 */ /* 0x000fce0000010000 */
.L_x_20561:
        /* <DEDUP_REMOVED lines=148> */
.L_x_20575:
[----:B-1----:R-:W-:Y:S01]  /*2a20*/  FADD.FTZ R143, R146, R147 ;  /* 0x00000093928f7221 */ /* 0x002fe20000010000 */
[----:B------:R-:W-:-:S03]  /*2a30*/  FSEL R140, R141, RZ, !P3 ;  /* 0x000000ff8d8c7208 */ /* 0x000fc60005800000 */
[----:B------:R-:W-:Y:S02]  /*2a40*/  FFMA.FTZ R143, R143, R142, UR7 ;  /* 0x000000078f8f7e23 */ /* 0x000fe4000801008e */
[C---:B------:R-:W-:Y:S01]  /*2a50*/  FADD.FTZ R142, -R140.reuse, R57 ;  /* 0x000000398c8e7221 */ /* 0x040fe20000010100 */
[----:B------:R-:W-:Y:S01]  /*2a60*/  FMUL.FTZ R57, R141, R141 ;  /* 0x0000008d8d397220 */ /* 0x000fe20000410000 */
[C---:B------:R-:W-:Y:S01]  /*2a70*/  FADD.FTZ R158, -R140.reuse, R59 ;  /* 0x0000003b8c9e7221 */ /* 0x040fe20000010100 */
[C---:B------:R-:W-:Y:S01]  /*2a80*/  FADD.FTZ R59, -R140.reuse, R51 ;  /* 0x000000338c3b7221 */ /* 0x040fe20000010100 */
[C---:B0-----:R-:W-:Y:S01]  /*2a90*/  FADD.FTZ R146, -R140.reuse, R48 ;  /* 0x000000308c927221 */ /* 0x041fe20000010100 */
[C---:B------:R-:W-:Y:S01]  /*2aa0*/  FADD.FTZ R148, -R140.reuse, R49 ;  /* 0x000000318c947221 */ /* 0x040fe20000010100 */
[----:B------:R-:W-:Y:S01]  /*2ab0*/  FSEL R144, R57, RZ, P3 ;  /* 0x000000ff39907208 */ /* 0x000fe20001800000 */
[----:B------:R-:W0:Y:S01]  /*2ac0*/  @!P1 LDC.64 R48, c[0x0][0x250] ;  /* 0x00009400ff309b82 */ /* 0x000e220000000a00 */
[C---:B------:R-:W-:Y:S01]  /*2ad0*/  FADD.FTZ R154, -R140.reuse, R36 ;  /* 0x000000248c9a7221 */ /* 0x040fe20000010100 */
[C---:B------:R-:W-:Y:S01]  /*2ae0*/  FADD.FTZ R156, -R140.reuse, R37 ;  /* 0x000000258c9c7221 */ /* 0x040fe20000010100 */
[C---:B------:R-:W-:Y:S01]  /*2af0*/  FADD.FTZ R152, -R140.reuse, R58 ;  /* 0x0000003a8c987221 */ /* 0x040fe20000010100 */
[----:B------:R-:W-:Y:S01]  /*2b00*/  FADD.FTZ R51, R143, R144 ;  /* 0x000000908f337221 */ /* 0x000fe20000010000 */
[C---:B------:R-:W-:Y:S01]  /*2b10*/  FADD.FTZ R58, -R140.reuse, R55 ;  /* 0x000000378c3a7221 */ /* 0x040fe20000010100 */
[C---:B------:R-:W-:Y:S01]  /*2b20*/  FADD.FTZ R55, -R140.reuse, R50 ;  /* 0x000000328c377221 */ /* 0x040fe20000010100 */
[C---:B------:R-:W-:Y:S01]  /*2b30*/  FADD.FTZ R62, -R140.reuse, R62 ;  /* 0x0000003e8c3e7221 */ /* 0x040fe20000010100 */
[----:B------:R-:W1:Y:S01]  /*2b40*/  @!P1 LDC.64 R36, c[0x0][0x258] ;  /* 0x00009600ff249b82 */ /* 0x000e620000000a00 */
[C---:B------:R-:W-:Y:S01]  /*2b50*/  FADD.FTZ R63, -R140.reuse, R63 ;  /* 0x0000003f8c3f7221 */ /* 0x040fe20000010100 */
[----:B------:R-:W2:Y:S01]  /*2b60*/  MUFU.RSQ R51, R51 ;  /* 0x0000003300337308 */ /* 0x000ea20000001400 */
        /* <DEDUP_REMOVED lines=16> */
[C---:B--2---:R-:W-:Y:S01]  /*2c70*/  FMUL.FTZ R55, R51.reuse, R55 ;  /* 0x0000003733377220 */ /* 0x044fe20000410000 */
        /* <DEDUP_REMOVED lines=22> */
[----:B------:R-:W-:Y:S01]  /*2de0*/  FADD.FTZ R50, -R140, R40 ;  /* 0x000000288c327221 */ /* 0x000fe20000010100 */
        /* <DEDUP_REMOVED lines=8> */
[----:B------:R-:W-:Y:S01]  /*2e70*/  FADD.FTZ R160, -R140, R38 ;  /* 0x000000268ca07221 */ /* 0x000fe20000010100 */
[----:B------:R-:W-:Y:S01]  /*2e80*/  FFMA.FTZ R32, R100, R52, R25 ;  /* 0x0000003464207223 */ /* 0x000fe20000010019 */
[----:B------:R-:W-:Y:S01]  /*2e90*/  FFMA.FTZ R33, R102, R54, R23 ;  /* 0x0000003666217223 */ /* 0x000fe20000010017 */
[----:B------:R-:W-:Y:S01]  /*2ea0*/  FFMA.FTZ R58, R105, R58, R22 ;  /* 0x0000003a693a7223 */ /* 0x000fe20000010016 */
[----:B------:R-:W-:Y:S01]  /*2eb0*/  FFMA.FTZ R53, R103, R53, R24 ;  /* 0x0000003567357223 */ /* 0x000fe20000010018 */
[----:B------:R-:W-:Y:S01]  /*2ec0*/  LEA R40, P2, R137, UR12, 0x4 ;  /* 0x0000000c89287c11 */ /* 0x000fe2000f8420ff */
[----:B0-----:R-:W-:Y:S01]  /*2ed0*/  @!P1 IMAD.WIDE R48, R132, 0x4, R48 ;  /* 0x0000000484309825 */ /* 0x001fe200078e0230 */
[----:B------:R-:W-:-:S03]  /*2ee0*/  LEA R38, P4, R139, UR12, 0x4 ;  /* 0x0000000c8b267c11 */ /* 0x000fc6000f8820ff */
[C---:B------:R-:W-:Y:S01]  /*2ef0*/  FADD.FTZ R144, -R140.reuse, R41 ;  /* 0x000000298c907221 */ /* 0x040fe20000010100 */
[C---:B------:R-:W-:Y:S01]  /*2f00*/  FADD.FTZ R76, -R140.reuse, R76 ;  /* 0x0000004c8c4c7221 */ /* 0x040fe20000010100 */
[----:B------:R-:W-:Y:S01]  /*2f10*/  FADD.FTZ R152, -R140, R77 ;  /* 0x0000004d8c987221 */ /* 0x000fe20000010100 */
[----:B-1----:R-:W-:Y:S01]  /*2f20*/  @!P1 IMAD.WIDE R36, R132, 0x4, R36 ;  /* 0x0000000484249825 */ /* 0x002fe200078e0224 */
[----:B------:R-:W-:Y:S01]  /*2f30*/  F2FP.F16.F32.PACK_AB R31, R158, R31 ;  /* 0x0000001f9e1f723e */ /* 0x000fe200000000ff */
[----:B------:R-:W-:Y:S01]  /*2f40*/  @!P1 STG.E desc[UR4][R48.64], R141 ;  /* 0x0000008d30009986 */ /* 0x000fe2000c101904 */
[----:B------:R-:W-:Y:S01]  /*2f50*/  F2FP.F16.F32.PACK_AB R28, R61, R28 ;  /* 0x0000001c3d1c723e */ /* 0x000fe200000000ff */
[----:B------:R-:W-:Y:S01]  /*2f60*/  FMUL.FTZ R76, R51, R76 ;  /* 0x0000004c334c7220 */ /* 0x000fe20000410000 */
[----:B------:R-:W-:Y:S01]  /*2f70*/  F2FP.F16.F32.PACK_AB R34, R39, R34 ;  /* 0x000000222722723e */ /* 0x000fe200000000ff */
[----:B------:R-:W-:Y:S01]  /*2f80*/  FMUL.FTZ R152, R51, R152 ;  /* 0x0000009833987220 */ /* 0x000fe20000410000 */
[----:B------:R-:W-:Y:S01]  /*2f90*/  LEA.HI.X R41, R137, UR13, RZ, 0x4, P2 ;  /* 0x0000000d89297c11 */ /* 0x000fe200090f24ff */
[----:B------:R-:W-:Y:S01]  /*2fa0*/  @!P1 STG.E desc[UR4][R36.64], R51 ;  /* 0x0000003324009986 */ /* 0x000fe2000c101904 */
[----:B------:R-:W-:Y:S01]  /*2fb0*/  F2FP.F16.F32.PACK_AB R33, R58, R33 ;  /* 0x000000213a21723e */ /* 0x000fe200000000ff */
[C---:B------:R-:W-:Y:S01]  /*2fc0*/  FADD.FTZ R46, -R140.reuse, R46 ;  /* 0x0000002e8c2e7221 */ /* 0x040fe20000010100 */
[----:B------:R-:W-:Y:S01]  /*2fd0*/  F2FP.F16.F32.PACK_AB R32, R53, R32 ;  /* 0x000000203520723e */ /* 0x000fe200000000ff */
[----:B------:R0:W-:Y:S01]  /*2fe0*/  STG.E.128 desc[UR4][R40.64], R28 ;  /* 0x0000001c28007986 */ /* 0x0001e2000c101d04 */
[----:B------:R-:W-:Y:S01]  /*2ff0*/  LEA.HI.X R39, R139, UR13, RZ, 0x4, P4 ;  /* 0x0000000d8b277c11 */ /* 0x000fe2000a0f24ff */
[C---:B------:R-:W-:Y:S01]  /*3000*/  FADD.FTZ R47, -R140.reuse, R47 ;  /* 0x0000002f8c2f7221 */ /* 0x040fe20000010100 */
[C---:B------:R-:W-:Y:S01]  /*3010*/  FADD.FTZ R44, -R140.reuse, R44 ;  /* 0x0000002c8c2c7221 */ /* 0x040fe20000010100 */
[C---:B------:R-:W-:Y:S01]  /*3020*/  FADD.FTZ R45, -R140.reuse, R45 ;  /* 0x0000002d8c2d7221 */ /* 0x040fe20000010100 */
[C---:B------:R-:W-:Y:S01]  /*3030*/  FADD.FTZ R42, -R140.reuse, R42 ;  /* 0x0000002a8c2a7221 */ /* 0x040fe20000010100 */
[----:B------:R1:W-:Y:S01]  /*3040*/  STG.E.128 desc[UR4][R38.64], R32 ;  /* 0x0000002026007986 */ /* 0x0003e2000c101d04 */
        /* <DEDUP_REMOVED lines=8> */
[----:B------:R-:W-:Y:S01]  /*30d0*/  FADD.FTZ R78, -R140, R78 ;  /* 0x0000004e8c4e7221 */ /* 0x000fe20000010100 */
[C---:B------:R-:W-:Y:S01]  /*30e0*/  FMUL.FTZ R42, R51.reuse, R42 ;  /* 0x0000002a332a7220 */ /* 0x040fe20000410000 */
[----:B------:R-:W-:Y:S01]  /*30f0*/  FMUL.FTZ R150, R51, R150 ;  /* 0x0000009633967220 */ /* 0x000fe20000410000 */
[----:B0-----:R-:W-:Y:S01]  /*3100*/  FFMA.FTZ R41, R128, R152, R91 ;  /* 0x0000009880297223 */ /* 0x001fe2000001005b */
[----:B------:R-:W-:Y:S01]  /*3110*/  FADD.FTZ R140, -R140, R79 ;  /* 0x0000004f8c8c7221 */ /* 0x000fe20000010100 */
[----:B------:R-:W-:Y:S01]  /*3120*/  FFMA.FTZ R46, R110, R46, R15 ;  /* 0x0000002e6e2e7223 */ /* 0x000fe2000001000f */
[----:B------:R-:W-:Y:S01]  /*3130*/  FFMA.FTZ R47, R113, R47, R14 ;  /* 0x0000002f712f7223 */ /* 0x000fe2000001000e */
[C---:B------:R-:W-:Y:S01]  /*3140*/  FMUL.FTZ R50, R51.reuse, R50 ;  /* 0x0000003233327220 */ /* 0x040fe20000410000 */
        /* <DEDUP_REMOVED lines=8> */
[----:B------:R-:W0:Y:S01]  /*31d0*/  LDC.64 R40, c[0x0][0x210] ;  /* 0x00008400ff287b82 */ /* 0x000e220000000a00 */
        /* <DEDUP_REMOVED lines=22> */
[----:B------:R-:W-:Y:S01]  /*3340*/  F2FP.F16.F32.PACK_AB R32, R37, R32 ;  /* 0x000000202520723e */ /* 0x000fe200000000ff */
[----:B------:R-:W-:Y:S01]  /*3350*/  FFMA.FTZ R39, R133, R78, R90 ;  /* 0x0000004e85277223 */ /* 0x000fe2000001005a */
[----:B------:R-:W-:Y:S01]  /*3360*/  LEA R46, P1, R135, UR12, 0x4 ;  /* 0x0000000c872e7c11 */ /* 0x000fe2000f8220ff */
[----:B------:R-:W-:Y:S01]  /*3370*/  FFMA.FTZ R140, R130, R140, R93 ;  /* 0x0000008c828c7223 */ /* 0x000fe2000001005d */
[----:B------:R-:W-:Y:S01]  /*3380*/  F2FP.F16.F32.PACK_AB R31, R53, R42 ;  /* 0x0000002a351f723e */ /* 0x000fe200000000ff */
[----:B------:R-:W-:Y:S01]  /*3390*/  FFMA.FTZ R37, R129, R149, R86 ;  /* 0x0000009581257223 */ /* 0x000fe20000010056 */
[----:B------:R-:W-:Y:S01]  /*33a0*/  LEA R44, P2, R136, UR12, 0x4 ;  /* 0x0000000c882c7c11 */ /* 0x000fe2000f8420ff */
[----:B------:R-:W-:Y:S01]  /*33b0*/  FFMA.FTZ R48, R126, R151, R89 ;  /* 0x000000977e307223 */ /* 0x000fe20000010059 */
[----:B------:R-:W-:Y:S01]  /*33c0*/  FFMA.FTZ R36, R125, R145, R0 ;  /* 0x000000917d247223 */ /* 0x000fe20000010000 */
[----:B------:R-:W-:Y:S01]  /*33d0*/  FFMA.FTZ R147, R124, R147, R87 ;  /* 0x000000937c937223 */ /* 0x000fe20000010057 */
[----:B------:R-:W-:-:S02]  /*33e0*/  LEA R42, P4, R138, UR12, 0x4 ;  /* 0x0000000c8a2a7c11 */ /* 0x000fc4000f8820ff */
[----:B------:R-:W-:Y:S02]  /*33f0*/  F2FP.F16.F32.PACK_AB R30, R49, R50 ;  /* 0x00000032311e723e */ /* 0x000fe400000000ff */
[----:B------:R-:W-:Y:S02]  /*3400*/  LEA.HI.X R47, R135, UR13, RZ, 0x4, P1 ;  /* 0x0000000d872f7c11 */ /* 0x000fe400088f24ff */
[----:B------:R-:W-:Y:S02]  /*3410*/  F2FP.F16.F32.PACK_AB R34, R43, R34 ;  /* 0x000000222b22723e */ /* 0x000fe400000000ff */
[----:B------:R-:W-:Y:S01]  /*3420*/  F2FP.F16.F32.PACK_AB R33, R162, R33 ;  /* 0x00000021a221723e */ /* 0x000fe200000000ff */
[----:B------:R1:W-:Y:S01]  /*3430*/  STG.E.128 desc[UR4][R46.64], R28 ;  /* 0x0000001c2e007986 */ /* 0x0003e2000c101d04 */
[----:B------:R-:W-:Y:S02]  /*3440*/  LEA.HI.X R45, R136, UR13, RZ, 0x4, P2 ;  /* 0x0000000d882d7c11 */ /* 0x000fe400090f24ff */
[----:B------:R-:W-:-:S02]  /*3450*/  F2FP.F16.F32.PACK_AB R39, R140, R39 ;  /* 0x000000278c27723e */ /* 0x000fc400000000ff */
[----:B------:R-:W-:Y:S01]  /*3460*/  F2FP.F16.F32.PACK_AB R37, R48, R37 ;  /* 0x000000253025723e */ /* 0x000fe200000000ff */
[----:B------:R1:W-:Y:S01]  /*3470*/  STG.E.128 desc[UR4][R44.64], R32 ;  /* 0x000000202c007986 */ /* 0x0003e2000c101d04 */
[----:B------:R-:W-:Y:S02]  /*3480*/  F2FP.F16.F32.PACK_AB R36, R147, R36 ;  /* 0x000000249324723e */ /* 0x000fe400000000ff */
[----:B------:R-:W-:Y:S02]  /*3490*/  LEA.HI.X R43, R138, UR13, RZ, 0x4, P4 ;  /* 0x0000000d8a2b7c11 */ /* 0x000fe4000a0f24ff */
[----:B0-----:R-:W-:-:S03]  /*34a0*/  LEA R132, R40, R132, 0x2 ;  /* 0x0000008428847211 */ /* 0x001fc600078e10ff */
[----:B------:R1:W-:Y:S01]  /*34b0*/  STG.E.128 desc[UR4][R42.64], R36 ;  /* 0x000000242a007986 */ /* 0x0003e2000c101d04 */
[----:B------:R-:W-:-:S13]  /*34c0*/  ISETP.GE.AND P1, PT, R132, R41, PT ;  /* 0x000000298400720c */ /* 0x000fda0003f26270 */
[----:B------:R-:W-:Y:S05]  /*34d0*/  @!P1 BRA `(.L_x_20563) ;  /* 0xffffffd000d89947 */ /* 0x000fea000383ffff */
[----:B------:R-:W-:Y:S05]  /*34e0*/  BSYNC B0 ;  /* 0x0000000000007941 */ /* 0x000fea0003800000 */
.L_x_20481:
[----:B------:R-:W-:Y:S05]  /*34f0*/  EXIT ;  /* 0x000000000000794d */ /* 0x000fea0003800000 */
.L_x_20562:
        /* <DEDUP_REMOVED lines=8> */
.L_x_20565:
[----:B------:R-:W-:Y:S05]  /*3580*/  BSYNC B1 ;  /* 0x0000000000017941 */ /* 0x000fea0003800000 */
.L_x_20564:
        /* <DEDUP_REMOVED lines=10> */
.L_x_20566:
[----:B------:R-:W-:Y:S01]  /*3630*/  HFMA2.MMA R150, -RZ, RZ, 0, 2.384185791015625e-07 ;  /* 0x00000004ff967435 */ /* 0x000fe200000001ff */
[----:B------:R-:W-:-:S05]  /*3640*/  MOV R141, R149 ;  /* 0x00000095008d7202 */ /* 0x000fca0000000f00 */
[----:B------:R-:W-:-:S05]  /*3650*/  FADD.FTZ R145, R144, R141 ;  /* 0x0000008d90917221 */ /* 0x000fca0000010000 */
[----:B------:R-:W-:-:S07]  /*3660*/  MOV R151, R145 ;  /* 0x0000009100977202 */ /* 0x000fce0000000f00 */
[----:B------:R-:W-:Y:S05]  /*3670*/  WARPSYNC.COLLECTIVE R148, `(.L_x_20567) ;  /* 0x0000000094087348 */ /* 0x000fea0003c00000 */
[----:B------:R0:W1:Y:S02]  /*3680*/  SHFL.BFLY P2, R149, R151, R150, R153 ;  /* 0x0c00009697957389 */ /* 0x0000640000040099 */
[----:B01----:R-:W-:Y:S01]  /*3690*/  ENDCOLLECTIVE ;  /* 0x000000000000791b */ /* 0x003fe20003800000 */
.L_x_20567:
[----:B------:R-:W-:Y:S01]  /*36a0*/  HFMA2.MMA R150, -RZ, RZ, 0, 4.76837158203125e-07 ;  /* 0x00000008ff967435 */ /* 0x000fe200000001ff */
[----:B------:R-:W-:-:S05]  /*36b0*/  MOV R140, R149 ;  /* 0x00000095008c7202 */ /* 0x000fca0000000f00 */
[----:B------:R-:W-:-:S05]  /*36c0*/  FADD.FTZ R146, R145, R140 ;  /* 0x0000008c91927221 */ /* 0x000fca0000010000 */
[----:B------:R-:W-:-:S07]  /*36d0*/  MOV R151, R146 ;  /* 0x0000009200977202 */ /* 0x000fce0000000f00 */
[----:B------:R-:W-:Y:S05]  /*36e0*/  WARPSYNC.COLLECTIVE R148, `(.L_x_20568) ;  /* 0x0000000094087348 */ /* 0x000fea0003c00000 */
[----:B------:R0:W1:Y:S02]  /*36f0*/  SHFL.BFLY P2, R149, R151, R150, R153 ;  /* 0x0c00009697957389 */ /* 0x0000640000040099 */
[----:B01----:R-:W-:Y:S01]  /*3700*/  ENDCOLLECTIVE ;  /* 0x000000000000791b */ /* 0x003fe20003800000 */
.L_x_20568:
[----:B------:R-:W-:Y:S01]  /*3710*/  HFMA2.MMA R150, -RZ, RZ, 0, 9.5367431640625e-07 ;  /* 0x00000010ff967435 */ /* 0x000fe200000001ff */
[----:B------:R-:W-:-:S05]  /*3720*/  MOV R141, R149 ;  /* 0x00000095008d7202 */ /* 0x000fca0000000f00 */
[----:B------:R-:W-:-:S05]  /*3730*/  FADD.FTZ R147, R146, R141 ;  /* 0x0000008d92937221 */ /* 0x000fca0000010000 */
[----:B------:R-:W-:-:S07]  /*3740*/  MOV R151, R147 ;  /* 0x0000009300977202 */ /* 0x000fce0000000f00 */
[----:B------:R-:W-:Y:S05]  /*3750*/  WARPSYNC.COLLECTIVE R148, `(.L_x_20569) ;  /* 0x0000000094087348 */ /* 0x000fea0003c00000 */
[----:B------:R0:W1:Y:S02]  /*3760*/  SHFL.BFLY P2, R149, R151, R150, R153 ;  /* 0x0c00009697957389 */ /* 0x0000640000040099 */
[----:B01----:R-:W-:Y:S01]  /*3770*/  ENDCOLLECTIVE ;  /* 0x000000000000791b */ /* 0x003fe20003800000 */
.L_x_20569:
        /* <DEDUP_REMOVED lines=88> */
.L_x_20570:
[----:B------:R-:W-:Y:S01]  /*3d00*/  HFMA2.MMA R150, -RZ, RZ, 0, 1.1920928955078125e-07 ;  /* 0x00000002ff967435 */ /* 0x000fe200000001ff */
[----:B------:R-:W-:-:S05]  /*3d10*/  MOV R143, R149 ;  /* 0x00000095008f7202 */ /* 0x000fca0000000f00 */
[----:B------:R-:W-:-:S05]  /*3d20*/  FADD.FTZ R143, R140, R143 ;  /* 0x0000008f8c8f7221 */ /* 0x000fca0000010000 */
[----:B------:R-:W-:-:S07]  /*3d30*/  MOV R151, R143 ;  /* 0x0000008f00977202 */ /* 0x000fce0000000f00 */
[----:B------:R-:W-:Y:S05]  /*3d40*/  WARPSYNC.COLLECTIVE R148, `(.L_x_20571) ;  /* 0x0000000094087348 */ /* 0x000fea0003c00000 */
[----:B------:R0:W1:Y:S02]  /*3d50*/  SHFL.BFLY P2, R149, R151, R150, R153 ;  /* 0x0c00009697957389 */ /* 0x0000640000040099 */
[----:B01----:R-:W-:Y:S01]  /*3d60*/  ENDCOLLECTIVE ;  /* 0x000000000000791b */ /* 0x003fe20003800000 */
.L_x_20571:
[----:B------:R-:W-:Y:S01]  /*3d70*/  HFMA2.MMA R150, -RZ, RZ, 0, 2.384185791015625e-07 ;  /* 0x00000004ff967435 */ /* 0x000fe200000001ff */
[----:B------:R-:W-:-:S05]  /*3d80*/  MOV R144, R149 ;  /* 0x0000009500907202 */ /* 0x000fca0000000f00 */
[----:B------:R-:W-:-:S05]  /*3d90*/  FADD.FTZ R144, R143, R144 ;  /* 0x000000908f907221 */ /* 0x000fca0000010000 */
[----:B------:R-:W-:-:S07]  /*3da0*/  MOV R151, R144 ;  /* 0x0000009000977202 */ /* 0x000fce0000000f00 */
[----:B------:R-:W-:Y:S05]  /*3db0*/  WARPSYNC.COLLECTIVE R148, `(.L_x_20572) ;  /* 0x0000000094087348 */ /* 0x000fea0003c00000 */
[----:B------:R0:W1:Y:S02]  /*3dc0*/  SHFL.BFLY P2, R149, R151, R150, R153 ;  /* 0x0c00009697957389 */ /* 0x0000640000040099 */
[----:B01----:R-:W-:Y:S01]  /*3dd0*/  ENDCOLLECTIVE ;  /* 0x000000000000791b */ /* 0x003fe20003800000 */
.L_x_20572:
[----:B------:R-:W-:Y:S01]  /*3de0*/  HFMA2.MMA R150, -RZ, RZ, 0, 4.76837158203125e-07 ;  /* 0x00000008ff967435 */ /* 0x000fe200000001ff */
[----:B------:R-:W-:-:S05]  /*3df0*/  MOV R145, R149 ;  /* 0x0000009500917202 */ /* 0x000fca0000000f00 */
[----:B------:R-:W-:-:S05]  /*3e00*/  FADD.FTZ R145, R144, R145 ;  /* 0x0000009190917221 */ /* 0x000fca0000010000 */
[----:B------:R-:W-:-:S07]  /*3e10*/  MOV R151, R145 ;  /* 0x0000009100977202 */ /* 0x000fce0000000f00 */
[----:B------:R-:W-:Y:S05]  /*3e20*/  WARPSYNC.COLLECTIVE R148, `(.L_x_20573) ;  /* 0x0000000094087348 */ /* 0x000fea0003c00000 */
[----:B------:R0:W1:Y:S02]  /*3e30*/  SHFL.BFLY P2, R149, R151, R150, R153 ;  /* 0x0c00009697957389 */ /* 0x0000640000040099 */
[----:B01----:R-:W-:Y:S01]  /*3e40*/  ENDCOLLECTIVE ;  /* 0x000000000000791b */ /* 0x003fe20003800000 */
.L_x_20573:
[----:B------:R-:W-:Y:S01]  /*3e50*/  HFMA2.MMA R150, -RZ, RZ, 0, 9.5367431640625e-07 ;  /* 0x00000010ff967435 */ /* 0x000fe200000001ff */
[----:B------:R-:W-:-:S05]  /*3e60*/  MOV R146, R149 ;  /* 0x0000009500927202 */ /* 0x000fca0000000f00 */
[----:B------:R-:W-:-:S05]  /*3e70*/  FADD.FTZ R146, R145, R146 ;  /* 0x0000009291927221 */ /* 0x000fca0000010000 */
[----:B------:R-:W-:-:S07]  /*3e80*/  MOV R151, R146 ;  /* 0x0000009200977202 */ /* 0x000fce0000000f00 */
[----:B------:R-:W-:Y:S05]  /*3e90*/  WARPSYNC.COLLECTIVE R148, `(.L_x_20574) ;  /* 0x0000000094087348 */ /* 0x000fea0003c00000 */
[----:B------:R0:W1:Y:S02]  /*3ea0*/  SHFL.BFLY P2, R149, R151, R150, R153 ;  /* 0x0c00009697957389 */ /* 0x0000640000040099 */
[----:B01----:R-:W-:Y:S01]  /*3eb0*/  ENDCOLLECTIVE ;  /* 0x000000000000791b */ /* 0x003fe20003800000 */
.L_x_20574:
[----:B------:R-:W-:Y:S01]  /*3ec0*/  MOV R147, R149 ;  /* 0x0000009500937202 */ /* 0x000fe20000000f00 */
[----:B------:R-:W-:Y:S06]  /*3ed0*/  BRA `(.L_x_20575) ;  /* 0xffffffe800d07947 */ /* 0x000fec000383ffff */
.L_x_20576:
        /* <DEDUP_REMOVED lines=10> */
.L_x_33679:


//--------------------- .text._ZN10layer_norm31ln_parallel_residual_fwd_kernelINS_13Kernel_traitsI6__halfS2_fS2_fjLj1280ELj1ELj4ELj1ELj16ENS_18Kernel_traits_baseILj1280ES2_S2_fS2_fjLj128EEEEELb1ELb0ELb0EEEvNS_9FwdParamsE --------------------------
	.section	.text._ZN10layer_norm31ln_parallel_residual_fwd_kernelINS_13Kernel_traitsI6__halfS2_fS2_fjLj1280ELj1ELj4ELj1ELj16ENS_18Kernel_traits_baseILj1280ES2_S2_fS2_fjLj128EEEEELb1ELb0ELb0EEEvNS_9FwdParamsE,"ax",@progbits
	.align	128
        .global         _ZN10layer_norm31ln_parallel_residual_fwd_kernelINS_13Kernel_traitsI6__halfS2_fS2_fjLj1280ELj1ELj4ELj1ELj16ENS_18Kernel_traits_baseILj1280ES2_S2_fS2_fjLj128EEEEELb1ELb0ELb0EEEvNS_9FwdParamsE
        .type           _ZN10layer_norm31ln_parallel_residual_fwd_kernelINS_13Kernel_traitsI6__halfS2_fS2_fjLj1280ELj1ELj4ELj1ELj16ENS_18Kernel_traits_baseILj1280ES2_S2_fS2_fjLj128EEEEELb1ELb0ELb0EEEvNS_9FwdParamsE,@function
        .size           _ZN10layer_norm31ln_parallel_residual_fwd_kernelINS_13Kernel_traitsI6__halfS2_fS2_fjLj1280ELj1ELj4ELj1ELj16ENS_18Kernel_traits_baseILj1280ES2_S2_fS2_fjLj128EEEEELb1ELb0ELb0EEEvNS_9FwdParamsE,(.L_x_33680 - _ZN10layer_norm31ln_parallel_residual_fwd_kernelINS_13Kernel_traitsI6__halfS2_fS2_fjLj1280ELj1ELj4ELj1ELj16ENS_18Kernel_traits_baseILj1280ES2_S2_fS2_fjLj128EEEEELb1ELb0ELb0EEEvNS_9FwdParamsE)
        .other          _ZN10layer_norm31ln_parallel_residual_fwd_kernelINS_13Kernel_traitsI6__halfS2_fS2_fjLj1280ELj1ELj4ELj1ELj16ENS_18Kernel_traits_baseILj1280ES2_S2_fS2_fjLj128EEEEELb1ELb0ELb0EEEvNS_9FwdParamsE,@"STO_CUDA_ENTRY STV_DEFAULT"
_ZN10layer_norm31ln_parallel_residual_fwd_kernelINS_13Kernel_traitsI6__halfS2_fS2_fjLj1280ELj1ELj4ELj1ELj16ENS_18Kernel_traits_baseILj1280ES2_S2_fS2_fjLj128EEEEELb1ELb0ELb0EEEvNS_9FwdParamsE:
.text._ZN10layer_norm31ln_parallel_residual_fwd_kernelINS_13Kernel_traitsI6__halfS2_fS2_fjLj1280ELj1ELj4ELj1ELj16ENS_18Kernel_traits_baseILj1280ES2_S2_fS2_fjLj128EEEEELb1ELb0ELb0EEEvNS_9FwdParamsE:
        /* <DEDUP_REMOVED lines=121> */
.L_x_20578:
[----:B------:R-:W-:Y:S05]  /*0790*/  BSYNC B0 ;  /* 0x0000000000007941 */ /* 0x000fea0003800000 */
.L_x_20577:
        /* <DEDUP_REMOVED lines=28> */
.L_x_20580:
[----:B------:R-:W-:Y:S05]  /*0960*/  BSYNC B0 ;  /* 0x0000000000007941 */ /* 0x000fea0003800000 */
.L_x_20579:
        /* <DEDUP_REMOVED lines=28> */
.L_x_20582:
[----:B------:R-:W-:Y:S05]  /*0b30*/  BSYNC B0 ;  /* 0x0000000000007941 */ /* 0x000fea0003800000 */
.L_x_20581:
        /* <DEDUP_REMOVED lines=28> */
.L_x_20584:
[----:B------:R-:W-:Y:S05]  /*0d00*/  BSYNC B0 ;  /* 0x0000000000007941 */ /* 0x000fea0003800000 */
.L_x_20583:
        /* <DEDUP_REMOVED lines=35> */
.L_x_20586:
[----:B------:R-:W-:Y:S05]  /*0f40*/  BSYNC B0 ;  /* 0x0000000000007941 */ /* 0x000fea0003800000 */
.L_x_20585:
        /* <DEDUP_REMOVED lines=8> */
[----:B------:R-:W-:Y:S01]  /*0fd0*/  IMAD R237, R224, -0x2daee0ad, RZ ;  /* 0xd2511f53e0ed7824 */ /* 0x000fe200078e02ff */
[----:B------:R-:W-:Y:S01]  /*0fe0*/  ULDC.U8 UR25, c[0x0][0x2a0] ;  /* 0x0000a80000197ab9 */ /* 0x000fe20000000000 */
[----:B------:R-:W-:Y:S01]  /*0ff0*/  IMAD R49, R222, -0x326172a9, RZ ;  /* 0xcd9e8d57de317824 */ /* 0x000fe200078e02ff */
[----:B------:R-:W-:Y:S01]  /*1000*/  ULDC UR36, c[0x0][0x218] ;  /* 0x0000860000247ab9 */ /* 0x000fe20000000800 */
[----:B------:R-:W-:Y:S01]  /*1010*/  IMAD.HI.U32 R236, R242, -0x326172a9, RZ ;  /* 0xcd9e8d57f2ec7827 */ /* 0x000fe200078e00ff */
[----:B------:R-:W-:Y:S01]  /*1020*/  ULDC UR34, c[0x0][0x2d8] ;  /* 0x0000b60000227ab9 */ /* 0x000fe20000000800 */
[----:B------:R-:W-:-:S02]  /*1030*/  UISETP.NE.AND UP0, UPT, UR25, URZ, UPT ;  /* 0x0000003f1900728c */ /* 0x000fc4000bf05270 */
[----:B------:R-:W-:Y:S01]  /*1040*/  IMAD.WIDE.U32 R240, R240, -0x2daee0ad, RZ ;  /* 0xd2511f53f0f07825 */ /* 0x000fe200078e00ff */
[----:B------:R-:W-:Y:S01]  /*1050*/  LOP3.LUT R236, R236, UR24, R49, 0x96, !PT ;  /* 0x00000018ecec7c12 */ /* 0x000fe2000f8e9631 */
[----:B------:R-:W-:Y:S01]  /*1060*/  ULDC.64 UR26, c[0x0][0x230] ;  /* 0x00008c00001a7ab9 */ /* 0x000fe20000000a00 */
[----:B------:R-:W-:Y:S01]  /*1070*/  ULDC.64 UR28, c[0x0][0x238] ;  /* 0x00008e00001c7ab9 */ /* 0x000fe20000000a00 */
[--C-:B------:R-:W-:Y:S01]  /*1080*/  HADD2.F32 R40, -RZ, R32.reuse.H0_H0 ;  /* 0x20000020ff287230 */ /* 0x100fe20000004100 */
[----:B------:R-:W-:Y:S01]  /*1090*/  LOP3.LUT R237, R241, UR35, R237, 0x96, !PT ;  /* 0x00000023f1ed7c12 */ /* 0x000fe2000f8e96ed */
        /* <DEDUP_REMOVED lines=161> */
.L_x_21253:
        /* <DEDUP_REMOVED lines=35> */
.L_x_20591:
[----:B------:R-:W-:-:S07]  /*1ce0*/  IMAD.MOV.U32 R106, RZ, RZ, R242 ;  /* 0x000000ffff6a7224 */ /* 0x000fce00078e00f2 */
.L_x_20592:
[----:B------:R-:W-:Y:S05]  /*1cf0*/  BSYNC B2 ;  /* 0x0000000000027941 */ /* 0x000fea0003800000 */
.L_x_20590:
        /* <DEDUP_REMOVED lines=16> */
.L_x_20596:
[----:B------:R-:W-:Y:S05]  /*1e00*/  BSYNC B3 ;  /* 0x0000000000037941 */ /* 0x000fea0003800000 */
.L_x_20595:
        /* <DEDUP_REMOVED lines=43> */
.L_x_20594:
[----:B------:R-:W-:Y:S05]  /*20c0*/  BSYNC B2 ;  /* 0x0000000000027941 */ /* 0x000fea0003800000 */
.L_x_20593:
        /* <DEDUP_REMOVED lines=19> */
.L_x_20597:
        /* <DEDUP_REMOVED lines=12> */
.L_x_20600:
[----:B------:R-:W-:-:S07]  /*22c0*/  MOV R61, R242 ;  /* 0x000000f2003d7202 */ /* 0x000fce0000000f00 */
.L_x_20601:
[----:B------:R-:W-:Y:S05]  /*22d0*/  BSYNC B2 ;  /* 0x0000000000027941 */ /* 0x000fea0003800000 */
.L_x_20599:
        /* <DEDUP_REMOVED lines=16> */
.L_x_20605:
[----:B------:R-:W-:Y:S05]  /*23e0*/  BSYNC B3 ;  /* 0x0000000000037941 */ /* 0x000fea0003800000 */
.L_x_20604:
        /* <DEDUP_REMOVED lines=43> */
.L_x_20603:
[----:B------:R-:W-:Y:S05]  /*26a0*/  BSYNC B2 ;  /* 0x0000000000027941 */ /* 0x000fea0003800000 */
.L_x_20602:
[----:B------:R-:W-:Y:S01]  /*26b0*/  I2FP.F32.U32 R61, R61 ;  /* 0x0000003d003d7245 */ /* 0x000fe20000201000 */
[----:B------:R-:W-:-:S04]  /*26c0*/  HADD2.F32 R63, -RZ, R56.H0_H0 ;  /* 0x20000038ff3f7230 */ /* 0x000fc80000004100 */
[----:B------:R-:W-:Y:S01]  /*26d0*/  FFMA.FTZ R100, R61, R106, 1.1641532182693481445e-10 ;  /* 0x2f0000003d647423 */ /* 0x000fe2000001006a */
[----:B------:R-:W-:-:S04]  /*26e0*/  FMUL.FTZ R63, R63, R104 ;  /* 0x000000683f3f7220 */ /* 0x000fc80000410000 */
[----:B------:R-:W-:-:S04]  /*26f0*/  FSETP.GTU.FTZ.AND P3, PT, R100, R105, PT ;  /* 0x000000696400720b */ /* 0x000fc80003f7c000 */
[----:B------:R-:W-:Y:S02]  /*2700*/  FSEL R63, R63, RZ, !P3 ;  /* 0x000000ff3f3f7208 */ /* 0x000fe40005800000 */
[----:B------:R-:W-:-:S03]  /*2710*/  SEL R235, RZ, 0x1, P3 ;  /* 0x00000001ffeb7807 */ /* 0x000fc60001800000 */
[----:B------:R-:W-:-:S04]  /*2720*/  FADD.FTZ R60, R63, R60 ;  /* 0x0000003c3f3c7221 */ /* 0x000fc80000010000 */
[----:B------:R-:W-:-:S07]  /*2730*/  @P0 FADD.FTZ R60, R48, R60 ;  /* 0x0000003c303c0221 */ /* 0x000fce0000010000 */
.L_x_20598:
        /* <DEDUP_REMOVED lines=12> */
.L_x_20607:
[----:B------:R-:W-:-:S07]  /*2800*/  IMAD.MOV.U32 R61, RZ, RZ, R242 ;  /* 0x000000ffff3d7224 */ /* 0x000fce00078e00f2 */
.L_x_20608:
[----:B------:R-:W-:Y:S05]  /*2810*/  BSYNC B2 ;  /* 0x0000000000027941 */ /* 0x000fea0003800000 */
.L_x_20606:
        /* <DEDUP_REMOVED lines=16> */
.L_x_20612:
[----:B------:R-:W-:Y:S05]  /*2920*/  BSYNC B3 ;  /* 0x0000000000037941 */ /* 0x000fea0003800000 */
.L_x_20611:
        /* <DEDUP_REMOVED lines=43> */
.L_x_20610:
[----:B------:R-:W-:Y:S05]  /*2be0*/  BSYNC B2 ;  /* 0x0000000000027941 */ /* 0x000fea0003800000 */
.L_x_20609:
        /* <DEDUP_REMOVED lines=14> */
.L_x_20613:
        /* <DEDUP_REMOVED lines=12> */
.L_x_20616:
[----:B------:R-:W-:-:S07]  /*2d90*/  MOV R64, R242 ;  /* 0x000000f200407202 */ /* 0x000fce0000000f00 */
.L_x_20617:
[----:B------:R-:W-:Y:S05]  /*2da0*/  BSYNC B2 ;  /* 0x0000000000027941 */ /* 0x000fea0003800000 */
.L_x_20615:
        /* <DEDUP_REMOVED lines=16> */
.L_x_20621:
[----:B------:R-:W-:Y:S05]  /*2eb0*/  BSYNC B3 ;  /* 0x0000000000037941 */ /* 0x000fea0003800000 */
.L_x_20620:
        /* <DEDUP_REMOVED lines=43> */
.L_x_20619:
[----:B------:R-:W-:Y:S05]  /*3170*/  BSYNC B2 ;  /* 0x0000000000027941 */ /* 0x000fea0003800000 */
.L_x_20618:
[----:B------:R-:W-:Y:S01]  /*3180*/  I2FP.F32.U32 R63, R64 ;  /* 0x00000040003f7245 */ /* 0x000fe20000201000 */
[----:B------:R-:W-:-:S04]  /*3190*/  HADD2.F32 R101, -RZ, R56.H1_H1 ;  /* 0x30000038ff657230 */ /* 0x000fc80000004100 */
[----:B------:R-:W-:Y:S01]  /*31a0*/  FFMA.FTZ R64, R63, R106, 1.1641532182693481445e-10 ;  /* 0x2f0000003f407423 */ /* 0x000fe2000001006a */
[----:B------:R-:W-:-:S04]  /*31b0*/  FMUL.FTZ R101, R101, R104 ;  /* 0x0000006865657220 */ /* 0x000fc80000410000 */
[----:B------:R-:W-:-:S04]  /*31c0*/  FSETP.GTU.FTZ.AND P3, PT, R64, R105, PT ;  /* 0x000000694000720b */ /* 0x000fc80003f7c000 */
[----:B------:R-:W-:Y:S02]  /*31d0*/  FSEL R64, R101, RZ, !P3 ;  /* 0x000000ff65407208 */ /* 0x000fe40005800000 */
[----:B------:R-:W-:-:S03]  /*31e0*/  SEL R234, RZ, 0x1, P3 ;  /* 0x00000001ffea7807 */ /* 0x000fc60001800000 */
[----:B------:R-:W-:-:S04]  /*31f0*/  FADD.FTZ R61, R64, R61 ;  /* 0x0000003d403d7221 */ /* 0x000fc80000010000 */
[----:B------:R-:W-:-:S07]  /*3200*/  @P0 FADD.FTZ R61, R49, R61 ;  /* 0x0000003d313d0221 */ /* 0x000fce0000010000 */
.L_x_20614:
        /* <DEDUP_REMOVED lines=12> */
.L_x_20623:
[----:B------:R-:W-:-:S07]  /*32d0*/  IMAD.MOV.U32 R64, RZ, RZ, R242 ;  /* 0x000000ffff407224 */ /* 0x000fce00078e00f2 */
.L_x_20624:
[----:B------:R-:W-:Y:S05]  /*32e0*/  BSYNC B2 ;  /* 0x0000000000027941 */ /* 0x000fea0003800000 */
.L_x_20622:
        /* <DEDUP_REMOVED lines=16> */
.L_x_20628:
[----:B------:R-:W-:Y:S05]  /*33f0*/  BSYNC B3 ;  /* 0x0000000000037941 */ /* 0x000fea0003800000 */
.L_x_20627:
        /* <DEDUP_REMOVED lines=43> */
.L_x_20626:
[----:B------:R-:W-:Y:S05]  /*36b0*/  BSYNC B2 ;  /* 0x0000000000027941 */ /* 0x000fea0003800000 */
.L_x_20625:
        /* <DEDUP_REMOVED lines=14> */
.L_x_20629:
        /* <DEDUP_REMOVED lines=12> */
.L_x_20632:
[----:B------:R-:W-:-:S07]  /*3860*/  MOV R63, R242 ;  /* 0x000000f2003f7202 */ /* 0x000fce0000000f00 */
.L_x_20633:
[----:B------:R-:W-:Y:S05]  /*3870*/  BSYNC B2 ;  /* 0x0000000000027941 */ /* 0x000fea0003800000 */
.L_x_20631:
        /* <DEDUP_REMOVED lines=16> */
.L_x_20637:
[----:B------:R-:W-:Y:S05]  /*3980*/  BSYNC B3 ;  /* 0x0000000000037941 */ /* 0x000fea0003800000 */
.L_x_20636:
        /* <DEDUP_REMOVED lines=43> */
.L_x_20635:
[----:B------:R-:W-:Y:S05]  /*3c40*/  BSYNC B2 ;  /* 0x0000000000027941 */ /* 0x000fea0003800000 */
.L_x_20634:
[----:B------:R-:W-:-:S05]  /*3c50*/  I2FP.F32.U32 R63, R63 ;  /* 0x0000003f003f7245 */ /* 0x000fca0000201000 */
[----:B------:R-:W-:Y:S01]  /*3c60*/  FFMA.FTZ R100, R63, R106, 1.1641532182693481445e-10 ;  /* 0x2f0000003f647423 */ /* 0x000fe2000001006a */
[----:B------:R-:W-:-:S04]  /*3c70*/  HADD2.F32 R63, -RZ, R57.H0_H0 ;  /* 0x20000039ff3f7230 */ /* 0x000fc80000004100 */
[----:B------:R-:W-:Y:S01]  /*3c80*/  FSETP.GTU.FTZ.AND P3, PT, R100, R105, PT ;  /* 0x000000696400720b */ /* 0x000fe20003f7c000 */
[----:B------:R-:W-:-:S03]  /*3c90*/  FMUL.FTZ R63, R63, R104 ;  /* 0x000000683f3f7220 */ /* 0x000fc60000410000 */
[----:B------:R-:W-:Y:S02]  /*3ca0*/  SEL R233, RZ, 0x1, P3 ;  /* 0x00000001ffe97807 */ /* 0x000fe40001800000 */
[----:B------:R-:W-:-:S05]  /*3cb0*/  FSEL R63, R63, RZ, !P3 ;  /* 0x000000ff3f3f7208 */ /* 0x000fca0005800000 */
[----:B------:R-:W-:-:S04]  /*3cc0*/  FADD.FTZ R62, R63, R62 ;  /* 0x0000003e3f3e7221 */ /* 0x000fc80000010000 */
[----:B------:R-:W-:-:S07]  /*3cd0*/  @P0 FADD.FTZ R62, R50, R62 ;  /* 0x0000003e323e0221 */ /* 0x000fce0000010000 */
.L_x_20630:
        /* <DEDUP_REMOVED lines=12> */
.L_x_20639:
[----:B------:R-:W-:-:S07]  /*3da0*/  IMAD.MOV.U32 R63, RZ, RZ, R242 ;  /* 0x000000ffff3f7224 */ /* 0x000fce00078e00f2 */
.L_x_20640:
[----:B------:R-:W-:Y:S05]  /*3db0*/  BSYNC B2 ;  /* 0x0000000000027941 */ /* 0x000fea0003800000 */
.L_x_20638:
        /* <DEDUP_REMOVED lines=16> */
.L_x_20644:
[----:B------:R-:W-:Y:S05]  /*3ec0*/  BSYNC B3 ;  /* 0x0000000000037941 */ /* 0x000fea0003800000 */
.L_x_20643:
        /* <DEDUP_REMOVED lines=43> */
.L_x_20642:
[----:B------:R-:W-:Y:S05]  /*4180*/  BSYNC B2 ;  /* 0x0000000000027941 */ /* 0x000fea0003800000 */
.L_x_20641:
        /* <DEDUP_REMOVED lines=14> */
.L_x_20645:
        /* <DEDUP_REMOVED lines=12> */
.L_x_20648:
[----:B------:R-:W-:-:S07]  /*4330*/  MOV R107, R242 ;  /* 0x000000f2006b7202 */ /* 0x000fce0000000f00 */
.L_x_20649:
[----:B------:R-:W-:Y:S05]  /*4340*/  BSYNC B2 ;  /* 0x0000000000027941 */ /* 0x000fea0003800000 */
.L_x_20647:
        /* <DEDUP_REMOVED lines=16> */
.L_x_20653:
[----:B------:R-:W-:Y:S05]  /*4450*/  BSYNC B3 ;  /* 0x0000000000037941 */ /* 0x000fea0003800000 */
.L_x_20652:
        /* <DEDUP_REMOVED lines=43> */
.L_x_20651:
[----:B------:R-:W-:Y:S05]  /*4710*/  BSYNC B2 ;  /* 0x0000000000027941 */ /* 0x000fea0003800000 */
.L_x_20650:
[----:B------:R-:W-:-:S05]  /*4720*/  I2FP.F32.U32 R65, R107 ;  /* 0x0000006b00417245 */ /* 0x000fca0000201000 */
[----:B------:R-:W-:Y:S01]  /*4730*/  FFMA.FTZ R100, R65, R106, 1.1641532182693481445e-10 ;  /* 0x2f00000041647423 */ /* 0x000fe2000001006a */
[----:B------:R-:W-:-:S04]  /*4740*/  HADD2.F32 R65, -RZ, R57.H1_H1 ;  /* 0x30000039ff417230 */ /* 0x000fc80000004100 */
[----:B------:R-:W-:Y:S01]  /*4750*/  FSETP.GTU.FTZ.AND P3, PT, R100, R105, PT ;  /* 0x000000696400720b */ /* 0x000fe20003f7c000 */
[----:B------:R-:W-:-:S03]  /*4760*/  FMUL.FTZ R65, R65, R104 ;  /* 0x0000006841417220 */ /* 0x000fc60000410000 */
[----:B------:R-:W-:Y:S02]  /*4770*/  SEL R232, RZ, 0x1, P3 ;  /* 0x00000001ffe87807 */ /* 0x000fe40001800000 */
[----:B------:R-:W-:-:S05]  /*4780*/  FSEL R100, R65, RZ, !P3 ;  /* 0x000000ff41647208 */ /* 0x000fca0005800000 */
[----:B------:R-:W-:-:S04]  /*4790*/  FADD.FTZ R63, R100, R63 ;  /* 0x0000003f643f7221 */ /* 0x000fc80000010000 */
[----:B------:R-:W-:-:S07]  /*47a0*/  @P0 FADD.FTZ R63, R51, R63 ;  /* 0x0000003f333f0221 */ /* 0x000fce0000010000 */
.L_x_20646:
        /* <DEDUP_REMOVED lines=12> */
.L_x_20655:
[----:B------:R-:W-:-:S07]  /*4870*/  IMAD.MOV.U32 R107, RZ, RZ, R242 ;  /* 0x000000ffff6b7224 */ /* 0x000fce00078e00f2 */
.L_x_20656:
[----:B------:R-:W-:Y:S05]  /*4880*/  BSYNC B2 ;  /* 0x0000000000027941 */ /* 0x000fea0003800000 */
.L_x_20654:
        /* <DEDUP_REMOVED lines=16> */
.L_x_20660:
[----:B------:R-:W-:Y:S05]  /*4990*/  BSYNC B3 ;  /* 0x0000000000037941 */ /* 0x000fea0003800000 */
.L_x_20659:
        /* <DEDUP_REMOVED lines=43> */
.L_x_20658:
[----:B------:R-:W-:Y:S05]  /*4c50*/  BSYNC B2 ;  /* 0x0000000000027941 */ /* 0x000fea0003800000 */
.L_x_20657:
        /* <DEDUP_REMOVED lines=14> */
.L_x_20661:
        /* <DEDUP_REMOVED lines=12> */
.L_x_20664:
[----:B------:R-:W-:-:S07]  /*4e00*/  MOV R65, R242 ;  /* 0x000000f200417202 */ /* 0x000fce0000000f00 */
.L_x_20665:
[----:B------:R-:W-:Y:S05]  /*4e10*/  BSYNC B2 ;  /* 0x0000000000027941 */ /* 0x000fea0003800000 */
.L_x_20663:
        /* <DEDUP_REMOVED lines=16> */
.L_x_20669:
[----:B------:R-:W-:Y:S05]  /*4f20*/  BSYNC B3 ;  /* 0x0000000000037941 */ /* 0x000fea0003800000 */
.L_x_20668:
        /* <DEDUP_REMOVED lines=43> */
.L_x_20667:
[----:B------:R-:W-:Y:S05]  /*51e0*/  BSYNC B2 ;  /* 0x0000000000027941 */ /* 0x000fea0003800000 */
.L_x_20666:
        /* <DEDUP_REMOVED lines=9> */
.L_x_20662:
        /* <DEDUP_REMOVED lines=12> */
.L_x_20671:
[----:B------:R-:W-:-:S07]  /*5340*/  IMAD.MOV.U32 R65, RZ, RZ, R242 ;  /* 0x000000ffff417224 */ /* 0x000fce00078e00f2 */
.L_x_20672:
[----:B------:R-:W-:Y:S05]  /*5350*/  BSYNC B2 ;  /* 0x0000000000027941 */ /* 0x000fea0003800000 */
.L_x_20670:
        /* <DEDUP_REMOVED lines=16> */
.L_x_20676:
[----:B------:R-:W-:Y:S05]  /*5460*/  BSYNC B3 ;  /* 0x0000000000037941 */ /* 0x000fea0003800000 */
.L_x_20675:
        /* <DEDUP_REMOVED lines=43> */
.L_x_20674:
[----:B------:R-:W-:Y:S05]  /*5720*/  BSYNC B2 ;  /* 0x0000000000027941 */ /* 0x000fea0003800000 */
.L_x_20673:
        /* <DEDUP_REMOVED lines=12> */
.L_x_20677:
        /* <DEDUP_REMOVED lines=12> */
.L_x_20680:
[----:B------:R-:W-:-:S07]  /*58b0*/  MOV R66, R242 ;  /* 0x000000f200427202 */ /* 0x000fce0000000f00 */
.L_x_20681:
[----:B------:R-:W-:Y:S05]  /*58c0*/  BSYNC B2 ;  /* 0x0000000000027941 */ /* 0x000fea0003800000 */
.L_x_20679:
        /* <DEDUP_REMOVED lines=16> */
.L_x_20685:
[----:B------:R-:W-:Y:S05]  /*59d0*/  BSYNC B3 ;  /* 0x0000000000037941 */ /* 0x000fea0003800000 */
.L_x_20684:
        /* <DEDUP_REMOVED lines=43> */
.L_x_20683:
[----:B------:R-:W-:Y:S05]  /*5c90*/  BSYNC B2 ;  /* 0x0000000000027941 */ /* 0x000fea0003800000 */
.L_x_20682:
        /* <DEDUP_REMOVED lines=9> */
.L_x_20678:
        /* <DEDUP_REMOVED lines=12> */
.L_x_20687:
[----:B------:R-:W-:-:S07]  /*5df0*/  IMAD.MOV.U32 R66, RZ, RZ, R242 ;  /* 0x000000ffff427224 */ /* 0x000fce00078e00f2 */
.L_x_20688:
[----:B------:R-:W-:Y:S05]  /*5e00*/  BSYNC B2 ;  /* 0x0000000000027941 */ /* 0x000fea0003800000 */
.L_x_20686:
        /* <DEDUP_REMOVED lines=16> */
.L_x_20692:
[----:B------:R-:W-:Y:S05]  /*5f10*/  BSYNC B3 ;  /* 0x0000000000037941 */ /* 0x000fea0003800000 */
.L_x_20691:
        /* <DEDUP_REMOVED lines=43> */
.L_x_20690:
[----:B------:R-:W-:Y:S05]  /*61d0*/  BSYNC B2 ;  /* 0x0000000000027941 */ /* 0x000fea0003800000 */
.L_x_20689:
        /* <DEDUP_REMOVED lines=9> */
[----:B------:R-:W-:Y:S02]  /*6270*/  IMAD.MOV.U32 R101, RZ, RZ, R100 ;  /* 0x000000ffff657224 */ /* 0x000fe400078e0064 */
[----:B------:R-:W-:Y:S01]  /*6280*/  FADD.FTZ R66, R54, R66 ;  /* 0x0000004236427221 */ /* 0x000fe20000010000 */
[----:B------:R-:W-:Y:S06]  /*6290*/  BRA `(.L_x_20694) ;  /* 0x0000000400507947 */ /* 0x000fec0003800000 */
.L_x_20693:
        /* <DEDUP_REMOVED lines=12> */
.L_x_20696:
[----:B------:R-:W-:-:S07]  /*6360*/  MOV R107, R242 ;  /* 0x000000f2006b7202 */ /* 0x000fce0000000f00 */
.L_x_20697:
[----:B------:R-:W-:Y:S05]  /*6370*/  BSYNC B2 ;  /* 0x0000000000027941 */ /* 0x000fea0003800000 */
.L_x_20695:
        /* <DEDUP_REMOVED lines=16> */
.L_x_20701:
[----:B------:R-:W-:Y:S05]  /*6480*/  BSYNC B3 ;  /* 0x0000000000037941 */ /* 0x000fea0003800000 */
.L_x_20700:
        /* <DEDUP_REMOVED lines=43> */
.L_x_20699:
[----:B------:R-:W-:Y:S05]  /*6740*/  BSYNC B2 ;  /* 0x0000000000027941 */ /* 0x000fea0003800000 */
.L_x_20698:
        /* <DEDUP_REMOVED lines=9> */
.L_x_20694:
        /* <DEDUP_REMOVED lines=12> */
.L_x_20703:
[----:B------:R-:W-:-:S07]  /*68a0*/  IMAD.MOV.U32 R107, RZ, RZ, R242 ;  /* 0x000000ffff6b7224 */ /* 0x000fce00078e00f2 */
.L_x_20704:
[----:B------:R-:W-:Y:S05]  /*68b0*/  BSYNC B2 ;  /* 0x0000000000027941 */ /* 0x000fea0003800000 */
.L_x_20702:
        /* <DEDUP_REMOVED lines=16> */
.L_x_20708:
[----:B------:R-:W-:Y:S05]  /*69c0*/  BSYNC B3 ;  /* 0x0000000000037941 */ /* 0x000fea0003800000 */
.L_x_20707:
        /* <DEDUP_REMOVED lines=43> */
.L_x_20706:
[----:B------:R-:W-:Y:S05]  /*6c80*/  BSYNC B2 ;  /* 0x0000000000027941 */ /* 0x000fea0003800000 */
.L_x_20705:
        /* <DEDUP_REMOVED lines=12> */
.L_x_20709:
        /* <DEDUP_REMOVED lines=12> */
.L_x_20712:
[----:B------:R-:W-:-:S07]  /*6e10*/  MOV R107, R242 ;  /* 0x000000f2006b7202 */ /* 0x000fce0000000f00 */
.L_x_20713:
[----:B------:R-:W-:Y:S05]  /*6e20*/  BSYNC B2 ;  /* 0x0000000000027941 */ /* 0x000fea0003800000 */
.L_x_20711:
        /* <DEDUP_REMOVED lines=16> */
.L_x_20717:
[----:B------:R-:W-:Y:S05]  /*6f30*/  BSYNC B3 ;  /* 0x0000000000037941 */ /* 0x000fea0003800000 */
.L_x_20716:
[----:B------:R-:W-:Y:S01]  /*6f40*/  LOP3.LUT R101, R101, UR7, R238, 0x96, !PT ;  /* 0x0000000765657c12 */ /* 0x000fe2000f8e96ee */
[----:B------:R-:W-:Y:S01]  /*6f50*/  IMAD.HI.U32 R103, R108, -0x326172a9, RZ ;  /* 0xcd9e8d576c677827 */ /* 0x000fe200078e00ff */
[----:B------:R-:W-:-:S03]  /*6f60*/  HFMA2.MMA R239, -RZ, RZ, 0, 0 ;  /* 0x00000000ffef7435 */ /* 0x000fc600000001ff */
        /* <DEDUP_REMOVED lines=40> */
.L_x_20715:
[----:B------:R-:W-:Y:S05]  /*71f0*/  BSYNC B2 ;  /* 0x0000000000027941 */ /* 0x000fea0003800000 */
.L_x_20714:
        /* <DEDUP_REMOVED lines=9> */
.L_x_20710:
        /* <DEDUP_REMOVED lines=51> */
.L_x_20718:
[----:B01----:R-:W-:-:S07]  /*75c0*/  IADD3 R100, R241, 0x20, RZ ;  /* 0x00000020f1647810 */ /* 0x003fce0007ffe0ff */
.L_x_20589:
[----:B------:R-:W-:Y:S05]  /*75d0*/  BSYNC B1 ;  /* 0x0000000000017941 */ /* 0x000fea0003800000 */
.L_x_20588:
        /* <DEDUP_REMOVED lines=30> */
.L_x_20722:
[----:B------:R-:W-:-:S07]  /*77c0*/  IMAD.MOV.U32 R107, RZ, RZ, R242 ;  /* 0x000000ffff6b7224 */ /* 0x000fce00078e00f2 */
.L_x_20723:
[----:B------:R-:W-:Y:S05]  /*77d0*/  BSYNC B2 ;  /* 0x0000000000027941 */ /* 0x000fea0003800000 */
.L_x_20721:
        /* <DEDUP_REMOVED lines=16> */
.L_x_20727:
[----:B------:R-:W-:Y:S05]  /*78e0*/  BSYNC B3 ;  /* 0x0000000000037941 */ /* 0x000fea0003800000 */
.L_x_20726:
        /* <DEDUP_REMOVED lines=43> */
.L_x_20725:
[----:B------:R-:W-:Y:S05]  /*7ba0*/  BSYNC B2 ;  /* 0x0000000000027941 */ /* 0x000fea0003800000 */
.L_x_20724:
[----:B------:R-:W0:Y:S01]  /*7bb0*/  LDC R106, c[0x0][0x294] ;  /* 0x0000a500ff6a7b82 */ /* 0x000e220000000800 */
[----:B------:R-:W-:Y:S01]  /*7bc0*/  I2FP.F32.U32 R70, R107 ;  /* 0x0000006b00467245 */ /* 0x000fe20000201000 */
[----:B------:R-:W-:Y:S01]  /*7bd0*/  HFMA2.MMA R107, -RZ, RZ, 0.1171875, 0 ;  /* 0x2f800000ff6b7435 */ /* 0x000fe200000001ff */
[----:B------:R-:W-:Y:S01]  /*7be0*/  ISETP.NE.U32.AND P2, PT, R68, RZ, PT ;  /* 0x000000ff4400720c */ /* 0x000fe20003f45070 */
[----:B-----5:R-:W-:Y:S01]  /*7bf0*/  HADD2.F32 R68, -RZ, R72.H0_H0 ;  /* 0x20000048ff447230 */ /* 0x020fe20000004100 */
[----:B------:R-:W-:Y:S02]  /*7c00*/  LOP3.LUT R42, R42, 0xffffffef, RZ, 0xc0, !PT ;  /* 0xffffffef2a2a7812 */ /* 0x000fe400078ec0ff */
[----:B------:R-:W-:Y:S01]  /*7c10*/  ISETP.NE.AND.EX P2, PT, R69, RZ, PT, P2 ;  /* 0x000000ff4500720c */ /* 0x000fe20003f45320 */
[----:B------:R-:W1:Y:S04]  /*7c20*/  LDC R101, c[0x0][0x298] ;  /* 0x0000a600ff657b82 */ /* 0x000e680000000800 */
        /* <DEDUP_REMOVED lines=11> */
.L_x_20728:
        /* <DEDUP_REMOVED lines=12> */
.L_x_20731:
[----:B------:R-:W-:-:S07]  /*7da0*/  IMAD.MOV.U32 R69, RZ, RZ, R242 ;  /* 0x000000ffff457224 */ /* 0x000fce00078e00f2 */
.L_x_20732:
[----:B------:R-:W-:Y:S05]  /*7db0*/  BSYNC B2 ;  /* 0x0000000000027941 */ /* 0x000fea0003800000 */
.L_x_20730:
        /* <DEDUP_REMOVED lines=16> */
.L_x_20736:
[----:B------:R-:W-:Y:S05]  /*7ec0*/  BSYNC B3 ;  /* 0x0000000000037941 */ /* 0x000fea0003800000 */
.L_x_20735:
        /* <DEDUP_REMOVED lines=43> */
.L_x_20734:
[----:B------:R-:W-:Y:S05]  /*8180*/  BSYNC B2 ;  /* 0x0000000000027941 */ /* 0x000fea0003800000 */
.L_x_20733:
        /* <DEDUP_REMOVED lines=9> */
.L_x_20729:
        /* <DEDUP_REMOVED lines=12> */
.L_x_20738:
[----:B------:R-:W-:-:S07]  /*82e0*/  MOV R69, R242 ;  /* 0x000000f200457202 */ /* 0x000fce0000000f00 */
.L_x_20739:
[----:B------:R-:W-:Y:S05]  /*82f0*/  BSYNC B2 ;  /* 0x0000000000027941 */ /* 0x000fea0003800000 */
.L_x_20737:
        /* <DEDUP_REMOVED lines=16> */
.L_x_20743:
[----:B------:R-:W-:Y:S05]  /*8400*/  BSYNC B3 ;  /* 0x0000000000037941 */ /* 0x000fea0003800000 */
.L_x_20742:
        /* <DEDUP_REMOVED lines=43> */
.L_x_20741:
[----:B------:R-:W-:Y:S05]  /*86c0*/  BSYNC B2 ;  /* 0x0000000000027941 */ /* 0x000fea0003800000 */
.L_x_20740:
        /* <DEDUP_REMOVED lines=14> */
.L_x_20744:
        /* <DEDUP_REMOVED lines=12> */
.L_x_20747:
[----:B------:R-:W-:-:S07]  /*8870*/  IMAD.MOV.U32 R72, RZ, RZ, R242 ;  /* 0x000000ffff487224 */ /* 0x000fce00078e00f2 */
.L_x_20748:
[----:B------:R-:W-:Y:S05]  /*8880*/  BSYNC B2 ;  /* 0x0000000000027941 */ /* 0x000fea0003800000 */
.L_x_20746:
        /* <DEDUP_REMOVED lines=16> */
.L_x_20752:
[----:B------:R-:W-:Y:S05]  /*8990*/  BSYNC B3 ;  /* 0x0000000000037941 */ /* 0x000fea0003800000 */
.L_x_20751:
        /* <DEDUP_REMOVED lines=43> */
.L_x_20750:
[----:B------:R-:W-:Y:S05]  /*8c50*/  BSYNC B2 ;  /* 0x0000000000027941 */ /* 0x000fea0003800000 */
.L_x_20749:
        /* <DEDUP_REMOVED lines=9> */
.L_x_20745:
        /* <DEDUP_REMOVED lines=12> */
.L_x_20754:
[----:B------:R-:W-:-:S07]  /*8db0*/  MOV R72, R242 ;  /* 0x000000f200487202 */ /* 0x000fce0000000f00 */
.L_x_20755:
[----:B------:R-:W-:Y:S05]  /*8dc0*/  BSYNC B2 ;  /* 0x0000000000027941 */ /* 0x000fea0003800000 */
.L_x_20753:
        /* <DEDUP_REMOVED lines=16> */
.L_x_20759:
[----:B------:R-:W-:Y:S05]  /*8ed0*/  BSYNC B3 ;  /* 0x0000000000037941 */ /* 0x000fea0003800000 */
.L_x_20758:
        /* <DEDUP_REMOVED lines=43> */
.L_x_20757:
[----:B------:R-:W-:Y:S05]  /*9190*/  BSYNC B2 ;  /* 0x0000000000027941 */ /* 0x000fea0003800000 */
.L_x_20756:
        /* <DEDUP_REMOVED lines=14> */
.L_x_20760:
        /* <DEDUP_REMOVED lines=12> */
.L_x_20763:
[----:B------:R-:W-:-:S07]  /*9340*/  IMAD.MOV.U32 R71, RZ, RZ, R242 ;  /* 0x000000ffff477224 */ /* 0x000fce00078e00f2 */
.L_x_20764:
[----:B------:R-:W-:Y:S05]  /*9350*/  BSYNC B2 ;  /* 0x0000000000027941 */ /* 0x000fea0003800000 */
.L_x_20762:
        /* <DEDUP_REMOVED lines=16> */
.L_x_20768:
[----:B------:R-:W-:Y:S05]  /*9460*/  BSYNC B3 ;  /* 0x0000000000037941 */ /* 0x000fea0003800000 */
.L_x_20767:
        /* <DEDUP_REMOVED lines=43> */
.L_x_20766:
[----:B------:R-:W-:Y:S05]  /*9720*/  BSYNC B2 ;  /* 0x0000000000027941 */ /* 0x000fea0003800000 */
.L_x_20765:
        /* <DEDUP_REMOVED lines=9> */
.L_x_20761:
        /* <DEDUP_REMOVED lines=12> */
.L_x_20770:
[----:B------:R-:W-:-:S07]  /*9880*/  MOV R71, R242 ;  /* 0x000000f200477202 */ /* 0x000fce0000000f00 */
.L_x_20771:
[----:B------:R-:W-:Y:S05]  /*9890*/  BSYNC B2 ;  /* 0x0000000000027941 */ /* 0x000fea0003800000 */
.L_x_20769:
        /* <DEDUP_REMOVED lines=16> */
.L_x_20775:
[----:B------:R-:W-:Y:S05]  /*99a0*/  BSYNC B3 ;  /* 0x0000000000037941 */ /* 0x000fea0003800000 */
.L_x_20774:
        /* <DEDUP_REMOVED lines=43> */
.L_x_20773:
[----:B------:R-:W-:Y:S05]  /*9c60*/  BSYNC B2 ;  /* 0x0000000000027941 */ /* 0x000fea0003800000 */
.L_x_20772:
        /* <DEDUP_REMOVED lines=14> */
.L_x_20776:
        /* <DEDUP_REMOVED lines=12> */
.L_x_20779:
[----:B------:R-:W-:-:S07]  /*9e10*/  IMAD.MOV.U32 R232, RZ, RZ, R242 ;  /* 0x000000ffffe87224 */ /* 0x000fce00078e00f2 */
.L_x_20780:
[----:B------:R-:W-:Y:S05]  /*9e20*/  BSYNC B2 ;  /* 0x0000000000027941 */ /* 0x000fea0003800000 */
.L_x_20778:
        /* <DEDUP_REMOVED lines=16> */
.L_x_20784:
[----:B------:R-:W-:Y:S05]  /*9f30*/  BSYNC B3 ;  /* 0x0000000000037941 */ /* 0x000fea0003800000 */
.L_x_20783:
        /* <DEDUP_REMOVED lines=43> */
.L_x_20782:
[----:B------:R-:W-:Y:S05]  /*a1f0*/  BSYNC B2 ;  /* 0x0000000000027941 */ /* 0x000fea0003800000 */
.L_x_20781:
        /* <DEDUP_REMOVED lines=9> */
.L_x_20777:
        /* <DEDUP_REMOVED lines=12> */
.L_x_20786:
[----:B------:R-:W-:-:S07]  /*a350*/  MOV R239, R242 ;  /* 0x000000f200ef7202 */ /* 0x000fce0000000f00 */
.L_x_20787:
[----:B------:R-:W-:Y:S05]  /*a360*/  BSYNC B2 ;  /* 0x0000000000027941 */ /* 0x000fea0003800000 */
.L_x_20785:
        /* <DEDUP_REMOVED lines=16> */
.L_x_20791:
[----:B------:R-:W-:Y:S05]  /*a470*/  BSYNC B3 ;  /* 0x0000000000037941 */ /* 0x000fea0003800000 */
.L_x_20790:
        /* <DEDUP_REMOVED lines=43> */
.L_x_20789:
[----:B------:R-:W-:Y:S05]  /*a730*/  BSYNC B2 ;  /* 0x0000000000027941 */ /* 0x000fea0003800000 */
.L_x_20788:
        /* <DEDUP_REMOVED lines=14> */
.L_x_20792:
        /* <DEDUP_REMOVED lines=12> */
.L_x_20795:
[----:B------:R-:W-:-:S07]  /*a8e0*/  IMAD.MOV.U32 R73, RZ, RZ, R242 ;  /* 0x000000ffff497224 */ /* 0x000fce00078e00f2 */
.L_x_20796:
[----:B------:R-:W-:Y:S05]  /*a8f0*/  BSYNC B2 ;  /* 0x0000000000027941 */ /* 0x000fea0003800000 */
.L_x_20794:
        /* <DEDUP_REMOVED lines=16> */
.L_x_20800:
[----:B------:R-:W-:Y:S05]  /*aa00*/  BSYNC B3 ;  /* 0x0000000000037941 */ /* 0x000fea0003800000 */
.L_x_20799:
        /* <DEDUP_REMOVED lines=43> */
.L_x_20798:
[----:B------:R-:W-:Y:S05]  /*acc0*/  BSYNC B2 ;  /* 0x0000000000027941 */ /* 0x000fea0003800000 */
.L_x_20797:
        /* <DEDUP_REMOVED lines=9> */
.L_x_20793:
        /* <DEDUP_REMOVED lines=12> */
.L_x_20802:
[----:B------:R-:W-:-:S07]  /*ae20*/  MOV R73, R242 ;  /* 0x000000f200497202 */ /* 0x000fce0000000f00 */
.L_x_20803:
[----:B------:R-:W-:Y:S05]  /*ae30*/  BSYNC B2 ;  /* 0x0000000000027941 */ /* 0x000fea0003800000 */
.L_x_20801:
        /* <DEDUP_REMOVED lines=16> */
.L_x_20807:
[----:B------:R-:W-:Y:S05]  /*af40*/  BSYNC B3 ;  /* 0x0000000000037941 */ /* 0x000fea0003800000 */
.L_x_20806:
        /* <DEDUP_REMOVED lines=43> */
.L_x_20805:
[----:B------:R-:W-:Y:S05]  /*b200*/  BSYNC B2 ;  /* 0x0000000000027941 */ /* 0x000fea0003800000 */
.L_x_20804:
        /* <DEDUP_REMOVED lines=12> */
.L_x_20808:
        /* <DEDUP_REMOVED lines=12> */
.L_x_20811:
[----:B------:R-:W-:-:S07]  /*b390*/  IMAD.MOV.U32 R74, RZ, RZ, R242 ;  /* 0x000000ffff4a7224 */ /* 0x000fce00078e00f2 */
.L_x_20812:
[----:B------:R-:W-:Y:S05]  /*b3a0*/  BSYNC B2 ;  /* 0x0000000000027941 */ /* 0x000fea0003800000 */
.L_x_20810:
        /* <DEDUP_REMOVED lines=16> */
.L_x_20816:
[----:B------:R-:W-:Y:S05]  /*b4b0*/  BSYNC B3 ;  /* 0x0000000000037941 */ /* 0x000fea0003800000 */
.L_x_20815:
        /* <DEDUP_REMOVED lines=43> */
.L_x_20814:
[----:B------:R-:W-:Y:S05]  /*b770*/  BSYNC B2 ;  /* 0x0000000000027941 */ /* 0x000fea0003800000 */
.L_x_20813:
        /* <DEDUP_REMOVED lines=9> */
.L_x_20809:
        /* <DEDUP_REMOVED lines=12> */
.L_x_20818:
[----:B------:R-:W-:-:S07]  /*b8d0*/  MOV R74, R242 ;  /* 0x000000f2004a7202 */ /* 0x000fce0000000f00 */
.L_x_20819:
[----:B------:R-:W-:Y:S05]  /*b8e0*/  BSYNC B2 ;  /* 0x0000000000027941 */ /* 0x000fea0003800000 */
.L_x_20817:
        /* <DEDUP_REMOVED lines=16> */
.L_x_20823:
[----:B------:R-:W-:Y:S05]  /*b9f0*/  BSYNC B3 ;  /* 0x0000000000037941 */ /* 0x000fea0003800000 */
.L_x_20822:
        /* <DEDUP_REMOVED lines=43> */
.L_x_20821:
[----:B------:R-:W-:Y:S05]  /*bcb0*/  BSYNC B2 ;  /* 0x0000000000027941 */ /* 0x000fea0003800000 */
.L_x_20820:
        /* <DEDUP_REMOVED lines=12> */
.L_x_20824:
        /* <DEDUP_REMOVED lines=12> */
.L_x_20827:
[----:B------:R-:W-:-:S07]  /*be40*/  IMAD.MOV.U32 R229, RZ, RZ, R242 ;  /* 0x000000ffffe57224 */ /* 0x000fce00078e00f2 */
.L_x_20828:
[----:B------:R-:W-:Y:S05]  /*be50*/  BSYNC B2 ;  /* 0x0000000000027941 */ /* 0x000fea0003800000 */
.L_x_20826:
        /* <DEDUP_REMOVED lines=16> */
.L_x_20832:
[----:B------:R-:W-:Y:S05]  /*bf60*/  BSYNC B3 ;  /* 0x0000000000037941 */ /* 0x000fea0003800000 */
.L_x_20831:
        /* <DEDUP_REMOVED lines=43> */
.L_x_20830:
[----:B------:R-:W-:Y:S05]  /*c220*/  BSYNC B2 ;  /* 0x0000000000027941 */ /* 0x000fea0003800000 */
.L_x_20829:
        /* <DEDUP_REMOVED lines=9> */
.L_x_20825:
        /* <DEDUP_REMOVED lines=12> */
.L_x_20834:
[----:B------:R-:W-:-:S07]  /*c380*/  MOV R239, R242 ;  /* 0x000000f200ef7202 */ /* 0x000fce0000000f00 */
.L_x_20835:
[----:B------:R-:W-:Y:S05]  /*c390*/  BSYNC B2 ;  /* 0x0000000000027941 */ /* 0x000fea0003800000 */
.L_x_20833:
        /* <DEDUP_REMOVED lines=16> */
.L_x_20839:
[----:B------:R-:W-:Y:S05]  /*c4a0*/  BSYNC B3 ;  /* 0x0000000000037941 */ /* 0x000fea0003800000 */
.L_x_20838:
        /* <DEDUP_REMOVED lines=43> */
.L_x_20837:
[----:B------:R-:W-:Y:S05]  /*c760*/  BSYNC B2 ;  /* 0x0000000000027941 */ /* 0x000fea0003800000 */
.L_x_20836:
        /* <DEDUP_REMOVED lines=12> */
.L_x_20840:
        /* <DEDUP_REMOVED lines=12> */
.L_x_20843:
[----:B------:R-:W-:-:S07]  /*c8f0*/  IMAD.MOV.U32 R228, RZ, RZ, R242 ;  /* 0x000000ffffe47224 */ /* 0x000fce00078e00f2 */
.L_x_20844:
[----:B------:R-:W-:Y:S05]  /*c900*/  BSYNC B2 ;  /* 0x0000000000027941 */ /* 0x000fea0003800000 */
.L_x_20842:
        /* <DEDUP_REMOVED lines=16> */
.L_x_20848:
[----:B------:R-:W-:Y:S05]  /*ca10*/  BSYNC B3 ;  /* 0x0000000000037941 */ /* 0x000fea0003800000 */
.L_x_20847:
        /* <DEDUP_REMOVED lines=43> */
.L_x_20846:
[----:B------:R-:W-:Y:S05]  /*ccd0*/  BSYNC B2 ;  /* 0x0000000000027941 */ /* 0x000fea0003800000 */
.L_x_20845:
        /* <DEDUP_REMOVED lines=9> */
.L_x_20841:
        /* <DEDUP_REMOVED lines=51> */
.L_x_20849:
[----:B------:R-:W-:-:S07]  /*d0a0*/  VIADD R100, R100, 0x20 ;  /* 0x0000002064647836 */ /* 0x000fce0000000000 */
.L_x_20720:
[----:B------:R-:W-:Y:S05]  /*d0b0*/  BSYNC B1 ;  /* 0x0000000000017941 */ /* 0x000fea0003800000 */
.L_x_20719:
        /* <DEDUP_REMOVED lines=30> */
.L_x_20853:
[----:B------:R-:W-:-:S07]  /*d2a0*/  MOV R107, R242 ;  /* 0x000000f2006b7202 */ /* 0x000fce0000000f00 */
.L_x_20854:
[----:B------:R-:W-:Y:S05]  /*d2b0*/  BSYNC B2 ;  /* 0x0000000000027941 */ /* 0x000fea0003800000 */
.L_x_20852:
        /* <DEDUP_REMOVED lines=16> */
.L_x_20858:
[----:B------:R-:W-:Y:S05]  /*d3c0*/  BSYNC B3 ;  /* 0x0000000000037941 */ /* 0x000fea0003800000 */
.L_x_20857:
        /* <DEDUP_REMOVED lines=43> */
.L_x_20856:
[----:B------:R-:W-:Y:S05]  /*d680*/  BSYNC B2 ;  /* 0x0000000000027941 */ /* 0x000fea0003800000 */
.L_x_20855:
[----:B------:R-:W0:Y:S01]  /*d690*/  LDC R106, c[0x0][0x294] ;  /* 0x0000a500ff6a7b82 */ /* 0x000e220000000800 */
[----:B------:R-:W-:Y:S01]  /*d6a0*/  I2FP.F32.U32 R78, R107 ;  /* 0x0000006b004e7245 */ /* 0x000fe20000201000 */
[----:B------:R-:W-:Y:S01]  /*d6b0*/  IMAD.MOV.U32 R107, RZ, RZ, 0x2f800000 ;  /* 0x2f800000ff6b7424 */ /* 0x000fe200078e00ff */
[----:B------:R-:W-:Y:S01]  /*d6c0*/  ISETP.NE.U32.AND P2, PT, R76, RZ, PT ;  /* 0x000000ff4c00720c */ /* 0x000fe20003f45070 */
[----:B-----5:R-:W-:Y:S01]  /*d6d0*/  HADD2.F32 R76, -RZ, R80.H0_H0 ;  /* 0x20000050ff4c7230 */ /* 0x020fe20000004100 */
[----:B------:R-:W-:Y:S02]  /*d6e0*/  LOP3.LUT R42, R42, 0xffffffef, RZ, 0xc0, !PT ;  /* 0xffffffef2a2a7812 */ /* 0x000fe400078ec0ff */
[----:B------:R-:W-:Y:S01]  /*d6f0*/  ISETP.NE.AND.EX P2, PT, R77, RZ, PT, P2 ;  /* 0x000000ff4d00720c */ /* 0x000fe20003f45320 */
[----:B------:R-:W1:Y:S01]  /*d700*/  LDC R101, c[0x0][0x298] ;  /* 0x0000a600ff657b82 */ /* 0x000e620000000800 */
        /* <DEDUP_REMOVED lines=11> */
.L_x_20859:
        /* <DEDUP_REMOVED lines=12> */
.L_x_20862:
[----:B------:R-:W-:-:S07]  /*d880*/  IMAD.MOV.U32 R77, RZ, RZ, R242 ;  /* 0x000000ffff4d7224 */ /* 0x000fce00078e00f2 */
.L_x_20863:
[----:B------:R-:W-:Y:S05]  /*d890*/  BSYNC B2 ;  /* 0x0000000000027941 */ /* 0x000fea0003800000 */
.L_x_20861:
        /* <DEDUP_REMOVED lines=16> */
.L_x_20867:
[----:B------:R-:W-:Y:S05]  /*d9a0*/  BSYNC B3 ;  /* 0x0000000000037941 */ /* 0x000fea0003800000 */
.L_x_20866:
        /* <DEDUP_REMOVED lines=43> */
.L_x_20865:
[----:B------:R-:W-:Y:S05]  /*dc60*/  BSYNC B2 ;  /* 0x0000000000027941 */ /* 0x000fea0003800000 */
.L_x_20864:
        /* <DEDUP_REMOVED lines=9> */
.L_x_20860:
        /* <DEDUP_REMOVED lines=12> */
.L_x_20869:
[----:B------:R-:W-:-:S07]  /*ddc0*/  MOV R77, R242 ;  /* 0x000000f2004d7202 */ /* 0x000fce0000000f00 */
.L_x_20870:
[----:B------:R-:W-:Y:S05]  /*ddd0*/  BSYNC B2 ;  /* 0x0000000000027941 */ /* 0x000fea0003800000 */
.L_x_20868:
        /* <DEDUP_REMOVED lines=16> */
.L_x_20874:
[----:B------:R-:W-:Y:S05]  /*dee0*/  BSYNC B3 ;  /* 0x0000000000037941 */ /* 0x000fea0003800000 */
.L_x_20873:
        /* <DEDUP_REMOVED lines=43> */
.L_x_20872:
[----:B------:R-:W-:Y:S05]  /*e1a0*/  BSYNC B2 ;  /* 0x0000000000027941 */ /* 0x000fea0003800000 */
.L_x_20871:
        /* <DEDUP_REMOVED lines=14> */
.L_x_20875:
        /* <DEDUP_REMOVED lines=12> */
.L_x_20878:
[----:B------:R-:W-:-:S07]  /*e350*/  MOV R80, R242 ;  /* 0x000000f200507202 */ /* 0x000fce0000000f00 */
.L_x_20879:
[----:B------:R-:W-:Y:S05]  /*e360*/  BSYNC B2 ;  /* 0x0000000000027941 */ /* 0x000fea0003800000 */
.L_x_20877:
        /* <DEDUP_REMOVED lines=16> */
.L_x_20883:
[----:B------:R-:W-:Y:S05]  /*e470*/  BSYNC B3 ;  /* 0x0000000000037941 */ /* 0x000fea0003800000 */
.L_x_20882:
        /* <DEDUP_REMOVED lines=43> */
.L_x_20881:
[----:B------:R-:W-:Y:S05]  /*e730*/  BSYNC B2 ;  /* 0x0000000000027941 */ /* 0x000fea0003800000 */
.L_x_20880:
        /* <DEDUP_REMOVED lines=9> */
.L_x_20876:
        /* <DEDUP_REMOVED lines=12> */
.L_x_20885:
[----:B------:R-:W-:-:S07]  /*e890*/  MOV R80, R242 ;  /* 0x000000f200507202 */ /* 0x000fce0000000f00 */
.L_x_20886:
[----:B------:R-:W-:Y:S05]  /*e8a0*/  BSYNC B2 ;  /* 0x0000000000027941 */ /* 0x000fea0003800000 */
.L_x_20884:
        /* <DEDUP_REMOVED lines=16> */
.L_x_20890:
[----:B------:R-:W-:Y:S05]  /*e9b0*/  BSYNC B3 ;  /* 0x0000000000037941 */ /* 0x000fea0003800000 */
.L_x_20889:
        /* <DEDUP_REMOVED lines=43> */
.L_x_20888:
[----:B------:R-:W-:Y:S05]  /*ec70*/  BSYNC B2 ;  /* 0x0000000000027941 */ /* 0x000fea0003800000 */
.L_x_20887:
        /* <DEDUP_REMOVED lines=14> */
.L_x_20891:
        /* <DEDUP_REMOVED lines=12> */
.L_x_20894:
[----:B------:R-:W-:-:S07]  /*ee20*/  MOV R79, R242 ;  /* 0x000000f2004f7202 */ /* 0x000fce0000000f00 */
.L_x_20895:
[----:B------:R-:W-:Y:S05]  /*ee30*/  BSYNC B2 ;  /* 0x0000000000027941 */ /* 0x000fea0003800000 */
.L_x_20893:
        /* <DEDUP_REMOVED lines=16> */
.L_x_20899:
[----:B------:R-:W-:Y:S05]  /*ef40*/  BSYNC B3 ;  /* 0x0000000000037941 */ /* 0x000fea0003800000 */
.L_x_20898:
        /* <DEDUP_REMOVED lines=43> */
.L_x_20897:
[----:B------:R-:W-:Y:S05]  /*f200*/  BSYNC B2 ;  /* 0x0000000000027941 */ /* 0x000fea0003800000 */
.L_x_20896:
        /* <DEDUP_REMOVED lines=9> */
.L_x_20892:
        /* <DEDUP_REMOVED lines=12> */
.L_x_20901:
[----:B------:R-:W-:-:S07]  /*f360*/  MOV R79, R242 ;  /* 0x000000f2004f7202 */ /* 0x000fce0000000f00 */
.L_x_20902:
[----:B------:R-:W-:Y:S05]  /*f370*/  BSYNC B2 ;  /* 0x0000000000027941 */ /* 0x000fea0003800000 */
.L_x_20900:
        /* <DEDUP_REMOVED lines=16> */
.L_x_20906:
[----:B------:R-:W-:Y:S05]  /*f480*/  BSYNC B3 ;  /* 0x0000000000037941 */ /* 0x000fea0003800000 */
.L_x_20905:
        /* <DEDUP_REMOVED lines=43> */
.L_x_20904:
[----:B------:R-:W-:Y:S05]  /*f740*/  BSYNC B2 ;  /* 0x0000000000027941 */ /* 0x000fea0003800000 */
.L_x_20903:
        /* <DEDUP_REMOVED lines=14> */
.L_x_20907:
        /* <DEDUP_REMOVED lines=12> */
.L_x_20910:
[----:B------:R-:W-:-:S07]  /*f8f0*/  MOV R232, R242 ;  /* 0x000000f200e87202 */ /* 0x000fce0000000f00 */
.L_x_20911:
[----:B------:R-:W-:Y:S05]  /*f900*/  BSYNC B2 ;  /* 0x0000000000027941 */ /* 0x000fea0003800000 */
.L_x_20909:
        /* <DEDUP_REMOVED lines=16> */
.L_x_20915:
[----:B------:R-:W-:Y:S05]  /*fa10*/  BSYNC B3 ;  /* 0x0000000000037941 */ /* 0x000fea0003800000 */
.L_x_20914:
        /* <DEDUP_REMOVED lines=43> */
.L_x_20913:
[----:B------:R-:W-:Y:S05]  /*fcd0*/  BSYNC B2 ;  /* 0x0000000000027941 */ /* 0x000fea0003800000 */
.L_x_20912:
        /* <DEDUP_REMOVED lines=9> */
.L_x_20908:
        /* <DEDUP_REMOVED lines=12> */
.L_x_20917:
[----:B------:R-:W-:-:S07]  /*fe30*/  MOV R239, R242 ;  /* 0x000000f200ef7202 */ /* 0x000fce0000000f00 */
.L_x_20918:
[----:B------:R-:W-:Y:S05]  /*fe40*/  BSYNC B2 ;  /* 0x0000000000027941 */ /* 0x000fea0003800000 */
.L_x_20916:
        /* <DEDUP_REMOVED lines=16> */
.L_x_20922:
[----:B------:R-:W-:Y:S05]  /*ff50*/  BSYNC B3 ;  /* 0x0000000000037941 */ /* 0x000fea0003800000 */
.L_x_20921:
        /* <DEDUP_REMOVED lines=43> */
.L_x_20920:
[----:B------:R-:W-:Y:S05]  /*10210*/  BSYNC B2 ;  /* 0x0000000000027941 */ /* 0x000fea0003800000 */
.L_x_20919:
        /* <DEDUP_REMOVED lines=14> */
.L_x_20923:
        /* <DEDUP_REMOVED lines=12> */
.L_x_20926:
[----:B------:R-:W-:-:S07]  /*103c0*/  MOV R81, R242 ;  /* 0x000000f200517202 */ /* 0x000fce0000000f00 */
.L_x_20927:
[----:B------:R-:W-:Y:S05]  /*103d0*/  BSYNC B2 ;  /* 0x0000000000027941 */ /* 0x000fea0003800000 */
.L_x_20925:
        /* <DEDUP_REMOVED lines=16> */
.L_x_20931:
[----:B------:R-:W-:Y:S05]  /*104e0*/  BSYNC B3 ;  /* 0x0000000000037941 */ /* 0x000fea0003800000 */
.L_x_20930:
        /* <DEDUP_REMOVED lines=43> */
.L_x_20929:
[----:B------:R-:W-:Y:S05]  /*107a0*/  BSYNC B2 ;  /* 0x0000000000027941 */ /* 0x000fea0003800000 */
.L_x_20928:
        /* <DEDUP_REMOVED lines=9> */
.L_x_20924:
        /* <DEDUP_REMOVED lines=12> */
.L_x_20933:
[----:B------:R-:W-:-:S07]  /*10900*/  MOV R81, R242 ;  /* 0x000000f200517202 */ /* 0x000fce0000000f00 */
.L_x_20934:
[----:B------:R-:W-:Y:S05]  /*10910*/  BSYNC B2 ;  /* 0x0000000000027941 */ /* 0x000fea0003800000 */
.L_x_20932:
        /* <DEDUP_REMOVED lines=16> */
.L_x_20938:
[----:B------:R-:W-:Y:S05]  /*10a20*/  BSYNC B3 ;  /* 0x0000000000037941 */ /* 0x000fea0003800000 */
.L_x_20937:
        /* <DEDUP_REMOVED lines=43> */
.L_x_20936:
[----:B------:R-:W-:Y:S05]  /*10ce0*/  BSYNC B2 ;  /* 0x0000000000027941 */ /* 0x000fea0003800000 */
.L_x_20935:
        /* <DEDUP_REMOVED lines=12> */
.L_x_20939:
        /* <DEDUP_REMOVED lines=12> */
.L_x_20942:
[----:B------:R-:W-:-:S07]  /*10e70*/  MOV R82, R242 ;  /* 0x000000f200527202 */ /* 0x000fce0000000f00 */
.L_x_20943:
[----:B------:R-:W-:Y:S05]  /*10e80*/  BSYNC B2 ;  /* 0x0000000000027941 */ /* 0x000fea0003800000 */
.L_x_20941:
        /* <DEDUP_REMOVED lines=16> */
.L_x_20947:
[----:B------:R-:W-:Y:S05]  /*10f90*/  BSYNC B3 ;  /* 0x0000000000037941 */ /* 0x000fea0003800000 */
.L_x_20946:
        /* <DEDUP_REMOVED lines=43> */
.L_x_20945:
[----:B------:R-:W-:Y:S05]  /*11250*/  BSYNC B2 ;  /* 0x0000000000027941 */ /* 0x000fea0003800000 */
.L_x_20944:
        /* <DEDUP_REMOVED lines=9> */
.L_x_20940:
        /* <DEDUP_REMOVED lines=12> */
.L_x_20949:
[----:B------:R-:W-:-:S07]  /*113b0*/  MOV R82, R242 ;  /* 0x000000f200527202 */ /* 0x000fce0000000f00 */
.L_x_20950:
[----:B------:R-:W-:Y:S05]  /*113c0*/  BSYNC B2 ;  /* 0x0000000000027941 */ /* 0x000fea0003800000 */
.L_x_20948:
        /* <DEDUP_REMOVED lines=16> */
.L_x_20954:
[----:B------:R-:W-:Y:S05]  /*114d0*/  BSYNC B3 ;  /* 0x0000000000037941 */ /* 0x000fea0003800000 */
.L_x_20953:
        /* <DEDUP_REMOVED lines=43> */
.L_x_20952:
[----:B------:R-:W-:Y:S05]  /*11790*/  BSYNC B2 ;  /* 0x0000000000027941 */ /* 0x000fea0003800000 */
.L_x_20951:
        /* <DEDUP_REMOVED lines=12> */
.L_x_20955:
        /* <DEDUP_REMOVED lines=12> */
.L_x_20958:
[----:B------:R-:W-:-:S07]  /*11920*/  MOV R229, R242 ;  /* 0x000000f200e57202 */ /* 0x000fce0000000f00 */
.L_x_20959:
[----:B------:R-:W-:Y:S05]  /*11930*/  BSYNC B2 ;  /* 0x0000000000027941 */ /* 0x000fea0003800000 */
.L_x_20957:
        /* <DEDUP_REMOVED lines=16> */
.L_x_20963:
[----:B------:R-:W-:Y:S05]  /*11a40*/  BSYNC B3 ;  /* 0x0000000000037941 */ /* 0x000fea0003800000 */
.L_x_20962:
        /* <DEDUP_REMOVED lines=43> */
.L_x_20961:
[----:B------:R-:W-:Y:S05]  /*11d00*/  BSYNC B2 ;  /* 0x0000000000027941 */ /* 0x000fea0003800000 */
.L_x_20960:
        /* <DEDUP_REMOVED lines=9> */
.L_x_20956:
        /* <DEDUP_REMOVED lines=12> */
.L_x_20965:
[----:B------:R-:W-:-:S07]  /*11e60*/  MOV R239, R242 ;  /* 0x000000f200ef7202 */ /* 0x000fce0000000f00 */
.L_x_20966:
[----:B------:R-:W-:Y:S05]  /*11e70*/  BSYNC B2 ;  /* 0x0000000000027941 */ /* 0x000fea0003800000 */
.L_x_20964:
        /* <DEDUP_REMOVED lines=16> */
.L_x_20970:
[----:B------:R-:W-:Y:S05]  /*11f80*/  BSYNC B3 ;  /* 0x0000000000037941 */ /* 0x000fea0003800000 */
.L_x_20969:
        /* <DEDUP_REMOVED lines=43> */
.L_x_20968:
[----:B------:R-:W-:Y:S05]  /*12240*/  BSYNC B2 ;  /* 0x0000000000027941 */ /* 0x000fea0003800000 */
.L_x_20967:
        /* <DEDUP_REMOVED lines=12> */
.L_x_20971:
        /* <DEDUP_REMOVED lines=12> */
.L_x_20974:
[----:B------:R-:W-:-:S07]  /*123d0*/  MOV R228, R242 ;  /* 0x000000f200e47202 */ /* 0x000fce0000000f00 */
.L_x_20975:
[----:B------:R-:W-:Y:S05]  /*123e0*/  BSYNC B2 ;  /* 0x0000000000027941 */ /* 0x000fea0003800000 */
.L_x_20973:
        /* <DEDUP_REMOVED lines=16> */
.L_x_20979:
[----:B------:R-:W-:Y:S05]  /*124f0*/  BSYNC B3 ;  /* 0x0000000000037941 */ /* 0x000fea0003800000 */
.L_x_20978:
        /* <DEDUP_REMOVED lines=43> */
.L_x_20977:
[----:B------:R-:W-:Y:S05]  /*127b0*/  BSYNC B2 ;  /* 0x0000000000027941 */ /* 0x000fea0003800000 */
.L_x_20976:
        /* <DEDUP_REMOVED lines=9> */
.L_x_20972:
        /* <DEDUP_REMOVED lines=51> */
.L_x_20980:
[----:B------:R-:W-:-:S07]  /*12b80*/  IADD3 R100, R100, 0x20, RZ ;  /* 0x0000002064647810 */ /* 0x000fce0007ffe0ff */
.L_x_20851:
[----:B------:R-:W-:Y:S05]  /*12b90*/  BSYNC B1 ;  /* 0x0000000000017941 */ /* 0x000fea0003800000 */
.L_x_20850:
        /* <DEDUP_REMOVED lines=30> */
.L_x_20984:
[----:B------:R-:W-:-:S07]  /*12d80*/  IMAD.MOV.U32 R107, RZ, RZ, R242 ;  /* 0x000000ffff6b7224 */ /* 0x000fce00078e00f2 */
.L_x_20985:
[----:B------:R-:W-:Y:S05]  /*12d90*/  BSYNC B2 ;  /* 0x0000000000027941 */ /* 0x000fea0003800000 */
.L_x_20983:
        /* <DEDUP_REMOVED lines=16> */
.L_x_20989:
[----:B------:R-:W-:Y:S05]  /*12ea0*/  BSYNC B3 ;  /* 0x0000000000037941 */ /* 0x000fea0003800000 */
.L_x_20988:
        /* <DEDUP_REMOVED lines=43> */
.L_x_20987:
[----:B------:R-:W-:Y:S05]  /*13160*/  BSYNC B2 ;  /* 0x0000000000027941 */ /* 0x000fea0003800000 */
.L_x_20986:
        /* <DEDUP_REMOVED lines=19> */
.L_x_20990:
        /* <DEDUP_REMOVED lines=12> */
.L_x_20993:
[----:B------:R-:W-:-:S07]  /*13360*/  MOV R85, R242 ;  /* 0x000000f200557202 */ /* 0x000fce0000000f00 */
.L_x_20994:
[----:B------:R-:W-:Y:S05]  /*13370*/  BSYNC B2 ;  /* 0x0000000000027941 */ /* 0x000fea0003800000 */
.L_x_20992:
        /* <DEDUP_REMOVED lines=16> */
.L_x_20998:
[----:B------:R-:W-:Y:S05]  /*13480*/  BSYNC B3 ;  /* 0x0000000000037941 */ /* 0x000fea0003800000 */
.L_x_20997:
        /* <DEDUP_REMOVED lines=43> */
.L_x_20996:
[----:B------:R-:W-:Y:S05]  /*13740*/  BSYNC B2 ;  /* 0x0000000000027941 */ /* 0x000fea0003800000 */
.L_x_20995:
        /* <DEDUP_REMOVED lines=9> */
.L_x_20991:
        /* <DEDUP_REMOVED lines=12> */
.L_x_21000:
[----:B------:R-:W-:-:S07]  /*138a0*/  MOV R85, R242 ;  /* 0x000000f200557202 */ /* 0x000fce0000000f00 */
.L_x_21001:
[----:B------:R-:W-:Y:S05]  /*138b0*/  BSYNC B2 ;  /* 0x0000000000027941 */ /* 0x000fea0003800000 */
.L_x_20999:
        /* <DEDUP_REMOVED lines=16> */
.L_x_21005:
[----:B------:R-:W-:Y:S05]  /*139c0*/  BSYNC B3 ;  /* 0x0000000000037941 */ /* 0x000fea0003800000 */
.L_x_21004:
        /* <DEDUP_REMOVED lines=43> */
.L_x_21003:
[----:B------:R-:W-:Y:S05]  /*13c80*/  BSYNC B2 ;  /* 0x0000000000027941 */ /* 0x000fea0003800000 */
.L_x_21002:
        /* <DEDUP_REMOVED lines=14> */
.L_x_21006:
        /* <DEDUP_REMOVED lines=12> */
.L_x_21009:
[----:B------:R-:W-:-:S07]  /*13e30*/  MOV R88, R242 ;  /* 0x000000f200587202 */ /* 0x000fce0000000f00 */
.L_x_21010:
[----:B------:R-:W-:Y:S05]  /*13e40*/  BSYNC B2 ;  /* 0x0000000000027941 */ /* 0x000fea0003800000 */
.L_x_21008:
        /* <DEDUP_REMOVED lines=16> */
.L_x_21014:
[----:B------:R-:W-:Y:S05]  /*13f50*/  BSYNC B3 ;  /* 0x0000000000037941 */ /* 0x000fea0003800000 */
.L_x_21013:
        /* <DEDUP_REMOVED lines=43> */
.L_x_21012:
[----:B------:R-:W-:Y:S05]  /*14210*/  BSYNC B2 ;  /* 0x0000000000027941 */ /* 0x000fea0003800000 */
.L_x_21011:
        /* <DEDUP_REMOVED lines=9> */
.L_x_21007:
        /* <DEDUP_REMOVED lines=12> */
.L_x_21016:
[----:B------:R-:W-:-:S07]  /*14370*/  MOV R88, R242 ;  /* 0x000000f200587202 */ /* 0x000fce0000000f00 */
.L_x_21017:
[----:B------:R-:W-:Y:S05]  /*14380*/  BSYNC B2 ;  /* 0x0000000000027941 */ /* 0x000fea0003800000 */
.L_x_21015:
        /* <DEDUP_REMOVED lines=16> */
.L_x_21021:
[----:B------:R-:W-:Y:S05]  /*14490*/  BSYNC B3 ;  /* 0x0000000000037941 */ /* 0x000fea0003800000 */
.L_x_21020:
        /* <DEDUP_REMOVED lines=43> */
.L_x_21019:
[----:B------:R-:W-:Y:S05]  /*14750*/  BSYNC B2 ;  /* 0x0000000000027941 */ /* 0x000fea0003800000 */
.L_x_21018:
        /* <DEDUP_REMOVED lines=14> */
.L_x_21022:
        /* <DEDUP_REMOVED lines=12> */
.L_x_21025:
[----:B------:R-:W-:-:S07]  /*14900*/  MOV R87, R242 ;  /* 0x000000f200577202 */ /* 0x000fce0000000f00 */
.L_x_21026:
[----:B------:R-:W-:Y:S05]  /*14910*/  BSYNC B2 ;  /* 0x0000000000027941 */ /* 0x000fea0003800000 */
.L_x_21024:
        /* <DEDUP_REMOVED lines=16> */
.L_x_21030:
[----:B------:R-:W-:Y:S05]  /*14a20*/  BSYNC B3 ;  /* 0x0000000000037941 */ /* 0x000fea0003800000 */
.L_x_21029:
        /* <DEDUP_REMOVED lines=43> */
.L_x_21028:
[----:B------:R-:W-:Y:S05]  /*14ce0*/  BSYNC B2 ;  /* 0x0000000000027941 */ /* 0x000fea0003800000 */
.L_x_21027:
        /* <DEDUP_REMOVED lines=9> */
.L_x_21023:
        /* <DEDUP_REMOVED lines=12> */
.L_x_21032:
[----:B------:R-:W-:-:S07]  /*14e40*/  MOV R87, R242 ;  /* 0x000000f200577202 */ /* 0x000fce0000000f00 */
.L_x_21033:
[----:B------:R-:W-:Y:S05]  /*14e50*/  BSYNC B2 ;  /* 0x0000000000027941 */ /* 0x000fea0003800000 */
.L_x_21031:
        /* <DEDUP_REMOVED lines=16> */
.L_x_21037:
[----:B------:R-:W-:Y:S05]  /*14f60*/  BSYNC B3 ;  /* 0x0000000000037941 */ /* 0x000fea0003800000 */
.L_x_21036:
        /* <DEDUP_REMOVED lines=43> */
.L_x_21035:
[----:B------:R-:W-:Y:S05]  /*15220*/  BSYNC B2 ;  /* 0x0000000000027941 */ /* 0x000fea0003800000 */
.L_x_21034:
        /* <DEDUP_REMOVED lines=14> */
.L_x_21038:
        /* <DEDUP_REMOVED lines=12> */
.L_x_21041:
[----:B------:R-:W-:-:S07]  /*153d0*/  MOV R232, R242 ;  /* 0x000000f200e87202 */ /* 0x000fce0000000f00 */
.L_x_21042:
[----:B------:R-:W-:Y:S05]  /*153e0*/  BSYNC B2 ;  /* 0x0000000000027941 */ /* 0x000fea0003800000 */
.L_x_21040:
        /* <DEDUP_REMOVED lines=16> */
.L_x_21046:
[----:B------:R-:W-:Y:S05]  /*154f0*/  BSYNC B3 ;  /* 0x0000000000037941 */ /* 0x000fea0003800000 */
.L_x_21045:
        /* <DEDUP_REMOVED lines=43> */
.L_x_21044:
[----:B------:R-:W-:Y:S05]  /*157b0*/  BSYNC B2 ;  /* 0x0000000000027941 */ /* 0x000fea0003800000 */
.L_x_21043:
        /* <DEDUP_REMOVED lines=9> */
.L_x_21039:
        /* <DEDUP_REMOVED lines=12> */
.L_x_21048:
[----:B------:R-:W-:-:S07]  /*15910*/  MOV R239, R242 ;  /* 0x000000f200ef7202 */ /* 0x000fce0000000f00 */
.L_x_21049:
[----:B------:R-:W-:Y:S05]  /*15920*/  BSYNC B2 ;  /* 0x0000000000027941 */ /* 0x000fea0003800000 */
.L_x_21047:
        /* <DEDUP_REMOVED lines=16> */
.L_x_21053:
[----:B------:R-:W-:Y:S05]  /*15a30*/  BSYNC B3 ;  /* 0x0000000000037941 */ /* 0x000fea0003800000 */
.L_x_21052:
        /* <DEDUP_REMOVED lines=43> */
.L_x_21051:
[----:B------:R-:W-:Y:S05]  /*15cf0*/  BSYNC B2 ;  /* 0x0000000000027941 */ /* 0x000fea0003800000 */
.L_x_21050:
        /* <DEDUP_REMOVED lines=14> */
.L_x_21054:
        /* <DEDUP_REMOVED lines=12> */
.L_x_21057:
[----:B------:R-:W-:-:S07]  /*15ea0*/  MOV R89, R242 ;  /* 0x000000f200597202 */ /* 0x000fce0000000f00 */
.L_x_21058:
[----:B------:R-:W-:Y:S05]  /*15eb0*/  BSYNC B2 ;  /* 0x0000000000027941 */ /* 0x000fea0003800000 */
.L_x_21056:
        /* <DEDUP_REMOVED lines=16> */
.L_x_21062:
[----:B------:R-:W-:Y:S05]  /*15fc0*/  BSYNC B3 ;  /* 0x0000000000037941 */ /* 0x000fea0003800000 */
.L_x_21061:
        /* <DEDUP_REMOVED lines=43> */
.L_x_21060:
[----:B------:R-:W-:Y:S05]  /*16280*/  BSYNC B2 ;  /* 0x0000000000027941 */ /* 0x000fea0003800000 */
.L_x_21059:
        /* <DEDUP_REMOVED lines=9> */
.L_x_21055:
        /* <DEDUP_REMOVED lines=12> */
.L_x_21064:
[----:B------:R-:W-:-:S07]  /*163e0*/  MOV R89, R242 ;  /* 0x000000f200597202 */ /* 0x000fce0000000f00 */
.L_x_21065:
[----:B------:R-:W-:Y:S05]  /*163f0*/  BSYNC B2 ;  /* 0x0000000000027941 */ /* 0x000fea0003800000 */
.L_x_21063:
        /* <DEDUP_REMOVED lines=16> */
.L_x_21069:
[----:B------:R-:W-:Y:S05]  /*16500*/  BSYNC B3 ;  /* 0x0000000000037941 */ /* 0x000fea0003800000 */
.L_x_21068:
        /* <DEDUP_REMOVED lines=43> */
.L_x_21067:
[----:B------:R-:W-:Y:S05]  /*167c0*/  BSYNC B2 ;  /* 0x0000000000027941 */ /* 0x000fea0003800000 */
.L_x_21066:
        /* <DEDUP_REMOVED lines=12> */
.L_x_21070:
        /* <DEDUP_REMOVED lines=12> */
.L_x_21073:
[----:B------:R-:W-:-:S07]  /*16950*/  MOV R90, R242 ;  /* 0x000000f2005a7202 */ /* 0x000fce0000000f00 */
.L_x_21074:
[----:B------:R-:W-:Y:S05]  /*16960*/  BSYNC B2 ;  /* 0x0000000000027941 */ /* 0x000fea0003800000 */
.L_x_21072:
        /* <DEDUP_REMOVED lines=16> */
.L_x_21078:
[----:B------:R-:W-:Y:S05]  /*16a70*/  BSYNC B3 ;  /* 0x0000000000037941 */ /* 0x000fea0003800000 */
.L_x_21077:
        /* <DEDUP_REMOVED lines=43> */
.L_x_21076:
[----:B------:R-:W-:Y:S05]  /*16d30*/  BSYNC B2 ;  /* 0x0000000000027941 */ /* 0x000fea0003800000 */
.L_x_21075:
        /* <DEDUP_REMOVED lines=9> */
.L_x_21071:
        /* <DEDUP_REMOVED lines=12> */
.L_x_21080:
[----:B------:R-:W-:-:S07]  /*16e90*/  MOV R90, R242 ;  /* 0x000000f2005a7202 */ /* 0x000fce0000000f00 */
.L_x_21081:
[----:B------:R-:W-:Y:S05]  /*16ea0*/  BSYNC B2 ;  /* 0x0000000000027941 */ /* 0x000fea0003800000 */
.L_x_21079:
        /* <DEDUP_REMOVED lines=16> */
.L_x_21085:
[----:B------:R-:W-:Y:S05]  /*16fb0*/  BSYNC B3 ;  /* 0x0000000000037941 */ /* 0x000fea0003800000 */
.L_x_21084:
        /* <DEDUP_REMOVED lines=43> */
.L_x_21083:
[----:B------:R-:W-:Y:S05]  /*17270*/  BSYNC B2 ;  /* 0x0000000000027941 */ /* 0x000fea0003800000 */
.L_x_21082:
        /* <DEDUP_REMOVED lines=12> */
.L_x_21086:
        /* <DEDUP_REMOVED lines=12> */
.L_x_21089:
[----:B------:R-:W-:-:S07]  /*17400*/  MOV R229, R242 ;  /* 0x000000f200e57202 */ /* 0x000fce0000000f00 */
.L_x_21090:
[----:B------:R-:W-:Y:S05]  /*17410*/  BSYNC B2 ;  /* 0x0000000000027941 */ /* 0x000fea0003800000 */
.L_x_21088:
        /* <DEDUP_REMOVED lines=16> */
.L_x_21094:
[----:B------:R-:W-:Y:S05]  /*17520*/  BSYNC B3 ;  /* 0x0000000000037941 */ /* 0x000fea0003800000 */
.L_x_21093:
        /* <DEDUP_REMOVED lines=43> */
.L_x_21092:
[----:B------:R-:W-:Y:S05]  /*177e0*/  BSYNC B2 ;  /* 0x0000000000027941 */ /* 0x000fea0003800000 */
.L_x_21091:
        /* <DEDUP_REMOVED lines=9> */
.L_x_21087:
        /* <DEDUP_REMOVED lines=12> */
.L_x_21096:
[----:B------:R-:W-:-:S07]  /*17940*/  MOV R239, R242 ;  /* 0x000000f200ef7202 */ /* 0x000fce0000000f00 */
.L_x_21097:
[----:B------:R-:W-:Y:S05]  /*17950*/  BSYNC B2 ;  /* 0x0000000000027941 */ /* 0x000fea0003800000 */
.L_x_21095:
        /* <DEDUP_REMOVED lines=16> */
.L_x_21101:
[----:B------:R-:W-:Y:S05]  /*17a60*/  BSYNC B3 ;  /* 0x0000000000037941 */ /* 0x000fea0003800000 */
.L_x_21100:
        /* <DEDUP_REMOVED lines=43> */
.L_x_21099:
[----:B------:R-:W-:Y:S05]  /*17d20*/  BSYNC B2 ;  /* 0x0000000000027941 */ /* 0x000fea0003800000 */
.L_x_21098:
        /* <DEDUP_REMOVED lines=12> */
.L_x_21102:
        /* <DEDUP_REMOVED lines=12> */
.L_x_21105:
[----:B------:R-:W-:-:S07]  /*17eb0*/  MOV R228, R242 ;  /* 0x000000f200e47202 */ /* 0x000fce0000000f00 */
.L_x_21106:
[----:B------:R-:W-:Y:S05]  /*17ec0*/  BSYNC B2 ;  /* 0x0000000000027941 */ /* 0x000fea0003800000 */
.L_x_21104:
        /* <DEDUP_REMOVED lines=16> */
.L_x_21110:
[----:B------:R-:W-:Y:S05]  /*17fd0*/  BSYNC B3 ;  /* 0x0000000000037941 */ /* 0x000fea0003800000 */
.L_x_21109:
        /* <DEDUP_REMOVED lines=43> */
.L_x_21108:
[----:B------:R-:W-:Y:S05]  /*18290*/  BSYNC B2 ;  /* 0x0000000000027941 */ /* 0x000fea0003800000 */
.L_x_21107:
        /* <DEDUP_REMOVED lines=9> */
.L_x_21103:
        /* <DEDUP_REMOVED lines=51> */
.L_x_21111:
[----:B------:R-:W-:-:S07]  /*18660*/  IADD3 R100, R100, 0x20, RZ ;  /* 0x0000002064647810 */ /* 0x000fce0007ffe0ff */
.L_x_20982:
[----:B------:R-:W-:Y:S05]  /*18670*/  BSYNC B1 ;  /* 0x0000000000017941 */ /* 0x000fea0003800000 */
.L_x_20981:
        /* <DEDUP_REMOVED lines=30> */
.L_x_21115:
[----:B------:R-:W-:-:S07]  /*18860*/  IMAD.MOV.U32 R107, RZ, RZ, R242 ;  /* 0x000000ffff6b7224 */ /* 0x000fce00078e00f2 */
.L_x_21116:
[----:B------:R-:W-:Y:S05]  /*18870*/  BSYNC B2 ;  /* 0x0000000000027941 */ /* 0x000fea0003800000 */
.L_x_21114:
        /* <DEDUP_REMOVED lines=16> */
.L_x_21120:
[----:B------:R-:W-:Y:S05]  /*18980*/  BSYNC B3 ;  /* 0x0000000000037941 */ /* 0x000fea0003800000 */
.L_x_21119:
        /* <DEDUP_REMOVED lines=43> */
.L_x_21118:
[----:B------:R-:W-:Y:S05]  /*18c40*/  BSYNC B2 ;  /* 0x0000000000027941 */ /* 0x000fea0003800000 */
.L_x_21117:
        /* <DEDUP_REMOVED lines=19> */
.L_x_21121:
        /* <DEDUP_REMOVED lines=12> */
.L_x_21124:
[----:B------:R-:W-:-:S07]  /*18e40*/  MOV R93, R242 ;  /* 0x000000f2005d7202 */ /* 0x000fce0000000f00 */
.L_x_21125:
[----:B------:R-:W-:Y:S05]  /*18e50*/  BSYNC B2 ;  /* 0x0000000000027941 */ /* 0x000fea0003800000 */
.L_x_21123:
        /* <DEDUP_REMOVED lines=16> */
.L_x_21129:
[----:B------:R-:W-:Y:S05]  /*18f60*/  BSYNC B3 ;  /* 0x0000000000037941 */ /* 0x000fea0003800000 */
.L_x_21128:
        /* <DEDUP_REMOVED lines=43> */
.L_x_21127:
[----:B------:R-:W-:Y:S05]  /*19220*/  BSYNC B2 ;  /* 0x0000000000027941 */ /* 0x000fea0003800000 */
.L_x_21126:
        /* <DEDUP_REMOVED lines=9> */
.L_x_21122:
        /* <DEDUP_REMOVED lines=12> */
.L_x_21131:
[----:B------:R-:W-:-:S07]  /*19380*/  MOV R93, R242 ;  /* 0x000000f2005d7202 */ /* 0x000fce0000000f00 */
.L_x_21132:
[----:B------:R-:W-:Y:S05]  /*19390*/  BSYNC B2 ;  /* 0x0000000000027941 */ /* 0x000fea0003800000 */
.L_x_21130:
        /* <DEDUP_REMOVED lines=16> */
.L_x_21136:
[----:B------:R-:W-:Y:S05]  /*194a0*/  BSYNC B3 ;  /* 0x0000000000037941 */ /* 0x000fea0003800000 */
.L_x_21135:
        /* <DEDUP_REMOVED lines=43> */
.L_x_21134:
[----:B------:R-:W-:Y:S05]  /*19760*/  BSYNC B2 ;  /* 0x0000000000027941 */ /* 0x000fea0003800000 */
.L_x_21133:
        /* <DEDUP_REMOVED lines=14> */
.L_x_21137:
        /* <DEDUP_REMOVED lines=12> */
.L_x_21140:
[----:B------:R-:W-:-:S07]  /*19910*/  MOV R96, R242 ;  /* 0x000000f200607202 */ /* 0x000fce0000000f00 */
.L_x_21141:
[----:B------:R-:W-:Y:S05]  /*19920*/  BSYNC B2 ;  /* 0x0000000000027941 */ /* 0x000fea0003800000 */
.L_x_21139:
        /* <DEDUP_REMOVED lines=16> */
.L_x_21145:
[----:B------:R-:W-:Y:S05]  /*19a30*/  BSYNC B3 ;  /* 0x0000000000037941 */ /* 0x000fea0003800000 */
.L_x_21144:
        /* <DEDUP_REMOVED lines=43> */
.L_x_21143:
[----:B------:R-:W-:Y:S05]  /*19cf0*/  BSYNC B2 ;  /* 0x0000000000027941 */ /* 0x000fea0003800000 */
.L_x_21142:
        /* <DEDUP_REMOVED lines=9> */
.L_x_21138:
        /* <DEDUP_REMOVED lines=12> */
.L_x_21147:
[----:B------:R-:W-:-:S07]  /*19e50*/  MOV R96, R242 ;  /* 0x000000f200607202 */ /* 0x000fce0000000f00 */
.L_x_21148:
[----:B------:R-:W-:Y:S05]  /*19e60*/  BSYNC B2 ;  /* 0x0000000000027941 */ /* 0x000fea0003800000 */
.L_x_21146:
        /* <DEDUP_REMOVED lines=16> */
.L_x_21152:
[----:B------:R-:W-:Y:S05]  /*19f70*/  BSYNC B3 ;  /* 0x0000000000037941 */ /* 0x000fea0003800000 */
.L_x_21151:
        /* <DEDUP_REMOVED lines=43> */
.L_x_21150:
[----:B------:R-:W-:Y:S05]  /*1a230*/  BSYNC B2 ;  /* 0x0000000000027941 */ /* 0x000fea0003800000 */
.L_x_21149:
        /* <DEDUP_REMOVED lines=14> */
.L_x_21153:
        /* <DEDUP_REMOVED lines=12> */
.L_x_21156:
[----:B------:R-:W-:-:S07]  /*1a3e0*/  MOV R95, R242 ;  /* 0x000000f2005f7202 */ /* 0x000fce0000000f00 */
.L_x_21157:
[----:B------:R-:W-:Y:S05]  /*1a3f0*/  BSYNC B2 ;  /* 0x0000000000027941 */ /* 0x000fea0003800000 */
.L_x_21155:
        /* <DEDUP_REMOVED lines=16> */
.L_x_21161:
[----:B------:R-:W-:Y:S05]  /*1a500*/  BSYNC B3 ;  /* 0x0000000000037941 */ /* 0x000fea0003800000 */
.L_x_21160:
        /* <DEDUP_REMOVED lines=43> */
.L_x_21159:
[----:B------:R-:W-:Y:S05]  /*1a7c0*/  BSYNC B2 ;  /* 0x0000000000027941 */ /* 0x000fea0003800000 */
.L_x_21158:
        /* <DEDUP_REMOVED lines=9> */
.L_x_21154:
        /* <DEDUP_REMOVED lines=12> */
.L_x_21163:
[----:B------:R-:W-:-:S07]  /*1a920*/  MOV R95, R242 ;  /* 0x000000f2005f7202 */ /* 0x000fce0000000f00 */
.L_x_21164:
[----:B------:R-:W-:Y:S05]  /*1a930*/  BSYNC B2 ;  /* 0x0000000000027941 */ /* 0x000fea0003800000 */
.L_x_21162:
        /* <DEDUP_REMOVED lines=16> */
.L_x_21168:
[----:B------:R-:W-:Y:S05]  /*1aa40*/  BSYNC B3 ;  /* 0x0000000000037941 */ /* 0x000fea0003800000 */
.L_x_21167:
        /* <DEDUP_REMOVED lines=43> */
.L_x_21166:
[----:B------:R-:W-:Y:S05]  /*1ad00*/  BSYNC B2 ;  /* 0x0000000000027941 */ /* 0x000fea0003800000 */
.L_x_21165:
        /* <DEDUP_REMOVED lines=14> */
.L_x_21169:
        /* <DEDUP_REMOVED lines=12> */
.L_x_21172:
[----:B------:R-:W-:-:S07]  /*1aeb0*/  MOV R232, R242 ;  /* 0x000000f200e87202 */ /* 0x000fce0000000f00 */
.L_x_21173:
[----:B------:R-:W-:Y:S05]  /*1aec0*/  BSYNC B2 ;  /* 0x0000000000027941 */ /* 0x000fea0003800000 */
.L_x_21171:
        /* <DEDUP_REMOVED lines=16> */
.L_x_21177:
[----:B------:R-:W-:Y:S05]  /*1afd0*/  BSYNC B3 ;  /* 0x0000000000037941 */ /* 0x000fea0003800000 */
.L_x_21176:
        /* <DEDUP_REMOVED lines=43> */
.L_x_21175:
[----:B------:R-:W-:Y:S05]  /*1b290*/  BSYNC B2 ;  /* 0x0000000000027941 */ /* 0x000fea0003800000 */
.L_x_21174:
        /* <DEDUP_REMOVED lines=9> */
.L_x_21170:
        /* <DEDUP_REMOVED lines=12> */
.L_x_21179:
[----:B------:R-:W-:-:S07]  /*1b3f0*/  MOV R239, R242 ;  /* 0x000000f200ef7202 */ /* 0x000fce0000000f00 */
.L_x_21180:
[----:B------:R-:W-:Y:S05]  /*1b400*/  BSYNC B2 ;  /* 0x0000000000027941 */ /* 0x000fea0003800000 */
.L_x_21178:
        /* <DEDUP_REMOVED lines=16> */
.L_x_21184:
[----:B------:R-:W-:Y:S05]  /*1b510*/  BSYNC B3 ;  /* 0x0000000000037941 */ /* 0x000fea0003800000 */
.L_x_21183:
        /* <DEDUP_REMOVED lines=43> */
.L_x_21182:
[----:B------:R-:W-:Y:S05]  /*1b7d0*/  BSYNC B2 ;  /* 0x0000000000027941 */ /* 0x000fea0003800000 */
.L_x_21181:
        /* <DEDUP_REMOVED lines=14> */
.L_x_21185:
        /* <DEDUP_REMOVED lines=12> */
.L_x_21188:
[----:B------:R-:W-:-:S07]  /*1b980*/  MOV R97, R242 ;  /* 0x000000f200617202 */ /* 0x000fce0000000f00 */
.L_x_21189:
[----:B------:R-:W-:Y:S05]  /*1b990*/  BSYNC B2 ;  /* 0x0000000000027941 */ /* 0x000fea0003800000 */
.L_x_21187:
        /* <DEDUP_REMOVED lines=16> */
.L_x_21193:
[----:B------:R-:W-:Y:S05]  /*1baa0*/  BSYNC B3 ;  /* 0x0000000000037941 */ /* 0x000fea0003800000 */
.L_x_21192:
        /* <DEDUP_REMOVED lines=43> */
.L_x_21191:
[----:B------:R-:W-:Y:S05]  /*1bd60*/  BSYNC B2 ;  /* 0x0000000000027941 */ /* 0x000fea0003800000 */
.L_x_21190:
        /* <DEDUP_REMOVED lines=9> */
.L_x_21186:
        /* <DEDUP_REMOVED lines=12> */
.L_x_21195:
[----:B------:R-:W-:-:S07]  /*1bec0*/  MOV R97, R242 ;  /* 0x000000f200617202 */ /* 0x000fce0000000f00 */
.L_x_21196:
[----:B------:R-:W-:Y:S05]  /*1bed0*/  BSYNC B2 ;  /* 0x0000000000027941 */ /* 0x000fea0003800000 */
.L_x_21194:
        /* <DEDUP_REMOVED lines=16> */
.L_x_21200:
[----:B------:R-:W-:Y:S05]  /*1bfe0*/  BSYNC B3 ;  /* 0x0000000000037941 */ /* 0x000fea0003800000 */
.L_x_21199:
        /* <DEDUP_REMOVED lines=43> */
.L_x_21198:
[----:B------:R-:W-:Y:S05]  /*1c2a0*/  BSYNC B2 ;  /* 0x0000000000027941 */ /* 0x000fea0003800000 */
.L_x_21197:
        /* <DEDUP_REMOVED lines=12> */
.L_x_21201:
        /* <DEDUP_REMOVED lines=12> */
.L_x_21204:
[----:B------:R-:W-:-:S07]  /*1c430*/  MOV R98, R242 ;  /* 0x000000f200627202 */ /* 0x000fce0000000f00 */
.L_x_21205:
[----:B------:R-:W-:Y:S05]  /*1c440*/  BSYNC B2 ;  /* 0x0000000000027941 */ /* 0x000fea0003800000 */
.L_x_21203:
        /* <DEDUP_REMOVED lines=16> */
.L_x_21209:
[----:B------:R-:W-:Y:S05]  /*1c550*/  BSYNC B3 ;  /* 0x0000000000037941 */ /* 0x000fea0003800000 */
.L_x_21208:
        /* <DEDUP_REMOVED lines=43> */
.L_x_21207:
[----:B------:R-:W-:Y:S05]  /*1c810*/  BSYNC B2 ;  /* 0x0000000000027941 */ /* 0x000fea0003800000 */
.L_x_21206:
        /* <DEDUP_REMOVED lines=9> */
.L_x_21202:
        /* <DEDUP_REMOVED lines=12> */
.L_x_21211:
[----:B------:R-:W-:-:S07]  /*1c970*/  MOV R98, R242 ;  /* 0x000000f200627202 */ /* 0x000fce0000000f00 */
.L_x_21212:
[----:B------:R-:W-:Y:S05]  /*1c980*/  BSYNC B2 ;  /* 0x0000000000027941 */ /* 0x000fea0003800000 */
.L_x_21210:
        /* <DEDUP_REMOVED lines=16> */
.L_x_21216:
[----:B------:R-:W-:Y:S05]  /*1ca90*/  BSYNC B3 ;  /* 0x0000000000037941 */ /* 0x000fea0003800000 */
.L_x_21215:
        /* <DEDUP_REMOVED lines=43> */
.L_x_21214:
[----:B------:R-:W-:Y:S05]  /*1cd50*/  BSYNC B2 ;  /* 0x0000000000027941 */ /* 0x000fea0003800000 */
.L_x_21213:
        /* <DEDUP_REMOVED lines=12> */
.L_x_21217:
        /* <DEDUP_REMOVED lines=12> */
.L_x_21220:
[----:B------:R-:W-:-:S07]  /*1cee0*/  MOV R229, R242 ;  /* 0x000000f200e57202 */ /* 0x000fce0000000f00 */
.L_x_21221:
[----:B------:R-:W-:Y:S05]  /*1cef0*/  BSYNC B2 ;  /* 0x0000000000027941 */ /* 0x000fea0003800000 */
.L_x_21219:
        /* <DEDUP_REMOVED lines=16> */
.L_x_21225:
[----:B------:R-:W-:Y:S05]  /*1d000*/  BSYNC B3 ;  /* 0x0000000000037941 */ /* 0x000fea0003800000 */
.L_x_21224:
        /* <DEDUP_REMOVED lines=43> */
.L_x_21223:
[----:B------:R-:W-:Y:S05]  /*1d2c0*/  BSYNC B2 ;  /* 0x0000000000027941 */ /* 0x000fea0003800000 */
.L_x_21222:
        /* <DEDUP_REMOVED lines=9> */
.L_x_21218:
        /* <DEDUP_REMOVED lines=12> */
.L_x_21227:
[----:B------:R-:W-:-:S07]  /*1d420*/  MOV R239, R242 ;  /* 0x000000f200ef7202 */ /* 0x000fce0000000f00 */
.L_x_21228:
[----:B------:R-:W-:Y:S05]  /*1d430*/  BSYNC B2 ;  /* 0x0000000000027941 */ /* 0x000fea0003800000 */
.L_x_21226:
        /* <DEDUP_REMOVED lines=16> */
.L_x_21232:
[----:B------:R-:W-:Y:S05]  /*1d540*/  BSYNC B3 ;  /* 0x0000000000037941 */ /* 0x000fea0003800000 */
.L_x_21231:
        /* <DEDUP_REMOVED lines=43> */
.L_x_21230:
[----:B------:R-:W-:Y:S05]  /*1d800*/  BSYNC B2 ;  /* 0x0000000000027941 */ /* 0x000fea0003800000 */
.L_x_21229:
        /* <DEDUP_REMOVED lines=12> */
.L_x_21233:
        /* <DEDUP_REMOVED lines=12> */
.L_x_21236:
[----:B------:R-:W-:-:S07]  /*1d990*/  MOV R228, R242 ;  /* 0x000000f200e47202 */ /* 0x000fce0000000f00 */
.L_x_21237:
[----:B------:R-:W-:Y:S05]  /*1d9a0*/  BSYNC B2 ;  /* 0x0000000000027941 */ /* 0x000fea0003800000 */
.L_x_21235:
        /* <DEDUP_REMOVED lines=16> */
.L_x_21241:
[----:B------:R-:W-:Y:S05]  /*1dab0*/  BSYNC B3 ;  /* 0x0000000000037941 */ /* 0x000fea0003800000 */
.L_x_21240:
        /* <DEDUP_REMOVED lines=43> */
.L_x_21239:
[----:B------:R-:W-:Y:S05]  /*1dd70*/  BSYNC B2 ;  /* 0x0000000000027941 */ /* 0x000fea0003800000 */
.L_x_21238:
        /* <DEDUP_REMOVED lines=9> */
.L_x_21234:
        /* <DEDUP_REMOVED lines=51> */
.L_x_21113:
[----:B------:R-:W-:Y:S05]  /*1e140*/  BSYNC B1 ;  /* 0x0000000000017941 */ /* 0x000fea0003800000 */
.L_x_21112:
        /* <DEDUP_REMOVED lines=151> */
.L_x_21265:
        /* <DEDUP_REMOVED lines=26> */
[----:B0-----:R-:W-:Y:S01]  /*1ec60*/  FMUL.FTZ R106, R244, R101 ;  /* 0x00000065f46a7220 */ /* 0x001fe20000410000 */
[----:B------:R-:W-:Y:S01]  /*1ec70*/  FFMA.FTZ R101, R41, R245, R32 ;  /* 0x000000f529657223 */ /* 0x000fe20000010020 */
[----:B------:R-:W-:Y:S01]  /*1ec80*/  FFMA.FTZ R102, R38, R249, R31 ;  /* 0x000000f926667223 */ /* 0x000fe2000001001f */
[--C-:B------:R-:W-:Y:S01]  /*1ec90*/  FADD.FTZ R107, R66, -R243.reuse ;  /* 0x800000f3426b7221 */ /* 0x100fe20000010000 */
[----:B------:R-:W-:Y:S01]  /*1eca0*/  FFMA.FTZ R103, R39, R106, R30 ;  /* 0x0000006a27677223 */ /* 0x000fe2000001001e */
[C---:B------:R-:W-:Y:S01]  /*1ecb0*/  FMUL.FTZ R251, R244.reuse, R251 ;  /* 0x000000fbf4fb7220 */ /* 0x040fe20000410000 */
[----:B------:R-:W-:Y:S01]  /*1ecc0*/  F2FP.F16.F32.PACK_AB R100, R101, R100 ;  /* 0x000000646564723e */ /* 0x000fe200000000ff */
[----:B------:R-:W-:Y:S01]  /*1ecd0*/  FMUL.FTZ R107, R244, R107 ;  /* 0x0000006bf46b7220 */ /* 0x000fe20000410000 */
[----:B------:R-:W0:Y:S01]  /*1ece0*/  LDC.64 R246, c[0x0][0x2c0] ;  /* 0x0000b000fff67b82 */ /* 0x000e220000000a00 */
[----:B------:R-:W-:Y:S01]  /*1ecf0*/  F2FP.F16.F32.PACK_AB R101, R103, R102 ;  /* 0x000000666765723e */ /* 0x000fe200000000ff */
        /* <DEDUP_REMOVED lines=14> */
[----:B------:R-:W-:-:S03]  /*1ede0*/  F2FP.F16.F32.PACK_AB R102, R103, R102 ;  /* 0x000000666766723e */ /* 0x000fc600000000ff */
[----:B------:R-:W-:Y:S02]  /*1edf0*/  F2FP.F16.F32.PACK_AB R103, R105, R104 ;  /* 0x000000686967723e */ /* 0x000fe400000000ff */
[----:B------:R-:W1:Y:S01]  /*1ee00*/  LDC.64 R104, c[0x0][0x2b8] ;  /* 0x0000ae00ff687b82 */ /* 0x000e620000000a00 */
[----:B------:R-:W-:Y:S01]  /*1ee10*/  F2FP.F16.F32.PACK_AB R107, R252, R107 ;  /* 0x0000006bfc6b723e */ /* 0x000fe200000000ff */
[----:B------:R-:W-:Y:S01]  /*1ee20*/  FFMA.FTZ R252, R20, R250, R13 ;  /* 0x000000fa14fc7223 */ /* 0x000fe2000001000d */
[----:B------:R-:W-:Y:S01]  /*1ee30*/  FFMA.FTZ R250, R23, R106, R14 ;  /* 0x0000006a17fa7223 */ /* 0x000fe2000001000e */
[----:B0-----:R-:W-:-:S03]  /*1ee40*/  IMAD.WIDE.U32 R246, R241, 0x10, R246 ;  /* 0x00000010f1f67825 */ /* 0x001fc600078e00f6 */
[----:B------:R-:W-:Y:S01]  /*1ee50*/  F2FP.F16.F32.PACK_AB R106, R251, R252 ;  /* 0x000000fcfb6a723e */ /* 0x000fe200000000ff */
[C---:B-1----:R-:W-:Y:S01]  /*1ee60*/  IMAD.WIDE.U32 R104, R241.reuse, 0x10, R104 ;  /* 0x00000010f1687825 */ /* 0x042fe200078e0068 */
[----:B------:R-:W-:-:S04]  /*1ee70*/  IADD3 R241, R241, 0x20, RZ ;  /* 0x00000020f1f17810 */ /* 0x000fc80007ffe0ff */
[----:B------:R0:W-:Y:S02]  /*1ee80*/  STG.E.128 desc[UR4][R104.64], R100 ;  /* 0x0000006468007986 */ /* 0x0001e4000c101d04 */
[----:B0-----:R-:W-:Y:S02]  /*1ee90*/  F2FP.F16.F32.PACK_AB R105, R250, R249 ;  /* 0x000000f9fa69723e */ /* 0x001fe400000000ff */
[----:B------:R-:W-:-:S05]  /*1eea0*/  F2FP.F16.F32.PACK_AB R104, R245, R248 ;  /* 0x000000f8f568723e */ /* 0x000fca00000000ff */
[----:B------:R2:W-:Y:S02]  /*1eeb0*/  STG.E.128 desc[UR4][R246.64], R104 ;  /* 0x00000068f6007986 */ /* 0x0005e4000c101d04 */
.L_x_21244:
[----:B------:R-:W-:Y:S05]  /*1eec0*/  BSYNC B1 ;  /* 0x0000000000017941 */ /* 0x000fea0003800000 */
.L_x_21243:
        /* <DEDUP_REMOVED lines=15> */
[----:B------:R-:W-:Y:S01]  /*1efc0*/  FADD.FTZ R107, R74, -R243 ;  /* 0x800000f34a6b7221 */ /* 0x000fe20000010000 */
[----:B------:R-:W-:Y:S01]  /*1efd0*/  FFMA.FTZ R103, R6, R106, R111 ;  /* 0x0000006a06677223 */ /* 0x000fe2000001006f */
[C---:B------:R-:W-:Y:S01]  /*1efe0*/  FMUL.FTZ R251, R244.reuse, R251 ;  /* 0x000000fbf4fb7220 */ /* 0x040fe20000410000 */
[----:B------:R-:W-:Y:S01]  /*1eff0*/  F2FP.F16.F32.PACK_AB R100, R101, R100 ;  /* 0x000000646564723e */ /* 0x000fe200000000ff */
[----:B------:R-:W-:Y:S01]  /*1f000*/  FMUL.FTZ R107, R244, R107 ;  /* 0x0000006bf46b7220 */ /* 0x000fe20000410000 */
[----:B------:R-:W0:Y:S01]  /*1f010*/  LDC.64 R246, c[0x0][0x2c0] ;  /* 0x0000b000fff67b82 */ /* 0x000e220000000a00 */
[----:B------:R-:W-:Y:S01]  /*1f020*/  F2FP.F16.F32.PACK_AB R101, R103, R102 ;  /* 0x000000666765723e */ /* 0x000fe200000000ff */
[--C-:B------:R-:W-:Y:S01]  /*1f030*/  FADD.FTZ R103, R72, -R243.reuse ;  /* 0x800000f348677221 */ /* 0x100fe20000010000 */
        /* <DEDUP_REMOVED lines=21> */
[----:B-1----:R-:W-:-:S04]  /*1f190*/  IMAD.WIDE.U32 R104, R241, 0x10, R104 ;  /* 0x00000010f1687825 */ /* 0x002fc800078e0068 */
[----:B------:R-:W-:Y:S01]  /*1f1a0*/  VIADD R241, R241, 0x20 ;  /* 0x00000020f1f17836 */ /* 0x000fe20000000000 */
[----:B------:R0:W-:Y:S02]  /*1f1b0*/  STG.E.128 desc[UR4][R104.64], R100 ;  /* 0x0000006468007986 */ /* 0x0001e4000c101d04 */
[----:B0-----:R-:W-:Y:S02]  /*1f1c0*/  F2FP.F16.F32.PACK_AB R105, R250, R249 ;  /* 0x000000f9fa69723e */ /* 0x001fe400000000ff */
[----:B------:R-:W-:-:S05]  /*1f1d0*/  F2FP.F16.F32.PACK_AB R104, R245, R248 ;  /* 0x000000f8f568723e */ /* 0x000fca00000000ff */
[----:B------:R3:W-:Y:S02]  /*1f1e0*/  STG.E.128 desc[UR4][R246.64], R104 ;  /* 0x00000068f6007986 */ /* 0x0007e4000c101d04 */
.L_x_21246:
[----:B------:R-:W-:Y:S05]  /*1f1f0*/  BSYNC B1 ;  /* 0x0000000000017941 */ /* 0x000fea0003800000 */
.L_x_21245:
        /* <DEDUP_REMOVED lines=50> */
.L_x_21248:
[----:B------:R-:W-:Y:S05]  /*1f520*/  BSYNC B1 ;  /* 0x0000000000017941 */ /* 0x000fea0003800000 */
.L_x_21247:
        /* <DEDUP_REMOVED lines=50> */
.L_x_21250:
[----:B------:R-:W-:Y:S05]  /*1f850*/  BSYNC B1 ;  /* 0x0000000000017941 */ /* 0x000fea0003800000 */
.L_x_21249:
        /* <DEDUP_REMOVED lines=49> */
.L_x_21252:
[----:B------:R-:W-:Y:S05]  /*1fb70*/  BSYNC B1 ;  /* 0x0000000000017941 */ /* 0x000fea0003800000 */
.L_x_21251:
[----:B-1----:R-:W1:Y:S02]  /*1fb80*/  LDC.64 R100, c[0x0][0x210] ;  /* 0x00008400ff647b82 */ /* 0x002e640000000a00 */
[----:B-1----:R-:W-:-:S04]  /*1fb90*/  LEA R43, R100, R43, 0x2 ;  /* 0x0000002b642b7211 */ /* 0x002fc800078e10ff */
[----:B------:R-:W-:-:S13]  /*1fba0*/  ISETP.GE.AND P0, PT, R43, R101, PT ;  /* 0x000000652b00720c */ /* 0x000fda0003f06270 */
[----:B------:R-:W-:Y:S05]  /*1fbb0*/  @!P0 BRA `(.L_x_21253) ;  /* 0xfffffe1c00bc8947 */ /* 0x000fea000383ffff */
[----:B------:R-:W-:Y:S05]  /*1fbc0*/  BSYNC B0 ;  /* 0x0000000000007941 */ /* 0x000fea0003800000 */
.L_x_20587:
[----:B------:R-:W-:Y:S05]  /*1fbd0*/  EXIT ;  /* 0x000000000000794d */ /* 0x000fea0003800000 */
.L_x_21242:
        /* <DEDUP_REMOVED lines=8> */
.L_x_21255:
[----:B------:R-:W-:Y:S05]  /*1fc60*/  BSYNC B1 ;  /* 0x0000000000017941 */ /* 0x000fea0003800000 */
.L_x_21254:
        /* <DEDUP_REMOVED lines=10> */
.L_x_21256:
[----:B------:R-:W-:Y:S01]  /*1fd10*/  HFMA2.MMA R245, -RZ, RZ, 0, 2.384185791015625e-07 ;  /* 0x00000004fff57435 */ /* 0x000fe200000001ff */
[----:B------:R-:W-:-:S05]  /*1fd20*/  MOV R100, R244 ;  /* 0x000000f400647202 */ /* 0x000fca0000000f00 */
[----:B------:R-:W-:-:S04]  /*1fd30*/  FADD.FTZ R104, R103, R100 ;  /* 0x0000006467687221 */ /* 0x000fc80000010000 */
[----:B------:R-:W-:-:S07]  /*1fd40*/  IMAD.MOV.U32 R246, RZ, RZ, R104 ;  /* 0x000000fffff67224 */ /* 0x000fce00078e0068 */
[----:B------:R-:W-:Y:S05]  /*1fd50*/  WARPSYNC.COLLECTIVE R243, `(.L_x_21257) ;  /* 0x00000000f3087348 */ /* 0x000fea0003c00000 */
[----:B------:R0:W1:Y:S02]  /*1fd60*/  SHFL.BFLY P5, R244, R246, R245, R248 ;  /* 0x0c0000f5f6f47389 */ /* 0x00006400000a00f8 */
[----:B01----:R-:W-:Y:S01]  /*1fd70*/  ENDCOLLECTIVE ;  /* 0x000000000000791b */ /* 0x003fe20003800000 */
.L_x_21257:
[----:B------:R-:W-:Y:S02]  /*1fd80*/  IMAD.MOV.U32 R245, RZ, RZ, 0x8 ;  /* 0x00000008fff57424 */ /* 0x000fe400078e00ff */
[----:B------:R-:W-:-:S04]  /*1fd90*/  IMAD.MOV.U32 R105, RZ, RZ, R244 ;  /* 0x000000ffff697224 */ /* 0x000fc800078e00f4 */
[----:B------:R-:W-:-:S05]  /*1fda0*/  FADD.FTZ R106, R104, R105 ;  /* 0x00000069686a7221 */ /* 0x000fca0000010000 */
[----:B------:R-:W-:-:S07]  /*1fdb0*/  MOV R246, R106 ;  /* 0x0000006a00f67202 */ /* 0x000fce0000000f00 */
[----:B------:R-:W-:Y:S05]  /*1fdc0*/  WARPSYNC.COLLECTIVE R243, `(.L_x_21258) ;  /* 0x00000000f3087348 */ /* 0x000fea0003c00000 */
[----:B------:R0:W1:Y:S02]  /*1fdd0*/  SHFL.BFLY P5, R244, R246, R245, R248 ;  /* 0x0c0000f5f6f47389 */ /* 0x00006400000a00f8 */
[----:B01----:R-:W-:Y:S01]  /*1fde0*/  ENDCOLLECTIVE ;  /* 0x000000000000791b */ /* 0x003fe20003800000 */
.L_x_21258:
[----:B------:R-:W-:Y:S01]  /*1fdf0*/  HFMA2.MMA R245, -RZ, RZ, 0, 9.5367431640625e-07 ;  /* 0x00000010fff57435 */ /* 0x000fe200000001ff */
[----:B------:R-:W-:-:S05]  /*1fe00*/  MOV R105, R244 ;  /* 0x000000f400697202 */ /* 0x000fca0000000f00 */
[----:B------:R-:W-:-:S04]  /*1fe10*/  FADD.FTZ R107, R106, R105 ;  /* 0x000000696a6b7221 */ /* 0x000fc80000010000 */
[----:B------:R-:W-:-:S07]  /*1fe20*/  IMAD.MOV.U32 R246, RZ, RZ, R107 ;  /* 0x000000fffff67224 */ /* 0x000fce00078e006b */
[----:B------:R-:W-:Y:S05]  /*1fe30*/  WARPSYNC.COLLECTIVE R243, `(.L_x_21259) ;  /* 0x00000000f3087348 */ /* 0x000fea0003c00000 */
[----:B------:R0:W1:Y:S02]  /*1fe40*/  SHFL.BFLY P5, R244, R246, R245, R248 ;  /* 0x0c0000f5f6f47389 */ /* 0x00006400000a00f8 */
[----:B01----:R-:W-:Y:S01]  /*1fe50*/  ENDCOLLECTIVE ;  /* 0x000000000000791b */ /* 0x003fe20003800000 */
.L_x_21259:
        /* <DEDUP_REMOVED lines=89> */
.L_x_21260:
[----:B------:R-:W-:Y:S01]  /*203f0*/  HFMA2.MMA R245, -RZ, RZ, 0, 1.1920928955078125e-07 ;  /* 0x00000002fff57435 */ /* 0x000fe200000001ff */
[----:B------:R-:W-:-:S05]  /*20400*/  MOV R101, R244 ;  /* 0x000000f400657202 */ /* 0x000fca0000000f00 */
[----:B------:R-:W-:-:S04]  /*20410*/  FADD.FTZ R101, R100, R101 ;  /* 0x0000006564657221 */ /* 0x000fc80000010000 */
[----:B------:R-:W-:-:S07]  /*20420*/  IMAD.MOV.U32 R246, RZ, RZ, R101 ;  /* 0x000000fffff67224 */ /* 0x000fce00078e0065 */
[----:B------:R-:W-:Y:S05]  /*20430*/  WARPSYNC.COLLECTIVE R243, `(.L_x_21261) ;  /* 0x00000000f3087348 */ /* 0x000fea0003c00000 */
[----:B------:R0:W1:Y:S02]  /*20440*/  SHFL.BFLY P5, R244, R246, R245, R248 ;  /* 0x0c0000f5f6f47389 */ /* 0x00006400000a00f8 */
[----:B01----:R-:W-:Y:S01]  /*20450*/  ENDCOLLECTIVE ;  /* 0x000000000000791b */ /* 0x003fe20003800000 */
.L_x_21261:
[----:B------:R-:W-:Y:S02]  /*20460*/  IMAD.MOV.U32 R245, RZ, RZ, 0x4 ;  /* 0x00000004fff57424 */ /* 0x000fe400078e00ff */
[----:B------:R-:W-:-:S04]  /*20470*/  IMAD.MOV.U32 R104, RZ, RZ, R244 ;  /* 0x000000ffff687224 */ /* 0x000fc800078e00f4 */
[----:B------:R-:W-:-:S05]  /*20480*/  FADD.FTZ R104, R101, R104 ;  /* 0x0000006865687221 */ /* 0x000fca0000010000 */
[----:B------:R-:W-:-:S07]  /*20490*/  MOV R246, R104 ;  /* 0x0000006800f67202 */ /* 0x000fce0000000f00 */
[----:B------:R-:W-:Y:S05]  /*204a0*/  WARPSYNC.COLLECTIVE R243, `(.L_x_21262) ;  /* 0x00000000f3087348 */ /* 0x000fea0003c00000 */
[----:B------:R0:W1:Y:S02]  /*204b0*/  SHFL.BFLY P5, R244, R246, R245, R248 ;  /* 0x0c0000f5f6f47389 */ /* 0x00006400000a00f8 */
[----:B01----:R-:W-:Y:S01]  /*204c0*/  ENDCOLLECTIVE ;  /* 0x000000000000791b */ /* 0x003fe20003800000 */
.L_x_21262:
[----:B------:R-:W-:Y:S01]  /*204d0*/  HFMA2.MMA R245, -RZ, RZ, 0, 4.76837158203125e-07 ;  /* 0x00000008fff57435 */ /* 0x000fe200000001ff */
[----:B------:R-:W-:-:S05]  /*204e0*/  MOV R103, R244 ;  /* 0x000000f400677202 */ /* 0x000fca0000000f00 */
[----:B------:R-:W-:-:S04]  /*204f0*/  FADD.FTZ R103, R104, R103 ;  /* 0x0000006768677221 */ /* 0x000fc80000010000 */
[----:B------:R-:W-:-:S07]  /*20500*/  IMAD.MOV.U32 R246, RZ, RZ, R103 ;  /* 0x000000fffff67224 */ /* 0x000fce00078e0067 */
[----:B------:R-:W-:Y:S05]  /*20510*/  WARPSYNC.COLLECTIVE R243, `(.L_x_21263) ;  /* 0x00000000f3087348 */ /* 0x000fea0003c00000 */
[----:B------:R0:W1:Y:S02]  /*20520*/  SHFL.BFLY P5, R244, R246, R245, R248 ;  /* 0x0c0000f5f6f47389 */ /* 0x00006400000a00f8 */
[----:B01----:R-:W-:Y:S01]  /*20530*/  ENDCOLLECTIVE ;  /* 0x000000000000791b */ /* 0x003fe20003800000 */
.L_x_21263:
[----:B------:R-:W-:Y:S02]  /*20540*/  IMAD.MOV.U32 R245, RZ, RZ, 0x10 ;  /* 0x00000010fff57424 */ /* 0x000fe400078e00ff */
[----:B------:R-:W-:-:S04]  /*20550*/  IMAD.MOV.U32 R106, RZ, RZ, R244 ;  /* 0x000000ffff6a7224 */ /* 0x000fc800078e00f4 */
[----:B------:R-:W-:-:S05]  /*20560*/  FADD.FTZ R106, R103, R106 ;  /* 0x0000006a676a7221 */ /* 0x000fca0000010000 */
[----:B------:R-:W-:-:S07]  /*20570*/  MOV R246, R106 ;  /* 0x0000006a00f67202 */ /* 0x000fce0000000f00 */
[----:B------:R-:W-:Y:S05]  /*20580*/  WARPSYNC.COLLECTIVE R243, `(.L_x_21264) ;  /* 0x00000000f3087348 */ /* 0x000fea0003c00000 */
[----:B------:R0:W1:Y:S02]  /*20590*/  SHFL.BFLY P5, R244, R246, R245, R248 ;  /* 0x0c0000f5f6f47389 */ /* 0x00006400000a00f8 */
[----:B01----:R-:W-:Y:S01]  /*205a0*/  ENDCOLLECTIVE ;  /* 0x000000000000791b */ /* 0x003fe20003800000 */
.L_x_21264:
[----:B------:R-:W-:Y:S01]  /*205b0*/  MOV R107, R244 ;  /* 0x000000f4006b7202 */ /* 0x000fe20000000f00 */
[----:B------:R-:W-:Y:S06]  /*205c0*/  BRA `(.L_x_21265) ;  /* 0xffffffe4003c7947 */ /* 0x000fec000383ffff */
.L_x_21266:
        /* <DEDUP_REMOVED lines=11> */
.L_x_33680:


//--------------------- .text._ZN10layer_norm31ln_parallel_residual_fwd_kernelINS_13Kernel_traitsI6__halfS2_fS2_fjLj1280ELj1ELj4ELj1ELj16ENS_18Kernel_traits_baseILj1280ES2_S2_fS2_fjLj128EEEEELb1ELb0ELb1EEEvNS_9FwdParamsE --------------------------
	.section	.text._ZN10layer_norm31ln_parallel_residual_fwd_kernelINS_13Kernel_traitsI6__halfS2_fS2_fjLj1280ELj1ELj4ELj1ELj16ENS_18Kernel_traits_baseILj1280ES2_S2_fS2_fjLj128EEEEELb1ELb0ELb1EEEvNS_9FwdParamsE,"ax",@progbits
	.align	128
        .global         _ZN10layer_norm31ln_parallel_residual_fwd_kernelINS_13Kernel_traitsI6__halfS2_fS2_fjLj1280ELj1ELj4ELj1ELj16ENS_18Kernel_traits_baseILj1280ES2_S2_fS2_fjLj128EEEEELb1ELb0ELb1EEEvNS_9FwdParamsE
        .type           _ZN10layer_norm31ln_parallel_residual_fwd_kernelINS_13Kernel_traitsI6__halfS2_fS2_fjLj1280ELj1ELj4ELj1ELj16ENS_18Kernel_traits_baseILj1280ES2_S2_fS2_fjLj128EEEEELb1ELb0ELb1EEEvNS_9FwdParamsE,@function
        .size           _ZN10layer_norm31ln_parallel_residual_fwd_kernelINS_13Kernel_traitsI6__halfS2_fS2_fjLj1280ELj1ELj4ELj1ELj16ENS_18Kernel_traits_baseILj1280ES2_S2_fS2_fjLj128EEEEELb1ELb0ELb1EEEvNS_9FwdParamsE,(.L_x_33681 - _ZN10layer_norm31ln_parallel_residual_fwd_kernelINS_13Kernel_traitsI6__halfS2_fS2_fjLj1280ELj1ELj4ELj1ELj16ENS_18Kernel_traits_baseILj1280ES2_S2_fS2_fjLj128EEEEELb1ELb0ELb1EEEvNS_9FwdParamsE)
        .other          _ZN10layer_norm31ln_parallel_residual_fwd_kernelINS_13Kernel_traitsI6__halfS2_fS2_fjLj1280ELj1ELj4ELj1ELj16ENS_18Kernel_traits_baseILj1280ES2_S2_fS2_fjLj128EEEEELb1ELb0ELb1EEEvNS_9FwdParamsE,@"STO_CUDA_ENTRY STV_DEFAULT"
_ZN10layer_norm31ln_parallel_residual_fwd_kernelINS_13Kernel_traitsI6__halfS2_fS2_fjLj1280ELj1ELj4ELj1ELj16ENS_18Kernel_traits_baseILj1280ES2_S2_fS2_fjLj128EEEEELb1ELb0ELb1EEEvNS_9FwdParamsE:
.text._ZN10layer_norm31ln_parallel_residual_fwd_kernelINS_13Kernel_traitsI6__halfS2_fS2_fjLj1280ELj1ELj4ELj1ELj16ENS_18Kernel_traits_baseILj1280ES2_S2_fS2_fjLj128EEEEELb1ELb0ELb1EEEvNS_9FwdParamsE:
        /* <DEDUP_REMOVED lines=8> */
[----:B------:R-:W0:Y:S01]  /*0080*/  LDC R197, c[0x0][0x2ec] ;  /* 0x0000bb00ffc57b82 */ /* 0x000e220000000800 */
[----:B------:R-:W1:Y:S01]  /*0090*/  S2R R14, SR_TID.X ;  /* 0x00000000000e7919 */ /* 0x000e620000002100 */
[----:B------:R-:W-:Y:S01]  /*00a0*/  ULDC.64 UR8, c[0x0][0x2c8] ;  /* 0x0000b20000087ab9 */ /* 0x000fe20000000a00 */
[----:B------:R-:W-:-:S05]  /*00b0*/  ULDC UR10, c[0x0][0x214] ;  /* 0x00008500000a7ab9 */ /* 0x000fca0000000800 */
[----:B------:R-:W2:Y:S01]  /*00c0*/  @P1 LDG.E.64 R2, desc[UR4][R2.64] ;  /* 0x0000000402021981 */ /* 0x000ea2000c1e1b00 */
[----:B------:R-:W3:Y:S08]  /*00d0*/  @P1 LDC R7, c[0x0][0x2f0] ;  /* 0x0000bc00ff071b82 */ /* 0x000ef00000000800 */
[----:B------:R-:W4:Y:S01]  /*00e0*/  LDC.64 R60, c[0x0][0x2c8] ;  /* 0x0000b200ff3c7b82 */ /* 0x000f220000000a00 */
[----:B0-----:R-:W3:Y:S01]  /*00f0*/  @P1 LDG.E.64 R4, desc[UR4][R196.64] ;  /* 0x00000004c4041981 */ /* 0x001ee2000c1e1b00 */
[----:B------:R-:W1:Y:S01]  /*0100*/  S2R R183, SR_CTAID.X ;  /* 0x0000000000b77919 */ /* 0x000e620000002500 */
[----:B------:R-:W-:Y:S01]  /*0110*/  ISETP.NE.U32.AND P0, PT, RZ, UR8, PT ;  /* 0x00000008ff007c0c */ /* 0x000fe2000bf05070 */
[----:B------:R-:W-:-:S03]  /*0120*/  ULDC UR8, c[0x0][0x0] ;  /* 0x0000000000087ab9 */ /* 0x000fc60000000800 */
[----:B------:R-:W-:Y:S01]  /*0130*/  ISETP.NE.AND.EX P0, PT, RZ, UR9, PT, P0 ;  /* 0x00000009ff007c0c */ /* 0x000fe2000bf05300 */
[----:B-1----:R-:W-:Y:S01]  /*0140*/  IMAD R187, R183, UR8, R14 ;  /* 0x00000008b7bb7c24 */ /* 0x002fe2000f8e020e */
[----:B------:R-:W-:Y:S01]  /*0150*/  ULDC.64 UR8, c[0x0][0x2d0] ;  /* 0x0000b40000087ab9 */ /* 0x000fe20000000a00 */
[----:B------:R-:W-:-:S05]  /*0160*/  LOP3.LUT R0, R14, 0x1f, RZ, 0xc0, !PT ;  /* 0x0000001f0e007812 */ /* 0x000fca00078ec0ff */
[C---:B------:R-:W-:Y:S02]  /*0170*/  IMAD.SHL.U32 R15, R0.reuse, 0x10, RZ ;  /* 0x00000010000f7824 */ /* 0x040fe400078e00ff */
[----:B----4-:R-:W-:-:S05]  /*0180*/  IMAD.WIDE.U32 R60, R0, 0x10, R60 ;  /* 0x00000010003c7825 */ /* 0x010fca00078e003c */
[----:B------:R0:W5:Y:S04]  /*0190*/  @P0 LDG.E.128 R8, desc[UR4][R60.64] ;  /* 0x000000043c080981 */ /* 0x000168000c1e1d00 */
[----:B------:R0:W5:Y:S04]  /*01a0*/  @P0 LDG.E.128 R16, desc[UR4][R60.64+0x200] ;  /* 0x000200043c100981 */ /* 0x000168000c1e1d00 */
[----:B------:R0:W5:Y:S04]  /*01b0*/  @P0 LDG.E.128 R24, desc[UR4][R60.64+0x400] ;  /* 0x000400043c180981 */ /* 0x000168000c1e1d00 */
[----:B------:R0:W5:Y:S04]  /*01c0*/  @P0 LDG.E.128 R32, desc[UR4][R60.64+0x600] ;  /* 0x000600043c200981 */ /* 0x000168000c1e1d00 */
[----:B------:R-:W5:Y:S01]  /*01d0*/  @P0 LDG.E.128 R60, desc[UR4][R60.64+0x800] ;  /* 0x000800043c3c0981 */ /* 0x000f62000c1e1d00 */
[----:B--2---:R-:W-:-:S02]  /*01e0*/  @P1 R2UR UR6, R2 ;  /* 0x00000000020612ca */ /* 0x004fc400000e0000 */
[----:B------:R-:W-:Y:S02]  /*01f0*/  @P1 R2UR UR7, R3 ;  /* 0x00000000030712ca */ /* 0x000fe400000e0000 */
[----:B---3--:R-:W-:-:S04]  /*0200*/  @P1 IADD3 R196, P2, R4, R7, RZ ;  /* 0x0000000704c41210 */ /* 0x008fc80007f5e0ff */
[----:B------:R-:W-:Y:S02]  /*0210*/  @P1 IADD3.X R197, RZ, R5, RZ, P2, !PT ;  /* 0x00000005ffc51210 */ /* 0x000fe400017fe4ff */
[----:B------:R-:W-:-:S04]  /*0220*/  ISETP.NE.U32.AND P1, PT, RZ, UR8, PT ;  /* 0x00000008ff007c0c */ /* 0x000fc8000bf25070 */
[----:B------:R-:W-:-:S13]  /*0230*/  ISETP.NE.AND.EX P1, PT, RZ, UR9, PT, P1 ;  /* 0x00000009ff007c0c */ /* 0x000fda000bf25310 */
[----:B------:R-:W1:Y:S01]  /*0240*/  @P1 LDC.64 R44, c[0x0][0x2d0] ;  /* 0x0000b400ff2c1b82 */ /* 0x000e620000000a00 */
[----:B------:R-:W-:-:S04]  /*0250*/  IADD3 R48, P2, R15, UR8, RZ ;  /* 0x000000080f307c10 */ /* 0x000fc8000ff5e0ff */
[----:B------:R-:W-:Y:S01]  /*0260*/  IADD3.X R49, RZ, UR9, RZ, P2, !PT ;  /* 0x00000009ff317c10 */ /* 0x000fe200097fe4ff */
[----:B------:R-:W-:Y:S01]  /*0270*/  IMAD.WIDE.U32 R4, R187, -0x326172a9, RZ ;  /* 0xcd9e8d57bb047825 */ /* 0x000fe200078e00ff */
[--C-:B------:R-:W-:Y:S01]  /*0280*/  SHF.R.U32.HI R185, RZ, 0x2, R197.reuse ;  /* 0x00000002ffb97819 */ /* 0x100fe200000116c5 */
[----:B------:R-:W-:Y:S02]  /*0290*/  UIADD3 UR19, UR7, -0x4498517b, URZ ;  /* 0xbb67ae8507137890 */ /* 0x000fe4000fffe03f */
[----:B------:R0:W5:Y:S01]  /*02a0*/  @P1 LDG.E.128 R40, desc[UR4][R48.64] ;  /* 0x0000000430281981 */ /* 0x000162000c1e1d00 */
[----:B------:R-:W-:Y:S01]  /*02b0*/  SHF.R.U64 R186, R196, 0x2, R197 ;  /* 0x00000002c4ba7819 */ /* 0x000fe200000012c5 */
[----:B------:R-:W-:Y:S02]  /*02c0*/  UIADD3 UR18, UR6, -0x61c88647, URZ ;  /* 0x9e3779b906127890 */ /* 0x000fe4000fffe03f */
[----:B------:R0:W5:Y:S01]  /*02d0*/  @P1 LDG.E.128 R56, desc[UR4][R48.64+0x200] ;  /* 0x0002000430381981 */ /* 0x000162000c1e1d00 */
[----:B------:R-:W-:-:S02]  /*02e0*/  UIADD3 UR20, UR6, 0x3c6ef372, URZ ;  /* 0x3c6ef37206147890 */ /* 0x000fc4000fffe03f */
[----:B------:R-:W-:Y:S01]  /*02f0*/  UIADD3 UR21, UR7, 0x76cf5d0a, URZ ;  /* 0x76cf5d0a07157890 */ /* 0x000fe2000fffe03f */
[----:B------:R0:W5:Y:S01]  /*0300*/  @P1 LDG.E.128 R52, desc[UR4][R48.64+0x400] ;  /* 0x0004000430341981 */ /* 0x000162000c1e1d00 */
[----:B------:R-:W-:Y:S02]  /*0310*/  UIADD3 UR23, UR7, 0x32370b8f, URZ ;  /* 0x32370b8f07177890 */ /* 0x000fe4000fffe03f */
[----:B------:R-:W-:Y:S02]  /*0320*/  UIADD3 UR22, UR6, -0x255992d5, URZ ;  /* 0xdaa66d2b06167890 */ /* 0x000fe4000fffe03f */
[----:B------:R-:W-:Y:S01]  /*0330*/  UIADD3 UR24, UR6, 0x78dde6e4, URZ ;  /* 0x78dde6e406187890 */ /* 0x000fe2000fffe03f */
[----:B-1----:R-:W-:Y:S01]  /*0340*/  @P1 IMAD.WIDE.U32 R44, R0, 0x10, R44 ;  /* 0x00000010002c1825 */ /* 0x002fe200078e002c */
[----:B------:R-:W-:Y:S02]  /*0350*/  UIADD3 UR25, UR7, -0x126145ec, URZ ;  /* 0xed9eba1407197890 */ /* 0x000fe4000fffe03f */
[----:B------:R-:W-:Y:S01]  /*0360*/  UIADD3 UR27, UR7, -0x56f99767, URZ ;  /* 0xa9066899071b7890 */ /* 0x000fe2000fffe03f */
[----:B------:R-:W5:Y:S01]  /*0370*/  @P1 LDG.E.128 R48, desc[UR4][R48.64+0x600] ;  /* 0x0006000430301981 */ /* 0x000f62000c1e1d00 */
[----:B------:R-:W-:-:S02]  /*0380*/  UIADD3 UR26, UR6, 0x1715609d, URZ ;  /* 0x1715609d061a7890 */ /* 0x000fc4000fffe03f */
[----:B------:R-:W-:Y:S01]  /*0390*/  UIADD3 UR28, UR6, -0x4ab325aa, URZ ;  /* 0xb54cda56061c7890 */ /* 0x000fe2000fffe03f */
[----:B------:R-:W5:Y:S01]  /*03a0*/  @P1 LDG.E.128 R44, desc[UR4][R44.64+0x800] ;  /* 0x000800042c2c1981 */ /* 0x000f62000c1e1d00 */
[----:B------:R-:W-:Y:S01]  /*03b0*/  LOP3.LUT R6, R5, UR6, R185, 0x96, !PT ;  /* 0x0000000605067c12 */ /* 0x000fe2000f8e96b9 */
[----:B------:R-:W-:Y:S01]  /*03c0*/  IMAD.WIDE.U32 R2, R186, -0x2daee0ad, RZ ;  /* 0xd2511f53ba027825 */ /* 0x000fe200078e00ff */
[----:B------:R-:W-:Y:S02]  /*03d0*/  UIADD3 UR29, UR7, 0x646e171e, URZ ;  /* 0x646e171e071d7890 */ /* 0x000fe4000fffe03f */
[----:B------:R-:W-:Y:S01]  /*03e0*/  UIADD3 UR30, UR6, 0x5384540f, URZ ;  /* 0x5384540f061e7890 */ /* 0x000fe2000fffe03f */
[----:B------:R-:W-:Y:S01]  /*03f0*/  IMAD.WIDE.U32 R6, R6, -0x2daee0ad, RZ ;  /* 0xd2511f5306067825 */ /* 0x000fe200078e00ff */
[----:B------:R-:W-:Y:S01]  /*0400*/  LOP3.LUT R3, R3, UR7, RZ, 0x3c, !PT ;  /* 0x0000000703037c12 */ /* 0x000fe2000f8e3cff */
[----:B------:R-:W-:Y:S02]  /*0410*/  UIADD3 UR31, UR7, 0x1fd5c5a3, URZ ;  /* 0x1fd5c5a3071f7890 */ /* 0x000fe4000fffe03f */
[----:B------:R-:W-:Y:S01]  /*0420*/  UIADD3 UR33, UR7, -0x24c28bd8, URZ ;  /* 0xdb3d742807217890 */ /* 0x000fe2000fffe03f */
[----:B------:R-:W-:Y:S01]  /*0430*/  LOP3.LUT R12, R7, UR19, R2, 0x96, !PT ;  /* 0x00000013070c7c12 */ /* 0x000fe2000f8e9602 */
[----:B------:R-:W-:Y:S01]  /*0440*/  IMAD.WIDE.U32 R2, R3, -0x326172a9, RZ ;  /* 0xcd9e8d5703027825 */ /* 0x000fe200078e00ff */
[----:B------:R-:W-:-:S03]  /*0450*/  ULDC.64 UR8, c[0x0][0x268] ;  /* 0x00009a0000087ab9 */ /* 0x000fc60000000a00 */
        /* <DEDUP_REMOVED lines=20> */
[----:B------:R-:W-:-:S04]  /*05a0*/  SHF.R.U32.HI R5, RZ, 0x5, R14 ;  /* 0x00000005ff057819 */ /* 0x000fc8000001160e */
[----:B------:R-:W-:Y:S01]  /*05b0*/  LOP3.LUT R12, R3, UR29, R12, 0x96, !PT ;  /* 0x0000001d030c7c12 */ /* 0x000fe2000f8e960c */
[----:B------:R-:W-:-:S04]  /*05c0*/  IMAD R183, R183, 0x4, R5 ;  /* 0x00000004b7b77824 */ /* 0x000fc800078e0205 */
[----:B------:R-:W-:Y:S01]  /*05d0*/  IMAD.WIDE.U32 R12, R12, -0x326172a9, RZ ;  /* 0xcd9e8d570c0c7825 */ /* 0x000fe200078e00ff */
[----:B------:R-:W-:-:S03]  /*05e0*/  ISETP.GE.AND P2, PT, R183, UR10, PT ;  /* 0x0000000ab7007c0c */ /* 0x000fc6000bf46270 */
[----:B------:R-:W-:Y:S01]  /*05f0*/  IMAD.WIDE.U32 R6, R6, -0x2daee0ad, RZ ;  /* 0xd2511f5306067825 */ /* 0x000fe200078e00ff */
[----:B------:R-:W-:-:S04]  /*0600*/  LOP3.LUT R188, R13, UR30, R4, 0x96, !PT ;  /* 0x0000001e0dbc7c12 */ /* 0x000fc8000f8e9604 */
[----:B------:R-:W-:Y:S01]  /*0610*/  LOP3.LUT R189, R7, UR31, R2, 0x96, !PT ;  /* 0x0000001f07bd7c12 */ /* 0x000fe2000f8e9602 */
[----:B------:R-:W-:Y:S01]  /*0620*/  IMAD.HI.U32 R3, R188, -0x2daee0ad, RZ ;  /* 0xd2511f53bc037827 */ /* 0x000fe200078e00ff */
[----:B------:R-:W-:Y:S01]  /*0630*/  IADD3 R2, P3, R15, UR8, RZ ;  /* 0x000000080f027c10 */ /* 0x000fe2000ff7e0ff */
[----:B------:R-:W-:Y:S02]  /*0640*/  UIADD3 UR32, UR6, -0xe443238, URZ ;  /* 0xf1bbcdc806207890 */ /* 0x000fe4000fffe03f */
[----:B------:R-:W-:Y:S01]  /*0650*/  IMAD.HI.U32 R5, R189, -0x326172a9, RZ ;  /* 0xcd9e8d57bd057827 */ /* 0x000fe200078e00ff */
[----:B------:R-:W-:Y:S02]  /*0660*/  LOP3.LUT R184, R3, UR33, R6, 0x96, !PT ;  /* 0x0000002103b87c12 */ /* 0x000fe4000f8e9606 */
[----:B------:R-:W-:Y:S02]  /*0670*/  IADD3.X R3, RZ, UR9, RZ, P3, !PT ;  /* 0x00000009ff037c10 */ /* 0x000fe40009ffe4ff */
[----:B------:R-:W-:Y:S01]  /*0680*/  LOP3.LUT R182, R5, UR32, R12, 0x96, !PT ;  /* 0x0000002005b67c12 */ /* 0x000fe2000f8e960c */
[----:B0-----:R-:W-:Y:S06]  /*0690*/  @P2 EXIT ;  /* 0x000000000000294d */ /* 0x001fec0003800000 */
[----:B------:R-:W0:Y:S01]  /*06a0*/  LDC.64 R12, c[0x0][0x260] ;  /* 0x00009800ff0c7b82 */ /* 0x000e220000000a00 */
[----:B-----5:R-:W-:Y:S02]  /*06b0*/  @!P0 CS2R R8, SRZ ;  /* 0x0000000000088805 */ /* 0x020fe4000001ff00 */
[----:B------:R-:W-:Y:S02]  /*06c0*/  @!P0 CS2R R10, SRZ ;  /* 0x00000000000a8805 */ /* 0x000fe4000001ff00 */
[----:B------:R-:W-:Y:S02]  /*06d0*/  @!P0 CS2R R16, SRZ ;  /* 0x0000000000108805 */ /* 0x000fe4000001ff00 */
[----:B------:R-:W-:Y:S02]  /*06e0*/  @!P1 CS2R R40, SRZ ;  /* 0x0000000000289805 */ /* 0x000fe4000001ff00 */
[----:B------:R-:W-:Y:S02]  /*06f0*/  @!P0 CS2R R18, SRZ ;  /* 0x0000000000128805 */ /* 0x000fe4000001ff00 */
[----:B------:R-:W-:Y:S01]  /*0700*/  @!P0 CS2R R24, SRZ ;  /* 0x0000000000188805 */ /* 0x000fe2000001ff00 */
[----:B------:R-:W5:Y:S01]  /*0710*/  LDG.E.128 R124, desc[UR4][R2.64] ;  /* 0x00000004027c7981 */ /* 0x000f62000c1e1d00 */
[----:B------:R-:W-:Y:S01]  /*0720*/  @!P0 CS2R R26, SRZ ;  /* 0x00000000001a8805 */ /* 0x000fe2000001ff00 */
[--C-:B------:R-:W-:Y:S01]  /*0730*/  HADD2.F32 R4, -RZ, R9.reuse.H0_H0 ;  /* 0x20000009ff047230 */ /* 0x100fe20000004100 */
[----:B------:R-:W-:Y:S01]  /*0740*/  @!P0 CS2R R32, SRZ ;  /* 0x0000000000208805 */ /* 0x000fe2000001ff00 */
[----:B------:R-:W5:Y:S01]  /*0750*/  LDG.E.128 R120, desc[UR4][R2.64+0x200] ;  /* 0x0002000402787981 */ /* 0x000f62000c1e1d00 */
[----:B------:R-:W-:Y:S01]  /*0760*/  HADD2.F32 R5, -RZ, R9.H1_H1 ;  /* 0x30000009ff057230 */ /* 0x000fe20000004100 */
[----:B------:R-:W-:-:S02]  /*0770*/  @!P0 CS2R R34, SRZ ;  /* 0x0000000000228805 */ /* 0x000fc4000001ff00 */
[----:B------:R-:W5:Y:S01]  /*0780*/  LDG.E.128 R116, desc[UR4][R2.64+0x400] ;  /* 0x0004000402747981 */ /* 0x000f62000c1e1d00 */
[----:B------:R-:W-:-:S03]  /*0790*/  HADD2.F32 R6, -RZ, R10.H0_H0 ;  /* 0x2000000aff067230 */ /* 0x000fc60000004100 */
[----:B------:R-:W5:Y:S01]  /*07a0*/  LDG.E.128 R112, desc[UR4][R2.64+0x600] ;  /* 0x0006000402707981 */ /* 0x000f62000c1e1d00 */
[----:B------:R-:W-:-:S03]  /*07b0*/  @!P0 CS2R R60, SRZ ;  /* 0x00000000003c8805 */ /* 0x000fc6000001ff00 */
[----:B------:R1:W5:Y:S01]  /*07c0*/  LDG.E.128 R108, desc[UR4][R2.64+0x800] ;  /* 0x00080004026c7981 */ /* 0x000362000c1e1d00 */
[----:B0-----:R-:W-:Y:S01]  /*07d0*/  IMAD.WIDE.U32 R12, R0, 0x10, R12 ;  /* 0x00000010000c7825 */ /* 0x001fe200078e000c */
[----:B------:R-:W-:Y:S02]  /*07e0*/  @!P0 CS2R R62, SRZ ;  /* 0x00000000003e8805 */ /* 0x000fe4000001ff00 */
[----:B------:R-:W-:Y:S02]  /*07f0*/  @!P1 CS2R R42, SRZ ;  /* 0x00000000002a9805 */ /* 0x000fe4000001ff00 */
[----:B------:R-:W-:Y:S01]  /*0800*/  @!P1 CS2R R56, SRZ ;  /* 0x0000000000389805 */ /* 0x000fe2000001ff00 */
[----:B------:R-:W-:Y:S01]  /*0810*/  HADD2.F32 R7, -RZ, R10.H1_H1 ;  /* 0x3000000aff077230 */ /* 0x000fe20000004100 */
[----:B------:R-:W5:Y:S01]  /*0820*/  LDG.E.128 R104, desc[UR4][R12.64] ;  /* 0x000000040c687981 */ /* 0x000f62000c1e1d00 */
[----:B------:R-:W-:Y:S01]  /*0830*/  HADD2.F32 R9, -RZ, R11.H1_H1 ;  /* 0x3000000bff097230 */ /* 0x000fe20000004100 */
[----:B------:R-:W-:-:S02]  /*0840*/  @!P1 CS2R R58, SRZ ;  /* 0x00000000003a9805 */ /* 0x000fc4000001ff00 */
[----:B------:R-:W-:Y:S01]  /*0850*/  @!P1 CS2R R52, SRZ ;  /* 0x0000000000349805 */ /* 0x000fe2000001ff00 */
[--C-:B-1----:R-:W-:Y:S01]  /*0860*/  HADD2.F32 R2, -RZ, R8.reuse.H0_H0 ;  /* 0x20000008ff027230 */ /* 0x102fe20000004100 */
[----:B------:R-:W5:Y:S01]  /*0870*/  LDG.E.128 R100, desc[UR4][R12.64+0x200] ;  /* 0x000200040c647981 */ /* 0x000f62000c1e1d00 */
[----:B------:R-:W-:Y:S01]  /*0880*/  HADD2.F32 R3, -RZ, R8.H1_H1 ;  /* 0x30000008ff037230 */ /* 0x000fe20000004100 */
[----:B------:R-:W-:Y:S01]  /*0890*/  @!P1 CS2R R54, SRZ ;  /* 0x0000000000369805 */ /* 0x000fe2000001ff00 */
[----:B------:R-:W-:Y:S01]  /*08a0*/  HADD2.F32 R8, -RZ, R11.H0_H0 ;  /* 0x2000000bff087230 */ /* 0x000fe20000004100 */
[----:B------:R-:W5:Y:S01]  /*08b0*/  LDG.E.128 R96, desc[UR4][R12.64+0x400] ;  /* 0x000400040c607981 */ /* 0x000f62000c1e1d00 */
[--C-:B------:R-:W-:Y:S01]  /*08c0*/  HADD2.F32 R10, -RZ, R16.reuse.H0_H0 ;  /* 0x20000010ff0a7230 */ /* 0x100fe20000004100 */
[----:B------:R-:W-:Y:S01]  /*08d0*/  @!P1 CS2R R48, SRZ ;  /* 0x0000000000309805 */ /* 0x000fe2000001ff00 */
[----:B------:R-:W-:Y:S01]  /*08e0*/  HADD2.F32 R11, -RZ, R16.H1_H1 ;  /* 0x30000010ff0b7230 */ /* 0x000fe20000004100 */
[----:B------:R-:W5:Y:S01]  /*08f0*/  LDG.E.128 R92, desc[UR4][R12.64+0x600] ;  /* 0x000600040c5c7981 */ /* 0x000f62000c1e1d00 */
[--C-:B------:R-:W-:Y:S01]  /*0900*/  HADD2.F32 R134, -RZ, R40.reuse.H0_H0 ;  /* 0x20000028ff867230 */ /* 0x100fe20000004100 */
[----:B------:R-:W-:Y:S01]  /*0910*/  @!P1 CS2R R44, SRZ ;  /* 0x00000000002c9805 */ /* 0x000fe2000001ff00 */
[----:B------:R-:W-:Y:S01]  /*0920*/  HADD2.F32 R135, -RZ, R40.H1_H1 ;  /* 0x30000028ff877230 */ /* 0x000fe20000004100 */
[----:B------:R0:W5:Y:S01]  /*0930*/  LDG.E.128 R88, desc[UR4][R12.64+0x800] ;  /* 0x000800040c587981 */ /* 0x000162000c1e1d00 */
[--C-:B------:R-:W-:Y:S01]  /*0940*/  HADD2.F32 R136, -RZ, R41.reuse.H0_H0 ;  /* 0x20000029ff887230 */ /* 0x100fe20000004100 */
[----:B------:R-:W-:Y:S01]  /*0950*/  @!P1 CS2R R50, SRZ ;  /* 0x0000000000329805 */ /* 0x000fe2000001ff00 */
[----:B------:R-:W-:Y:S01]  /*0960*/  HADD2.F32 R137, -RZ, R41.H1_H1 ;  /* 0x30000029ff897230 */ /* 0x000fe20000004100 */
[----:B------:R-:W-:Y:S01]  /*0970*/  @!P1 CS2R R46, SRZ ;  /* 0x00000000002e9805 */ /* 0x000fe2000001ff00 */
[----:B------:R-:W-:Y:S01]  /*0980*/  UIADD3 UR34, UR6, -0x700cb87f, URZ ;  /* 0x8ff3478106227890 */ /* 0x000fe2000fffe03f */
[--C-:B------:R-:W-:Y:S01]  /*0990*/  HADD2.F32 R14, -RZ, R18.reuse.H0_H0 ;  /* 0x20000012ff0e7230 */ /* 0x100fe20000004100 */
[----:B------:R-:W-:Y:S01]  /*09a0*/  UIADD3 UR35, UR7, -0x695add53, URZ ;  /* 0x96a522ad07237890 */ /* 0x000fe2000fffe03f */
[----:B------:R-:W-:Y:S01]  /*09b0*/  HADD2.F32 R15, -RZ, R18.H1_H1 ;  /* 0x30000012ff0f7230 */ /* 0x000fe20000004100 */
[----:B------:R-:W-:Y:S01]  /*09c0*/  ULDC.64 UR8, c[0x0][0x228] ;  /* 0x00008a0000087ab9 */ /* 0x000fe20000000a00 */
[----:B0-----:R-:W-:-:S02]  /*09d0*/  HADD2.F32 R12, -RZ, R17.H0_H0 ;  /* 0x20000011ff0c7230 */ /* 0x001fc40000004100 */
[----:B------:R-:W-:Y:S02]  /*09e0*/  IMAD R188, R188, -0x2daee0ad, RZ ;  /* 0xd2511f53bcbc7824 */ /* 0x000fe400078e02ff */
[----:B------:R-:W-:Y:S01]  /*09f0*/  IMAD R189, R189, -0x326172a9, RZ ;  /* 0xcd9e8d57bdbd7824 */ /* 0x000fe200078e02ff */
[----:B------:R-:W-:Y:S01]  /*0a00*/  LOP3.LUT R196, R196, 0x3, RZ, 0xc0, !PT ;  /* 0x00000003c4c47812 */ /* 0x000fe200078ec0ff */
[----:B------:R-:W-:Y:S01]  /*0a10*/  HADD2.F32 R13, -RZ, R17.H1_H1 ;  /* 0x30000011ff0d7230 */ /* 0x000fe20000004100 */
[----:B------:R-:W-:Y:S01]  /*0a20*/  ULDC.U8 UR12, c[0x0][0x2a0] ;  /* 0x0000a800000c7ab9 */ /* 0x000fe20000000000 */
[--C-:B------:R-:W-:Y:S01]  /*0a30*/  HADD2.F32 R16, -RZ, R19.reuse.H0_H0 ;  /* 0x20000013ff107230 */ /* 0x100fe20000004100 */
[----:B------:R-:W-:Y:S01]  /*0a40*/  ULDC UR13, c[0x0][0x2d8] ;  /* 0x0000b600000d7ab9 */ /* 0x000fe20000000800 */
[----:B------:R-:W-:Y:S01]  /*0a50*/  HADD2.F32 R17, -RZ, R19.H1_H1 ;  /* 0x30000013ff117230 */ /* 0x000fe20000004100 */
[----:B------:R-:W-:Y:S01]  /*0a60*/  ULDC.64 UR36, c[0x0][0x228] ;  /* 0x00008a0000247ab9 */ /* 0x000fe20000000a00 */
[----:B------:R-:W-:Y:S01]  /*0a70*/  IMAD.HI.U32 R40, R184, -0x326172a9, RZ ;  /* 0xcd9e8d57b8287827 */ /* 0x000fe200078e00ff */
[----:B------:R-:W-:Y:S01]  /*0a80*/  ISETP.NE.U32.AND P0, PT, RZ, UR8, PT ;  /* 0x00000008ff007c0c */ /* 0x000fe2000bf05070 */
[----:B------:R-:W-:Y:S01]  /*0a90*/  ULDC.64 UR10, c[0x0][0x230] ;  /* 0x00008c00000a7ab9 */ /* 0x000fe20000000a00 */
[----:B------:R-:W-:Y:S01]  /*0aa0*/  ULDC.64 UR14, c[0x0][0x2b8] ;  /* 0x0000ae00000e7ab9 */ /* 0x000fe20000000a00 */
[----:B------:R-:W-:Y:S01]  /*0ab0*/  IMAD.HI.U32 R41, R182, -0x2daee0ad, RZ ;  /* 0xd2511f53b6297827 */ /* 0x000fe200078e00ff */
[----:B------:R-:W-:Y:S01]  /*0ac0*/  BSSY B0, `(.L_x_21267) ;  /* 0x0001e80000007945 */ /* 0x000fe20003800000 */
[----:B------:R-:W-:-:S02]  /*0ad0*/  ULDC.64 UR16, c[0x0][0x2c0] ;  /* 0x0000b00000107ab9 */ /* 0x000fc40000000a00 */
        /* <DEDUP_REMOVED lines=12> */
[----:B------:R-:W-:Y:S01]  /*0ba0*/  LOP3.LUT R189, R40, UR34, R189, 0x96, !PT ;  /* 0x0000002228bd7c12 */ /* 0x000fe2000f8e96bd */
[--C-:B------:R-:W-:Y:S01]  /*0bb0*/  HADD2.F32 R30, -RZ, R34.reuse.H0_H0 ;  /* 0x20000022ff1e7230 */ /* 0x100fe20000004100 */
[----:B------:R-:W-:Y:S01]  /*0bc0*/  LOP3.LUT R188, R41, UR35, R188, 0x96, !PT ;  /* 0x0000002329bc7c12 */ /* 0x000fe2000f8e96bc */
        /* <DEDUP_REMOVED lines=48> */
[----:B------:R-:W-:-:S02]  /*0ed0*/  IMAD R182, R182, -0x2daee0ad, RZ ;  /* 0xd2511f53b6b67824 */ /* 0x000fc400078e02ff */
[----:B------:R-:W-:Y:S01]  /*0ee0*/  IMAD.MOV.U32 R181, RZ, RZ, RZ ;  /* 0x000000ffffb57224 */ /* 0x000fe200078e00ff */
[----:B------:R-:W-:Y:S01]  /*0ef0*/  ISETP.NE.AND.EX P0, PT, RZ, UR9, PT, P0 ;  /* 0x00000009ff007c0c */ /* 0x000fe2000bf05300 */
[----:B------:R-:W-:-:S12]  /*0f00*/  ULDC UR9, c[0x0][0x218] ;  /* 0x0000860000097ab9 */ /* 0x000fd80000000800 */
.L_x_21914:
        /* <DEDUP_REMOVED lines=28> */
.L_x_21269:
[----:B------:R-:W-:-:S07]  /*10d0*/  MOV R52, R184 ;  /* 0x000000b800347202 */ /* 0x000fce0000000f00 */
.L_x_21270:
[----:B------:R-:W-:Y:S05]  /*10e0*/  BSYNC B1 ;  /* 0x0000000000017941 */ /* 0x000fea0003800000 */
.L_x_21268:
        /* <DEDUP_REMOVED lines=16> */
.L_x_21274:
[----:B------:R-:W-:Y:S05]  /*11f0*/  BSYNC B2 ;  /* 0x0000000000027941 */ /* 0x000fea0003800000 */
.L_x_21273:
        /* <DEDUP_REMOVED lines=40> */
[----:B------:R-:W-:Y:S01]  /*1480*/  HFMA2.MMA R48, -RZ, RZ, 0, 0 ;  /* 0x00000000ff307435 */ /* 0x000fe200000001ff */
[----:B------:R-:W-:Y:S01]  /*1490*/  MOV R184, R46 ;  /* 0x0000002e00b87202 */ /* 0x000fe20000000f00 */
[----:B------:R-:W-:Y:S01]  /*14a0*/  IMAD.MOV.U32 R182, RZ, RZ, R44 ;  /* 0x000000ffffb67224 */ /* 0x000fe200078e002c */
[----:B------:R-:W-:-:S08]  /*14b0*/  LOP3.LUT R188, R45, UR35, R188, 0x96, !PT ;  /* 0x000000232dbc7c12 */ /* 0x000fd0000f8e96bc */
.L_x_21272:
[----:B------:R-:W-:Y:S05]  /*14c0*/  BSYNC B1 ;  /* 0x0000000000017941 */ /* 0x000fea0003800000 */
.L_x_21271:
        /* <DEDUP_REMOVED lines=18> */
.L_x_21275:
        /* <DEDUP_REMOVED lines=12> */
.L_x_21278:
[----:B------:R-:W-:-:S07]  /*16b0*/  MOV R51, R184 ;  /* 0x000000b800337202 */ /* 0x000fce0000000f00 */
.L_x_21279:
[----:B------:R-:W-:Y:S05]  /*16c0*/  BSYNC B1 ;  /* 0x0000000000017941 */ /* 0x000fea0003800000 */
.L_x_21277:
        /* <DEDUP_REMOVED lines=16> */
.L_x_21283:
[----:B------:R-:W-:Y:S05]  /*17d0*/  BSYNC B2 ;  /* 0x0000000000027941 */ /* 0x000fea0003800000 */
.L_x_21282:
        /* <DEDUP_REMOVED lines=44> */
.L_x_21281:
[----:B------:R-:W-:Y:S05]  /*1aa0*/  BSYNC B1 ;  /* 0x0000000000017941 */ /* 0x000fea0003800000 */
.L_x_21280:
        /* <DEDUP_REMOVED lines=9> */
.L_x_21276:
        /* <DEDUP_REMOVED lines=12> */
.L_x_21285:
[----:B------:R-:W-:-:S07]  /*1c00*/  IMAD.MOV.U32 R51, RZ, RZ, R184 ;  /* 0x000000ffff337224 */ /* 0x000fce00078e00b8 */
.L_x_21286:
[----:B------:R-:W-:Y:S05]  /*1c10*/  BSYNC B1 ;  /* 0x0000000000017941 */ /* 0x000fea0003800000 */
.L_x_21284:
        /* <DEDUP_REMOVED lines=16> */
.L_x_21290:
[----:B------:R-:W-:Y:S05]  /*1d20*/  BSYNC B2 ;  /* 0x0000000000027941 */ /* 0x000fea0003800000 */
.L_x_21289:
        /* <DEDUP_REMOVED lines=44> */
.L_x_21288:
[----:B------:R-:W-:Y:S05]  /*1ff0*/  BSYNC B1 ;  /* 0x0000000000017941 */ /* 0x000fea0003800000 */
.L_x_21287:
        /* <DEDUP_REMOVED lines=13> */
.L_x_21291:
        /* <DEDUP_REMOVED lines=12> */
.L_x_21294:
[----:B------:R-:W-:-:S07]  /*2190*/  MOV R54, R184 ;  /* 0x000000b800367202 */ /* 0x000fce0000000f00 */
.L_x_21295:
[----:B------:R-:W-:Y:S05]  /*21a0*/  BSYNC B1 ;  /* 0x0000000000017941 */ /* 0x000fea0003800000 */
.L_x_21293:
        /* <DEDUP_REMOVED lines=16> */
.L_x_21299:
[----:B------:R-:W-:Y:S05]  /*22b0*/  BSYNC B2 ;  /* 0x0000000000027941 */ /* 0x000fea0003800000 */
.L_x_21298:
        /* <DEDUP_REMOVED lines=44> */
.L_x_21297:
[----:B------:R-:W-:Y:S05]  /*2580*/  BSYNC B1 ;  /* 0x0000000000017941 */ /* 0x000fea0003800000 */
.L_x_21296:
        /* <DEDUP_REMOVED lines=9> */
.L_x_21292:
        /* <DEDUP_REMOVED lines=12> */
.L_x_21301:
[----:B------:R-:W-:-:S07]  /*26e0*/  IMAD.MOV.U32 R54, RZ, RZ, R184 ;  /* 0x000000ffff367224 */ /* 0x000fce00078e00b8 */
.L_x_21302:
[----:B------:R-:W-:Y:S05]  /*26f0*/  BSYNC B1 ;  /* 0x0000000000017941 */ /* 0x000fea0003800000 */
.L_x_21300:
        /* <DEDUP_REMOVED lines=16> */
.L_x_21306:
[----:B------:R-:W-:Y:S05]  /*2800*/  BSYNC B2 ;  /* 0x0000000000027941 */ /* 0x000fea0003800000 */
.L_x_21305:
        /* <DEDUP_REMOVED lines=44> */
.L_x_21304:
[----:B------:R-:W-:Y:S05]  /*2ad0*/  BSYNC B1 ;  /* 0x0000000000017941 */ /* 0x000fea0003800000 */
.L_x_21303:
        /* <DEDUP_REMOVED lines=13> */
.L_x_21307:
        /* <DEDUP_REMOVED lines=12> */
.L_x_21310:
[----:B------:R-:W-:-:S07]  /*2c70*/  MOV R53, R184 ;  /* 0x000000b800357202 */ /* 0x000fce0000000f00 */
.L_x_21311:
[----:B------:R-:W-:Y:S05]  /*2c80*/  BSYNC B1 ;  /* 0x0000000000017941 */ /* 0x000fea0003800000 */
.L_x_21309:
        /* <DEDUP_REMOVED lines=16> */
.L_x_21315:
[----:B------:R-:W-:Y:S05]  /*2d90*/  BSYNC B2 ;  /* 0x0000000000027941 */ /* 0x000fea0003800000 */
.L_x_21314:
        /* <DEDUP_REMOVED lines=44> */
.L_x_21313:
[----:B------:R-:W-:Y:S05]  /*3060*/  BSYNC B1 ;  /* 0x0000000000017941 */ /* 0x000fea0003800000 */
.L_x_21312:
        /* <DEDUP_REMOVED lines=9> */
.L_x_21308:
        /* <DEDUP_REMOVED lines=12> */
.L_x_21317:
[----:B------:R-:W-:-:S07]  /*31c0*/  IMAD.MOV.U32 R53, RZ, RZ, R184 ;  /* 0x000000ffff357224 */ /* 0x000fce00078e00b8 */
.L_x_21318:
[----:B------:R-:W-:Y:S05]  /*31d0*/  BSYNC B1 ;  /* 0x0000000000017941 */ /* 0x000fea0003800000 */
.L_x_21316:
        /* <DEDUP_REMOVED lines=16> */
.L_x_21322:
[----:B------:R-:W-:Y:S05]  /*32e0*/  BSYNC B2 ;  /* 0x0000000000027941 */ /* 0x000fea0003800000 */
.L_x_21321:
        /* <DEDUP_REMOVED lines=44> */
.L_x_21320:
[----:B------:R-:W-:Y:S05]  /*35b0*/  BSYNC B1 ;  /* 0x0000000000017941 */ /* 0x000fea0003800000 */
.L_x_21319:
        /* <DEDUP_REMOVED lines=13> */
.L_x_21323:
        /* <DEDUP_REMOVED lines=12> */
.L_x_21326:
[----:B------:R-:W-:-:S07]  /*3750*/  MOV R54, R184 ;  /* 0x000000b800367202 */ /* 0x000fce0000000f00 */
.L_x_21327:
[----:B------:R-:W-:Y:S05]  /*3760*/  BSYNC B1 ;  /* 0x0000000000017941 */ /* 0x000fea0003800000 */
.L_x_21325:
        /* <DEDUP_REMOVED lines=16> */
.L_x_21331:
[----:B------:R-:W-:Y:S05]  /*3870*/  BSYNC B2 ;  /* 0x0000000000027941 */ /* 0x000fea0003800000 */
.L_x_21330:
        /* <DEDUP_REMOVED lines=44> */
.L_x_21329:
[----:B------:R-:W-:Y:S05]  /*3b40*/  BSYNC B1 ;  /* 0x0000000000017941 */ /* 0x000fea0003800000 */
.L_x_21328:
        /* <DEDUP_REMOVED lines=9> */
.L_x_21324:
        /* <DEDUP_REMOVED lines=12> */
.L_x_21333:
[----:B------:R-:W-:-:S07]  /*3ca0*/  IMAD.MOV.U32 R54, RZ, RZ, R184 ;  /* 0x000000ffff367224 */ /* 0x000fce00078e00b8 */
.L_x_21334:
[----:B------:R-:W-:Y:S05]  /*3cb0*/  BSYNC B1 ;  /* 0x0000000000017941 */ /* 0x000fea0003800000 */
.L_x_21332:
        /* <DEDUP_REMOVED lines=16> */
.L_x_21338:
[----:B------:R-:W-:Y:S05]  /*3dc0*/  BSYNC B2 ;  /* 0x0000000000027941 */ /* 0x000fea0003800000 */
.L_x_21337:
        /* <DEDUP_REMOVED lines=44> */
.L_x_21336:
[----:B------:R-:W-:Y:S05]  /*4090*/  BSYNC B1 ;  /* 0x0000000000017941 */ /* 0x000fea0003800000 */
.L_x_21335:
        /* <DEDUP_REMOVED lines=13> */
.L_x_21339:
        /* <DEDUP_REMOVED lines=12> */
.L_x_21342:
[----:B------:R-:W-:-:S07]  /*4230*/  MOV R55, R184 ;  /* 0x000000b800377202 */ /* 0x000fce0000000f00 */
.L_x_21343:
[----:B------:R-:W-:Y:S05]  /*4240*/  BSYNC B1 ;  /* 0x0000000000017941 */ /* 0x000fea0003800000 */
.L_x_21341:
        /* <DEDUP_REMOVED lines=16> */
.L_x_21347:
[----:B------:R-:W-:Y:S05]  /*4350*/  BSYNC B2 ;  /* 0x0000000000027941 */ /* 0x000fea0003800000 */
.L_x_21346:
        /* <DEDUP_REMOVED lines=44> */
.L_x_21345:
[----:B------:R-:W-:Y:S05]  /*4620*/  BSYNC B1 ;  /* 0x0000000000017941 */ /* 0x000fea0003800000 */
.L_x_21344:
        /* <DEDUP_REMOVED lines=9> */
.L_x_21340:
        /* <DEDUP_REMOVED lines=12> */
.L_x_21349:
[----:B------:R-:W-:-:S07]  /*4780*/  IMAD.MOV.U32 R55, RZ, RZ, R184 ;  /* 0x000000ffff377224 */ /* 0x000fce00078e00b8 */
.L_x_21350:
[----:B------:R-:W-:Y:S05]  /*4790*/  BSYNC B1 ;  /* 0x0000000000017941 */ /* 0x000fea0003800000 */
.L_x_21348:
        /* <DEDUP_REMOVED lines=16> */
.L_x_21354:
[----:B------:R-:W-:Y:S05]  /*48a0*/  BSYNC B2 ;  /* 0x0000000000027941 */ /* 0x000fea0003800000 */
.L_x_21353:
        /* <DEDUP_REMOVED lines=44> */
.L_x_21352:
[----:B------:R-:W-:Y:S05]  /*4b70*/  BSYNC B1 ;  /* 0x0000000000017941 */ /* 0x000fea0003800000 */
.L_x_21351:
        /* <DEDUP_REMOVED lines=12> */
.L_x_21355:
        /* <DEDUP_REMOVED lines=12> */
.L_x_21358:
[----:B------:R-:W-:-:S07]  /*4d00*/  MOV R42, R184 ;  /* 0x000000b8002a7202 */ /* 0x000fce0000000f00 */
.L_x_21359:
[----:B------:R-:W-:Y:S05]  /*4d10*/  BSYNC B1 ;  /* 0x0000000000017941 */ /* 0x000fea0003800000 */
.L_x_21357:
        /* <DEDUP_REMOVED lines=16> */
.L_x_21363:
[----:B------:R-:W-:Y:S05]  /*4e20*/  BSYNC B2 ;  /* 0x0000000000027941 */ /* 0x000fea0003800000 */
.L_x_21362:
        /* <DEDUP_REMOVED lines=44> */
.L_x_21361:
[----:B------:R-:W-:Y:S05]  /*50f0*/  BSYNC B1 ;  /* 0x0000000000017941 */ /* 0x000fea0003800000 */
.L_x_21360:
        /* <DEDUP_REMOVED lines=9> */
.L_x_21356:
        /* <DEDUP_REMOVED lines=12> */
.L_x_21365:
[----:B------:R-:W-:-:S07]  /*5250*/  IMAD.MOV.U32 R42, RZ, RZ, R184 ;  /* 0x000000ffff2a7224 */ /* 0x000fce00078e00b8 */
.L_x_21366:
[----:B------:R-:W-:Y:S05]  /*5260*/  BSYNC B1 ;  /* 0x0000000000017941 */ /* 0x000fea0003800000 */
.L_x_21364:
        /* <DEDUP_REMOVED lines=16> */
.L_x_21370:
[----:B------:R-:W-:Y:S05]  /*5370*/  BSYNC B2 ;  /* 0x0000000000027941 */ /* 0x000fea0003800000 */
.L_x_21369:
        /* <DEDUP_REMOVED lines=44> */
.L_x_21368:
[----:B------:R-:W-:Y:S05]  /*5640*/  BSYNC B1 ;  /* 0x0000000000017941 */ /* 0x000fea0003800000 */
.L_x_21367:
        /* <DEDUP_REMOVED lines=12> */
.L_x_21371:
        /* <DEDUP_REMOVED lines=12> */
.L_x_21374:
[----:B------:R-:W-:-:S07]  /*57d0*/  MOV R42, R184 ;  /* 0x000000b8002a7202 */ /* 0x000fce0000000f00 */
.L_x_21375:
[----:B------:R-:W-:Y:S05]  /*57e0*/  BSYNC B1 ;  /* 0x0000000000017941 */ /* 0x000fea0003800000 */
.L_x_21373:
        /* <DEDUP_REMOVED lines=16> */
.L_x_21379:
[----:B------:R-:W-:Y:S05]  /*58f0*/  BSYNC B2 ;  /* 0x0000000000027941 */ /* 0x000fea0003800000 */
.L_x_21378:
        /* <DEDUP_REMOVED lines=44> */
.L_x_21377:
[----:B------:R-:W-:Y:S05]  /*5bc0*/  BSYNC B1 ;  /* 0x0000000000017941 */ /* 0x000fea0003800000 */
.L_x_21376:
        /* <DEDUP_REMOVED lines=9> */
.L_x_21372:
        /* <DEDUP_REMOVED lines=12> */
.L_x_21381:
[----:B------:R-:W-:-:S07]  /*5d20*/  IMAD.MOV.U32 R42, RZ, RZ, R184 ;  /* 0x000000ffff2a7224 */ /* 0x000fce00078e00b8 */
.L_x_21382:
[----:B------:R-:W-:Y:S05]  /*5d30*/  BSYNC B1 ;  /* 0x0000000000017941 */ /* 0x000fea0003800000 */
.L_x_21380:
        /* <DEDUP_REMOVED lines=16> */
.L_x_21386:
[----:B------:R-:W-:Y:S05]  /*5e40*/  BSYNC B2 ;  /* 0x0000000000027941 */ /* 0x000fea0003800000 */
.L_x_21385:
        /* <DEDUP_REMOVED lines=44> */
.L_x_21384:
[----:B------:R-:W-:Y:S05]  /*6110*/  BSYNC B1 ;  /* 0x0000000000017941 */ /* 0x000fea0003800000 */
.L_x_21383:
        /* <DEDUP_REMOVED lines=12> */
.L_x_21387:
        /* <DEDUP_REMOVED lines=12> */
.L_x_21390:
[----:B------:R-:W-:-:S07]  /*62a0*/  MOV R48, R184 ;  /* 0x000000b800307202 */ /* 0x000fce0000000f00 */
.L_x_21391:
[----:B------:R-:W-:Y:S05]  /*62b0*/  BSYNC B1 ;  /* 0x0000000000017941 */ /* 0x000fea0003800000 */
.L_x_21389:
        /* <DEDUP_REMOVED lines=18> */
.L_x_21395:
[----:B------:R-:W-:Y:S05]  /*63e0*/  BSYNC B2 ;  /* 0x0000000000027941 */ /* 0x000fea0003800000 */
.L_x_21394:
        /* <DEDUP_REMOVED lines=44> */
.L_x_21393:
[----:B------:R-:W-:Y:S05]  /*66b0*/  BSYNC B1 ;  /* 0x0000000000017941 */ /* 0x000fea0003800000 */
.L_x_21392:
        /* <DEDUP_REMOVED lines=9> */
.L_x_21388:
        /* <DEDUP_REMOVED lines=57> */
.L_x_21396:
        /* <DEDUP_REMOVED lines=16> */
.L_x_21398:
[----:B------:R-:W-:-:S07]  /*6be0*/  IMAD.MOV.U32 R52, RZ, RZ, R184 ;  /* 0x000000ffff347224 */ /* 0x000fce00078e00b8 */
.L_x_21399:
[----:B------:R-:W-:Y:S05]  /*6bf0*/  BSYNC B1 ;  /* 0x0000000000017941 */ /* 0x000fea0003800000 */
.L_x_21397:
        /* <DEDUP_REMOVED lines=16> */
.L_x_21403:
[----:B------:R-:W-:Y:S05]  /*6d00*/  BSYNC B2 ;  /* 0x0000000000027941 */ /* 0x000fea0003800000 */
.L_x_21402:
        /* <DEDUP_REMOVED lines=44> */
.L_x_21401:
[----:B------:R-:W-:Y:S05]  /*6fd0*/  BSYNC B1 ;  /* 0x0000000000017941 */ /* 0x000fea0003800000 */
.L_x_21400:
[----:B------:R-:W-:Y:S01]  /*6fe0*/  I2FP.F32.U32 R45, R52 ;  /* 0x00000034002d7245 */ /* 0x000fe20000201000 */
[----:B-----5:R-:W-:-:S04]  /*6ff0*/  HADD2.F32 R47, -RZ, R40.H0_H0 ;  /* 0x20000028ff2f7230 */ /* 0x020fc80000004100 */
        /* <DEDUP_REMOVED lines=11> */
.L_x_21404:
        /* <DEDUP_REMOVED lines=12> */
.L_x_21407:
[----:B------:R-:W-:-:S07]  /*7170*/  MOV R51, R184 ;  /* 0x000000b800337202 */ /* 0x000fce0000000f00 */
.L_x_21408:
[----:B------:R-:W-:Y:S05]  /*7180*/  BSYNC B1 ;  /* 0x0000000000017941 */ /* 0x000fea0003800000 */
.L_x_21406:
        /* <DEDUP_REMOVED lines=16> */
.L_x_21412:
[----:B------:R-:W-:Y:S05]  /*7290*/  BSYNC B2 ;  /* 0x0000000000027941 */ /* 0x000fea0003800000 */
.L_x_21411:
        /* <DEDUP_REMOVED lines=44> */
.L_x_21410:
[----:B------:R-:W-:Y:S05]  /*7560*/  BSYNC B1 ;  /* 0x0000000000017941 */ /* 0x000fea0003800000 */
.L_x_21409:
        /* <DEDUP_REMOVED lines=9> */
.L_x_21405:
        /* <DEDUP_REMOVED lines=12> */
.L_x_21414:
[----:B------:R-:W-:-:S07]  /*76c0*/  IMAD.MOV.U32 R51, RZ, RZ, R184 ;  /* 0x000000ffff337224 */ /* 0x000fce00078e00b8 */
.L_x_21415:
[----:B------:R-:W-:Y:S05]  /*76d0*/  BSYNC B1 ;  /* 0x0000000000017941 */ /* 0x000fea0003800000 */
.L_x_21413:
        /* <DEDUP_REMOVED lines=16> */
.L_x_21419:
[----:B------:R-:W-:Y:S05]  /*77e0*/  BSYNC B2 ;  /* 0x0000000000027941 */ /* 0x000fea0003800000 */
.L_x_21418:
        /* <DEDUP_REMOVED lines=44> */
.L_x_21417:
[----:B------:R-:W-:Y:S05]  /*7ab0*/  BSYNC B1 ;  /* 0x0000000000017941 */ /* 0x000fea0003800000 */
.L_x_21416:
        /* <DEDUP_REMOVED lines=13> */
.L_x_21420:
        /* <DEDUP_REMOVED lines=12> */
.L_x_21423:
[----:B------:R-:W-:-:S07]  /*7c50*/  MOV R51, R184 ;  /* 0x000000b800337202 */ /* 0x000fce0000000f00 */
.L_x_21424:
[----:B------:R-:W-:Y:S05]  /*7c60*/  BSYNC B1 ;  /* 0x0000000000017941 */ /* 0x000fea0003800000 */
.L_x_21422:
        /* <DEDUP_REMOVED lines=16> */
.L_x_21428:
[----:B------:R-:W-:Y:S05]  /*7d70*/  BSYNC B2 ;  /* 0x0000000000027941 */ /* 0x000fea0003800000 */
.L_x_21427:
        /* <DEDUP_REMOVED lines=8> */
[----:B------:R-:W-:-:S03]  /*7e00*/  HFMA2.MMA R40, -RZ, RZ, 0, 0 ;  /* 0x00000000ff287435 */ /* 0x000fc600000001ff */
        /* <DEDUP_REMOVED lines=35> */
.L_x_21426:
[----:B------:R-:W-:Y:S05]  /*8040*/  BSYNC B1 ;  /* 0x0000000000017941 */ /* 0x000fea0003800000 */
.L_x_21425:
        /* <DEDUP_REMOVED lines=9> */
.L_x_21421:
        /* <DEDUP_REMOVED lines=12> */
.L_x_21430:
[----:B------:R-:W-:-:S07]  /*81a0*/  IMAD.MOV.U32 R51, RZ, RZ, R184 ;  /* 0x000000ffff337224 */ /* 0x000fce00078e00b8 */
.L_x_21431:
[----:B------:R-:W-:Y:S05]  /*81b0*/  BSYNC B1 ;  /* 0x0000000000017941 */ /* 0x000fea0003800000 */
.L_x_21429:
        /* <DEDUP_REMOVED lines=16> */
.L_x_21435:
[----:B------:R-:W-:Y:S05]  /*82c0*/  BSYNC B2 ;  /* 0x0000000000027941 */ /* 0x000fea0003800000 */
.L_x_21434:
        /* <DEDUP_REMOVED lines=44> */
.L_x_21433:
[----:B------:R-:W-:Y:S05]  /*8590*/  BSYNC B1 ;  /* 0x0000000000017941 */ /* 0x000fea0003800000 */
.L_x_21432:
        /* <DEDUP_REMOVED lines=13> */
.L_x_21436:
        /* <DEDUP_REMOVED lines=12> */
.L_x_21439:
[----:B------:R-:W-:-:S07]  /*8730*/  MOV R53, R184 ;  /* 0x000000b800357202 */ /* 0x000fce0000000f00 */
.L_x_21440:
[----:B------:R-:W-:Y:S05]  /*8740*/  BSYNC B1 ;  /* 0x0000000000017941 */ /* 0x000fea0003800000 */
.L_x_21438:
        /* <DEDUP_REMOVED lines=16> */
.L_x_21444:
[----:B------:R-:W-:Y:S05]  /*8850*/  BSYNC B2 ;  /* 0x0000000000027941 */ /* 0x000fea0003800000 */
.L_x_21443:
        /* <DEDUP_REMOVED lines=44> */
.L_x_21442:
[----:B------:R-:W-:Y:S05]  /*8b20*/  BSYNC B1 ;  /* 0x0000000000017941 */ /* 0x000fea0003800000 */
.L_x_21441:
        /* <DEDUP_REMOVED lines=9> */
.L_x_21437:
        /* <DEDUP_REMOVED lines=12> */
.L_x_21446:
[----:B------:R-:W-:-:S07]  /*8c80*/  IMAD.MOV.U32 R53, RZ, RZ, R184 ;  /* 0x000000ffff357224 */ /* 0x000fce00078e00b8 */
.L_x_21447:
[----:B------:R-:W-:Y:S05]  /*8c90*/  BSYNC B1 ;  /* 0x0000000000017941 */ /* 0x000fea0003800000 */
.L_x_21445:
        /* <DEDUP_REMOVED lines=16> */
.L_x_21451:
[----:B------:R-:W-:Y:S05]  /*8da0*/  BSYNC B2 ;  /* 0x0000000000027941 */ /* 0x000fea0003800000 */
.L_x_21450:
        /* <DEDUP_REMOVED lines=44> */
.L_x_21449:
[----:B------:R-:W-:Y:S05]  /*9070*/  BSYNC B1 ;  /* 0x0000000000017941 */ /* 0x000fea0003800000 */
.L_x_21448:
        /* <DEDUP_REMOVED lines=13> */
.L_x_21452:
        /* <DEDUP_REMOVED lines=12> */
.L_x_21455:
[----:B------:R-:W-:-:S07]  /*9210*/  MOV R54, R184 ;  /* 0x000000b800367202 */ /* 0x000fce0000000f00 */
.L_x_21456:
[----:B------:R-:W-:Y:S05]  /*9220*/  BSYNC B1 ;  /* 0x0000000000017941 */ /* 0x000fea0003800000 */
.L_x_21454:
        /* <DEDUP_REMOVED lines=16> */
.L_x_21460:
[----:B------:R-:W-:Y:S05]  /*9330*/  BSYNC B2 ;  /* 0x0000000000027941 */ /* 0x000fea0003800000 */
.L_x_21459:
        /* <DEDUP_REMOVED lines=44> */
.L_x_21458:
[----:B------:R-:W-:Y:S05]  /*9600*/  BSYNC B1 ;  /* 0x0000000000017941 */ /* 0x000fea0003800000 */
.L_x_21457:
        /* <DEDUP_REMOVED lines=9> */
.L_x_21453:
        /* <DEDUP_REMOVED lines=12> */
.L_x_21462:
[----:B------:R-:W-:-:S07]  /*9760*/  IMAD.MOV.U32 R54, RZ, RZ, R184 ;  /* 0x000000ffff367224 */ /* 0x000fce00078e00b8 */
.L_x_21463:
[----:B------:R-:W-:Y:S05]  /*9770*/  BSYNC B1 ;  /* 0x0000000000017941 */ /* 0x000fea0003800000 */
.L_x_21461:
        /* <DEDUP_REMOVED lines=16> */
.L_x_21467:
[----:B------:R-:W-:Y:S05]  /*9880*/  BSYNC B2 ;  /* 0x0000000000027941 */ /* 0x000fea0003800000 */
.L_x_21466:
        /* <DEDUP_REMOVED lines=44> */
.L_x_21465:
[----:B------:R-:W-:Y:S05]  /*9b50*/  BSYNC B1 ;  /* 0x0000000000017941 */ /* 0x000fea0003800000 */
.L_x_21464:
        /* <DEDUP_REMOVED lines=13> */
.L_x_21468:
        /* <DEDUP_REMOVED lines=12> */
.L_x_21471:
[----:B------:R-:W-:-:S07]  /*9cf0*/  MOV R55, R184 ;  /* 0x000000b800377202 */ /* 0x000fce0000000f00 */
.L_x_21472:
[----:B------:R-:W-:Y:S05]  /*9d00*/  BSYNC B1 ;  /* 0x0000000000017941 */ /* 0x000fea0003800000 */
.L_x_21470:
        /* <DEDUP_REMOVED lines=16> */
.L_x_21476:
[----:B------:R-:W-:Y:S05]  /*9e10*/  BSYNC B2 ;  /* 0x0000000000027941 */ /* 0x000fea0003800000 */
.L_x_21475:
        /* <DEDUP_REMOVED lines=44> */
.L_x_21474:
[----:B------:R-:W-:Y:S05]  /*a0e0*/  BSYNC B1 ;  /* 0x0000000000017941 */ /* 0x000fea0003800000 */
.L_x_21473:
        /* <DEDUP_REMOVED lines=9> */
.L_x_21469:
        /* <DEDUP_REMOVED lines=12> */
.L_x_21478:
[----:B------:R-:W-:-:S07]  /*a240*/  IMAD.MOV.U32 R55, RZ, RZ, R184 ;  /* 0x000000ffff377224 */ /* 0x000fce00078e00b8 */
.L_x_21479:
[----:B------:R-:W-:Y:S05]  /*a250*/  BSYNC B1 ;  /* 0x0000000000017941 */ /* 0x000fea0003800000 */
.L_x_21477:
        /* <DEDUP_REMOVED lines=16> */
.L_x_21483:
[----:B------:R-:W-:Y:S05]  /*a360*/  BSYNC B2 ;  /* 0x0000000000027941 */ /* 0x000fea0003800000 */
.L_x_21482:
        /* <DEDUP_REMOVED lines=44> */
.L_x_21481:
[----:B------:R-:W-:Y:S05]  /*a630*/  BSYNC B1 ;  /* 0x0000000000017941 */ /* 0x000fea0003800000 */
.L_x_21480:
        /* <DEDUP_REMOVED lines=12> */
.L_x_21484:
        /* <DEDUP_REMOVED lines=12> */
.L_x_21487:
[----:B------:R-:W-:-:S07]  /*a7c0*/  MOV R42, R184 ;  /* 0x000000b8002a7202 */ /* 0x000fce0000000f00 */
.L_x_21488:
[----:B------:R-:W-:Y:S05]  /*a7d0*/  BSYNC B1 ;  /* 0x0000000000017941 */ /* 0x000fea0003800000 */
.L_x_21486:
        /* <DEDUP_REMOVED lines=16> */
.L_x_21492:
[----:B------:R-:W-:Y:S05]  /*a8e0*/  BSYNC B2 ;  /* 0x0000000000027941 */ /* 0x000fea0003800000 */
.L_x_21491:
        /* <DEDUP_REMOVED lines=44> */
.L_x_21490:
[----:B------:R-:W-:Y:S05]  /*abb0*/  BSYNC B1 ;  /* 0x0000000000017941 */ /* 0x000fea0003800000 */
.L_x_21489:
        /* <DEDUP_REMOVED lines=9> */
.L_x_21485:
        /* <DEDUP_REMOVED lines=12> */
.L_x_21494:
[----:B------:R-:W-:-:S07]  /*ad10*/  IMAD.MOV.U32 R42, RZ, RZ, R184 ;  /* 0x000000ffff2a7224 */ /* 0x000fce00078e00b8 */
.L_x_21495:
[----:B------:R-:W-:Y:S05]  /*ad20*/  BSYNC B1 ;  /* 0x0000000000017941 */ /* 0x000fea0003800000 */
.L_x_21493:
        /* <DEDUP_REMOVED lines=16> */
.L_x_21499:
[----:B------:R-:W-:Y:S05]  /*ae30*/  BSYNC B2 ;  /* 0x0000000000027941 */ /* 0x000fea0003800000 */
.L_x_21498:
        /* <DEDUP_REMOVED lines=44> */
.L_x_21497:
[----:B------:R-:W-:Y:S05]  /*b100*/  BSYNC B1 ;  /* 0x0000000000017941 */ /* 0x000fea0003800000 */
.L_x_21496:
        /* <DEDUP_REMOVED lines=12> */
.L_x_21500:
        /* <DEDUP_REMOVED lines=12> */
.L_x_21503:
[----:B------:R-:W-:-:S07]  /*b290*/  MOV R42, R184 ;  /* 0x000000b8002a7202 */ /* 0x000fce0000000f00 */
.L_x_21504:
[----:B------:R-:W-:Y:S05]  /*b2a0*/  BSYNC B1 ;  /* 0x0000000000017941 */ /* 0x000fea0003800000 */
.L_x_21502:
        /* <DEDUP_REMOVED lines=16> */
.L_x_21508:
[----:B------:R-:W-:Y:S05]  /*b3b0*/  BSYNC B2 ;  /* 0x0000000000027941 */ /* 0x000fea0003800000 */
.L_x_21507:
        /* <DEDUP_REMOVED lines=44> */
.L_x_21506:
[----:B------:R-:W-:Y:S05]  /*b680*/  BSYNC B1 ;  /* 0x0000000000017941 */ /* 0x000fea0003800000 */
.L_x_21505:
        /* <DEDUP_REMOVED lines=9> */
.L_x_21501:
        /* <DEDUP_REMOVED lines=12> */
.L_x_21510:
[----:B------:R-:W-:-:S07]  /*b7e0*/  IMAD.MOV.U32 R42, RZ, RZ, R184 ;  /* 0x000000ffff2a7224 */ /* 0x000fce00078e00b8 */
.L_x_21511:
[----:B------:R-:W-:Y:S05]  /*b7f0*/  BSYNC B1 ;  /* 0x0000000000017941 */ /* 0x000fea0003800000 */
.L_x_21509:
        /* <DEDUP_REMOVED lines=16> */
.L_x_21515:
[----:B------:R-:W-:Y:S05]  /*b900*/  BSYNC B2 ;  /* 0x0000000000027941 */ /* 0x000fea0003800000 */
.L_x_21514:
        /* <DEDUP_REMOVED lines=44> */
.L_x_21513:
[----:B------:R-:W-:Y:S05]  /*bbd0*/  BSYNC B1 ;  /* 0x0000000000017941 */ /* 0x000fea0003800000 */
.L_x_21512:
        /* <DEDUP_REMOVED lines=12> */
.L_x_21516:
        /* <DEDUP_REMOVED lines=12> */
.L_x_21519:
[----:B------:R-:W-:-:S07]  /*bd60*/  MOV R48, R184 ;  /* 0x000000b800307202 */ /* 0x000fce0000000f00 */
.L_x_21520:
[----:B------:R-:W-:Y:S05]  /*bd70*/  BSYNC B1 ;  /* 0x0000000000017941 */ /* 0x000fea0003800000 */
.L_x_21518:
        /* <DEDUP_REMOVED lines=18> */
.L_x_21524:
[----:B------:R-:W-:Y:S05]  /*bea0*/  BSYNC B2 ;  /* 0x0000000000027941 */ /* 0x000fea0003800000 */
.L_x_21523:
        /* <DEDUP_REMOVED lines=44> */
.L_x_21522:
[----:B------:R-:W-:Y:S05]  /*c170*/  BSYNC B1 ;  /* 0x0000000000017941 */ /* 0x000fea0003800000 */
.L_x_21521:
        /* <DEDUP_REMOVED lines=9> */
.L_x_21517:
[----:B------:R-:W-:Y:S01]  /*c210*/  P2R R40, PR, RZ, 0x4 ;  /* 0x00000004ff287803 */ /* 0x000fe20000000000 */
[----:B------:R-:W-:Y:S01]  /*c220*/  IMAD.WIDE.U32 R44, R199, 0x20, R194 ;  /* 0x00000020c72c7825 */ /* 0x000fe200078e00c2 */
[----:B------:R-:W-:Y:S01]  /*c230*/  SEL R41, RZ, 0x10000, P4 ;  /* 0x00010000ff297807 */ /* 0x000fe20002000000 */
[----:B------:R-:W0:Y:S01]  /*c240*/  @P1 LDC.64 R48, c[0x0][0x230] ;  /* 0x00008c00ff301b82 */ /* 0x000e220000000a00 */
[----:B------:R-:W-:Y:S01]  /*c250*/  ISETP.NE.AND P2, PT, R53, RZ, PT ;  /* 0x000000ff3500720c */ /* 0x000fe20003f45270 */
[----:B------:R-:W-:Y:S01]  /*c260*/  VIADD R205, R211, 0x40 ;  /* 0x00000040d3cd7836 */ /* 0x000fe20000000000 */
[----:B------:R-:W-:Y:S01]  /*c270*/  ISETP.NE.AND P4, PT, R52, RZ, PT ;  /* 0x000000ff3400720c */ /* 0x000fe20003f85270 */
[----:B------:R1:W-:Y:S01]  /*c280*/  STG.E.128 desc[UR4][R44.64], R64 ;  /* 0x000000402c007986 */ /* 0x0003e2000c101d04 */
[----:B------:R-:W-:Y:S02]  /*c290*/  SEL R52, RZ, 0x100, P3 ;  /* 0x00000100ff347807 */ /* 0x000fe40001800000 */
[----:B------:R-:W-:Y:S01]  /*c2a0*/  ISETP.NE.AND P3, PT, R51, RZ, PT ;  /* 0x000000ff3300720c */ /* 0x000fe20003f65270 */
[----:B------:R1:W-:Y:S01]  /*c2b0*/  STG.E.128 desc[UR4][R44.64+0x10], R60 ;  /* 0x0000103c2c007986 */ /* 0x0003e2000c101d04 */
[----:B------:R-:W-:-:S02]  /*c2c0*/  SEL R46, RZ, 0x1, P2 ;  /* 0x00000001ff2e7807 */ /* 0x000fc40001000000 */
[----:B------:R-:W-:Y:S02]  /*c2d0*/  ISETP.NE.AND P2, PT, R40, RZ, PT ;  /* 0x000000ff2800720c */ /* 0x000fe40003f45270 */
[----:B------:R-:W-:Y:S01]  /*c2e0*/  SEL R43, RZ, 0x1000000, P5 ;  /* 0x01000000ff2b7807 */ /* 0x000fe20002800000 */
[----:B------:R-:W-:Y:S01]  /*c2f0*/  IMAD.WIDE.U32 R46, R46, 0x1000000, RZ ;  /* 0x010000002e2e7825 */ /* 0x000fe200078e00ff */
[----:B------:R-:W-:Y:S02]  /*c300*/  SEL R42, RZ, 0x1, P3 ;  /* 0x00000001ff2a7807 */ /* 0x000fe40001800000 */
[----:B------:R-:W-:Y:S02]  /*c310*/  SEL R40, RZ, 0x1, P4 ;  /* 0x00000001ff287807 */ /* 0x000fe40002000000 */
[----:B------:R-:W-:Y:S02]  /*c320*/  ISETP.NE.AND P5, PT, R54, RZ, PT ;  /* 0x000000ff3600720c */ /* 0x000fe40003fa5270 */
[----:B------:R-:W-:Y:S01]  /*c330*/  LOP3.LUT R52, R52, R43, R41, 0xfe, !PT ;  /* 0x0000002b34347212 */ /* 0x000fe200078efe29 */
[----:B------:R-:W-:Y:S01]  /*c340*/  IMAD.WIDE.U32 R42, R42, 0x10000, RZ ;  /* 0x000100002a2a7825 */ /* 0x000fe200078e00ff */
[----:B------:R-:W-:-:S02]  /*c350*/  SEL R53, RZ, 0x1, P5 ;  /* 0x00000001ff357807 */ /* 0x000fc40002800000 */
[----:B------:R-:W-:Y:S01]  /*c360*/  ISETP.NE.AND P6, PT, R50, RZ, PT ;  /* 0x000000ff3200720c */ /* 0x000fe20003fc5270 */
[----:B------:R-:W-:Y:S01]  /*c370*/  IMAD.WIDE.U32 R40, R40, 0x100, RZ ;  /* 0x0000010028287825 */ /* 0x000fe200078e00ff */
[----:B------:R-:W-:Y:S01]  /*c380*/  LOP3.LUT R53, R47, R52, R53, 0xfe, !PT ;  /* 0x000000342f357212 */ /* 0x000fe200078efe35 */
[----:B------:R-:W2:Y:S01]  /*c390*/  @P0 LDC.64 R50, c[0x0][0x228] ;  /* 0x00008a00ff320b82 */ /* 0x000ea20000000a00 */
        /* <DEDUP_REMOVED lines=30> */
.L_x_21525:
        /* <DEDUP_REMOVED lines=16> */
.L_x_21527:
[----:B------:R-:W-:-:S07]  /*c680*/  IMAD.MOV.U32 R52, RZ, RZ, R184 ;  /* 0x000000ffff347224 */ /* 0x000fce00078e00b8 */
.L_x_21528:
[----:B------:R-:W-:Y:S05]  /*c690*/  BSYNC B1 ;  /* 0x0000000000017941 */ /* 0x000fea0003800000 */
.L_x_21526:
        /* <DEDUP_REMOVED lines=16> */
.L_x_21532:
[----:B------:R-:W-:Y:S05]  /*c7a0*/  BSYNC B2 ;  /* 0x0000000000027941 */ /* 0x000fea0003800000 */
.L_x_21531:
        /* <DEDUP_REMOVED lines=44> */
.L_x_21530:
[----:B------:R-:W-:Y:S05]  /*ca70*/  BSYNC B1 ;  /* 0x0000000000017941 */ /* 0x000fea0003800000 */
.L_x_21529:
        /* <DEDUP_REMOVED lines=13> */
.L_x_21533:
        /* <DEDUP_REMOVED lines=12> */
.L_x_21536:
[----:B------:R-:W-:-:S07]  /*cc10*/  MOV R51, R184 ;  /* 0x000000b800337202 */ /* 0x000fce0000000f00 */
.L_x_21537:
[----:B------:R-:W-:Y:S05]  /*cc20*/  BSYNC B1 ;  /* 0x0000000000017941 */ /* 0x000fea0003800000 */
.L_x_21535:
        /* <DEDUP_REMOVED lines=16> */
.L_x_21541:
[----:B------:R-:W-:Y:S05]  /*cd30*/  BSYNC B2 ;  /* 0x0000000000027941 */ /* 0x000fea0003800000 */
.L_x_21540:
        /* <DEDUP_REMOVED lines=44> */
.L_x_21539:
[----:B------:R-:W-:Y:S05]  /*d000*/  BSYNC B1 ;  /* 0x0000000000017941 */ /* 0x000fea0003800000 */
.L_x_21538:
        /* <DEDUP_REMOVED lines=9> */
.L_x_21534:
        /* <DEDUP_REMOVED lines=12> */
.L_x_21543:
[----:B------:R-:W-:-:S07]  /*d160*/  IMAD.MOV.U32 R51, RZ, RZ, R184 ;  /* 0x000000ffff337224 */ /* 0x000fce00078e00b8 */
.L_x_21544:
[----:B------:R-:W-:Y:S05]  /*d170*/  BSYNC B1 ;  /* 0x0000000000017941 */ /* 0x000fea0003800000 */
.L_x_21542:
        /* <DEDUP_REMOVED lines=16> */
.L_x_21548:
[----:B------:R-:W-:Y:S05]  /*d280*/  BSYNC B2 ;  /* 0x0000000000027941 */ /* 0x000fea0003800000 */
.L_x_21547:
        /* <DEDUP_REMOVED lines=44> */
.L_x_21546:
[----:B------:R-:W-:Y:S05]  /*d550*/  BSYNC B1 ;  /* 0x0000000000017941 */ /* 0x000fea0003800000 */
.L_x_21545:
        /* <DEDUP_REMOVED lines=13> */
.L_x_21549:
        /* <DEDUP_REMOVED lines=12> */
.L_x_21552:
[----:B------:R-:W-:-:S07]  /*d6f0*/  MOV R54, R184 ;  /* 0x000000b800367202 */ /* 0x000fce0000000f00 */
.L_x_21553:
[----:B------:R-:W-:Y:S05]  /*d700*/  BSYNC B1 ;  /* 0x0000000000017941 */ /* 0x000fea0003800000 */
.L_x_21551:
        /* <DEDUP_REMOVED lines=16> */
.L_x_21557:
[----:B------:R-:W-:Y:S05]  /*d810*/  BSYNC B2 ;  /* 0x0000000000027941 */ /* 0x000fea0003800000 */
.L_x_21556:
        /* <DEDUP_REMOVED lines=44> */
.L_x_21555:
[----:B------:R-:W-:Y:S05]  /*dae0*/  BSYNC B1 ;  /* 0x0000000000017941 */ /* 0x000fea0003800000 */
.L_x_21554:
        /* <DEDUP_REMOVED lines=9> */
.L_x_21550:
        /* <DEDUP_REMOVED lines=12> */
.L_x_21559:
[----:B------:R-:W-:-:S07]  /*dc40*/  IMAD.MOV.U32 R54, RZ, RZ, R184 ;  /* 0x000000ffff367224 */ /* 0x000fce00078e00b8 */
.L_x_21560:
[----:B------:R-:W-:Y:S05]  /*dc50*/  BSYNC B1 ;  /* 0x0000000000017941 */ /* 0x000fea0003800000 */
.L_x_21558:
        /* <DEDUP_REMOVED lines=16> */
.L_x_21564:
[----:B------:R-:W-:Y:S05]  /*dd60*/  BSYNC B2 ;  /* 0x0000000000027941 */ /* 0x000fea0003800000 */
.L_x_21563:
        /* <DEDUP_REMOVED lines=44> */
.L_x_21562:
[----:B------:R-:W-:Y:S05]  /*e030*/  BSYNC B1 ;  /* 0x0000000000017941 */ /* 0x000fea0003800000 */
.L_x_21561:
        /* <DEDUP_REMOVED lines=13> */
.L_x_21565:
        /* <DEDUP_REMOVED lines=12> */
.L_x_21568:
[----:B------:R-:W-:-:S07]  /*e1d0*/  MOV R54, R184 ;  /* 0x000000b800367202 */ /* 0x000fce0000000f00 */
.L_x_21569:
[----:B------:R-:W-:Y:S05]  /*e1e0*/  BSYNC B1 ;  /* 0x0000000000017941 */ /* 0x000fea0003800000 */
.L_x_21567:
        /* <DEDUP_REMOVED lines=16> */
.L_x_21573:
[----:B------:R-:W-:Y:S05]  /*e2f0*/  BSYNC B2 ;  /* 0x0000000000027941 */ /* 0x000fea0003800000 */
.L_x_21572:
        /* <DEDUP_REMOVED lines=44> */
.L_x_21571:
[----:B------:R-:W-:Y:S05]  /*e5c0*/  BSYNC B1 ;  /* 0x0000000000017941 */ /* 0x000fea0003800000 */
.L_x_21570:
        /* <DEDUP_REMOVED lines=9> */
.L_x_21566:
        /* <DEDUP_REMOVED lines=12> */
.L_x_21575:
[----:B------:R-:W-:-:S07]  /*e720*/  IMAD.MOV.U32 R54, RZ, RZ, R184 ;  /* 0x000000ffff367224 */ /* 0x000fce00078e00b8 */
.L_x_21576:
[----:B------:R-:W-:Y:S05]  /*e730*/  BSYNC B1 ;  /* 0x0000000000017941 */ /* 0x000fea0003800000 */
.L_x_21574:
        /* <DEDUP_REMOVED lines=16> */
.L_x_21580:
[----:B------:R-:W-:Y:S05]  /*e840*/  BSYNC B2 ;  /* 0x0000000000027941 */ /* 0x000fea0003800000 */
.L_x_21579:
        /* <DEDUP_REMOVED lines=44> */
.L_x_21578:
[----:B------:R-:W-:Y:S05]  /*eb10*/  BSYNC B1 ;  /* 0x0000000000017941 */ /* 0x000fea0003800000 */
.L_x_21577:
        /* <DEDUP_REMOVED lines=13> */
.L_x_21581:
        /* <DEDUP_REMOVED lines=12> */
.L_x_21584:
[----:B------:R-:W-:-:S07]  /*ecb0*/  MOV R52, R184 ;  /* 0x000000b800347202 */ /* 0x000fce0000000f00 */
.L_x_21585:
[----:B------:R-:W-:Y:S05]  /*ecc0*/  BSYNC B1 ;  /* 0x0000000000017941 */ /* 0x000fea0003800000 */
.L_x_21583:
        /* <DEDUP_REMOVED lines=16> */
.L_x_21589:
[----:B------:R-:W-:Y:S05]  /*edd0*/  BSYNC B2 ;  /* 0x0000000000027941 */ /* 0x000fea0003800000 */
.L_x_21588:
        /* <DEDUP_REMOVED lines=44> */
.L_x_21587:
[----:B------:R-:W-:Y:S05]  /*f0a0*/  BSYNC B1 ;  /* 0x0000000000017941 */ /* 0x000fea0003800000 */
.L_x_21586:
        /* <DEDUP_REMOVED lines=9> */
.L_x_21582:
        /* <DEDUP_REMOVED lines=12> */
.L_x_21591:
[----:B------:R-:W-:-:S07]  /*f200*/  IMAD.MOV.U32 R52, RZ, RZ, R184 ;  /* 0x000000ffff347224 */ /* 0x000fce00078e00b8 */
.L_x_21592:
[----:B------:R-:W-:Y:S05]  /*f210*/  BSYNC B1 ;  /* 0x0000000000017941 */ /* 0x000fea0003800000 */
.L_x_21590:
        /* <DEDUP_REMOVED lines=16> */
.L_x_21596:
[----:B------:R-:W-:Y:S05]  /*f320*/  BSYNC B2 ;  /* 0x0000000000027941 */ /* 0x000fea0003800000 */
.L_x_21595:
        /* <DEDUP_REMOVED lines=44> */
.L_x_21594:
[----:B------:R-:W-:Y:S05]  /*f5f0*/  BSYNC B1 ;  /* 0x0000000000017941 */ /* 0x000fea0003800000 */
.L_x_21593:
        /* <DEDUP_REMOVED lines=13> */
.L_x_21597:
        /* <DEDUP_REMOVED lines=12> */
.L_x_21600:
[----:B------:R-:W-:-:S07]  /*f790*/  MOV R53, R184 ;  /* 0x000000b800357202 */ /* 0x000fce0000000f00 */
.L_x_21601:
[----:B------:R-:W-:Y:S05]  /*f7a0*/  BSYNC B1 ;  /* 0x0000000000017941 */ /* 0x000fea0003800000 */
.L_x_21599:
        /* <DEDUP_REMOVED lines=16> */
.L_x_21605:
[----:B------:R-:W-:Y:S05]  /*f8b0*/  BSYNC B2 ;  /* 0x0000000000027941 */ /* 0x000fea0003800000 */
.L_x_21604:
        /* <DEDUP_REMOVED lines=44> */
.L_x_21603:
[----:B------:R-:W-:Y:S05]  /*fb80*/  BSYNC B1 ;  /* 0x0000000000017941 */ /* 0x000fea0003800000 */
.L_x_21602:
        /* <DEDUP_REMOVED lines=9> */
.L_x_21598:
        /* <DEDUP_REMOVED lines=12> */
.L_x_21607:
[----:B------:R-:W-:-:S07]  /*fce0*/  IMAD.MOV.U32 R53, RZ, RZ, R184 ;  /* 0x000000ffff357224 */ /* 0x000fce00078e00b8 */
.L_x_21608:
[----:B------:R-:W-:Y:S05]  /*fcf0*/  BSYNC B1 ;  /* 0x0000000000017941 */ /* 0x000fea0003800000 */
.L_x_21606:
        /* <DEDUP_REMOVED lines=16> */
.L_x_21612:
[----:B------:R-:W-:Y:S05]  /*fe00*/  BSYNC B2 ;  /* 0x0000000000027941 */ /* 0x000fea0003800000 */
.L_x_21611:
        /* <DEDUP_REMOVED lines=44> */
.L_x_21610:
[----:B------:R-:W-:Y:S05]  /*100d0*/  BSYNC B1 ;  /* 0x0000000000017941 */ /* 0x000fea0003800000 */
.L_x_21609:
        /* <DEDUP_REMOVED lines=12> */
.L_x_21613:
        /* <DEDUP_REMOVED lines=12> */
.L_x_21616:
[----:B------:R-:W-:-:S07]  /*10260*/  MOV R42, R184 ;  /* 0x000000b8002a7202 */ /* 0x000fce0000000f00 */
.L_x_21617:
[----:B------:R-:W-:Y:S05]  /*10270*/  BSYNC B1 ;  /* 0x0000000000017941 */ /* 0x000fea0003800000 */
.L_x_21615:
        /* <DEDUP_REMOVED lines=16> */
.L_x_21621:
[----:B------:R-:W-:Y:S05]  /*10380*/  BSYNC B2 ;  /* 0x0000000000027941 */ /* 0x000fea0003800000 */
.L_x_21620:
        /* <DEDUP_REMOVED lines=44> */
.L_x_21619:
[----:B------:R-:W-:Y:S05]  /*10650*/  BSYNC B1 ;  /* 0x0000000000017941 */ /* 0x000fea0003800000 */
.L_x_21618:
        /* <DEDUP_REMOVED lines=9> */
.L_x_21614:
        /* <DEDUP_REMOVED lines=12> */
.L_x_21623:
[----:B------:R-:W-:-:S07]  /*107b0*/  IMAD.MOV.U32 R42, RZ, RZ, R184 ;  /* 0x000000ffff2a7224 */ /* 0x000fce00078e00b8 */
.L_x_21624:
[----:B------:R-:W-:Y:S05]  /*107c0*/  BSYNC B1 ;  /* 0x0000000000017941 */ /* 0x000fea0003800000 */
.L_x_21622:
        /* <DEDUP_REMOVED lines=16> */
.L_x_21628:
[----:B------:R-:W-:Y:S05]  /*108d0*/  BSYNC B2 ;  /* 0x0000000000027941 */ /* 0x000fea0003800000 */
.L_x_21627:
        /* <DEDUP_REMOVED lines=44> */
.L_x_21626:
[----:B------:R-:W-:Y:S05]  /*10ba0*/  BSYNC B1 ;  /* 0x0000000000017941 */ /* 0x000fea0003800000 */
.L_x_21625:
        /* <DEDUP_REMOVED lines=12> */
.L_x_21629:
        /* <DEDUP_REMOVED lines=12> */
.L_x_21632:
[----:B------:R-:W-:-:S07]  /*10d30*/  MOV R42, R184 ;  /* 0x000000b8002a7202 */ /* 0x000fce0000000f00 */
.L_x_21633:
[----:B------:R-:W-:Y:S05]  /*10d40*/  BSYNC B1 ;  /* 0x0000000000017941 */ /* 0x000fea0003800000 */
.L_x_21631:
        /* <DEDUP_REMOVED lines=16> */
.L_x_21637:
[----:B------:R-:W-:Y:S05]  /*10e50*/  BSYNC B2 ;  /* 0x0000000000027941 */ /* 0x000fea0003800000 */
.L_x_21636:
        /* <DEDUP_REMOVED lines=44> */
.L_x_21635:
[----:B------:R-:W-:Y:S05]  /*11120*/  BSYNC B1 ;  /* 0x0000000000017941 */ /* 0x000fea0003800000 */
.L_x_21634:
        /* <DEDUP_REMOVED lines=9> */
.L_x_21630:
        /* <DEDUP_REMOVED lines=12> */
.L_x_21639:
[----:B------:R-:W-:-:S07]  /*11280*/  IMAD.MOV.U32 R42, RZ, RZ, R184 ;  /* 0x000000ffff2a7224 */ /* 0x000fce00078e00b8 */
.L_x_21640:
[----:B------:R-:W-:Y:S05]  /*11290*/  BSYNC B1 ;  /* 0x0000000000017941 */ /* 0x000fea0003800000 */
.L_x_21638:
        /* <DEDUP_REMOVED lines=16> */
.L_x_21644:
[----:B------:R-:W-:Y:S05]  /*113a0*/  BSYNC B2 ;  /* 0x0000000000027941 */ /* 0x000fea0003800000 */
.L_x_21643:
        /* <DEDUP_REMOVED lines=44> */
.L_x_21642:
[----:B------:R-:W-:Y:S05]  /*11670*/  BSYNC B1 ;  /* 0x0000000000017941 */ /* 0x000fea0003800000 */
.L_x_21641:
        /* <DEDUP_REMOVED lines=12> */
.L_x_21645:
        /* <DEDUP_REMOVED lines=12> */
.L_x_21648:
[----:B------:R-:W-:-:S07]  /*11800*/  MOV R48, R184 ;  /* 0x000000b800307202 */ /* 0x000fce0000000f00 */
.L_x_21649:
[----:B------:R-:W-:Y:S05]  /*11810*/  BSYNC B1 ;  /* 0x0000000000017941 */ /* 0x000fea0003800000 */
.L_x_21647:
        /* <DEDUP_REMOVED lines=18> */
.L_x_21653:
[----:B------:R-:W-:Y:S05]  /*11940*/  BSYNC B2 ;  /* 0x0000000000027941 */ /* 0x000fea0003800000 */
.L_x_21652:
        /* <DEDUP_REMOVED lines=44> */
.L_x_21651:
[----:B------:R-:W-:Y:S05]  /*11c10*/  BSYNC B1 ;  /* 0x0000000000017941 */ /* 0x000fea0003800000 */
.L_x_21650:
        /* <DEDUP_REMOVED lines=9> */
.L_x_21646:
[----:B------:R-:W-:Y:S01]  /*11cb0*/  P2R R40, PR, RZ, 0x4 ;  /* 0x00000004ff287803 */ /* 0x000fe20000000000 */
[----:B------:R-:W0:Y:S01]  /*11cc0*/  @P1 LDC.64 R48, c[0x0][0x230] ;  /* 0x00008c00ff301b82 */ /* 0x000e220000000a00 */
[----:B------:R-:W-:Y:S01]  /*11cd0*/  ISETP.NE.AND P2, PT, R131, RZ, PT ;  /* 0x000000ff8300720c */ /* 0x000fe20003f45270 */
[----:B------:R-:W-:Y:S01]  /*11ce0*/  VIADD R209, R211, 0x60 ;  /* 0x00000060d3d17836 */ /* 0x000fe20000000000 */
[----:B------:R-:W-:Y:S02]  /*11cf0*/  SEL R44, RZ, 0x10000, P4 ;  /* 0x00010000ff2c7807 */ /* 0x000fe40002000000 */
[----:B------:R-:W-:Y:S02]  /*11d00*/  SEL R41, RZ, 0x100, P3 ;  /* 0x00000100ff297807 */ /* 0x000fe40001800000 */
[----:B------:R-:W-:Y:S02]  /*11d10*/  ISETP.NE.AND P4, PT, R51, RZ, PT ;  /* 0x000000ff3300720c */ /* 0x000fe40003f85270 */
[----:B------:R-:W-:-:S02]  /*11d20*/  ISETP.NE.AND P3, PT, R130, RZ, PT ;  /* 0x000000ff8200720c */ /* 0x000fc40003f65270 */
[----:B------:R-:W-:Y:S02]  /*11d30*/  SEL R46, RZ, 0x1, P2 ;  /* 0x00000001ff2e7807 */ /* 0x000fe40001000000 */
[----:B------:R-:W-:Y:S02]  /*11d40*/  ISETP.NE.AND P2, PT, R40, RZ, PT ;  /* 0x000000ff2800720c */ /* 0x000fe40003f45270 */
[----:B------:R-:W-:Y:S01]  /*11d50*/  SEL R43, RZ, 0x1000000, P5 ;  /* 0x01000000ff2b7807 */ /* 0x000fe20002800000 */
[----:B------:R-:W-:Y:S01]  /*11d60*/  IMAD.WIDE.U32 R46, R46, 0x1000000, RZ ;  /* 0x010000002e2e7825 */ /* 0x000fe200078e00ff */
[----:B------:R-:W-:Y:S02]  /*11d70*/  SEL R42, RZ, 0x1, P3 ;  /* 0x00000001ff2a7807 */ /* 0x000fe40001800000 */
[----:B------:R-:W-:Y:S02]  /*11d80*/  SEL R40, RZ, 0x1, P4 ;  /* 0x00000001ff287807 */ /* 0x000fe40002000000 */
[----:B------:R-:W-:-:S02]  /*11d90*/  ISETP.NE.AND P5, PT, R196, RZ, PT ;  /* 0x000000ffc400720c */ /* 0x000fc40003fa5270 */
[----:B------:R-:W-:Y:S01]  /*11da0*/  LOP3.LUT R130, R41, R43, R44, 0xfe, !PT ;  /* 0x0000002b29827212 */ /* 0x000fe200078efe2c */
[----:B------:R-:W-:Y:S01]  /*11db0*/  IMAD.WIDE.U32 R42, R42, 0x10000, RZ ;  /* 0x000100002a2a7825 */ /* 0x000fe200078e00ff */
[----:B------:R-:W-:Y:S02]  /*11dc0*/  SEL R131, RZ, 0x1, P5 ;  /* 0x00000001ff837807 */ /* 0x000fe40002800000 */
[----:B------:R-:W-:Y:S01]  /*11dd0*/  ISETP.NE.AND P6, PT, R50, RZ, PT ;  /* 0x000000ff3200720c */ /* 0x000fe20003fc5270 */
[----:B------:R-:W-:Y:S01]  /*11de0*/  IMAD.WIDE.U32 R40, R40, 0x100, RZ ;  /* 0x0000010028287825 */ /* 0x000fe200078e00ff */
[----:B------:R-:W-:Y:S01]  /*11df0*/  LOP3.LUT R131, R47, R130, R131, 0xfe, !PT ;  /* 0x000000822f837212 */ /* 0x000fe200078efe83 */
[----:B------:R-:W1:Y:S01]  /*11e00*/  @P0 LDC.64 R50, c[0x0][0x228] ;  /* 0x00008a00ff320b82 */ /* 0x000e620000000a00 */
        /* <DEDUP_REMOVED lines=12> */
[----:B--2---:R-:W-:Y:S06]  /*11ed0*/  @!P0 BRA `(.L_x_21654) ;  /* 0x0000000000508947 */ /* 0x004fec0003800000 */
        /* <DEDUP_REMOVED lines=20> */
.L_x_21654:
        /* <DEDUP_REMOVED lines=16> */
.L_x_21656:
[----:B------:R-:W-:-:S07]  /*12120*/  IMAD.MOV.U32 R130, RZ, RZ, R184 ;  /* 0x000000ffff827224 */ /* 0x000fce00078e00b8 */
.L_x_21657:
[----:B------:R-:W-:Y:S05]  /*12130*/  BSYNC B1 ;  /* 0x0000000000017941 */ /* 0x000fea0003800000 */
.L_x_21655:
        /* <DEDUP_REMOVED lines=16> */
.L_x_21661:
[----:B------:R-:W-:Y:S05]  /*12240*/  BSYNC B2 ;  /* 0x0000000000027941 */ /* 0x000fea0003800000 */
.L_x_21660:
        /* <DEDUP_REMOVED lines=44> */
.L_x_21659:
[----:B------:R-:W-:Y:S05]  /*12510*/  BSYNC B1 ;  /* 0x0000000000017941 */ /* 0x000fea0003800000 */
.L_x_21658:
        /* <DEDUP_REMOVED lines=14> */
.L_x_21662:
        /* <DEDUP_REMOVED lines=12> */
.L_x_21665:
[----:B------:R-:W-:-:S07]  /*126c0*/  MOV R49, R184 ;  /* 0x000000b800317202 */ /* 0x000fce0000000f00 */
.L_x_21666:
[----:B------:R-:W-:Y:S05]  /*126d0*/  BSYNC B1 ;  /* 0x0000000000017941 */ /* 0x000fea0003800000 */
.L_x_21664:
        /* <DEDUP_REMOVED lines=16> */
.L_x_21670:
[----:B------:R-:W-:Y:S05]  /*127e0*/  BSYNC B2 ;  /* 0x0000000000027941 */ /* 0x000fea0003800000 */
.L_x_21669:
        /* <DEDUP_REMOVED lines=44> */
.L_x_21668:
[----:B------:R-:W-:Y:S05]  /*12ab0*/  BSYNC B1 ;  /* 0x0000000000017941 */ /* 0x000fea0003800000 */
.L_x_21667:
        /* <DEDUP_REMOVED lines=9> */
.L_x_21663:
        /* <DEDUP_REMOVED lines=12> */
.L_x_21672:
[----:B------:R-:W-:-:S07]  /*12c10*/  IMAD.MOV.U32 R49, RZ, RZ, R184 ;  /* 0x000000ffff317224 */ /* 0x000fce00078e00b8 */
.L_x_21673:
[----:B------:R-:W-:Y:S05]  /*12c20*/  BSYNC B1 ;  /* 0x0000000000017941 */ /* 0x000fea0003800000 */
.L_x_21671:
        /* <DEDUP_REMOVED lines=16> */
.L_x_21677:
[----:B------:R-:W-:Y:S05]  /*12d30*/  BSYNC B2 ;  /* 0x0000000000027941 */ /* 0x000fea0003800000 */
.L_x_21676:
        /* <DEDUP_REMOVED lines=44> */
.L_x_21675:
[----:B------:R-:W-:Y:S05]  /*13000*/  BSYNC B1 ;  /* 0x0000000000017941 */ /* 0x000fea0003800000 */
.L_x_21674:
        /* <DEDUP_REMOVED lines=14> */
.L_x_21678:
        /* <DEDUP_REMOVED lines=12> */
.L_x_21681:
[----:B------:R-:W-:-:S07]  /*131b0*/  MOV R40, R184 ;  /* 0x000000b800287202 */ /* 0x000fce0000000f00 */
.L_x_21682:
[----:B------:R-:W-:Y:S05]  /*131c0*/  BSYNC B1 ;  /* 0x0000000000017941 */ /* 0x000fea0003800000 */
.L_x_21680:
        /* <DEDUP_REMOVED lines=16> */
.L_x_21686:
[----:B------:R-:W-:Y:S05]  /*132d0*/  BSYNC B2 ;  /* 0x0000000000027941 */ /* 0x000fea0003800000 */
.L_x_21685:
        /* <DEDUP_REMOVED lines=44> */
.L_x_21684:
[----:B------:R-:W-:Y:S05]  /*135a0*/  BSYNC B1 ;  /* 0x0000000000017941 */ /* 0x000fea0003800000 */
.L_x_21683:
        /* <DEDUP_REMOVED lines=9> */
.L_x_21679:
        /* <DEDUP_REMOVED lines=12> */
.L_x_21688:
[----:B------:R-:W-:-:S07]  /*13700*/  IMAD.MOV.U32 R40, RZ, RZ, R184 ;  /* 0x000000ffff287224 */ /* 0x000fce00078e00b8 */
.L_x_21689:
[----:B------:R-:W-:Y:S05]  /*13710*/  BSYNC B1 ;  /* 0x0000000000017941 */ /* 0x000fea0003800000 */
.L_x_21687:
        /* <DEDUP_REMOVED lines=16> */
.L_x_21693:
[----:B------:R-:W-:Y:S05]  /*13820*/  BSYNC B2 ;  /* 0x0000000000027941 */ /* 0x000fea0003800000 */
.L_x_21692:
        /* <DEDUP_REMOVED lines=44> */
.L_x_21691:
[----:B------:R-:W-:Y:S05]  /*13af0*/  BSYNC B1 ;  /* 0x0000000000017941 */ /* 0x000fea0003800000 */
.L_x_21690:
        /* <DEDUP_REMOVED lines=13> */
.L_x_21694:
        /* <DEDUP_REMOVED lines=12> */
.L_x_21697:
[----:B------:R-:W-:-:S07]  /*13c90*/  MOV R40, R184 ;  /* 0x000000b800287202 */ /* 0x000fce0000000f00 */
.L_x_21698:
[----:B------:R-:W-:Y:S05]  /*13ca0*/  BSYNC B1 ;  /* 0x0000000000017941 */ /* 0x000fea0003800000 */
.L_x_21696:
        /* <DEDUP_REMOVED lines=16> */
.L_x_21702:
[----:B------:R-:W-:Y:S05]  /*13db0*/  BSYNC B2 ;  /* 0x0000000000027941 */ /* 0x000fea0003800000 */
.L_x_21701:
        /* <DEDUP_REMOVED lines=44> */
.L_x_21700:
[----:B------:R-:W-:Y:S05]  /*14080*/  BSYNC B1 ;  /* 0x0000000000017941 */ /* 0x000fea0003800000 */
.L_x_21699:
        /* <DEDUP_REMOVED lines=9> */
.L_x_21695:
        /* <DEDUP_REMOVED lines=12> */
.L_x_21704:
[----:B------:R-:W-:-:S07]  /*141e0*/  IMAD.MOV.U32 R40, RZ, RZ, R184 ;  /* 0x000000ffff287224 */ /* 0x000fce00078e00b8 */
.L_x_21705:
[----:B------:R-:W-:Y:S05]  /*141f0*/  BSYNC B1 ;  /* 0x0000000000017941 */ /* 0x000fea0003800000 */
.L_x_21703:
        /* <DEDUP_REMOVED lines=16> */
.L_x_21709:
[----:B------:R-:W-:Y:S05]  /*14300*/  BSYNC B2 ;  /* 0x0000000000027941 */ /* 0x000fea0003800000 */
.L_x_21708:
        /* <DEDUP_REMOVED lines=44> */
.L_x_21707:
[----:B------:R-:W-:Y:S05]  /*145d0*/  BSYNC B1 ;  /* 0x0000000000017941 */ /* 0x000fea0003800000 */
.L_x_21706:
        /* <DEDUP_REMOVED lines=13> */
.L_x_21710:
        /* <DEDUP_REMOVED lines=12> */
.L_x_21713:
[----:B------:R-:W-:-:S07]  /*14770*/  MOV R177, R184 ;  /* 0x000000b800b17202 */ /* 0x000fce0000000f00 */
.L_x_21714:
[----:B------:R-:W-:Y:S05]  /*14780*/  BSYNC B1 ;  /* 0x0000000000017941 */ /* 0x000fea0003800000 */
.L_x_21712:
        /* <DEDUP_REMOVED lines=16> */
.L_x_21718:
[----:B------:R-:W-:Y:S05]  /*14890*/  BSYNC B2 ;  /* 0x0000000000027941 */ /* 0x000fea0003800000 */
.L_x_21717:
        /* <DEDUP_REMOVED lines=44> */
.L_x_21716:
[----:B------:R-:W-:Y:S05]  /*14b60*/  BSYNC B1 ;  /* 0x0000000000017941 */ /* 0x000fea0003800000 */
.L_x_21715:
        /* <DEDUP_REMOVED lines=9> */
.L_x_21711:
        /* <DEDUP_REMOVED lines=12> */
.L_x_21720:
[----:B------:R-:W-:-:S07]  /*14cc0*/  IMAD.MOV.U32 R196, RZ, RZ, R184 ;  /* 0x000000ffffc47224 */ /* 0x000fce00078e00b8 */
.L_x_21721:
[----:B------:R-:W-:Y:S05]  /*14cd0*/  BSYNC B1 ;  /* 0x0000000000017941 */ /* 0x000fea0003800000 */
.L_x_21719:
        /* <DEDUP_REMOVED lines=16> */
.L_x_21725:
[----:B------:R-:W-:Y:S05]  /*14de0*/  BSYNC B2 ;  /* 0x0000000000027941 */ /* 0x000fea0003800000 */
.L_x_21724:
        /* <DEDUP_REMOVED lines=44> */
.L_x_21723:
[----:B------:R-:W-:Y:S05]  /*150b0*/  BSYNC B1 ;  /* 0x0000000000017941 */ /* 0x000fea0003800000 */
.L_x_21722:
        /* <DEDUP_REMOVED lines=14> */
.L_x_21726:
        /* <DEDUP_REMOVED lines=12> */
.L_x_21729:
[----:B------:R-:W-:-:S07]  /*15260*/  MOV R45, R184 ;  /* 0x000000b8002d7202 */ /* 0x000fce0000000f00 */
.L_x_21730:
[----:B------:R-:W-:Y:S05]  /*15270*/  BSYNC B1 ;  /* 0x0000000000017941 */ /* 0x000fea0003800000 */
.L_x_21728:
        /* <DEDUP_REMOVED lines=16> */
.L_x_21734:
[----:B------:R-:W-:Y:S05]  /*15380*/  BSYNC B2 ;  /* 0x0000000000027941 */ /* 0x000fea0003800000 */
.L_x_21733:
        /* <DEDUP_REMOVED lines=44> */
.L_x_21732:
[----:B------:R-:W-:Y:S05]  /*15650*/  BSYNC B1 ;  /* 0x0000000000017941 */ /* 0x000fea0003800000 */
.L_x_21731:
        /* <DEDUP_REMOVED lines=9> */
.L_x_21727:
        /* <DEDUP_REMOVED lines=12> */
.L_x_21736:
[----:B------:R-:W-:-:S07]  /*157b0*/  IMAD.MOV.U32 R45, RZ, RZ, R184 ;  /* 0x000000ffff2d7224 */ /* 0x000fce00078e00b8 */
.L_x_21737:
[----:B------:R-:W-:Y:S05]  /*157c0*/  BSYNC B1 ;  /* 0x0000000000017941 */ /* 0x000fea0003800000 */
.L_x_21735:
        /* <DEDUP_REMOVED lines=16> */
.L_x_21741:
[----:B------:R-:W-:Y:S05]  /*158d0*/  BSYNC B2 ;  /* 0x0000000000027941 */ /* 0x000fea0003800000 */
.L_x_21740:
        /* <DEDUP_REMOVED lines=44> */
.L_x_21739:
[----:B------:R-:W-:Y:S05]  /*15ba0*/  BSYNC B1 ;  /* 0x0000000000017941 */ /* 0x000fea0003800000 */
.L_x_21738:
        /* <DEDUP_REMOVED lines=12> */
.L_x_21742:
        /* <DEDUP_REMOVED lines=12> */
.L_x_21745:
[----:B------:R-:W-:-:S07]  /*15d30*/  MOV R42, R184 ;  /* 0x000000b8002a7202 */ /* 0x000fce0000000f00 */
.L_x_21746:
[----:B------:R-:W-:Y:S05]  /*15d40*/  BSYNC B1 ;  /* 0x0000000000017941 */ /* 0x000fea0003800000 */
.L_x_21744:
        /* <DEDUP_REMOVED lines=16> */
.L_x_21750:
[----:B------:R-:W-:Y:S05]  /*15e50*/  BSYNC B2 ;  /* 0x0000000000027941 */ /* 0x000fea0003800000 */
.L_x_21749:
        /* <DEDUP_REMOVED lines=44> */
.L_x_21748:
[----:B------:R-:W-:Y:S05]  /*16120*/  BSYNC B1 ;  /* 0x0000000000017941 */ /* 0x000fea0003800000 */
.L_x_21747:
        /* <DEDUP_REMOVED lines=9> */
.L_x_21743:
        /* <DEDUP_REMOVED lines=12> */
.L_x_21752:
[----:B------:R-:W-:-:S07]  /*16280*/  IMAD.MOV.U32 R42, RZ, RZ, R184 ;  /* 0x000000ffff2a7224 */ /* 0x000fce00078e00b8 */
.L_x_21753:
[----:B------:R-:W-:Y:S05]  /*16290*/  BSYNC B1 ;  /* 0x0000000000017941 */ /* 0x000fea0003800000 */
.L_x_21751:
        /* <DEDUP_REMOVED lines=16> */
.L_x_21757:
[----:B------:R-:W-:Y:S05]  /*163a0*/  BSYNC B2 ;  /* 0x0000000000027941 */ /* 0x000fea0003800000 */
.L_x_21756:
        /* <DEDUP_REMOVED lines=44> */
.L_x_21755:
[----:B------:R-:W-:Y:S05]  /*16670*/  BSYNC B1 ;  /* 0x0000000000017941 */ /* 0x000fea0003800000 */
.L_x_21754:
        /* <DEDUP_REMOVED lines=12> */
.L_x_21758:
        /* <DEDUP_REMOVED lines=12> */
.L_x_21761:
[----:B------:R-:W-:-:S07]  /*16800*/  MOV R42, R184 ;  /* 0x000000b8002a7202 */ /* 0x000fce0000000f00 */
.L_x_21762:
[----:B------:R-:W-:Y:S05]  /*16810*/  BSYNC B1 ;  /* 0x0000000000017941 */ /* 0x000fea0003800000 */
.L_x_21760:
        /* <DEDUP_REMOVED lines=16> */
.L_x_21766:
[----:B------:R-:W-:Y:S05]  /*16920*/  BSYNC B2 ;  /* 0x0000000000027941 */ /* 0x000fea0003800000 */
.L_x_21765:
        /* <DEDUP_REMOVED lines=44> */
.L_x_21764:
[----:B------:R-:W-:Y:S05]  /*16bf0*/  BSYNC B1 ;  /* 0x0000000000017941 */ /* 0x000fea0003800000 */
.L_x_21763:
        /* <DEDUP_REMOVED lines=9> */
.L_x_21759:
        /* <DEDUP_REMOVED lines=12> */
.L_x_21768:
[----:B------:R-:W-:-:S07]  /*16d50*/  IMAD.MOV.U32 R42, RZ, RZ, R184 ;  /* 0x000000ffff2a7224 */ /* 0x000fce00078e00b8 */
.L_x_21769:
[----:B------:R-:W-:Y:S05]  /*16d60*/  BSYNC B1 ;  /* 0x0000000000017941 */ /* 0x000fea0003800000 */
.L_x_21767:
        /* <DEDUP_REMOVED lines=16> */
.L_x_21773:
[----:B------:R-:W-:Y:S05]  /*16e70*/  BSYNC B2 ;  /* 0x0000000000027941 */ /* 0x000fea0003800000 */
.L_x_21772:
        /* <DEDUP_REMOVED lines=44> */
.L_x_21771:
[----:B------:R-:W-:Y:S05]  /*17140*/  BSYNC B1 ;  /* 0x0000000000017941 */ /* 0x000fea0003800000 */
.L_x_21770:
        /* <DEDUP_REMOVED lines=12> */
.L_x_21774:
        /* <DEDUP_REMOVED lines=12> */
.L_x_21777:
[----:B------:R-:W-:-:S07]  /*172d0*/  MOV R173, R184 ;  /* 0x000000b800ad7202 */ /* 0x000fce0000000f00 */
.L_x_21778:
[----:B------:R-:W-:Y:S05]  /*172e0*/  BSYNC B1 ;  /* 0x0000000000017941 */ /* 0x000fea0003800000 */
.L_x_21776:
        /* <DEDUP_REMOVED lines=18> */
.L_x_21782:
[----:B------:R-:W-:Y:S05]  /*17410*/  BSYNC B2 ;  /* 0x0000000000027941 */ /* 0x000fea0003800000 */
.L_x_21781:
        /* <DEDUP_REMOVED lines=44> */
.L_x_21780:
[----:B------:R-:W-:Y:S05]  /*176e0*/  BSYNC B1 ;  /* 0x0000000000017941 */ /* 0x000fea0003800000 */
.L_x_21779:
        /* <DEDUP_REMOVED lines=9> */
.L_x_21775:
[----:B------:R-:W-:Y:S01]  /*17780*/  P2R R40, PR, RZ, 0x4 ;  /* 0x00000004ff287803 */ /* 0x000fe20000000000 */
[----:B------:R-:W0:Y:S01]  /*17790*/  @P1 LDC.64 R196, c[0x0][0x230] ;  /* 0x00008c00ffc41b82 */ /* 0x000e220000000a00 */
[----:B------:R-:W-:Y:S02]  /*177a0*/  ISETP.NE.AND P2, PT, R202, RZ, PT ;  /* 0x000000ffca00720c */ /* 0x000fe40003f45270 */
[----:B------:R-:W-:Y:S02]  /*177b0*/  SEL R130, RZ, 0x10000, P4 ;  /* 0x00010000ff827807 */ /* 0x000fe40002000000 */
[----:B------:R-:W-:Y:S02]  /*177c0*/  SEL R41, RZ, 0x100, P3 ;  /* 0x00000100ff297807 */ /* 0x000fe40001800000 */
[----:B------:R-:W-:Y:S01]  /*177d0*/  LOP3.LUT P4, RZ, R191, 0x10, RZ, 0xc0, !PT ;  /* 0x00000010bfff7812 */ /* 0x000fe2000788c0ff */
[----:B------:R-:W1:Y:S01]  /*177e0*/  @P0 LDC.64 R202, c[0x0][0x228] ;  /* 0x00008a00ffca0b82 */ /* 0x000e620000000a00 */
[----:B------:R-:W-:-:S02]  /*177f0*/  ISETP.NE.AND P3, PT, R201, RZ, PT ;  /* 0x000000ffc900720c */ /* 0x000fc40003f65270 */
[----:B------:R-:W-:Y:S02]  /*17800*/  SEL R206, RZ, 0x1, P2 ;  /* 0x00000001ffce7807 */ /* 0x000fe40001000000 */
[----:B------:R-:W-:Y:S02]  /*17810*/  ISETP.NE.AND P2, PT, R40, RZ, PT ;  /* 0x000000ff2800720c */ /* 0x000fe40003f45270 */
[----:B------:R-:W-:Y:S01]  /*17820*/  SEL R43, RZ, 0x1000000, P5 ;  /* 0x01000000ff2b7807 */ /* 0x000fe20002800000 */
[----:B------:R-:W-:Y:S01]  /*17830*/  IMAD.WIDE.U32 R206, R206, 0x1000000, RZ ;  /* 0x01000000cece7825 */ /* 0x000fe200078e00ff */
[----:B------:R-:W-:Y:S02]  /*17840*/  SEL R42, RZ, 0x1, P3 ;  /* 0x00000001ff2a7807 */ /* 0x000fe40001800000 */
[----:B------:R-:W-:Y:S02]  /*17850*/  SEL R40, RZ, 0x1, P4 ;  /* 0x00000001ff287807 */ /* 0x000fe40002000000 */
[----:B------:R-:W-:-:S02]  /*17860*/  LOP3.LUT P5, RZ, R191, 0x2, RZ, 0xc0, !PT ;  /* 0x00000002bfff7812 */ /* 0x000fc400078ac0ff */
        /* <DEDUP_REMOVED lines=13> */
[----:B------:R-:W-:Y:S02]  /*17940*/  VIADD R201, R211, 0x80 ;  /* 0x00000080d3c97836 */ /* 0x000fe40000000000 */
[----:B------:R2:W-:Y:S02]  /*17950*/  STG.E.128 desc[UR4][R130.64+0x10], R44 ;  /* 0x0000102c82007986 */ /* 0x0005e4000c101d04 */
[C---:B------:R-:W-:Y:S02]  /*17960*/  IMAD.WIDE.U32 R206, R201.reuse, 0x10, R128 ;  /* 0x00000010c9ce7825 */ /* 0x040fe400078e0080 */
[----:B------:R2:W-:Y:S02]  /*17970*/  STG.E.64 desc[UR4][R42.64], R40 ;  /* 0x000000282a007986 */ /* 0x0005e4000c101b04 */
[----:B-1----:R-:W-:-:S04]  /*17980*/  @P0 IMAD.WIDE.U32 R202, R201, 0x10, R202 ;  /* 0x00000010c9ca0825 */ /* 0x002fc800078e00ca */
[----:B0-----:R-:W-:Y:S01]  /*17990*/  @P1 IMAD.WIDE.U32 R196, R201, 0x20, R196 ;  /* 0x00000020c9c41825 */ /* 0x001fe200078e00c4 */
        /* <DEDUP_REMOVED lines=21> */
.L_x_21783:
[----:B------:R1:W5:Y:S04]  /*17af0*/  @P0 LDG.E.128 R84, desc[UR4][R202.64] ;  /* 0x00000004ca540981 */ /* 0x000368000c1e1d00 */
[----:B------:R1:W5:Y:S04]  /*17b00*/  @P1 LDG.E.128 R80, desc[UR4][R196.64] ;  /* 0x00000004c4501981 */ /* 0x000368000c1e1d00 */
[----:B------:R1:W5:Y:S04]  /*17b10*/  @P1 LDG.E.128 R76, desc[UR4][R196.64+0x10] ;  /* 0x00001004c44c1981 */ /* 0x000368000c1e1d00 */
[----:B------:R1:W5:Y:S01]  /*17b20*/  LDG.E.128 R128, desc[UR4][R206.64] ;  /* 0x00000004ce807981 */ /* 0x000362000c1e1d00 */
        /* <DEDUP_REMOVED lines=12> */
.L_x_21785:
[----:B------:R-:W-:-:S07]  /*17bf0*/  IMAD.MOV.U32 R202, RZ, RZ, R184 ;  /* 0x000000ffffca7224 */ /* 0x000fce00078e00b8 */
.L_x_21786:
[----:B------:R-:W-:Y:S05]  /*17c00*/  BSYNC B1 ;  /* 0x0000000000017941 */ /* 0x000fea0003800000 */
.L_x_21784:
        /* <DEDUP_REMOVED lines=16> */
.L_x_21790:
[----:B------:R-:W-:Y:S05]  /*17d10*/  BSYNC B2 ;  /* 0x0000000000027941 */ /* 0x000fea0003800000 */
.L_x_21789:
        /* <DEDUP_REMOVED lines=44> */
.L_x_21788:
[----:B------:R-:W-:Y:S05]  /*17fe0*/  BSYNC B1 ;  /* 0x0000000000017941 */ /* 0x000fea0003800000 */
.L_x_21787:
        /* <DEDUP_REMOVED lines=14> */
.L_x_21791:
        /* <DEDUP_REMOVED lines=12> */
.L_x_21794:
[----:B------:R-:W-:-:S07]  /*18190*/  MOV R41, R184 ;  /* 0x000000b800297202 */ /* 0x000fce0000000f00 */
.L_x_21795:
[----:B------:R-:W-:Y:S05]  /*181a0*/  BSYNC B1 ;  /* 0x0000000000017941 */ /* 0x000fea0003800000 */
.L_x_21793:
        /* <DEDUP_REMOVED lines=16> */
.L_x_21799:
[----:B------:R-:W-:Y:S05]  /*182b0*/  BSYNC B2 ;  /* 0x0000000000027941 */ /* 0x000fea0003800000 */
.L_x_21798:
        /* <DEDUP_REMOVED lines=44> */
.L_x_21797:
[----:B------:R-:W-:Y:S05]  /*18580*/  BSYNC B1 ;  /* 0x0000000000017941 */ /* 0x000fea0003800000 */
.L_x_21796:
        /* <DEDUP_REMOVED lines=9> */
.L_x_21792:
        /* <DEDUP_REMOVED lines=12> */
.L_x_21801:
[----:B------:R-:W-:-:S07]  /*186e0*/  IMAD.MOV.U32 R41, RZ, RZ, R184 ;  /* 0x000000ffff297224 */ /* 0x000fce00078e00b8 */
.L_x_21802:
[----:B------:R-:W-:Y:S05]  /*186f0*/  BSYNC B1 ;  /* 0x0000000000017941 */ /* 0x000fea0003800000 */
.L_x_21800:
        /* <DEDUP_REMOVED lines=16> */
.L_x_21806:
[----:B------:R-:W-:Y:S05]  /*18800*/  BSYNC B2 ;  /* 0x0000000000027941 */ /* 0x000fea0003800000 */
.L_x_21805:
        /* <DEDUP_REMOVED lines=44> */
.L_x_21804:
[----:B------:R-:W-:Y:S05]  /*18ad0*/  BSYNC B1 ;  /* 0x0000000000017941 */ /* 0x000fea0003800000 */
.L_x_21803:
        /* <DEDUP_REMOVED lines=14> */
.L_x_21807:
        /* <DEDUP_REMOVED lines=12> */
.L_x_21810:
[----:B------:R-:W-:-:S07]  /*18c80*/  MOV R128, R184 ;  /* 0x000000b800807202 */ /* 0x000fce0000000f00 */
.L_x_21811:
[----:B------:R-:W-:Y:S05]  /*18c90*/  BSYNC B1 ;  /* 0x0000000000017941 */ /* 0x000fea0003800000 */
.L_x_21809:
        /* <DEDUP_REMOVED lines=16> */
.L_x_21815:
[----:B------:R-:W-:Y:S05]  /*18da0*/  BSYNC B2 ;  /* 0x0000000000027941 */ /* 0x000fea0003800000 */
.L_x_21814:
        /* <DEDUP_REMOVED lines=44> */
.L_x_21813:
[----:B------:R-:W-:Y:S05]  /*19070*/  BSYNC B1 ;  /* 0x0000000000017941 */ /* 0x000fea0003800000 */
.L_x_21812:
        /* <DEDUP_REMOVED lines=9> */
.L_x_21808:
        /* <DEDUP_REMOVED lines=12> */
.L_x_21817:
[----:B------:R-:W-:-:S07]  /*191d0*/  IMAD.MOV.U32 R128, RZ, RZ, R184 ;  /* 0x000000ffff807224 */ /* 0x000fce00078e00b8 */
.L_x_21818:
[----:B------:R-:W-:Y:S05]  /*191e0*/  BSYNC B1 ;  /* 0x0000000000017941 */ /* 0x000fea0003800000 */
.L_x_21816:
        /* <DEDUP_REMOVED lines=16> */
.L_x_21822:
[----:B------:R-:W-:Y:S05]  /*192f0*/  BSYNC B2 ;  /* 0x0000000000027941 */ /* 0x000fea0003800000 */
.L_x_21821:
        /* <DEDUP_REMOVED lines=44> */
.L_x_21820:
[----:B------:R-:W-:Y:S05]  /*195c0*/  BSYNC B1 ;  /* 0x0000000000017941 */ /* 0x000fea0003800000 */
.L_x_21819:
        /* <DEDUP_REMOVED lines=14> */
.L_x_21823:
        /* <DEDUP_REMOVED lines=12> */
.L_x_21826:
[----:B------:R-:W-:-:S07]  /*19770*/  MOV R43, R184 ;  /* 0x000000b8002b7202 */ /* 0x000fce0000000f00 */
.L_x_21827:
[----:B------:R-:W-:Y:S05]  /*19780*/  BSYNC B1 ;  /* 0x0000000000017941 */ /* 0x000fea0003800000 */
.L_x_21825:
        /* <DEDUP_REMOVED lines=16> */
.L_x_21831:
[----:B------:R-:W-:Y:S05]  /*19890*/  BSYNC B2 ;  /* 0x0000000000027941 */ /* 0x000fea0003800000 */
.L_x_21830:
        /* <DEDUP_REMOVED lines=44> */
.L_x_21829:
[----:B------:R-:W-:Y:S05]  /*19b60*/  BSYNC B1 ;  /* 0x0000000000017941 */ /* 0x000fea0003800000 */
.L_x_21828:
        /* <DEDUP_REMOVED lines=9> */
.L_x_21824:
        /* <DEDUP_REMOVED lines=12> */
.L_x_21833:
[----:B------:R-:W-:-:S07]  /*19cc0*/  IMAD.MOV.U32 R43, RZ, RZ, R184 ;  /* 0x000000ffff2b7224 */ /* 0x000fce00078e00b8 */
.L_x_21834:
[----:B------:R-:W-:Y:S05]  /*19cd0*/  BSYNC B1 ;  /* 0x0000000000017941 */ /* 0x000fea0003800000 */
.L_x_21832:
        /* <DEDUP_REMOVED lines=16> */
.L_x_21838:
[----:B------:R-:W-:Y:S05]  /*19de0*/  BSYNC B2 ;  /* 0x0000000000027941 */ /* 0x000fea0003800000 */
.L_x_21837:
        /* <DEDUP_REMOVED lines=44> */
.L_x_21836:
[----:B------:R-:W-:Y:S05]  /*1a0b0*/  BSYNC B1 ;  /* 0x0000000000017941 */ /* 0x000fea0003800000 */
.L_x_21835:
        /* <DEDUP_REMOVED lines=14> */
.L_x_21839:
        /* <DEDUP_REMOVED lines=12> */
.L_x_21842:
[----:B------:R-:W-:-:S07]  /*1a260*/  MOV R177, R184 ;  /* 0x000000b800b17202 */ /* 0x000fce0000000f00 */
.L_x_21843:
[----:B------:R-:W-:Y:S05]  /*1a270*/  BSYNC B1 ;  /* 0x0000000000017941 */ /* 0x000fea0003800000 */
.L_x_21841:
        /* <DEDUP_REMOVED lines=16> */
.L_x_21847:
[----:B------:R-:W-:Y:S05]  /*1a380*/  BSYNC B2 ;  /* 0x0000000000027941 */ /* 0x000fea0003800000 */
.L_x_21846:
        /* <DEDUP_REMOVED lines=44> */
.L_x_21845:
[----:B------:R-:W-:Y:S05]  /*1a650*/  BSYNC B1 ;  /* 0x0000000000017941 */ /* 0x000fea0003800000 */
.L_x_21844:
        /* <DEDUP_REMOVED lines=9> */
.L_x_21840:
        /* <DEDUP_REMOVED lines=12> */
.L_x_21849:
[----:B------:R-:W-:-:S07]  /*1a7b0*/  IMAD.MOV.U32 R206, RZ, RZ, R184 ;  /* 0x000000ffffce7224 */ /* 0x000fce00078e00b8 */
.L_x_21850:
[----:B------:R-:W-:Y:S05]  /*1a7c0*/  BSYNC B1 ;  /* 0x0000000000017941 */ /* 0x000fea0003800000 */
.L_x_21848:
        /* <DEDUP_REMOVED lines=16> */
.L_x_21854:
[----:B------:R-:W-:Y:S05]  /*1a8d0*/  BSYNC B2 ;  /* 0x0000000000027941 */ /* 0x000fea0003800000 */
.L_x_21853:
        /* <DEDUP_REMOVED lines=44> */
.L_x_21852:
[----:B------:R-:W-:Y:S05]  /*1aba0*/  BSYNC B1 ;  /* 0x0000000000017941 */ /* 0x000fea0003800000 */
.L_x_21851:
        /* <DEDUP_REMOVED lines=14> */
.L_x_21855:
        /* <DEDUP_REMOVED lines=12> */
.L_x_21858:
[----:B------:R-:W-:-:S07]  /*1ad50*/  MOV R129, R184 ;  /* 0x000000b800817202 */ /* 0x000fce0000000f00 */
.L_x_21859:
[----:B------:R-:W-:Y:S05]  /*1ad60*/  BSYNC B1 ;  /* 0x0000000000017941 */ /* 0x000fea0003800000 */
.L_x_21857:
        /* <DEDUP_REMOVED lines=16> */
.L_x_21863:
[----:B------:R-:W-:Y:S05]  /*1ae70*/  BSYNC B2 ;  /* 0x0000000000027941 */ /* 0x000fea0003800000 */
.L_x_21862:
        /* <DEDUP_REMOVED lines=44> */
.L_x_21861:
[----:B------:R-:W-:Y:S05]  /*1b140*/  BSYNC B1 ;  /* 0x0000000000017941 */ /* 0x000fea0003800000 */
.L_x_21860:
        /* <DEDUP_REMOVED lines=9> */
.L_x_21856:
        /* <DEDUP_REMOVED lines=12> */
.L_x_21865:
[----:B------:R-:W-:-:S07]  /*1b2a0*/  IMAD.MOV.U32 R129, RZ, RZ, R184 ;  /* 0x000000ffff817224 */ /* 0x000fce00078e00b8 */
.L_x_21866:
[----:B------:R-:W-:Y:S05]  /*1b2b0*/  BSYNC B1 ;  /* 0x0000000000017941 */ /* 0x000fea0003800000 */
.L_x_21864:
        /* <DEDUP_REMOVED lines=16> */
.L_x_21870:
[----:B------:R-:W-:Y:S05]  /*1b3c0*/  BSYNC B2 ;  /* 0x0000000000027941 */ /* 0x000fea0003800000 */
.L_x_21869:
        /* <DEDUP_REMOVED lines=44> */
.L_x_21868:
[----:B------:R-:W-:Y:S05]  /*1b690*/  BSYNC B1 ;  /* 0x0000000000017941 */ /* 0x000fea0003800000 */
.L_x_21867:
        /* <DEDUP_REMOVED lines=12> */
.L_x_21871:
        /* <DEDUP_REMOVED lines=12> */
.L_x_21874:
[----:B------:R-:W-:-:S07]  /*1b820*/  MOV R130, R184 ;  /* 0x000000b800827202 */ /* 0x000fce0000000f00 */
.L_x_21875:
[----:B------:R-:W-:Y:S05]  /*1b830*/  BSYNC B1 ;  /* 0x0000000000017941 */ /* 0x000fea0003800000 */
.L_x_21873:
        /* <DEDUP_REMOVED lines=16> */
.L_x_21879:
[----:B------:R-:W-:Y:S05]  /*1b940*/  BSYNC B2 ;  /* 0x0000000000027941 */ /* 0x000fea0003800000 */
.L_x_21878:
        /* <DEDUP_REMOVED lines=44> */
.L_x_21877:
[----:B------:R-:W-:Y:S05]  /*1bc10*/  BSYNC B1 ;  /* 0x0000000000017941 */ /* 0x000fea0003800000 */
.L_x_21876:
        /* <DEDUP_REMOVED lines=9> */
.L_x_21872:
        /* <DEDUP_REMOVED lines=12> */
.L_x_21881:
[----:B------:R-:W-:-:S07]  /*1bd70*/  IMAD.MOV.U32 R130, RZ, RZ, R184 ;  /* 0x000000ffff827224 */ /* 0x000fce00078e00b8 */
.L_x_21882:
[----:B------:R-:W-:Y:S05]  /*1bd80*/  BSYNC B1 ;  /* 0x0000000000017941 */ /* 0x000fea0003800000 */
.L_x_21880:
        /* <DEDUP_REMOVED lines=16> */
.L_x_21886:
[----:B------:R-:W-:Y:S05]  /*1be90*/  BSYNC B2 ;  /* 0x0000000000027941 */ /* 0x000fea0003800000 */
.L_x_21885:
        /* <DEDUP_REMOVED lines=44> */
.L_x_21884:
[----:B------:R-:W-:Y:S05]  /*1c160*/  BSYNC B1 ;  /* 0x0000000000017941 */ /* 0x000fea0003800000 */
.L_x_21883:
        /* <DEDUP_REMOVED lines=12> */
.L_x_21887:
        /* <DEDUP_REMOVED lines=12> */
.L_x_21890:
[----:B------:R-:W-:-:S07]  /*1c2f0*/  MOV R174, R184 ;  /* 0x000000b800ae7202 */ /* 0x000fce0000000f00 */
.L_x_21891:
[----:B------:R-:W-:Y:S05]  /*1c300*/  BSYNC B1 ;  /* 0x0000000000017941 */ /* 0x000fea0003800000 */
.L_x_21889:
        /* <DEDUP_REMOVED lines=16> */
.L_x_21895:
[----:B------:R-:W-:Y:S05]  /*1c410*/  BSYNC B2 ;  /* 0x0000000000027941 */ /* 0x000fea0003800000 */
.L_x_21894:
        /* <DEDUP_REMOVED lines=44> */
.L_x_21893:
[----:B------:R-:W-:Y:S05]  /*1c6e0*/  BSYNC B1 ;  /* 0x0000000000017941 */ /* 0x000fea0003800000 */
.L_x_21892:
        /* <DEDUP_REMOVED lines=9> */
.L_x_21888:
        /* <DEDUP_REMOVED lines=12> */
.L_x_21897:
[----:B------:R-:W-:-:S07]  /*1c840*/  IMAD.MOV.U32 R208, RZ, RZ, R184 ;  /* 0x000000ffffd07224 */ /* 0x000fce00078e00b8 */
.L_x_21898:
[----:B------:R-:W-:Y:S05]  /*1c850*/  BSYNC B1 ;  /* 0x0000000000017941 */ /* 0x000fea0003800000 */
.L_x_21896:
        /* <DEDUP_REMOVED lines=16> */
.L_x_21902:
[----:B------:R-:W-:Y:S05]  /*1c960*/  BSYNC B2 ;  /* 0x0000000000027941 */ /* 0x000fea0003800000 */
.L_x_21901:
        /* <DEDUP_REMOVED lines=44> */
.L_x_21900:
[----:B------:R-:W-:Y:S05]  /*1cc30*/  BSYNC B1 ;  /* 0x0000000000017941 */ /* 0x000fea0003800000 */
.L_x_21899:
        /* <DEDUP_REMOVED lines=12> */
.L_x_21903:
        /* <DEDUP_REMOVED lines=12> */
.L_x_21906:
[----:B------:R-:W-:-:S07]  /*1cdc0*/  MOV R173, R184 ;  /* 0x000000b800ad7202 */ /* 0x000fce0000000f00 */
.L_x_21907:
[----:B------:R-:W-:Y:S05]  /*1cdd0*/  BSYNC B1 ;  /* 0x0000000000017941 */ /* 0x000fea0003800000 */
.L_x_21905:
        /* <DEDUP_REMOVED lines=16> */
.L_x_21911:
[----:B------:R-:W-:Y:S05]  /*1cee0*/  BSYNC B2 ;  /* 0x0000000000027941 */ /* 0x000fea0003800000 */
.L_x_21910:
        /* <DEDUP_REMOVED lines=44> */
.L_x_21909:
[----:B------:R-:W-:Y:S05]  /*1d1b0*/  BSYNC B1 ;  /* 0x0000000000017941 */ /* 0x000fea0003800000 */
.L_x_21908:
        /* <DEDUP_REMOVED lines=9> */
.L_x_21904:
        /* <DEDUP_REMOVED lines=87> */
.L_x_21912:
        /* <DEDUP_REMOVED lines=104> */
.L_x_21926:
[----:B------:R-:W-:Y:S01]  /*1de40*/  FMUL.FTZ R192, R193, R193 ;  /* 0x000000c1c1c07220 */ /* 0x000fe20000410000 */
[----:B------:R-:W-:Y:S01]  /*1de50*/  ISETP.NE.AND P1, PT, RZ, UR12, PT ;  /* 0x0000000cff007c0c */ /* 0x000fe2000bf25270 */
[----:B-1----:R-:W-:Y:S01]  /*1de60*/  FADD.FTZ R203, R200, R203 ;  /* 0x000000cbc8cb7221 */ /* 0x002fe20000010000 */
[----:B------:R-:W-:Y:S02]  /*1de70*/  HADD2.F32 R219, -RZ, R104.H1_H1 ;  /* 0x30000068ffdb7230 */ /* 0x000fe40000004100 */
[----:B------:R-:W-:Y:S01]  /*1de80*/  FSEL R195, R192, RZ, P1 ;  /* 0x000000ffc0c37208 */ /* 0x000fe20000800000 */
[----:B------:R-:W-:Y:S01]  /*1de90*/  FFMA.FTZ R194, R203, R194, UR13 ;  /* 0x0000000dcbc27e23 */ /* 0x000fe200080100c2 */
[----:B------:R-:W-:Y:S01]  /*1dea0*/  FSEL R238, R193, RZ, !P1 ;  /* 0x000000ffc1ee7208 */ /* 0x000fe20004800000 */
[----:B------:R-:W-:Y:S02]  /*1deb0*/  HADD2.F32 R243, -RZ, R123.H1_H1 ;  /* 0x3000007bfff37230 */ /* 0x000fe40000004100 */
[----:B------:R-:W-:Y:S01]  /*1dec0*/  FADD.FTZ R194, R194, R195 ;  /* 0x000000c3c2c27221 */ /* 0x000fe20000010000 */
[----:B------:R-:W-:-:S02]  /*1ded0*/  HADD2.F32 R233, -RZ, R98.H1_H1 ;  /* 0x30000062ffe97230 */ /* 0x000fc40000004100 */
[C---:B------:R-:W-:Y:S01]  /*1dee0*/  FADD.FTZ R248, -R238.reuse, R61 ;  /* 0x0000003deef87221 */ /* 0x040fe20000010100 */
[C---:B------:R-:W-:Y:S01]  /*1def0*/  FADD.FTZ R236, -R238.reuse, R70 ;  /* 0x00000046eeec7221 */ /* 0x040fe20000010100 */
[----:B------:R1:W2:Y:S01]  /*1df00*/  MUFU.RSQ R61, R194 ;  /* 0x000000c2003d7308 */ /* 0x0002a20000001400 */
[C---:B------:R-:W-:Y:S01]  /*1df10*/  FADD.FTZ R222, -R238.reuse, R51 ;  /* 0x00000033eede7221 */ /* 0x040fe20000010100 */
[C---:B------:R-:W-:Y:S01]  /*1df20*/  FADD.FTZ R246, -R238.reuse, R55 ;  /* 0x00000037eef67221 */ /* 0x040fe20000010100 */
[C---:B------:R-:W-:Y:S01]  /*1df30*/  FADD.FTZ R192, -R238.reuse, R41 ;  /* 0x00000029eec07221 */ /* 0x040fe20000010100 */
[----:B------:R-:W-:Y:S02]  /*1df40*/  HADD2.F32 R51, -RZ, R107.H0_H0 ;  /* 0x2000006bff337230 */ /* 0x000fe40000004100 */
[C---:B------:R-:W-:Y:S01]  /*1df50*/  FADD.FTZ R69, -R238.reuse, R69 ;  /* 0x00000045ee457221 */ /* 0x040fe20000010100 */
[----:B------:R-:W-:Y:S02]  /*1df60*/  HADD2.F32 R41, -RZ, R127.H0_H0 ;  /* 0x2000007fff297230 */ /* 0x000fe40000004100 */
[C---:B------:R-:W-:Y:S01]  /*1df70*/  FADD.FTZ R252, -R238.reuse, R68 ;  /* 0x00000044eefc7221 */ /* 0x040fe20000010100 */
[C---:B------:R-:W-:Y:S01]  /*1df80*/  FADD.FTZ R198, -R238.reuse, R48 ;  /* 0x00000030eec67221 */ /* 0x040fe20000010100 */
[C---:B-1----:R-:W-:Y:S01]  /*1df90*/  FADD.FTZ R194, -R238.reuse, R42 ;  /* 0x0000002aeec27221 */ /* 0x042fe20000010100 */
[C---:B------:R-:W-:Y:S01]  /*1dfa0*/  FADD.FTZ R202, -R238.reuse, R50 ;  /* 0x00000032eeca7221 */ /* 0x040fe20000010100 */
[C---:B------:R-:W-:Y:S01]  /*1dfb0*/  FADD.FTZ R48, -R238.reuse, R40 ;  /* 0x00000028ee307221 */ /* 0x040fe20000010100 */
[----:B------:R-:W-:Y:S01]  /*1dfc0*/  FADD.FTZ R206, -R238, R43 ;  /* 0x0000002beece7221 */ /* 0x000fe20000010100 */
[----:B------:R-:W-:-:S02]  /*1dfd0*/  HADD2.F32 R42, -RZ, R126.H1_H1 ;  /* 0x3000007eff2a7230 */ /* 0x000fc40000004100 */
[C---:B------:R-:W-:Y:S01]  /*1dfe0*/  FADD.FTZ R210, -R238.reuse, R72 ;  /* 0x00000048eed27221 */ /* 0x040fe20000010100 */
[--C-:B------:R-:W-:Y:S02]  /*1dff0*/  HADD2.F32 R50, -RZ, R106.reuse.H0_H0 ;  /* 0x2000006aff327230 */ /* 0x100fe40000004100 */
[C---:B------:R-:W-:Y:S01]  /*1e000*/  FADD.FTZ R244, -R238.reuse, R54 ;  /* 0x00000036eef47221 */ /* 0x040fe20000010100 */
[C---:B--2---:R-:W-:Y:S01]  /*1e010*/  FMUL.FTZ R55, R61.reuse, R236 ;  /* 0x000000ec3d377220 */ /* 0x044fe20000410000 */
[----:B------:R-:W-:Y:S01]  /*1e020*/  FADD.FTZ R236, -R238, R129 ;  /* 0x00000081eeec7221 */ /* 0x000fe20000010100 */
[----:B------:R-:W-:Y:S02]  /*1e030*/  HADD2.F32 R129, -RZ, R106.H1_H1 ;  /* 0x3000006aff817230 */ /* 0x000fe40000004100 */
[----:B------:R-:W-:Y:S01]  /*1e040*/  FMUL.FTZ R40, R61, R69 ;  /* 0x000000453d287220 */ /* 0x000fe20000410000 */
[C---:B------:R-:W-:Y:S01]  /*1e050*/  FFMA.FTZ R51, R55.reuse, R51, R8 ;  /* 0x0000003337337223 */ /* 0x040fe20000010008 */
[----:B------:R-:W-:Y:S01]  /*1e060*/  FFMA.FTZ R55, R55, R41, R140 ;  /* 0x0000002937377223 */ /* 0x000fe2000001008c */
[----:B------:R-:W-:-:S02]  /*1e070*/  HADD2.F32 R43, -RZ, R126.H0_H0 ;  /* 0x2000007eff2b7230 */ /* 0x000fc40000004100 */
[----:B------:R-:W-:Y:S01]  /*1e080*/  FMUL.FTZ R41, R61, R252 ;  /* 0x000000fc3d297220 */ /* 0x000fe20000410000 */
[C---:B------:R-:W-:Y:S01]  /*1e090*/  FFMA.FTZ R129, R40.reuse, R129, R7 ;  /* 0x0000008128817223 */ /* 0x040fe20000010007 */
[----:B------:R-:W-:Y:S01]  /*1e0a0*/  FFMA.FTZ R69, R40, R42, R139 ;  /* 0x0000002a28457223 */ /* 0x000fe2000001008b */
[----:B------:R-:W-:Y:S02]  /*1e0b0*/  HADD2.F32 R40, -RZ, R104.H0_H0 ;  /* 0x20000068ff287230 */ /* 0x000fe40000004100 */
[C---:B------:R-:W-:Y:S01]  /*1e0c0*/  FFMA.FTZ R50, R41.reuse, R50, R6 ;  /* 0x0000003229327223 */ /* 0x040fe20000010006 */
[----:B------:R-:W-:Y:S01]  /*1e0d0*/  FFMA.FTZ R54, R41, R43, R138 ;  /* 0x0000002b29367223 */ /* 0x000fe2000001008a */
[----:B------:R-:W-:Y:S01]  /*1e0e0*/  FMUL.FTZ R41, R61, R210 ;  /* 0x000000d23d297220 */ /* 0x000fe20000410000 */
[--C-:B------:R-:W-:Y:S02]  /*1e0f0*/  HADD2.F32 R43, -RZ, R124.reuse.H0_H0 ;  /* 0x2000007cff2b7230 */ /* 0x100fe40000004100 */
[C---:B------:R-:W-:Y:S01]  /*1e100*/  FADD.FTZ R228, -R238.reuse, R73 ;  /* 0x00000049eee47221 */ /* 0x040fe20000010100 */
[C---:B------:R-:W-:Y:S01]  /*1e110*/  FADD.FTZ R234, -R238.reuse, R75 ;  /* 0x0000004beeea7221 */ /* 0x040fe20000010100 */
[C---:B------:R-:W-:Y:S01]  /*1e120*/  FADD.FTZ R62, -R238.reuse, R62 ;  /* 0x0000003eee3e7221 */ /* 0x040fe20000010100 */
[----:B------:R-:W-:Y:S01]  /*1e130*/  FFMA.FTZ R210, R41, R40, R2 ;  /* 0x0000002829d27223 */ /* 0x000fe20000010002 */
[C---:B------:R-:W-:Y:S01]  /*1e140*/  FADD.FTZ R218, -R238.reuse, R64 ;  /* 0x00000040eeda7221 */ /* 0x040fe20000010100 */
[C---:B------:R-:W-:Y:S01]  /*1e150*/  FADD.FTZ R242, -R238.reuse, R52 ;  /* 0x00000034eef27221 */ /* 0x040fe20000010100 */
[----:B------:R-:W-:Y:S01]  /*1e160*/  FADD.FTZ R212, -R238, R128 ;  /* 0x00000080eed47221 */ /* 0x000fe20000010100 */
[----:B------:R-:W-:-:S02]  /*1e170*/  HADD2.F32 R40, -RZ, R124.H1_H1 ;  /* 0x3000007cff287230 */ /* 0x000fc40000004100 */
[----:B------:R-:W-:Y:S01]  /*1e180*/  FFMA.FTZ R52, R41, R43, R134 ;  /* 0x0000002b29347223 */ /* 0x000fe20000010086 */
[----:B------:R-:W-:Y:S02]  /*1e190*/  HADD2.F32 R128, -RZ, R105.H1_H1 ;  /* 0x30000069ff807230 */ /* 0x000fe40000004100 */
[C---:B------:R-:W-:Y:S01]  /*1e1a0*/  FMUL.FTZ R228, R61.reuse, R228 ;  /* 0x000000e43de47220 */ /* 0x040fe20000410000 */
[----:B------:R-:W-:Y:S02]  /*1e1b0*/  HADD2.F32 R64, -RZ, R125.H1_H1 ;  /* 0x3000007dff407230 */ /* 0x000fe40000004100 */
[----:B------:R-:W-:Y:S01]  /*1e1c0*/  FADD.FTZ R216, -R238, R59 ;  /* 0x0000003beed87221 */ /* 0x000fe20000010100 */
[C---:B------:R-:W-:Y:S01]  /*1e1d0*/  FMUL.FTZ R234, R61.reuse, R234 ;  /* 0x000000ea3dea7220 */ /* 0x040fe20000410000 */
[----:B------:R-:W-:Y:S02]  /*1e1e0*/  HADD2.F32 R43, -RZ, R123.H0_H0 ;  /* 0x2000007bff2b7230 */ /* 0x000fe40000004100 */
[----:B------:R-:W-:Y:S01]  /*1e1f0*/  FMUL.FTZ R41, R61, R62 ;  /* 0x0000003e3d297220 */ /* 0x000fe20000410000 */
[----:B------:R-:W-:-:S02]  /*1e200*/  HADD2.F32 R59, -RZ, R103.H0_H0 ;  /* 0x20000067ff3b7230 */ /* 0x000fc40000004100 */
[C---:B------:R-:W-:Y:S01]  /*1e210*/  FADD.FTZ R224, -R238.reuse, R67 ;  /* 0x00000043eee07221 */ /* 0x040fe20000010100 */
[C---:B------:R-:W-:Y:S01]  /*1e220*/  FADD.FTZ R232, -R238.reuse, R60 ;  /* 0x0000003ceee87221 */ /* 0x040fe20000010100 */
[C---:B------:R-:W-:Y:S01]  /*1e230*/  FADD.FTZ R250, -R238.reuse, R74 ;  /* 0x0000004aeefa7221 */ /* 0x040fe20000010100 */
[----:B------:R-:W-:Y:S01]  /*1e240*/  FADD.FTZ R230, -R238, R66 ;  /* 0x00000042eee67221 */ /* 0x000fe20000010100 */
[----:B------:R-:W-:Y:S01]  /*1e250*/  FFMA.FTZ R67, R228, R40, R135 ;  /* 0x00000028e4437223 */ /* 0x000fe20000010087 */
[----:B------:R-:W-:Y:S01]  /*1e260*/  FADD.FTZ R74, -R238, R58 ;  /* 0x0000003aee4a7221 */ /* 0x000fe20000010100 */
[C---:B------:R-:W-:Y:S01]  /*1e270*/  FFMA.FTZ R128, R234.reuse, R128, R5 ;  /* 0x00000080ea807223 */ /* 0x040fe20000010005 */
[----:B------:R-:W-:Y:S01]  /*1e280*/  FFMA.FTZ R64, R234, R64, R137 ;  /* 0x00000040ea407223 */ /* 0x000fe20000010089 */
[----:B------:R-:W-:Y:S02]  /*1e290*/  HADD2.F32 R40, -RZ, R122.H1_H1 ;  /* 0x3000007aff287230 */ /* 0x000fe40000004100 */
[----:B------:R-:W-:Y:S01]  /*1e2a0*/  FADD.FTZ R72, -R238, R57 ;  /* 0x00000039ee487221 */ /* 0x000fe20000010100 */
[----:B------:R-:W-:Y:S01]  /*1e2b0*/  FFMA.FTZ R234, R41, R43, R148 ;  /* 0x0000002b29ea7223 */ /* 0x000fe20000010094 */
[----:B------:R-:W-:-:S02]  /*1e2c0*/  HADD2.F32 R58, -RZ, R102.H0_H0 ;  /* 0x20000066ff3a7230 */ /* 0x000fc40000004100 */
[----:B------:R-:W-:Y:S01]  /*1e2d0*/  FMUL.FTZ R248, R61, R248 ;  /* 0x000000f83df87220 */ /* 0x000fe20000410000 */
[----:B------:R-:W-:Y:S01]  /*1e2e0*/  FFMA.FTZ R59, R41, R59, R16 ;  /* 0x0000003b293b7223 */ /* 0x000fe20000010010 */
[----:B------:R-:W-:Y:S02]  /*1e2f0*/  HADD2.F32 R57, -RZ, R101.H0_H0 ;  /* 0x20000065ff397230 */ /* 0x000fe40000004100 */
[C---:B------:R-:W-:Y:S01]  /*1e300*/  FMUL.FTZ R241, R61.reuse, R232 ;  /* 0x000000e83df17220 */ /* 0x040fe20000410000 */
[----:B------:R-:W-:Y:S02]  /*1e310*/  HADD2.F32 R43, -RZ, R122.H0_H0 ;  /* 0x2000007aff2b7230 */ /* 0x000fe40000004100 */
[----:B------:R-:W-:Y:S01]  /*1e320*/  FADD.FTZ R220, -R238, R65 ;  /* 0x00000041eedc7221 */ /* 0x000fe20000010100 */
[----:B------:R-:W-:Y:S02]  /*1e330*/  HADD2.F32 R41, -RZ, R121.H0_H0 ;  /* 0x20000079ff297230 */ /* 0x000fe40000004100 */
[----:B------:R-:W-:Y:S01]  /*1e340*/  FMUL.FTZ R239, R61, R230 ;  /* 0x000000e63def7220 */ /* 0x000fe20000410000 */
[----:B------:R-:W-:Y:S01]  /*1e350*/  FFMA.FTZ R232, R248, R40, R147 ;  /* 0x00000028f8e87223 */ /* 0x000fe20000010093 */
[----:B------:R-:W-:Y:S01]  /*1e360*/  FADD.FTZ R71, -R238, R71 ;  /* 0x00000047ee477221 */ /* 0x000fe20000010100 */
[----:B------:R-:W-:Y:S01]  /*1e370*/  FFMA.FTZ R58, R241, R58, R14 ;  /* 0x0000003af13a7223 */ /* 0x000fe2000001000e */
[----:B------:R-:W-:-:S02]  /*1e380*/  HADD2.F32 R40, -RZ, R120.H1_H1 ;  /* 0x30000078ff287230 */ /* 0x000fc40000004100 */
[C---:B------:R-:W-:Y:S01]  /*1e390*/  FADD.FTZ R70, -R238.reuse, R56 ;  /* 0x00000038ee467221 */ /* 0x040fe20000010100 */
[----:B------:R-:W-:Y:S01]  /*1e3a0*/  FFMA.FTZ R241, R241, R43, R146 ;  /* 0x0000002bf1f17223 */ /* 0x000fe20000010092 */
[----:B------:R-:W-:Y:S01]  /*1e3b0*/  FFMA.FTZ R57, R239, R57, R12 ;  /* 0x00000039ef397223 */ /* 0x000fe2000001000c */
[----:B------:R-:W-:Y:S01]  /*1e3c0*/  FMUL.FTZ R220, R61, R220 ;  /* 0x000000dc3ddc7220 */ /* 0x000fe20000410000 */
[----:B------:R-:W-:Y:S01]  /*1e3d0*/  FFMA.FTZ R239, R239, R41, R144 ;  /* 0x00000029efef7223 */ /* 0x000fe20000010090 */
[----:B------:R-:W-:Y:S02]  /*1e3e0*/  HADD2.F32 R56, -RZ, R100.H0_H0 ;  /* 0x20000064ff387230 */ /* 0x000fe40000004100 */
[----:B0-----:R-:W-:Y:S01]  /*1e3f0*/  FADD.FTZ R200, -R238, R44 ;  /* 0x0000002ceec87221 */ /* 0x001fe20000010100 */
[----:B------:R-:W-:Y:S02]  /*1e400*/  HADD2.F32 R43, -RZ, R120.H0_H0 ;  /* 0x20000078ff2b7230 */ /* 0x000fe40000004100 */
[----:B------:R-:W-:Y:S01]  /*1e410*/  FMUL.FTZ R41, R61, R218 ;  /* 0x000000da3d297220 */ /* 0x000fe20000410000 */
[----:B------:R-:W-:-:S02]  /*1e420*/  HADD2.F32 R66, -RZ, R107.H1_H1 ;  /* 0x3000006bff427230 */ /* 0x000fc40000004100 */
[C---:B------:R-:W-:Y:S01]  /*1e430*/  FADD.FTZ R208, -R238.reuse, R49 ;  /* 0x00000031eed07221 */ /* 0x040fe20000010100 */
[----:B------:R-:W-:Y:S02]  /*1e440*/  HADD2.F32 R44, -RZ, R127.H1_H1 ;  /* 0x3000007fff2c7230 */ /* 0x000fe40000004100 */
[----:B------:R-:W-:Y:S01]  /*1e450*/  FMUL.FTZ R60, R61, R71 ;  /* 0x000000473d3c7220 */ /* 0x000fe20000410000 */
[C---:B------:R-:W-:Y:S01]  /*1e460*/  FADD.FTZ R226, -R238.reuse, R53 ;  /* 0x00000035eee27221 */ /* 0x040fe20000010100 */
[----:B------:R-:W-:Y:S01]  /*1e470*/  FADD.FTZ R214, -R238, R45 ;  /* 0x0000002deed67221 */ /* 0x000fe20000010100 */
[----:B------:R-:W-:Y:S02]  /*1e480*/  HADD2.F32 R49, -RZ, R105.H0_H0 ;  /* 0x20000069ff317230 */ /* 0x000fe40000004100 */
[----:B------:R-:W-:Y:S01]  /*1e490*/  FFMA.FTZ R237, R220, R40, R143 ;  /* 0x00000028dced7223 */ /* 0x000fe2000001008f */
[----:B------:R-:W-:Y:S01]  /*1e4a0*/  FADD.FTZ R204, -R238, R46 ;  /* 0x0000002eeecc7221 */ /* 0x000fe20000010100 */
[----:B------:R-:W-:-:S02]  /*1e4b0*/  HADD2.F32 R45, -RZ, R125.H0_H0 ;  /* 0x2000007dff2d7230 */ /* 0x000fc40000004100 */
[----:B------:R-:W-:Y:S01]  /*1e4c0*/  FMUL.FTZ R53, R61, R250 ;  /* 0x000000fa3d357220 */ /* 0x000fe20000410000 */
[----:B------:R-:W-:Y:S01]  /*1e4d0*/  FFMA.FTZ R219, R228, R219, R3 ;  /* 0x000000dbe4db7223 */ /* 0x000fe20000010003 */
[----:B------:R-:W-:Y:S02]  /*1e4e0*/  HADD2.F32 R40, -RZ, R119.H1_H1 ;  /* 0x30000077ff287230 */ /* 0x000fe40000004100 */
[----:B------:R-:W-:Y:S01]  /*1e4f0*/  FADD.FTZ R68, -R238, R63 ;  /* 0x0000003fee447221 */ /* 0x000fe20000010100 */
[C---:B------:R-:W-:Y:S01]  /*1e500*/  FFMA.FTZ R56, R41.reuse, R56, R10 ;  /* 0x0000003829387223 */ /* 0x040fe2000001000a */
[----:B------:R-:W-:Y:S01]  /*1e510*/  FFMA.FTZ R228, R41, R43, R142 ;  /* 0x0000002b29e47223 */ /* 0x000fe2000001008e */
[----:B------:R-:W-:Y:S02]  /*1e520*/  HADD2.F32 R46, -RZ, R98.H0_H0 ;  /* 0x20000062ff2e7230 */ /* 0x000fe40000004100 */
[----:B------:R-:W-:Y:S01]  /*1e530*/  FMUL.FTZ R246, R61, R246 ;  /* 0x000000f63df67220 */ /* 0x000fe20000410000 */
[----:B------:R-:W-:-:S02]  /*1e540*/  HADD2.F32 R218, -RZ, R118.H0_H0 ;  /* 0x20000076ffda7230 */ /* 0x000fc40000004100 */
[C---:B------:R-:W-:Y:S01]  /*1e550*/  FFMA.FTZ R66, R60.reuse, R66, R9 ;  /* 0x000000423c427223 */ /* 0x040fe20000010009 */
[----:B------:R-:W-:Y:S01]  /*1e560*/  FMUL.FTZ R41, R61, R242 ;  /* 0x000000f23d297220 */ /* 0x000fe20000410000 */
[----:B------:R-:W-:Y:S01]  /*1e570*/  FFMA.FTZ R60, R60, R44, R141 ;  /* 0x0000002c3c3c7223 */ /* 0x000fe2000001008d */
[C---:B------:R-:W-:Y:S01]  /*1e580*/  FFMA.FTZ R49, R53.reuse, R49, R4 ;  /* 0x0000003135317223 */ /* 0x040fe20000010004 */
[----:B------:R-:W-:Y:S02]  /*1e590*/  HADD2.F32 R44, -RZ, R103.H1_H1 ;  /* 0x30000067ff2c7230 */ /* 0x000fe40000004100 */
[----:B------:R-:W-:Y:S01]  /*1e5a0*/  FFMA.FTZ R53, R53, R45, R136 ;  /* 0x0000002d35357223 */ /* 0x000fe20000010088 */
[----:B------:R-:W-:Y:S01]  /*1e5b0*/  FMUL.FTZ R42, R61, R68 ;  /* 0x000000443d2a7220 */ /* 0x000fe20000410000 */
        /* <DEDUP_REMOVED lines=8> */
[----:B------:R-:W-:Y:S01]  /*1e640*/  FMUL.FTZ R42, R61, R216 ;  /* 0x000000d83d2a7220 */ /* 0x000fe20000410000 */
[C---:B------:R-:W-:Y:S01]  /*1e650*/  FFMA.FTZ R45, R41.reuse, R45, R20 ;  /* 0x0000002d292d7223 */ /* 0x040fe20000010014 */
[----:B------:R-:W-:Y:S01]  /*1e660*/  FFMA.FTZ R216, R41, R40, R151 ;  /* 0x0000002829d87223 */ /* 0x000fe20000010097 */
[----:B------:R-:W-:Y:S02]  /*1e670*/  HADD2.F32 R44, -RZ, R96.H0_H0 ;  /* 0x20000060ff2c7230 */ /* 0x000fe40000004100 */
[----:B------:R-:W-:Y:S01]  /*1e680*/  FMUL.FTZ R41, R61, R70 ;  /* 0x000000463d297220 */ /* 0x000fe20000410000 */
[----:B------:R-:W-:-:S02]  /*1e690*/  HADD2.F32 R74, -RZ, R116.H0_H0 ;  /* 0x20000074ff4a7230 */ /* 0x000fc40000004100 */
[----:B------:R-:W-:Y:S01]  /*1e6a0*/  FADD.FTZ R240, -R238, R47 ;  /* 0x0000002feef07221 */ /* 0x000fe20000010100 */
[----:B------:R-:W-:Y:S02]  /*1e6b0*/  HADD2.F32 R65, -RZ, R100.H1_H1 ;  /* 0x30000064ff417230 */ /* 0x000fe40000004100 */
[C---:B------:R-:W-:Y:S01]  /*1e6c0*/  FFMA.FTZ R44, R41.reuse, R44, R18 ;  /* 0x0000002c292c7223 */ /* 0x040fe20000010012 */
[----:B------:R-:W-:Y:S02]  /*1e6d0*/  HADD2.F32 R47, -RZ, R99.H0_H0 ;  /* 0x20000063ff2f7230 */ /* 0x000fe40000004100 */
[----:B------:R-:W-:Y:S01]  /*1e6e0*/  FFMA.FTZ R74, R41, R74, R149 ;  /* 0x0000004a294a7223 */ /* 0x000fe20000010095 */
[----:B------:R-:W-:Y:S01]  /*1e6f0*/  FMUL.FTZ R43, R61, R244 ;  /* 0x000000f43d2b7220 */ /* 0x000fe20000410000 */
[----:B------:R-:W0:Y:S01]  /*1e700*/  @!P2 LDC.64 R40, c[0x0][0x250] ;  /* 0x00009400ff28ab82 */ /* 0x000e220000000a00 */
[----:B------:R-:W-:Y:S01]  /*1e710*/  FFMA.FTZ R65, R220, R65, R11 ;  /* 0x00000041dc417223 */ /* 0x000fe2000001000b */
[----:B------:R-:W-:-:S02]  /*1e720*/  HADD2.F32 R220, -RZ, R119.H0_H0 ;  /* 0x20000077ffdc7230 */ /* 0x000fc40000004100 */
[----:B------:R-:W-:Y:S01]  /*1e730*/  FFMA.FTZ R47, R43, R47, R24 ;  /* 0x0000002f2b2f7223 */ /* 0x000fe20000010018 */
[----:B------:R-:W-:Y:S02]  /*1e740*/  HADD2.F32 R225, -RZ, R118.H1_H1 ;  /* 0x30000076ffe17230 */ /* 0x000fe40000004100 */
[----:B------:R-:W-:Y:S01]  /*1e750*/  FMUL.FTZ R226, R61, R226 ;  /* 0x000000e23de27220 */ /* 0x000fe20000410000 */
[----:B------:R-:W-:Y:S02]  /*1e760*/  HADD2.F32 R223, -RZ, R117.H1_H1 ;  /* 0x30000075ffdf7230 */ /* 0x000fe40000004100 */
[----:B------:R-:W-:Y:S01]  /*1e770*/  FFMA.FTZ R220, R43, R220, R155 ;  /* 0x000000dc2bdc7223 */ /* 0x000fe2000001009b */
[----:B------:R-:W-:Y:S02]  /*1e780*/  HADD2.F32 R43, -RZ, R97.H1_H1 ;  /* 0x30000061ff2b7230 */ /* 0x000fe40000004100 */
[----:B------:R-:W-:Y:S01]  /*1e790*/  FMUL.FTZ R72, R61, R72 ;  /* 0x000000483d487220 */ /* 0x000fe20000410000 */
[----:B------:R-:W-:-:S02]  /*1e7a0*/  HADD2.F32 R235, -RZ, R96.H1_H1 ;  /* 0x30000060ffeb7230 */ /* 0x000fc40000004100 */
[C---:B------:R-:W-:Y:S01]  /*1e7b0*/  FFMA.FTZ R233, R226.reuse, R233, R23 ;  /* 0x000000e9e2e97223 */ /* 0x040fe20000010017 */
[----:B------:R-:W-:Y:S02]  /*1e7c0*/  HADD2.F32 R75, -RZ, R116.H1_H1 ;  /* 0x30000074ff4b7230 */ /* 0x000fe40000004100 */
        /* <DEDUP_REMOVED lines=8> */
[----:B------:R-:W-:Y:S01]  /*1e850*/  FMUL.FTZ R240, R61, R240 ;  /* 0x000000f03df07220 */ /* 0x000fe20000410000 */
[----:B------:R-:W-:Y:S02]  /*1e860*/  HADD2.F32 R73, -RZ, R115.H1_H1 ;  /* 0x30000073ff497230 */ /* 0x000fe40000004100 */
[----:B------:R-:W-:Y:S01]  /*1e870*/  FFMA.FTZ R72, R43, R72, R30 ;  /* 0x000000482b487223 */ /* 0x000fe2000001001e */
[----:B------:R-:W-:Y:S01]  /*1e880*/  FMUL.FTZ R203, R61, R204 ;  /* 0x000000cc3dcb7220 */ /* 0x000fe20000410000 */
[----:B------:R-:W-:Y:S01]  /*1e890*/  FFMA.FTZ R200, R43, R42, R161 ;  /* 0x0000002a2bc87223 */ /* 0x000fe200000100a1 */
[----:B0-----:R-:W-:-:S04]  /*1e8a0*/  @!P2 IMAD.WIDE R42, R183, 0x4, R40 ;  /* 0x00000004b72aa825 */ /* 0x001fc800078e0228 */
[----:B------:R-:W-:Y:S01]  /*1e8b0*/  FFMA.FTZ R204, R240, R73, R166 ;  /* 0x00000049f0cc7223 */ /* 0x000fe200000100a6 */
[----:B------:R-:W0:Y:S01]  /*1e8c0*/  @!P2 LDC.64 R40, c[0x0][0x258] ;  /* 0x00009600ff28ab82 */ /* 0x000e220000000a00 */
[C---:B------:R-:W-:Y:S01]  /*1e8d0*/  FADD.FTZ R130, -R238.reuse, R130 ;  /* 0x00000082ee827221 */ /* 0x040fe20000010100 */
[----:B------:R-:W-:Y:S02]  /*1e8e0*/  HADD2.F32 R73, -RZ, R94.H1_H1 ;  /* 0x3000005eff497230 */ /* 0x000fe40000004100 */
[----:B------:R-:W-:Y:S01]  /*1e8f0*/  FADD.FTZ R238, -R238, R131 ;  /* 0x00000083eeee7221 */ /* 0x000fe20000010100 */
[----:B------:R-:W-:Y:S02]  /*1e900*/  HADD2.F32 R213, -RZ, R114.H1_H1 ;  /* 0x30000072ffd57230 */ /* 0x000fe40000004100 */
[C---:B------:R-:W-:Y:S01]  /*1e910*/  FMUL.FTZ R214, R61.reuse, R214 ;  /* 0x000000d63dd67220 */ /* 0x040fe20000410000 */
[----:B------:R-:W-:Y:S02]  /*1e920*/  HADD2.F32 R195, -RZ, R93.H0_H0 ;  /* 0x2000005dffc37230 */ /* 0x000fe40000004100 */
[----:B------:R-:W-:Y:S01]  /*1e930*/  FMUL.FTZ R131, R61, R202 ;  /* 0x000000ca3d837220 */ /* 0x000fe20000410000 */
[----:B------:R-:W-:-:S02]  /*1e940*/  HADD2.F32 R197, -RZ, R113.H0_H0 ;  /* 0x20000071ffc57230 */ /* 0x000fc40000004100 */
[C---:B------:R-:W-:Y:S01]  /*1e950*/  FFMA.FTZ R73, R214.reuse, R73, R31 ;  /* 0x00000049d6497223 */ /* 0x040fe2000001001f */
[----:B------:R-:W-:Y:S01]  /*1e960*/  FFMA.FTZ R213, R214, R213, R164 ;  /* 0x000000d5d6d57223 */ /* 0x000fe200000100a4 */
[C---:B------:R-:W-:Y:S01]  /*1e970*/  FFMA.FTZ R214, R131.reuse, R195, R28 ;  /* 0x000000c383d67223 */ /* 0x040fe2000001001c */
[----:B------:R1:W-:Y:S01]  /*1e980*/  @!P2 STG.E desc[UR4][R42.64], R193 ;  /* 0x000000c12a00a986 */ /* 0x0003e2000c101904 */
[----:B------:R-:W-:Y:S01]  /*1e990*/  FFMA.FTZ R202, R131, R197, R160 ;  /* 0x000000c583ca7223 */ /* 0x000fe200000100a0 */
[----:B------:R-:W-:Y:S02]  /*1e9a0*/  HADD2.F32 R227, -RZ, R93.H1_H1 ;  /* 0x3000005dffe37230 */ /* 0x000fe40000004100 */
[C---:B------:R-:W-:Y:S01]  /*1e9b0*/  FMUL.FTZ R222, R61.reuse, R222 ;  /* 0x000000de3dde7220 */ /* 0x040fe20000410000 */
[----:B------:R-:W-:Y:S02]  /*1e9c0*/  HADD2.F32 R217, -RZ, R113.H1_H1 ;  /* 0x30000071ffd97230 */ /* 0x000fe40000004100 */
[----:B------:R-:W-:Y:S01]  /*1e9d0*/  FMUL.FTZ R131, R61, R198 ;  /* 0x000000c63d837220 */ /* 0x000fe20000410000 */
[----:B------:R-:W-:-:S02]  /*1e9e0*/  HADD2.F32 R195, -RZ, R92.H0_H0 ;  /* 0x2000005cffc37230 */ /* 0x000fc40000004100 */
[C---:B------:R-:W-:Y:S01]  /*1e9f0*/  FMUL.FTZ R198, R61.reuse, R208 ;  /* 0x000000d03dc67220 */ /* 0x040fe20000410000 */
[----:B------:R-:W-:Y:S02]  /*1ea00*/  HADD2.F32 R231, -RZ, R92.H1_H1 ;  /* 0x3000005cffe77230 */ /* 0x000fe40000004100 */
[----:B------:R-:W-:Y:S01]  /*1ea10*/  FMUL.FTZ R224, R61, R224 ;  /* 0x000000e03de07220 */ /* 0x000fe20000410000 */
[--C-:B------:R-:W-:Y:S02]  /*1ea20*/  HADD2.F32 R197, -RZ, R112.reuse.H0_H0 ;  /* 0x20000070ffc57230 */ /* 0x100fe40000004100 */
[C---:B------:R-:W-:Y:S01]  /*1ea30*/  FFMA.FTZ R227, R222.reuse, R227, R29 ;  /* 0x000000e3dee37223 */ /* 0x040fe2000001001d */
[----:B-1----:R-:W-:Y:S02]  /*1ea40*/  HADD2.F32 R42, -RZ, R112.H1_H1 ;  /* 0x30000070ff2a7230 */ /* 0x002fe40000004100 */
[----:B------:R-:W-:Y:S01]  /*1ea50*/  FFMA.FTZ R217, R222, R217, R162 ;  /* 0x000000d9ded97223 */ /* 0x000fe200000100a2 */
[----:B------:R-:W-:-:S02]  /*1ea60*/  HADD2.F32 R63, -RZ, R102.H1_H1 ;  /* 0x30000066ff3f7230 */ /* 0x000fc40000004100 */
[C---:B------:R-:W-:Y:S01]  /*1ea70*/  FFMA.FTZ R222, R131.reuse, R195, R26 ;  /* 0x000000c383de7223 */ /* 0x040fe2000001001a */
[----:B------:R-:W-:Y:S02]  /*1ea80*/  HADD2.F32 R62, -RZ, R101.H1_H1 ;  /* 0x30000065ff3e7230 */ /* 0x000fe40000004100 */
[----:B------:R-:W-:Y:S01]  /*1ea90*/  FFMA.FTZ R208, R131, R197, R158 ;  /* 0x000000c583d07223 */ /* 0x000fe2000001009e */
[C---:B------:R-:W-:Y:S01]  /*1eaa0*/  FFMA.FTZ R231, R198.reuse, R231, R27 ;  /* 0x000000e7c6e77223 */ /* 0x040fe2000001001b */
[----:B------:R-:W-:Y:S01]  /*1eab0*/  FFMA.FTZ R215, R198, R42, R159 ;  /* 0x0000002ac6d77223 */ /* 0x000fe2000001009f */
[----:B------:R-:W-:Y:S02]  /*1eac0*/  HADD2.F32 R197, -RZ, R91.H0_H0 ;  /* 0x2000005bffc57230 */ /* 0x000fe40000004100 */
[C---:B------:R-:W-:Y:S01]  /*1ead0*/  FMUL.FTZ R43, R61.reuse, R130 ;  /* 0x000000823d2b7220 */ /* 0x040fe20000410000 */
[----:B------:R-:W-:Y:S02]  /*1eae0*/  HADD2.F32 R42, -RZ, R111.H0_H0 ;  /* 0x2000006fff2a7230 */ /* 0x000fe40000004100 */
[----:B------:R-:W-:Y:S01]  /*1eaf0*/  FMUL.FTZ R238, R61, R238 ;  /* 0x000000ee3dee7220 */ /* 0x000fe20000410000 */
[----:B------:R-:W-:-:S02]  /*1eb00*/  HADD2.F32 R198, -RZ, R91.H1_H1 ;  /* 0x3000005bffc67230 */ /* 0x000fc40000004100 */
[----:B------:R-:W-:Y:S01]  /*1eb10*/  FFMA.FTZ R63, R248, R63, R15 ;  /* 0x0000003ff83f7223 */ /* 0x000fe2000001000f */
[----:B------:R-:W-:Y:S02]  /*1eb20*/  HADD2.F32 R131, -RZ, R111.H1_H1 ;  /* 0x3000006fff837230 */ /* 0x000fe40000004100 */
[----:B------:R-:W-:Y:S01]  /*1eb30*/  FFMA.FTZ R62, R224, R62, R13 ;  /* 0x0000003ee03e7223 */ /* 0x000fe2000001000d */
[----:B0-----:R-:W-:-:S04]  /*1eb40*/  @!P2 IMAD.WIDE R40, R183, 0x4, R40 ;  /* 0x00000004b728a825 */ /* 0x001fc800078e0228 */
[C---:B------:R-:W-:Y:S01]  /*1eb50*/  FFMA.FTZ R197, R43.reuse, R197, R132 ;  /* 0x000000c52bc57223 */ /* 0x040fe20000010084 */
[----:B------:R-:W-:Y:S01]  /*1eb60*/  FFMA.FTZ R130, R43, R42, R171 ;  /* 0x0000002a2b827223 */ /* 0x000fe200000100ab */
[C---:B------:R-:W-:Y:S01]  /*1eb70*/  FFMA.FTZ R198, R238.reuse, R198, R133 ;  /* 0x000000c6eec67223 */ /* 0x040fe20000010085 */
[----:B------:R-:W-:Y:S01]  /*1eb80*/  FFMA.FTZ R131, R238, R131, R190 ;  /* 0x00000083ee837223 */ /* 0x000fe200000100be */
[C---:B------:R-:W-:Y:S01]  /*1eb90*/  FMUL.FTZ R43, R61.reuse, R48 ;  /* 0x000000303d2b7220 */ /* 0x040fe20000410000 */
[C---:B------:R-:W-:Y:S01]  /*1eba0*/  FMUL.FTZ R42, R61.reuse, R192 ;  /* 0x000000c03d2a7220 */ /* 0x040fe20000410000 */
[C---:B------:R-:W-:Y:S01]  /*1ebb0*/  FMUL.FTZ R193, R61.reuse, R194 ;  /* 0x000000c23dc17220 */ /* 0x040fe20000410000 */
[C---:B------:R-:W-:Y:S01]  /*1ebc0*/  FMUL.FTZ R238, R61.reuse, R206 ;  /* 0x000000ce3dee7220 */ /* 0x040fe20000410000 */
[C---:B------:R-:W-:Y:S01]  /*1ebd0*/  FMUL.FTZ R195, R61.reuse, R212 ;  /* 0x000000d43dc37220 */ /* 0x040fe20000410000 */
[----:B------:R-:W-:Y:S01]  /*1ebe0*/  FMUL.FTZ R236, R61, R236 ;  /* 0x000000ec3dec7220 */ /* 0x000fe20000410000 */
[----:B------:R0:W-:Y:S01]  /*1ebf0*/  @!P2 STG.E desc[UR4][R40.64], R61 ;  /* 0x0000003d2800a986 */ /* 0x0001e2000c101904 */
[----:B------:R-:W-:Y:S01]  /*1ec00*/  F2FP.F16.F32.PACK_AB R55, R60, R55 ;  /* 0x000000373c37723e */ /* 0x000fe200000000ff */
[----:B------:R-:W-:Y:S01]  /*1ec10*/  HADD2.F32 R206, -RZ, R90.H0_H0 ;  /* 0x2000005affce7230 */ /* 0x000fe20000004100 */
[----:B------:R-:W-:Y:S01]  /*1ec20*/  F2FP.F16.F32.PACK_AB R57, R62, R57 ;  /* 0x000000393e39723e */ /* 0x000fe200000000ff */
[--C-:B------:R-:W-:Y:S01]  /*1ec30*/  HADD2.F32 R194, -RZ, R110.reuse.H0_H0 ;  /* 0x2000006effc27230 */ /* 0x100fe20000004100 */
[----:B------:R-:W-:Y:S01]  /*1ec40*/  F2FP.F16.F32.PACK_AB R58, R63, R58 ;  /* 0x0000003a3f3a723e */ /* 0x000fe200000000ff */
[----:B------:R-:W-:Y:S01]  /*1ec50*/  HADD2.F32 R221, -RZ, R110.H1_H1 ;  /* 0x3000006effdd7230 */ /* 0x000fe20000004100 */
[----:B------:R-:W1:Y:S01]  /*1ec60*/  LDC.64 R62, c[0x0][0x2c0] ;  /* 0x0000b000ff3e7b82 */ /* 0x000e620000000a00 */
[----:B------:R-:W-:Y:S01]  /*1ec70*/  F2FP.F16.F32.PACK_AB R53, R64, R53 ;  /* 0x000000354035723e */ /* 0x000fe200000000ff */
[----:B------:R-:W-:Y:S01]  /*1ec80*/  HADD2.F32 R230, -RZ, R121.H1_H1 ;  /* 0x30000079ffe67230 */ /* 0x000fe20000004100 */
[----:B------:R-:W-:Y:S01]  /*1ec90*/  SHF.L.U32 R64, R211, 0x4, RZ ;  /* 0x00000004d3407819 */ /* 0x000fe200000006ff */
[--C-:B------:R-:W-:Y:S01]  /*1eca0*/  HADD2.F32 R70, -RZ, R95.reuse.H0_H0 ;  /* 0x2000005fff467230 */ /* 0x100fe20000004100 */
[----:B------:R-:W-:Y:S01]  /*1ecb0*/  F2FP.F16.F32.PACK_AB R51, R66, R51 ;  /* 0x000000334233723e */ /* 0x000fe200000000ff */
[----:B------:R-:W-:Y:S01]  /*1ecc0*/  HADD2.F32 R71, -RZ, R95.H1_H1 ;  /* 0x3000005fff477230 */ /* 0x000fe20000004100 */
[----:B------:R-:W-:Y:S01]  /*1ecd0*/  SHF.R.U32.HI R211, RZ, 0x1c, R211 ;  /* 0x0000001cffd37819 */ /* 0x000fe200000116d3 */
[----:B0-----:R-:W0:Y:S01]  /*1ece0*/  LDC.64 R60, c[0x0][0x2b8] ;  /* 0x0000ae00ff3c7b82 */ /* 0x001e220000000a00 */
[C---:B------:R-:W-:Y:S01]  /*1ecf0*/  IADD3 R66, P1, R64.reuse, UR14, RZ ;  /* 0x0000000e40427c10 */ /* 0x040fe2000ff3e0ff */
[C---:B------:R-:W-:Y:S01]  /*1ed00*/  FFMA.FTZ R206, R195.reuse, R206, R38 ;  /* 0x000000cec3ce7223 */ /* 0x040fe20000010026 */
[----:B------:R-:W-:Y:S01]  /*1ed10*/  IADD3 R64, P2, R64, UR16, RZ ;  /* 0x0000001040407c10 */ /* 0x000fe2000ff5e0ff */
[----:B------:R-:W-:Y:S01]  /*1ed20*/  FFMA.FTZ R194, R195, R194, R169 ;  /* 0x000000c2c3c27223 */ /* 0x000fe200000100a9 */
[----:B------:R-:W-:Y:S01]  /*1ed30*/  F2FP.F16.F32.PACK_AB R52, R67, R52 ;  /* 0x000000344334723e */ /* 0x000fe200000000ff */
[----:B------:R-:W-:Y:S01]  /*1ed40*/  FFMA.FTZ R195, R236, R221, R172 ;  /* 0x000000ddecc37223 */ /* 0x000fe200000100ac */
[----:B------:R-:W-:Y:S01]  /*1ed50*/  F2FP.F16.F32.PACK_AB R48, R219, R210 ;  /* 0x000000d2db30723e */ /* 0x000fe200000000ff */
[----:B------:R-:W-:Y:S01]  /*1ed60*/  HADD2.F32 R210, -RZ, R89.H0_H0 ;  /* 0x20000059ffd27230 */ /* 0x000fe20000004100 */
[----:B------:R-:W-:Y:S01]  /*1ed70*/  F2FP.F16.F32.PACK_AB R49, R128, R49 ;  /* 0x000000318031723e */ /* 0x000fe200000000ff */
[--C-:B------:R-:W-:Y:S01]  /*1ed80*/  HADD2.F32 R192, -RZ, R109.reuse.H0_H0 ;  /* 0x2000006dffc07230 */ /* 0x100fe20000004100 */
[----:B------:R-:W-:Y:S01]  /*1ed90*/  F2FP.F16.F32.PACK_AB R50, R129, R50 ;  /* 0x000000328132723e */ /* 0x000fe200000000ff */
[----:B------:R-:W-:Y:S01]  /*1eda0*/  FFMA.FTZ R230, R224, R230, R145 ;  /* 0x000000e6e0e67223 */ /* 0x000fe20000010091 */
[----:B------:R-:W-:Y:S01]  /*1edb0*/  F2FP.F16.F32.PACK_AB R56, R65, R56 ;  /* 0x000000384138723e */ /* 0x000fe200000000ff */
[----:B------:R-:W-:Y:S01]  /*1edc0*/  FFMA.FTZ R70, R203, R70, R32 ;  /* 0x00000046cb467223 */ /* 0x000fe20000010020 */
[----:B------:R-:W-:Y:S01]  /*1edd0*/  IADD3.X R67, R211, UR15, RZ, P1, !PT ;  /* 0x0000000fd3437c10 */ /* 0x000fe20008ffe4ff */
[----:B------:R-:W-:Y:S01]  /*1ede0*/  FFMA.FTZ R71, R240, R71, R33 ;  /* 0x00000047f0477223 */ /* 0x000fe20000010021 */
[----:B------:R-:W-:Y:S01]  /*1edf0*/  F2FP.F16.F32.PACK_AB R54, R69, R54 ;  /* 0x000000364536723e */ /* 0x000fe200000000ff */
[----:B------:R-:W-:Y:S01]  /*1ee00*/  HADD2.F32 R41, -RZ, R109.H1_H1 ;  /* 0x3000006dff297230 */ /* 0x000fe20000004100 */
[----:B------:R-:W-:Y:S01]  /*1ee10*/  IADD3.X R65, R211, UR17, RZ, P2, !PT ;  /* 0x00000011d3417c10 */ /* 0x000fe200097fe4ff */
[----:B------:R-:W-:Y:S01]  /*1ee20*/  HADD2.F32 R212, -RZ, R88.H0_H0 ;  /* 0x20000058ffd47230 */ /* 0x000fe20000004100 */
[----:B------:R-:W-:Y:S01]  /*1ee30*/  STG.E.128 desc[UR4][R66.64], R48 ;  /* 0x0000003042007986 */ /* 0x000fe2000c101d04 */
[----:B------:R-:W-:-:S02]  /*1ee40*/  HADD2.F32 R128, -RZ, R108.H0_H0 ;  /* 0x2000006cff807230 */ /* 0x000fc40000004100 */
[C---:B------:R-:W-:Y:S01]  /*1ee50*/  FFMA.FTZ R210, R193.reuse, R210, R36 ;  /* 0x000000d2c1d27223 */ /* 0x040fe20000010024 */
[----:B------:R-:W-:Y:S01]  /*1ee60*/  HADD2.F32 R221, -RZ, R88.H1_H1 ;  /* 0x30000058ffdd7230 */ /* 0x000fe20000004100 */
[----:B------:R2:W-:Y:S01]  /*1ee70*/  STG.E.128 desc[UR4][R64.64], R52 ;  /* 0x0000003440007986 */ /* 0x0005e2000c101d04 */
[----:B------:R-:W-:Y:S02]  /*1ee80*/  HADD2.F32 R129, -RZ, R108.H1_H1 ;  /* 0x3000006cff817230 */ /* 0x000fe40000004100 */
[----:B------:R-:W-:Y:S01]  /*1ee90*/  FFMA.FTZ R192, R193, R192, R167 ;  /* 0x000000c0c1c07223 */ /* 0x000fe200000100a7 */
[----:B------:R-:W-:Y:S01]  /*1eea0*/  HADD2.F32 R224, -RZ, R99.H1_H1 ;  /* 0x30000063ffe07230 */ /* 0x000fe20000004100 */
[----:B------:R-:W-:Y:S01]  /*1eeb0*/  F2FP.F16.F32.PACK_AB R59, R68, R59 ;  /* 0x0000003b443b723e */ /* 0x000fe200000000ff */
[----:B------:R-:W-:Y:S01]  /*1eec0*/  FFMA.FTZ R193, R238, R41, R170 ;  /* 0x00000029eec17223 */ /* 0x000fe200000100aa */
[C---:B------:R-:W-:Y:S01]  /*1eed0*/  FFMA.FTZ R212, R43.reuse, R212, R34 ;  /* 0x000000d42bd47223 */ /* 0x040fe20000010022 */
[----:B------:R-:W-:Y:S01]  /*1eee0*/  FFMA.FTZ R128, R43, R128, R165 ;  /* 0x000000802b807223 */ /* 0x000fe200000100a5 */
[C---:B------:R-:W-:Y:S01]  /*1eef0*/  FFMA.FTZ R221, R42.reuse, R221, R35 ;  /* 0x000000dd2add7223 */ /* 0x040fe20000010023 */
[----:B------:R-:W-:Y:S01]  /*1ef00*/  FFMA.FTZ R129, R42, R129, R168 ;  /* 0x000000812a817223 */ /* 0x000fe200000100a8 */
[----:B0-----:R-:W-:-:S04]  /*1ef10*/  IMAD.WIDE.U32 R68, R199, 0x10, R60 ;  /* 0x00000010c7447825 */ /* 0x001fc800078e003c */
[----:B------:R-:W-:Y:S01]  /*1ef20*/  FFMA.FTZ R224, R246, R224, R25 ;  /* 0x000000e0f6e07223 */ /* 0x000fe20000010019 */
[----:B------:R-:W-:Y:S02]  /*1ef30*/  F2FP.F16.F32.PACK_AB R43, R243, R234 ;  /* 0x000000eaf32b723e */ /* 0x000fe400000000ff */
[----:B------:R-:W-:Y:S01]  /*1ef40*/  F2FP.F16.F32.PACK_AB R42, R232, R241 ;  /* 0x000000f1e82a723e */ /* 0x000fe200000000ff */
[----:B------:R-:W-:Y:S01]  /*1ef50*/  HADD2.F32 R242, -RZ, R115.H0_H0 ;  /* 0x20000073fff27230 */ /* 0x000fe20000004100 */
[----:B------:R-:W-:Y:S01]  /*1ef60*/  F2FP.F16.F32.PACK_AB R41, R230, R239 ;  /* 0x000000efe629723e */ /* 0x000fe200000000ff */
[----:B------:R0:W-:Y:S01]  /*1ef70*/  STG.E.128 desc[UR4][R68.64], R56 ;  /* 0x0000003844007986 */ /* 0x0001e2000c101d04 */
[----:B--2---:R-:W2:Y:S01]  /*1ef80*/  LDC.64 R64, c[0x0][0x210] ;  /* 0x00008400ff407b82 */ /* 0x004ea20000000a00 */
[----:B------:R-:W-:Y:S01]  /*1ef90*/  F2FP.F16.F32.PACK_AB R55, R71, R70 ;  /* 0x000000464737723e */ /* 0x000fe200000000ff */
[----:B-1----:R-:W-:Y:S01]  /*1efa0*/  IMAD.WIDE.U32 R70, R199, 0x10, R62 ;  /* 0x00000010c7467825 */ /* 0x002fe200078e003e */
[----:B------:R-:W-:-:S03]  /*1efb0*/  F2FP.F16.F32.PACK_AB R40, R237, R228 ;  /* 0x000000e4ed28723e */ /* 0x000fc600000000ff */
[----:B------:R-:W-:Y:S01]  /*1efc0*/  FFMA.FTZ R203, R203, R242, R163 ;  /* 0x000000f2cbcb7223 */ /* 0x000fe200000100a3 */
[----:B------:R-:W-:Y:S01]  /*1efd0*/  F2FP.F16.F32.PACK_AB R44, R235, R44 ;  /* 0x0000002ceb2c723e */ /* 0x000fe200000000ff */
[----:B------:R-:W-:Y:S01]  /*1efe0*/  HADD2.F32 R207, -RZ, R90.H1_H1 ;  /* 0x3000005affcf7230 */ /* 0x000fe20000004100 */
[----:B------:R-:W-:Y:S01]  /*1eff0*/  F2FP.F16.F32.PACK_AB R45, R226, R45 ;  /* 0x0000002de22d723e */ /* 0x000fe200000000ff */
[----:B------:R-:W-:Y:S01]  /*1f000*/  HADD2.F32 R219, -RZ, R89.H1_H1 ;  /* 0x30000059ffdb7230 */ /* 0x000fe20000004100 */
[----:B------:R-:W-:Y:S01]  /*1f010*/  F2FP.F16.F32.PACK_AB R46, R233, R46 ;  /* 0x0000002ee92e723e */ /* 0x000fe200000000ff */
[----:B------:R1:W-:Y:S01]  /*1f020*/  STG.E.128 desc[UR4][R70.64], R40 ;  /* 0x0000002846007986 */ /* 0x0003e2000c101d04 */
[----:B------:R-:W-:Y:S01]  /*1f030*/  F2FP.F16.F32.PACK_AB R47, R224, R47 ;  /* 0x0000002fe02f723e */ /* 0x000fe200000000ff */
[----:B------:R-:W-:Y:S01]  /*1f040*/  FFMA.FTZ R207, R236, R207, R39 ;  /* 0x000000cfeccf7223 */ /* 0x000fe20000010027 */
[----:B------:R-:W-:Y:S01]  /*1f050*/  FFMA.FTZ R219, R238, R219, R37 ;  /* 0x000000dbeedb7223 */ /* 0x000fe20000010025 */
[----:B------:R-:W-:Y:S01]  /*1f060*/  F2FP.F16.F32.PACK_AB R54, R73, R72 ;  /* 0x000000484936723e */ /* 0x000fe200000000ff */
[----:B------:R-:W-:Y:S01]  /*1f070*/  IMAD.WIDE.U32 R72, R205, 0x10, R62 ;  /* 0x00000010cd487825 */ /* 0x000fe200078e003e */
[----:B------:R-:W-:-:S02]  /*1f080*/  F2FP.F16.F32.PACK_AB R51, R229, R220 ;  /* 0x000000dce533723e */ /* 0x000fc400000000ff */
[----:B------:R-:W-:Y:S01]  /*1f090*/  F2FP.F16.F32.PACK_AB R50, R225, R218 ;  /* 0x000000dae132723e */ /* 0x000fe200000000ff */
[--C-:B0-----:R-:W-:Y:S01]  /*1f0a0*/  IMAD.WIDE.U32 R68, R205, 0x10, R60.reuse ;  /* 0x00000010cd447825 */ /* 0x101fe200078e003c */
[----:B------:R-:W-:Y:S02]  /*1f0b0*/  F2FP.F16.F32.PACK_AB R49, R223, R216 ;  /* 0x000000d8df31723e */ /* 0x000fe400000000ff */
[----:B------:R-:W-:Y:S01]  /*1f0c0*/  F2FP.F16.F32.PACK_AB R48, R75, R74 ;  /* 0x0000004a4b30723e */ /* 0x000fe200000000ff */
[----:B------:R-:W-:Y:S01]  /*1f0d0*/  IMAD.WIDE.U32 R74, R209, 0x10, R60 ;  /* 0x00000010d14a7825 */ /* 0x000fe200078e003c */
[----:B------:R0:W-:Y:S01]  /*1f0e0*/  STG.E.128 desc[UR4][R68.64], R44 ;  /* 0x0000002c44007986 */ /* 0x0001e2000c101d04 */
[----:B------:R-:W-:Y:S02]  /*1f0f0*/  F2FP.F16.F32.PACK_AB R52, R231, R222 ;  /* 0x000000dee734723e */ /* 0x000fe400000000ff */
[----:B------:R-:W-:Y:S01]  /*1f100*/  F2FP.F16.F32.PACK_AB R53, R227, R214 ;  /* 0x000000d6e335723e */ /* 0x000fe200000000ff */
[----:B-1----:R-:W-:Y:S01]  /*1f110*/  IMAD.SHL.U32 R40, R201, 0x10, RZ ;  /* 0x00000010c9287824 */ /* 0x002fe200078e00ff */
[----:B------:R-:W-:Y:S01]  /*1f120*/  SHF.R.U32.HI R201, RZ, 0x1c, R201 ;  /* 0x0000001cffc97819 */ /* 0x000fe200000116c9 */
[----:B------:R-:W-:Y:S01]  /*1f130*/  IMAD.WIDE.U32 R66, R209, 0x10, R62 ;  /* 0x00000010d1427825 */ /* 0x000fe200078e003e */
[----:B------:R-:W-:Y:S01]  /*1f140*/  F2FP.F16.F32.PACK_AB R59, R204, R203 ;  /* 0x000000cbcc3b723e */ /* 0x000fe200000000ff */
[----:B------:R1:W-:Y:S01]  /*1f150*/  STG.E.128 desc[UR4][R72.64], R48 ;  /* 0x0000003048007986 */ /* 0x0003e2000c101d04 */
[----:B------:R-:W-:-:S02]  /*1f160*/  F2FP.F16.F32.PACK_AB R58, R213, R200 ;  /* 0x000000c8d53a723e */ /* 0x000fc400000000ff */
[----:B------:R-:W-:Y:S01]  /*1f170*/  F2FP.F16.F32.PACK_AB R57, R217, R202 ;  /* 0x000000cad939723e */ /* 0x000fe200000000ff */
[----:B------:R1:W-:Y:S01]  /*1f180*/  STG.E.128 desc[UR4][R74.64], R52 ;  /* 0x000000344a007986 */ /* 0x0003e2000c101d04 */
[----:B------:R-:W-:Y:S02]  /*1f190*/  F2FP.F16.F32.PACK_AB R56, R215, R208 ;  /* 0x000000d0d738723e */ /* 0x000fe400000000ff */
[----:B------:R-:W-:Y:S02]  /*1f1a0*/  F2FP.F16.F32.PACK_AB R60, R221, R212 ;  /* 0x000000d4dd3c723e */ /* 0x000fe400000000ff */
[----:B------:R-:W-:Y:S01]  /*1f1b0*/  F2FP.F16.F32.PACK_AB R61, R219, R210 ;  /* 0x000000d2db3d723e */ /* 0x000fe200000000ff */
[----:B------:R1:W-:Y:S01]  /*1f1c0*/  STG.E.128 desc[UR4][R66.64], R56 ;  /* 0x0000003842007986 */ /* 0x0003e2000c101d04 */
[C---:B0-----:R-:W-:Y:S02]  /*1f1d0*/  IADD3 R46, P1, R40.reuse, UR14, RZ ;  /* 0x0000000e282e7c10 */ /* 0x041fe4000ff3e0ff */
[----:B------:R-:W-:-:S02]  /*1f1e0*/  IADD3 R44, P2, R40, UR16, RZ ;  /* 0x00000010282c7c10 */ /* 0x000fc4000ff5e0ff */
[----:B------:R-:W-:Y:S02]  /*1f1f0*/  F2FP.F16.F32.PACK_AB R62, R207, R206 ;  /* 0x000000cecf3e723e */ /* 0x000fe400000000ff */
[----:B------:R-:W-:Y:S02]  /*1f200*/  F2FP.F16.F32.PACK_AB R63, R198, R197 ;  /* 0x000000c5c63f723e */ /* 0x000fe400000000ff */
[----:B------:R-:W-:Y:S02]  /*1f210*/  IADD3.X R47, R201, UR15, RZ, P1, !PT ;  /* 0x0000000fc92f7c10 */ /* 0x000fe40008ffe4ff */
[----:B------:R-:W-:Y:S02]  /*1f220*/  F2FP.F16.F32.PACK_AB R43, R131, R130 ;  /* 0x00000082832b723e */ /* 0x000fe400000000ff */
[----:B------:R-:W-:Y:S01]  /*1f230*/  F2FP.F16.F32.PACK_AB R42, R195, R194 ;  /* 0x000000c2c32a723e */ /* 0x000fe200000000ff */
[----:B------:R1:W-:Y:S01]  /*1f240*/  STG.E.128 desc[UR4][R46.64], R60 ;  /* 0x0000003c2e007986 */ /* 0x0003e2000c101d04 */
[----:B------:R-:W-:-:S02]  /*1f250*/  F2FP.F16.F32.PACK_AB R41, R193, R192 ;  /* 0x000000c0c129723e */ /* 0x000fc400000000ff */
[----:B------:R-:W-:Y:S02]  /*1f260*/  IADD3.X R45, R201, UR17, RZ, P2, !PT ;  /* 0x00000011c92d7c10 */ /* 0x000fe400097fe4ff */
[----:B------:R-:W-:Y:S02]  /*1f270*/  F2FP.F16.F32.PACK_AB R40, R129, R128 ;  /* 0x000000808128723e */ /* 0x000fe400000000ff */
[----:B--2---:R-:W-:-:S03]  /*1f280*/  LEA R183, R64, R183, 0x2 ;  /* 0x000000b740b77211 */ /* 0x004fc600078e10ff */
[----:B------:R1:W-:Y:S01]  /*1f290*/  STG.E.128 desc[UR4][R44.64], R40 ;  /* 0x000000282c007986 */ /* 0x0003e2000c101d04 */
[----:B------:R-:W-:-:S13]  /*1f2a0*/  ISETP.GE.AND P1, PT, R183, R65, PT ;  /* 0x00000041b700720c */ /* 0x000fda0003f26270 */
[----:B------:R-:W-:Y:S05]  /*1f2b0*/  @!P1 BRA `(.L_x_21914) ;  /* 0xfffffe1c00149947 */ /* 0x000fea000383ffff */
[----:B------:R-:W-:Y:S05]  /*1f2c0*/  BSYNC B0 ;  /* 0x0000000000007941 */ /* 0x000fea0003800000 */
.L_x_21267:
[----:B------:R-:W-:Y:S05]  /*1f2d0*/  EXIT ;  /* 0x000000000000794d */ /* 0x000fea0003800000 */
.L_x_21913:
[----:B------:R-:W-:Y:S01]  /*1f2e0*/  HFMA2.MMA R206, -RZ, RZ, 0, 5.9604644775390625e-08 ;  /* 0x00000001ffce7435 */ /* 0x000fe200000001ff */
[----:B------:R-:W-:Y:S01]  /*1f2f0*/  BSSY B1, `(.L_x_21915) ;  /* 0x0000007000017945 */ /* 0x000fe20003800000 */
[----:B------:R-:W-:Y:S01]  /*1f300*/  IMAD.MOV.U32 R207, RZ, RZ, R198 ;  /* 0x000000ffffcf7224 */ /* 0x000fe200078e00c6 */
[----:B------:R-:W-:Y:S01]  /*1f310*/  MOV R204, 0xffffffff ;  /* 0xffffffff00cc7802 */ /* 0x000fe20000000f00 */
[----:B------:R-:W-:-:S07]  /*1f320*/  IMAD.MOV.U32 R213, RZ, RZ, 0x1f ;  /* 0x0000001fffd57424 */ /* 0x000fce00078e00ff */
[----:B0-----:R-:W-:Y:S05]  /*1f330*/  WARPSYNC.COLLECTIVE R204, `(.L_x_21916) ;  /* 0x00000000cc087348 */ /* 0x001fea0003c00000 */
[----:B------:R1:W2:Y:S02]  /*1f340*/  SHFL.BFLY P1, R203, R207, R206, R213 ;  /* 0x0c0000cecfcb7389 */ /* 0x0002a400000200d5 */
[----:B012---:R-:W-:Y:S01]  /*1f350*/  ENDCOLLECTIVE ;  /* 0x000000000000791b */ /* 0x007fe20003800000 */
.L_x_21916:
[----:B------:R-:W-:Y:S05]  /*1f360*/  BSYNC B1 ;  /* 0x0000000000017941 */ /* 0x000fea0003800000 */
.L_x_21915:
        /* <DEDUP_REMOVED lines=10> */
.L_x_21917:
[----:B------:R-:W-:Y:S01]  /*1f410*/  HFMA2.MMA R206, -RZ, RZ, 0, 2.384185791015625e-07 ;  /* 0x00000004ffce7435 */ /* 0x000fe200000001ff */
[----:B------:R-:W-:-:S05]  /*1f420*/  MOV R192, R203 ;  /* 0x000000cb00c07202 */ /* 0x000fca0000000f00 */
[----:B------:R-:W-:-:S04]  /*1f430*/  FADD.FTZ R197, R195, R192 ;  /* 0x000000c0c3c57221 */ /* 0x000fc80000010000 */
[----:B------:R-:W-:-:S07]  /*1f440*/  IMAD.MOV.U32 R207, RZ, RZ, R197 ;  /* 0x000000ffffcf7224 */ /* 0x000fce00078e00c5 */
[----:B------:R-:W-:Y:S05]  /*1f450*/  WARPSYNC.COLLECTIVE R204, `(.L_x_21918) ;  /* 0x00000000cc087348 */ /* 0x000fea0003c00000 */
[----:B------:R0:W1:Y:S02]  /*1f460*/  SHFL.BFLY P1, R203, R207, R206, R213 ;  /* 0x0c0000cecfcb7389 */ /* 0x00006400000200d5 */
[----:B01----:R-:W-:Y:S01]  /*1f470*/  ENDCOLLECTIVE ;  /* 0x000000000000791b */ /* 0x003fe20003800000 */
.L_x_21918:
[----:B------:R-:W-:Y:S02]  /*1f480*/  IMAD.MOV.U32 R206, RZ, RZ, 0x8 ;  /* 0x00000008ffce7424 */ /* 0x000fe400078e00ff */
[----:B------:R-:W-:-:S04]  /*1f490*/  IMAD.MOV.U32 R192, RZ, RZ, R203 ;  /* 0x000000ffffc07224 */ /* 0x000fc800078e00cb */
[----:B------:R-:W-:-:S05]  /*1f4a0*/  FADD.FTZ R200, R197, R192 ;  /* 0x000000c0c5c87221 */ /* 0x000fca0000010000 */
[----:B------:R-:W-:-:S07]  /*1f4b0*/  MOV R207, R200 ;  /* 0x000000c800cf7202 */ /* 0x000fce0000000f00 */
[----:B------:R-:W-:Y:S05]  /*1f4c0*/  WARPSYNC.COLLECTIVE R204, `(.L_x_21919) ;  /* 0x00000000cc087348 */ /* 0x000fea0003c00000 */
[----:B------:R0:W1:Y:S02]  /*1f4d0*/  SHFL.BFLY P1, R203, R207, R206, R213 ;  /* 0x0c0000cecfcb7389 */ /* 0x00006400000200d5 */
[----:B01----:R-:W-:Y:S01]  /*1f4e0*/  ENDCOLLECTIVE ;  /* 0x000000000000791b */ /* 0x003fe20003800000 */
.L_x_21919:
[----:B------:R-:W-:Y:S01]  /*1f4f0*/  HFMA2.MMA R206, -RZ, RZ, 0, 9.5367431640625e-07 ;  /* 0x00000010ffce7435 */ /* 0x000fe200000001ff */
[----:B------:R-:W-:-:S05]  /*1f500*/  MOV R193, R203 ;  /* 0x000000cb00c17202 */ /* 0x000fca0000000f00 */
[----:B------:R-:W-:-:S04]  /*1f510*/  FADD.FTZ R202, R200, R193 ;  /* 0x000000c1c8ca7221 */ /* 0x000fc80000010000 */
[----:B------:R-:W-:-:S07]  /*1f520*/  IMAD.MOV.U32 R207, RZ, RZ, R202 ;  /* 0x000000ffffcf7224 */ /* 0x000fce00078e00ca */
[----:B------:R-:W-:Y:S05]  /*1f530*/  WARPSYNC.COLLECTIVE R204, `(.L_x_21920) ;  /* 0x00000000cc087348 */ /* 0x000fea0003c00000 */
[----:B------:R0:W1:Y:S02]  /*1f540*/  SHFL.BFLY P1, R203, R207, R206, R213 ;  /* 0x0c0000cecfcb7389 */ /* 0x00006400000200d5 */
[----:B01----:R-:W-:Y:S01]  /*1f550*/  ENDCOLLECTIVE ;  /* 0x000000000000791b */ /* 0x003fe20003800000 */
.L_x_21920:
[----:B------:R-:W-:Y:S02]  /*1f560*/  IMAD.MOV.U32 R206, RZ, RZ, 0x1 ;  /* 0x00000001ffce7424 */ /* 0x000fe400078e00ff */
        /* <DEDUP_REMOVED lines=87> */
.L_x_21921:
[----:B------:R-:W-:Y:S01]  /*1fae0*/  HFMA2.MMA R206, -RZ, RZ, 0, 1.1920928955078125e-07 ;  /* 0x00000002ffce7435 */ /* 0x000fe200000001ff */
[----:B------:R-:W-:-:S05]  /*1faf0*/  MOV R195, R203 ;  /* 0x000000cb00c37202 */ /* 0x000fca0000000f00 */
[----:B------:R-:W-:-:S04]  /*1fb00*/  FADD.FTZ R195, R192, R195 ;  /* 0x000000c3c0c37221 */ /* 0x000fc80000010000 */
[----:B------:R-:W-:-:S07]  /*1fb10*/  IMAD.MOV.U32 R207, RZ, RZ, R195 ;  /* 0x000000ffffcf7224 */ /* 0x000fce00078e00c3 */
[----:B------:R-:W-:Y:S05]  /*1fb20*/  WARPSYNC.COLLECTIVE R204, `(.L_x_21922) ;  /* 0x00000000cc087348 */ /* 0x000fea0003c00000 */
[----:B------:R0:W1:Y:S02]  /*1fb30*/  SHFL.BFLY P1, R203, R207, R206, R213 ;  /* 0x0c0000cecfcb7389 */ /* 0x00006400000200d5 */
[----:B01----:R-:W-:Y:S01]  /*1fb40*/  ENDCOLLECTIVE ;  /* 0x000000000000791b */ /* 0x003fe20003800000 */
.L_x_21922:
[----:B------:R-:W-:Y:S02]  /*1fb50*/  IMAD.MOV.U32 R206, RZ, RZ, 0x4 ;  /* 0x00000004ffce7424 */ /* 0x000fe400078e00ff */
[----:B------:R-:W-:-:S04]  /*1fb60*/  IMAD.MOV.U32 R198, RZ, RZ, R203 ;  /* 0x000000ffffc67224 */ /* 0x000fc800078e00cb */
[----:B------:R-:W-:-:S05]  /*1fb70*/  FADD.FTZ R198, R195, R198 ;  /* 0x000000c6c3c67221 */ /* 0x000fca0000010000 */
[----:B------:R-:W-:-:S07]  /*1fb80*/  MOV R207, R198 ;  /* 0x000000c600cf7202 */ /* 0x000fce0000000f00 */
[----:B------:R-:W-:Y:S05]  /*1fb90*/  WARPSYNC.COLLECTIVE R204, `(.L_x_21923) ;  /* 0x00000000cc087348 */ /* 0x000fea0003c00000 */
[----:B------:R0:W1:Y:S02]  /*1fba0*/  SHFL.BFLY P1, R203, R207, R206, R213 ;  /* 0x0c0000cecfcb7389 */ /* 0x00006400000200d5 */
[----:B01----:R-:W-:Y:S01]  /*1fbb0*/  ENDCOLLECTIVE ;  /* 0x000000000000791b */ /* 0x003fe20003800000 */
.L_x_21923:
[----:B------:R-:W-:Y:S01]  /*1fbc0*/  HFMA2.MMA R206, -RZ, RZ, 0, 4.76837158203125e-07 ;  /* 0x00000008ffce7435 */ /* 0x000fe200000001ff */
[----:B------:R-:W-:-:S05]  /*1fbd0*/  MOV R197, R203 ;  /* 0x000000cb00c57202 */ /* 0x000fca0000000f00 */
[----:B------:R-:W-:-:S04]  /*1fbe0*/  FADD.FTZ R197, R198, R197 ;  /* 0x000000c5c6c57221 */ /* 0x000fc80000010000 */
[----:B------:R-:W-:-:S07]  /*1fbf0*/  IMAD.MOV.U32 R207, RZ, RZ, R197 ;  /* 0x000000ffffcf7224 */ /* 0x000fce00078e00c5 */
[----:B------:R-:W-:Y:S05]  /*1fc00*/  WARPSYNC.COLLECTIVE R204, `(.L_x_21924) ;  /* 0x00000000cc087348 */ /* 0x000fea0003c00000 */
[----:B------:R0:W1:Y:S02]  /*1fc10*/  SHFL.BFLY P1, R203, R207, R206, R213 ;  /* 0x0c0000cecfcb7389 */ /* 0x00006400000200d5 */
[----:B01----:R-:W-:Y:S01]  /*1fc20*/  ENDCOLLECTIVE ;  /* 0x000000000000791b */ /* 0x003fe20003800000 */
.L_x_21924:
[----:B------:R-:W-:Y:S02]  /*1fc30*/  IMAD.MOV.U32 R206, RZ, RZ, 0x10 ;  /* 0x00000010ffce7424 */ /* 0x000fe400078e00ff */
[----:B------:R-:W-:-:S04]  /*1fc40*/  IMAD.MOV.U32 R200, RZ, RZ, R203 ;  /* 0x000000ffffc87224 */ /* 0x000fc800078e00cb */
[----:B------:R-:W-:-:S05]  /*1fc50*/  FADD.FTZ R200, R197, R200 ;  /* 0x000000c8c5c87221 */ /* 0x000fca0000010000 */
[----:B------:R-:W-:-:S07]  /*1fc60*/  MOV R207, R200 ;  /* 0x000000c800cf7202 */ /* 0x000fce0000000f00 */
[----:B------:R-:W-:Y:S05]  /*1fc70*/  WARPSYNC.COLLECTIVE R204, `(.L_x_21925) ;  /* 0x00000000cc087348 */ /* 0x000fea0003c00000 */
[----:B------:R0:W1:Y:S02]  /*1fc80*/  SHFL.BFLY P1, R203, R207, R206, R213 ;  /* 0x0c0000cecfcb7389 */ /* 0x00006400000200d5 */
[----:B01----:R-:W-:Y:S01]  /*1fc90*/  ENDCOLLECTIVE ;  /* 0x000000000000791b */ /* 0x003fe20003800000 */
.L_x_21925:
[----:B------:R-:W-:Y:S05]  /*1fca0*/  BRA `(.L_x_21926) ;  /* 0xffffffe000647947 */ /* 0x000fea000383ffff */
.L_x_21927:
        /* <DEDUP_REMOVED lines=13> */
.L_x_33681:


//--------------------- .text._ZN10layer_norm31ln_parallel_residual_fwd_kernelINS_13Kernel_traitsI6__halfS2_fS2_fjLj1280ELj1ELj4ELj1ELj16ENS_18Kernel_traits_baseILj1280ES2_S2_fS2_fjLj128EEEEELb1ELb1ELb0EEEvNS_9FwdParamsE --------------------------
	.section	.text._ZN10layer_norm31ln_parallel_residual_fwd_kernelINS_13Kernel_traitsI6__halfS2_fS2_fjLj1280ELj1ELj4ELj1ELj16ENS_18Kernel_traits_baseILj1280ES2_S2_fS2_fjLj128EEEEELb1ELb1ELb0EEEvNS_9FwdParamsE,"ax",@progbits
	.align	128
        .global         _ZN10layer_norm31ln_parallel_residual_fwd_kernelINS_13Kernel_traitsI6__halfS2_fS2_fjLj1280ELj1ELj4ELj1ELj16ENS_18Kernel_traits_baseILj1280ES2_S2_fS2_fjLj128EEEEELb1ELb1ELb0EEEvNS_9FwdParamsE
        .type           _ZN10layer_norm31ln_parallel_residual_fwd_kernelINS_13Kernel_traitsI6__halfS2_fS2_fjLj1280ELj1ELj4ELj1ELj16ENS_18Kernel_traits_baseILj1280ES2_S2_fS2_fjLj128EEEEELb1ELb1ELb0EEEvNS_9FwdParamsE,@function
        .size           _ZN10layer_norm31ln_parallel_residual_fwd_kernelINS_13Kernel_traitsI6__halfS2_fS2_fjLj1280ELj1ELj4ELj1ELj16ENS_18Kernel_traits_baseILj1280ES2_S2_fS2_fjLj128EEEEELb1ELb1ELb0EEEvNS_9FwdParamsE,(.L_x_33682 - _ZN10layer_norm31ln_parallel_residual_fwd_kernelINS_13Kernel_traitsI6__halfS2_fS2_fjLj1280ELj1ELj4ELj1ELj16ENS_18Kernel_traits_baseILj1280ES2_S2_fS2_fjLj128EEEEELb1ELb1ELb0EEEvNS_9FwdParamsE)
        .other          _ZN10layer_norm31ln_parallel_residual_fwd_kernelINS_13Kernel_traitsI6__halfS2_fS2_fjLj1280ELj1ELj4ELj1ELj16ENS_18Kernel_traits_baseILj1280ES2_S2_fS2_fjLj128EEEEELb1ELb1ELb0EEEvNS_9FwdParamsE,@"STO_CUDA_ENTRY STV_DEFAULT"
_ZN10layer_norm31ln_parallel_residual_fwd_kernelINS_13Kernel_traitsI6__halfS2_fS2_fjLj1280ELj1ELj4ELj1ELj16ENS_18Kernel_traits_baseILj1280ES2_S2_fS2_fjLj128EEEEELb1ELb1ELb0EEEvNS_9FwdParamsE:
.text._ZN10layer_norm31ln_parallel_residual_fwd_kernelINS_13Kernel_traitsI6__halfS2_fS2_fjLj1280ELj1ELj4ELj1ELj16ENS_18Kernel_traits_baseILj1280ES2_S2_fS2_fjLj128EEEEELb1ELb1ELb0EEEvNS_9FwdParamsE:
        /* <DEDUP_REMOVED lines=115> */
.L_x_21929:
[----:B------:R-:W-:Y:S05]  /*0730*/  BSYNC B0 ;  /* 0x0000000000007941 */ /* 0x000fea0003800000 */
.L_x_21928:
        /* <DEDUP_REMOVED lines=14> */
.L_x_21931:
[----:B------:R-:W-:Y:S05]  /*0820*/  BSYNC B0 ;  /* 0x0000000000007941 */ /* 0x000fea0003800000 */
.L_x_21930:
        /* <DEDUP_REMOVED lines=14> */
.L_x_21933:
[----:B------:R-:W-:Y:S05]  /*0910*/  BSYNC B0 ;  /* 0x0000000000007941 */ /* 0x000fea0003800000 */
.L_x_21932:
        /* <DEDUP_REMOVED lines=14> */
.L_x_21935:
[----:B------:R-:W-:Y:S05]  /*0a00*/  BSYNC B0 ;  /* 0x0000000000007941 */ /* 0x000fea0003800000 */
.L_x_21934:
        /* <DEDUP_REMOVED lines=13> */
.L_x_21937:
[----:B------:R-:W-:Y:S05]  /*0ae0*/  BSYNC B0 ;  /* 0x0000000000007941 */ /* 0x000fea0003800000 */
.L_x_21936:
[----:B------:R-:W-:Y:S01]  /*0af0*/  ULDC UR8, c[0x0][0x214] ;  /* 0x0000850000087ab9 */ /* 0x000fe20000000800 */
[----:B------:R-:W-:Y:S02]  /*0b00*/  LOP3.LUT R158, R15, UR33, R8, 0x96, !PT ;  /* 0x000000210f9e7c12 */ /* 0x000fe4000f8e9608 */
[----:B------:R-:W-:-:S13]  /*0b10*/  ISETP.GE.AND P0, PT, R26, UR8, PT ;  /* 0x000000081a007c0c */ /* 0x000fda000bf06270 */
[----:B------:R-:W-:Y:S05]  /*0b20*/  @P0 EXIT ;  /* 0x000000000000094d */ /* 0x000fea0003800000 */
[----:B------:R-:W-:Y:S01]  /*0b30*/  IMAD R153, R62, -0x2daee0ad, RZ ;  /* 0xd2511f533e997824 */ /* 0x000fe200078e02ff */
[----:B------:R-:W-:Y:S01]  /*0b40*/  BSSY B0, `(.L_x_21938) ;  /* 0x0001e72000007945 */ /* 0x000fe20003800000 */
[----:B------:R-:W-:Y:S01]  /*0b50*/  IMAD R61, R61, -0x326172a9, RZ ;  /* 0xcd9e8d573d3d7824 */ /* 0x000fe200078e02ff */
        /* <DEDUP_REMOVED lines=8> */
[--C-:B-----5:R-:W-:Y:S01]  /*0be0*/  HADD2.F32 R24, -RZ, R16.reuse.H0_H0 ;  /* 0x20000010ff187230 */ /* 0x120fe20000004100 */
[----:B------:R-:W-:Y:S01]  /*0bf0*/  LOP3.LUT R153, R157, UR35, R153, 0x96, !PT ;  /* 0x000000239d997c12 */ /* 0x000fe2000f8e9699 */
[----:B------:R-:W-:Y:S01]  /*0c00*/  HADD2.F32 R25, -RZ, R16.H1_H1 ;  /* 0x30000010ff197230 */ /* 0x000fe20000004100 */
[----:B------:R-:W-:Y:S01]  /*0c10*/  ULDC.64 UR10, c[0x0][0x230] ;  /* 0x00008c00000a7ab9 */ /* 0x000fe20000000a00 */
        /* <DEDUP_REMOVED lines=81> */
[----:B------:R-:W-:Y:S02]  /*1130*/  IMAD R158, R158, -0x326172a9, RZ ;  /* 0xcd9e8d579e9e7824 */ /* 0x000fe400078e02ff */
[----:B------:R-:W-:-:S07]  /*1140*/  IMAD.MOV.U32 R154, RZ, RZ, RZ ;  /* 0x000000ffff9a7224 */ /* 0x000fce00078e00ff */
.L_x_22604:
        /* <DEDUP_REMOVED lines=35> */
.L_x_21942:
[----:B------:R-:W-:-:S07]  /*1380*/  IMAD.MOV.U32 R160, RZ, RZ, R158 ;  /* 0x000000ffffa07224 */ /* 0x000fce00078e009e */
.L_x_21943:
[----:B------:R-:W-:Y:S05]  /*1390*/  BSYNC B2 ;  /* 0x0000000000027941 */ /* 0x000fea0003800000 */
.L_x_21941:
        /* <DEDUP_REMOVED lines=16> */
.L_x_21947:
[----:B------:R-:W-:Y:S05]  /*14a0*/  BSYNC B3 ;  /* 0x0000000000037941 */ /* 0x000fea0003800000 */
.L_x_21946:
        /* <DEDUP_REMOVED lines=43> */
.L_x_21945:
[----:B------:R-:W-:Y:S05]  /*1760*/  BSYNC B2 ;  /* 0x0000000000027941 */ /* 0x000fea0003800000 */
.L_x_21944:
[----:B------:R-:W0:Y:S01]  /*1770*/  LDC R83, c[0x0][0x294] ;  /* 0x0000a500ff537b82 */ /* 0x000e220000000800 */
[----:B------:R-:W-:Y:S01]  /*1780*/  HFMA2.MMA R159, -RZ, RZ, 0.1171875, 0 ;  /* 0x2f800000ff9f7435 */ /* 0x000fe200000001ff */
[----:B------:R-:W-:Y:S02]  /*1790*/  ISETP.NE.U32.AND P2, PT, R40, RZ, PT ;  /* 0x000000ff2800720c */ /* 0x000fe40003f45070 */
[----:B------:R-:W-:Y:S02]  /*17a0*/  I2FP.F32.U32 R40, R160 ;  /* 0x000000a000287245 */ /* 0x000fe40000201000 */
[----:B------:R-:W-:Y:S01]  /*17b0*/  ISETP.NE.AND.EX P2, PT, R41, RZ, PT, P2 ;  /* 0x000000ff2900720c */ /* 0x000fe20003f45320 */
[----:B-----5:R-:W-:Y:S01]  /*17c0*/  HADD2.F32 R41, -RZ, R44.H0_H0 ;  /* 0x2000002cff297230 */ /* 0x020fe20000004100 */
[----:B------:R-:W1:Y:S01]  /*17d0*/  LDC R82, c[0x0][0x298] ;  /* 0x0000a600ff527b82 */ /* 0x000e620000000800 */
[----:B------:R-:W-:Y:S02]  /*17e0*/  LOP3.LUT R88, R88, 0xffffffef, RZ, 0xc0, !PT ;  /* 0xffffffef58587812 */ /* 0x000fe400078ec0ff */
        /* <DEDUP_REMOVED lines=11> */
.L_x_21948:
        /* <DEDUP_REMOVED lines=12> */
.L_x_21951:
[----:B------:R-:W-:-:S07]  /*1960*/  IMAD.MOV.U32 R41, RZ, RZ, R158 ;  /* 0x000000ffff297224 */ /* 0x000fce00078e009e */
.L_x_21952:
[----:B------:R-:W-:Y:S05]  /*1970*/  BSYNC B2 ;  /* 0x0000000000027941 */ /* 0x000fea0003800000 */
.L_x_21950:
        /* <DEDUP_REMOVED lines=16> */
.L_x_21956:
[----:B------:R-:W-:Y:S05]  /*1a80*/  BSYNC B3 ;  /* 0x0000000000037941 */ /* 0x000fea0003800000 */
.L_x_21955:
        /* <DEDUP_REMOVED lines=44> */
.L_x_21954:
[----:B------:R-:W-:Y:S05]  /*1d50*/  BSYNC B2 ;  /* 0x0000000000027941 */ /* 0x000fea0003800000 */
.L_x_21953:
        /* <DEDUP_REMOVED lines=9> */
.L_x_21949:
        /* <DEDUP_REMOVED lines=12> */
.L_x_21958:
[----:B------:R-:W-:-:S07]  /*1eb0*/  IMAD.MOV.U32 R41, RZ, RZ, R158 ;  /* 0x000000ffff297224 */ /* 0x000fce00078e009e */
.L_x_21959:
[----:B------:R-:W-:Y:S05]  /*1ec0*/  BSYNC B2 ;  /* 0x0000000000027941 */ /* 0x000fea0003800000 */
.L_x_21957:
        /* <DEDUP_REMOVED lines=16> */
.L_x_21963:
[----:B------:R-:W-:Y:S05]  /*1fd0*/  BSYNC B3 ;  /* 0x0000000000037941 */ /* 0x000fea0003800000 */
.L_x_21962:
        /* <DEDUP_REMOVED lines=44> */
.L_x_21961:
[----:B------:R-:W-:Y:S05]  /*22a0*/  BSYNC B2 ;  /* 0x0000000000027941 */ /* 0x000fea0003800000 */
.L_x_21960:
        /* <DEDUP_REMOVED lines=14> */
.L_x_21964:
        /* <DEDUP_REMOVED lines=12> */
.L_x_21967:
[----:B------:R-:W-:-:S07]  /*2450*/  MOV R44, R158 ;  /* 0x0000009e002c7202 */ /* 0x000fce0000000f00 */
.L_x_21968:
[----:B------:R-:W-:Y:S05]  /*2460*/  BSYNC B2 ;  /* 0x0000000000027941 */ /* 0x000fea0003800000 */
.L_x_21966:
        /* <DEDUP_REMOVED lines=16> */
.L_x_21972:
[----:B------:R-:W-:Y:S05]  /*2570*/  BSYNC B3 ;  /* 0x0000000000037941 */ /* 0x000fea0003800000 */
.L_x_21971:
        /* <DEDUP_REMOVED lines=44> */
.L_x_21970:
[----:B------:R-:W-:Y:S05]  /*2840*/  BSYNC B2 ;  /* 0x0000000000027941 */ /* 0x000fea0003800000 */
.L_x_21969:
        /* <DEDUP_REMOVED lines=9> */
.L_x_21965:
        /* <DEDUP_REMOVED lines=12> */
.L_x_21974:
[----:B------:R-:W-:-:S07]  /*29a0*/  MOV R44, R158 ;  /* 0x0000009e002c7202 */ /* 0x000fce0000000f00 */
.L_x_21975:
[----:B------:R-:W-:Y:S05]  /*29b0*/  BSYNC B2 ;  /* 0x0000000000027941 */ /* 0x000fea0003800000 */
.L_x_21973:
        /* <DEDUP_REMOVED lines=16> */
.L_x_21979:
[----:B------:R-:W-:Y:S05]  /*2ac0*/  BSYNC B3 ;  /* 0x0000000000037941 */ /* 0x000fea0003800000 */
.L_x_21978:
        /* <DEDUP_REMOVED lines=44> */
.L_x_21977:
[----:B------:R-:W-:Y:S05]  /*2d90*/  BSYNC B2 ;  /* 0x0000000000027941 */ /* 0x000fea0003800000 */
.L_x_21976:
        /* <DEDUP_REMOVED lines=14> */
.L_x_21980:
        /* <DEDUP_REMOVED lines=12> */
.L_x_21983:
[----:B------:R-:W-:-:S07]  /*2f40*/  IMAD.MOV.U32 R43, RZ, RZ, R158 ;  /* 0x000000ffff2b7224 */ /* 0x000fce00078e009e */
.L_x_21984:
[----:B------:R-:W-:Y:S05]  /*2f50*/  BSYNC B2 ;  /* 0x0000000000027941 */ /* 0x000fea0003800000 */
.L_x_21982:
        /* <DEDUP_REMOVED lines=16> */
.L_x_21988:
[----:B------:R-:W-:Y:S05]  /*3060*/  BSYNC B3 ;  /* 0x0000000000037941 */ /* 0x000fea0003800000 */
.L_x_21987:
        /* <DEDUP_REMOVED lines=44> */
.L_x_21986:
[----:B------:R-:W-:Y:S05]  /*3330*/  BSYNC B2 ;  /* 0x0000000000027941 */ /* 0x000fea0003800000 */
.L_x_21985:
        /* <DEDUP_REMOVED lines=9> */
.L_x_21981:
        /* <DEDUP_REMOVED lines=12> */
.L_x_21990:
[----:B------:R-:W-:-:S07]  /*3490*/  IMAD.MOV.U32 R43, RZ, RZ, R158 ;  /* 0x000000ffff2b7224 */ /* 0x000fce00078e009e */
.L_x_21991:
[----:B------:R-:W-:Y:S05]  /*34a0*/  BSYNC B2 ;  /* 0x0000000000027941 */ /* 0x000fea0003800000 */
.L_x_21989:
        /* <DEDUP_REMOVED lines=16> */
.L_x_21995:
[----:B------:R-:W-:Y:S05]  /*35b0*/  BSYNC B3 ;  /* 0x0000000000037941 */ /* 0x000fea0003800000 */
.L_x_21994:
        /* <DEDUP_REMOVED lines=44> */
.L_x_21993:
[----:B------:R-:W-:Y:S05]  /*3880*/  BSYNC B2 ;  /* 0x0000000000027941 */ /* 0x000fea0003800000 */
.L_x_21992:
        /* <DEDUP_REMOVED lines=14> */
.L_x_21996:
        /* <DEDUP_REMOVED lines=12> */
.L_x_21999:
[----:B------:R-:W-:-:S07]  /*3a30*/  IMAD.MOV.U32 R148, RZ, RZ, R158 ;  /* 0x000000ffff947224 */ /* 0x000fce00078e009e */
.L_x_22000:
[----:B------:R-:W-:Y:S05]  /*3a40*/  BSYNC B2 ;  /* 0x0000000000027941 */ /* 0x000fea0003800000 */
.L_x_21998:
        /* <DEDUP_REMOVED lines=16> */
.L_x_22004:
[----:B------:R-:W-:Y:S05]  /*3b50*/  BSYNC B3 ;  /* 0x0000000000037941 */ /* 0x000fea0003800000 */
.L_x_22003:
        /* <DEDUP_REMOVED lines=44> */
.L_x_22002:
[----:B------:R-:W-:Y:S05]  /*3e20*/  BSYNC B2 ;  /* 0x0000000000027941 */ /* 0x000fea0003800000 */
.L_x_22001:
        /* <DEDUP_REMOVED lines=9> */
.L_x_21997:
        /* <DEDUP_REMOVED lines=12> */
.L_x_22006:
[----:B------:R-:W-:-:S07]  /*3f80*/  IMAD.MOV.U32 R155, RZ, RZ, R158 ;  /* 0x000000ffff9b7224 */ /* 0x000fce00078e009e */
.L_x_22007:
[----:B------:R-:W-:Y:S05]  /*3f90*/  BSYNC B2 ;  /* 0x0000000000027941 */ /* 0x000fea0003800000 */
.L_x_22005:
        /* <DEDUP_REMOVED lines=16> */
.L_x_22011:
[----:B------:R-:W-:Y:S05]  /*40a0*/  BSYNC B3 ;  /* 0x0000000000037941 */ /* 0x000fea0003800000 */
.L_x_22010:
        /* <DEDUP_REMOVED lines=44> */
.L_x_22009:
[----:B------:R-:W-:Y:S05]  /*4370*/  BSYNC B2 ;  /* 0x0000000000027941 */ /* 0x000fea0003800000 */
.L_x_22008:
        /* <DEDUP_REMOVED lines=14> */
.L_x_22012:
        /* <DEDUP_REMOVED lines=12> */
.L_x_22015:
[----:B------:R-:W-:-:S07]  /*4520*/  MOV R45, R158 ;  /* 0x0000009e002d7202 */ /* 0x000fce0000000f00 */
.L_x_22016:
[----:B------:R-:W-:Y:S05]  /*4530*/  BSYNC B2 ;  /* 0x0000000000027941 */ /* 0x000fea0003800000 */
.L_x_22014:
        /* <DEDUP_REMOVED lines=16> */
.L_x_22020:
[----:B------:R-:W-:Y:S05]  /*4640*/  BSYNC B3 ;  /* 0x0000000000037941 */ /* 0x000fea0003800000 */
.L_x_22019:
        /* <DEDUP_REMOVED lines=44> */
.L_x_22018:
[----:B------:R-:W-:Y:S05]  /*4910*/  BSYNC B2 ;  /* 0x0000000000027941 */ /* 0x000fea0003800000 */
.L_x_22017:
        /* <DEDUP_REMOVED lines=9> */
.L_x_22013:
        /* <DEDUP_REMOVED lines=12> */
.L_x_22022:
[----:B------:R-:W-:-:S07]  /*4a70*/  MOV R45, R158 ;  /* 0x0000009e002d7202 */ /* 0x000fce0000000f00 */
.L_x_22023:
[----:B------:R-:W-:Y:S05]  /*4a80*/  BSYNC B2 ;  /* 0x0000000000027941 */ /* 0x000fea0003800000 */
.L_x_22021:
        /* <DEDUP_REMOVED lines=16> */
.L_x_22027:
[----:B------:R-:W-:Y:S05]  /*4b90*/  BSYNC B3 ;  /* 0x0000000000037941 */ /* 0x000fea0003800000 */
.L_x_22026:
        /* <DEDUP_REMOVED lines=44> */
.L_x_22025:
[----:B------:R-:W-:Y:S05]  /*4e60*/  BSYNC B2 ;  /* 0x0000000000027941 */ /* 0x000fea0003800000 */
.L_x_22024:
        /* <DEDUP_REMOVED lines=12> */
.L_x_22028:
        /* <DEDUP_REMOVED lines=12> */
.L_x_22031:
[----:B------:R-:W-:-:S07]  /*4ff0*/  IMAD.MOV.U32 R46, RZ, RZ, R158 ;  /* 0x000000ffff2e7224 */ /* 0x000fce00078e009e */
.L_x_22032:
[----:B------:R-:W-:Y:S05]  /*5000*/  BSYNC B2 ;  /* 0x0000000000027941 */ /* 0x000fea0003800000 */
.L_x_22030:
        /* <DEDUP_REMOVED lines=16> */
.L_x_22036:
[----:B------:R-:W-:Y:S05]  /*5110*/  BSYNC B3 ;  /* 0x0000000000037941 */ /* 0x000fea0003800000 */
.L_x_22035:
        /* <DEDUP_REMOVED lines=44> */
.L_x_22034:
[----:B------:R-:W-:Y:S05]  /*53e0*/  BSYNC B2 ;  /* 0x0000000000027941 */ /* 0x000fea0003800000 */
.L_x_22033:
        /* <DEDUP_REMOVED lines=9> */
.L_x_22029:
        /* <DEDUP_REMOVED lines=12> */
.L_x_22038:
[----:B------:R-:W-:-:S07]  /*5540*/  IMAD.MOV.U32 R46, RZ, RZ, R158 ;  /* 0x000000ffff2e7224 */ /* 0x000fce00078e009e */
.L_x_22039:
[----:B------:R-:W-:Y:S05]  /*5550*/  BSYNC B2 ;  /* 0x0000000000027941 */ /* 0x000fea0003800000 */
.L_x_22037:
        /* <DEDUP_REMOVED lines=16> */
.L_x_22043:
[----:B------:R-:W-:Y:S05]  /*5660*/  BSYNC B3 ;  /* 0x0000000000037941 */ /* 0x000fea0003800000 */
.L_x_22042:
        /* <DEDUP_REMOVED lines=44> */
.L_x_22041:
[----:B------:R-:W-:Y:S05]  /*5930*/  BSYNC B2 ;  /* 0x0000000000027941 */ /* 0x000fea0003800000 */
.L_x_22040:
        /* <DEDUP_REMOVED lines=12> */
.L_x_22044:
        /* <DEDUP_REMOVED lines=12> */
.L_x_22047:
[----:B------:R-:W-:-:S07]  /*5ac0*/  IMAD.MOV.U32 R145, RZ, RZ, R158 ;  /* 0x000000ffff917224 */ /* 0x000fce00078e009e */
.L_x_22048:
[----:B------:R-:W-:Y:S05]  /*5ad0*/  BSYNC B2 ;  /* 0x0000000000027941 */ /* 0x000fea0003800000 */
.L_x_22046:
        /* <DEDUP_REMOVED lines=16> */
.L_x_22052:
[----:B------:R-:W-:Y:S05]  /*5be0*/  BSYNC B3 ;  /* 0x0000000000037941 */ /* 0x000fea0003800000 */
.L_x_22051:
        /* <DEDUP_REMOVED lines=44> */
.L_x_22050:
[----:B------:R-:W-:Y:S05]  /*5eb0*/  BSYNC B2 ;  /* 0x0000000000027941 */ /* 0x000fea0003800000 */
.L_x_22049:
        /* <DEDUP_REMOVED lines=9> */
.L_x_22045:
        /* <DEDUP_REMOVED lines=12> */
.L_x_22054:
[----:B------:R-:W-:-:S07]  /*6010*/  IMAD.MOV.U32 R155, RZ, RZ, R158 ;  /* 0x000000ffff9b7224 */ /* 0x000fce00078e009e */
.L_x_22055:
[----:B------:R-:W-:Y:S05]  /*6020*/  BSYNC B2 ;  /* 0x0000000000027941 */ /* 0x000fea0003800000 */
.L_x_22053:
        /* <DEDUP_REMOVED lines=16> */
.L_x_22059:
[----:B------:R-:W-:Y:S05]  /*6130*/  BSYNC B3 ;  /* 0x0000000000037941 */ /* 0x000fea0003800000 */
.L_x_22058:
        /* <DEDUP_REMOVED lines=44> */
.L_x_22057:
[----:B------:R-:W-:Y:S05]  /*6400*/  BSYNC B2 ;  /* 0x0000000000027941 */ /* 0x000fea0003800000 */
.L_x_22056:
        /* <DEDUP_REMOVED lines=12> */
.L_x_22060:
        /* <DEDUP_REMOVED lines=12> */
.L_x_22063:
[----:B------:R-:W-:-:S07]  /*6590*/  MOV R144, R158 ;  /* 0x0000009e00907202 */ /* 0x000fce0000000f00 */
.L_x_22064:
[----:B------:R-:W-:Y:S05]  /*65a0*/  BSYNC B2 ;  /* 0x0000000000027941 */ /* 0x000fea0003800000 */
.L_x_22062:
        /* <DEDUP_REMOVED lines=16> */
.L_x_22068:
[----:B------:R-:W-:Y:S05]  /*66b0*/  BSYNC B3 ;  /* 0x0000000000037941 */ /* 0x000fea0003800000 */
.L_x_22067:
        /* <DEDUP_REMOVED lines=44> */
.L_x_22066:
[----:B------:R-:W-:Y:S05]  /*6980*/  BSYNC B2 ;  /* 0x0000000000027941 */ /* 0x000fea0003800000 */
.L_x_22065:
        /* <DEDUP_REMOVED lines=9> */
.L_x_22061:
        /* <DEDUP_REMOVED lines=51> */
.L_x_22069:
[----:B01----:R-:W-:-:S07]  /*6d50*/  VIADD R80, R157, 0x20 ;  /* 0x000000209d507836 */ /* 0x003fce0000000000 */
.L_x_21940:
[----:B------:R-:W-:Y:S05]  /*6d60*/  BSYNC B1 ;  /* 0x0000000000017941 */ /* 0x000fea0003800000 */
.L_x_21939:
        /* <DEDUP_REMOVED lines=30> */
.L_x_22073:
[----:B------:R-:W-:-:S07]  /*6f50*/  MOV R160, R158 ;  /* 0x0000009e00a07202 */ /* 0x000fce0000000f00 */
.L_x_22074:
[----:B------:R-:W-:Y:S05]  /*6f60*/  BSYNC B2 ;  /* 0x0000000000027941 */ /* 0x000fea0003800000 */
.L_x_22072:
        /* <DEDUP_REMOVED lines=16> */
.L_x_22078:
[----:B------:R-:W-:Y:S05]  /*7070*/  BSYNC B3 ;  /* 0x0000000000037941 */ /* 0x000fea0003800000 */
.L_x_22077:
        /* <DEDUP_REMOVED lines=43> */
.L_x_22076:
[----:B------:R-:W-:Y:S05]  /*7330*/  BSYNC B2 ;  /* 0x0000000000027941 */ /* 0x000fea0003800000 */
.L_x_22075:
[----:B------:R-:W0:Y:S01]  /*7340*/  LDC R81, c[0x0][0x294] ;  /* 0x0000a500ff517b82 */ /* 0x000e220000000800 */
[----:B------:R-:W-:Y:S01]  /*7350*/  ISETP.NE.U32.AND P2, PT, R48, RZ, PT ;  /* 0x000000ff3000720c */ /* 0x000fe20003f45070 */
[----:B-----5:R-:W-:Y:S01]  /*7360*/  HADD2.F32 R50, -RZ, R52.H0_H0 ;  /* 0x20000034ff327230 */ /* 0x020fe20000004100 */
[----:B------:R-:W-:Y:S02]  /*7370*/  LOP3.LUT R88, R88, 0xffffffef, RZ, 0xc0, !PT ;  /* 0xffffffef58587812 */ /* 0x000fe400078ec0ff */
[----:B------:R-:W-:Y:S02]  /*7380*/  ISETP.NE.AND.EX P2, PT, R49, RZ, PT, P2 ;  /* 0x000000ff3100720c */ /* 0x000fe40003f45320 */
[----:B------:R-:W-:Y:S01]  /*7390*/  I2FP.F32.U32 R49, R160 ;  /* 0x000000a000317245 */ /* 0x000fe20000201000 */
[----:B------:R-:W1:Y:S01]  /*73a0*/  LDC R159, c[0x0][0x298] ;  /* 0x0000a600ff9f7b82 */ /* 0x000e620000000800 */
[----:B------:R-:W-:-:S04]  /*73b0*/  IMAD.MOV.U32 R160, RZ, RZ, 0x2f800000 ;  /* 0x2f800000ffa07424 */ /* 0x000fc800078e00ff */
        /* <DEDUP_REMOVED lines=11> */
.L_x_22079:
        /* <DEDUP_REMOVED lines=12> */
.L_x_22082:
[----:B------:R-:W-:-:S07]  /*7530*/  IMAD.MOV.U32 R49, RZ, RZ, R158 ;  /* 0x000000ffff317224 */ /* 0x000fce00078e009e */
.L_x_22083:
[----:B------:R-:W-:Y:S05]  /*7540*/  BSYNC B2 ;  /* 0x0000000000027941 */ /* 0x000fea0003800000 */
.L_x_22081:
        /* <DEDUP_REMOVED lines=16> */
.L_x_22087:
[----:B------:R-:W-:Y:S05]  /*7650*/  BSYNC B3 ;  /* 0x0000000000037941 */ /* 0x000fea0003800000 */
.L_x_22086:
        /* <DEDUP_REMOVED lines=44> */
.L_x_22085:
[----:B------:R-:W-:Y:S05]  /*7920*/  BSYNC B2 ;  /* 0x0000000000027941 */ /* 0x000fea0003800000 */
.L_x_22084:
        /* <DEDUP_REMOVED lines=9> */
.L_x_22080:
        /* <DEDUP_REMOVED lines=12> */
.L_x_22089:
[----:B------:R-:W-:-:S07]  /*7a80*/  IMAD.MOV.U32 R49, RZ, RZ, R158 ;  /* 0x000000ffff317224 */ /* 0x000fce00078e009e */
.L_x_22090:
[----:B------:R-:W-:Y:S05]  /*7a90*/  BSYNC B2 ;  /* 0x0000000000027941 */ /* 0x000fea0003800000 */
.L_x_22088:
        /* <DEDUP_REMOVED lines=16> */
.L_x_22094:
[----:B------:R-:W-:Y:S05]  /*7ba0*/  BSYNC B3 ;  /* 0x0000000000037941 */ /* 0x000fea0003800000 */
.L_x_22093:
        /* <DEDUP_REMOVED lines=44> */
.L_x_22092:
[----:B------:R-:W-:Y:S05]  /*7e70*/  BSYNC B2 ;  /* 0x0000000000027941 */ /* 0x000fea0003800000 */
.L_x_22091:
        /* <DEDUP_REMOVED lines=14> */
.L_x_22095:
        /* <DEDUP_REMOVED lines=12> */
.L_x_22098:
[----:B------:R-:W-:-:S07]  /*8020*/  IMAD.MOV.U32 R52, RZ, RZ, R158 ;  /* 0x000000ffff347224 */ /* 0x000fce00078e009e */
.L_x_22099:
[----:B------:R-:W-:Y:S05]  /*8030*/  BSYNC B2 ;  /* 0x0000000000027941 */ /* 0x000fea0003800000 */
.L_x_22097:
        /* <DEDUP_REMOVED lines=16> */
.L_x_22103:
[----:B------:R-:W-:Y:S05]  /*8140*/  BSYNC B3 ;  /* 0x0000000000037941 */ /* 0x000fea0003800000 */
.L_x_22102:
        /* <DEDUP_REMOVED lines=44> */
.L_x_22101:
[----:B------:R-:W-:Y:S05]  /*8410*/  BSYNC B2 ;  /* 0x0000000000027941 */ /* 0x000fea0003800000 */
.L_x_22100:
        /* <DEDUP_REMOVED lines=9> */
.L_x_22096:
        /* <DEDUP_REMOVED lines=12> */
.L_x_22105:
[----:B------:R-:W-:-:S07]  /*8570*/  IMAD.MOV.U32 R52, RZ, RZ, R158 ;  /* 0x000000ffff347224 */ /* 0x000fce00078e009e */
.L_x_22106:
[----:B------:R-:W-:Y:S05]  /*8580*/  BSYNC B2 ;  /* 0x0000000000027941 */ /* 0x000fea0003800000 */
.L_x_22104:
        /* <DEDUP_REMOVED lines=16> */
.L_x_22110:
[----:B------:R-:W-:Y:S05]  /*8690*/  BSYNC B3 ;  /* 0x0000000000037941 */ /* 0x000fea0003800000 */
.L_x_22109:
        /* <DEDUP_REMOVED lines=44> */
.L_x_22108:
[----:B------:R-:W-:Y:S05]  /*8960*/  BSYNC B2 ;  /* 0x0000000000027941 */ /* 0x000fea0003800000 */
.L_x_22107:
        /* <DEDUP_REMOVED lines=14> */
.L_x_22111:
        /* <DEDUP_REMOVED lines=12> */
.L_x_22114:
[----:B------:R-:W-:-:S07]  /*8b10*/  MOV R51, R158 ;  /* 0x0000009e00337202 */ /* 0x000fce0000000f00 */
.L_x_22115:
[----:B------:R-:W-:Y:S05]  /*8b20*/  BSYNC B2 ;  /* 0x0000000000027941 */ /* 0x000fea0003800000 */
.L_x_22113:
        /* <DEDUP_REMOVED lines=16> */
.L_x_22119:
[----:B------:R-:W-:Y:S05]  /*8c30*/  BSYNC B3 ;  /* 0x0000000000037941 */ /* 0x000fea0003800000 */
.L_x_22118:
        /* <DEDUP_REMOVED lines=44> */
.L_x_22117:
[----:B------:R-:W-:Y:S05]  /*8f00*/  BSYNC B2 ;  /* 0x0000000000027941 */ /* 0x000fea0003800000 */
.L_x_22116:
        /* <DEDUP_REMOVED lines=9> */
.L_x_22112:
        /* <DEDUP_REMOVED lines=12> */
.L_x_22121:
[----:B------:R-:W-:-:S07]  /*9060*/  MOV R51, R158 ;  /* 0x0000009e00337202 */ /* 0x000fce0000000f00 */
.L_x_22122:
[----:B------:R-:W-:Y:S05]  /*9070*/  BSYNC B2 ;  /* 0x0000000000027941 */ /* 0x000fea0003800000 */
.L_x_22120:
        /* <DEDUP_REMOVED lines=16> */
.L_x_22126:
[----:B------:R-:W-:Y:S05]  /*9180*/  BSYNC B3 ;  /* 0x0000000000037941 */ /* 0x000fea0003800000 */
.L_x_22125:
        /* <DEDUP_REMOVED lines=44> */
.L_x_22124:
[----:B------:R-:W-:Y:S05]  /*9450*/  BSYNC B2 ;  /* 0x0000000000027941 */ /* 0x000fea0003800000 */
.L_x_22123:
        /* <DEDUP_REMOVED lines=14> */
.L_x_22127:
        /* <DEDUP_REMOVED lines=12> */
.L_x_22130:
[----:B------:R-:W-:-:S07]  /*9600*/  IMAD.MOV.U32 R148, RZ, RZ, R158 ;  /* 0x000000ffff947224 */ /* 0x000fce00078e009e */
.L_x_22131:
[----:B------:R-:W-:Y:S05]  /*9610*/  BSYNC B2 ;  /* 0x0000000000027941 */ /* 0x000fea0003800000 */
.L_x_22129:
        /* <DEDUP_REMOVED lines=16> */
.L_x_22135:
[----:B------:R-:W-:Y:S05]  /*9720*/  BSYNC B3 ;  /* 0x0000000000037941 */ /* 0x000fea0003800000 */
.L_x_22134:
        /* <DEDUP_REMOVED lines=44> */
.L_x_22133:
[----:B------:R-:W-:Y:S05]  /*99f0*/  BSYNC B2 ;  /* 0x0000000000027941 */ /* 0x000fea0003800000 */
.L_x_22132:
        /* <DEDUP_REMOVED lines=9> */
.L_x_22128:
        /* <DEDUP_REMOVED lines=12> */
.L_x_22137:
[----:B------:R-:W-:-:S07]  /*9b50*/  IMAD.MOV.U32 R155, RZ, RZ, R158 ;  /* 0x000000ffff9b7224 */ /* 0x000fce00078e009e */
.L_x_22138:
[----:B------:R-:W-:Y:S05]  /*9b60*/  BSYNC B2 ;  /* 0x0000000000027941 */ /* 0x000fea0003800000 */
.L_x_22136:
        /* <DEDUP_REMOVED lines=16> */
.L_x_22142:
[----:B------:R-:W-:Y:S05]  /*9c70*/  BSYNC B3 ;  /* 0x0000000000037941 */ /* 0x000fea0003800000 */
.L_x_22141:
        /* <DEDUP_REMOVED lines=44> */
.L_x_22140:
[----:B------:R-:W-:Y:S05]  /*9f40*/  BSYNC B2 ;  /* 0x0000000000027941 */ /* 0x000fea0003800000 */
.L_x_22139:
        /* <DEDUP_REMOVED lines=14> */
.L_x_22143:
        /* <DEDUP_REMOVED lines=12> */
.L_x_22146:
[----:B------:R-:W-:-:S07]  /*a0f0*/  IMAD.MOV.U32 R53, RZ, RZ, R158 ;  /* 0x000000ffff357224 */ /* 0x000fce00078e009e */
.L_x_22147:
[----:B------:R-:W-:Y:S05]  /*a100*/  BSYNC B2 ;  /* 0x0000000000027941 */ /* 0x000fea0003800000 */
.L_x_22145:
        /* <DEDUP_REMOVED lines=16> */
.L_x_22151:
[----:B------:R-:W-:Y:S05]  /*a210*/  BSYNC B3 ;  /* 0x0000000000037941 */ /* 0x000fea0003800000 */
.L_x_22150:
        /* <DEDUP_REMOVED lines=44> */
.L_x_22149:
[----:B------:R-:W-:Y:S05]  /*a4e0*/  BSYNC B2 ;  /* 0x0000000000027941 */ /* 0x000fea0003800000 */
.L_x_22148:
        /* <DEDUP_REMOVED lines=9> */
.L_x_22144:
        /* <DEDUP_REMOVED lines=12> */
.L_x_22153:
[----:B------:R-:W-:-:S07]  /*a640*/  IMAD.MOV.U32 R53, RZ, RZ, R158 ;  /* 0x000000ffff357224 */ /* 0x000fce00078e009e */
.L_x_22154:
[----:B------:R-:W-:Y:S05]  /*a650*/  BSYNC B2 ;  /* 0x0000000000027941 */ /* 0x000fea0003800000 */
.L_x_22152:
        /* <DEDUP_REMOVED lines=16> */
.L_x_22158:
[----:B------:R-:W-:Y:S05]  /*a760*/  BSYNC B3 ;  /* 0x0000000000037941 */ /* 0x000fea0003800000 */
.L_x_22157:
        /* <DEDUP_REMOVED lines=44> */
.L_x_22156:
[----:B------:R-:W-:Y:S05]  /*aa30*/  BSYNC B2 ;  /* 0x0000000000027941 */ /* 0x000fea0003800000 */
.L_x_22155:
        /* <DEDUP_REMOVED lines=12> */
.L_x_22159:
        /* <DEDUP_REMOVED lines=12> */
.L_x_22162:
[----:B------:R-:W-:-:S07]  /*abc0*/  MOV R54, R158 ;  /* 0x0000009e00367202 */ /* 0x000fce0000000f00 */
.L_x_22163:
[----:B------:R-:W-:Y:S05]  /*abd0*/  BSYNC B2 ;  /* 0x0000000000027941 */ /* 0x000fea0003800000 */
.L_x_22161:
        /* <DEDUP_REMOVED lines=16> */
.L_x_22167:
[----:B------:R-:W-:Y:S05]  /*ace0*/  BSYNC B3 ;  /* 0x0000000000037941 */ /* 0x000fea0003800000 */
.L_x_22166:
        /* <DEDUP_REMOVED lines=44> */
.L_x_22165:
[----:B------:R-:W-:Y:S05]  /*afb0*/  BSYNC B2 ;  /* 0x0000000000027941 */ /* 0x000fea0003800000 */
.L_x_22164:
        /* <DEDUP_REMOVED lines=9> */
.L_x_22160:
        /* <DEDUP_REMOVED lines=12> */
.L_x_22169:
[----:B------:R-:W-:-:S07]  /*b110*/  MOV R54, R158 ;  /* 0x0000009e00367202 */ /* 0x000fce0000000f00 */
.L_x_22170:
[----:B------:R-:W-:Y:S05]  /*b120*/  BSYNC B2 ;  /* 0x0000000000027941 */ /* 0x000fea0003800000 */
.L_x_22168:
        /* <DEDUP_REMOVED lines=16> */
.L_x_22174:
[----:B------:R-:W-:Y:S05]  /*b230*/  BSYNC B3 ;  /* 0x0000000000037941 */ /* 0x000fea0003800000 */
.L_x_22173:
        /* <DEDUP_REMOVED lines=44> */
.L_x_22172:
[----:B------:R-:W-:Y:S05]  /*b500*/  BSYNC B2 ;  /* 0x0000000000027941 */ /* 0x000fea0003800000 */
.L_x_22171:
        /* <DEDUP_REMOVED lines=12> */
.L_x_22175:
        /* <DEDUP_REMOVED lines=12> */
.L_x_22178:
[----:B------:R-:W-:-:S07]  /*b690*/  IMAD.MOV.U32 R145, RZ, RZ, R158 ;  /* 0x000000ffff917224 */ /* 0x000fce00078e009e */
.L_x_22179:
[----:B------:R-:W-:Y:S05]  /*b6a0*/  BSYNC B2 ;  /* 0x0000000000027941 */ /* 0x000fea0003800000 */
.L_x_22177:
        /* <DEDUP_REMOVED lines=16> */
.L_x_22183:
[----:B------:R-:W-:Y:S05]  /*b7b0*/  BSYNC B3 ;  /* 0x0000000000037941 */ /* 0x000fea0003800000 */
.L_x_22182:
        /* <DEDUP_REMOVED lines=44> */
.L_x_22181:
[----:B------:R-:W-:Y:S05]  /*ba80*/  BSYNC B2 ;  /* 0x0000000000027941 */ /* 0x000fea0003800000 */
.L_x_22180:
        /* <DEDUP_REMOVED lines=9> */
.L_x_22176:
        /* <DEDUP_REMOVED lines=12> */
.L_x_22185:
[----:B------:R-:W-:-:S07]  /*bbe0*/  IMAD.MOV.U32 R155, RZ, RZ, R158 ;  /* 0x000000ffff9b7224 */ /* 0x000fce00078e009e */
.L_x_22186:
[----:B------:R-:W-:Y:S05]  /*bbf0*/  BSYNC B2 ;  /* 0x0000000000027941 */ /* 0x000fea0003800000 */
.L_x_22184:
        /* <DEDUP_REMOVED lines=16> */
.L_x_22190:
[----:B------:R-:W-:Y:S05]  /*bd00*/  BSYNC B3 ;  /* 0x0000000000037941 */ /* 0x000fea0003800000 */
.L_x_22189:
        /* <DEDUP_REMOVED lines=44> */
.L_x_22188:
[----:B------:R-:W-:Y:S05]  /*bfd0*/  BSYNC B2 ;  /* 0x0000000000027941 */ /* 0x000fea0003800000 */
.L_x_22187:
        /* <DEDUP_REMOVED lines=12> */
.L_x_22191:
        /* <DEDUP_REMOVED lines=12> */
.L_x_22194:
[----:B------:R-:W-:-:S07]  /*c160*/  IMAD.MOV.U32 R144, RZ, RZ, R158 ;  /* 0x000000ffff907224 */ /* 0x000fce00078e009e */
.L_x_22195:
[----:B------:R-:W-:Y:S05]  /*c170*/  BSYNC B2 ;  /* 0x0000000000027941 */ /* 0x000fea0003800000 */
.L_x_22193:
        /* <DEDUP_REMOVED lines=16> */
.L_x_22199:
[----:B------:R-:W-:Y:S05]  /*c280*/  BSYNC B3 ;  /* 0x0000000000037941 */ /* 0x000fea0003800000 */
.L_x_22198:
        /* <DEDUP_REMOVED lines=44> */
.L_x_22197:
[----:B------:R-:W-:Y:S05]  /*c550*/  BSYNC B2 ;  /* 0x0000000000027941 */ /* 0x000fea0003800000 */
.L_x_22196:
        /* <DEDUP_REMOVED lines=9> */
.L_x_22192:
        /* <DEDUP_REMOVED lines=51> */
.L_x_22200:
[----:B------:R-:W-:-:S07]  /*c920*/  VIADD R80, R80, 0x20 ;  /* 0x0000002050507836 */ /* 0x000fce0000000000 */
.L_x_22071:
[----:B------:R-:W-:Y:S05]  /*c930*/  BSYNC B1 ;  /* 0x0000000000017941 */ /* 0x000fea0003800000 */
.L_x_22070:
        /* <DEDUP_REMOVED lines=30> */
.L_x_22204:
[----:B------:R-:W-:-:S07]  /*cb20*/  IMAD.MOV.U32 R160, RZ, RZ, R158 ;  /* 0x000000ffffa07224 */ /* 0x000fce00078e009e */
.L_x_22205:
[----:B------:R-:W-:Y:S05]  /*cb30*/  BSYNC B2 ;  /* 0x0000000000027941 */ /* 0x000fea0003800000 */
.L_x_22203:
        /* <DEDUP_REMOVED lines=16> */
.L_x_22209:
[----:B------:R-:W-:Y:S05]  /*cc40*/  BSYNC B3 ;  /* 0x0000000000037941 */ /* 0x000fea0003800000 */
.L_x_22208:
        /* <DEDUP_REMOVED lines=43> */
.L_x_22207:
[----:B------:R-:W-:Y:S05]  /*cf00*/  BSYNC B2 ;  /* 0x0000000000027941 */ /* 0x000fea0003800000 */
.L_x_22206:
        /* <DEDUP_REMOVED lines=19> */
.L_x_22210:
        /* <DEDUP_REMOVED lines=12> */
.L_x_22213:
[----:B------:R-:W-:-:S07]  /*d100*/  MOV R57, R158 ;  /* 0x0000009e00397202 */ /* 0x000fce0000000f00 */
.L_x_22214:
[----:B------:R-:W-:Y:S05]  /*d110*/  BSYNC B2 ;  /* 0x0000000000027941 */ /* 0x000fea0003800000 */
.L_x_22212:
        /* <DEDUP_REMOVED lines=16> */
.L_x_22218:
[----:B------:R-:W-:Y:S05]  /*d220*/  BSYNC B3 ;  /* 0x0000000000037941 */ /* 0x000fea0003800000 */
.L_x_22217:
        /* <DEDUP_REMOVED lines=44> */
.L_x_22216:
[----:B------:R-:W-:Y:S05]  /*d4f0*/  BSYNC B2 ;  /* 0x0000000000027941 */ /* 0x000fea0003800000 */
.L_x_22215:
        /* <DEDUP_REMOVED lines=9> */
.L_x_22211:
        /* <DEDUP_REMOVED lines=12> */
.L_x_22220:
[----:B------:R-:W-:-:S07]  /*d650*/  MOV R57, R158 ;  /* 0x0000009e00397202 */ /* 0x000fce0000000f00 */
.L_x_22221:
[----:B------:R-:W-:Y:S05]  /*d660*/  BSYNC B2 ;  /* 0x0000000000027941 */ /* 0x000fea0003800000 */
.L_x_22219:
        /* <DEDUP_REMOVED lines=16> */
.L_x_22225:
[----:B------:R-:W-:Y:S05]  /*d770*/  BSYNC B3 ;  /* 0x0000000000037941 */ /* 0x000fea0003800000 */
.L_x_22224:
        /* <DEDUP_REMOVED lines=44> */
.L_x_22223:
[----:B------:R-:W-:Y:S05]  /*da40*/  BSYNC B2 ;  /* 0x0000000000027941 */ /* 0x000fea0003800000 */
.L_x_22222:
        /* <DEDUP_REMOVED lines=14> */
.L_x_22226:
        /* <DEDUP_REMOVED lines=12> */
.L_x_22229:
[----:B------:R-:W-:-:S07]  /*dbf0*/  IMAD.MOV.U32 R60, RZ, RZ, R158 ;  /* 0x000000ffff3c7224 */ /* 0x000fce00078e009e */
.L_x_22230:
[----:B------:R-:W-:Y:S05]  /*dc00*/  BSYNC B2 ;  /* 0x0000000000027941 */ /* 0x000fea0003800000 */
.L_x_22228:
        /* <DEDUP_REMOVED lines=16> */
.L_x_22234:
[----:B------:R-:W-:Y:S05]  /*dd10*/  BSYNC B3 ;  /* 0x0000000000037941 */ /* 0x000fea0003800000 */
.L_x_22233:
        /* <DEDUP_REMOVED lines=44> */
.L_x_22232:
[----:B------:R-:W-:Y:S05]  /*dfe0*/  BSYNC B2 ;  /* 0x0000000000027941 */ /* 0x000fea0003800000 */
.L_x_22231:
        /* <DEDUP_REMOVED lines=9> */
.L_x_22227:
        /* <DEDUP_REMOVED lines=12> */
.L_x_22236:
[----:B------:R-:W-:-:S07]  /*e140*/  IMAD.MOV.U32 R60, RZ, RZ, R158 ;  /* 0x000000ffff3c7224 */ /* 0x000fce00078e009e */
.L_x_22237:
[----:B------:R-:W-:Y:S05]  /*e150*/  BSYNC B2 ;  /* 0x0000000000027941 */ /* 0x000fea0003800000 */
.L_x_22235:
        /* <DEDUP_REMOVED lines=16> */
.L_x_22241:
[----:B------:R-:W-:Y:S05]  /*e260*/  BSYNC B3 ;  /* 0x0000000000037941 */ /* 0x000fea0003800000 */
.L_x_22240:
        /* <DEDUP_REMOVED lines=44> */
.L_x_22239:
[----:B------:R-:W-:Y:S05]  /*e530*/  BSYNC B2 ;  /* 0x0000000000027941 */ /* 0x000fea0003800000 */
.L_x_22238:
        /* <DEDUP_REMOVED lines=14> */
.L_x_22242:
        /* <DEDUP_REMOVED lines=12> */
.L_x_22245:
[----:B------:R-:W-:-:S07]  /*e6e0*/  IMAD.MOV.U32 R59, RZ, RZ, R158 ;  /* 0x000000ffff3b7224 */ /* 0x000fce00078e009e */
.L_x_22246:
[----:B------:R-:W-:Y:S05]  /*e6f0*/  BSYNC B2 ;  /* 0x0000000000027941 */ /* 0x000fea0003800000 */
.L_x_22244:
        /* <DEDUP_REMOVED lines=16> */
.L_x_22250:
[----:B------:R-:W-:Y:S05]  /*e800*/  BSYNC B3 ;  /* 0x0000000000037941 */ /* 0x000fea0003800000 */
.L_x_22249:
        /* <DEDUP_REMOVED lines=44> */
.L_x_22248:
[----:B------:R-:W-:Y:S05]  /*ead0*/  BSYNC B2 ;  /* 0x0000000000027941 */ /* 0x000fea0003800000 */
.L_x_22247:
        /* <DEDUP_REMOVED lines=9> */
.L_x_22243:
        /* <DEDUP_REMOVED lines=12> */
.L_x_22252:
[----:B------:R-:W-:-:S07]  /*ec30*/  IMAD.MOV.U32 R59, RZ, RZ, R158 ;  /* 0x000000ffff3b7224 */ /* 0x000fce00078e009e */
.L_x_22253:
[----:B------:R-:W-:Y:S05]  /*ec40*/  BSYNC B2 ;  /* 0x0000000000027941 */ /* 0x000fea0003800000 */
.L_x_22251:
        /* <DEDUP_REMOVED lines=16> */
.L_x_22257:
[----:B------:R-:W-:Y:S05]  /*ed50*/  BSYNC B3 ;  /* 0x0000000000037941 */ /* 0x000fea0003800000 */
.L_x_22256:
        /* <DEDUP_REMOVED lines=44> */
.L_x_22255:
[----:B------:R-:W-:Y:S05]  /*f020*/  BSYNC B2 ;  /* 0x0000000000027941 */ /* 0x000fea0003800000 */
.L_x_22254:
        /* <DEDUP_REMOVED lines=14> */
.L_x_22258:
        /* <DEDUP_REMOVED lines=12> */
.L_x_22261:
[----:B------:R-:W-:-:S07]  /*f1d0*/  MOV R148, R158 ;  /* 0x0000009e00947202 */ /* 0x000fce0000000f00 */
.L_x_22262:
[----:B------:R-:W-:Y:S05]  /*f1e0*/  BSYNC B2 ;  /* 0x0000000000027941 */ /* 0x000fea0003800000 */
.L_x_22260:
        /* <DEDUP_REMOVED lines=16> */
.L_x_22266:
[----:B------:R-:W-:Y:S05]  /*f2f0*/  BSYNC B3 ;  /* 0x0000000000037941 */ /* 0x000fea0003800000 */
.L_x_22265:
        /* <DEDUP_REMOVED lines=44> */
.L_x_22264:
[----:B------:R-:W-:Y:S05]  /*f5c0*/  BSYNC B2 ;  /* 0x0000000000027941 */ /* 0x000fea0003800000 */
.L_x_22263:
        /* <DEDUP_REMOVED lines=9> */
.L_x_22259:
        /* <DEDUP_REMOVED lines=12> */
.L_x_22268:
[----:B------:R-:W-:-:S07]  /*f720*/  MOV R155, R158 ;  /* 0x0000009e009b7202 */ /* 0x000fce0000000f00 */
.L_x_22269:
[----:B------:R-:W-:Y:S05]  /*f730*/  BSYNC B2 ;  /* 0x0000000000027941 */ /* 0x000fea0003800000 */
.L_x_22267:
        /* <DEDUP_REMOVED lines=16> */
.L_x_22273:
[----:B------:R-:W-:Y:S05]  /*f840*/  BSYNC B3 ;  /* 0x0000000000037941 */ /* 0x000fea0003800000 */
.L_x_22272:
        /* <DEDUP_REMOVED lines=44> */
.L_x_22271:
[----:B------:R-:W-:Y:S05]  /*fb10*/  BSYNC B2 ;  /* 0x0000000000027941 */ /* 0x000fea0003800000 */
.L_x_22270:
        /* <DEDUP_REMOVED lines=14> */
.L_x_22274:
        /* <DEDUP_REMOVED lines=12> */
.L_x_22277:
[----:B------:R-:W-:-:S07]  /*fcc0*/  IMAD.MOV.U32 R61, RZ, RZ, R158 ;  /* 0x000000ffff3d7224 */ /* 0x000fce00078e009e */
.L_x_22278:
[----:B------:R-:W-:Y:S05]  /*fcd0*/  BSYNC B2 ;  /* 0x0000000000027941 */ /* 0x000fea0003800000 */
.L_x_22276:
        /* <DEDUP_REMOVED lines=16> */
.L_x_22282:
[----:B------:R-:W-:Y:S05]  /*fde0*/  BSYNC B3 ;  /* 0x0000000000037941 */ /* 0x000fea0003800000 */
.L_x_22281:
        /* <DEDUP_REMOVED lines=44> */
.L_x_22280:
[----:B------:R-:W-:Y:S05]  /*100b0*/  BSYNC B2 ;  /* 0x0000000000027941 */ /* 0x000fea0003800000 */
.L_x_22279:
        /* <DEDUP_REMOVED lines=9> */
.L_x_22275:
        /* <DEDUP_REMOVED lines=12> */
.L_x_22284:
[----:B------:R-:W-:-:S07]  /*10210*/  IMAD.MOV.U32 R61, RZ, RZ, R158 ;  /* 0x000000ffff3d7224 */ /* 0x000fce00078e009e */
.L_x_22285:
[----:B------:R-:W-:Y:S05]  /*10220*/  BSYNC B2 ;  /* 0x0000000000027941 */ /* 0x000fea0003800000 */
.L_x_22283:
        /* <DEDUP_REMOVED lines=16> */
.L_x_22289:
[----:B------:R-:W-:Y:S05]  /*10330*/  BSYNC B3 ;  /* 0x0000000000037941 */ /* 0x000fea0003800000 */
.L_x_22288:
        /* <DEDUP_REMOVED lines=44> */
.L_x_22287:
[----:B------:R-:W-:Y:S05]  /*10600*/  BSYNC B2 ;  /* 0x0000000000027941 */ /* 0x000fea0003800000 */
.L_x_22286:
        /* <DEDUP_REMOVED lines=12> */
.L_x_22290:
        /* <DEDUP_REMOVED lines=12> */
.L_x_22293:
[----:B------:R-:W-:-:S07]  /*10790*/  IMAD.MOV.U32 R62, RZ, RZ, R158 ;  /* 0x000000ffff3e7224 */ /* 0x000fce00078e009e */
.L_x_22294:
[----:B------:R-:W-:Y:S05]  /*107a0*/  BSYNC B2 ;  /* 0x0000000000027941 */ /* 0x000fea0003800000 */
.L_x_22292:
        /* <DEDUP_REMOVED lines=16> */
.L_x_22298:
[----:B------:R-:W-:Y:S05]  /*108b0*/  BSYNC B3 ;  /* 0x0000000000037941 */ /* 0x000fea0003800000 */
.L_x_22297:
        /* <DEDUP_REMOVED lines=44> */
.L_x_22296:
[----:B------:R-:W-:Y:S05]  /*10b80*/  BSYNC B2 ;  /* 0x0000000000027941 */ /* 0x000fea0003800000 */
.L_x_22295:
        /* <DEDUP_REMOVED lines=9> */
.L_x_22291:
        /* <DEDUP_REMOVED lines=12> */
.L_x_22300:
[----:B------:R-:W-:-:S07]  /*10ce0*/  IMAD.MOV.U32 R62, RZ, RZ, R158 ;  /* 0x000000ffff3e7224 */ /* 0x000fce00078e009e */
.L_x_22301:
[----:B------:R-:W-:Y:S05]  /*10cf0*/  BSYNC B2 ;  /* 0x0000000000027941 */ /* 0x000fea0003800000 */
.L_x_22299:
        /* <DEDUP_REMOVED lines=16> */
.L_x_22305:
[----:B------:R-:W-:Y:S05]  /*10e00*/  BSYNC B3 ;  /* 0x0000000000037941 */ /* 0x000fea0003800000 */
.L_x_22304:
        /* <DEDUP_REMOVED lines=44> */
.L_x_22303:
[----:B------:R-:W-:Y:S05]  /*110d0*/  BSYNC B2 ;  /* 0x0000000000027941 */ /* 0x000fea0003800000 */
.L_x_22302:
        /* <DEDUP_REMOVED lines=12> */
.L_x_22306:
        /* <DEDUP_REMOVED lines=12> */
.L_x_22309:
[----:B------:R-:W-:-:S07]  /*11260*/  MOV R145, R158 ;  /* 0x0000009e00917202 */ /* 0x000fce0000000f00 */
.L_x_22310:
[----:B------:R-:W-:Y:S05]  /*11270*/  BSYNC B2 ;  /* 0x0000000000027941 */ /* 0x000fea0003800000 */
.L_x_22308:
        /* <DEDUP_REMOVED lines=16> */
.L_x_22314:
[----:B------:R-:W-:Y:S05]  /*11380*/  BSYNC B3 ;  /* 0x0000000000037941 */ /* 0x000fea0003800000 */
.L_x_22313:
        /* <DEDUP_REMOVED lines=44> */
.L_x_22312:
[----:B------:R-:W-:Y:S05]  /*11650*/  BSYNC B2 ;  /* 0x0000000000027941 */ /* 0x000fea0003800000 */
.L_x_22311:
        /* <DEDUP_REMOVED lines=9> */
.L_x_22307:
        /* <DEDUP_REMOVED lines=12> */
.L_x_22316:
[----:B------:R-:W-:-:S07]  /*117b0*/  IMAD.MOV.U32 R155, RZ, RZ, R158 ;  /* 0x000000ffff9b7224 */ /* 0x000fce00078e009e */
.L_x_22317:
[----:B------:R-:W-:Y:S05]  /*117c0*/  BSYNC B2 ;  /* 0x0000000000027941 */ /* 0x000fea0003800000 */
.L_x_22315:
        /* <DEDUP_REMOVED lines=16> */
.L_x_22321:
[----:B------:R-:W-:Y:S05]  /*118d0*/  BSYNC B3 ;  /* 0x0000000000037941 */ /* 0x000fea0003800000 */
.L_x_22320:
        /* <DEDUP_REMOVED lines=44> */
.L_x_22319:
[----:B------:R-:W-:Y:S05]  /*11ba0*/  BSYNC B2 ;  /* 0x0000000000027941 */ /* 0x000fea0003800000 */
.L_x_22318:
        /* <DEDUP_REMOVED lines=12> */
.L_x_22322:
        /* <DEDUP_REMOVED lines=12> */
.L_x_22325:
[----:B------:R-:W-:-:S07]  /*11d30*/  MOV R144, R158 ;  /* 0x0000009e00907202 */ /* 0x000fce0000000f00 */
.L_x_22326:
[----:B------:R-:W-:Y:S05]  /*11d40*/  BSYNC B2 ;  /* 0x0000000000027941 */ /* 0x000fea0003800000 */
.L_x_22324:
        /* <DEDUP_REMOVED lines=16> */
.L_x_22330:
[----:B------:R-:W-:Y:S05]  /*11e50*/  BSYNC B3 ;  /* 0x0000000000037941 */ /* 0x000fea0003800000 */
.L_x_22329:
        /* <DEDUP_REMOVED lines=44> */
.L_x_22328:
[----:B------:R-:W-:Y:S05]  /*12120*/  BSYNC B2 ;  /* 0x0000000000027941 */ /* 0x000fea0003800000 */
.L_x_22327:
        /* <DEDUP_REMOVED lines=9> */
.L_x_22323:
        /* <DEDUP_REMOVED lines=51> */
.L_x_22331:
[----:B------:R-:W-:-:S07]  /*124f0*/  VIADD R80, R80, 0x20 ;  /* 0x0000002050507836 */ /* 0x000fce0000000000 */
.L_x_22202:
[----:B------:R-:W-:Y:S05]  /*12500*/  BSYNC B1 ;  /* 0x0000000000017941 */ /* 0x000fea0003800000 */
.L_x_22201:
        /* <DEDUP_REMOVED lines=30> */
.L_x_22335:
[----:B------:R-:W-:-:S07]  /*126f0*/  MOV R160, R158 ;  /* 0x0000009e00a07202 */ /* 0x000fce0000000f00 */
.L_x_22336:
[----:B------:R-:W-:Y:S05]  /*12700*/  BSYNC B2 ;  /* 0x0000000000027941 */ /* 0x000fea0003800000 */
.L_x_22334:
        /* <DEDUP_REMOVED lines=16> */
.L_x_22340:
[----:B------:R-:W-:Y:S05]  /*12810*/  BSYNC B3 ;  /* 0x0000000000037941 */ /* 0x000fea0003800000 */
.L_x_22339:
        /* <DEDUP_REMOVED lines=43> */
.L_x_22338:
[----:B------:R-:W-:Y:S05]  /*12ad0*/  BSYNC B2 ;  /* 0x0000000000027941 */ /* 0x000fea0003800000 */
.L_x_22337:
[----:B------:R-:W0:Y:S01]  /*12ae0*/  LDC R81, c[0x0][0x294] ;  /* 0x0000a500ff517b82 */ /* 0x000e220000000800 */
[----:B------:R-:W-:Y:S01]  /*12af0*/  ISETP.NE.U32.AND P2, PT, R64, RZ, PT ;  /* 0x000000ff4000720c */ /* 0x000fe20003f45070 */
[----:B-----5:R-:W-:Y:S01]  /*12b00*/  HADD2.F32 R66, -RZ, R68.H0_H0 ;  /* 0x20000044ff427230 */ /* 0x020fe20000004100 */
[----:B------:R-:W-:Y:S02]  /*12b10*/  LOP3.LUT R88, R88, 0xffffffef, RZ, 0xc0, !PT ;  /* 0xffffffef58587812 */ /* 0x000fe400078ec0ff */
[----:B------:R-:W-:Y:S02]  /*12b20*/  ISETP.NE.AND.EX P2, PT, R65, RZ, PT, P2 ;  /* 0x000000ff4100720c */ /* 0x000fe40003f45320 */
[----:B------:R-:W-:Y:S01]  /*12b30*/  I2FP.F32.U32 R65, R160 ;  /* 0x000000a000417245 */ /* 0x000fe20000201000 */
[----:B------:R-:W1:Y:S01]  /*12b40*/  LDC R159, c[0x0][0x298] ;  /* 0x0000a600ff9f7b82 */ /* 0x000e620000000800 */
[----:B------:R-:W-:-:S10]  /*12b50*/  HFMA2.MMA R160, -RZ, RZ, 0.1171875, 0 ;  /* 0x2f800000ffa07435 */ /* 0x000fd400000001ff */
        /* <DEDUP_REMOVED lines=11> */
.L_x_22341:
        /* <DEDUP_REMOVED lines=12> */
.L_x_22344:
[----:B------:R-:W-:-:S07]  /*12cd0*/  IMAD.MOV.U32 R65, RZ, RZ, R158 ;  /* 0x000000ffff417224 */ /* 0x000fce00078e009e */
.L_x_22345:
[----:B------:R-:W-:Y:S05]  /*12ce0*/  BSYNC B2 ;  /* 0x0000000000027941 */ /* 0x000fea0003800000 */
.L_x_22343:
        /* <DEDUP_REMOVED lines=16> */
.L_x_22349:
[----:B------:R-:W-:Y:S05]  /*12df0*/  BSYNC B3 ;  /* 0x0000000000037941 */ /* 0x000fea0003800000 */
.L_x_22348:
        /* <DEDUP_REMOVED lines=44> */
.L_x_22347:
[----:B------:R-:W-:Y:S05]  /*130c0*/  BSYNC B2 ;  /* 0x0000000000027941 */ /* 0x000fea0003800000 */
.L_x_22346:
        /* <DEDUP_REMOVED lines=9> */
.L_x_22342:
        /* <DEDUP_REMOVED lines=12> */
.L_x_22351:
[----:B------:R-:W-:-:S07]  /*13220*/  MOV R65, R158 ;  /* 0x0000009e00417202 */ /* 0x000fce0000000f00 */
.L_x_22352:
[----:B------:R-:W-:Y:S05]  /*13230*/  BSYNC B2 ;  /* 0x0000000000027941 */ /* 0x000fea0003800000 */
.L_x_22350:
        /* <DEDUP_REMOVED lines=16> */
.L_x_22356:
[----:B------:R-:W-:Y:S05]  /*13340*/  BSYNC B3 ;  /* 0x0000000000037941 */ /* 0x000fea0003800000 */
.L_x_22355:
        /* <DEDUP_REMOVED lines=44> */
.L_x_22354:
[----:B------:R-:W-:Y:S05]  /*13610*/  BSYNC B2 ;  /* 0x0000000000027941 */ /* 0x000fea0003800000 */
.L_x_22353:
        /* <DEDUP_REMOVED lines=14> */
.L_x_22357:
        /* <DEDUP_REMOVED lines=12> */
.L_x_22360:
[----:B------:R-:W-:-:S07]  /*137c0*/  IMAD.MOV.U32 R68, RZ, RZ, R158 ;  /* 0x000000ffff447224 */ /* 0x000fce00078e009e */
.L_x_22361:
[----:B------:R-:W-:Y:S05]  /*137d0*/  BSYNC B2 ;  /* 0x0000000000027941 */ /* 0x000fea0003800000 */
.L_x_22359:
        /* <DEDUP_REMOVED lines=16> */
.L_x_22365:
[----:B------:R-:W-:Y:S05]  /*138e0*/  BSYNC B3 ;  /* 0x0000000000037941 */ /* 0x000fea0003800000 */
.L_x_22364:
        /* <DEDUP_REMOVED lines=44> */
.L_x_22363:
[----:B------:R-:W-:Y:S05]  /*13bb0*/  BSYNC B2 ;  /* 0x0000000000027941 */ /* 0x000fea0003800000 */
.L_x_22362:
        /* <DEDUP_REMOVED lines=9> */
.L_x_22358:
        /* <DEDUP_REMOVED lines=12> */
.L_x_22367:
[----:B------:R-:W-:-:S07]  /*13d10*/  MOV R68, R158 ;  /* 0x0000009e00447202 */ /* 0x000fce0000000f00 */
.L_x_22368:
[----:B------:R-:W-:Y:S05]  /*13d20*/  BSYNC B2 ;  /* 0x0000000000027941 */ /* 0x000fea0003800000 */
.L_x_22366:
        /* <DEDUP_REMOVED lines=16> */
.L_x_22372:
[----:B------:R-:W-:Y:S05]  /*13e30*/  BSYNC B3 ;  /* 0x0000000000037941 */ /* 0x000fea0003800000 */
.L_x_22371:
        /* <DEDUP_REMOVED lines=44> */
.L_x_22370:
[----:B------:R-:W-:Y:S05]  /*14100*/  BSYNC B2 ;  /* 0x0000000000027941 */ /* 0x000fea0003800000 */
.L_x_22369:
        /* <DEDUP_REMOVED lines=14> */
.L_x_22373:
        /* <DEDUP_REMOVED lines=12> */
.L_x_22376:
[----:B------:R-:W-:-:S07]  /*142b0*/  IMAD.MOV.U32 R67, RZ, RZ, R158 ;  /* 0x000000ffff437224 */ /* 0x000fce00078e009e */
.L_x_22377:
[----:B------:R-:W-:Y:S05]  /*142c0*/  BSYNC B2 ;  /* 0x0000000000027941 */ /* 0x000fea0003800000 */
.L_x_22375:
        /* <DEDUP_REMOVED lines=16> */
.L_x_22381:
[----:B------:R-:W-:Y:S05]  /*143d0*/  BSYNC B3 ;  /* 0x0000000000037941 */ /* 0x000fea0003800000 */
.L_x_22380:
        /* <DEDUP_REMOVED lines=44> */
.L_x_22379:
[----:B------:R-:W-:Y:S05]  /*146a0*/  BSYNC B2 ;  /* 0x0000000000027941 */ /* 0x000fea0003800000 */
.L_x_22378:
        /* <DEDUP_REMOVED lines=9> */
.L_x_22374:
        /* <DEDUP_REMOVED lines=12> */
.L_x_22383:
[----:B------:R-:W-:-:S07]  /*14800*/  MOV R67, R158 ;  /* 0x0000009e00437202 */ /* 0x000fce0000000f00 */
.L_x_22384:
[----:B------:R-:W-:Y:S05]  /*14810*/  BSYNC B2 ;  /* 0x0000000000027941 */ /* 0x000fea0003800000 */
.L_x_22382:
        /* <DEDUP_REMOVED lines=16> */
.L_x_22388:
[----:B------:R-:W-:Y:S05]  /*14920*/  BSYNC B3 ;  /* 0x0000000000037941 */ /* 0x000fea0003800000 */
.L_x_22387:
        /* <DEDUP_REMOVED lines=44> */
.L_x_22386:
[----:B------:R-:W-:Y:S05]  /*14bf0*/  BSYNC B2 ;  /* 0x0000000000027941 */ /* 0x000fea0003800000 */
.L_x_22385:
        /* <DEDUP_REMOVED lines=14> */
.L_x_22389:
        /* <DEDUP_REMOVED lines=12> */
.L_x_22392:
[----:B------:R-:W-:-:S07]  /*14da0*/  IMAD.MOV.U32 R148, RZ, RZ, R158 ;  /* 0x000000ffff947224 */ /* 0x000fce00078e009e */
.L_x_22393:
[----:B------:R-:W-:Y:S05]  /*14db0*/  BSYNC B2 ;  /* 0x0000000000027941 */ /* 0x000fea0003800000 */
.L_x_22391:
        /* <DEDUP_REMOVED lines=16> */
.L_x_22397:
[----:B------:R-:W-:Y:S05]  /*14ec0*/  BSYNC B3 ;  /* 0x0000000000037941 */ /* 0x000fea0003800000 */
.L_x_22396:
        /* <DEDUP_REMOVED lines=44> */
.L_x_22395:
[----:B------:R-:W-:Y:S05]  /*15190*/  BSYNC B2 ;  /* 0x0000000000027941 */ /* 0x000fea0003800000 */
.L_x_22394:
        /* <DEDUP_REMOVED lines=9> */
.L_x_22390:
        /* <DEDUP_REMOVED lines=12> */
.L_x_22399:
[----:B------:R-:W-:-:S07]  /*152f0*/  MOV R155, R158 ;  /* 0x0000009e009b7202 */ /* 0x000fce0000000f00 */
.L_x_22400:
[----:B------:R-:W-:Y:S05]  /*15300*/  BSYNC B2 ;  /* 0x0000000000027941 */ /* 0x000fea0003800000 */
.L_x_22398:
        /* <DEDUP_REMOVED lines=16> */
.L_x_22404:
[----:B------:R-:W-:Y:S05]  /*15410*/  BSYNC B3 ;  /* 0x0000000000037941 */ /* 0x000fea0003800000 */
.L_x_22403:
        /* <DEDUP_REMOVED lines=44> */
.L_x_22402:
[----:B------:R-:W-:Y:S05]  /*156e0*/  BSYNC B2 ;  /* 0x0000000000027941 */ /* 0x000fea0003800000 */
.L_x_22401:
        /* <DEDUP_REMOVED lines=14> */
.L_x_22405:
        /* <DEDUP_REMOVED lines=12> */
.L_x_22408:
[----:B------:R-:W-:-:S07]  /*15890*/  IMAD.MOV.U32 R69, RZ, RZ, R158 ;  /* 0x000000ffff457224 */ /* 0x000fce00078e009e */
.L_x_22409:
[----:B------:R-:W-:Y:S05]  /*158a0*/  BSYNC B2 ;  /* 0x0000000000027941 */ /* 0x000fea0003800000 */
.L_x_22407:
        /* <DEDUP_REMOVED lines=16> */
.L_x_22413:
[----:B------:R-:W-:Y:S05]  /*159b0*/  BSYNC B3 ;  /* 0x0000000000037941 */ /* 0x000fea0003800000 */
.L_x_22412:
        /* <DEDUP_REMOVED lines=44> */
.L_x_22411:
[----:B------:R-:W-:Y:S05]  /*15c80*/  BSYNC B2 ;  /* 0x0000000000027941 */ /* 0x000fea0003800000 */
.L_x_22410:
        /* <DEDUP_REMOVED lines=9> */
.L_x_22406:
        /* <DEDUP_REMOVED lines=12> */
.L_x_22415:
[----:B------:R-:W-:-:S07]  /*15de0*/  MOV R69, R158 ;  /* 0x0000009e00457202 */ /* 0x000fce0000000f00 */
.L_x_22416:
[----:B------:R-:W-:Y:S05]  /*15df0*/  BSYNC B2 ;  /* 0x0000000000027941 */ /* 0x000fea0003800000 */
.L_x_22414:
        /* <DEDUP_REMOVED lines=16> */
.L_x_22420:
[----:B------:R-:W-:Y:S05]  /*15f00*/  BSYNC B3 ;  /* 0x0000000000037941 */ /* 0x000fea0003800000 */
.L_x_22419:
        /* <DEDUP_REMOVED lines=44> */
.L_x_22418:
[----:B------:R-:W-:Y:S05]  /*161d0*/  BSYNC B2 ;  /* 0x0000000000027941 */ /* 0x000fea0003800000 */
.L_x_22417:
        /* <DEDUP_REMOVED lines=12> */
.L_x_22421:
        /* <DEDUP_REMOVED lines=12> */
.L_x_22424:
[----:B------:R-:W-:-:S07]  /*16360*/  IMAD.MOV.U32 R70, RZ, RZ, R158 ;  /* 0x000000ffff467224 */ /* 0x000fce00078e009e */
.L_x_22425:
[----:B------:R-:W-:Y:S05]  /*16370*/  BSYNC B2 ;  /* 0x0000000000027941 */ /* 0x000fea0003800000 */
.L_x_22423:
        /* <DEDUP_REMOVED lines=16> */
.L_x_22429:
[----:B------:R-:W-:Y:S05]  /*16480*/  BSYNC B3 ;  /* 0x0000000000037941 */ /* 0x000fea0003800000 */
.L_x_22428:
        /* <DEDUP_REMOVED lines=44> */
.L_x_22427:
[----:B------:R-:W-:Y:S05]  /*16750*/  BSYNC B2 ;  /* 0x0000000000027941 */ /* 0x000fea0003800000 */
.L_x_22426:
        /* <DEDUP_REMOVED lines=9> */
.L_x_22422:
        /* <DEDUP_REMOVED lines=12> */
.L_x_22431:
[----:B------:R-:W-:-:S07]  /*168b0*/  MOV R70, R158 ;  /* 0x0000009e00467202 */ /* 0x000fce0000000f00 */
.L_x_22432:
[----:B------:R-:W-:Y:S05]  /*168c0*/  BSYNC B2 ;  /* 0x0000000000027941 */ /* 0x000fea0003800000 */
.L_x_22430:
        /* <DEDUP_REMOVED lines=16> */
.L_x_22436:
[----:B------:R-:W-:Y:S05]  /*169d0*/  BSYNC B3 ;  /* 0x0000000000037941 */ /* 0x000fea0003800000 */
.L_x_22435:
        /* <DEDUP_REMOVED lines=44> */
.L_x_22434:
[----:B------:R-:W-:Y:S05]  /*16ca0*/  BSYNC B2 ;  /* 0x0000000000027941 */ /* 0x000fea0003800000 */
.L_x_22433:
        /* <DEDUP_REMOVED lines=12> */
.L_x_22437:
        /* <DEDUP_REMOVED lines=12> */
.L_x_22440:
[----:B------:R-:W-:-:S07]  /*16e30*/  IMAD.MOV.U32 R145, RZ, RZ, R158 ;  /* 0x000000ffff917224 */ /* 0x000fce00078e009e */
.L_x_22441:
[----:B------:R-:W-:Y:S05]  /*16e40*/  BSYNC B2 ;  /* 0x0000000000027941 */ /* 0x000fea0003800000 */
.L_x_22439:
        /* <DEDUP_REMOVED lines=16> */
.L_x_22445:
[----:B------:R-:W-:Y:S05]  /*16f50*/  BSYNC B3 ;  /* 0x0000000000037941 */ /* 0x000fea0003800000 */
.L_x_22444:
        /* <DEDUP_REMOVED lines=44> */
.L_x_22443:
[----:B------:R-:W-:Y:S05]  /*17220*/  BSYNC B2 ;  /* 0x0000000000027941 */ /* 0x000fea0003800000 */
.L_x_22442:
        /* <DEDUP_REMOVED lines=9> */
.L_x_22438:
        /* <DEDUP_REMOVED lines=12> */
.L_x_22447:
[----:B------:R-:W-:-:S07]  /*17380*/  MOV R155, R158 ;  /* 0x0000009e009b7202 */ /* 0x000fce0000000f00 */
.L_x_22448:
[----:B------:R-:W-:Y:S05]  /*17390*/  BSYNC B2 ;  /* 0x0000000000027941 */ /* 0x000fea0003800000 */
.L_x_22446:
        /* <DEDUP_REMOVED lines=16> */
.L_x_22452:
[----:B------:R-:W-:Y:S05]  /*174a0*/  BSYNC B3 ;  /* 0x0000000000037941 */ /* 0x000fea0003800000 */
.L_x_22451:
        /* <DEDUP_REMOVED lines=44> */
.L_x_22450:
[----:B------:R-:W-:Y:S05]  /*17770*/  BSYNC B2 ;  /* 0x0000000000027941 */ /* 0x000fea0003800000 */
.L_x_22449:
        /* <DEDUP_REMOVED lines=12> */
.L_x_22453:
        /* <DEDUP_REMOVED lines=12> */
.L_x_22456:
[----:B------:R-:W-:-:S07]  /*17900*/  IMAD.MOV.U32 R144, RZ, RZ, R158 ;  /* 0x000000ffff907224 */ /* 0x000fce00078e009e */
.L_x_22457:
[----:B------:R-:W-:Y:S05]  /*17910*/  BSYNC B2 ;  /* 0x0000000000027941 */ /* 0x000fea0003800000 */
.L_x_22455:
        /* <DEDUP_REMOVED lines=16> */
.L_x_22461:
[----:B------:R-:W-:Y:S05]  /*17a20*/  BSYNC B3 ;  /* 0x0000000000037941 */ /* 0x000fea0003800000 */
.L_x_22460:
        /* <DEDUP_REMOVED lines=44> */
.L_x_22459:
[----:B------:R-:W-:Y:S05]  /*17cf0*/  BSYNC B2 ;  /* 0x0000000000027941 */ /* 0x000fea0003800000 */
.L_x_22458:
        /* <DEDUP_REMOVED lines=9> */
.L_x_22454:
        /* <DEDUP_REMOVED lines=51> */
.L_x_22462:
[----:B------:R-:W-:-:S07]  /*180c0*/  IADD3 R80, R80, 0x20, RZ ;  /* 0x0000002050507810 */ /* 0x000fce0007ffe0ff */
.L_x_22333:
[----:B------:R-:W-:Y:S05]  /*180d0*/  BSYNC B1 ;  /* 0x0000000000017941 */ /* 0x000fea0003800000 */
.L_x_22332:
        /* <DEDUP_REMOVED lines=30> */
.L_x_22466:
[----:B------:R-:W-:-:S07]  /*182c0*/  IMAD.MOV.U32 R160, RZ, RZ, R158 ;  /* 0x000000ffffa07224 */ /* 0x000fce00078e009e */
.L_x_22467:
[----:B------:R-:W-:Y:S05]  /*182d0*/  BSYNC B2 ;  /* 0x0000000000027941 */ /* 0x000fea0003800000 */
.L_x_22465:
        /* <DEDUP_REMOVED lines=16> */
.L_x_22471:
[----:B------:R-:W-:Y:S05]  /*183e0*/  BSYNC B3 ;  /* 0x0000000000037941 */ /* 0x000fea0003800000 */
.L_x_22470:
        /* <DEDUP_REMOVED lines=43> */
.L_x_22469:
[----:B------:R-:W-:Y:S05]  /*186a0*/  BSYNC B2 ;  /* 0x0000000000027941 */ /* 0x000fea0003800000 */
.L_x_22468:
        /* <DEDUP_REMOVED lines=19> */
.L_x_22472:
        /* <DEDUP_REMOVED lines=12> */
.L_x_22475:
[----:B------:R-:W-:-:S07]  /*188a0*/  MOV R73, R158 ;  /* 0x0000009e00497202 */ /* 0x000fce0000000f00 */
.L_x_22476:
[----:B------:R-:W-:Y:S05]  /*188b0*/  BSYNC B2 ;  /* 0x0000000000027941 */ /* 0x000fea0003800000 */
.L_x_22474:
        /* <DEDUP_REMOVED lines=16> */
.L_x_22480:
[----:B------:R-:W-:Y:S05]  /*189c0*/  BSYNC B3 ;  /* 0x0000000000037941 */ /* 0x000fea0003800000 */
.L_x_22479:
        /* <DEDUP_REMOVED lines=44> */
.L_x_22478:
[----:B------:R-:W-:Y:S05]  /*18c90*/  BSYNC B2 ;  /* 0x0000000000027941 */ /* 0x000fea0003800000 */
.L_x_22477:
        /* <DEDUP_REMOVED lines=9> */
.L_x_22473:
        /* <DEDUP_REMOVED lines=12> */
.L_x_22482:
[----:B------:R-:W-:-:S07]  /*18df0*/  IMAD.MOV.U32 R73, RZ, RZ, R158 ;  /* 0x000000ffff497224 */ /* 0x000fce00078e009e */
.L_x_22483:
[----:B------:R-:W-:Y:S05]  /*18e00*/  BSYNC B2 ;  /* 0x0000000000027941 */ /* 0x000fea0003800000 */
.L_x_22481:
        /* <DEDUP_REMOVED lines=16> */
.L_x_22487:
[----:B------:R-:W-:Y:S05]  /*18f10*/  BSYNC B3 ;  /* 0x0000000000037941 */ /* 0x000fea0003800000 */
.L_x_22486:
        /* <DEDUP_REMOVED lines=44> */
.L_x_22485:
[----:B------:R-:W-:Y:S05]  /*191e0*/  BSYNC B2 ;  /* 0x0000000000027941 */ /* 0x000fea0003800000 */
.L_x_22484:
        /* <DEDUP_REMOVED lines=14> */
.L_x_22488:
        /* <DEDUP_REMOVED lines=12> */
.L_x_22491:
[----:B------:R-:W-:-:S07]  /*19390*/  MOV R76, R158 ;  /* 0x0000009e004c7202 */ /* 0x000fce0000000f00 */
.L_x_22492:
[----:B------:R-:W-:Y:S05]  /*193a0*/  BSYNC B2 ;  /* 0x0000000000027941 */ /* 0x000fea0003800000 */
.L_x_22490:
        /* <DEDUP_REMOVED lines=16> */
.L_x_22496:
[----:B------:R-:W-:Y:S05]  /*194b0*/  BSYNC B3 ;  /* 0x0000000000037941 */ /* 0x000fea0003800000 */
.L_x_22495:
        /* <DEDUP_REMOVED lines=44> */
.L_x_22494:
[----:B------:R-:W-:Y:S05]  /*19780*/  BSYNC B2 ;  /* 0x0000000000027941 */ /* 0x000fea0003800000 */
.L_x_22493:
        /* <DEDUP_REMOVED lines=9> */
.L_x_22489:
        /* <DEDUP_REMOVED lines=12> */
.L_x_22498:
[----:B------:R-:W-:-:S07]  /*198e0*/  IMAD.MOV.U32 R76, RZ, RZ, R158 ;  /* 0x000000ffff4c7224 */ /* 0x000fce00078e009e */
.L_x_22499:
[----:B------:R-:W-:Y:S05]  /*198f0*/  BSYNC B2 ;  /* 0x0000000000027941 */ /* 0x000fea0003800000 */
.L_x_22497:
        /* <DEDUP_REMOVED lines=16> */
.L_x_22503:
[----:B------:R-:W-:Y:S05]  /*19a00*/  BSYNC B3 ;  /* 0x0000000000037941 */ /* 0x000fea0003800000 */
.L_x_22502:
        /* <DEDUP_REMOVED lines=44> */
.L_x_22501:
[----:B------:R-:W-:Y:S05]  /*19cd0*/  BSYNC B2 ;  /* 0x0000000000027941 */ /* 0x000fea0003800000 */
.L_x_22500:
        /* <DEDUP_REMOVED lines=14> */
.L_x_22504:
        /* <DEDUP_REMOVED lines=12> */
.L_x_22507:
[----:B------:R-:W-:-:S07]  /*19e80*/  MOV R75, R158 ;  /* 0x0000009e004b7202 */ /* 0x000fce0000000f00 */
.L_x_22508:
[----:B------:R-:W-:Y:S05]  /*19e90*/  BSYNC B2 ;  /* 0x0000000000027941 */ /* 0x000fea0003800000 */
.L_x_22506:
        /* <DEDUP_REMOVED lines=16> */
.L_x_22512:
[----:B------:R-:W-:Y:S05]  /*19fa0*/  BSYNC B3 ;  /* 0x0000000000037941 */ /* 0x000fea0003800000 */
.L_x_22511:
        /* <DEDUP_REMOVED lines=40> */
[----:B------:R-:W-:Y:S01]  /*1a230*/  IMAD.WIDE.U32 R82, R76, -0x2daee0ad, RZ ;  /* 0xd2511f534c527825 */ /* 0x000fe200078e00ff */
[----:B------:R-:W-:-:S03]  /*1a240*/  HFMA2.MMA R76, -RZ, RZ, 0, 0 ;  /* 0x00000000ff4c7435 */ /* 0x000fc600000001ff */
[----:B------:R-:W-:Y:S01]  /*1a250*/  IMAD.MOV.U32 R156, RZ, RZ, R82 ;  /* 0x000000ffff9c7224 */ /* 0x000fe200078e0052 */
[----:B------:R-:W-:-:S07]  /*1a260*/  LOP3.LUT R153, R83, UR35, R162, 0x96, !PT ;  /* 0x0000002353997c12 */ /* 0x000fce000f8e96a2 */
.L_x_22510:
[----:B------:R-:W-:Y:S05]  /*1a270*/  BSYNC B2 ;  /* 0x0000000000027941 */ /* 0x000fea0003800000 */
.L_x_22509:
        /* <DEDUP_REMOVED lines=9> */
.L_x_22505:
        /* <DEDUP_REMOVED lines=12> */
.L_x_22514:
[----:B------:R-:W-:-:S07]  /*1a3d0*/  IMAD.MOV.U32 R75, RZ, RZ, R158 ;  /* 0x000000ffff4b7224 */ /* 0x000fce00078e009e */
.L_x_22515:
[----:B------:R-:W-:Y:S05]  /*1a3e0*/  BSYNC B2 ;  /* 0x0000000000027941 */ /* 0x000fea0003800000 */
.L_x_22513:
        /* <DEDUP_REMOVED lines=16> */
.L_x_22519:
[----:B------:R-:W-:Y:S05]  /*1a4f0*/  BSYNC B3 ;  /* 0x0000000000037941 */ /* 0x000fea0003800000 */
.L_x_22518:
        /* <DEDUP_REMOVED lines=44> */
.L_x_22517:
[----:B------:R-:W-:Y:S05]  /*1a7c0*/  BSYNC B2 ;  /* 0x0000000000027941 */ /* 0x000fea0003800000 */
.L_x_22516:
        /* <DEDUP_REMOVED lines=14> */
.L_x_22520:
        /* <DEDUP_REMOVED lines=12> */
.L_x_22523:
[----:B------:R-:W-:-:S07]  /*1a970*/  MOV R148, R158 ;  /* 0x0000009e00947202 */ /* 0x000fce0000000f00 */
.L_x_22524:
[----:B------:R-:W-:Y:S05]  /*1a980*/  BSYNC B2 ;  /* 0x0000000000027941 */ /* 0x000fea0003800000 */
.L_x_22522:
        /* <DEDUP_REMOVED lines=16> */
.L_x_22528:
[----:B------:R-:W-:Y:S05]  /*1aa90*/  BSYNC B3 ;  /* 0x0000000000037941 */ /* 0x000fea0003800000 */
.L_x_22527:
        /* <DEDUP_REMOVED lines=44> */
.L_x_22526:
[----:B------:R-:W-:Y:S05]  /*1ad60*/  BSYNC B2 ;  /* 0x0000000000027941 */ /* 0x000fea0003800000 */
.L_x_22525:
        /* <DEDUP_REMOVED lines=9> */
.L_x_22521:
        /* <DEDUP_REMOVED lines=12> */
.L_x_22530:
[----:B------:R-:W-:-:S07]  /*1aec0*/  IMAD.MOV.U32 R155, RZ, RZ, R158 ;  /* 0x000000ffff9b7224 */ /* 0x000fce00078e009e */
.L_x_22531:
[----:B------:R-:W-:Y:S05]  /*1aed0*/  BSYNC B2 ;  /* 0x0000000000027941 */ /* 0x000fea0003800000 */
.L_x_22529:
        /* <DEDUP_REMOVED lines=16> */
.L_x_22535:
[----:B------:R-:W-:Y:S05]  /*1afe0*/  BSYNC B3 ;  /* 0x0000000000037941 */ /* 0x000fea0003800000 */
.L_x_22534:
        /* <DEDUP_REMOVED lines=44> */
.L_x_22533:
[----:B------:R-:W-:Y:S05]  /*1b2b0*/  BSYNC B2 ;  /* 0x0000000000027941 */ /* 0x000fea0003800000 */
.L_x_22532:
        /* <DEDUP_REMOVED lines=14> */
.L_x_22536:
        /* <DEDUP_REMOVED lines=12> */
.L_x_22539:
[----:B------:R-:W-:-:S07]  /*1b460*/  MOV R77, R158 ;  /* 0x0000009e004d7202 */ /* 0x000fce0000000f00 */
.L_x_22540:
[----:B------:R-:W-:Y:S05]  /*1b470*/  BSYNC B2 ;  /* 0x0000000000027941 */ /* 0x000fea0003800000 */
.L_x_22538:
        /* <DEDUP_REMOVED lines=16> */
.L_x_22544:
[----:B------:R-:W-:Y:S05]  /*1b580*/  BSYNC B3 ;  /* 0x0000000000037941 */ /* 0x000fea0003800000 */
.L_x_22543:
        /* <DEDUP_REMOVED lines=44> */
.L_x_22542:
[----:B------:R-:W-:Y:S05]  /*1b850*/  BSYNC B2 ;  /* 0x0000000000027941 */ /* 0x000fea0003800000 */
.L_x_22541:
        /* <DEDUP_REMOVED lines=9> */
.L_x_22537:
        /* <DEDUP_REMOVED lines=12> */
.L_x_22546:
[----:B------:R-:W-:-:S07]  /*1b9b0*/  IMAD.MOV.U32 R77, RZ, RZ, R158 ;  /* 0x000000ffff4d7224 */ /* 0x000fce00078e009e */
.L_x_22547:
[----:B------:R-:W-:Y:S05]  /*1b9c0*/  BSYNC B2 ;  /* 0x0000000000027941 */ /* 0x000fea0003800000 */
.L_x_22545:
        /* <DEDUP_REMOVED lines=16> */
.L_x_22551:
[----:B------:R-:W-:Y:S05]  /*1bad0*/  BSYNC B3 ;  /* 0x0000000000037941 */ /* 0x000fea0003800000 */
.L_x_22550:
        /* <DEDUP_REMOVED lines=44> */
.L_x_22549:
[----:B------:R-:W-:Y:S05]  /*1bda0*/  BSYNC B2 ;  /* 0x0000000000027941 */ /* 0x000fea0003800000 */
.L_x_22548:
        /* <DEDUP_REMOVED lines=12> */
.L_x_22552:
        /* <DEDUP_REMOVED lines=12> */
.L_x_22555:
[----:B------:R-:W-:-:S07]  /*1bf30*/  MOV R78, R158 ;  /* 0x0000009e004e7202 */ /* 0x000fce0000000f00 */
.L_x_22556:
[----:B------:R-:W-:Y:S05]  /*1bf40*/  BSYNC B2 ;  /* 0x0000000000027941 */ /* 0x000fea0003800000 */
.L_x_22554:
        /* <DEDUP_REMOVED lines=16> */
.L_x_22560:
[----:B------:R-:W-:Y:S05]  /*1c050*/  BSYNC B3 ;  /* 0x0000000000037941 */ /* 0x000fea0003800000 */
.L_x_22559:
        /* <DEDUP_REMOVED lines=44> */
.L_x_22558:
[----:B------:R-:W-:Y:S05]  /*1c320*/  BSYNC B2 ;  /* 0x0000000000027941 */ /* 0x000fea0003800000 */
.L_x_22557:
        /* <DEDUP_REMOVED lines=9> */
.L_x_22553:
        /* <DEDUP_REMOVED lines=12> */
.L_x_22562:
[----:B------:R-:W-:-:S07]  /*1c480*/  IMAD.MOV.U32 R78, RZ, RZ, R158 ;  /* 0x000000ffff4e7224 */ /* 0x000fce00078e009e */
.L_x_22563:
[----:B------:R-:W-:Y:S05]  /*1c490*/  BSYNC B2 ;  /* 0x0000000000027941 */ /* 0x000fea0003800000 */
.L_x_22561:
        /* <DEDUP_REMOVED lines=16> */
.L_x_22567:
[----:B------:R-:W-:Y:S05]  /*1c5a0*/  BSYNC B3 ;  /* 0x0000000000037941 */ /* 0x000fea0003800000 */
.L_x_22566:
        /* <DEDUP_REMOVED lines=44> */
.L_x_22565:
[----:B------:R-:W-:Y:S05]  /*1c870*/  BSYNC B2 ;  /* 0x0000000000027941 */ /* 0x000fea0003800000 */
.L_x_22564:
        /* <DEDUP_REMOVED lines=12> */
.L_x_22568:
        /* <DEDUP_REMOVED lines=12> */
.L_x_22571:
[----:B------:R-:W-:-:S07]  /*1ca00*/  MOV R145, R158 ;  /* 0x0000009e00917202 */ /* 0x000fce0000000f00 */
.L_x_22572:
[----:B------:R-:W-:Y:S05]  /*1ca10*/  BSYNC B2 ;  /* 0x0000000000027941 */ /* 0x000fea0003800000 */
.L_x_22570:
        /* <DEDUP_REMOVED lines=16> */
.L_x_22576:
[----:B------:R-:W-:Y:S05]  /*1cb20*/  BSYNC B3 ;  /* 0x0000000000037941 */ /* 0x000fea0003800000 */
.L_x_22575:
        /* <DEDUP_REMOVED lines=44> */
.L_x_22574:
[----:B------:R-:W-:Y:S05]  /*1cdf0*/  BSYNC B2 ;  /* 0x0000000000027941 */ /* 0x000fea0003800000 */
.L_x_22573:
        /* <DEDUP_REMOVED lines=9> */
.L_x_22569:
        /* <DEDUP_REMOVED lines=12> */
.L_x_22578:
[----:B------:R-:W-:-:S07]  /*1cf50*/  IMAD.MOV.U32 R155, RZ, RZ, R158 ;  /* 0x000000ffff9b7224 */ /* 0x000fce00078e009e */
.L_x_22579:
[----:B------:R-:W-:Y:S05]  /*1cf60*/  BSYNC B2 ;  /* 0x0000000000027941 */ /* 0x000fea0003800000 */
.L_x_22577:
        /* <DEDUP_REMOVED lines=16> */
.L_x_22583:
[----:B------:R-:W-:Y:S05]  /*1d070*/  BSYNC B3 ;  /* 0x0000000000037941 */ /* 0x000fea0003800000 */
.L_x_22582:
        /* <DEDUP_REMOVED lines=44> */
.L_x_22581:
[----:B------:R-:W-:Y:S05]  /*1d340*/  BSYNC B2 ;  /* 0x0000000000027941 */ /* 0x000fea0003800000 */
.L_x_22580:
        /* <DEDUP_REMOVED lines=12> */
.L_x_22584:
        /* <DEDUP_REMOVED lines=12> */
.L_x_22587:
[----:B------:R-:W-:-:S07]  /*1d4d0*/  MOV R144, R158 ;  /* 0x0000009e00907202 */ /* 0x000fce0000000f00 */
.L_x_22588:
[----:B------:R-:W-:Y:S05]  /*1d4e0*/  BSYNC B2 ;  /* 0x0000000000027941 */ /* 0x000fea0003800000 */
.L_x_22586:
        /* <DEDUP_REMOVED lines=16> */
.L_x_22592:
[----:B------:R-:W-:Y:S05]  /*1d5f0*/  BSYNC B3 ;  /* 0x0000000000037941 */ /* 0x000fea0003800000 */
.L_x_22591:
        /* <DEDUP_REMOVED lines=44> */
.L_x_22590:
[----:B------:R-:W-:Y:S05]  /*1d8c0*/  BSYNC B2 ;  /* 0x0000000000027941 */ /* 0x000fea0003800000 */
.L_x_22589:
        /* <DEDUP_REMOVED lines=9> */
.L_x_22585:
        /* <DEDUP_REMOVED lines=51> */
.L_x_22464:
[----:B------:R-:W-:Y:S05]  /*1dc90*/  BSYNC B1 ;  /* 0x0000000000017941 */ /* 0x000fea0003800000 */
.L_x_22463:
        /* <DEDUP_REMOVED lines=151> */
.L_x_22616:
        /* <DEDUP_REMOVED lines=30> */
[----:B------:R-:W-:Y:S01]  /*1e7f0*/  F2FP.F16.F32.PACK_AB R80, R83, R80 ;  /* 0x000000505350723e */ /* 0x000fe200000000ff */
[----:B------:R-:W-:Y:S01]  /*1e800*/  FADD.FTZ R83, R43, -R159 ;  /* 0x8000009f2b537221 */ /* 0x000fe20000010000 */
[----:B------:R-:W-:-:S03]  /*1e810*/  FMUL.FTZ R81, R160, R81 ;  /* 0x00000051a0517220 */ /* 0x000fc60000410000 */
[----:B------:R-:W-:Y:S01]  /*1e820*/  FMUL.FTZ R83, R160, R83 ;  /* 0x00000053a0537220 */ /* 0x000fe20000410000 */
[----:B------:R-:W-:-:S03]  /*1e830*/  FFMA.FTZ R81, R22, R81, R15 ;  /* 0x0000005116517223 */ /* 0x000fc6000001000f */
[----:B------:R-:W-:Y:S01]  /*1e840*/  FFMA.FTZ R82, R23, R83, R14 ;  /* 0x0000005317527223 */ /* 0x000fe2000001000e */
[----:B------:R-:W-:-:S04]  /*1e850*/  FADD.FTZ R83, R46, -R159 ;  /* 0x8000009f2e537221 */ /* 0x000fc80000010000 */
[----:B------:R-:W-:Y:S01]  /*1e860*/  F2FP.F16.F32.PACK_AB R81, R82, R81 ;  /* 0x000000515251723e */ /* 0x000fe200000000ff */
[----:B------:R-:W-:Y:S01]  /*1e870*/  FMUL.FTZ R83, R160, R83 ;  /* 0x00000053a0537220 */ /* 0x000fe20000410000 */
[----:B------:R-:W-:Y:S01]  /*1e880*/  F2FP.F16.F32.PACK_AB R82, R162, R161 ;  /* 0x000000a1a252723e */ /* 0x000fe200000000ff */
[----:B------:R-:W-:Y:S02]  /*1e890*/  FADD.FTZ R161, R47, -R159 ;  /* 0x8000009f2fa17221 */ /* 0x000fe40000010000 */
[----:B------:R-:W-:Y:S02]  /*1e8a0*/  FFMA.FTZ R83, R18, R83, R11 ;  /* 0x0000005312537223 */ /* 0x000fe4000001000b */
[----:B------:R-:W-:-:S04]  /*1e8b0*/  FMUL.FTZ R161, R160, R161 ;  /* 0x000000a1a0a17220 */ /* 0x000fc80000410000 */
[----:B------:R-:W-:-:S05]  /*1e8c0*/  FFMA.FTZ R162, R19, R161, R10 ;  /* 0x000000a113a27223 */ /* 0x000fca000001000a */
[----:B------:R-:W-:Y:S02]  /*1e8d0*/  F2FP.F16.F32.PACK_AB R83, R162, R83 ;  /* 0x00000053a253723e */ /* 0x000fe400000000ff */
[----:B------:R-:W1:Y:S02]  /*1e8e0*/  LDC.64 R162, c[0x0][0x2b8] ;  /* 0x0000ae00ffa27b82 */ /* 0x000e640000000a00 */
[----:B-1----:R-:W-:-:S04]  /*1e8f0*/  IMAD.WIDE.U32 R162, R157, 0x10, R162 ;  /* 0x000000109da27825 */ /* 0x002fc800078e00a2 */
[----:B------:R-:W-:Y:S01]  /*1e900*/  VIADD R157, R157, 0x20 ;  /* 0x000000209d9d7836 */ /* 0x000fe20000000000 */
[----:B------:R2:W-:Y:S06]  /*1e910*/  STG.E.128 desc[UR4][R162.64], R80 ;  /* 0x00000050a2007986 */ /* 0x0005ec000c101d04 */
.L_x_22595:
[----:B------:R-:W-:Y:S05]  /*1e920*/  BSYNC B1 ;  /* 0x0000000000017941 */ /* 0x000fea0003800000 */
.L_x_22594:
        /* <DEDUP_REMOVED lines=32> */
[C---:B-1----:R-:W-:Y:S01]  /*1eb30*/  IMAD.WIDE.U32 R162, R157.reuse, 0x10, R162 ;  /* 0x000000109da27825 */ /* 0x042fe200078e00a2 */
[----:B------:R-:W-:-:S04]  /*1eb40*/  IADD3 R157, R157, 0x20, RZ ;  /* 0x000000209d9d7810 */ /* 0x000fc80007ffe0ff */
[----:B------:R3:W-:Y:S03]  /*1eb50*/  STG.E.128 desc[UR4][R162.64], R80 ;  /* 0x00000050a2007986 */ /* 0x0007e6000c101d04 */
.L_x_22597:
[----:B------:R-:W-:Y:S05]  /*1eb60*/  BSYNC B1 ;  /* 0x0000000000017941 */ /* 0x000fea0003800000 */
.L_x_22596:
        /* <DEDUP_REMOVED lines=35> */
.L_x_22599:
[----:B------:R-:W-:Y:S05]  /*1eda0*/  BSYNC B1 ;  /* 0x0000000000017941 */ /* 0x000fea0003800000 */
.L_x_22598:
[----:B------:R-:W-:Y:S01]  /*1edb0*/  LOP3.LUT P0, RZ, R88, 0x80, RZ, 0xc0, !PT ;  /* 0x0000008058ff7812 */ /* 0x000fe2000780c0ff */
[----:B------:R-:W-:-:S12]  /*1edc0*/  BSSY B1, `(.L_x_22600) ;  /* 0x0000022000017945 */ /* 0x000fd80003800000 */
[----:B------:R-:W-:Y:S05]  /*1edd0*/  @!P0 BRA `(.L_x_22601) ;  /* 0x0000000000808947 */ /* 0x000fea0003800000 */
[--C-:B-1234-:R-:W-:Y:S01]  /*1ede0*/  FADD.FTZ R81, R64, -R159.reuse ;  /* 0x8000009f40517221 */ /* 0x11efe20000010000 */
        /* <DEDUP_REMOVED lines=31> */
.L_x_22601:
[----:B------:R-:W-:Y:S05]  /*1efe0*/  BSYNC B1 ;  /* 0x0000000000017941 */ /* 0x000fea0003800000 */
.L_x_22600:
        /* <DEDUP_REMOVED lines=24> */
[----:B------:R-:W-:Y:S01]  /*1f170*/  F2FP.F16.F32.PACK_AB R82, R161, R82 ;  /* 0x00000052a152723e */ /* 0x000fe200000000ff */
[----:B------:R-:W-:Y:S01]  /*1f180*/  FFMA.FTZ R159, R130, R159, R139 ;  /* 0x0000009f829f7223 */ /* 0x000fe2000001008b */
[----:B------:R-:W0:Y:S01]  /*1f190*/  LDC.64 R160, c[0x0][0x2b8] ;  /* 0x0000ae00ffa07b82 */ /* 0x000e220000000a00 */
[----:B------:R-:W-:Y:S01]  /*1f1a0*/  FFMA.FTZ R162, R132, R162, R141 ;  /* 0x000000a284a27223 */ /* 0x000fe2000001008d */
[----:B------:R-:W-:Y:S01]  /*1f1b0*/  FFMA.FTZ R80, R126, R80, R137 ;  /* 0x000000507e507223 */ /* 0x000fe20000010089 */
[----:B------:R-:W-:-:S03]  /*1f1c0*/  F2FP.F16.F32.PACK_AB R83, R163, R164 ;  /* 0x000000a4a353723e */ /* 0x000fc600000000ff */
[----:B------:R-:W-:Y:S02]  /*1f1d0*/  F2FP.F16.F32.PACK_AB R81, R162, R81 ;  /* 0x00000051a251723e */ /* 0x000fe400000000ff */
[----:B------:R-:W-:Y:S01]  /*1f1e0*/  F2FP.F16.F32.PACK_AB R80, R159, R80 ;  /* 0x000000509f50723e */ /* 0x000fe200000000ff */
[----:B0-----:R-:W-:-:S05]  /*1f1f0*/  IMAD.WIDE.U32 R160, R157, 0x10, R160 ;  /* 0x000000109da07825 */ /* 0x001fca00078e00a0 */
[----:B------:R0:W-:Y:S02]  /*1f200*/  STG.E.128 desc[UR4][R160.64], R80 ;  /* 0x00000050a0007986 */ /* 0x0001e4000c101d04 */
.L_x_22603:
[----:B------:R-:W-:Y:S05]  /*1f210*/  BSYNC B1 ;  /* 0x0000000000017941 */ /* 0x000fea0003800000 */
.L_x_22602:
[----:B01234-:R-:W0:Y:S02]  /*1f220*/  LDC.64 R80, c[0x0][0x210] ;  /* 0x00008400ff507b82 */ /* 0x01fe240000000a00 */
[----:B0-----:R-:W-:-:S05]  /*1f230*/  IMAD R26, R80, 0x4, R26 ;  /* 0x00000004501a7824 */ /* 0x001fca00078e021a */
[----:B------:R-:W-:-:S13]  /*1f240*/  ISETP.GE.AND P0, PT, R26, R81, PT ;  /* 0x000000511a00720c */ /* 0x000fda0003f06270 */
[----:B------:R-:W-:Y:S05]  /*1f250*/  @!P0 BRA `(.L_x_22604) ;  /* 0xfffffe1c00bc8947 */ /* 0x000fea000383ffff */
[----:B------:R-:W-:Y:S05]  /*1f260*/  BSYNC B0 ;  /* 0x0000000000007941 */ /* 0x000fea0003800000 */
.L_x_21938:
[----:B------:R-:W-:Y:S05]  /*1f270*/  EXIT ;  /* 0x000000000000794d */ /* 0x000fea0003800000 */
.L_x_22593:
        /* <DEDUP_REMOVED lines=8> */
.L_x_22606:
[----:B------:R-:W-:Y:S05]  /*1f300*/  BSYNC B1 ;  /* 0x0000000000017941 */ /* 0x000fea0003800000 */
.L_x_22605:
        /* <DEDUP_REMOVED lines=9> */
.L_x_22607:
[----:B------:R-:W-:Y:S01]  /*1f3a0*/  MOV R159, 0x4 ;  /* 0x00000004009f7802 */ /* 0x000fe20000000f00 */
[----:B------:R-:W-:-:S07]  /*1f3b0*/  FADD.FTZ R164, R163, R162 ;  /* 0x000000a2a3a47221 */ /* 0x000fce0000010000 */
[----:B------:R-:W-:Y:S05]  /*1f3c0*/  WARPSYNC.COLLECTIVE R83, `(.L_x_22608) ;  /* 0x0000000053087348 */ /* 0x000fea0003c00000 */
[----:B------:R0:W1:Y:S02]  /*1f3d0*/  SHFL.BFLY P5, R162, R164, R159, R160 ;  /* 0x0c00009fa4a27389 */ /* 0x00006400000a00a0 */
[----:B01----:R-:W-:Y:S01]  /*1f3e0*/  ENDCOLLECTIVE ;  /* 0x000000000000791b */ /* 0x003fe20003800000 */
.L_x_22608:
[----:B------:R-:W-:Y:S01]  /*1f3f0*/  HFMA2.MMA R159, -RZ, RZ, 0, 4.76837158203125e-07 ;  /* 0x00000008ff9f7435 */ /* 0x000fe200000001ff */
[----:B------:R-:W-:-:S04]  /*1f400*/  FADD.FTZ R165, R164, R162 ;  /* 0x000000a2a4a57221 */ /* 0x000fc80000010000 */
[----:B------:R-:W-:-:S07]  /*1f410*/  IMAD.MOV.U32 R164, RZ, RZ, R165 ;  /* 0x000000ffffa47224 */ /* 0x000fce00078e00a5 */
[----:B------:R-:W-:Y:S05]  /*1f420*/  WARPSYNC.COLLECTIVE R83, `(.L_x_22609) ;  /* 0x0000000053087348 */ /* 0x000fea0003c00000 */
[----:B------:R0:W1:Y:S02]  /*1f430*/  SHFL.BFLY P5, R162, R164, R159, R160 ;  /* 0x0c00009fa4a27389 */ /* 0x00006400000a00a0 */
[----:B01----:R-:W-:Y:S01]  /*1f440*/  ENDCOLLECTIVE ;  /* 0x000000000000791b */ /* 0x003fe20003800000 */
.L_x_22609:
[----:B------:R-:W-:Y:S01]  /*1f450*/  MOV R159, 0x10 ;  /* 0x00000010009f7802 */ /* 0x000fe20000000f00 */
[----:B------:R-:W-:-:S04]  /*1f460*/  FADD.FTZ R165, R165, R162 ;  /* 0x000000a2a5a57221 */ /* 0x000fc80000010000 */
[----:B------:R-:W-:-:S07]  /*1f470*/  IMAD.MOV.U32 R164, RZ, RZ, R165 ;  /* 0x000000ffffa47224 */ /* 0x000fce00078e00a5 */
[----:B------:R-:W-:Y:S05]  /*1f480*/  WARPSYNC.COLLECTIVE R83, `(.L_x_22610) ;  /* 0x0000000053087348 */ /* 0x000fea0003c00000 */
[----:B------:R0:W1:Y:S02]  /*1f490*/  SHFL.BFLY P5, R162, R164, R159, R160 ;  /* 0x0c00009fa4a27389 */ /* 0x00006400000a00a0 */
[----:B01----:R-:W-:Y:S01]  /*1f4a0*/  ENDCOLLECTIVE ;  /* 0x000000000000791b */ /* 0x003fe20003800000 */
.L_x_22610:
        /* <DEDUP_REMOVED lines=89> */
.L_x_22611:
[----:B------:R-:W-:Y:S02]  /*1fa40*/  IMAD.MOV.U32 R159, RZ, RZ, 0x2 ;  /* 0x00000002ff9f7424 */ /* 0x000fe400078e00ff */
[----:B------:R-:W-:-:S05]  /*1fa50*/  FADD.FTZ R81, R80, R162 ;  /* 0x000000a250517221 */ /* 0x000fca0000010000 */
[----:B------:R-:W-:-:S07]  /*1fa60*/  MOV R164, R81 ;  /* 0x0000005100a47202 */ /* 0x000fce0000000f00 */
[----:B------:R-:W-:Y:S05]  /*1fa70*/  WARPSYNC.COLLECTIVE R83, `(.L_x_22612) ;  /* 0x0000000053087348 */ /* 0x000fea0003c00000 */
[----:B------:R0:W1:Y:S02]  /*1fa80*/  SHFL.BFLY P5, R162, R164, R159, R160 ;  /* 0x0c00009fa4a27389 */ /* 0x00006400000a00a0 */
[----:B01----:R-:W-:Y:S01]  /*1fa90*/  ENDCOLLECTIVE ;  /* 0x000000000000791b */ /* 0x003fe20003800000 */
.L_x_22612:
[----:B------:R-:W-:Y:S02]  /*1faa0*/  IMAD.MOV.U32 R159, RZ, RZ, 0x4 ;  /* 0x00000004ff9f7424 */ /* 0x000fe400078e00ff */
[----:B------:R-:W-:-:S05]  /*1fab0*/  FADD.FTZ R163, R81, R162 ;  /* 0x000000a251a37221 */ /* 0x000fca0000010000 */
[----:B------:R-:W-:-:S07]  /*1fac0*/  MOV R164, R163 ;  /* 0x000000a300a47202 */ /* 0x000fce0000000f00 */
[----:B------:R-:W-:Y:S05]  /*1fad0*/  WARPSYNC.COLLECTIVE R83, `(.L_x_22613) ;  /* 0x0000000053087348 */ /* 0x000fea0003c00000 */
[----:B------:R0:W1:Y:S02]  /*1fae0*/  SHFL.BFLY P5, R162, R164, R159, R160 ;  /* 0x0c00009fa4a27389 */ /* 0x00006400000a00a0 */
[----:B01----:R-:W-:Y:S01]  /*1faf0*/  ENDCOLLECTIVE ;  /* 0x000000000000791b */ /* 0x003fe20003800000 */
.L_x_22613:
[----:B------:R-:W-:Y:S01]  /*1fb00*/  HFMA2.MMA R159, -RZ, RZ, 0, 4.76837158203125e-07 ;  /* 0x00000008ff9f7435 */ /* 0x000fe200000001ff */
[----:B------:R-:W-:-:S10]  /*1fb10*/  FADD.FTZ R164, R163, R162 ;  /* 0x000000a2a3a47221 */ /* 0x000fd40000010000 */
[----:B------:R-:W-:Y:S05]  /*1fb20*/  WARPSYNC.COLLECTIVE R83, `(.L_x_22614) ;  /* 0x0000000053087348 */ /* 0x000fea0003c00000 */
[----:B------:R0:W1:Y:S02]  /*1fb30*/  SHFL.BFLY P5, R162, R164, R159, R160 ;  /* 0x0c00009fa4a27389 */ /* 0x00006400000a00a0 */
[----:B01----:R-:W-:Y:S01]  /*1fb40*/  ENDCOLLECTIVE ;  /* 0x000000000000791b */ /* 0x003fe20003800000 */
.L_x_22614:
[----:B------:R-:W-:Y:S01]  /*1fb50*/  MOV R159, 0x10 ;  /* 0x00000010009f7802 */ /* 0x000fe20000000f00 */
[----:B------:R-:W-:-:S04]  /*1fb60*/  FADD.FTZ R165, R164, R162 ;  /* 0x000000a2a4a57221 */ /* 0x000fc80000010000 */
[----:B------:R-:W-:-:S07]  /*1fb70*/  IMAD.MOV.U32 R164, RZ, RZ, R165 ;  /* 0x000000ffffa47224 */ /* 0x000fce00078e00a5 */
[----:B------:R-:W-:Y:S05]  /*1fb80*/  WARPSYNC.COLLECTIVE R83, `(.L_x_22615) ;  /* 0x0000000053087348 */ /* 0x000fea0003c00000 */
[----:B------:R0:W1:Y:S02]  /*1fb90*/  SHFL.BFLY P5, R162, R164, R159, R160 ;  /* 0x0c00009fa4a27389 */ /* 0x00006400000a00a0 */
[----:B01----:R-:W-:Y:S01]  /*1fba0*/  ENDCOLLECTIVE ;  /* 0x000000000000791b */ /* 0x003fe20003800000 */
.L_x_22615:
[----:B------:R-:W-:Y:S05]  /*1fbb0*/  BRA `(.L_x_22616) ;  /* 0xffffffe800947947 */ /* 0x000fea000383ffff */
.L_x_22617:
        /* <DEDUP_REMOVED lines=12> */
.L_x_33682:


//--------------------- .text._ZN10layer_norm31ln_parallel_residual_fwd_kernelINS_13Kernel_traitsI6__halfS2_fS2_fjLj1280ELj1ELj4ELj1ELj16ENS_18Kernel_traits_baseILj1280ES2_S2_fS2_fjLj128EEEEELb1ELb1ELb1EEEvNS_9FwdParamsE --------------------------
	.section	.text._ZN10layer_norm31ln_parallel_residual_fwd_kernelINS_13Kernel_traitsI6__halfS2_fS2_fjLj1280ELj1ELj4ELj1ELj16ENS_18Kernel_traits_baseILj1280ES2_S2_fS2_fjLj128EEEEELb1ELb1ELb1EEEvNS_9FwdParamsE,"ax",@progbits
	.align	128
        .global         _ZN10layer_norm31ln_parallel_residual_fwd_kernelINS_13Kernel_traitsI6__halfS2_fS2_fjLj1280ELj1ELj4ELj1ELj16ENS_18Kernel_traits_baseILj1280ES2_S2_fS2_fjLj128EEEEELb1ELb1ELb1EEEvNS_9FwdParamsE
        .type           _ZN10layer_norm31ln_parallel_residual_fwd_kernelINS_13Kernel_traitsI6__halfS2_fS2_fjLj1280ELj1ELj4ELj1ELj16ENS_18Kernel_traits_baseILj1280ES2_S2_fS2_fjLj128EEEEELb1ELb1ELb1EEEvNS_9FwdParamsE,@function
        .size           _ZN10layer_norm31ln_parallel_residual_fwd_kernelINS_13Kernel_traitsI6__halfS2_fS2_fjLj1280ELj1ELj4ELj1ELj16ENS_18Kernel_traits_baseILj1280ES2_S2_fS2_fjLj128EEEEELb1ELb1ELb1EEEvNS_9FwdParamsE,(.L_x_33683 - _ZN10layer_norm31ln_parallel_residual_fwd_kernelINS_13Kernel_traitsI6__halfS2_fS2_fjLj1280ELj1ELj4ELj1ELj16ENS_18Kernel_traits_baseILj1280ES2_S2_fS2_fjLj128EEEEELb1ELb1ELb1EEEvNS_9FwdParamsE)
        .other          _ZN10layer_norm31ln_parallel_residual_fwd_kernelINS_13Kernel_traitsI6__halfS2_fS2_fjLj1280ELj1ELj4ELj1ELj16ENS_18Kernel_traits_baseILj1280ES2_S2_fS2_fjLj128EEEEELb1ELb1ELb1EEEvNS_9FwdParamsE,@"STO_CUDA_ENTRY STV_DEFAULT"
_ZN10layer_norm31ln_parallel_residual_fwd_kernelINS_13Kernel_traitsI6__halfS2_fS2_fjLj1280ELj1ELj4ELj1ELj16ENS_18Kernel_traits_baseILj1280ES2_S2_fS2_fjLj128EEEEELb1ELb1ELb1EEEvNS_9FwdParamsE:
.text._ZN10layer_norm31ln_parallel_residual_fwd_kernelINS_13Kernel_traitsI6__halfS2_fS2_fjLj1280ELj1ELj4ELj1ELj16ENS_18Kernel_traits_baseILj1280ES2_S2_fS2_fjLj128EEEEELb1ELb1ELb1EEEvNS_9FwdParamsE:
        /* <DEDUP_REMOVED lines=100> */
[----:B------:R-:W-:Y:S01]  /*0640*/  @!P0 CS2R R18, SRZ ;  /* 0x0000000000128805 */ /* 0x000fe2000001ff00 */
[----:B------:R-:W-:Y:S01]  /*0650*/  UIADD3 UR31, UR7, -0x695add53, URZ ;  /* 0x96a522ad071f7890 */ /* 0x000fe2000fffe03f */
[----:B------:R-:W-:-:S02]  /*0660*/  @!P0 CS2R R32, SRZ ;  /* 0x0000000000208805 */ /* 0x000fc4000001ff00 */
[----:B------:R-:W-:Y:S02]  /*0670*/  @!P0 CS2R R34, SRZ ;  /* 0x0000000000228805 */ /* 0x000fe4000001ff00 */
[----:B------:R-:W-:Y:S02]  /*0680*/  @!P0 CS2R R28, SRZ ;  /* 0x00000000001c8805 */ /* 0x000fe4000001ff00 */
[----:B------:R-:W-:Y:S02]  /*0690*/  @!P0 CS2R R30, SRZ ;  /* 0x00000000001e8805 */ /* 0x000fe4000001ff00 */
[----:B------:R-:W-:Y:S01]  /*06a0*/  @!P0 CS2R R26, SRZ ;  /* 0x00000000001a8805 */ /* 0x000fe2000001ff00 */
[--C-:B------:R-:W-:Y:S01]  /*06b0*/  HADD2.F32 R108, -RZ, R25.reuse.H0_H0 ;  /* 0x20000019ff6c7230 */ /* 0x100fe20000004100 */
[----:B------:R-:W-:Y:S01]  /*06c0*/  UIADD3 UR30, UR6, -0x700cb87f, URZ ;  /* 0x8ff34781061e7890 */ /* 0x000fe2000fffe03f */
[----:B------:R-:W-:Y:S01]  /*06d0*/  HADD2.F32 R109, -RZ, R25.H1_H1 ;  /* 0x30000019ff6d7230 */ /* 0x000fe20000004100 */
[----:B------:R-:W-:Y:S01]  /*06e0*/  ULDC.64 UR8, c[0x0][0x228] ;  /* 0x00008a0000087ab9 */ /* 0x000fe20000000a00 */
[----:B------:R-:W-:Y:S01]  /*06f0*/  IMAD R113, R113, -0x2daee0ad, RZ ;  /* 0xd2511f5371717824 */ /* 0x000fe200078e02ff */
[----:B------:R-:W5:Y:S01]  /*0700*/  LDG.E.128 R88, desc[UR4][R12.64] ;  /* 0x000000040c587981 */ /* 0x000f62000c1e1d00 */
[----:B------:R-:W-:Y:S01]  /*0710*/  IMAD.WIDE.U32 R126, R126, -0x2daee0ad, RZ ;  /* 0xd2511f537e7e7825 */ /* 0x000fe200078e00ff */
[----:B------:R-:W-:-:S02]  /*0720*/  ISETP.NE.U32.AND P0, PT, RZ, UR8, PT ;  /* 0x00000008ff007c0c */ /* 0x000fc4000bf05070 */
[----:B------:R-:W5:Y:S01]  /*0730*/  LDG.E.128 R84, desc[UR4][R12.64+0x200] ;  /* 0x000200040c547981 */ /* 0x000f62000c1e1d00 */
[----:B------:R-:W-:Y:S02]  /*0740*/  IMAD R25, R36, -0x326172a9, RZ ;  /* 0xcd9e8d5724197824 */ /* 0x000fe400078e02ff */
[----:B------:R-:W-:Y:S01]  /*0750*/  IMAD.HI.U32 R114, R128, -0x326172a9, RZ ;  /* 0xcd9e8d5780727827 */ /* 0x000fe200078e00ff */
[----:B------:R-:W5:Y:S01]  /*0760*/  LDG.E.128 R80, desc[UR4][R12.64+0x400] ;  /* 0x000400040c507981 */ /* 0x000f62000c1e1d00 */
[----:B------:R-:W-:Y:S01]  /*0770*/  BSSY B0, `(.L_x_22618) ;  /* 0x0001e10000007945 */ /* 0x000fe20003800000 */
[----:B------:R-:W-:Y:S01]  /*0780*/  LOP3.LUT R132, R132, 0x3, RZ, 0xc0, !PT ;  /* 0x0000000384847812 */ /* 0x000fe200078ec0ff */
[--C-:B------:R-:W-:Y:S01]  /*0790*/  HADD2.F32 R0, -RZ, R8.reuse.H0_H0 ;  /* 0x20000008ff007230 */ /* 0x100fe20000004100 */
[----:B------:R-:W5:Y:S01]  /*07a0*/  LDG.E.128 R76, desc[UR4][R12.64+0x600] ;  /* 0x000600040c4c7981 */ /* 0x000f62000c1e1d00 */
[----:B------:R-:W-:Y:S01]  /*07b0*/  HADD2.F32 R2, -RZ, R8.H1_H1 ;  /* 0x30000008ff027230 */ /* 0x000fe20000004100 */
[----:B------:R-:W-:Y:S01]  /*07c0*/  LOP3.LUT R116, R116, 0x1f, RZ, 0xc0, !PT ;  /* 0x0000001f74747812 */ /* 0x000fe200078ec0ff */
[--C-:B------:R-:W-:Y:S01]  /*07d0*/  HADD2.F32 R3, -RZ, R9.reuse.H0_H0 ;  /* 0x20000009ff037230 */ /* 0x100fe20000004100 */
[----:B------:R0:W5:Y:S01]  /*07e0*/  LDG.E.128 R72, desc[UR4][R12.64+0x800] ;  /* 0x000800040c487981 */ /* 0x000162000c1e1d00 */
[----:B------:R-:W-:Y:S01]  /*07f0*/  HADD2.F32 R4, -RZ, R9.H1_H1 ;  /* 0x30000009ff047230 */ /* 0x000fe20000004100 */
[----:B------:R-:W-:Y:S01]  /*0800*/  LOP3.LUT R113, R127, UR31, R113, 0x96, !PT ;  /* 0x0000001f7f717c12 */ /* 0x000fe2000f8e9671 */
[--C-:B------:R-:W-:Y:S01]  /*0810*/  HADD2.F32 R5, -RZ, R10.reuse.H0_H0 ;  /* 0x2000000aff057230 */ /* 0x100fe20000004100 */
[----:B------:R-:W-:Y:S01]  /*0820*/  LOP3.LUT R114, R114, UR30, R25, 0x96, !PT ;  /* 0x0000001e72727c12 */ /* 0x000fe2000f8e9619 */
[----:B------:R-:W-:Y:S01]  /*0830*/  HADD2.F32 R6, -RZ, R10.H1_H1 ;  /* 0x3000000aff067230 */ /* 0x000fe20000004100 */
[----:B------:R-:W-:Y:S01]  /*0840*/  ULDC.U8 UR8, c[0x0][0x2a0] ;  /* 0x0000a80000087ab9 */ /* 0x000fe20000000000 */
[--C-:B------:R-:W-:Y:S01]  /*0850*/  HADD2.F32 R7, -RZ, R11.reuse.H0_H0 ;  /* 0x2000000bff077230 */ /* 0x100fe20000004100 */
[----:B------:R-:W-:Y:S01]  /*0860*/  ISETP.NE.AND.EX P0, PT, RZ, UR9, PT, P0 ;  /* 0x00000009ff007c0c */ /* 0x000fe2000bf05300 */
        /* <DEDUP_REMOVED lines=8> */
[----:B0-----:R-:W-:Y:S01]  /*08f0*/  HADD2.F32 R12, -RZ, R17.H1_H1 ;  /* 0x30000011ff0c7230 */ /* 0x001fe20000004100 */
        /* <DEDUP_REMOVED lines=28> */
[----:B------:R-:W-:Y:S02]  /*0ac0*/  IMAD.MOV.U32 R127, RZ, RZ, R37 ;  /* 0x000000ffff7f7224 */ /* 0x000fe400078e0025 */
[----:B------:R-:W-:Y:S02]  /*0ad0*/  IMAD R128, R128, -0x326172a9, RZ ;  /* 0xcd9e8d5780807824 */ /* 0x000fe400078e02ff */
[----:B------:R-:W-:-:S07]  /*0ae0*/  IMAD.MOV.U32 R117, RZ, RZ, RZ ;  /* 0x000000ffff757224 */ /* 0x000fce00078e00ff */
.L_x_23265:
[----:B------:R-:W-:Y:S01]  /*0af0*/  ISETP.NE.U32.AND P1, PT, RZ, UR10, PT ;  /* 0x0000000aff007c0c */ /* 0x000fe2000bf25070 */
[----:B------:R-:W0:Y:S01]  /*0b00*/  LDC.64 R92, c[0x0][0x220] ;  /* 0x00008800ff5c7b82 */ /* 0x000e220000000a00 */
[----:B--2---:R-:W-:Y:S02]  /*0b10*/  IMAD R28, R106, UR9, RZ ;  /* 0x000000096a1c7c24 */ /* 0x004fe4000f8e02ff */
[----:B------:R-:W-:-:S03]  /*0b20*/  ISETP.NE.AND.EX P1, PT, RZ, UR11, PT, P1 ;  /* 0x0000000bff007c0c */ /* 0x000fc6000bf25310 */
[----:B------:R-:W-:Y:S02]  /*0b30*/  SHF.R.S32.HI R29, RZ, 0x1f, R28 ;  /* 0x0000001fff1d7819 */ /* 0x000fe4000001141c */
[----:B------:R-:W1:Y:S02]  /*0b40*/  @P0 LDC.64 R26, c[0x0][0x228] ;  /* 0x00008a00ff1a0b82 */ /* 0x000e640000000a00 */
[----:B------:R-:W-:-:S04]  /*0b50*/  LEA.HI R29, R29, R28, RZ, 0x3 ;  /* 0x0000001c1d1d7211 */ /* 0x000fc800078f18ff */
[----:B------:R-:W-:Y:S02]  /*0b60*/  LEA.HI.SX32 R134, R29, R116, 0x1d ;  /* 0x000000741d867211 */ /* 0x000fe400078feaff */
[----:B------:R-:W2:Y:S03]  /*0b70*/  @P1 LDC.64 R24, c[0x0][0x230] ;  /* 0x00008c00ff181b82 */ /* 0x000ea60000000a00 */
[----:B-1----:R-:W-:-:S05]  /*0b80*/  @P0 IMAD.WIDE.U32 R28, R134, 0x10, R26 ;  /* 0x00000010861c0825 */ /* 0x002fca00078e001a */
[----:B-----5:R1:W5:Y:S01]  /*0b90*/  @P0 LDG.E.128 R68, desc[UR4][R28.64] ;  /* 0x000000041c440981 */ /* 0x020362000c1e1d00 */
[----:B--2---:R-:W-:-:S04]  /*0ba0*/  @P1 IMAD.WIDE.U32 R30, R134, 0x20, R24 ;  /* 0x00000020861e1825 */ /* 0x004fc800078e0018 */
[----:B0-----:R-:W-:Y:S01]  /*0bb0*/  IMAD.WIDE.U32 R24, R134, 0x10, R92 ;  /* 0x0000001086187825 */ /* 0x001fe200078e005c */
[----:B------:R1:W5:Y:S04]  /*0bc0*/  @P1 LDG.E.128 R64, desc[UR4][R30.64] ;  /* 0x000000041e401981 */ /* 0x000368000c1e1d00 */
[----:B------:R1:W5:Y:S04]  /*0bd0*/  @P1 LDG.E.128 R60, desc[UR4][R30.64+0x10] ;  /* 0x000010041e3c1981 */ /* 0x000368000c1e1d00 */
        /* <DEDUP_REMOVED lines=13> */
.L_x_22620:
[----:B------:R-:W-:-:S07]  /*0cb0*/  IMAD.MOV.U32 R38, RZ, RZ, R128 ;  /* 0x000000ffff267224 */ /* 0x000fce00078e0080 */
.L_x_22621:
[----:B------:R-:W-:Y:S05]  /*0cc0*/  BSYNC B1 ;  /* 0x0000000000017941 */ /* 0x000fea0003800000 */
.L_x_22619:
        /* <DEDUP_REMOVED lines=16> */
.L_x_22625:
[----:B------:R-:W-:Y:S05]  /*0dd0*/  BSYNC B2 ;  /* 0x0000000000027941 */ /* 0x000fea0003800000 */
.L_x_22624:
        /* <DEDUP_REMOVED lines=44> */
.L_x_22623:
[----:B------:R-:W-:Y:S05]  /*10a0*/  BSYNC B1 ;  /* 0x0000000000017941 */ /* 0x000fea0003800000 */
.L_x_22622:
[----:B------:R-:W0:Y:S01]  /*10b0*/  LDC R136, c[0x0][0x294] ;  /* 0x0000a500ff887b82 */ /* 0x000e220000000800 */
[----:B------:R-:W-:Y:S01]  /*10c0*/  HFMA2.MMA R144, -RZ, RZ, 0.1171875, 0 ;  /* 0x2f800000ff907435 */ /* 0x000fe200000001ff */
[----:B------:R-:W-:Y:S01]  /*10d0*/  I2FP.F32.U32 R29, R38 ;  /* 0x00000026001d7245 */ /* 0x000fe20000201000 */
[----:B-----5:R-:W-:Y:S01]  /*10e0*/  HADD2.F32 R31, -RZ, R24.H0_H0 ;  /* 0x20000018ff1f7230 */ /* 0x020fe20000004100 */
[----:B------:R-:W-:Y:S02]  /*10f0*/  ISETP.NE.U32.AND P2, PT, RZ, UR32, PT ;  /* 0x00000020ff007c0c */ /* 0x000fe4000bf45070 */
[----:B------:R-:W-:Y:S02]  /*1100*/  LOP3.LUT R131, R131, 0xffffffdf, RZ, 0xc0, !PT ;  /* 0xffffffdf83837812 */ /* 0x000fe400078ec0ff */
[----:B------:R-:W1:Y:S01]  /*1110*/  LDC R138, c[0x0][0x298] ;  /* 0x0000a600ff8a7b82 */ /* 0x000e620000000800 */
[----:B------:R-:W-:Y:S02]  /*1120*/  ISETP.NE.AND.EX P2, PT, RZ, UR33, PT, P2 ;  /* 0x00000021ff007c0c */ /* 0x000fe4000bf45320 */
        /* <DEDUP_REMOVED lines=11> */
.L_x_22626:
        /* <DEDUP_REMOVED lines=12> */
.L_x_22629:
[----:B------:R-:W-:-:S07]  /*12a0*/  IMAD.MOV.U32 R36, RZ, RZ, R128 ;  /* 0x000000ffff247224 */ /* 0x000fce00078e0080 */
.L_x_22630:
[----:B------:R-:W-:Y:S05]  /*12b0*/  BSYNC B1 ;  /* 0x0000000000017941 */ /* 0x000fea0003800000 */
.L_x_22628:
        /* <DEDUP_REMOVED lines=16> */
.L_x_22634:
[----:B------:R-:W-:Y:S05]  /*13c0*/  BSYNC B2 ;  /* 0x0000000000027941 */ /* 0x000fea0003800000 */
.L_x_22633:
        /* <DEDUP_REMOVED lines=44> */
.L_x_22632:
[----:B------:R-:W-:Y:S05]  /*1690*/  BSYNC B1 ;  /* 0x0000000000017941 */ /* 0x000fea0003800000 */
.L_x_22631:
        /* <DEDUP_REMOVED lines=9> */
.L_x_22627:
        /* <DEDUP_REMOVED lines=12> */
.L_x_22636:
[----:B------:R-:W-:-:S07]  /*17f0*/  IMAD.MOV.U32 R36, RZ, RZ, R128 ;  /* 0x000000ffff247224 */ /* 0x000fce00078e0080 */
.L_x_22637:
[----:B------:R-:W-:Y:S05]  /*1800*/  BSYNC B1 ;  /* 0x0000000000017941 */ /* 0x000fea0003800000 */
.L_x_22635:
        /* <DEDUP_REMOVED lines=16> */
.L_x_22641:
[----:B------:R-:W-:Y:S05]  /*1910*/  BSYNC B2 ;  /* 0x0000000000027941 */ /* 0x000fea0003800000 */
.L_x_22640:
        /* <DEDUP_REMOVED lines=44> */
.L_x_22639:
[----:B------:R-:W-:Y:S05]  /*1be0*/  BSYNC B1 ;  /* 0x0000000000017941 */ /* 0x000fea0003800000 */
.L_x_22638:
        /* <DEDUP_REMOVED lines=14> */
.L_x_22642:
        /* <DEDUP_REMOVED lines=12> */
.L_x_22645:
[----:B------:R-:W-:-:S07]  /*1d90*/  MOV R36, R128 ;  /* 0x0000008000247202 */ /* 0x000fce0000000f00 */
.L_x_22646:
[----:B------:R-:W-:Y:S05]  /*1da0*/  BSYNC B1 ;  /* 0x0000000000017941 */ /* 0x000fea0003800000 */
.L_x_22644:
        /* <DEDUP_REMOVED lines=16> */
.L_x_22650:
[----:B------:R-:W-:Y:S05]  /*1eb0*/  BSYNC B2 ;  /* 0x0000000000027941 */ /* 0x000fea0003800000 */
.L_x_22649:
        /* <DEDUP_REMOVED lines=44> */
.L_x_22648:
[----:B------:R-:W-:Y:S05]  /*2180*/  BSYNC B1 ;  /* 0x0000000000017941 */ /* 0x000fea0003800000 */
.L_x_22647:
        /* <DEDUP_REMOVED lines=9> */
.L_x_22643:
        /* <DEDUP_REMOVED lines=12> */
.L_x_22652:
[----:B------:R-:W-:-:S07]  /*22e0*/  MOV R36, R128 ;  /* 0x0000008000247202 */ /* 0x000fce0000000f00 */
.L_x_22653:
[----:B------:R-:W-:Y:S05]  /*22f0*/  BSYNC B1 ;  /* 0x0000000000017941 */ /* 0x000fea0003800000 */
.L_x_22651:
        /* <DEDUP_REMOVED lines=16> */
.L_x_22657:
[----:B------:R-:W-:Y:S05]  /*2400*/  BSYNC B2 ;  /* 0x0000000000027941 */ /* 0x000fea0003800000 */
.L_x_22656:
        /* <DEDUP_REMOVED lines=44> */
.L_x_22655:
[----:B------:R-:W-:Y:S05]  /*26d0*/  BSYNC B1 ;  /* 0x0000000000017941 */ /* 0x000fea0003800000 */
.L_x_22654:
        /* <DEDUP_REMOVED lines=14> */
.L_x_22658:
        /* <DEDUP_REMOVED lines=12> */
.L_x_22661:
[----:B------:R-:W-:-:S07]  /*2880*/  IMAD.MOV.U32 R36, RZ, RZ, R128 ;  /* 0x000000ffff247224 */ /* 0x000fce00078e0080 */
.L_x_22662:
[----:B------:R-:W-:Y:S05]  /*2890*/  BSYNC B1 ;  /* 0x0000000000017941 */ /* 0x000fea0003800000 */
.L_x_22660:
        /* <DEDUP_REMOVED lines=16> */
.L_x_22666:
[----:B------:R-:W-:Y:S05]  /*29a0*/  BSYNC B2 ;  /* 0x0000000000027941 */ /* 0x000fea0003800000 */
.L_x_22665:
        /* <DEDUP_REMOVED lines=44> */
.L_x_22664:
[----:B------:R-:W-:Y:S05]  /*2c70*/  BSYNC B1 ;  /* 0x0000000000017941 */ /* 0x000fea0003800000 */
.L_x_22663:
        /* <DEDUP_REMOVED lines=9> */
.L_x_22659:
        /* <DEDUP_REMOVED lines=12> */
.L_x_22668:
[----:B------:R-:W-:-:S07]  /*2dd0*/  IMAD.MOV.U32 R36, RZ, RZ, R128 ;  /* 0x000000ffff247224 */ /* 0x000fce00078e0080 */
.L_x_22669:
[----:B------:R-:W-:Y:S05]  /*2de0*/  BSYNC B1 ;  /* 0x0000000000017941 */ /* 0x000fea0003800000 */
.L_x_22667:
        /* <DEDUP_REMOVED lines=16> */
.L_x_22673:
[----:B------:R-:W-:Y:S05]  /*2ef0*/  BSYNC B2 ;  /* 0x0000000000027941 */ /* 0x000fea0003800000 */
.L_x_22672:
        /* <DEDUP_REMOVED lines=44> */
.L_x_22671:
[----:B------:R-:W-:Y:S05]  /*31c0*/  BSYNC B1 ;  /* 0x0000000000017941 */ /* 0x000fea0003800000 */
.L_x_22670:
        /* <DEDUP_REMOVED lines=14> */
.L_x_22674:
        /* <DEDUP_REMOVED lines=12> */
.L_x_22677:
[----:B------:R-:W-:-:S07]  /*3370*/  IMAD.MOV.U32 R34, RZ, RZ, R128 ;  /* 0x000000ffff227224 */ /* 0x000fce00078e0080 */
.L_x_22678:
[----:B------:R-:W-:Y:S05]  /*3380*/  BSYNC B1 ;  /* 0x0000000000017941 */ /* 0x000fea0003800000 */
.L_x_22676:
        /* <DEDUP_REMOVED lines=16> */
.L_x_22682:
[----:B------:R-:W-:Y:S05]  /*3490*/  BSYNC B2 ;  /* 0x0000000000027941 */ /* 0x000fea0003800000 */
.L_x_22681:
        /* <DEDUP_REMOVED lines=44> */
.L_x_22680:
[----:B------:R-:W-:Y:S05]  /*3760*/  BSYNC B1 ;  /* 0x0000000000017941 */ /* 0x000fea0003800000 */
.L_x_22679:
        /* <DEDUP_REMOVED lines=9> */
.L_x_22675:
        /* <DEDUP_REMOVED lines=12> */
.L_x_22684:
[----:B------:R-:W-:-:S07]  /*38c0*/  IMAD.MOV.U32 R34, RZ, RZ, R128 ;  /* 0x000000ffff227224 */ /* 0x000fce00078e0080 */
.L_x_22685:
[----:B------:R-:W-:Y:S05]  /*38d0*/  BSYNC B1 ;  /* 0x0000000000017941 */ /* 0x000fea0003800000 */
.L_x_22683:
        /* <DEDUP_REMOVED lines=16> */
.L_x_22689:
[----:B------:R-:W-:Y:S05]  /*39e0*/  BSYNC B2 ;  /* 0x0000000000027941 */ /* 0x000fea0003800000 */
.L_x_22688:
        /* <DEDUP_REMOVED lines=44> */
.L_x_22687:
[----:B------:R-:W-:Y:S05]  /*3cb0*/  BSYNC B1 ;  /* 0x0000000000017941 */ /* 0x000fea0003800000 */
.L_x_22686:
        /* <DEDUP_REMOVED lines=14> */
.L_x_22690:
        /* <DEDUP_REMOVED lines=12> */
.L_x_22693:
[----:B------:R-:W-:-:S07]  /*3e60*/  MOV R34, R128 ;  /* 0x0000008000227202 */ /* 0x000fce0000000f00 */
.L_x_22694:
[----:B------:R-:W-:Y:S05]  /*3e70*/  BSYNC B1 ;  /* 0x0000000000017941 */ /* 0x000fea0003800000 */
.L_x_22692:
        /* <DEDUP_REMOVED lines=16> */
.L_x_22698:
[----:B------:R-:W-:Y:S05]  /*3f80*/  BSYNC B2 ;  /* 0x0000000000027941 */ /* 0x000fea0003800000 */
.L_x_22697:
        /* <DEDUP_REMOVED lines=44> */
.L_x_22696:
[----:B------:R-:W-:Y:S05]  /*4250*/  BSYNC B1 ;  /* 0x0000000000017941 */ /* 0x000fea0003800000 */
.L_x_22695:
        /* <DEDUP_REMOVED lines=9> */
.L_x_22691:
        /* <DEDUP_REMOVED lines=12> */
.L_x_22700:
[----:B------:R-:W-:-:S07]  /*43b0*/  MOV R34, R128 ;  /* 0x0000008000227202 */ /* 0x000fce0000000f00 */
.L_x_22701:
[----:B------:R-:W-:Y:S05]  /*43c0*/  BSYNC B1 ;  /* 0x0000000000017941 */ /* 0x000fea0003800000 */
.L_x_22699:
        /* <DEDUP_REMOVED lines=16> */
.L_x_22705:
[----:B------:R-:W-:Y:S05]  /*44d0*/  BSYNC B2 ;  /* 0x0000000000027941 */ /* 0x000fea0003800000 */
.L_x_22704:
        /* <DEDUP_REMOVED lines=44> */
.L_x_22703:
[----:B------:R-:W-:Y:S05]  /*47a0*/  BSYNC B1 ;  /* 0x0000000000017941 */ /* 0x000fea0003800000 */
.L_x_22702:
        /* <DEDUP_REMOVED lines=12> */
.L_x_22706:
        /* <DEDUP_REMOVED lines=12> */
.L_x_22709:
[----:B------:R-:W-:-:S07]  /*4930*/  IMAD.MOV.U32 R26, RZ, RZ, R128 ;  /* 0x000000ffff1a7224 */ /* 0x000fce00078e0080 */
.L_x_22710:
[----:B------:R-:W-:Y:S05]  /*4940*/  BSYNC B1 ;  /* 0x0000000000017941 */ /* 0x000fea0003800000 */
.L_x_22708:
        /* <DEDUP_REMOVED lines=16> */
.L_x_22714:
[----:B------:R-:W-:Y:S05]  /*4a50*/  BSYNC B2 ;  /* 0x0000000000027941 */ /* 0x000fea0003800000 */
.L_x_22713:
        /* <DEDUP_REMOVED lines=44> */
.L_x_22712:
[----:B------:R-:W-:Y:S05]  /*4d20*/  BSYNC B1 ;  /* 0x0000000000017941 */ /* 0x000fea0003800000 */
.L_x_22711:
        /* <DEDUP_REMOVED lines=9> */
.L_x_22707:
        /* <DEDUP_REMOVED lines=12> */
.L_x_22716:
[----:B------:R-:W-:-:S07]  /*4e80*/  IMAD.MOV.U32 R26, RZ, RZ, R128 ;  /* 0x000000ffff1a7224 */ /* 0x000fce00078e0080 */
.L_x_22717:
[----:B------:R-:W-:Y:S05]  /*4e90*/  BSYNC B1 ;  /* 0x0000000000017941 */ /* 0x000fea0003800000 */
.L_x_22715:
        /* <DEDUP_REMOVED lines=16> */
.L_x_22721:
[----:B------:R-:W-:Y:S05]  /*4fa0*/  BSYNC B2 ;  /* 0x0000000000027941 */ /* 0x000fea0003800000 */
.L_x_22720:
        /* <DEDUP_REMOVED lines=44> */
.L_x_22719:
[----:B------:R-:W-:Y:S05]  /*5270*/  BSYNC B1 ;  /* 0x0000000000017941 */ /* 0x000fea0003800000 */
.L_x_22718:
        /* <DEDUP_REMOVED lines=12> */
.L_x_22722:
        /* <DEDUP_REMOVED lines=12> */
.L_x_22725:
[----:B------:R-:W-:-:S07]  /*5400*/  IMAD.MOV.U32 R26, RZ, RZ, R128 ;  /* 0x000000ffff1a7224 */ /* 0x000fce00078e0080 */
.L_x_22726:
[----:B------:R-:W-:Y:S05]  /*5410*/  BSYNC B1 ;  /* 0x0000000000017941 */ /* 0x000fea0003800000 */
.L_x_22724:
        /* <DEDUP_REMOVED lines=16> */
.L_x_22730:
[----:B------:R-:W-:Y:S05]  /*5520*/  BSYNC B2 ;  /* 0x0000000000027941 */ /* 0x000fea0003800000 */
.L_x_22729:
        /* <DEDUP_REMOVED lines=44> */
.L_x_22728:
[----:B------:R-:W-:Y:S05]  /*57f0*/  BSYNC B1 ;  /* 0x0000000000017941 */ /* 0x000fea0003800000 */
.L_x_22727:
        /* <DEDUP_REMOVED lines=9> */
.L_x_22723:
        /* <DEDUP_REMOVED lines=12> */
.L_x_22732:
[----:B------:R-:W-:-:S07]  /*5950*/  IMAD.MOV.U32 R26, RZ, RZ, R128 ;  /* 0x000000ffff1a7224 */ /* 0x000fce00078e0080 */
.L_x_22733:
[----:B------:R-:W-:Y:S05]  /*5960*/  BSYNC B1 ;  /* 0x0000000000017941 */ /* 0x000fea0003800000 */
.L_x_22731:
        /* <DEDUP_REMOVED lines=16> */
.L_x_22737:
[----:B------:R-:W-:Y:S05]  /*5a70*/  BSYNC B2 ;  /* 0x0000000000027941 */ /* 0x000fea0003800000 */
.L_x_22736:
        /* <DEDUP_REMOVED lines=44> */
.L_x_22735:
[----:B------:R-:W-:Y:S05]  /*5d40*/  BSYNC B1 ;  /* 0x0000000000017941 */ /* 0x000fea0003800000 */
.L_x_22734:
        /* <DEDUP_REMOVED lines=12> */
.L_x_22738:
        /* <DEDUP_REMOVED lines=12> */
.L_x_22741:
[----:B------:R-:W-:-:S07]  /*5ed0*/  MOV R32, R128 ;  /* 0x0000008000207202 */ /* 0x000fce0000000f00 */
.L_x_22742:
[----:B------:R-:W-:Y:S05]  /*5ee0*/  BSYNC B1 ;  /* 0x0000000000017941 */ /* 0x000fea0003800000 */
.L_x_22740:
        /* <DEDUP_REMOVED lines=18> */
.L_x_22746:
[----:B------:R-:W-:Y:S05]  /*6010*/  BSYNC B2 ;  /* 0x0000000000027941 */ /* 0x000fea0003800000 */
.L_x_22745:
        /* <DEDUP_REMOVED lines=44> */
.L_x_22744:
[----:B------:R-:W-:Y:S05]  /*62e0*/  BSYNC B1 ;  /* 0x0000000000017941 */ /* 0x000fea0003800000 */
.L_x_22743:
        /* <DEDUP_REMOVED lines=9> */
.L_x_22739:
        /* <DEDUP_REMOVED lines=12> */
[----:B------:R-:W-:Y:S01]  /*6440*/  SEL R27, RZ, 0x1000000, P5 ;  /* 0x01000000ff1b7807 */ /* 0x000fe20002800000 */
[----:B------:R-:W-:Y:S01]  /*6450*/  IMAD.WIDE.U32 R32, R32, 0x1000000, RZ ;  /* 0x0100000020207825 */ /* 0x000fe200078e00ff */
[----:B------:R-:W-:Y:S02]  /*6460*/  SEL R26, RZ, 0x1, P3 ;  /* 0x00000001ff1a7807 */ /* 0x000fe40001800000 */
[----:B------:R-:W-:Y:S02]  /*6470*/  SEL R24, RZ, 0x1, P4 ;  /* 0x00000001ff187807 */ /* 0x000fe40002000000 */
[----:B------:R-:W-:Y:S01]  /*6480*/  LOP3.LUT P5, RZ, R131, 0x2, RZ, 0xc0, !PT ;  /* 0x0000000283ff7812 */ /* 0x000fe200078ac0ff */
[----:B------:R-:W3:Y:S01]  /*6490*/  @P1 LDC.64 R28, c[0x0][0x230] ;  /* 0x00008c00ff1c1b82 */ /* 0x000ee20000000a00 */
[----:B------:R-:W-:Y:S01]  /*64a0*/  LOP3.LUT R34, R34, R27, R25, 0xfe, !PT ;  /* 0x0000001b22227212 */ /* 0x000fe200078efe19 */
[----:B------:R-:W-:Y:S01]  /*64b0*/  IMAD.WIDE.U32 R26, R26, 0x10000, RZ ;  /* 0x000100001a1a7825 */ /* 0x000fe200078e00ff */
[----:B------:R-:W-:-:S02]  /*64c0*/  SEL R37, RZ, 0x1, P5 ;  /* 0x00000001ff257807 */ /* 0x000fc40002800000 */
[----:B------:R-:W-:Y:S01]  /*64d0*/  LOP3.LUT P6, RZ, R131, 0x20, RZ, 0xc0, !PT ;  /* 0x0000002083ff7812 */ /* 0x000fe200078cc0ff */
        /* <DEDUP_REMOVED lines=35> */
.L_x_22747:
        /* <DEDUP_REMOVED lines=16> */
.L_x_22749:
[----:B------:R-:W-:-:S07]  /*6810*/  IMAD.MOV.U32 R36, RZ, RZ, R128 ;  /* 0x000000ffff247224 */ /* 0x000fce00078e0080 */
.L_x_22750:
[----:B------:R-:W-:Y:S05]  /*6820*/  BSYNC B1 ;  /* 0x0000000000017941 */ /* 0x000fea0003800000 */
.L_x_22748:
        /* <DEDUP_REMOVED lines=16> */
.L_x_22754:
[----:B------:R-:W-:Y:S05]  /*6930*/  BSYNC B2 ;  /* 0x0000000000027941 */ /* 0x000fea0003800000 */
.L_x_22753:
        /* <DEDUP_REMOVED lines=44> */
.L_x_22752:
[----:B------:R-:W-:Y:S05]  /*6c00*/  BSYNC B1 ;  /* 0x0000000000017941 */ /* 0x000fea0003800000 */
.L_x_22751:
        /* <DEDUP_REMOVED lines=14> */
.L_x_22755:
        /* <DEDUP_REMOVED lines=12> */
.L_x_22758:
[----:B------:R-:W-:-:S07]  /*6db0*/  IMAD.MOV.U32 R36, RZ, RZ, R128 ;  /* 0x000000ffff247224 */ /* 0x000fce00078e0080 */
.L_x_22759:
[----:B------:R-:W-:Y:S05]  /*6dc0*/  BSYNC B1 ;  /* 0x0000000000017941 */ /* 0x000fea0003800000 */
.L_x_22757:
        /* <DEDUP_REMOVED lines=16> */
.L_x_22763:
[----:B------:R-:W-:Y:S05]  /*6ed0*/  BSYNC B2 ;  /* 0x0000000000027941 */ /* 0x000fea0003800000 */
.L_x_22762:
        /* <DEDUP_REMOVED lines=44> */
.L_x_22761:
[----:B------:R-:W-:Y:S05]  /*71a0*/  BSYNC B1 ;  /* 0x0000000000017941 */ /* 0x000fea0003800000 */
.L_x_22760:
        /* <DEDUP_REMOVED lines=9> */
.L_x_22756:
        /* <DEDUP_REMOVED lines=12> */
.L_x_22765:
[----:B------:R-:W-:-:S07]  /*7300*/  IMAD.MOV.U32 R36, RZ, RZ, R128 ;  /* 0x000000ffff247224 */ /* 0x000fce00078e0080 */
.L_x_22766:
[----:B------:R-:W-:Y:S05]  /*7310*/  BSYNC B1 ;  /* 0x0000000000017941 */ /* 0x000fea0003800000 */
.L_x_22764:
        /* <DEDUP_REMOVED lines=16> */
.L_x_22770:
[----:B------:R-:W-:Y:S05]  /*7420*/  BSYNC B2 ;  /* 0x0000000000027941 */ /* 0x000fea0003800000 */
.L_x_22769:
        /* <DEDUP_REMOVED lines=44> */
.L_x_22768:
[----:B------:R-:W-:Y:S05]  /*76f0*/  BSYNC B1 ;  /* 0x0000000000017941 */ /* 0x000fea0003800000 */
.L_x_22767:
        /* <DEDUP_REMOVED lines=14> */
.L_x_22771:
        /* <DEDUP_REMOVED lines=12> */
.L_x_22774:
[----:B------:R-:W-:-:S07]  /*78a0*/  MOV R24, R128 ;  /* 0x0000008000187202 */ /* 0x000fce0000000f00 */
.L_x_22775:
[----:B------:R-:W-:Y:S05]  /*78b0*/  BSYNC B1 ;  /* 0x0000000000017941 */ /* 0x000fea0003800000 */
.L_x_22773:
        /* <DEDUP_REMOVED lines=16> */
.L_x_22779:
[----:B------:R-:W-:Y:S05]  /*79c0*/  BSYNC B2 ;  /* 0x0000000000027941 */ /* 0x000fea0003800000 */
.L_x_22778:
        /* <DEDUP_REMOVED lines=44> */
.L_x_22777:
[----:B------:R-:W-:Y:S05]  /*7c90*/  BSYNC B1 ;  /* 0x0000000000017941 */ /* 0x000fea0003800000 */
.L_x_22776:
        /* <DEDUP_REMOVED lines=9> */
.L_x_22772:
        /* <DEDUP_REMOVED lines=12> */
.L_x_22781:
[----:B------:R-:W-:-:S07]  /*7df0*/  IMAD.MOV.U32 R24, RZ, RZ, R128 ;  /* 0x000000ffff187224 */ /* 0x000fce00078e0080 */
.L_x_22782:
[----:B------:R-:W-:Y:S05]  /*7e00*/  BSYNC B1 ;  /* 0x0000000000017941 */ /* 0x000fea0003800000 */
.L_x_22780:
        /* <DEDUP_REMOVED lines=16> */
.L_x_22786:
[----:B------:R-:W-:Y:S05]  /*7f10*/  BSYNC B2 ;  /* 0x0000000000027941 */ /* 0x000fea0003800000 */
.L_x_22785:
        /* <DEDUP_REMOVED lines=44> */
.L_x_22784:
[----:B------:R-:W-:Y:S05]  /*81e0*/  BSYNC B1 ;  /* 0x0000000000017941 */ /* 0x000fea0003800000 */
.L_x_22783:
        /* <DEDUP_REMOVED lines=14> */
.L_x_22787:
        /* <DEDUP_REMOVED lines=12> */
.L_x_22790:
[----:B------:R-:W-:-:S07]  /*8390*/  MOV R24, R128 ;  /* 0x0000008000187202 */ /* 0x000fce0000000f00 */
.L_x_22791:
[----:B------:R-:W-:Y:S05]  /*83a0*/  BSYNC B1 ;  /* 0x0000000000017941 */ /* 0x000fea0003800000 */
.L_x_22789:
        /* <DEDUP_REMOVED lines=16> */
.L_x_22795:
[----:B------:R-:W-:Y:S05]  /*84b0*/  BSYNC B2 ;  /* 0x0000000000027941 */ /* 0x000fea0003800000 */
.L_x_22794:
        /* <DEDUP_REMOVED lines=44> */
.L_x_22793:
[----:B------:R-:W-:Y:S05]  /*8780*/  BSYNC B1 ;  /* 0x0000000000017941 */ /* 0x000fea0003800000 */
.L_x_22792:
        /* <DEDUP_REMOVED lines=9> */
.L_x_22788:
        /* <DEDUP_REMOVED lines=12> */
.L_x_22797:
[----:B------:R-:W-:-:S07]  /*88e0*/  IMAD.MOV.U32 R24, RZ, RZ, R128 ;  /* 0x000000ffff187224 */ /* 0x000fce00078e0080 */
.L_x_22798:
[----:B------:R-:W-:Y:S05]  /*88f0*/  BSYNC B1 ;  /* 0x0000000000017941 */ /* 0x000fea0003800000 */
.L_x_22796:
        /* <DEDUP_REMOVED lines=16> */
.L_x_22802:
[----:B------:R-:W-:Y:S05]  /*8a00*/  BSYNC B2 ;  /* 0x0000000000027941 */ /* 0x000fea0003800000 */
.L_x_22801:
        /* <DEDUP_REMOVED lines=44> */
.L_x_22800:
[----:B------:R-:W-:Y:S05]  /*8cd0*/  BSYNC B1 ;  /* 0x0000000000017941 */ /* 0x000fea0003800000 */
.L_x_22799:
        /* <DEDUP_REMOVED lines=14> */
.L_x_22803:
        /* <DEDUP_REMOVED lines=12> */
.L_x_22806:
[----:B------:R-:W-:-:S07]  /*8e80*/  MOV R34, R128 ;  /* 0x0000008000227202 */ /* 0x000fce0000000f00 */
.L_x_22807:
[----:B------:R-:W-:Y:S05]  /*8e90*/  BSYNC B1 ;  /* 0x0000000000017941 */ /* 0x000fea0003800000 */
.L_x_22805:
        /* <DEDUP_REMOVED lines=16> */
.L_x_22811:
[----:B------:R-:W-:Y:S05]  /*8fa0*/  BSYNC B2 ;  /* 0x0000000000027941 */ /* 0x000fea0003800000 */
.L_x_22810:
        /* <DEDUP_REMOVED lines=44> */
.L_x_22809:
[----:B------:R-:W-:Y:S05]  /*9270*/  BSYNC B1 ;  /* 0x0000000000017941 */ /* 0x000fea0003800000 */
.L_x_22808:
        /* <DEDUP_REMOVED lines=9> */
.L_x_22804:
        /* <DEDUP_REMOVED lines=12> */
.L_x_22813:
[----:B------:R-:W-:-:S07]  /*93d0*/  IMAD.MOV.U32 R34, RZ, RZ, R128 ;  /* 0x000000ffff227224 */ /* 0x000fce00078e0080 */
.L_x_22814:
[----:B------:R-:W-:Y:S05]  /*93e0*/  BSYNC B1 ;  /* 0x0000000000017941 */ /* 0x000fea0003800000 */
.L_x_22812:
        /* <DEDUP_REMOVED lines=16> */
.L_x_22818:
[----:B------:R-:W-:Y:S05]  /*94f0*/  BSYNC B2 ;  /* 0x0000000000027941 */ /* 0x000fea0003800000 */
.L_x_22817:
        /* <DEDUP_REMOVED lines=44> */
.L_x_22816:
[----:B------:R-:W-:Y:S05]  /*97c0*/  BSYNC B1 ;  /* 0x0000000000017941 */ /* 0x000fea0003800000 */
.L_x_22815:
        /* <DEDUP_REMOVED lines=14> */
.L_x_22819:
        /* <DEDUP_REMOVED lines=12> */
.L_x_22822:
[----:B------:R-:W-:-:S07]  /*9970*/  MOV R34, R128 ;  /* 0x0000008000227202 */ /* 0x000fce0000000f00 */
.L_x_22823:
[----:B------:R-:W-:Y:S05]  /*9980*/  BSYNC B1 ;  /* 0x0000000000017941 */ /* 0x000fea0003800000 */
.L_x_22821:
        /* <DEDUP_REMOVED lines=16> */
.L_x_22827:
[----:B------:R-:W-:Y:S05]  /*9a90*/  BSYNC B2 ;  /* 0x0000000000027941 */ /* 0x000fea0003800000 */
.L_x_22826:
        /* <DEDUP_REMOVED lines=44> */
.L_x_22825:
[----:B------:R-:W-:Y:S05]  /*9d60*/  BSYNC B1 ;  /* 0x0000000000017941 */ /* 0x000fea0003800000 */
.L_x_22824:
        /* <DEDUP_REMOVED lines=9> */
.L_x_22820:
        /* <DEDUP_REMOVED lines=12> */
.L_x_22829:
[----:B------:R-:W-:-:S07]  /*9ec0*/  IMAD.MOV.U32 R34, RZ, RZ, R128 ;  /* 0x000000ffff227224 */ /* 0x000fce00078e0080 */
.L_x_22830:
[----:B------:R-:W-:Y:S05]  /*9ed0*/  BSYNC B1 ;  /* 0x0000000000017941 */ /* 0x000fea0003800000 */
.L_x_22828:
        /* <DEDUP_REMOVED lines=16> */
.L_x_22834:
[----:B------:R-:W-:Y:S05]  /*9fe0*/  BSYNC B2 ;  /* 0x0000000000027941 */ /* 0x000fea0003800000 */
.L_x_22833:
        /* <DEDUP_REMOVED lines=44> */
.L_x_22832:
[----:B------:R-:W-:Y:S05]  /*a2b0*/  BSYNC B1 ;  /* 0x0000000000017941 */ /* 0x000fea0003800000 */
.L_x_22831:
        /* <DEDUP_REMOVED lines=12> */
.L_x_22835:
        /* <DEDUP_REMOVED lines=12> */
.L_x_22838:
[----:B------:R-:W-:-:S07]  /*a440*/  MOV R26, R128 ;  /* 0x00000080001a7202 */ /* 0x000fce0000000f00 */
.L_x_22839:
[----:B------:R-:W-:Y:S05]  /*a450*/  BSYNC B1 ;  /* 0x0000000000017941 */ /* 0x000fea0003800000 */
.L_x_22837:
        /* <DEDUP_REMOVED lines=16> */
.L_x_22843:
[----:B------:R-:W-:Y:S05]  /*a560*/  BSYNC B2 ;  /* 0x0000000000027941 */ /* 0x000fea0003800000 */
.L_x_22842:
        /* <DEDUP_REMOVED lines=44> */
.L_x_22841:
[----:B------:R-:W-:Y:S05]  /*a830*/  BSYNC B1 ;  /* 0x0000000000017941 */ /* 0x000fea0003800000 */
.L_x_22840:
        /* <DEDUP_REMOVED lines=9> */
.L_x_22836:
        /* <DEDUP_REMOVED lines=12> */
.L_x_22845:
[----:B------:R-:W-:-:S07]  /*a990*/  IMAD.MOV.U32 R26, RZ, RZ, R128 ;  /* 0x000000ffff1a7224 */ /* 0x000fce00078e0080 */
.L_x_22846:
[----:B------:R-:W-:Y:S05]  /*a9a0*/  BSYNC B1 ;  /* 0x0000000000017941 */ /* 0x000fea0003800000 */
.L_x_22844:
        /* <DEDUP_REMOVED lines=16> */
.L_x_22850:
[----:B------:R-:W-:Y:S05]  /*aab0*/  BSYNC B2 ;  /* 0x0000000000027941 */ /* 0x000fea0003800000 */
.L_x_22849:
        /* <DEDUP_REMOVED lines=44> */
.L_x_22848:
[----:B------:R-:W-:Y:S05]  /*ad80*/  BSYNC B1 ;  /* 0x0000000000017941 */ /* 0x000fea0003800000 */
.L_x_22847:
        /* <DEDUP_REMOVED lines=12> */
.L_x_22851:
        /* <DEDUP_REMOVED lines=12> */
.L_x_22854:
[----:B------:R-:W-:-:S07]  /*af10*/  MOV R26, R128 ;  /* 0x00000080001a7202 */ /* 0x000fce0000000f00 */
.L_x_22855:
[----:B------:R-:W-:Y:S05]  /*af20*/  BSYNC B1 ;  /* 0x0000000000017941 */ /* 0x000fea0003800000 */
.L_x_22853:
        /* <DEDUP_REMOVED lines=16> */
.L_x_22859:
[----:B------:R-:W-:Y:S05]  /*b030*/  BSYNC B2 ;  /* 0x0000000000027941 */ /* 0x000fea0003800000 */
.L_x_22858:
        /* <DEDUP_REMOVED lines=44> */
.L_x_22857:
[----:B------:R-:W-:Y:S05]  /*b300*/  BSYNC B1 ;  /* 0x0000000000017941 */ /* 0x000fea0003800000 */
.L_x_22856:
        /* <DEDUP_REMOVED lines=9> */
.L_x_22852:
        /* <DEDUP_REMOVED lines=12> */
.L_x_22861:
[----:B------:R-:W-:-:S07]  /*b460*/  IMAD.MOV.U32 R26, RZ, RZ, R128 ;  /* 0x000000ffff1a7224 */ /* 0x000fce00078e0080 */
.L_x_22862:
[----:B------:R-:W-:Y:S05]  /*b470*/  BSYNC B1 ;  /* 0x0000000000017941 */ /* 0x000fea0003800000 */
.L_x_22860:
        /* <DEDUP_REMOVED lines=16> */
.L_x_22866:
[----:B------:R-:W-:Y:S05]  /*b580*/  BSYNC B2 ;  /* 0x0000000000027941 */ /* 0x000fea0003800000 */
.L_x_22865:
        /* <DEDUP_REMOVED lines=44> */
.L_x_22864:
[----:B------:R-:W-:Y:S05]  /*b850*/  BSYNC B1 ;  /* 0x0000000000017941 */ /* 0x000fea0003800000 */
.L_x_22863:
        /* <DEDUP_REMOVED lines=12> */
.L_x_22867:
        /* <DEDUP_REMOVED lines=12> */
.L_x_22870:
[----:B------:R-:W-:-:S07]  /*b9e0*/  MOV R32, R128 ;  /* 0x0000008000207202 */ /* 0x000fce0000000f00 */
.L_x_22871:
[----:B------:R-:W-:Y:S05]  /*b9f0*/  BSYNC B1 ;  /* 0x0000000000017941 */ /* 0x000fea0003800000 */
.L_x_22869:
        /* <DEDUP_REMOVED lines=18> */
.L_x_22875:
[----:B------:R-:W-:Y:S05]  /*bb20*/  BSYNC B2 ;  /* 0x0000000000027941 */ /* 0x000fea0003800000 */
.L_x_22874:
        /* <DEDUP_REMOVED lines=44> */
.L_x_22873:
[----:B------:R-:W-:Y:S05]  /*bdf0*/  BSYNC B1 ;  /* 0x0000000000017941 */ /* 0x000fea0003800000 */
.L_x_22872:
        /* <DEDUP_REMOVED lines=9> */
.L_x_22868:
        /* <DEDUP_REMOVED lines=35> */
[----:B-1----:R-:W-:Y:S01]  /*c0c0*/  SHF.L.U32 R27, R124, 0x10, RZ ;  /* 0x000000107c1b7819 */ /* 0x002fe200000006ff */
        /* <DEDUP_REMOVED lines=19> */
.L_x_22876:
[----:B------:R2:W5:Y:S04]  /*c200*/  @P0 LDG.E.128 R68, desc[UR4][R34.64] ;  /* 0x0000000422440981 */ /* 0x000568000c1e1d00 */
        /* <DEDUP_REMOVED lines=15> */
.L_x_22878:
[----:B------:R-:W-:-:S07]  /*c300*/  IMAD.MOV.U32 R36, RZ, RZ, R128 ;  /* 0x000000ffff247224 */ /* 0x000fce00078e0080 */
.L_x_22879:
[----:B------:R-:W-:Y:S05]  /*c310*/  BSYNC B1 ;  /* 0x0000000000017941 */ /* 0x000fea0003800000 */
.L_x_22877:
        /* <DEDUP_REMOVED lines=16> */
.L_x_22883:
[----:B------:R-:W-:Y:S05]  /*c420*/  BSYNC B2 ;  /* 0x0000000000027941 */ /* 0x000fea0003800000 */
.L_x_22882:
        /* <DEDUP_REMOVED lines=44> */
.L_x_22881:
[----:B------:R-:W-:Y:S05]  /*c6f0*/  BSYNC B1 ;  /* 0x0000000000017941 */ /* 0x000fea0003800000 */
.L_x_22880:
        /* <DEDUP_REMOVED lines=14> */
.L_x_22884:
        /* <DEDUP_REMOVED lines=12> */
.L_x_22887:
[----:B------:R-:W-:-:S07]  /*c8a0*/  MOV R36, R128 ;  /* 0x0000008000247202 */ /* 0x000fce0000000f00 */
.L_x_22888:
[----:B------:R-:W-:Y:S05]  /*c8b0*/  BSYNC B1 ;  /* 0x0000000000017941 */ /* 0x000fea0003800000 */
.L_x_22886:
        /* <DEDUP_REMOVED lines=16> */
.L_x_22892:
[----:B------:R-:W-:Y:S05]  /*c9c0*/  BSYNC B2 ;  /* 0x0000000000027941 */ /* 0x000fea0003800000 */
.L_x_22891:
        /* <DEDUP_REMOVED lines=44> */
.L_x_22890:
[----:B------:R-:W-:Y:S05]  /*cc90*/  BSYNC B1 ;  /* 0x0000000000017941 */ /* 0x000fea0003800000 */
.L_x_22889:
        /* <DEDUP_REMOVED lines=9> */
.L_x_22885:
        /* <DEDUP_REMOVED lines=12> */
.L_x_22894:
[----:B------:R-:W-:-:S07]  /*cdf0*/  IMAD.MOV.U32 R36, RZ, RZ, R128 ;  /* 0x000000ffff247224 */ /* 0x000fce00078e0080 */
.L_x_22895:
[----:B------:R-:W-:Y:S05]  /*ce00*/  BSYNC B1 ;  /* 0x0000000000017941 */ /* 0x000fea0003800000 */
.L_x_22893:
        /* <DEDUP_REMOVED lines=16> */
.L_x_22899:
[----:B------:R-:W-:Y:S05]  /*cf10*/  BSYNC B2 ;  /* 0x0000000000027941 */ /* 0x000fea0003800000 */
.L_x_22898:
        /* <DEDUP_REMOVED lines=44> */
.L_x_22897:
[----:B------:R-:W-:Y:S05]  /*d1e0*/  BSYNC B1 ;  /* 0x0000000000017941 */ /* 0x000fea0003800000 */
.L_x_22896:
        /* <DEDUP_REMOVED lines=14> */
.L_x_22900:
        /* <DEDUP_REMOVED lines=12> */
.L_x_22903:
[----:B------:R-:W-:-:S07]  /*d390*/  MOV R24, R128 ;  /* 0x0000008000187202 */ /* 0x000fce0000000f00 */
.L_x_22904:
[----:B------:R-:W-:Y:S05]  /*d3a0*/  BSYNC B1 ;  /* 0x0000000000017941 */ /* 0x000fea0003800000 */
.L_x_22902:
        /* <DEDUP_REMOVED lines=16> */
.L_x_22908:
[----:B------:R-:W-:Y:S05]  /*d4b0*/  BSYNC B2 ;  /* 0x0000000000027941 */ /* 0x000fea0003800000 */
.L_x_22907:
        /* <DEDUP_REMOVED lines=44> */
.L_x_22906:
[----:B------:R-:W-:Y:S05]  /*d780*/  BSYNC B1 ;  /* 0x0000000000017941 */ /* 0x000fea0003800000 */
.L_x_22905:
        /* <DEDUP_REMOVED lines=9> */
.L_x_22901:
        /* <DEDUP_REMOVED lines=12> */
.L_x_22910:
[----:B------:R-:W-:-:S07]  /*d8e0*/  IMAD.MOV.U32 R24, RZ, RZ, R128 ;  /* 0x000000ffff187224 */ /* 0x000fce00078e0080 */
.L_x_22911:
[----:B------:R-:W-:Y:S05]  /*d8f0*/  BSYNC B1 ;  /* 0x0000000000017941 */ /* 0x000fea0003800000 */
.L_x_22909:
        /* <DEDUP_REMOVED lines=16> */
.L_x_22915:
[----:B------:R-:W-:Y:S05]  /*da00*/  BSYNC B2 ;  /* 0x0000000000027941 */ /* 0x000fea0003800000 */
.L_x_22914:
        /* <DEDUP_REMOVED lines=44> */
.L_x_22913:
[----:B------:R-:W-:Y:S05]  /*dcd0*/  BSYNC B1 ;  /* 0x0000000000017941 */ /* 0x000fea0003800000 */
.L_x_22912:
        /* <DEDUP_REMOVED lines=14> */
.L_x_22916:
        /* <DEDUP_REMOVED lines=12> */
.L_x_22919:
[----:B------:R-:W-:-:S07]  /*de80*/  MOV R24, R128 ;  /* 0x0000008000187202 */ /* 0x000fce0000000f00 */
.L_x_22920:
[----:B------:R-:W-:Y:S05]  /*de90*/  BSYNC B1 ;  /* 0x0000000000017941 */ /* 0x000fea0003800000 */
.L_x_22918:
        /* <DEDUP_REMOVED lines=16> */
.L_x_22924:
[----:B------:R-:W-:Y:S05]  /*dfa0*/  BSYNC B2 ;  /* 0x0000000000027941 */ /* 0x000fea0003800000 */
.L_x_22923:
        /* <DEDUP_REMOVED lines=44> */
.L_x_22922:
[----:B------:R-:W-:Y:S05]  /*e270*/  BSYNC B1 ;  /* 0x0000000000017941 */ /* 0x000fea0003800000 */
.L_x_22921:
        /* <DEDUP_REMOVED lines=9> */
.L_x_22917:
        /* <DEDUP_REMOVED lines=12> */
.L_x_22926:
[----:B------:R-:W-:-:S07]  /*e3d0*/  IMAD.MOV.U32 R24, RZ, RZ, R128 ;  /* 0x000000ffff187224 */ /* 0x000fce00078e0080 */
.L_x_22927:
[----:B------:R-:W-:Y:S05]  /*e3e0*/  BSYNC B1 ;  /* 0x0000000000017941 */ /* 0x000fea0003800000 */
.L_x_22925:
        /* <DEDUP_REMOVED lines=16> */
.L_x_22931:
[----:B------:R-:W-:Y:S05]  /*e4f0*/  BSYNC B2 ;  /* 0x0000000000027941 */ /* 0x000fea0003800000 */
.L_x_22930:
        /* <DEDUP_REMOVED lines=44> */
.L_x_22929:
[----:B------:R-:W-:Y:S05]  /*e7c0*/  BSYNC B1 ;  /* 0x0000000000017941 */ /* 0x000fea0003800000 */
.L_x_22928:
        /* <DEDUP_REMOVED lines=14> */
.L_x_22932:
        /* <DEDUP_REMOVED lines=12> */
.L_x_22935:
[----:B------:R-:W-:-:S07]  /*e970*/  MOV R34, R128 ;  /* 0x0000008000227202 */ /* 0x000fce0000000f00 */
.L_x_22936:
[----:B------:R-:W-:Y:S05]  /*e980*/  BSYNC B1 ;  /* 0x0000000000017941 */ /* 0x000fea0003800000 */
.L_x_22934:
        /* <DEDUP_REMOVED lines=16> */
.L_x_22940:
[----:B------:R-:W-:Y:S05]  /*ea90*/  BSYNC B2 ;  /* 0x0000000000027941 */ /* 0x000fea0003800000 */
.L_x_22939:
        /* <DEDUP_REMOVED lines=44> */
.L_x_22938:
[----:B------:R-:W-:Y:S05]  /*ed60*/  BSYNC B1 ;  /* 0x0000000000017941 */ /* 0x000fea0003800000 */
.L_x_22937:
        /* <DEDUP_REMOVED lines=9> */
.L_x_22933:
        /* <DEDUP_REMOVED lines=12> */
.L_x_22942:
[----:B------:R-:W-:-:S07]  /*eec0*/  IMAD.MOV.U32 R34, RZ, RZ, R128 ;  /* 0x000000ffff227224 */ /* 0x000fce00078e0080 */
.L_x_22943:
[----:B------:R-:W-:Y:S05]  /*eed0*/  BSYNC B1 ;  /* 0x0000000000017941 */ /* 0x000fea0003800000 */
.L_x_22941:
        /* <DEDUP_REMOVED lines=16> */
.L_x_22947:
[----:B------:R-:W-:Y:S05]  /*efe0*/  BSYNC B2 ;  /* 0x0000000000027941 */ /* 0x000fea0003800000 */
.L_x_22946:
        /* <DEDUP_REMOVED lines=44> */
.L_x_22945:
[----:B------:R-:W-:Y:S05]  /*f2b0*/  BSYNC B1 ;  /* 0x0000000000017941 */ /* 0x000fea0003800000 */
.L_x_22944:
        /* <DEDUP_REMOVED lines=14> */
.L_x_22948:
        /* <DEDUP_REMOVED lines=12> */
.L_x_22951:
[----:B------:R-:W-:-:S07]  /*f460*/  MOV R34, R128 ;  /* 0x0000008000227202 */ /* 0x000fce0000000f00 */
.L_x_22952:
[----:B------:R-:W-:Y:S05]  /*f470*/  BSYNC B1 ;  /* 0x0000000000017941 */ /* 0x000fea0003800000 */
.L_x_22950:
        /* <DEDUP_REMOVED lines=16> */
.L_x_22956:
[----:B------:R-:W-:Y:S05]  /*f580*/  BSYNC B2 ;  /* 0x0000000000027941 */ /* 0x000fea0003800000 */
.L_x_22955:
        /* <DEDUP_REMOVED lines=44> */
.L_x_22954:
[----:B------:R-:W-:Y:S05]  /*f850*/  BSYNC B1 ;  /* 0x0000000000017941 */ /* 0x000fea0003800000 */
.L_x_22953:
        /* <DEDUP_REMOVED lines=9> */
.L_x_22949:
        /* <DEDUP_REMOVED lines=12> */
.L_x_22958:
[----:B------:R-:W-:-:S07]  /*f9b0*/  IMAD.MOV.U32 R34, RZ, RZ, R128 ;  /* 0x000000ffff227224 */ /* 0x000fce00078e0080 */
.L_x_22959:
[----:B------:R-:W-:Y:S05]  /*f9c0*/  BSYNC B1 ;  /* 0x0000000000017941 */ /* 0x000fea0003800000 */
.L_x_22957:
        /* <DEDUP_REMOVED lines=16> */
.L_x_22963:
[----:B------:R-:W-:Y:S05]  /*fad0*/  BSYNC B2 ;  /* 0x0000000000027941 */ /* 0x000fea0003800000 */
.L_x_22962:
        /* <DEDUP_REMOVED lines=44> */
.L_x_22961:
[----:B------:R-:W-:Y:S05]  /*fda0*/  BSYNC B1 ;  /* 0x0000000000017941 */ /* 0x000fea0003800000 */
.L_x_22960:
        /* <DEDUP_REMOVED lines=12> */
.L_x_22964:
        /* <DEDUP_REMOVED lines=12> */
.L_x_22967:
[----:B------:R-:W-:-:S07]  /*ff30*/  MOV R26, R128 ;  /* 0x00000080001a7202 */ /* 0x000fce0000000f00 */
.L_x_22968:
[----:B------:R-:W-:Y:S05]  /*ff40*/  BSYNC B1 ;  /* 0x0000000000017941 */ /* 0x000fea0003800000 */
.L_x_22966:
        /* <DEDUP_REMOVED lines=16> */
.L_x_22972:
[----:B------:R-:W-:Y:S05]  /*10050*/  BSYNC B2 ;  /* 0x0000000000027941 */ /* 0x000fea0003800000 */
.L_x_22971:
        /* <DEDUP_REMOVED lines=44> */
.L_x_22970:
[----:B------:R-:W-:Y:S05]  /*10320*/  BSYNC B1 ;  /* 0x0000000000017941 */ /* 0x000fea0003800000 */
.L_x_22969:
        /* <DEDUP_REMOVED lines=9> */
.L_x_22965:
        /* <DEDUP_REMOVED lines=12> */
.L_x_22974:
[----:B------:R-:W-:-:S07]  /*10480*/  IMAD.MOV.U32 R26, RZ, RZ, R128 ;  /* 0x000000ffff1a7224 */ /* 0x000fce00078e0080 */
.L_x_22975:
[----:B------:R-:W-:Y:S05]  /*10490*/  BSYNC B1 ;  /* 0x0000000000017941 */ /* 0x000fea0003800000 */
.L_x_22973:
        /* <DEDUP_REMOVED lines=16> */
.L_x_22979:
[----:B------:R-:W-:Y:S05]  /*105a0*/  BSYNC B2 ;  /* 0x0000000000027941 */ /* 0x000fea0003800000 */
.L_x_22978:
        /* <DEDUP_REMOVED lines=44> */
.L_x_22977:
[----:B------:R-:W-:Y:S05]  /*10870*/  BSYNC B1 ;  /* 0x0000000000017941 */ /* 0x000fea0003800000 */
.L_x_22976:
        /* <DEDUP_REMOVED lines=12> */
.L_x_22980:
        /* <DEDUP_REMOVED lines=12> */
.L_x_22983:
[----:B------:R-:W-:-:S07]  /*10a00*/  MOV R26, R128 ;  /* 0x00000080001a7202 */ /* 0x000fce0000000f00 */
.L_x_22984:
[----:B------:R-:W-:Y:S05]  /*10a10*/  BSYNC B1 ;  /* 0x0000000000017941 */ /* 0x000fea0003800000 */
.L_x_22982:
        /* <DEDUP_REMOVED lines=16> */
.L_x_22988:
[----:B------:R-:W-:Y:S05]  /*10b20*/  BSYNC B2 ;  /* 0x0000000000027941 */ /* 0x000fea0003800000 */
.L_x_22987:
        /* <DEDUP_REMOVED lines=44> */
.L_x_22986:
[----:B------:R-:W-:Y:S05]  /*10df0*/  BSYNC B1 ;  /* 0x0000000000017941 */ /* 0x000fea0003800000 */
.L_x_22985:
        /* <DEDUP_REMOVED lines=9> */
.L_x_22981:
        /* <DEDUP_REMOVED lines=12> */
.L_x_22990:
[----:B------:R-:W-:-:S07]  /*10f50*/  IMAD.MOV.U32 R26, RZ, RZ, R128 ;  /* 0x000000ffff1a7224 */ /* 0x000fce00078e0080 */
.L_x_22991:
[----:B------:R-:W-:Y:S05]  /*10f60*/  BSYNC B1 ;  /* 0x0000000000017941 */ /* 0x000fea0003800000 */
.L_x_22989:
        /* <DEDUP_REMOVED lines=16> */
.L_x_22995:
[----:B------:R-:W-:Y:S05]  /*11070*/  BSYNC B2 ;  /* 0x0000000000027941 */ /* 0x000fea0003800000 */
.L_x_22994:
        /* <DEDUP_REMOVED lines=44> */
.L_x_22993:
[----:B------:R-:W-:Y:S05]  /*11340*/  BSYNC B1 ;  /* 0x0000000000017941 */ /* 0x000fea0003800000 */
.L_x_22992:
        /* <DEDUP_REMOVED lines=12> */
.L_x_22996:
        /* <DEDUP_REMOVED lines=12> */
.L_x_22999:
[----:B------:R-:W-:-:S07]  /*114d0*/  MOV R32, R128 ;  /* 0x0000008000207202 */ /* 0x000fce0000000f00 */
.L_x_23000:
[----:B------:R-:W-:Y:S05]  /*114e0*/  BSYNC B1 ;  /* 0x0000000000017941 */ /* 0x000fea0003800000 */
.L_x_22998:
        /* <DEDUP_REMOVED lines=18> */
.L_x_23004:
[----:B------:R-:W-:Y:S05]  /*11610*/  BSYNC B2 ;  /* 0x0000000000027941 */ /* 0x000fea0003800000 */
.L_x_23003:
        /* <DEDUP_REMOVED lines=44> */
.L_x_23002:
[----:B------:R-:W-:Y:S05]  /*118e0*/  BSYNC B1 ;  /* 0x0000000000017941 */ /* 0x000fea0003800000 */
.L_x_23001:
        /* <DEDUP_REMOVED lines=9> */
.L_x_22997:
        /* <DEDUP_REMOVED lines=55> */
.L_x_23005:
        /* <DEDUP_REMOVED lines=16> */
.L_x_23007:
[----:B------:R-:W-:-:S07]  /*11df0*/  IMAD.MOV.U32 R94, RZ, RZ, R128 ;  /* 0x000000ffff5e7224 */ /* 0x000fce00078e0080 */
.L_x_23008:
[----:B------:R-:W-:Y:S05]  /*11e00*/  BSYNC B1 ;  /* 0x0000000000017941 */ /* 0x000fea0003800000 */
.L_x_23006:
        /* <DEDUP_REMOVED lines=16> */
.L_x_23012:
[----:B------:R-:W-:Y:S05]  /*11f10*/  BSYNC B2 ;  /* 0x0000000000027941 */ /* 0x000fea0003800000 */
.L_x_23011:
        /* <DEDUP_REMOVED lines=44> */
.L_x_23010:
[----:B------:R-:W-:Y:S05]  /*121e0*/  BSYNC B1 ;  /* 0x0000000000017941 */ /* 0x000fea0003800000 */
.L_x_23009:
        /* <DEDUP_REMOVED lines=14> */
.L_x_23013:
        /* <DEDUP_REMOVED lines=12> */
.L_x_23016:
[----:B------:R-:W-:-:S07]  /*12390*/  MOV R33, R128 ;  /* 0x0000008000217202 */ /* 0x000fce0000000f00 */
.L_x_23017:
[----:B------:R-:W-:Y:S05]  /*123a0*/  BSYNC B1 ;  /* 0x0000000000017941 */ /* 0x000fea0003800000 */
.L_x_23015:
        /* <DEDUP_REMOVED lines=16> */
.L_x_23021:
[----:B------:R-:W-:Y:S05]  /*124b0*/  BSYNC B2 ;  /* 0x0000000000027941 */ /* 0x000fea0003800000 */
.L_x_23020:
        /* <DEDUP_REMOVED lines=44> */
.L_x_23019:
[----:B------:R-:W-:Y:S05]  /*12780*/  BSYNC B1 ;  /* 0x0000000000017941 */ /* 0x000fea0003800000 */
.L_x_23018:
        /* <DEDUP_REMOVED lines=9> */
.L_x_23014:
        /* <DEDUP_REMOVED lines=12> */
.L_x_23023:
[----:B------:R-:W-:-:S07]  /*128e0*/  IMAD.MOV.U32 R33, RZ, RZ, R128 ;  /* 0x000000ffff217224 */ /* 0x000fce00078e0080 */
.L_x_23024:
[----:B------:R-:W-:Y:S05]  /*128f0*/  BSYNC B1 ;  /* 0x0000000000017941 */ /* 0x000fea0003800000 */
.L_x_23022:
        /* <DEDUP_REMOVED lines=16> */
.L_x_23028:
[----:B------:R-:W-:Y:S05]  /*12a00*/  BSYNC B2 ;  /* 0x0000000000027941 */ /* 0x000fea0003800000 */
.L_x_23027:
        /* <DEDUP_REMOVED lines=44> */
.L_x_23026:
[----:B------:R-:W-:Y:S05]  /*12cd0*/  BSYNC B1 ;  /* 0x0000000000017941 */ /* 0x000fea0003800000 */
.L_x_23025:
        /* <DEDUP_REMOVED lines=14> */
.L_x_23029:
        /* <DEDUP_REMOVED lines=12> */
.L_x_23032:
[----:B------:R-:W-:-:S07]  /*12e80*/  MOV R24, R128 ;  /* 0x0000008000187202 */ /* 0x000fce0000000f00 */
.L_x_23033:
[----:B------:R-:W-:Y:S05]  /*12e90*/  BSYNC B1 ;  /* 0x0000000000017941 */ /* 0x000fea0003800000 */
.L_x_23031:
        /* <DEDUP_REMOVED lines=16> */
.L_x_23037:
[----:B------:R-:W-:Y:S05]  /*12fa0*/  BSYNC B2 ;  /* 0x0000000000027941 */ /* 0x000fea0003800000 */
.L_x_23036:
        /* <DEDUP_REMOVED lines=44> */
.L_x_23035:
[----:B------:R-:W-:Y:S05]  /*13270*/  BSYNC B1 ;  /* 0x0000000000017941 */ /* 0x000fea0003800000 */
.L_x_23034:
        /* <DEDUP_REMOVED lines=9> */
.L_x_23030:
        /* <DEDUP_REMOVED lines=12> */
.L_x_23039:
[----:B------:R-:W-:-:S07]  /*133d0*/  IMAD.MOV.U32 R24, RZ, RZ, R128 ;  /* 0x000000ffff187224 */ /* 0x000fce00078e0080 */
.L_x_23040:
[----:B------:R-:W-:Y:S05]  /*133e0*/  BSYNC B1 ;  /* 0x0000000000017941 */ /* 0x000fea0003800000 */
.L_x_23038:
        /* <DEDUP_REMOVED lines=16> */
.L_x_23044:
[----:B------:R-:W-:Y:S05]  /*134f0*/  BSYNC B2 ;  /* 0x0000000000027941 */ /* 0x000fea0003800000 */
.L_x_23043:
        /* <DEDUP_REMOVED lines=44> */
.L_x_23042:
[----:B------:R-:W-:Y:S05]  /*137c0*/  BSYNC B1 ;  /* 0x0000000000017941 */ /* 0x000fea0003800000 */
.L_x_23041:
        /* <DEDUP_REMOVED lines=14> */
.L_x_23045:
        /* <DEDUP_REMOVED lines=12> */
.L_x_23048:
[----:B------:R-:W-:-:S07]  /*13970*/  MOV R24, R128 ;  /* 0x0000008000187202 */ /* 0x000fce0000000f00 */
.L_x_23049:
[----:B------:R-:W-:Y:S05]  /*13980*/  BSYNC B1 ;  /* 0x0000000000017941 */ /* 0x000fea0003800000 */
.L_x_23047:
        /* <DEDUP_REMOVED lines=16> */
.L_x_23053:
[----:B------:R-:W-:Y:S05]  /*13a90*/  BSYNC B2 ;  /* 0x0000000000027941 */ /* 0x000fea0003800000 */
.L_x_23052:
        /* <DEDUP_REMOVED lines=44> */
.L_x_23051:
[----:B------:R-:W-:Y:S05]  /*13d60*/  BSYNC B1 ;  /* 0x0000000000017941 */ /* 0x000fea0003800000 */
.L_x_23050:
        /* <DEDUP_REMOVED lines=9> */
.L_x_23046:
        /* <DEDUP_REMOVED lines=12> */
.L_x_23055:
[----:B------:R-:W-:-:S07]  /*13ec0*/  IMAD.MOV.U32 R24, RZ, RZ, R128 ;  /* 0x000000ffff187224 */ /* 0x000fce00078e0080 */
.L_x_23056:
[----:B------:R-:W-:Y:S05]  /*13ed0*/  BSYNC B1 ;  /* 0x0000000000017941 */ /* 0x000fea0003800000 */
.L_x_23054:
        /* <DEDUP_REMOVED lines=16> */
.L_x_23060:
[----:B------:R-:W-:Y:S05]  /*13fe0*/  BSYNC B2 ;  /* 0x0000000000027941 */ /* 0x000fea0003800000 */
.L_x_23059:
        /* <DEDUP_REMOVED lines=44> */
.L_x_23058:
[----:B------:R-:W-:Y:S05]  /*142b0*/  BSYNC B1 ;  /* 0x0000000000017941 */ /* 0x000fea0003800000 */
.L_x_23057:
        /* <DEDUP_REMOVED lines=14> */
.L_x_23061:
        /* <DEDUP_REMOVED lines=12> */
.L_x_23064:
[----:B------:R-:W-:-:S07]  /*14460*/  MOV R121, R128 ;  /* 0x0000008000797202 */ /* 0x000fce0000000f00 */
.L_x_23065:
[----:B------:R-:W-:Y:S05]  /*14470*/  BSYNC B1 ;  /* 0x0000000000017941 */ /* 0x000fea0003800000 */
.L_x_23063:
        /* <DEDUP_REMOVED lines=16> */
.L_x_23069:
[----:B------:R-:W-:Y:S05]  /*14580*/  BSYNC B2 ;  /* 0x0000000000027941 */ /* 0x000fea0003800000 */
.L_x_23068:
        /* <DEDUP_REMOVED lines=44> */
.L_x_23067:
[----:B------:R-:W-:Y:S05]  /*14850*/  BSYNC B1 ;  /* 0x0000000000017941 */ /* 0x000fea0003800000 */
.L_x_23066:
        /* <DEDUP_REMOVED lines=9> */
.L_x_23062:
        /* <DEDUP_REMOVED lines=12> */
.L_x_23071:
[----:B------:R-:W-:-:S07]  /*149b0*/  IMAD.MOV.U32 R132, RZ, RZ, R128 ;  /* 0x000000ffff847224 */ /* 0x000fce00078e0080 */
.L_x_23072:
[----:B------:R-:W-:Y:S05]  /*149c0*/  BSYNC B1 ;  /* 0x0000000000017941 */ /* 0x000fea0003800000 */
.L_x_23070:
        /* <DEDUP_REMOVED lines=16> */
.L_x_23076:
[----:B------:R-:W-:Y:S05]  /*14ad0*/  BSYNC B2 ;  /* 0x0000000000027941 */ /* 0x000fea0003800000 */
.L_x_23075:
        /* <DEDUP_REMOVED lines=44> */
.L_x_23074:
[----:B------:R-:W-:Y:S05]  /*14da0*/  BSYNC B1 ;  /* 0x0000000000017941 */ /* 0x000fea0003800000 */
.L_x_23073:
        /* <DEDUP_REMOVED lines=14> */
.L_x_23077:
        /* <DEDUP_REMOVED lines=12> */
.L_x_23080:
[----:B------:R-:W-:-:S07]  /*14f50*/  MOV R29, R128 ;  /* 0x00000080001d7202 */ /* 0x000fce0000000f00 */
.L_x_23081:
[----:B------:R-:W-:Y:S05]  /*14f60*/  BSYNC B1 ;  /* 0x0000000000017941 */ /* 0x000fea0003800000 */
.L_x_23079:
        /* <DEDUP_REMOVED lines=16> */
.L_x_23085:
[----:B------:R-:W-:Y:S05]  /*15070*/  BSYNC B2 ;  /* 0x0000000000027941 */ /* 0x000fea0003800000 */
.L_x_23084:
        /* <DEDUP_REMOVED lines=44> */
.L_x_23083:
[----:B------:R-:W-:Y:S05]  /*15340*/  BSYNC B1 ;  /* 0x0000000000017941 */ /* 0x000fea0003800000 */
.L_x_23082:
        /* <DEDUP_REMOVED lines=9> */
.L_x_23078:
        /* <DEDUP_REMOVED lines=12> */
.L_x_23087:
[----:B------:R-:W-:-:S07]  /*154a0*/  IMAD.MOV.U32 R29, RZ, RZ, R128 ;  /* 0x000000ffff1d7224 */ /* 0x000fce00078e0080 */
.L_x_23088:
[----:B------:R-:W-:Y:S05]  /*154b0*/  BSYNC B1 ;  /* 0x0000000000017941 */ /* 0x000fea0003800000 */
.L_x_23086:
        /* <DEDUP_REMOVED lines=16> */
.L_x_23092:
[----:B------:R-:W-:Y:S05]  /*155c0*/  BSYNC B2 ;  /* 0x0000000000027941 */ /* 0x000fea0003800000 */
.L_x_23091:
        /* <DEDUP_REMOVED lines=44> */
.L_x_23090:
[----:B------:R-:W-:Y:S05]  /*15890*/  BSYNC B1 ;  /* 0x0000000000017941 */ /* 0x000fea0003800000 */
.L_x_23089:
        /* <DEDUP_REMOVED lines=12> */
.L_x_23093:
        /* <DEDUP_REMOVED lines=12> */
.L_x_23096:
[----:B------:R-:W-:-:S07]  /*15a20*/  MOV R26, R128 ;  /* 0x00000080001a7202 */ /* 0x000fce0000000f00 */
.L_x_23097:
[----:B------:R-:W-:Y:S05]  /*15a30*/  BSYNC B1 ;  /* 0x0000000000017941 */ /* 0x000fea0003800000 */
.L_x_23095:
        /* <DEDUP_REMOVED lines=16> */
.L_x_23101:
[----:B------:R-:W-:Y:S05]  /*15b40*/  BSYNC B2 ;  /* 0x0000000000027941 */ /* 0x000fea0003800000 */
.L_x_23100:
        /* <DEDUP_REMOVED lines=44> */
.L_x_23099:
[----:B------:R-:W-:Y:S05]  /*15e10*/  BSYNC B1 ;  /* 0x0000000000017941 */ /* 0x000fea0003800000 */
.L_x_23098:
        /* <DEDUP_REMOVED lines=9> */
.L_x_23094:
        /* <DEDUP_REMOVED lines=12> */
.L_x_23103:
[----:B------:R-:W-:-:S07]  /*15f70*/  IMAD.MOV.U32 R26, RZ, RZ, R128 ;  /* 0x000000ffff1a7224 */ /* 0x000fce00078e0080 */
.L_x_23104:
[----:B------:R-:W-:Y:S05]  /*15f80*/  BSYNC B1 ;  /* 0x0000000000017941 */ /* 0x000fea0003800000 */
.L_x_23102:
        /* <DEDUP_REMOVED lines=16> */
.L_x_23108:
[----:B------:R-:W-:Y:S05]  /*16090*/  BSYNC B2 ;  /* 0x0000000000027941 */ /* 0x000fea0003800000 */
.L_x_23107:
        /* <DEDUP_REMOVED lines=44> */
.L_x_23106:
[----:B------:R-:W-:Y:S05]  /*16360*/  BSYNC B1 ;  /* 0x0000000000017941 */ /* 0x000fea0003800000 */
.L_x_23105:
        /* <DEDUP_REMOVED lines=12> */
.L_x_23109:
        /* <DEDUP_REMOVED lines=12> */
.L_x_23112:
[----:B------:R-:W-:-:S07]  /*164f0*/  MOV R26, R128 ;  /* 0x00000080001a7202 */ /* 0x000fce0000000f00 */
.L_x_23113:
[----:B------:R-:W-:Y:S05]  /*16500*/  BSYNC B1 ;  /* 0x0000000000017941 */ /* 0x000fea0003800000 */
.L_x_23111:
        /* <DEDUP_REMOVED lines=16> */
.L_x_23117:
[----:B------:R-:W-:Y:S05]  /*16610*/  BSYNC B2 ;  /* 0x0000000000027941 */ /* 0x000fea0003800000 */
.L_x_23116:
        /* <DEDUP_REMOVED lines=44> */
.L_x_23115:
[----:B------:R-:W-:Y:S05]  /*168e0*/  BSYNC B1 ;  /* 0x0000000000017941 */ /* 0x000fea0003800000 */
.L_x_23114:
        /* <DEDUP_REMOVED lines=9> */
.L_x_23110:
        /* <DEDUP_REMOVED lines=12> */
.L_x_23119:
[----:B------:R-:W-:-:S07]  /*16a40*/  IMAD.MOV.U32 R26, RZ, RZ, R128 ;  /* 0x000000ffff1a7224 */ /* 0x000fce00078e0080 */
.L_x_23120:
[----:B------:R-:W-:Y:S05]  /*16a50*/  BSYNC B1 ;  /* 0x0000000000017941 */ /* 0x000fea0003800000 */
.L_x_23118:
        /* <DEDUP_REMOVED lines=16> */
.L_x_23124:
[----:B------:R-:W-:Y:S05]  /*16b60*/  BSYNC B2 ;  /* 0x0000000000027941 */ /* 0x000fea0003800000 */
.L_x_23123:
        /* <DEDUP_REMOVED lines=44> */
.L_x_23122:
[----:B------:R-:W-:Y:S05]  /*16e30*/  BSYNC B1 ;  /* 0x0000000000017941 */ /* 0x000fea0003800000 */
.L_x_23121:
        /* <DEDUP_REMOVED lines=12> */
.L_x_23125:
        /* <DEDUP_REMOVED lines=12> */
.L_x_23128:
[----:B------:R-:W-:-:S07]  /*16fc0*/  MOV R125, R128 ;  /* 0x00000080007d7202 */ /* 0x000fce0000000f00 */
.L_x_23129:
[----:B------:R-:W-:Y:S05]  /*16fd0*/  BSYNC B1 ;  /* 0x0000000000017941 */ /* 0x000fea0003800000 */
.L_x_23127:
        /* <DEDUP_REMOVED lines=18> */
.L_x_23133:
[----:B------:R-:W-:Y:S05]  /*17100*/  BSYNC B2 ;  /* 0x0000000000027941 */ /* 0x000fea0003800000 */
.L_x_23132:
        /* <DEDUP_REMOVED lines=44> */
.L_x_23131:
[----:B------:R-:W-:Y:S05]  /*173d0*/  BSYNC B1 ;  /* 0x0000000000017941 */ /* 0x000fea0003800000 */
.L_x_23130:
        /* <DEDUP_REMOVED lines=9> */
.L_x_23126:
[----:B------:R-:W-:Y:S01]  /*17470*/  P2R R26, PR, RZ, 0x4 ;  /* 0x00000004ff1a7803 */ /* 0x000fe20000000000 */
[----:B------:R-:W-:Y:S01]  /*17480*/  IMAD.WIDE.U32 R152, R139, 0x20, R142 ;  /* 0x000000208b987825 */ /* 0x000fe200078e008e */
[C---:B------:R-:W-:Y:S01]  /*17490*/  LOP3.LUT P2, RZ, R131.reuse, 0x4, RZ, 0xc0, !PT ;  /* 0x0000000483ff7812 */ /* 0x040fe2000784c0ff */
[----:B------:R-:W0:Y:S01]  /*174a0*/  @P0 LDC.64 R148, c[0x0][0x228] ;  /* 0x00008a00ff940b82 */ /* 0x000e220000000a00 */
[----:B------:R-:W-:Y:S02]  /*174b0*/  SEL R25, RZ, 0x1000000, P5 ;  /* 0x01000000ff197807 */ /* 0x000fe40002800000 */
[----:B------:R-:W-:Y:S01]  /*174c0*/  SEL R24, RZ, 0x10000, P4 ;  /* 0x00010000ff187807 */ /* 0x000fe20002000000 */
[----:B------:R1:W-:Y:S01]  /*174d0*/  STG.E.128 desc[UR4][R152.64], R32 ;  /* 0x0000002098007986 */ /* 0x0003e2000c101d04 */
[----:B------:R-:W-:Y:S02]  /*174e0*/  SEL R133, RZ, 0x100, P3 ;  /* 0x00000100ff857807 */ /* 0x000fe40001800000 */
[C---:B------:R-:W-:Y:S01]  /*174f0*/  LOP3.LUT P4, RZ, R131.reuse, 0x10, RZ, 0xc0, !PT ;  /* 0x0000001083ff7812 */ /* 0x040fe2000788c0ff */
[----:B------:R-:W2:Y:S01]  /*17500*/  @P1 LDC.64 R146, c[0x0][0x230] ;  /* 0x00008c00ff921b82 */ /* 0x000ea20000000a00 */
[----:B------:R-:W-:Y:S01]  /*17510*/  LOP3.LUT P3, RZ, R131, 0x8, RZ, 0xc0, !PT ;  /* 0x0000000883ff7812 */ /* 0x000fe2000786c0ff */
[----:B------:R1:W-:Y:S01]  /*17520*/  STG.E.128 desc[UR4][R152.64+0x10], R28 ;  /* 0x0000101c98007986 */ /* 0x0003e2000c101d04 */
[----:B------:R-:W-:-:S02]  /*17530*/  SEL R94, RZ, 0x1, P2 ;  /* 0x00000001ff5e7807 */ /* 0x000fc40001000000 */
[----:B------:R-:W-:Y:S02]  /*17540*/  ISETP.NE.AND P2, PT, R26, RZ, PT ;  /* 0x000000ff1a00720c */ /* 0x000fe40003f45270 */
[----:B------:R-:W-:Y:S01]  /*17550*/  LOP3.LUT R133, R133, R25, R24, 0xfe, !PT ;  /* 0x0000001985857212 */ /* 0x000fe200078efe18 */
[----:B------:R-:W-:Y:S01]  /*17560*/  IMAD.WIDE.U32 R94, R94, 0x1000000, RZ ;  /* 0x010000005e5e7825 */ /* 0x000fe200078e00ff */
[----:B------:R-:W-:Y:S02]  /*17570*/  SEL R26, RZ, 0x1, P3 ;  /* 0x00000001ff1a7807 */ /* 0x000fe40001800000 */
[----:B------:R-:W-:Y:S02]  /*17580*/  SEL R24, RZ, 0x1, P4 ;  /* 0x00000001ff187807 */ /* 0x000fe40002000000 */
[C---:B------:R-:W-:Y:S01]  /*17590*/  LOP3.LUT P5, RZ, R131.reuse, 0x2, RZ, 0xc0, !PT ;  /* 0x0000000283ff7812 */ /* 0x040fe200078ac0ff */
[----:B------:R-:W-:Y:S01]  /*175a0*/  IMAD.WIDE.U32 R26, R26, 0x10000, RZ ;  /* 0x000100001a1a7825 */ /* 0x000fe200078e00ff */
[----:B------:R-:W-:-:S02]  /*175b0*/  LOP3.LUT P6, RZ, R131, 0x20, RZ, 0xc0, !PT ;  /* 0x0000002083ff7812 */ /* 0x000fc400078cc0ff */
[----:B------:R-:W-:Y:S01]  /*175c0*/  SEL R145, RZ, 0x1, P5 ;  /* 0x00000001ff917807 */ /* 0x000fe20002800000 */
[----:B------:R-:W-:-:S03]  /*175d0*/  IMAD.WIDE.U32 R24, R24, 0x100, RZ ;  /* 0x0000010018187825 */ /* 0x000fc600078e00ff */
[----:B------:R-:W-:Y:S01]  /*175e0*/  LOP3.LUT R145, R95, R133, R145, 0xfe, !PT ;  /* 0x000000855f917212 */ /* 0x000fe200078efe91 */
[----:B------:R-:W-:Y:S01]  /*175f0*/  VIADD R133, R134, 0x80 ;  /* 0x0000008086857836 */ /* 0x000fe20000000000 */
[----:B------:R-:W-:Y:S02]  /*17600*/  LOP3.LUT R94, R24, R94, R26, 0xfe, !PT ;  /* 0x0000005e185e7212 */ /* 0x000fe400078efe1a */
[----:B------:R-:W-:Y:S01]  /*17610*/  SEL R95, RZ, 0x1, P6 ;  /* 0x00000001ff5f7807 */ /* 0x000fe20003000000 */
[----:B------:R-:W-:Y:S01]  /*17620*/  IMAD.WIDE.U32 R150, R133, 0x10, R92 ;  /* 0x0000001085967825 */ /* 0x000fe200078e005c */
[----:B------:R-:W-:Y:S02]  /*17630*/  LOP3.LUT R25, R25, R145, R27, 0xfe, !PT ;  /* 0x0000009119197212 */ /* 0x000fe400078efe1b */
[----:B------:R-:W-:Y:S01]  /*17640*/  LOP3.LUT R24, R94, R95, RZ, 0xfc, !PT ;  /* 0x0000005f5e187212 */ /* 0x000fe200078efcff */
[----:B------:R-:W-:-:S04]  /*17650*/  IMAD.WIDE.U32 R26, R139, 0x8, R140 ;  /* 0x000000088b1a7825 */ /* 0x000fc800078e008c */
[C---:B0-----:R-:W-:Y:S01]  /*17660*/  @P0 IMAD.WIDE.U32 R148, R133.reuse, 0x10, R148 ;  /* 0x0000001085940825 */ /* 0x041fe200078e0094 */
[----:B------:R1:W-:Y:S03]  /*17670*/  STG.E.64 desc[UR4][R26.64], R24 ;  /* 0x000000181a007986 */ /* 0x0003e6000c101b04 */
[----:B--2---:R-:W-:Y:S01]  /*17680*/  @P1 IMAD.WIDE.U32 R146, R133, 0x20, R146 ;  /* 0x0000002085921825 */ /* 0x004fe200078e0092 */
[----:B------:R-:W-:Y:S06]  /*17690*/  @!P0 BRA `(.L_x_23134) ;  /* 0x0000000000508947 */ /* 0x000fec0003800000 */
[----:B-1----:R-:W-:Y:S02]  /*176a0*/  SHF.L.U32 R24, R124, 0x10, RZ ;  /* 0x000000107c187819 */ /* 0x002fe400000006ff */
        /* <DEDUP_REMOVED lines=19> */
.L_x_23134:
[----:B------:R2:W5:Y:S04]  /*177e0*/  @P0 LDG.E.128 R68, desc[UR4][R148.64] ;  /* 0x0000000494440981 */ /* 0x000568000c1e1d00 */
[----:B------:R2:W5:Y:S04]  /*177f0*/  @P1 LDG.E.128 R64, desc[UR4][R146.64] ;  /* 0x0000000492401981 */ /* 0x000568000c1e1d00 */
[----:B------:R2:W5:Y:S04]  /*17800*/  @P1 LDG.E.128 R60, desc[UR4][R146.64+0x10] ;  /* 0x00001004923c1981 */ /* 0x000568000c1e1d00 */
[----:B------:R2:W5:Y:S01]  /*17810*/  LDG.E.128 R92, desc[UR4][R150.64] ;  /* 0x00000004965c7981 */ /* 0x000562000c1e1d00 */
[C---:B------:R-:W-:Y:S01]  /*17820*/  ISETP.NE.AND P3, PT, R132.reuse, 0x1, PT ;  /* 0x000000018400780c */ /* 0x040fe20003f65270 */
[----:B------:R-:W-:Y:S01]  /*17830*/  BSSY B1, `(.L_x_23135) ;  /* 0x000000c000017945 */ /* 0x000fe20003800000 */
[----:B01----:R-:W-:-:S11]  /*17840*/  VIADD R26, R132, 0x1 ;  /* 0x00000001841a7836 */ /* 0x003fd60000000000 */
        /* <DEDUP_REMOVED lines=9> */
.L_x_23136:
[----:B------:R-:W-:-:S07]  /*178e0*/  IMAD.MOV.U32 R145, RZ, RZ, R128 ;  /* 0x000000ffff917224 */ /* 0x000fce00078e0080 */
.L_x_23137:
[----:B------:R-:W-:Y:S05]  /*178f0*/  BSYNC B1 ;  /* 0x0000000000017941 */ /* 0x000fea0003800000 */
.L_x_23135:
        /* <DEDUP_REMOVED lines=16> */
.L_x_23141:
[----:B------:R-:W-:Y:S05]  /*17a00*/  BSYNC B2 ;  /* 0x0000000000027941 */ /* 0x000fea0003800000 */
.L_x_23140:
        /* <DEDUP_REMOVED lines=44> */
.L_x_23139:
[----:B------:R-:W-:Y:S05]  /*17cd0*/  BSYNC B1 ;  /* 0x0000000000017941 */ /* 0x000fea0003800000 */
.L_x_23138:
        /* <DEDUP_REMOVED lines=14> */
.L_x_23142:
        /* <DEDUP_REMOVED lines=12> */
.L_x_23145:
[----:B------:R-:W-:-:S07]  /*17e80*/  MOV R25, R128 ;  /* 0x0000008000197202 */ /* 0x000fce0000000f00 */
.L_x_23146:
[----:B------:R-:W-:Y:S05]  /*17e90*/  BSYNC B1 ;  /* 0x0000000000017941 */ /* 0x000fea0003800000 */
.L_x_23144:
        /* <DEDUP_REMOVED lines=16> */
.L_x_23150:
[----:B------:R-:W-:Y:S05]  /*17fa0*/  BSYNC B2 ;  /* 0x0000000000027941 */ /* 0x000fea0003800000 */
.L_x_23149:
        /* <DEDUP_REMOVED lines=44> */
.L_x_23148:
[----:B------:R-:W-:Y:S05]  /*18270*/  BSYNC B1 ;  /* 0x0000000000017941 */ /* 0x000fea0003800000 */
.L_x_23147:
        /* <DEDUP_REMOVED lines=9> */
.L_x_23143:
        /* <DEDUP_REMOVED lines=12> */
.L_x_23152:
[----:B------:R-:W-:-:S07]  /*183d0*/  IMAD.MOV.U32 R25, RZ, RZ, R128 ;  /* 0x000000ffff197224 */ /* 0x000fce00078e0080 */
.L_x_23153:
[----:B------:R-:W-:Y:S05]  /*183e0*/  BSYNC B1 ;  /* 0x0000000000017941 */ /* 0x000fea0003800000 */
.L_x_23151:
        /* <DEDUP_REMOVED lines=16> */
.L_x_23157:
[----:B------:R-:W-:Y:S05]  /*184f0*/  BSYNC B2 ;  /* 0x0000000000027941 */ /* 0x000fea0003800000 */
.L_x_23156:
        /* <DEDUP_REMOVED lines=44> */
.L_x_23155:
[----:B------:R-:W-:Y:S05]  /*187c0*/  BSYNC B1 ;  /* 0x0000000000017941 */ /* 0x000fea0003800000 */
.L_x_23154:
        /* <DEDUP_REMOVED lines=14> */
.L_x_23158:
        /* <DEDUP_REMOVED lines=12> */
.L_x_23161:
[----:B------:R-:W-:-:S07]  /*18970*/  MOV R92, R128 ;  /* 0x00000080005c7202 */ /* 0x000fce0000000f00 */
.L_x_23162:
[----:B------:R-:W-:Y:S05]  /*18980*/  BSYNC B1 ;  /* 0x0000000000017941 */ /* 0x000fea0003800000 */
.L_x_23160:
        /* <DEDUP_REMOVED lines=16> */
.L_x_23166:
[----:B------:R-:W-:Y:S05]  /*18a90*/  BSYNC B2 ;  /* 0x0000000000027941 */ /* 0x000fea0003800000 */
.L_x_23165:
        /* <DEDUP_REMOVED lines=44> */
.L_x_23164:
[----:B------:R-:W-:Y:S05]  /*18d60*/  BSYNC B1 ;  /* 0x0000000000017941 */ /* 0x000fea0003800000 */
.L_x_23163:
        /* <DEDUP_REMOVED lines=9> */
.L_x_23159:
        /* <DEDUP_REMOVED lines=12> */
.L_x_23168:
[----:B------:R-:W-:-:S07]  /*18ec0*/  IMAD.MOV.U32 R92, RZ, RZ, R128 ;  /* 0x000000ffff5c7224 */ /* 0x000fce00078e0080 */
.L_x_23169:
[----:B------:R-:W-:Y:S05]  /*18ed0*/  BSYNC B1 ;  /* 0x0000000000017941 */ /* 0x000fea0003800000 */
.L_x_23167:
        /* <DEDUP_REMOVED lines=16> */
.L_x_23173:
[----:B------:R-:W-:Y:S05]  /*18fe0*/  BSYNC B2 ;  /* 0x0000000000027941 */ /* 0x000fea0003800000 */
.L_x_23172:
        /* <DEDUP_REMOVED lines=44> */
.L_x_23171:
[----:B------:R-:W-:Y:S05]  /*192b0*/  BSYNC B1 ;  /* 0x0000000000017941 */ /* 0x000fea0003800000 */
.L_x_23170:
        /* <DEDUP_REMOVED lines=14> */
.L_x_23174:
        /* <DEDUP_REMOVED lines=12> */
.L_x_23177:
[----:B------:R-:W-:-:S07]  /*19460*/  MOV R27, R128 ;  /* 0x00000080001b7202 */ /* 0x000fce0000000f00 */
.L_x_23178:
[----:B------:R-:W-:Y:S05]  /*19470*/  BSYNC B1 ;  /* 0x0000000000017941 */ /* 0x000fea0003800000 */
.L_x_23176:
        /* <DEDUP_REMOVED lines=16> */
.L_x_23182:
[----:B------:R-:W-:Y:S05]  /*19580*/  BSYNC B2 ;  /* 0x0000000000027941 */ /* 0x000fea0003800000 */
.L_x_23181:
        /* <DEDUP_REMOVED lines=44> */
.L_x_23180:
[----:B------:R-:W-:Y:S05]  /*19850*/  BSYNC B1 ;  /* 0x0000000000017941 */ /* 0x000fea0003800000 */
.L_x_23179:
        /* <DEDUP_REMOVED lines=9> */
.L_x_23175:
        /* <DEDUP_REMOVED lines=12> */
.L_x_23184:
[----:B------:R-:W-:-:S07]  /*199b0*/  IMAD.MOV.U32 R27, RZ, RZ, R128 ;  /* 0x000000ffff1b7224 */ /* 0x000fce00078e0080 */
.L_x_23185:
[----:B------:R-:W-:Y:S05]  /*199c0*/  BSYNC B1 ;  /* 0x0000000000017941 */ /* 0x000fea0003800000 */
.L_x_23183:
        /* <DEDUP_REMOVED lines=16> */
.L_x_23189:
[----:B------:R-:W-:Y:S05]  /*19ad0*/  BSYNC B2 ;  /* 0x0000000000027941 */ /* 0x000fea0003800000 */
.L_x_23188:
        /* <DEDUP_REMOVED lines=44> */
.L_x_23187:
[----:B------:R-:W-:Y:S05]  /*19da0*/  BSYNC B1 ;  /* 0x0000000000017941 */ /* 0x000fea0003800000 */
.L_x_23186:
        /* <DEDUP_REMOVED lines=14> */
.L_x_23190:
        /* <DEDUP_REMOVED lines=12> */
.L_x_23193:
[----:B------:R-:W-:-:S07]  /*19f50*/  MOV R121, R128 ;  /* 0x0000008000797202 */ /* 0x000fce0000000f00 */
.L_x_23194:
[----:B------:R-:W-:Y:S05]  /*19f60*/  BSYNC B1 ;  /* 0x0000000000017941 */ /* 0x000fea0003800000 */
.L_x_23192:
        /* <DEDUP_REMOVED lines=16> */
.L_x_23198:
[----:B------:R-:W-:Y:S05]  /*1a070*/  BSYNC B2 ;  /* 0x0000000000027941 */ /* 0x000fea0003800000 */
.L_x_23197:
        /* <DEDUP_REMOVED lines=44> */
.L_x_23196:
[----:B------:R-:W-:Y:S05]  /*1a340*/  BSYNC B1 ;  /* 0x0000000000017941 */ /* 0x000fea0003800000 */
.L_x_23195:
        /* <DEDUP_REMOVED lines=9> */
.L_x_23191:
        /* <DEDUP_REMOVED lines=12> */
.L_x_23200:
[----:B------:R-:W-:-:S07]  /*1a4a0*/  IMAD.MOV.U32 R132, RZ, RZ, R128 ;  /* 0x000000ffff847224 */ /* 0x000fce00078e0080 */
.L_x_23201:
[----:B------:R-:W-:Y:S05]  /*1a4b0*/  BSYNC B1 ;  /* 0x0000000000017941 */ /* 0x000fea0003800000 */
.L_x_23199:
        /* <DEDUP_REMOVED lines=16> */
.L_x_23205:
[----:B------:R-:W-:Y:S05]  /*1a5c0*/  BSYNC B2 ;  /* 0x0000000000027941 */ /* 0x000fea0003800000 */
.L_x_23204:
        /* <DEDUP_REMOVED lines=44> */
.L_x_23203:
[----:B------:R-:W-:Y:S05]  /*1a890*/  BSYNC B1 ;  /* 0x0000000000017941 */ /* 0x000fea0003800000 */
.L_x_23202:
        /* <DEDUP_REMOVED lines=14> */
.L_x_23206:
        /* <DEDUP_REMOVED lines=12> */
.L_x_23209:
[----:B------:R-:W-:-:S07]  /*1aa40*/  MOV R93, R128 ;  /* 0x00000080005d7202 */ /* 0x000fce0000000f00 */
.L_x_23210:
[----:B------:R-:W-:Y:S05]  /*1aa50*/  BSYNC B1 ;  /* 0x0000000000017941 */ /* 0x000fea0003800000 */
.L_x_23208:
        /* <DEDUP_REMOVED lines=16> */
.L_x_23214:
[----:B------:R-:W-:Y:S05]  /*1ab60*/  BSYNC B2 ;  /* 0x0000000000027941 */ /* 0x000fea0003800000 */
.L_x_23213:
        /* <DEDUP_REMOVED lines=44> */
.L_x_23212:
[----:B------:R-:W-:Y:S05]  /*1ae30*/  BSYNC B1 ;  /* 0x0000000000017941 */ /* 0x000fea0003800000 */
.L_x_23211:
        /* <DEDUP_REMOVED lines=9> */
.L_x_23207:
        /* <DEDUP_REMOVED lines=12> */
.L_x_23216:
[----:B------:R-:W-:-:S07]  /*1af90*/  IMAD.MOV.U32 R93, RZ, RZ, R128 ;  /* 0x000000ffff5d7224 */ /* 0x000fce00078e0080 */
.L_x_23217:
[----:B------:R-:W-:Y:S05]  /*1afa0*/  BSYNC B1 ;  /* 0x0000000000017941 */ /* 0x000fea0003800000 */
.L_x_23215:
        /* <DEDUP_REMOVED lines=16> */
.L_x_23221:
[----:B------:R-:W-:Y:S05]  /*1b0b0*/  BSYNC B2 ;  /* 0x0000000000027941 */ /* 0x000fea0003800000 */
.L_x_23220:
        /* <DEDUP_REMOVED lines=44> */
.L_x_23219:
[----:B------:R-:W-:Y:S05]  /*1b380*/  BSYNC B1 ;  /* 0x0000000000017941 */ /* 0x000fea0003800000 */
.L_x_23218:
        /* <DEDUP_REMOVED lines=12> */
.L_x_23222:
        /* <DEDUP_REMOVED lines=12> */
.L_x_23225:
[----:B------:R-:W-:-:S07]  /*1b510*/  MOV R94, R128 ;  /* 0x00000080005e7202 */ /* 0x000fce0000000f00 */
.L_x_23226:
[----:B------:R-:W-:Y:S05]  /*1b520*/  BSYNC B1 ;  /* 0x0000000000017941 */ /* 0x000fea0003800000 */
.L_x_23224:
        /* <DEDUP_REMOVED lines=16> */
.L_x_23230:
[----:B------:R-:W-:Y:S05]  /*1b630*/  BSYNC B2 ;  /* 0x0000000000027941 */ /* 0x000fea0003800000 */
.L_x_23229:
        /* <DEDUP_REMOVED lines=44> */
.L_x_23228:
[----:B------:R-:W-:Y:S05]  /*1b900*/  BSYNC B1 ;  /* 0x0000000000017941 */ /* 0x000fea0003800000 */
.L_x_23227:
        /* <DEDUP_REMOVED lines=9> */
.L_x_23223:
        /* <DEDUP_REMOVED lines=12> */
.L_x_23232:
[----:B------:R-:W-:-:S07]  /*1ba60*/  IMAD.MOV.U32 R94, RZ, RZ, R128 ;  /* 0x000000ffff5e7224 */ /* 0x000fce00078e0080 */
.L_x_23233:
[----:B------:R-:W-:Y:S05]  /*1ba70*/  BSYNC B1 ;  /* 0x0000000000017941 */ /* 0x000fea0003800000 */
.L_x_23231:
        /* <DEDUP_REMOVED lines=16> */
.L_x_23237:
[----:B------:R-:W-:Y:S05]  /*1bb80*/  BSYNC B2 ;  /* 0x0000000000027941 */ /* 0x000fea0003800000 */
.L_x_23236:
        /* <DEDUP_REMOVED lines=44> */
.L_x_23235:
[----:B------:R-:W-:Y:S05]  /*1be50*/  BSYNC B1 ;  /* 0x0000000000017941 */ /* 0x000fea0003800000 */
.L_x_23234:
        /* <DEDUP_REMOVED lines=12> */
.L_x_23238:
        /* <DEDUP_REMOVED lines=12> */
.L_x_23241:
[----:B------:R-:W-:-:S07]  /*1bfe0*/  MOV R124, R128 ;  /* 0x00000080007c7202 */ /* 0x000fce0000000f00 */
.L_x_23242:
[----:B------:R-:W-:Y:S05]  /*1bff0*/  BSYNC B1 ;  /* 0x0000000000017941 */ /* 0x000fea0003800000 */
.L_x_23240:
        /* <DEDUP_REMOVED lines=16> */
.L_x_23246:
[----:B------:R-:W-:Y:S05]  /*1c100*/  BSYNC B2 ;  /* 0x0000000000027941 */ /* 0x000fea0003800000 */
.L_x_23245:
        /* <DEDUP_REMOVED lines=44> */
.L_x_23244:
[----:B------:R-:W-:Y:S05]  /*1c3d0*/  BSYNC B1 ;  /* 0x0000000000017941 */ /* 0x000fea0003800000 */
.L_x_23243:
        /* <DEDUP_REMOVED lines=9> */
.L_x_23239:
        /* <DEDUP_REMOVED lines=12> */
.L_x_23248:
[----:B------:R-:W-:-:S07]  /*1c530*/  IMAD.MOV.U32 R132, RZ, RZ, R128 ;  /* 0x000000ffff847224 */ /* 0x000fce00078e0080 */
.L_x_23249:
[----:B------:R-:W-:Y:S05]  /*1c540*/  BSYNC B1 ;  /* 0x0000000000017941 */ /* 0x000fea0003800000 */
.L_x_23247:
        /* <DEDUP_REMOVED lines=16> */
.L_x_23253:
[----:B------:R-:W-:Y:S05]  /*1c650*/  BSYNC B2 ;  /* 0x0000000000027941 */ /* 0x000fea0003800000 */
.L_x_23252:
        /* <DEDUP_REMOVED lines=44> */
.L_x_23251:
[----:B------:R-:W-:Y:S05]  /*1c920*/  BSYNC B1 ;  /* 0x0000000000017941 */ /* 0x000fea0003800000 */
.L_x_23250:
        /* <DEDUP_REMOVED lines=12> */
.L_x_23254:
        /* <DEDUP_REMOVED lines=12> */
.L_x_23257:
[----:B------:R-:W-:-:S07]  /*1cab0*/  MOV R125, R128 ;  /* 0x00000080007d7202 */ /* 0x000fce0000000f00 */
.L_x_23258:
[----:B------:R-:W-:Y:S05]  /*1cac0*/  BSYNC B1 ;  /* 0x0000000000017941 */ /* 0x000fea0003800000 */
.L_x_23256:
        /* <DEDUP_REMOVED lines=16> */
.L_x_23262:
[----:B------:R-:W-:Y:S05]  /*1cbd0*/  BSYNC B2 ;  /* 0x0000000000027941 */ /* 0x000fea0003800000 */
.L_x_23261:
        /* <DEDUP_REMOVED lines=44> */
.L_x_23260:
[----:B------:R-:W-:Y:S05]  /*1cea0*/  BSYNC B1 ;  /* 0x0000000000017941 */ /* 0x000fea0003800000 */
.L_x_23259:
        /* <DEDUP_REMOVED lines=9> */
.L_x_23255:
        /* <DEDUP_REMOVED lines=13> */
[----:B------:R-:W-:Y:S01]  /*1d010*/  SEL R146, RZ, 0x1, P5 ;  /* 0x00000001ff927807 */ /* 0x000fe20002800000 */
[----:B------:R0:W-:Y:S01]  /*1d020*/  STG.E.128 desc[UR4][R142.64+0x10], R92 ;  /* 0x0000105c8e007986 */ /* 0x0001e2000c101d04 */
[----:B------:R-:W-:Y:S01]  /*1d030*/  SEL R148, RZ, 0x1, P4 ;  /* 0x00000001ff947807 */ /* 0x000fe20002000000 */
[----:B------:R-:W-:Y:S01]  /*1d040*/  FADD.FTZ R138, R147, R52 ;  /* 0x00000034938a7221 */ /* 0x000fe20000010000 */
[C---:B------:R-:W-:Y:S02]  /*1d050*/  LOP3.LUT P2, RZ, R131.reuse, 0x1, RZ, 0xc0, !PT ;  /* 0x0000000183ff7812 */ /* 0x040fe4000784c0ff */
[----:B------:R-:W-:Y:S01]  /*1d060*/  LOP3.LUT P1, RZ, R131, 0x10, RZ, 0xc0, !PT ;  /* 0x0000001083ff7812 */ /* 0x000fe2000782c0ff */
[----:B------:R-:W-:Y:S01]  /*1d070*/  FADD.FTZ R147, R138, R53 ;  /* 0x000000358a937221 */ /* 0x000fe20000010000 */
[----:B------:R-:W-:Y:S01]  /*1d080*/  IMAD.WIDE.U32 R148, R148, 0x1000000, RZ ;  /* 0x0100000094947825 */ /* 0x000fe200078e00ff */
        /* <DEDUP_REMOVED lines=25> */
[----:B------:R-:W-:Y:S02]  /*1d220*/  LOP3.LUT R138, R144, R145, R136, 0xfe, !PT ;  /* 0x00000091908a7212 */ /* 0x000fe400078efe88 */
[----:B------:R-:W-:Y:S01]  /*1d230*/  SEL R144, RZ, 0x1, P6 ;  /* 0x00000001ff907807 */ /* 0x000fe20003000000 */
[----:B------:R-:W-:Y:S01]  /*1d240*/  FADD.FTZ R136, R147, R30 ;  /* 0x0000001e93887221 */ /* 0x000fe20000010000 */
[----:B------:R-:W-:Y:S01]  /*1d250*/  IMAD.WIDE.U32 R146, R146, 0x10000, RZ ;  /* 0x0001000092927825 */ /* 0x000fe200078e00ff */
[----:B------:R-:W-:-:S03]  /*1d260*/  LOP3.LUT R153, R149, R138, R153, 0xfe, !PT ;  /* 0x0000008a95997212 */ /* 0x000fc600078efe99 */
[----:B------:R-:W-:Y:S01]  /*1d270*/  FADD.FTZ R151, R136, R31 ;  /* 0x0000001f88977221 */ /* 0x000fe20000010000 */
[----:B------:R-:W-:-:S04]  /*1d280*/  IMAD.WIDE.U32 R144, R144, 0x100, RZ ;  /* 0x0000010090907825 */ /* 0x000fc800078e00ff */
[----:B------:R-:W-:Y:S01]  /*1d290*/  FADD.FTZ R136, R151, R24 ;  /* 0x0000001897887221 */ /* 0x000fe20000010000 */
[----:B------:R-:W-:Y:S02]  /*1d2a0*/  SEL R151, RZ, 0x1, P1 ;  /* 0x00000001ff977807 */ /* 0x000fe40000800000 */
[----:B------:R-:W-:Y:S01]  /*1d2b0*/  LOP3.LUT R148, R144, R148, R146, 0xfe, !PT ;  /* 0x0000009490947212 */ /* 0x000fe200078efe92 */
        /* <DEDUP_REMOVED lines=31> */
.L_x_23263:
        /* <DEDUP_REMOVED lines=104> */
.L_x_23277:
[----:B------:R-:W-:Y:S01]  /*1db30*/  FMUL.FTZ R138, R136, R136 ;  /* 0x00000088888a7220 */ /* 0x000fe20000410000 */
[----:B------:R-:W-:Y:S01]  /*1db40*/  PLOP3.LUT P2, PT, PT, PT, UP0, 0x40, 0x0 ;  /* 0x000000000000781c */ /* 0x000fe20003f4e808 */
[----:B-1----:R-:W-:Y:S01]  /*1db50*/  FADD.FTZ R145, R144, R145 ;  /* 0x0000009190917221 */ /* 0x002fe20000010000 */
[----:B------:R-:W-:Y:S01]  /*1db60*/  PLOP3.LUT P3, PT, PT, PT, UP0, 0x40, 0x0 ;  /* 0x000000000000781c */ /* 0x000fe20003f6e808 */
[----:B------:R-:W-:Y:S01]  /*1db70*/  HADD2.F32 R147, -RZ, R74.H1_H1 ;  /* 0x3000004aff937230 */ /* 0x000fe20000004100 */
[----:B------:R-:W-:Y:S01]  /*1db80*/  FSEL R141, R138, RZ, !P2 ;  /* 0x000000ff8a8d7208 */ /* 0x000fe20005000000 */
[----:B------:R-:W-:Y:S01]  /*1db90*/  FFMA.FTZ R140, R145, R140, UR8 ;  /* 0x00000008918c7e23 */ /* 0x000fe2000801008c */
[----:B------:R-:W-:Y:S01]  /*1dba0*/  FSEL R138, R136, RZ, P3 ;  /* 0x000000ff888a7208 */ /* 0x000fe20001800000 */
[----:B------:R-:W-:Y:S02]  /*1dbb0*/  HADD2.F32 R145, -RZ, R73.H1_H1 ;  /* 0x30000049ff917230 */ /* 0x000fe40000004100 */
[----:B------:R-:W-:Y:S01]  /*1dbc0*/  FADD.FTZ R140, R140, R141 ;  /* 0x0000008d8c8c7221 */ /* 0x000fe20000010000 */
[----:B------:R-:W-:-:S02]  /*1dbd0*/  HADD2.F32 R149, -RZ, R72.H1_H1 ;  /* 0x30000048ff957230 */ /* 0x000fc40000004100 */
[C---:B0-----:R-:W-:Y:S01]  /*1dbe0*/  FADD.FTZ R144, -R138.reuse, R37 ;  /* 0x000000258a907221 */ /* 0x041fe20000010100 */
[C---:B------:R-:W-:Y:S01]  /*1dbf0*/  FADD.FTZ R52, -R138.reuse, R52 ;  /* 0x000000348a347221 */ /* 0x040fe20000010100 */
[----:B------:R-:W0:Y:S01]  /*1dc00*/  MUFU.RSQ R37, R140 ;  /* 0x0000008c00257308 */ /* 0x000e220000001400 */
[C---:B------:R-:W-:Y:S01]  /*1dc10*/  FADD.FTZ R53, -R138.reuse, R53 ;  /* 0x000000358a357221 */ /* 0x040fe20000010100 */
[C---:B------:R-:W-:Y:S01]  /*1dc20*/  FADD.FTZ R160, -R138.reuse, R30 ;  /* 0x0000001e8aa07221 */ /* 0x040fe20000010100 */
[C---:B------:R-:W-:Y:S01]  /*1dc30*/  FADD.FTZ R150, -R138.reuse, R24 ;  /* 0x000000188a967221 */ /* 0x040fe20000010100 */
[C---:B------:R-:W-:Y:S01]  /*1dc40*/  FADD.FTZ R30, -R138.reuse, R25 ;  /* 0x000000198a1e7221 */ /* 0x040fe20000010100 */
[--C-:B------:R-:W-:Y:S02]  /*1dc50*/  HADD2.F32 R24, -RZ, R90.reuse.H0_H0 ;  /* 0x2000005aff187230 */ /* 0x100fe40000004100 */
[----:B------:R-:W-:Y:S01]  /*1dc60*/  FADD.FTZ R162, -R138, R31 ;  /* 0x0000001f8aa27221 */ /* 0x000fe20000010100 */
[----:B------:R-:W-:-:S02]  /*1dc70*/  HADD2.F32 R25, -RZ, R90.H1_H1 ;  /* 0x3000005aff197230 */ /* 0x000fc40000004100 */
        /* <DEDUP_REMOVED lines=15> */
[----:B------:R-:W-:-:S02]  /*1dd70*/  HADD2.F32 R24, -RZ, R88.H0_H0 ;  /* 0x20000058ff187230 */ /* 0x000fc40000004100 */
[----:B------:R-:W-:Y:S01]  /*1dd80*/  FMUL.FTZ R35, R37, R55 ;  /* 0x0000003725237220 */ /* 0x000fe20000410000 */
[----:B------:R-:W-:Y:S02]  /*1dd90*/  HADD2.F32 R25, -RZ, R88.H1_H1 ;  /* 0x30000058ff197230 */ /* 0x000fe40000004100 */
[C---:B------:R-:W-:Y:S01]  /*1dda0*/  FADD.FTZ R47, -R138.reuse, R47 ;  /* 0x0000002f8a2f7221 */ /* 0x040fe20000010100 */
[----:B------:R-:W-:Y:S01]  /*1ddb0*/  FADD.FTZ R142, -R138, R43 ;  /* 0x0000002b8a8e7221 */ /* 0x000fe20000010100 */
[----:B------:R-:W-:Y:S01]  /*1ddc0*/  FFMA.FTZ R39, R39, R24, R0 ;  /* 0x0000001827277223 */ /* 0x000fe20000010000 */
[--C-:B------:R-:W-:Y:S02]  /*1ddd0*/  HADD2.F32 R24, -RZ, R86.reuse.H0_H0 ;  /* 0x20000056ff187230 */ /* 0x100fe40000004100 */
[----:B------:R-:W-:Y:S01]  /*1dde0*/  FFMA.FTZ R56, R57, R25, R2 ;  /* 0x0000001939387223 */ /* 0x000fe20000010002 */
[----:B------:R-:W-:Y:S01]  /*1ddf0*/  FFMA.FTZ R35, R35, R29, R8 ;  /* 0x0000001d23237223 */ /* 0x000fe20000010008 */
[----:B------:R-:W-:-:S02]  /*1de00*/  HADD2.F32 R25, -RZ, R86.H1_H1 ;  /* 0x30000056ff197230 */ /* 0x000fc40000004100 */
[C---:B------:R-:W-:Y:S01]  /*1de10*/  FMUL.FTZ R44, R37.reuse, R44 ;  /* 0x0000002c252c7220 */ /* 0x040fe20000410000 */
[----:B------:R-:W-:Y:S02]  /*1de20*/  HADD2.F32 R29, -RZ, R87.H1_H1 ;  /* 0x30000057ff1d7230 */ /* 0x000fe40000004100 */
[C---:B------:R-:W-:Y:S01]  /*1de30*/  FMUL.FTZ R43, R37.reuse, R45 ;  /* 0x0000002d252b7220 */ /* 0x040fe20000410000 */
[C---:B------:R-:W-:Y:S01]  /*1de40*/  FADD.FTZ R48, -R138.reuse, R48 ;  /* 0x000000308a307221 */ /* 0x040fe20000010100 */
[----:B------:R-:W-:Y:S01]  /*1de50*/  FMUL.FTZ R47, R37, R47 ;  /* 0x0000002f252f7220 */ /* 0x000fe20000410000 */
[C---:B------:R-:W-:Y:S01]  /*1de60*/  FADD.FTZ R49, -R138.reuse, R49 ;  /* 0x000000318a317221 */ /* 0x040fe20000010100 */
[----:B------:R-:W-:Y:S01]  /*1de70*/  FADD.FTZ R54, -R138, R54 ;  /* 0x000000368a367221 */ /* 0x000fe20000010100 */
[----:B------:R-:W-:Y:S01]  /*1de80*/  FFMA.FTZ R44, R44, R24, R13 ;  /* 0x000000182c2c7223 */ /* 0x000fe2000001000d */
[----:B------:R-:W-:Y:S01]  /*1de90*/  FFMA.FTZ R43, R43, R25, R14 ;  /* 0x000000192b2b7223 */ /* 0x000fe2000001000e */
[----:B------:R-:W-:-:S02]  /*1dea0*/  HADD2.F32 R24, -RZ, R84.H0_H0 ;  /* 0x20000054ff187230 */ /* 0x000fc40000004100 */
[C---:B------:R-:W-:Y:S01]  /*1deb0*/  FADD.FTZ R158, -R138.reuse, R27 ;  /* 0x0000001b8a9e7221 */ /* 0x040fe20000010100 */
[----:B------:R-:W-:Y:S01]  /*1dec0*/  FFMA.FTZ R45, R47, R29, R16 ;  /* 0x0000001d2f2d7223 */ /* 0x000fe20000010010 */
[----:B------:R-:W-:Y:S02]  /*1ded0*/  HADD2.F32 R25, -RZ, R84.H1_H1 ;  /* 0x30000054ff197230 */ /* 0x000fe40000004100 */
[C---:B------:R-:W-:Y:S01]  /*1dee0*/  FMUL.FTZ R48, R37.reuse, R48 ;  /* 0x0000003025307220 */ /* 0x040fe20000410000 */
[C---:B------:R-:W-:Y:S01]  /*1def0*/  FADD.FTZ R38, -R138.reuse, R38 ;  /* 0x000000268a267221 */ /* 0x040fe20000010100 */
[----:B------:R-:W-:Y:S02]  /*1df00*/  HADD2.F32 R27, -RZ, R91.H0_H0 ;  /* 0x2000005bff1b7230 */ /* 0x000fe40000004100 */
[C---:B------:R-:W-:Y:S01]  /*1df10*/  FMUL.FTZ R47, R37.reuse, R49 ;  /* 0x00000031252f7220 */ /* 0x040fe20000410000 */
[----:B------:R-:W-:Y:S01]  /*1df20*/  FMUL.FTZ R54, R37, R54 ;  /* 0x0000003625367220 */ /* 0x000fe20000410000 */
[C---:B------:R-:W-:Y:S01]  /*1df30*/  FADD.FTZ R58, -R138.reuse, R58 ;  /* 0x0000003a8a3a7221 */ /* 0x040fe20000010100 */
[----:B------:R-:W-:Y:S01]  /*1df40*/  FADD.FTZ R59, -R138, R59 ;  /* 0x0000003b8a3b7221 */ /* 0x000fe20000010100 */
[----:B------:R-:W-:Y:S01]  /*1df50*/  FFMA.FTZ R48, R48, R24, R9 ;  /* 0x0000001830307223 */ /* 0x000fe20000010009 */
[----:B------:R-:W-:-:S02]  /*1df60*/  HADD2.F32 R140, -RZ, R83.H0_H0 ;  /* 0x20000053ff8c7230 */ /* 0x000fc40000004100 */
[----:B------:R-:W-:Y:S01]  /*1df70*/  FADD.FTZ R148, -R138, R33 ;  /* 0x000000218a947221 */ /* 0x000fe20000010100 */
[----:B------:R-:W-:Y:S01]  /*1df80*/  FFMA.FTZ R47, R47, R25, R10 ;  /* 0x000000192f2f7223 */ /* 0x000fe2000001000a */
[----:B------:R-:W-:Y:S02]  /*1df90*/  HADD2.F32 R24, -RZ, R82.H1_H1 ;  /* 0x30000052ff187230 */ /* 0x000fe40000004100 */
[C---:B------:R-:W-:Y:S01]  /*1dfa0*/  FMUL.FTZ R38, R37.reuse, R38 ;  /* 0x0000002625267220 */ /* 0x040fe20000410000 */
[----:B------:R-:W-:Y:S01]  /*1dfb0*/  FFMA.FTZ R54, R54, R27, R7 ;  /* 0x0000001b36367223 */ /* 0x000fe20000010007 */
[--C-:B------:R-:W-:Y:S02]  /*1dfc0*/  HADD2.F32 R33, -RZ, R89.reuse.H0_H0 ;  /* 0x20000059ff217230 */ /* 0x100fe40000004100 */
[C---:B------:R-:W-:Y:S01]  /*1dfd0*/  FMUL.FTZ R25, R37.reuse, R144 ;  /* 0x0000009025197220 */ /* 0x040fe20000410000 */
[----:B------:R-:W-:Y:S02]  /*1dfe0*/  HADD2.F32 R27, -RZ, R89.H1_H1 ;  /* 0x30000059ff1b7230 */ /* 0x000fe40000004100 */
[C---:B------:R-:W-:Y:S01]  /*1dff0*/  FMUL.FTZ R58, R37.reuse, R58 ;  /* 0x0000003a253a7220 */ /* 0x040fe20000410000 */
[----:B------:R-:W-:Y:S01]  /*1e000*/  FADD.FTZ R42, -R138, R42 ;  /* 0x0000002a8a2a7221 */ /* 0x000fe20000010100 */
[----:B------:R-:W-:Y:S01]  /*1e010*/  FMUL.FTZ R59, R37, R59 ;  /* 0x0000003b253b7220 */ /* 0x000fe20000410000 */
[----:B------:R-:W-:Y:S01]  /*1e020*/  FFMA.FTZ R140, R38, R140, R23 ;  /* 0x0000008c268c7223 */ /* 0x000fe20000010017 */
[----:B------:R-:W-:Y:S01]  /*1e030*/  FADD.FTZ R46, -R138, R46 ;  /* 0x0000002e8a2e7221 */ /* 0x000fe20000010100 */
[----:B------:R-:W-:Y:S01]  /*1e040*/  FFMA.FTZ R38, R25, R24, R22 ;  /* 0x0000001819267223 */ /* 0x000fe20000010016 */
[----:B------:R-:W-:Y:S01]  /*1e050*/  FFMA.FTZ R33, R58, R33, R3 ;  /* 0x000000213a217223 */ /* 0x000fe20000010003 */
[----:B------:R-:W-:-:S02]  /*1e060*/  HADD2.F32 R24, -RZ, R81.H0_H0 ;  /* 0x20000051ff187230 */ /* 0x000fc40000004100 */
[----:B------:R-:W-:Y:S01]  /*1e070*/  FFMA.FTZ R58, R59, R27, R4 ;  /* 0x0000001b3b3a7223 */ /* 0x000fe20000010004 */
[----:B------:R-:W-:Y:S02]  /*1e080*/  HADD2.F32 R25, -RZ, R81.H1_H1 ;  /* 0x30000051ff197230 */ /* 0x000fe40000004100 */
[C---:B------:R-:W-:Y:S01]  /*1e090*/  FMUL.FTZ R42, R37.reuse, R42 ;  /* 0x0000002a252a7220 */ /* 0x040fe20000410000 */
[C---:B------:R-:W-:Y:S01]  /*1e0a0*/  FMUL.FTZ R55, R37.reuse, R142 ;  /* 0x0000008e25377220 */ /* 0x040fe20000410000 */
[----:B------:R-:W-:Y:S02]  /*1e0b0*/  HADD2.F32 R27, -RZ, R87.H0_H0 ;  /* 0x20000057ff1b7230 */ /* 0x000fe40000004100 */
[----:B------:R-:W-:Y:S01]  /*1e0c0*/  FMUL.FTZ R46, R37, R46 ;  /* 0x0000002e252e7220 */ /* 0x000fe20000410000 */
        /* <DEDUP_REMOVED lines=9> */
[C---:B------:R-:W-:Y:S01]  /*1e160*/  FADD.FTZ R34, -R138.reuse, R34 ;  /* 0x000000228a227221 */ /* 0x040fe20000010100 */
[C---:B------:R-:W-:Y:S01]  /*1e170*/  FADD.FTZ R154, -R138.reuse, R26 ;  /* 0x0000001a8a9a7221 */ /* 0x040fe20000010100 */
        /* <DEDUP_REMOVED lines=12> */
[----:B------:R-:W-:Y:S01]  /*1e240*/  FADD.FTZ R138, -R138, R95 ;  /* 0x0000005f8a8a7221 */ /* 0x000fe20000010100 */
[----:B------:R-:W-:-:S02]  /*1e250*/  HADD2.F32 R25, -RZ, R77.H0_H0 ;  /* 0x2000004dff197230 */ /* 0x000fc40000004100 */
[----:B------:R-:W-:Y:S01]  /*1e260*/  FFMA.FTZ R50, R50, R27, R11 ;  /* 0x0000001b32327223 */ /* 0x000fe2000001000b */
[----:B------:R-:W-:Y:S02]  /*1e270*/  HADD2.F32 R24, -RZ, R76.H1_H1 ;  /* 0x3000004cff187230 */ /* 0x000fe40000004100 */
[C---:B------:R-:W-:Y:S01]  /*1e280*/  FMUL.FTZ R34, R37.reuse, R34 ;  /* 0x0000002225227220 */ /* 0x040fe20000410000 */
[C---:B------:R-:W-:Y:S01]  /*1e290*/  FMUL.FTZ R95, R37.reuse, R148 ;  /* 0x00000094255f7220 */ /* 0x040fe20000410000 */
[----:B------:R-:W-:Y:S02]  /*1e2a0*/  HADD2.F32 R27, -RZ, R83.H1_H1 ;  /* 0x30000053ff1b7230 */ /* 0x000fe40000004100 */
[----:B------:R-:W-:Y:S01]  /*1e2b0*/  FMUL.FTZ R57, R37, R146 ;  /* 0x0000009225397220 */ /* 0x000fe20000410000 */
[----:B------:R-:W-:Y:S01]  /*1e2c0*/  FFMA.FTZ R148, R34, R25, R99 ;  /* 0x0000001922947223 */ /* 0x000fe20000010063 */
[----:B------:R-:W-:Y:S01]  /*1e2d0*/  FFMA.FTZ R95, R95, R24, R98 ;  /* 0x000000185f5f7223 */ /* 0x000fe20000010062 */
[----:B------:R-:W-:Y:S01]  /*1e2e0*/  FMUL.FTZ R93, R37, R162 ;  /* 0x000000a2255d7220 */ /* 0x000fe20000410000 */
[----:B------:R-:W0:Y:S01]  /*1e2f0*/  @!P1 LDC.64 R24, c[0x0][0x250] ;  /* 0x00009400ff189b82 */ /* 0x000e220000000a00 */
        /* <DEDUP_REMOVED lines=8> */
[----:B------:R-:W-:Y:S01]  /*1e380*/  FMUL.FTZ R36, R37, R36 ;  /* 0x0000002425247220 */ /* 0x000fe20000410000 */
[----:B------:R-:W-:-:S02]  /*1e390*/  HADD2.F32 R27, -RZ, R77.H1_H1 ;  /* 0x3000004dff1b7230 */ /* 0x000fc40000004100 */
[----:B------:R-:W-:Y:S01]  /*1e3a0*/  FMUL.FTZ R141, R37, R152 ;  /* 0x00000098258d7220 */ /* 0x000fe20000410000 */
[----:B------:R-:W-:Y:S01]  /*1e3b0*/  FFMA.FTZ R49, R51, R29, R12 ;  /* 0x0000001d33317223 */ /* 0x000fe2000001000c */
[----:B------:R-:W-:Y:S01]  /*1e3c0*/  FFMA.FTZ R142, R28, R142, R101 ;  /* 0x0000008e1c8e7223 */ /* 0x000fe20000010065 */
[----:B------:R-:W-:Y:S01]  /*1e3d0*/  FFMA.FTZ R53, R36, R53, R21 ;  /* 0x0000003524357223 */ /* 0x000fe20000010015 */
[----:B------:R-:W-:Y:S02]  /*1e3e0*/  HADD2.F32 R34, -RZ, R75.H1_H1 ;  /* 0x3000004bff227230 */ /* 0x000fe40000004100 */
[----:B------:R-:W-:Y:S01]  /*1e3f0*/  FMUL.FTZ R29, R37, R26 ;  /* 0x0000001a251d7220 */ /* 0x000fe20000410000 */
[----:B------:R-:W-:Y:S02]  /*1e400*/  HADD2.F32 R28, -RZ, R74.H0_H0 ;  /* 0x2000004aff1c7230 */ /* 0x000fe40000004100 */
[----:B------:R-:W-:Y:S01]  /*1e410*/  FFMA.FTZ R141, R141, R27, R100 ;  /* 0x0000001b8d8d7223 */ /* 0x000fe20000010064 */
[----:B------:R-:W-:-:S02]  /*1e420*/  HADD2.F32 R51, -RZ, R80.H0_H0 ;  /* 0x20000050ff337230 */ /* 0x000fc40000004100 */
[C---:B------:R-:W-:Y:S01]  /*1e430*/  FMUL.FTZ R138, R37.reuse, R138 ;  /* 0x0000008a258a7220 */ /* 0x040fe20000410000 */
[----:B------:R-:W-:Y:S02]  /*1e440*/  HADD2.F32 R36, -RZ, R80.H1_H1 ;  /* 0x30000050ff247230 */ /* 0x000fe40000004100 */
[C---:B------:R-:W-:Y:S01]  /*1e450*/  FMUL.FTZ R40, R37.reuse, R40 ;  /* 0x0000002825287220 */ /* 0x040fe20000410000 */
[C---:B------:R-:W-:Y:S01]  /*1e460*/  FMUL.FTZ R41, R37.reuse, R41 ;  /* 0x0000002925297220 */ /* 0x040fe20000410000 */
[----:B------:R-:W1:Y:S01]  /*1e470*/  @!P1 LDC.64 R26, c[0x0][0x258] ;  /* 0x00009600ff1a9b82 */ /* 0x000e620000000a00 */
[----:B------:R-:W-:Y:S01]  /*1e480*/  FMUL.FTZ R143, R37, R94 ;  /* 0x0000005e258f7220 */ /* 0x000fe20000410000 */
[----:B------:R-:W-:Y:S01]  /*1e490*/  FFMA.FTZ R138, R138, R34, R115 ;  /* 0x000000228a8a7223 */ /* 0x000fe20000010073 */
[----:B------:R-:W-:Y:S01]  /*1e4a0*/  FFMA.FTZ R94, R29, R28, R110 ;  /* 0x0000001c1d5e7223 */ /* 0x000fe2000001006e */
[----:B------:R-:W-:Y:S01]  /*1e4b0*/  FFMA.FTZ R51, R40, R51, R17 ;  /* 0x0000003328337223 */ /* 0x000fe20000010011 */
[----:B------:R-:W-:Y:S01]  /*1e4c0*/  FFMA.FTZ R36, R41, R36, R18 ;  /* 0x0000002429247223 */ /* 0x000fe20000010012 */
[----:B------:R-:W-:-:S02]  /*1e4d0*/  HADD2.F32 R34, -RZ, R73.H0_H0 ;  /* 0x20000049ff227230 */ /* 0x000fc40000004100 */
[C---:B------:R-:W-:Y:S01]  /*1e4e0*/  FMUL.FTZ R40, R37.reuse, R92 ;  /* 0x0000005c25287220 */ /* 0x040fe20000410000 */
[----:B------:R-:W2:Y:S01]  /*1e4f0*/  LDC.64 R28, c[0x0][0x2b8] ;  /* 0x0000ae00ff1c7b82 */ /* 0x000ea20000000a00 */
[C---:B------:R-:W-:Y:S01]  /*1e500*/  FMUL.FTZ R41, R37.reuse, R154 ;  /* 0x0000009a25297220 */ /* 0x040fe20000410000 */
[----:B------:R-:W-:Y:S01]  /*1e510*/  FMUL.FTZ R92, R37, R150 ;  /* 0x00000096255c7220 */ /* 0x000fe20000410000 */
[----:B------:R-:W-:Y:S02]  /*1e520*/  HADD2.F32 R146, -RZ, R76.H0_H0 ;  /* 0x2000004cff927230 */ /* 0x000fe40000004100 */
[----:B------:R-:W-:Y:S01]  /*1e530*/  FFMA.FTZ R147, R40, R147, R111 ;  /* 0x0000009328937223 */ /* 0x000fe2000001006f */
[----:B------:R-:W-:Y:S01]  /*1e540*/  FFMA.FTZ R150, R41, R34, R108 ;  /* 0x0000002229967223 */ /* 0x000fe2000001006c */
[----:B------:R-:W-:Y:S01]  /*1e550*/  FMUL.FTZ R32, R37, R32 ;  /* 0x0000002025207220 */ /* 0x000fe20000410000 */
[----:B0-----:R-:W-:-:S04]  /*1e560*/  @!P1 IMAD.WIDE R40, R106, 0x4, R24 ;  /* 0x000000046a289825 */ /* 0x001fc800078e0218 */
[C---:B------:R-:W-:Y:S01]  /*1e570*/  FMUL.FTZ R158, R37.reuse, R158 ;  /* 0x0000009e259e7220 */ /* 0x040fe20000410000 */
[----:B------:R-:W-:Y:S01]  /*1e580*/  LEA R152, P2, R134, UR12, 0x4 ;  /* 0x0000000c86987c11 */ /* 0x000fe2000f8420ff */
[----:B------:R-:W-:Y:S01]  /*1e590*/  FFMA.FTZ R146, R32, R146, R97 ;  /* 0x0000009220927223 */ /* 0x000fe20000010061 */
[----:B------:R-:W-:Y:S01]  /*1e5a0*/  HADD2.F32 R32, -RZ, R75.H0_H0 ;  /* 0x2000004bff207230 */ /* 0x000fe20000004100 */
[----:B------:R0:W-:Y:S01]  /*1e5b0*/  @!P1 STG.E desc[UR4][R40.64], R136 ;  /* 0x0000008828009986 */ /* 0x0001e2000c101904 */
[----:B------:R-:W-:Y:S01]  /*1e5c0*/  FMUL.FTZ R30, R37, R30 ;  /* 0x0000001e251e7220 */ /* 0x000fe20000410000 */
[----:B------:R-:W-:Y:S01]  /*1e5d0*/  FFMA.FTZ R145, R158, R145, R109 ;  /* 0x000000919e917223 */ /* 0x000fe2000001006d */
[----:B------:R-:W-:Y:S01]  /*1e5e0*/  F2FP.F16.F32.PACK_AB R35, R35, R54 ;  /* 0x000000362323723e */ /* 0x000fe200000000ff */
[----:B------:R-:W-:Y:S01]  /*1e5f0*/  FFMA.FTZ R143, R143, R32, R112 ;  /* 0x000000208f8f7223 */ /* 0x000fe20000010070 */
[----:B------:R-:W-:Y:S01]  /*1e600*/  HADD2.F32 R32, -RZ, R72.H0_H0 ;  /* 0x20000048ff207230 */ /* 0x000fe20000004100 */
[----:B------:R-:W-:Y:S01]  /*1e610*/  F2FP.F16.F32.PACK_AB R34, R31, R52 ;  /* 0x000000341f22723e */ /* 0x000fe200000000ff */
[----:B-1----:R-:W-:Y:S01]  /*1e620*/  @!P1 IMAD.WIDE R154, R106, 0x4, R26 ;  /* 0x000000046a9a9825 */ /* 0x002fe200078e021a */
[----:B------:R-:W-:-:S03]  /*1e630*/  F2FP.F16.F32.PACK_AB R33, R58, R33 ;  /* 0x000000213a21723e */ /* 0x000fc600000000ff */
[----:B------:R-:W-:Y:S01]  /*1e640*/  FFMA.FTZ R149, R30, R149, R107 ;  /* 0x000000951e957223 */ /* 0x000fe2000001006b */
[----:B------:R-:W-:Y:S01]  /*1e650*/  FFMA.FTZ R92, R92, R32, R105 ;  /* 0x000000205c5c7223 */ /* 0x000fe20000010069 */
[----:B------:R-:W-:Y:S01]  /*1e660*/  LEA.HI.X R153, R134, UR13, RZ, 0x4, P2 ;  /* 0x0000000d86997c11 */ /* 0x000fe200090f24ff */
[----:B0-----:R-:W0:Y:S01]  /*1e670*/  LDC.64 R40, c[0x0][0x210] ;  /* 0x00008400ff287b82 */ /* 0x001e220000000a00 */
[----:B------:R-:W-:Y:S01]  /*1e680*/  F2FP.F16.F32.PACK_AB R32, R56, R39 ;  /* 0x000000273820723e */ /* 0x000fe200000000ff */
[--C-:B--2---:R-:W-:Y:S01]  /*1e690*/  IMAD.WIDE.U32 R134, R135, 0x10, R28.reuse ;  /* 0x0000001087867825 */ /* 0x104fe200078e001c */
[----:B------:R-:W-:Y:S01]  /*1e6a0*/  @!P1 STG.E desc[UR4][R154.64], R37 ;  /* 0x000000259a009986 */ /* 0x000fe2000c101904 */
[----:B------:R-:W-:Y:S02]  /*1e6b0*/  F2FP.F16.F32.PACK_AB R27, R45, R46 ;  /* 0x0000002e2d1b723e */ /* 0x000fe400000000ff */
[--C-:B------:R-:W-:Y:S01]  /*1e6c0*/  IMAD.WIDE.U32 R156, R137, 0x10, R28.reuse ;  /* 0x00000010899c7825 */ /* 0x100fe200078e001c */
[----:B------:R-:W-:Y:S01]  /*1e6d0*/  F2FP.F16.F32.PACK_AB R26, R43, R44 ;  /* 0x0000002c2b1a723e */ /* 0x000fe200000000ff */
[----:B------:R1:W-:Y:S01]  /*1e6e0*/  STG.E.128 desc[UR4][R152.64], R32 ;  /* 0x0000002098007986 */ /* 0x0003e2000c101d04 */
[----:B------:R-:W-:Y:S01]  /*1e6f0*/  F2FP.F16.F32.PACK_AB R25, R49, R50 ;  /* 0x000000323119723e */ /* 0x000fe200000000ff */
[----:B------:R-:W-:Y:S01]  /*1e700*/  IMAD.WIDE.U32 R158, R139, 0x10, R28 ;  /* 0x000000108b9e7825 */ /* 0x000fe200078e001c */
[----:B------:R-:W-:-:S02]  /*1e710*/  F2FP.F16.F32.PACK_AB R29, R55, R42 ;  /* 0x0000002a371d723e */ /* 0x000fc400000000ff */
[----:B------:R-:W-:Y:S02]  /*1e720*/  LEA R42, P1, R133, UR12, 0x4 ;  /* 0x0000000c852a7c11 */ /* 0x000fe4000f8220ff */
[----:B------:R-:W-:Y:S02]  /*1e730*/  F2FP.F16.F32.PACK_AB R24, R47, R48 ;  /* 0x000000302f18723e */ /* 0x000fe400000000ff */
[----:B------:R-:W-:Y:S02]  /*1e740*/  F2FP.F16.F32.PACK_AB R31, R57, R140 ;  /* 0x0000008c391f723e */ /* 0x000fe400000000ff */
[----:B------:R-:W-:Y:S01]  /*1e750*/  F2FP.F16.F32.PACK_AB R30, R38, R53 ;  /* 0x00000035261e723e */ /* 0x000fe200000000ff */
[----:B------:R2:W-:Y:S01]  /*1e760*/  STG.E.128 desc[UR4][R134.64], R24 ;  /* 0x0000001886007986 */ /* 0x0005e2000c101d04 */
[----:B------:R-:W-:Y:S02]  /*1e770*/  F2FP.F16.F32.PACK_AB R28, R36, R51 ;  /* 0x00000033241c723e */ /* 0x000fe400000000ff */
[----:B------:R-:W-:-:S02]  /*1e780*/  F2FP.F16.F32.PACK_AB R39, R138, R143 ;  /* 0x0000008f8a27723e */ /* 0x000fc400000000ff */
[----:B------:R-:W-:Y:S01]  /*1e790*/  F2FP.F16.F32.PACK_AB R38, R147, R94 ;  /* 0x0000005e9326723e */ /* 0x000fe200000000ff */
[----:B------:R2:W-:Y:S01]  /*1e7a0*/  STG.E.128 desc[UR4][R156.64], R28 ;  /* 0x0000001c9c007986 */ /* 0x0005e2000c101d04 */
[----:B-1----:R-:W-:Y:S02]  /*1e7b0*/  F2FP.F16.F32.PACK_AB R35, R93, R144 ;  /* 0x000000905d23723e */ /* 0x002fe400000000ff */
[----:B------:R-:W-:Y:S02]  /*1e7c0*/  F2FP.F16.F32.PACK_AB R34, R59, R142 ;  /* 0x0000008e3b22723e */ /* 0x000fe400000000ff */
[----:B------:R-:W-:Y:S02]  /*1e7d0*/  F2FP.F16.F32.PACK_AB R33, R141, R148 ;  /* 0x000000948d21723e */ /* 0x000fe400000000ff */
[----:B------:R-:W-:Y:S02]  /*1e7e0*/  F2FP.F16.F32.PACK_AB R32, R95, R146 ;  /* 0x000000925f20723e */ /* 0x000fe400000000ff */
[----:B------:R-:W-:-:S02]  /*1e7f0*/  F2FP.F16.F32.PACK_AB R37, R145, R150 ;  /* 0x000000969125723e */ /* 0x000fc400000000ff */
[----:B------:R-:W-:Y:S01]  /*1e800*/  LEA.HI.X R43, R133, UR13, RZ, 0x4, P1 ;  /* 0x0000000d852b7c11 */ /* 0x000fe200088f24ff */
[----:B------:R2:W-:Y:S01]  /*1e810*/  STG.E.128 desc[UR4][R158.64], R32 ;  /* 0x000000209e007986 */ /* 0x0005e2000c101d04 */
[----:B------:R-:W-:Y:S02]  /*1e820*/  F2FP.F16.F32.PACK_AB R36, R149, R92 ;  /* 0x0000005c9524723e */ /* 0x000fe400000000ff */
[----:B0-----:R-:W-:-:S03]  /*1e830*/  LEA R106, R40, R106, 0x2 ;  /* 0x0000006a286a7211 */ /* 0x001fc600078e10ff */
[----:B------:R2:W-:Y:S01]  /*1e840*/  STG.E.128 desc[UR4][R42.64], R36 ;  /* 0x000000242a007986 */ /* 0x0005e2000c101d04 */
[----:B------:R-:W-:-:S13]  /*1e850*/  ISETP.GE.AND P1, PT, R106, R41, PT ;  /* 0x000000296a00720c */ /* 0x000fda0003f26270 */
[----:B------:R-:W-:Y:S05]  /*1e860*/  @!P1 BRA `(.L_x_23265) ;  /* 0xfffffe2000a09947 */ /* 0x000fea000383ffff */
[----:B------:R-:W-:Y:S05]  /*1e870*/  BSYNC B0 ;  /* 0x0000000000007941 */ /* 0x000fea0003800000 */
.L_x_22618:
[----:B------:R-:W-:Y:S05]  /*1e880*/  EXIT ;  /* 0x000000000000794d */ /* 0x000fea0003800000 */
.L_x_23264:
        /* <DEDUP_REMOVED lines=8> */
.L_x_23267:
[----:B------:R-:W-:Y:S05]  /*1e910*/  BSYNC B1 ;  /* 0x0000000000017941 */ /* 0x000fea0003800000 */
.L_x_23266:
        /* <DEDUP_REMOVED lines=10> */
.L_x_23268:
[----:B------:R-:W-:Y:S01]  /*1e9c0*/  HFMA2.MMA R148, -RZ, RZ, 0, 2.384185791015625e-07 ;  /* 0x00000004ff947435 */ /* 0x000fe200000001ff */
[----:B------:R-:W-:-:S05]  /*1e9d0*/  MOV R138, R145 ;  /* 0x00000091008a7202 */ /* 0x000fca0000000f00 */
[----:B------:R-:W-:-:S04]  /*1e9e0*/  FADD.FTZ R142, R141, R138 ;  /* 0x0000008a8d8e7221 */ /* 0x000fc80000010000 */
[----:B------:R-:W-:-:S07]  /*1e9f0*/  IMAD.MOV.U32 R147, RZ, RZ, R142 ;  /* 0x000000ffff937224 */ /* 0x000fce00078e008e */
[----:B------:R-:W-:Y:S05]  /*1ea00*/  WARPSYNC.COLLECTIVE R146, `(.L_x_23269) ;  /* 0x0000000092087348 */ /* 0x000fea0003c00000 */
[----:B------:R0:W1:Y:S02]  /*1ea10*/  SHFL.BFLY P2, R145, R147, R148, R149 ;  /* 0x0c00009493917389 */ /* 0x0000640000040095 */
[----:B01----:R-:W-:Y:S01]  /*1ea20*/  ENDCOLLECTIVE ;  /* 0x000000000000791b */ /* 0x003fe20003800000 */
.L_x_23269:
[----:B------:R-:W-:Y:S02]  /*1ea30*/  IMAD.MOV.U32 R148, RZ, RZ, 0x8 ;  /* 0x00000008ff947424 */ /* 0x000fe400078e00ff */
[----:B------:R-:W-:-:S04]  /*1ea40*/  IMAD.MOV.U32 R143, RZ, RZ, R145 ;  /* 0x000000ffff8f7224 */ /* 0x000fc800078e0091 */
[----:B------:R-:W-:-:S05]  /*1ea50*/  FADD.FTZ R143, R142, R143 ;  /* 0x0000008f8e8f7221 */ /* 0x000fca0000010000 */
[----:B------:R-:W-:-:S07]  /*1ea60*/  MOV R147, R143 ;  /* 0x0000008f00937202 */ /* 0x000fce0000000f00 */
[----:B------:R-:W-:Y:S05]  /*1ea70*/  WARPSYNC.COLLECTIVE R146, `(.L_x_23270) ;  /* 0x0000000092087348 */ /* 0x000fea0003c00000 */
[----:B------:R0:W1:Y:S02]  /*1ea80*/  SHFL.BFLY P2, R145, R147, R148, R149 ;  /* 0x0c00009493917389 */ /* 0x0000640000040095 */
[----:B01----:R-:W-:Y:S01]  /*1ea90*/  ENDCOLLECTIVE ;  /* 0x000000000000791b */ /* 0x003fe20003800000 */
.L_x_23270:
[----:B------:R-:W-:Y:S01]  /*1eaa0*/  HFMA2.MMA R148, -RZ, RZ, 0, 9.5367431640625e-07 ;  /* 0x00000010ff947435 */ /* 0x000fe200000001ff */
[----:B------:R-:W-:-:S05]  /*1eab0*/  MOV R138, R145 ;  /* 0x00000091008a7202 */ /* 0x000fca0000000f00 */
[----:B------:R-:W-:-:S04]  /*1eac0*/  FADD.FTZ R144, R143, R138 ;  /* 0x0000008a8f907221 */ /* 0x000fc80000010000 */
[----:B------:R-:W-:-:S07]  /*1ead0*/  IMAD.MOV.U32 R147, RZ, RZ, R144 ;  /* 0x000000ffff937224 */ /* 0x000fce00078e0090 */
[----:B------:R-:W-:Y:S05]  /*1eae0*/  WARPSYNC.COLLECTIVE R146, `(.L_x_23271) ;  /* 0x0000000092087348 */ /* 0x000fea0003c00000 */
[----:B------:R0:W1:Y:S02]  /*1eaf0*/  SHFL.BFLY P2, R145, R147, R148, R149 ;  /* 0x0c00009493917389 */ /* 0x0000640000040095 */
[----:B01----:R-:W-:Y:S01]  /*1eb00*/  ENDCOLLECTIVE ;  /* 0x000000000000791b */ /* 0x003fe20003800000 */
.L_x_23271:
[----:B------:R-:W-:Y:S01]  /*1eb10*/  MOV R148, 0x1 ;  /* 0x0000000100947802 */ /* 0x000fe20000000f00 */
        /* <DEDUP_REMOVED lines=86> */
.L_x_23272:
[----:B------:R-:W-:Y:S02]  /*1f080*/  IMAD.MOV.U32 R148, RZ, RZ, 0x2 ;  /* 0x00000002ff947424 */ /* 0x000fe400078e00ff */
[----:B------:R-:W-:-:S04]  /*1f090*/  IMAD.MOV.U32 R141, RZ, RZ, R145 ;  /* 0x000000ffff8d7224 */ /* 0x000fc800078e0091 */
[----:B------:R-:W-:-:S05]  /*1f0a0*/  FADD.FTZ R141, R138, R141 ;  /* 0x0000008d8a8d7221 */ /* 0x000fca0000010000 */
[----:B------:R-:W-:-:S07]  /*1f0b0*/  MOV R147, R141 ;  /* 0x0000008d00937202 */ /* 0x000fce0000000f00 */
[----:B------:R-:W-:Y:S05]  /*1f0c0*/  WARPSYNC.COLLECTIVE R146, `(.L_x_23273) ;  /* 0x0000000092087348 */ /* 0x000fea0003c00000 */
[----:B------:R0:W1:Y:S02]  /*1f0d0*/  SHFL.BFLY P2, R145, R147, R148, R149 ;  /* 0x0c00009493917389 */ /* 0x0000640000040095 */
[----:B01----:R-:W-:Y:S01]  /*1f0e0*/  ENDCOLLECTIVE ;  /* 0x000000000000791b */ /* 0x003fe20003800000 */
.L_x_23273:
[----:B------:R-:W-:Y:S01]  /*1f0f0*/  HFMA2.MMA R148, -RZ, RZ, 0, 2.384185791015625e-07 ;  /* 0x00000004ff947435 */ /* 0x000fe200000001ff */
[----:B------:R-:W-:-:S05]  /*1f100*/  MOV R142, R145 ;  /* 0x00000091008e7202 */ /* 0x000fca0000000f00 */
[----:B------:R-:W-:-:S04]  /*1f110*/  FADD.FTZ R142, R141, R142 ;  /* 0x0000008e8d8e7221 */ /* 0x000fc80000010000 */
[----:B------:R-:W-:-:S07]  /*1f120*/  IMAD.MOV.U32 R147, RZ, RZ, R142 ;  /* 0x000000ffff937224 */ /* 0x000fce00078e008e */
[----:B------:R-:W-:Y:S05]  /*1f130*/  WARPSYNC.COLLECTIVE R146, `(.L_x_23274) ;  /* 0x0000000092087348 */ /* 0x000fea0003c00000 */
[----:B------:R0:W1:Y:S02]  /*1f140*/  SHFL.BFLY P2, R145, R147, R148, R149 ;  /* 0x0c00009493917389 */ /* 0x0000640000040095 */
[----:B01----:R-:W-:Y:S01]  /*1f150*/  ENDCOLLECTIVE ;  /* 0x000000000000791b */ /* 0x003fe20003800000 */
.L_x_23274:
[----:B------:R-:W-:Y:S02]  /*1f160*/  IMAD.MOV.U32 R148, RZ, RZ, 0x8 ;  /* 0x00000008ff947424 */ /* 0x000fe400078e00ff */
[----:B------:R-:W-:-:S04]  /*1f170*/  IMAD.MOV.U32 R143, RZ, RZ, R145 ;  /* 0x000000ffff8f7224 */ /* 0x000fc800078e0091 */
[----:B------:R-:W-:-:S05]  /*1f180*/  FADD.FTZ R143, R142, R143 ;  /* 0x0000008f8e8f7221 */ /* 0x000fca0000010000 */
[----:B------:R-:W-:-:S07]  /*1f190*/  MOV R147, R143 ;  /* 0x0000008f00937202 */ /* 0x000fce0000000f00 */
[----:B------:R-:W-:Y:S05]  /*1f1a0*/  WARPSYNC.COLLECTIVE R146, `(.L_x_23275) ;  /* 0x0000000092087348 */ /* 0x000fea0003c00000 */
[----:B------:R0:W1:Y:S02]  /*1f1b0*/  SHFL.BFLY P2, R145, R147, R148, R149 ;  /* 0x0c00009493917389 */ /* 0x0000640000040095 */
[----:B01----:R-:W-:Y:S01]  /*1f1c0*/  ENDCOLLECTIVE ;  /* 0x000000000000791b */ /* 0x003fe20003800000 */
.L_x_23275:
[----:B------:R-:W-:Y:S01]  /*1f1d0*/  HFMA2.MMA R148, -RZ, RZ, 0, 9.5367431640625e-07 ;  /* 0x00000010ff947435 */ /* 0x000fe200000001ff */
[----:B------:R-:W-:-:S05]  /*1f1e0*/  MOV R144, R145 ;  /* 0x0000009100907202 */ /* 0x000fca0000000f00 */
[----:B------:R-:W-:-:S04]  /*1f1f0*/  FADD.FTZ R144, R143, R144 ;  /* 0x000000908f907221 */ /* 0x000fc80000010000 */
[----:B------:R-:W-:-:S07]  /*1f200*/  IMAD.MOV.U32 R147, RZ, RZ, R144 ;  /* 0x000000ffff937224 */ /* 0x000fce00078e0090 */
[----:B------:R-:W-:Y:S05]  /*1f210*/  WARPSYNC.COLLECTIVE R146, `(.L_x_23276) ;  /* 0x0000000092087348 */ /* 0x000fea0003c00000 */
[----:B------:R0:W1:Y:S02]  /*1f220*/  SHFL.BFLY P2, R145, R147, R148, R149 ;  /* 0x0c00009493917389 */ /* 0x0000640000040095 */
[----:B01----:R-:W-:Y:S01]  /*1f230*/  ENDCOLLECTIVE ;  /* 0x000000000000791b */ /* 0x003fe20003800000 */
.L_x_23276:
[----:B------:R-:W-:Y:S05]  /*1f240*/  BRA `(.L_x_23277) ;  /* 0xffffffe800387947 */ /* 0x000fea000383ffff */
.L_x_23278:
        /* <DEDUP_REMOVED lines=11> */
.L_x_33683:


//--------------------- .text._ZN10layer_norm31ln_parallel_residual_fwd_kernelINS_13Kernel_traitsIf6__halffS2_fjLj1280ELj1ELj4ELj1ELj16ENS_18Kernel_traits_baseILj1280EfS2_fS2_fjLj128EEEEELb0ELb0ELb0EEEvNS_9FwdParamsE --------------------------
	.section	.text._ZN10layer_norm31ln_parallel_residual_fwd_kernelINS_13Kernel_traitsIf6__halffS2_fjLj1280ELj1ELj4ELj1ELj16ENS_18Kernel_traits_baseILj1280EfS2_fS2_fjLj128EEEEELb0ELb0ELb0EEEvNS_9FwdParamsE,"ax",@progbits
	.align	128
        .global         _ZN10layer_norm31ln_parallel_residual_fwd_kernelINS_13Kernel_traitsIf6__halffS2_fjLj1280ELj1ELj4ELj1ELj16ENS_18Kernel_traits_baseILj1280EfS2_fS2_fjLj128EEEEELb0ELb0ELb0EEEvNS_9FwdParamsE
        .type           _ZN10layer_norm31ln_parallel_residual_fwd_kernelINS_13Kernel_traitsIf6__halffS2_fjLj1280ELj1ELj4ELj1ELj16ENS_18Kernel_traits_baseILj1280EfS2_fS2_fjLj128EEEEELb0ELb0ELb0EEEvNS_9FwdParamsE,@function
        .size           _ZN10layer_norm31ln_parallel_residual_fwd_kernelINS_13Kernel_traitsIf6__halffS2_fjLj1280ELj1ELj4ELj1ELj16ENS_18Kernel_traits_baseILj1280EfS2_fS2_fjLj128EEEEELb0ELb0ELb0EEEvNS_9FwdParamsE,(.L_x_33684 - _ZN10layer_norm31ln_parallel_residual_fwd_kernelINS_13Kernel_traitsIf6__halffS2_fjLj1280ELj1ELj4ELj1ELj16ENS_18Kernel_traits_baseILj1280EfS2_fS2_fjLj128EEEEELb0ELb0ELb0EEEvNS_9FwdParamsE)
        .other          _ZN10layer_norm31ln_parallel_residual_fwd_kernelINS_13Kernel_traitsIf6__halffS2_fjLj1280ELj1ELj4ELj1ELj16ENS_18Kernel_traits_baseILj1280EfS2_fS2_fjLj128EEEEELb0ELb0ELb0EEEvNS_9FwdParamsE,@"STO_CUDA_ENTRY STV_DEFAULT"
_ZN10layer_norm31ln_parallel_residual_fwd_kernelINS_13Kernel_traitsIf6__halffS2_fjLj1280ELj1ELj4ELj1ELj16ENS_18Kernel_traits_baseILj1280EfS2_fS2_fjLj128EEEEELb0ELb0ELb0EEEvNS_9FwdParamsE:
.text._ZN10layer_norm31ln_parallel_residual_fwd_kernelINS_13Kernel_traitsIf6__halffS2_fjLj1280ELj1ELj4ELj1ELj16ENS_18Kernel_traits_baseILj1280EfS2_fS2_fjLj128EEEEELb0ELb0ELb0EEEvNS_9FwdParamsE:
        /* <DEDUP_REMOVED lines=57> */
.L_x_23280:
[----:B------:R-:W-:Y:S05]  /*0390*/  BSYNC B0 ;  /* 0x0000000000007941 */ /* 0x000fea0003800000 */
.L_x_23279:
        /* <DEDUP_REMOVED lines=36> */
.L_x_23282:
[----:B------:R-:W-:Y:S05]  /*05e0*/  BSYNC B0 ;  /* 0x0000000000007941 */ /* 0x000fea0003800000 */
.L_x_23281:
        /* <DEDUP_REMOVED lines=36> */
.L_x_23284:
[----:B------:R-:W-:Y:S05]  /*0830*/  BSYNC B0 ;  /* 0x0000000000007941 */ /* 0x000fea0003800000 */
.L_x_23283:
        /* <DEDUP_REMOVED lines=36> */
.L_x_23286:
[----:B------:R-:W-:Y:S05]  /*0a80*/  BSYNC B0 ;  /* 0x0000000000007941 */ /* 0x000fea0003800000 */
.L_x_23285:
        /* <DEDUP_REMOVED lines=40> */
.L_x_23288:
[----:B------:R-:W-:Y:S05]  /*0d10*/  BSYNC B0 ;  /* 0x0000000000007941 */ /* 0x000fea0003800000 */
.L_x_23287:
        /* <DEDUP_REMOVED lines=11> */
.L_x_23390:
        /* <DEDUP_REMOVED lines=28> */
.L_x_23291:
[----:B-----5:R-:W-:-:S05]  /*0f90*/  HADD2.F32 R177, -RZ, R164.H0_H0 ;  /* 0x200000a4ffb17230 */ /* 0x020fca0000004100 */
[----:B------:R-:W-:-:S04]  /*0fa0*/  FADD.FTZ R176, R177, R176 ;  /* 0x000000b0b1b07221 */ /* 0x000fc80000010000 */
[----:B------:R-:W-:-:S07]  /*0fb0*/  @P1 FADD.FTZ R176, R168, R176 ;  /* 0x000000b0a8b01221 */ /* 0x000fce0000010000 */
.L_x_23292:
[----:B------:R-:W-:Y:S01]  /*0fc0*/  HADD2.F32 R177, -RZ, R180.H1_H1 ;  /* 0x300000b4ffb17230 */ /* 0x000fe20000004100 */
[----:B------:R-:W-:Y:S06]  /*0fd0*/  @P2 BRA `(.L_x_23293) ;  /* 0x00000000000c2947 */ /* 0x000fec0003800000 */
[----:B------:R-:W-:Y:S05]  /*0fe0*/  @!P1 BRA `(.L_x_23294) ;  /* 0x0000000000149947 */ /* 0x000fea0003800000 */
[----:B-----5:R-:W-:Y:S01]  /*0ff0*/  FADD.FTZ R177, R169, R177 ;  /* 0x000000b1a9b17221 */ /* 0x020fe20000010000 */
[----:B------:R-:W-:Y:S06]  /*1000*/  BRA `(.L_x_23294) ;  /* 0x00000000000c7947 */ /* 0x000fec0003800000 */
.L_x_23293:
[----:B-----5:R-:W-:-:S05]  /*1010*/  HADD2.F32 R0, -RZ, R164.H1_H1 ;  /* 0x300000a4ff007230 */ /* 0x020fca0000004100 */
[----:B------:R-:W-:-:S04]  /*1020*/  FADD.FTZ R177, R0, R177 ;  /* 0x000000b100b17221 */ /* 0x000fc80000010000 */
[----:B------:R-:W-:-:S07]  /*1030*/  @P1 FADD.FTZ R177, R169, R177 ;  /* 0x000000b1a9b11221 */ /* 0x000fce0000010000 */
.L_x_23294:
[----:B------:R-:W-:Y:S01]  /*1040*/  HADD2.F32 R178, -RZ, R181.H0_H0 ;  /* 0x200000b5ffb27230 */ /* 0x000fe20000004100 */
[----:B------:R-:W-:Y:S06]  /*1050*/  @P2 BRA `(.L_x_23295) ;  /* 0x00000000000c2947 */ /* 0x000fec0003800000 */
[----:B------:R-:W-:Y:S05]  /*1060*/  @!P1 BRA `(.L_x_23296) ;  /* 0x0000000000149947 */ /* 0x000fea0003800000 */
[----:B-----5:R-:W-:Y:S01]  /*1070*/  FADD.FTZ R178, R170, R178 ;  /* 0x000000b2aab27221 */ /* 0x020fe20000010000 */
[----:B------:R-:W-:Y:S06]  /*1080*/  BRA `(.L_x_23296) ;  /* 0x00000000000c7947 */ /* 0x000fec0003800000 */
.L_x_23295:
[----:B-----5:R-:W-:-:S05]  /*1090*/  HADD2.F32 R179, -RZ, R165.H0_H0 ;  /* 0x200000a5ffb37230 */ /* 0x020fca0000004100 */
[----:B------:R-:W-:-:S04]  /*10a0*/  FADD.FTZ R178, R179, R178 ;  /* 0x000000b2b3b27221 */ /* 0x000fc80000010000 */
[----:B------:R-:W-:-:S07]  /*10b0*/  @P1 FADD.FTZ R178, R170, R178 ;  /* 0x000000b2aab21221 */ /* 0x000fce0000010000 */
.L_x_23296:
[----:B------:R-:W-:Y:S01]  /*10c0*/  HADD2.F32 R179, -RZ, R181.H1_H1 ;  /* 0x300000b5ffb37230 */ /* 0x000fe20000004100 */
[----:B------:R-:W-:Y:S06]  /*10d0*/  @P2 BRA `(.L_x_23297) ;  /* 0x00000000000c2947 */ /* 0x000fec0003800000 */
[----:B------:R-:W-:Y:S05]  /*10e0*/  @!P1 BRA `(.L_x_23298) ;  /* 0x0000000000149947 */ /* 0x000fea0003800000 */
[----:B-----5:R-:W-:Y:S01]  /*10f0*/  FADD.FTZ R179, R171, R179 ;  /* 0x000000b3abb37221 */ /* 0x020fe20000010000 */
[----:B------:R-:W-:Y:S06]  /*1100*/  BRA `(.L_x_23298) ;  /* 0x00000000000c7947 */ /* 0x000fec0003800000 */
.L_x_23297:
[----:B-----5:R-:W-:-:S05]  /*1110*/  HADD2.F32 R0, -RZ, R165.H1_H1 ;  /* 0x300000a5ff007230 */ /* 0x020fca0000004100 */
[----:B------:R-:W-:-:S04]  /*1120*/  FADD.FTZ R179, R0, R179 ;  /* 0x000000b300b37221 */ /* 0x000fc80000010000 */
[----:B------:R-:W-:-:S07]  /*1130*/  @P1 FADD.FTZ R179, R171, R179 ;  /* 0x000000b3abb31221 */ /* 0x000fce0000010000 */
.L_x_23298:
[----:B------:R-:W-:Y:S01]  /*1140*/  HADD2.F32 R180, -RZ, R182.H0_H0 ;  /* 0x200000b6ffb47230 */ /* 0x000fe20000004100 */
[----:B------:R-:W-:Y:S06]  /*1150*/  @P2 BRA `(.L_x_23299) ;  /* 0x00000000000c2947 */ /* 0x000fec0003800000 */
[----:B------:R-:W-:Y:S05]  /*1160*/  @!P1 BRA `(.L_x_23300) ;  /* 0x0000000000149947 */ /* 0x000fea0003800000 */
[----:B-----5:R-:W-:Y:S01]  /*1170*/  FADD.FTZ R180, R172, R180 ;  /* 0x000000b4acb47221 */ /* 0x020fe20000010000 */
[----:B------:R-:W-:Y:S06]  /*1180*/  BRA `(.L_x_23300) ;  /* 0x00000000000c7947 */ /* 0x000fec0003800000 */
.L_x_23299:
[----:B-----5:R-:W-:-:S05]  /*1190*/  HADD2.F32 R181, -RZ, R166.H0_H0 ;  /* 0x200000a6ffb57230 */ /* 0x020fca0000004100 */
[----:B------:R-:W-:-:S04]  /*11a0*/  FADD.FTZ R180, R181, R180 ;  /* 0x000000b4b5b47221 */ /* 0x000fc80000010000 */
[----:B------:R-:W-:-:S07]  /*11b0*/  @P1 FADD.FTZ R180, R172, R180 ;  /* 0x000000b4acb41221 */ /* 0x000fce0000010000 */
.L_x_23300:
[----:B------:R-:W-:Y:S01]  /*11c0*/  HADD2.F32 R181, -RZ, R182.H1_H1 ;  /* 0x300000b6ffb57230 */ /* 0x000fe20000004100 */
[----:B------:R-:W-:Y:S06]  /*11d0*/  @P2 BRA `(.L_x_23301) ;  /* 0x00000000000c2947 */ /* 0x000fec0003800000 */
[----:B------:R-:W-:Y:S05]  /*11e0*/  @!P1 BRA `(.L_x_23302) ;  /* 0x0000000000149947 */ /* 0x000fea0003800000 */
[----:B-----5:R-:W-:Y:S01]  /*11f0*/  FADD.FTZ R181, R173, R181 ;  /* 0x000000b5adb57221 */ /* 0x020fe20000010000 */
[----:B------:R-:W-:Y:S06]  /*1200*/  BRA `(.L_x_23302) ;  /* 0x00000000000c7947 */ /* 0x000fec0003800000 */
.L_x_23301:
[----:B-----5:R-:W-:-:S05]  /*1210*/  HADD2.F32 R0, -RZ, R166.H1_H1 ;  /* 0x300000a6ff007230 */ /* 0x020fca0000004100 */
[----:B------:R-:W-:-:S04]  /*1220*/  FADD.FTZ R181, R0, R181 ;  /* 0x000000b500b57221 */ /* 0x000fc80000010000 */
[----:B------:R-:W-:-:S07]  /*1230*/  @P1 FADD.FTZ R181, R173, R181 ;  /* 0x000000b5adb51221 */ /* 0x000fce0000010000 */
.L_x_23302:
[----:B------:R-:W-:Y:S01]  /*1240*/  HADD2.F32 R182, -RZ, R183.H0_H0 ;  /* 0x200000b7ffb67230 */ /* 0x000fe20000004100 */
[----:B------:R-:W-:Y:S06]  /*1250*/  @P2 BRA `(.L_x_23303) ;  /* 0x00000000000c2947 */ /* 0x000fec0003800000 */
[----:B------:R-:W-:Y:S05]  /*1260*/  @!P1 BRA `(.L_x_23304) ;  /* 0x0000000000149947 */ /* 0x000fea0003800000 */
[----:B-----5:R-:W-:Y:S01]  /*1270*/  FADD.FTZ R182, R174, R182 ;  /* 0x000000b6aeb67221 */ /* 0x020fe20000010000 */
[----:B------:R-:W-:Y:S06]  /*1280*/  BRA `(.L_x_23304) ;  /* 0x00000000000c7947 */ /* 0x000fec0003800000 */
.L_x_23303:
[----:B-----5:R-:W-:-:S05]  /*1290*/  HADD2.F32 R219, -RZ, R167.H0_H0 ;  /* 0x200000a7ffdb7230 */ /* 0x020fca0000004100 */
[----:B------:R-:W-:-:S04]  /*12a0*/  FADD.FTZ R182, R219, R182 ;  /* 0x000000b6dbb67221 */ /* 0x000fc80000010000 */
[----:B------:R-:W-:-:S07]  /*12b0*/  @P1 FADD.FTZ R182, R174, R182 ;  /* 0x000000b6aeb61221 */ /* 0x000fce0000010000 */
.L_x_23304:
[----:B------:R-:W-:Y:S01]  /*12c0*/  HADD2.F32 R183, -RZ, R183.H1_H1 ;  /* 0x300000b7ffb77230 */ /* 0x000fe20000004100 */
[----:B------:R-:W-:Y:S06]  /*12d0*/  @P2 BRA `(.L_x_23305) ;  /* 0x00000000000c2947 */ /* 0x000fec0003800000 */
[----:B------:R-:W-:Y:S05]  /*12e0*/  @!P1 BRA `(.L_x_23306) ;  /* 0x0000000000149947 */ /* 0x000fea0003800000 */
[----:B-----5:R-:W-:Y:S01]  /*12f0*/  FADD.FTZ R183, R175, R183 ;  /* 0x000000b7afb77221 */ /* 0x020fe20000010000 */
[----:B------:R-:W-:Y:S06]  /*1300*/  BRA `(.L_x_23306) ;  /* 0x00000000000c7947 */ /* 0x000fec0003800000 */
.L_x_23305:
[----:B-----5:R-:W-:-:S05]  /*1310*/  HADD2.F32 R0, -RZ, R167.H1_H1 ;  /* 0x300000a7ff007230 */ /* 0x020fca0000004100 */
[----:B------:R-:W-:-:S04]  /*1320*/  FADD.FTZ R183, R0, R183 ;  /* 0x000000b700b77221 */ /* 0x000fc80000010000 */
[----:B------:R-:W-:-:S07]  /*1330*/  @P1 FADD.FTZ R183, R175, R183 ;  /* 0x000000b7afb71221 */ /* 0x000fce0000010000 */
.L_x_23306:
[C---:B------:R-:W-:Y:S02]  /*1340*/  LEA R218, P1, R2.reuse, UR10, 0x5 ;  /* 0x0000000a02da7c11 */ /* 0x040fe4000f8228ff */
[C---:B------:R-:W-:Y:S02]  /*1350*/  IADD3 R0, R2.reuse, 0x20, RZ ;  /* 0x0000002002007810 */ /* 0x040fe40007ffe0ff */
[----:B------:R-:W-:-:S05]  /*1360*/  LEA.HI.X R219, R2, UR11, RZ, 0x5, P1 ;  /* 0x0000000b02db7c11 */ /* 0x000fca00088f2cff */
[----:B------:R0:W-:Y:S04]  /*1370*/  STG.E.128 desc[UR4][R218.64], R176 ;  /* 0x000000b0da007986 */ /* 0x0001e8000c101d04 */
[----:B------:R0:W-:Y:S02]  /*1380*/  STG.E.128 desc[UR4][R218.64+0x10], R180 ;  /* 0x000010b4da007986 */ /* 0x0001e4000c101d04 */
.L_x_23290:
[----:B------:R-:W-:Y:S05]  /*1390*/  BSYNC B0 ;  /* 0x0000000000007941 */ /* 0x000fea0003800000 */
.L_x_23289:
        /* <DEDUP_REMOVED lines=24> */
.L_x_23309:
[----:B-----5:R-:W-:-:S05]  /*1520*/  HADD2.F32 R185, -RZ, R164.H0_H0 ;  /* 0x200000a4ffb97230 */ /* 0x020fca0000004100 */
[----:B------:R-:W-:-:S04]  /*1530*/  FADD.FTZ R184, R185, R184 ;  /* 0x000000b8b9b87221 */ /* 0x000fc80000010000 */
[----:B------:R-:W-:-:S07]  /*1540*/  @P1 FADD.FTZ R184, R168, R184 ;  /* 0x000000b8a8b81221 */ /* 0x000fce0000010000 */
.L_x_23310:
[----:B------:R-:W-:Y:S01]  /*1550*/  HADD2.F32 R185, -RZ, R188.H1_H1 ;  /* 0x300000bcffb97230 */ /* 0x000fe20000004100 */
[----:B------:R-:W-:Y:S06]  /*1560*/  @P2 BRA `(.L_x_23311) ;  /* 0x00000000000c2947 */ /* 0x000fec0003800000 */
[----:B------:R-:W-:Y:S05]  /*1570*/  @!P1 BRA `(.L_x_23312) ;  /* 0x0000000000149947 */ /* 0x000fea0003800000 */
[----:B-----5:R-:W-:Y:S01]  /*1580*/  FADD.FTZ R185, R169, R185 ;  /* 0x000000b9a9b97221 */ /* 0x020fe20000010000 */
[----:B------:R-:W-:Y:S06]  /*1590*/  BRA `(.L_x_23312) ;  /* 0x00000000000c7947 */ /* 0x000fec0003800000 */
.L_x_23311:
[----:B-----5:R-:W-:-:S05]  /*15a0*/  HADD2.F32 R186, -RZ, R164.H1_H1 ;  /* 0x300000a4ffba7230 */ /* 0x020fca0000004100 */
[----:B------:R-:W-:-:S04]  /*15b0*/  FADD.FTZ R185, R186, R185 ;  /* 0x000000b9bab97221 */ /* 0x000fc80000010000 */
[----:B------:R-:W-:-:S07]  /*15c0*/  @P1 FADD.FTZ R185, R169, R185 ;  /* 0x000000b9a9b91221 */ /* 0x000fce0000010000 */
.L_x_23312:
[----:B------:R-:W-:Y:S01]  /*15d0*/  HADD2.F32 R186, -RZ, R189.H0_H0 ;  /* 0x200000bdffba7230 */ /* 0x000fe20000004100 */
[----:B------:R-:W-:Y:S06]  /*15e0*/  @P2 BRA `(.L_x_23313) ;  /* 0x00000000000c2947 */ /* 0x000fec0003800000 */
[----:B------:R-:W-:Y:S05]  /*15f0*/  @!P1 BRA `(.L_x_23314) ;  /* 0x0000000000149947 */ /* 0x000fea0003800000 */
[----:B-----5:R-:W-:Y:S01]  /*1600*/  FADD.FTZ R186, R170, R186 ;  /* 0x000000baaaba7221 */ /* 0x020fe20000010000 */
[----:B------:R-:W-:Y:S06]  /*1610*/  BRA `(.L_x_23314) ;  /* 0x00000000000c7947 */ /* 0x000fec0003800000 */
.L_x_23313:
[----:B-----5:R-:W-:-:S05]  /*1620*/  HADD2.F32 R187, -RZ, R165.H0_H0 ;  /* 0x200000a5ffbb7230 */ /* 0x020fca0000004100 */
[----:B------:R-:W-:-:S04]  /*1630*/  FADD.FTZ R186, R187, R186 ;  /* 0x000000babbba7221 */ /* 0x000fc80000010000 */
[----:B------:R-:W-:-:S07]  /*1640*/  @P1 FADD.FTZ R186, R170, R186 ;  /* 0x000000baaaba1221 */ /* 0x000fce0000010000 */
.L_x_23314:
[----:B------:R-:W-:Y:S01]  /*1650*/  HADD2.F32 R187, -RZ, R189.H1_H1 ;  /* 0x300000bdffbb7230 */ /* 0x000fe20000004100 */
[----:B------:R-:W-:Y:S06]  /*1660*/  @P2 BRA `(.L_x_23315) ;  /* 0x00000000000c2947 */ /* 0x000fec0003800000 */
[----:B------:R-:W-:Y:S05]  /*1670*/  @!P1 BRA `(.L_x_23316) ;  /* 0x0000000000149947 */ /* 0x000fea0003800000 */
[----:B-----5:R-:W-:Y:S01]  /*1680*/  FADD.FTZ R187, R171, R187 ;  /* 0x000000bbabbb7221 */ /* 0x020fe20000010000 */
[----:B------:R-:W-:Y:S06]  /*1690*/  BRA `(.L_x_23316) ;  /* 0x00000000000c7947 */ /* 0x000fec0003800000 */
.L_x_23315:
[----:B-----5:R-:W-:-:S05]  /*16a0*/  HADD2.F32 R188, -RZ, R165.H1_H1 ;  /* 0x300000a5ffbc7230 */ /* 0x020fca0000004100 */
[----:B------:R-:W-:-:S04]  /*16b0*/  FADD.FTZ R187, R188, R187 ;  /* 0x000000bbbcbb7221 */ /* 0x000fc80000010000 */
[----:B------:R-:W-:-:S07]  /*16c0*/  @P1 FADD.FTZ R187, R171, R187 ;  /* 0x000000bbabbb1221 */ /* 0x000fce0000010000 */
.L_x_23316:
[----:B------:R-:W-:Y:S01]  /*16d0*/  HADD2.F32 R188, -RZ, R190.H0_H0 ;  /* 0x200000beffbc7230 */ /* 0x000fe20000004100 */
[----:B------:R-:W-:Y:S06]  /*16e0*/  @P2 BRA `(.L_x_23317) ;  /* 0x00000000000c2947 */ /* 0x000fec0003800000 */
[----:B------:R-:W-:Y:S05]  /*16f0*/  @!P1 BRA `(.L_x_23318) ;  /* 0x0000000000149947 */ /* 0x000fea0003800000 */
[----:B-----5:R-:W-:Y:S01]  /*1700*/  FADD.FTZ R188, R172, R188 ;  /* 0x000000bcacbc7221 */ /* 0x020fe20000010000 */
[----:B------:R-:W-:Y:S06]  /*1710*/  BRA `(.L_x_23318) ;  /* 0x00000000000c7947 */ /* 0x000fec0003800000 */
.L_x_23317:
[----:B-----5:R-:W-:-:S05]  /*1720*/  HADD2.F32 R189, -RZ, R166.H0_H0 ;  /* 0x200000a6ffbd7230 */ /* 0x020fca0000004100 */
[----:B------:R-:W-:-:S04]  /*1730*/  FADD.FTZ R188, R189, R188 ;  /* 0x000000bcbdbc7221 */ /* 0x000fc80000010000 */
[----:B------:R-:W-:-:S07]  /*1740*/  @P1 FADD.FTZ R188, R172, R188 ;  /* 0x000000bcacbc1221 */ /* 0x000fce0000010000 */
.L_x_23318:
[----:B------:R-:W-:Y:S01]  /*1750*/  HADD2.F32 R189, -RZ, R190.H1_H1 ;  /* 0x300000beffbd7230 */ /* 0x000fe20000004100 */
[----:B------:R-:W-:Y:S06]  /*1760*/  @P2 BRA `(.L_x_23319) ;  /* 0x00000000000c2947 */ /* 0x000fec0003800000 */
[----:B------:R-:W-:Y:S05]  /*1770*/  @!P1 BRA `(.L_x_23320) ;  /* 0x0000000000149947 */ /* 0x000fea0003800000 */
[----:B-----5:R-:W-:Y:S01]  /*1780*/  FADD.FTZ R189, R173, R189 ;  /* 0x000000bdadbd7221 */ /* 0x020fe20000010000 */
[----:B------:R-:W-:Y:S06]  /*1790*/  BRA `(.L_x_23320) ;  /* 0x00000000000c7947 */ /* 0x000fec0003800000 */
.L_x_23319:
[----:B-----5:R-:W-:-:S05]  /*17a0*/  HADD2.F32 R190, -RZ, R166.H1_H1 ;  /* 0x300000a6ffbe7230 */ /* 0x020fca0000004100 */
[----:B------:R-:W-:-:S04]  /*17b0*/  FADD.FTZ R189, R190, R189 ;  /* 0x000000bdbebd7221 */ /* 0x000fc80000010000 */
[----:B------:R-:W-:-:S07]  /*17c0*/  @P1 FADD.FTZ R189, R173, R189 ;  /* 0x000000bdadbd1221 */ /* 0x000fce0000010000 */
.L_x_23320:
[----:B------:R-:W-:Y:S01]  /*17d0*/  HADD2.F32 R190, -RZ, R191.H0_H0 ;  /* 0x200000bfffbe7230 */ /* 0x000fe20000004100 */
[----:B------:R-:W-:Y:S06]  /*17e0*/  @P2 BRA `(.L_x_23321) ;  /* 0x00000000000c2947 */ /* 0x000fec0003800000 */
[----:B------:R-:W-:Y:S05]  /*17f0*/  @!P1 BRA `(.L_x_23322) ;  /* 0x0000000000149947 */ /* 0x000fea0003800000 */
[----:B-----5:R-:W-:Y:S01]  /*1800*/  FADD.FTZ R190, R174, R190 ;  /* 0x000000beaebe7221 */ /* 0x020fe20000010000 */
[----:B------:R-:W-:Y:S06]  /*1810*/  BRA `(.L_x_23322) ;  /* 0x00000000000c7947 */ /* 0x000fec0003800000 */
.L_x_23321:
[----:B-----5:R-:W-:-:S05]  /*1820*/  HADD2.F32 R219, -RZ, R167.H0_H0 ;  /* 0x200000a7ffdb7230 */ /* 0x020fca0000004100 */
[----:B------:R-:W-:-:S04]  /*1830*/  FADD.FTZ R190, R219, R190 ;  /* 0x000000bedbbe7221 */ /* 0x000fc80000010000 */
[----:B------:R-:W-:-:S07]  /*1840*/  @P1 FADD.FTZ R190, R174, R190 ;  /* 0x000000beaebe1221 */ /* 0x000fce0000010000 */
.L_x_23322:
[----:B------:R-:W-:Y:S01]  /*1850*/  HADD2.F32 R191, -RZ, R191.H1_H1 ;  /* 0x300000bfffbf7230 */ /* 0x000fe20000004100 */
[----:B------:R-:W-:Y:S06]  /*1860*/  @P2 BRA `(.L_x_23323) ;  /* 0x00000000000c2947 */ /* 0x000fec0003800000 */
[----:B------:R-:W-:Y:S05]  /*1870*/  @!P1 BRA `(.L_x_23324) ;  /* 0x0000000000149947 */ /* 0x000fea0003800000 */
[----:B-----5:R-:W-:Y:S01]  /*1880*/  FADD.FTZ R191, R175, R191 ;  /* 0x000000bfafbf7221 */ /* 0x020fe20000010000 */
[----:B------:R-:W-:Y:S06]  /*1890*/  BRA `(.L_x_23324) ;  /* 0x00000000000c7947 */ /* 0x000fec0003800000 */
.L_x_23323:
[----:B-----5:R-:W-:-:S05]  /*18a0*/  HADD2.F32 R218, -RZ, R167.H1_H1 ;  /* 0x300000a7ffda7230 */ /* 0x020fca0000004100 */
[----:B------:R-:W-:-:S04]  /*18b0*/  FADD.FTZ R191, R218, R191 ;  /* 0x000000bfdabf7221 */ /* 0x000fc80000010000 */
[----:B------:R-:W-:-:S07]  /*18c0*/  @P1 FADD.FTZ R191, R175, R191 ;  /* 0x000000bfafbf1221 */ /* 0x000fce0000010000 */
.L_x_23324:
[----:B------:R-:W-:-:S04]  /*18d0*/  LEA R218, P1, R0, UR10, 0x5 ;  /* 0x0000000a00da7c11 */ /* 0x000fc8000f8228ff */
[C---:B------:R-:W-:Y:S02]  /*18e0*/  LEA.HI.X R219, R0.reuse, UR11, RZ, 0x5, P1 ;  /* 0x0000000b00db7c11 */ /* 0x040fe400088f2cff */
[----:B------:R-:W-:-:S03]  /*18f0*/  IADD3 R0, R0, 0x20, RZ ;  /* 0x0000002000007810 */ /* 0x000fc60007ffe0ff */
[----:B------:R1:W-:Y:S04]  /*1900*/  STG.E.128 desc[UR4][R218.64], R184 ;  /* 0x000000b8da007986 */ /* 0x0003e8000c101d04 */
[----:B------:R1:W-:Y:S02]  /*1910*/  STG.E.128 desc[UR4][R218.64+0x10], R188 ;  /* 0x000010bcda007986 */ /* 0x0003e4000c101d04 */
.L_x_23308:
[----:B------:R-:W-:Y:S05]  /*1920*/  BSYNC B0 ;  /* 0x0000000000007941 */ /* 0x000fea0003800000 */
.L_x_23307:
        /* <DEDUP_REMOVED lines=24> */
.L_x_23327:
[----:B-----5:R-:W-:-:S05]  /*1ab0*/  HADD2.F32 R193, -RZ, R164.H0_H0 ;  /* 0x200000a4ffc17230 */ /* 0x020fca0000004100 */
[----:B------:R-:W-:-:S04]  /*1ac0*/  FADD.FTZ R192, R193, R192 ;  /* 0x000000c0c1c07221 */ /* 0x000fc80000010000 */
[----:B------:R-:W-:-:S07]  /*1ad0*/  @P1 FADD.FTZ R192, R168, R192 ;  /* 0x000000c0a8c01221 */ /* 0x000fce0000010000 */
.L_x_23328:
[----:B------:R-:W-:Y:S01]  /*1ae0*/  HADD2.F32 R193, -RZ, R196.H1_H1 ;  /* 0x300000c4ffc17230 */ /* 0x000fe20000004100 */
[----:B------:R-:W-:Y:S06]  /*1af0*/  @P2 BRA `(.L_x_23329) ;  /* 0x00000000000c2947 */ /* 0x000fec0003800000 */
[----:B------:R-:W-:Y:S05]  /*1b00*/  @!P1 BRA `(.L_x_23330) ;  /* 0x0000000000149947 */ /* 0x000fea0003800000 */
[----:B-----5:R-:W-:Y:S01]  /*1b10*/  FADD.FTZ R193, R169, R193 ;  /* 0x000000c1a9c17221 */ /* 0x020fe20000010000 */
[----:B------:R-:W-:Y:S06]  /*1b20*/  BRA `(.L_x_23330) ;  /* 0x00000000000c7947 */ /* 0x000fec0003800000 */
.L_x_23329:
[----:B-----5:R-:W-:-:S05]  /*1b30*/  HADD2.F32 R194, -RZ, R164.H1_H1 ;  /* 0x300000a4ffc27230 */ /* 0x020fca0000004100 */
[----:B------:R-:W-:-:S04]  /*1b40*/  FADD.FTZ R193, R194, R193 ;  /* 0x000000c1c2c17221 */ /* 0x000fc80000010000 */
[----:B------:R-:W-:-:S07]  /*1b50*/  @P1 FADD.FTZ R193, R169, R193 ;  /* 0x000000c1a9c11221 */ /* 0x000fce0000010000 */
.L_x_23330:
[----:B------:R-:W-:Y:S01]  /*1b60*/  HADD2.F32 R194, -RZ, R197.H0_H0 ;  /* 0x200000c5ffc27230 */ /* 0x000fe20000004100 */
[----:B------:R-:W-:Y:S06]  /*1b70*/  @P2 BRA `(.L_x_23331) ;  /* 0x00000000000c2947 */ /* 0x000fec0003800000 */
[----:B------:R-:W-:Y:S05]  /*1b80*/  @!P1 BRA `(.L_x_23332) ;  /* 0x0000000000149947 */ /* 0x000fea0003800000 */
[----:B-----5:R-:W-:Y:S01]  /*1b90*/  FADD.FTZ R194, R170, R194 ;  /* 0x000000c2aac27221 */ /* 0x020fe20000010000 */
[----:B------:R-:W-:Y:S06]  /*1ba0*/  BRA `(.L_x_23332) ;  /* 0x00000000000c7947 */ /* 0x000fec0003800000 */
.L_x_23331:
[----:B-----5:R-:W-:-:S05]  /*1bb0*/  HADD2.F32 R195, -RZ, R165.H0_H0 ;  /* 0x200000a5ffc37230 */ /* 0x020fca0000004100 */
[----:B------:R-:W-:-:S04]  /*1bc0*/  FADD.FTZ R194, R195, R194 ;  /* 0x000000c2c3c27221 */ /* 0x000fc80000010000 */
[----:B------:R-:W-:-:S07]  /*1bd0*/  @P1 FADD.FTZ R194, R170, R194 ;  /* 0x000000c2aac21221 */ /* 0x000fce0000010000 */
.L_x_23332:
[----:B------:R-:W-:Y:S01]  /*1be0*/  HADD2.F32 R195, -RZ, R197.H1_H1 ;  /* 0x300000c5ffc37230 */ /* 0x000fe20000004100 */
[----:B------:R-:W-:Y:S06]  /*1bf0*/  @P2 BRA `(.L_x_23333) ;  /* 0x00000000000c2947 */ /* 0x000fec0003800000 */
[----:B------:R-:W-:Y:S05]  /*1c00*/  @!P1 BRA `(.L_x_23334) ;  /* 0x0000000000149947 */ /* 0x000fea0003800000 */
[----:B-----5:R-:W-:Y:S01]  /*1c10*/  FADD.FTZ R195, R171, R195 ;  /* 0x000000c3abc37221 */ /* 0x020fe20000010000 */
[----:B------:R-:W-:Y:S06]  /*1c20*/  BRA `(.L_x_23334) ;  /* 0x00000000000c7947 */ /* 0x000fec0003800000 */
.L_x_23333:
[----:B-----5:R-:W-:-:S05]  /*1c30*/  HADD2.F32 R196, -RZ, R165.H1_H1 ;  /* 0x300000a5ffc47230 */ /* 0x020fca0000004100 */
[----:B------:R-:W-:-:S04]  /*1c40*/  FADD.FTZ R195, R196, R195 ;  /* 0x000000c3c4c37221 */ /* 0x000fc80000010000 */
[----:B------:R-:W-:-:S07]  /*1c50*/  @P1 FADD.FTZ R195, R171, R195 ;  /* 0x000000c3abc31221 */ /* 0x000fce0000010000 */
.L_x_23334:
[----:B------:R-:W-:Y:S01]  /*1c60*/  HADD2.F32 R196, -RZ, R198.H0_H0 ;  /* 0x200000c6ffc47230 */ /* 0x000fe20000004100 */
[----:B------:R-:W-:Y:S06]  /*1c70*/  @P2 BRA `(.L_x_23335) ;  /* 0x00000000000c2947 */ /* 0x000fec0003800000 */
[----:B------:R-:W-:Y:S05]  /*1c80*/  @!P1 BRA `(.L_x_23336) ;  /* 0x0000000000149947 */ /* 0x000fea0003800000 */
[----:B-----5:R-:W-:Y:S01]  /*1c90*/  FADD.FTZ R196, R172, R196 ;  /* 0x000000c4acc47221 */ /* 0x020fe20000010000 */
[----:B------:R-:W-:Y:S06]  /*1ca0*/  BRA `(.L_x_23336) ;  /* 0x00000000000c7947 */ /* 0x000fec0003800000 */
.L_x_23335:
[----:B-----5:R-:W-:-:S05]  /*1cb0*/  HADD2.F32 R197, -RZ, R166.H0_H0 ;  /* 0x200000a6ffc57230 */ /* 0x020fca0000004100 */
[----:B------:R-:W-:-:S04]  /*1cc0*/  FADD.FTZ R196, R197, R196 ;  /* 0x000000c4c5c47221 */ /* 0x000fc80000010000 */
[----:B------:R-:W-:-:S07]  /*1cd0*/  @P1 FADD.FTZ R196, R172, R196 ;  /* 0x000000c4acc41221 */ /* 0x000fce0000010000 */
.L_x_23336:
[----:B------:R-:W-:Y:S01]  /*1ce0*/  HADD2.F32 R197, -RZ, R198.H1_H1 ;  /* 0x300000c6ffc57230 */ /* 0x000fe20000004100 */
[----:B------:R-:W-:Y:S06]  /*1cf0*/  @P2 BRA `(.L_x_23337) ;  /* 0x00000000000c2947 */ /* 0x000fec0003800000 */
[----:B------:R-:W-:Y:S05]  /*1d00*/  @!P1 BRA `(.L_x_23338) ;  /* 0x0000000000149947 */ /* 0x000fea0003800000 */
[----:B-----5:R-:W-:Y:S01]  /*1d10*/  FADD.FTZ R197, R173, R197 ;  /* 0x000000c5adc57221 */ /* 0x020fe20000010000 */
[----:B------:R-:W-:Y:S06]  /*1d20*/  BRA `(.L_x_23338) ;  /* 0x00000000000c7947 */ /* 0x000fec0003800000 */
.L_x_23337:
[----:B-----5:R-:W-:-:S05]  /*1d30*/  HADD2.F32 R198, -RZ, R166.H1_H1 ;  /* 0x300000a6ffc67230 */ /* 0x020fca0000004100 */
[----:B------:R-:W-:-:S04]  /*1d40*/  FADD.FTZ R197, R198, R197 ;  /* 0x000000c5c6c57221 */ /* 0x000fc80000010000 */
[----:B------:R-:W-:-:S07]  /*1d50*/  @P1 FADD.FTZ R197, R173, R197 ;  /* 0x000000c5adc51221 */ /* 0x000fce0000010000 */
.L_x_23338:
[----:B------:R-:W-:Y:S01]  /*1d60*/  HADD2.F32 R198, -RZ, R199.H0_H0 ;  /* 0x200000c7ffc67230 */ /* 0x000fe20000004100 */
[----:B------:R-:W-:Y:S06]  /*1d70*/  @P2 BRA `(.L_x_23339) ;  /* 0x00000000000c2947 */ /* 0x000fec0003800000 */
[----:B------:R-:W-:Y:S05]  /*1d80*/  @!P1 BRA `(.L_x_23340) ;  /* 0x0000000000149947 */ /* 0x000fea0003800000 */
[----:B-----5:R-:W-:Y:S01]  /*1d90*/  FADD.FTZ R198, R174, R198 ;  /* 0x000000c6aec67221 */ /* 0x020fe20000010000 */
[----:B------:R-:W-:Y:S06]  /*1da0*/  BRA `(.L_x_23340) ;  /* 0x00000000000c7947 */ /* 0x000fec0003800000 */
.L_x_23339:
[----:B-----5:R-:W-:-:S05]  /*1db0*/  HADD2.F32 R219, -RZ, R167.H0_H0 ;  /* 0x200000a7ffdb7230 */ /* 0x020fca0000004100 */
[----:B------:R-:W-:-:S04]  /*1dc0*/  FADD.FTZ R198, R219, R198 ;  /* 0x000000c6dbc67221 */ /* 0x000fc80000010000 */
[----:B------:R-:W-:-:S07]  /*1dd0*/  @P1 FADD.FTZ R198, R174, R198 ;  /* 0x000000c6aec61221 */ /* 0x000fce0000010000 */
.L_x_23340:
[----:B------:R-:W-:Y:S01]  /*1de0*/  HADD2.F32 R199, -RZ, R199.H1_H1 ;  /* 0x300000c7ffc77230 */ /* 0x000fe20000004100 */
[----:B------:R-:W-:Y:S06]  /*1df0*/  @P2 BRA `(.L_x_23341) ;  /* 0x00000000000c2947 */ /* 0x000fec0003800000 */
[----:B------:R-:W-:Y:S05]  /*1e00*/  @!P1 BRA `(.L_x_23342) ;  /* 0x0000000000149947 */ /* 0x000fea0003800000 */
[----:B-----5:R-:W-:Y:S01]  /*1e10*/  FADD.FTZ R199, R175, R199 ;  /* 0x000000c7afc77221 */ /* 0x020fe20000010000 */
[----:B------:R-:W-:Y:S06]  /*1e20*/  BRA `(.L_x_23342) ;  /* 0x00000000000c7947 */ /* 0x000fec0003800000 */
.L_x_23341:
[----:B-----5:R-:W-:-:S05]  /*1e30*/  HADD2.F32 R218, -RZ, R167.H1_H1 ;  /* 0x300000a7ffda7230 */ /* 0x020fca0000004100 */
[----:B------:R-:W-:-:S04]  /*1e40*/  FADD.FTZ R199, R218, R199 ;  /* 0x000000c7dac77221 */ /* 0x000fc80000010000 */
[----:B------:R-:W-:-:S07]  /*1e50*/  @P1 FADD.FTZ R199, R175, R199 ;  /* 0x000000c7afc71221 */ /* 0x000fce0000010000 */
.L_x_23342:
[----:B------:R-:W-:-:S04]  /*1e60*/  LEA R218, P1, R0, UR10, 0x5 ;  /* 0x0000000a00da7c11 */ /* 0x000fc8000f8228ff */
[C---:B------:R-:W-:Y:S02]  /*1e70*/  LEA.HI.X R219, R0.reuse, UR11, RZ, 0x5, P1 ;  /* 0x0000000b00db7c11 */ /* 0x040fe400088f2cff */
[----:B------:R-:W-:-:S03]  /*1e80*/  IADD3 R0, R0, 0x20, RZ ;  /* 0x0000002000007810 */ /* 0x000fc60007ffe0ff */
[----:B------:R2:W-:Y:S04]  /*1e90*/  STG.E.128 desc[UR4][R218.64], R192 ;  /* 0x000000c0da007986 */ /* 0x0005e8000c101d04 */
[----:B------:R2:W-:Y:S02]  /*1ea0*/  STG.E.128 desc[UR4][R218.64+0x10], R196 ;  /* 0x000010c4da007986 */ /* 0x0005e4000c101d04 */
.L_x_23326:
[----:B------:R-:W-:Y:S05]  /*1eb0*/  BSYNC B0 ;  /* 0x0000000000007941 */ /* 0x000fea0003800000 */
.L_x_23325:
        /* <DEDUP_REMOVED lines=24> */
.L_x_23345:
[----:B-----5:R-:W-:-:S05]  /*2040*/  HADD2.F32 R201, -RZ, R164.H0_H0 ;  /* 0x200000a4ffc97230 */ /* 0x020fca0000004100 */
[----:B------:R-:W-:-:S04]  /*2050*/  FADD.FTZ R200, R201, R200 ;  /* 0x000000c8c9c87221 */ /* 0x000fc80000010000 */
[----:B------:R-:W-:-:S07]  /*2060*/  @P1 FADD.FTZ R200, R168, R200 ;  /* 0x000000c8a8c81221 */ /* 0x000fce0000010000 */
.L_x_23346:
[----:B------:R-:W-:Y:S01]  /*2070*/  HADD2.F32 R201, -RZ, R204.H1_H1 ;  /* 0x300000ccffc97230 */ /* 0x000fe20000004100 */
[----:B------:R-:W-:Y:S06]  /*2080*/  @P2 BRA `(.L_x_23347) ;  /* 0x00000000000c2947 */ /* 0x000fec0003800000 */
[----:B------:R-:W-:Y:S05]  /*2090*/  @!P1 BRA `(.L_x_23348) ;  /* 0x0000000000149947 */ /* 0x000fea0003800000 */
[----:B-----5:R-:W-:Y:S01]  /*20a0*/  FADD.FTZ R201, R169, R201 ;  /* 0x000000c9a9c97221 */ /* 0x020fe20000010000 */
[----:B------:R-:W-:Y:S06]  /*20b0*/  BRA `(.L_x_23348) ;  /* 0x00000000000c7947 */ /* 0x000fec0003800000 */
.L_x_23347:
[----:B-----5:R-:W-:-:S05]  /*20c0*/  HADD2.F32 R202, -RZ, R164.H1_H1 ;  /* 0x300000a4ffca7230 */ /* 0x020fca0000004100 */
[----:B------:R-:W-:-:S04]  /*20d0*/  FADD.FTZ R201, R202, R201 ;  /* 0x000000c9cac97221 */ /* 0x000fc80000010000 */
[----:B------:R-:W-:-:S07]  /*20e0*/  @P1 FADD.FTZ R201, R169, R201 ;  /* 0x000000c9a9c91221 */ /* 0x000fce0000010000 */
.L_x_23348:
[----:B------:R-:W-:Y:S01]  /*20f0*/  HADD2.F32 R202, -RZ, R205.H0_H0 ;  /* 0x200000cdffca7230 */ /* 0x000fe20000004100 */
[----:B------:R-:W-:Y:S06]  /*2100*/  @P2 BRA `(.L_x_23349) ;  /* 0x00000000000c2947 */ /* 0x000fec0003800000 */
[----:B------:R-:W-:Y:S05]  /*2110*/  @!P1 BRA `(.L_x_23350) ;  /* 0x0000000000149947 */ /* 0x000fea0003800000 */
[----:B-----5:R-:W-:Y:S01]  /*2120*/  FADD.FTZ R202, R170, R202 ;  /* 0x000000caaaca7221 */ /* 0x020fe20000010000 */
[----:B------:R-:W-:Y:S06]  /*2130*/  BRA `(.L_x_23350) ;  /* 0x00000000000c7947 */ /* 0x000fec0003800000 */
.L_x_23349:
[----:B-----5:R-:W-:-:S05]  /*2140*/  HADD2.F32 R203, -RZ, R165.H0_H0 ;  /* 0x200000a5ffcb7230 */ /* 0x020fca0000004100 */
[----:B------:R-:W-:-:S04]  /*2150*/  FADD.FTZ R202, R203, R202 ;  /* 0x000000cacbca7221 */ /* 0x000fc80000010000 */
[----:B------:R-:W-:-:S07]  /*2160*/  @P1 FADD.FTZ R202, R170, R202 ;  /* 0x000000caaaca1221 */ /* 0x000fce0000010000 */
.L_x_23350:
[----:B------:R-:W-:Y:S01]  /*2170*/  HADD2.F32 R203, -RZ, R205.H1_H1 ;  /* 0x300000cdffcb7230 */ /* 0x000fe20000004100 */
[----:B------:R-:W-:Y:S06]  /*2180*/  @P2 BRA `(.L_x_23351) ;  /* 0x00000000000c2947 */ /* 0x000fec0003800000 */
[----:B------:R-:W-:Y:S05]  /*2190*/  @!P1 BRA `(.L_x_23352) ;  /* 0x0000000000149947 */ /* 0x000fea0003800000 */
[----:B-----5:R-:W-:Y:S01]  /*21a0*/  FADD.FTZ R203, R171, R203 ;  /* 0x000000cbabcb7221 */ /* 0x020fe20000010000 */
[----:B------:R-:W-:Y:S06]  /*21b0*/  BRA `(.L_x_23352) ;  /* 0x00000000000c7947 */ /* 0x000fec0003800000 */
.L_x_23351:
[----:B-----5:R-:W-:-:S05]  /*21c0*/  HADD2.F32 R204, -RZ, R165.H1_H1 ;  /* 0x300000a5ffcc7230 */ /* 0x020fca0000004100 */
[----:B------:R-:W-:-:S04]  /*21d0*/  FADD.FTZ R203, R204, R203 ;  /* 0x000000cbcccb7221 */ /* 0x000fc80000010000 */
[----:B------:R-:W-:-:S07]  /*21e0*/  @P1 FADD.FTZ R203, R171, R203 ;  /* 0x000000cbabcb1221 */ /* 0x000fce0000010000 */
.L_x_23352:
[----:B------:R-:W-:Y:S01]  /*21f0*/  HADD2.F32 R204, -RZ, R206.H0_H0 ;  /* 0x200000ceffcc7230 */ /* 0x000fe20000004100 */
[----:B------:R-:W-:Y:S06]  /*2200*/  @P2 BRA `(.L_x_23353) ;  /* 0x00000000000c2947 */ /* 0x000fec0003800000 */
[----:B------:R-:W-:Y:S05]  /*2210*/  @!P1 BRA `(.L_x_23354) ;  /* 0x0000000000149947 */ /* 0x000fea0003800000 */
[----:B-----5:R-:W-:Y:S01]  /*2220*/  FADD.FTZ R204, R172, R204 ;  /* 0x000000ccaccc7221 */ /* 0x020fe20000010000 */
[----:B------:R-:W-:Y:S06]  /*2230*/  BRA `(.L_x_23354) ;  /* 0x00000000000c7947 */ /* 0x000fec0003800000 */
.L_x_23353:
[----:B-----5:R-:W-:-:S05]  /*2240*/  HADD2.F32 R205, -RZ, R166.H0_H0 ;  /* 0x200000a6ffcd7230 */ /* 0x020fca0000004100 */
[----:B------:R-:W-:-:S04]  /*2250*/  FADD.FTZ R204, R205, R204 ;  /* 0x000000cccdcc7221 */ /* 0x000fc80000010000 */
[----:B------:R-:W-:-:S07]  /*2260*/  @P1 FADD.FTZ R204, R172, R204 ;  /* 0x000000ccaccc1221 */ /* 0x000fce0000010000 */
.L_x_23354:
[----:B------:R-:W-:Y:S01]  /*2270*/  HADD2.F32 R205, -RZ, R206.H1_H1 ;  /* 0x300000ceffcd7230 */ /* 0x000fe20000004100 */
[----:B------:R-:W-:Y:S06]  /*2280*/  @P2 BRA `(.L_x_23355) ;  /* 0x00000000000c2947 */ /* 0x000fec0003800000 */
[----:B------:R-:W-:Y:S05]  /*2290*/  @!P1 BRA `(.L_x_23356) ;  /* 0x0000000000149947 */ /* 0x000fea0003800000 */
[----:B-----5:R-:W-:Y:S01]  /*22a0*/  FADD.FTZ R205, R173, R205 ;  /* 0x000000cdadcd7221 */ /* 0x020fe20000010000 */
[----:B------:R-:W-:Y:S06]  /*22b0*/  BRA `(.L_x_23356) ;  /* 0x00000000000c7947 */ /* 0x000fec0003800000 */
.L_x_23355:
[----:B-----5:R-:W-:-:S05]  /*22c0*/  HADD2.F32 R206, -RZ, R166.H1_H1 ;  /* 0x300000a6ffce7230 */ /* 0x020fca0000004100 */
[----:B------:R-:W-:-:S04]  /*22d0*/  FADD.FTZ R205, R206, R205 ;  /* 0x000000cdcecd7221 */ /* 0x000fc80000010000 */
[----:B------:R-:W-:-:S07]  /*22e0*/  @P1 FADD.FTZ R205, R173, R205 ;  /* 0x000000cdadcd1221 */ /* 0x000fce0000010000 */
.L_x_23356:
[----:B------:R-:W-:Y:S01]  /*22f0*/  HADD2.F32 R206, -RZ, R207.H0_H0 ;  /* 0x200000cfffce7230 */ /* 0x000fe20000004100 */
[----:B------:R-:W-:Y:S06]  /*2300*/  @P2 BRA `(.L_x_23357) ;  /* 0x00000000000c2947 */ /* 0x000fec0003800000 */
[----:B------:R-:W-:Y:S05]  /*2310*/  @!P1 BRA `(.L_x_23358) ;  /* 0x0000000000149947 */ /* 0x000fea0003800000 */
[----:B-----5:R-:W-:Y:S01]  /*2320*/  FADD.FTZ R206, R174, R206 ;  /* 0x000000ceaece7221 */ /* 0x020fe20000010000 */
[----:B------:R-:W-:Y:S06]  /*2330*/  BRA `(.L_x_23358) ;  /* 0x00000000000c7947 */ /* 0x000fec0003800000 */
.L_x_23357:
[----:B-----5:R-:W-:-:S05]  /*2340*/  HADD2.F32 R219, -RZ, R167.H0_H0 ;  /* 0x200000a7ffdb7230 */ /* 0x020fca0000004100 */
[----:B------:R-:W-:-:S04]  /*2350*/  FADD.FTZ R206, R219, R206 ;  /* 0x000000cedbce7221 */ /* 0x000fc80000010000 */
[----:B------:R-:W-:-:S07]  /*2360*/  @P1 FADD.FTZ R206, R174, R206 ;  /* 0x000000ceaece1221 */ /* 0x000fce0000010000 */
.L_x_23358:
[----:B------:R-:W-:Y:S01]  /*2370*/  HADD2.F32 R207, -RZ, R207.H1_H1 ;  /* 0x300000cfffcf7230 */ /* 0x000fe20000004100 */
[----:B------:R-:W-:Y:S06]  /*2380*/  @P2 BRA `(.L_x_23359) ;  /* 0x00000000000c2947 */ /* 0x000fec0003800000 */
[----:B------:R-:W-:Y:S05]  /*2390*/  @!P1 BRA `(.L_x_23360) ;  /* 0x0000000000149947 */ /* 0x000fea0003800000 */
[----:B-----5:R-:W-:Y:S01]  /*23a0*/  FADD.FTZ R207, R175, R207 ;  /* 0x000000cfafcf7221 */ /* 0x020fe20000010000 */
[----:B------:R-:W-:Y:S06]  /*23b0*/  BRA `(.L_x_23360) ;  /* 0x00000000000c7947 */ /* 0x000fec0003800000 */
.L_x_23359:
[----:B-----5:R-:W-:-:S05]  /*23c0*/  HADD2.F32 R218, -RZ, R167.H1_H1 ;  /* 0x300000a7ffda7230 */ /* 0x020fca0000004100 */
[----:B------:R-:W-:-:S04]  /*23d0*/  FADD.FTZ R207, R218, R207 ;  /* 0x000000cfdacf7221 */ /* 0x000fc80000010000 */
[----:B------:R-:W-:-:S07]  /*23e0*/  @P1 FADD.FTZ R207, R175, R207 ;  /* 0x000000cfafcf1221 */ /* 0x000fce0000010000 */
.L_x_23360:
[----:B------:R-:W-:-:S04]  /*23f0*/  LEA R218, P1, R0, UR10, 0x5 ;  /* 0x0000000a00da7c11 */ /* 0x000fc8000f8228ff */
[C---:B------:R-:W-:Y:S02]  /*2400*/  LEA.HI.X R219, R0.reuse, UR11, RZ, 0x5, P1 ;  /* 0x0000000b00db7c11 */ /* 0x040fe400088f2cff */
[----:B------:R-:W-:-:S03]  /*2410*/  IADD3 R0, R0, 0x20, RZ ;  /* 0x0000002000007810 */ /* 0x000fc60007ffe0ff */
[----:B------:R3:W-:Y:S04]  /*2420*/  STG.E.128 desc[UR4][R218.64], R200 ;  /* 0x000000c8da007986 */ /* 0x0007e8000c101d04 */
[----:B------:R3:W-:Y:S02]  /*2430*/  STG.E.128 desc[UR4][R218.64+0x10], R204 ;  /* 0x000010ccda007986 */ /* 0x0007e4000c101d04 */
.L_x_23344:
[----:B------:R-:W-:Y:S05]  /*2440*/  BSYNC B0 ;  /* 0x0000000000007941 */ /* 0x000fea0003800000 */
.L_x_23343:
        /* <DEDUP_REMOVED lines=24> */
.L_x_23363:
[----:B-----5:R-:W-:-:S05]  /*25d0*/  HADD2.F32 R209, -RZ, R164.H0_H0 ;  /* 0x200000a4ffd17230 */ /* 0x020fca0000004100 */
[----:B------:R-:W-:-:S04]  /*25e0*/  FADD.FTZ R208, R209, R208 ;  /* 0x000000d0d1d07221 */ /* 0x000fc80000010000 */
[----:B------:R-:W-:-:S07]  /*25f0*/  @P1 FADD.FTZ R208, R168, R208 ;  /* 0x000000d0a8d01221 */ /* 0x000fce0000010000 */
.L_x_23364:
[----:B------:R-:W-:Y:S01]  /*2600*/  HADD2.F32 R209, -RZ, R212.H1_H1 ;  /* 0x300000d4ffd17230 */ /* 0x000fe20000004100 */
[----:B------:R-:W-:Y:S06]  /*2610*/  @P2 BRA `(.L_x_23365) ;  /* 0x00000000000c2947 */ /* 0x000fec0003800000 */
[----:B------:R-:W-:Y:S05]  /*2620*/  @!P1 BRA `(.L_x_23366) ;  /* 0x0000000000149947 */ /* 0x000fea0003800000 */
[----:B-----5:R-:W-:Y:S01]  /*2630*/  FADD.FTZ R209, R169, R209 ;  /* 0x000000d1a9d17221 */ /* 0x020fe20000010000 */
[----:B------:R-:W-:Y:S06]  /*2640*/  BRA `(.L_x_23366) ;  /* 0x00000000000c7947 */ /* 0x000fec0003800000 */
.L_x_23365:
[----:B-----5:R-:W-:-:S05]  /*2650*/  HADD2.F32 R210, -RZ, R164.H1_H1 ;  /* 0x300000a4ffd27230 */ /* 0x020fca0000004100 */
[----:B------:R-:W-:-:S04]  /*2660*/  FADD.FTZ R209, R210, R209 ;  /* 0x000000d1d2d17221 */ /* 0x000fc80000010000 */
[----:B------:R-:W-:-:S07]  /*2670*/  @P1 FADD.FTZ R209, R169, R209 ;  /* 0x000000d1a9d11221 */ /* 0x000fce0000010000 */
.L_x_23366:
[----:B------:R-:W-:Y:S01]  /*2680*/  HADD2.F32 R210, -RZ, R213.H0_H0 ;  /* 0x200000d5ffd27230 */ /* 0x000fe20000004100 */
[----:B------:R-:W-:Y:S06]  /*2690*/  @P2 BRA `(.L_x_23367) ;  /* 0x00000000000c2947 */ /* 0x000fec0003800000 */
[----:B------:R-:W-:Y:S05]  /*26a0*/  @!P1 BRA `(.L_x_23368) ;  /* 0x0000000000149947 */ /* 0x000fea0003800000 */
[----:B-----5:R-:W-:Y:S01]  /*26b0*/  FADD.FTZ R210, R170, R210 ;  /* 0x000000d2aad27221 */ /* 0x020fe20000010000 */
[----:B------:R-:W-:Y:S06]  /*26c0*/  BRA `(.L_x_23368) ;  /* 0x00000000000c7947 */ /* 0x000fec0003800000 */
.L_x_23367:
[----:B-----5:R-:W-:-:S05]  /*26d0*/  HADD2.F32 R211, -RZ, R165.H0_H0 ;  /* 0x200000a5ffd37230 */ /* 0x020fca0000004100 */
[----:B------:R-:W-:-:S04]  /*26e0*/  FADD.FTZ R210, R211, R210 ;  /* 0x000000d2d3d27221 */ /* 0x000fc80000010000 */
[----:B------:R-:W-:-:S07]  /*26f0*/  @P1 FADD.FTZ R210, R170, R210 ;  /* 0x000000d2aad21221 */ /* 0x000fce0000010000 */
.L_x_23368:
[----:B------:R-:W-:Y:S01]  /*2700*/  HADD2.F32 R211, -RZ, R213.H1_H1 ;  /* 0x300000d5ffd37230 */ /* 0x000fe20000004100 */
[----:B------:R-:W-:Y:S06]  /*2710*/  @P2 BRA `(.L_x_23369) ;  /* 0x00000000000c2947 */ /* 0x000fec0003800000 */
[----:B------:R-:W-:Y:S05]  /*2720*/  @!P1 BRA `(.L_x_23370) ;  /* 0x0000000000149947 */ /* 0x000fea0003800000 */
[----:B-----5:R-:W-:Y:S01]  /*2730*/  FADD.FTZ R211, R171, R211 ;  /* 0x000000d3abd37221 */ /* 0x020fe20000010000 */
[----:B------:R-:W-:Y:S06]  /*2740*/  BRA `(.L_x_23370) ;  /* 0x00000000000c7947 */ /* 0x000fec0003800000 */
.L_x_23369:
[----:B-----5:R-:W-:-:S05]  /*2750*/  HADD2.F32 R212, -RZ, R165.H1_H1 ;  /* 0x300000a5ffd47230 */ /* 0x020fca0000004100 */
[----:B------:R-:W-:-:S04]  /*2760*/  FADD.FTZ R211, R212, R211 ;  /* 0x000000d3d4d37221 */ /* 0x000fc80000010000 */
[----:B------:R-:W-:-:S07]  /*2770*/  @P1 FADD.FTZ R211, R171, R211 ;  /* 0x000000d3abd31221 */ /* 0x000fce0000010000 */
.L_x_23370:
[----:B------:R-:W-:Y:S01]  /*2780*/  HADD2.F32 R212, -RZ, R214.H0_H0 ;  /* 0x200000d6ffd47230 */ /* 0x000fe20000004100 */
[----:B------:R-:W-:Y:S06]  /*2790*/  @P2 BRA `(.L_x_23371) ;  /* 0x00000000000c2947 */ /* 0x000fec0003800000 */
[----:B------:R-:W-:Y:S05]  /*27a0*/  @!P1 BRA `(.L_x_23372) ;  /* 0x0000000000149947 */ /* 0x000fea0003800000 */
[----:B-----5:R-:W-:Y:S01]  /*27b0*/  FADD.FTZ R212, R172, R212 ;  /* 0x000000d4acd47221 */ /* 0x020fe20000010000 */
[----:B------:R-:W-:Y:S06]  /*27c0*/  BRA `(.L_x_23372) ;  /* 0x00000000000c7947 */ /* 0x000fec0003800000 */
.L_x_23371:
[----:B-----5:R-:W-:-:S05]  /*27d0*/  HADD2.F32 R213, -RZ, R166.H0_H0 ;  /* 0x200000a6ffd57230 */ /* 0x020fca0000004100 */
[----:B------:R-:W-:-:S04]  /*27e0*/  FADD.FTZ R212, R213, R212 ;  /* 0x000000d4d5d47221 */ /* 0x000fc80000010000 */
[----:B------:R-:W-:-:S07]  /*27f0*/  @P1 FADD.FTZ R212, R172, R212 ;  /* 0x000000d4acd41221 */ /* 0x000fce0000010000 */
.L_x_23372:
[----:B------:R-:W-:Y:S01]  /*2800*/  HADD2.F32 R213, -RZ, R214.H1_H1 ;  /* 0x300000d6ffd57230 */ /* 0x000fe20000004100 */
[----:B------:R-:W-:Y:S06]  /*2810*/  @P2 BRA `(.L_x_23373) ;  /* 0x00000000000c2947 */ /* 0x000fec0003800000 */
[----:B------:R-:W-:Y:S05]  /*2820*/  @!P1 BRA `(.L_x_23374) ;  /* 0x0000000000149947 */ /* 0x000fea0003800000 */
[----:B-----5:R-:W-:Y:S01]  /*2830*/  FADD.FTZ R213, R173, R213 ;  /* 0x000000d5add57221 */ /* 0x020fe20000010000 */
[----:B------:R-:W-:Y:S06]  /*2840*/  BRA `(.L_x_23374) ;  /* 0x00000000000c7947 */ /* 0x000fec0003800000 */
.L_x_23373:
[----:B-----5:R-:W-:-:S05]  /*2850*/  HADD2.F32 R214, -RZ, R166.H1_H1 ;  /* 0x300000a6ffd67230 */ /* 0x020fca0000004100 */
[----:B------:R-:W-:-:S04]  /*2860*/  FADD.FTZ R213, R214, R213 ;  /* 0x000000d5d6d57221 */ /* 0x000fc80000010000 */
[----:B------:R-:W-:-:S07]  /*2870*/  @P1 FADD.FTZ R213, R173, R213 ;  /* 0x000000d5add51221 */ /* 0x000fce0000010000 */
.L_x_23374:
[----:B------:R-:W-:Y:S01]  /*2880*/  HADD2.F32 R214, -RZ, R215.H0_H0 ;  /* 0x200000d7ffd67230 */ /* 0x000fe20000004100 */
[----:B------:R-:W-:Y:S06]  /*2890*/  @P2 BRA `(.L_x_23375) ;  /* 0x00000000000c2947 */ /* 0x000fec0003800000 */
[----:B------:R-:W-:Y:S05]  /*28a0*/  @!P1 BRA `(.L_x_23376) ;  /* 0x0000000000149947 */ /* 0x000fea0003800000 */
[----:B-----5:R-:W-:Y:S01]  /*28b0*/  FADD.FTZ R214, R174, R214 ;  /* 0x000000d6aed67221 */ /* 0x020fe20000010000 */
[----:B------:R-:W-:Y:S06]  /*28c0*/  BRA `(.L_x_23376) ;  /* 0x00000000000c7947 */ /* 0x000fec0003800000 */
.L_x_23375:
[----:B-----5:R-:W-:-:S05]  /*28d0*/  HADD2.F32 R219, -RZ, R167.H0_H0 ;  /* 0x200000a7ffdb7230 */ /* 0x020fca0000004100 */
[----:B------:R-:W-:-:S04]  /*28e0*/  FADD.FTZ R214, R219, R214 ;  /* 0x000000d6dbd67221 */ /* 0x000fc80000010000 */
[----:B------:R-:W-:-:S07]  /*28f0*/  @P1 FADD.FTZ R214, R174, R214 ;  /* 0x000000d6aed61221 */ /* 0x000fce0000010000 */
.L_x_23376:
[----:B------:R-:W-:Y:S01]  /*2900*/  HADD2.F32 R215, -RZ, R215.H1_H1 ;  /* 0x300000d7ffd77230 */ /* 0x000fe20000004100 */
[----:B------:R-:W-:Y:S06]  /*2910*/  @P2 BRA `(.L_x_23377) ;  /* 0x00000000000c2947 */ /* 0x000fec0003800000 */
[----:B------:R-:W-:Y:S05]  /*2920*/  @!P1 BRA `(.L_x_23378) ;  /* 0x0000000000149947 */ /* 0x000fea0003800000 */
[----:B-----5:R-:W-:Y:S01]  /*2930*/  FADD.FTZ R215, R175, R215 ;  /* 0x000000d7afd77221 */ /* 0x020fe20000010000 */
[----:B------:R-:W-:Y:S06]  /*2940*/  BRA `(.L_x_23378) ;  /* 0x00000000000c7947 */ /* 0x000fec0003800000 */
.L_x_23377:
[----:B-----5:R-:W-:-:S05]  /*2950*/  HADD2.F32 R218, -RZ, R167.H1_H1 ;  /* 0x300000a7ffda7230 */ /* 0x020fca0000004100 */
[----:B------:R-:W-:-:S04]  /*2960*/  FADD.FTZ R215, R218, R215 ;  /* 0x000000d7dad77221 */ /* 0x000fc80000010000 */
[----:B------:R-:W-:-:S07]  /*2970*/  @P1 FADD.FTZ R215, R175, R215 ;  /* 0x000000d7afd71221 */ /* 0x000fce0000010000 */
.L_x_23378:
[----:B------:R-:W-:-:S04]  /*2980*/  LEA R218, P1, R0, UR10, 0x5 ;  /* 0x0000000a00da7c11 */ /* 0x000fc8000f8228ff */
[----:B------:R-:W-:-:S05]  /*2990*/  LEA.HI.X R219, R0, UR11, RZ, 0x5, P1 ;  /* 0x0000000b00db7c11 */ /* 0x000fca00088f2cff */
[----:B------:R4:W-:Y:S04]  /*29a0*/  STG.E.128 desc[UR4][R218.64], R208 ;  /* 0x000000d0da007986 */ /* 0x0009e8000c101d04 */
[----:B------:R4:W-:Y:S02]  /*29b0*/  STG.E.128 desc[UR4][R218.64+0x10], R212 ;  /* 0x000010d4da007986 */ /* 0x0009e4000c101d04 */
.L_x_23362:
[----:B------:R-:W-:Y:S05]  /*29c0*/  BSYNC B0 ;  /* 0x0000000000007941 */ /* 0x000fea0003800000 */
.L_x_23361:
        /* <DEDUP_REMOVED lines=150> */
.L_x_23402:
        /* <DEDUP_REMOVED lines=64> */
.L_x_23381:
[----:B------:R-:W-:Y:S05]  /*3730*/  BSYNC B0 ;  /* 0x0000000000007941 */ /* 0x000fea0003800000 */
.L_x_23380:
        /* <DEDUP_REMOVED lines=50> */
.L_x_23383:
[----:B------:R-:W-:Y:S05]  /*3a60*/  BSYNC B0 ;  /* 0x0000000000007941 */ /* 0x000fea0003800000 */
.L_x_23382:
        /* <DEDUP_REMOVED lines=50> */
.L_x_23385:
[----:B------:R-:W-:Y:S05]  /*3d90*/  BSYNC B0 ;  /* 0x0000000000007941 */ /* 0x000fea0003800000 */
.L_x_23384:
        /* <DEDUP_REMOVED lines=50> */
.L_x_23387:
[----:B------:R-:W-:Y:S05]  /*40c0*/  BSYNC B0 ;  /* 0x0000000000007941 */ /* 0x000fea0003800000 */
.L_x_23386:
        /* <DEDUP_REMOVED lines=41> */
[----:B------:R-:W-:Y:S02]  /*4360*/  F2FP.F16.F32.PACK_AB R222, R237, R232 ;  /* 0x000000e8edde723e */ /* 0x000fe400000000ff */
[----:B------:R-:W-:Y:S02]  /*4370*/  F2FP.F16.F32.PACK_AB R223, R230, R223 ;  /* 0x000000dfe6df723e */ /* 0x000fe400000000ff */
[----:B------:R-:W-:Y:S02]  /*4380*/  F2FP.F16.F32.PACK_AB R227, R236, R227 ;  /* 0x000000e3ece3723e */ /* 0x000fe400000000ff */
[----:B------:R-:W-:Y:S01]  /*4390*/  F2FP.F16.F32.PACK_AB R226, R234, R235 ;  /* 0x000000ebeae2723e */ /* 0x000fe200000000ff */
[----:B------:R0:W-:Y:S01]  /*43a0*/  STG.E.128 desc[UR4][R218.64], R220 ;  /* 0x000000dcda007986 */ /* 0x0001e2000c101d04 */
[----:B------:R-:W-:-:S02]  /*43b0*/  F2FP.F16.F32.PACK_AB R225, R2, R225 ;  /* 0x000000e102e1723e */ /* 0x000fc400000000ff */
[----:B------:R-:W-:-:S05]  /*43c0*/  F2FP.F16.F32.PACK_AB R224, R231, R0 ;  /* 0x00000000e7e0723e */ /* 0x000fca00000000ff */
[----:B------:R0:W-:Y:S02]  /*43d0*/  STG.E.128 desc[UR4][R228.64], R224 ;  /* 0x000000e0e4007986 */ /* 0x0001e4000c101d04 */
.L_x_23389:
[----:B------:R-:W-:Y:S05]  /*43e0*/  BSYNC B0 ;  /* 0x0000000000007941 */ /* 0x000fea0003800000 */
.L_x_23388:
[----:B01----:R-:W0:Y:S02]  /*43f0*/  LDC.64 R218, c[0x0][0x210] ;  /* 0x00008400ffda7b82 */ /* 0x003e240000000a00 */
[----:B0-----:R-:W-:-:S04]  /*4400*/  LEA R3, R218, R3, 0x2 ;  /* 0x00000003da037211 */ /* 0x001fc800078e10ff */
[----:B------:R-:W-:-:S13]  /*4410*/  ISETP.GE.AND P1, PT, R3, R219, PT ;  /* 0x000000db0300720c */ /* 0x000fda0003f26270 */
[----:B------:R-:W-:Y:S05]  /*4420*/  @!P1 BRA `(.L_x_23390) ;  /* 0xffffffc800689947 */ /* 0x000fea000383ffff */
[----:B------:R-:W-:Y:S05]  /*4430*/  EXIT ;  /* 0x000000000000794d */ /* 0x000fea0003800000 */
.L_x_23379:
        /* <DEDUP_REMOVED lines=8> */
.L_x_23392:
[----:B------:R-:W-:Y:S05]  /*44c0*/  BSYNC B0 ;  /* 0x0000000000007941 */ /* 0x000fea0003800000 */
.L_x_23391:
        /* <DEDUP_REMOVED lines=10> */
.L_x_23393:
[----:B------:R-:W-:Y:S01]  /*4570*/  HFMA2.MMA R226, -RZ, RZ, 0, 2.384185791015625e-07 ;  /* 0x00000004ffe27435 */ /* 0x000fe200000001ff */
[----:B------:R-:W-:-:S05]  /*4580*/  MOV R221, R225 ;  /* 0x000000e100dd7202 */ /* 0x000fca0000000f00 */
[----:B------:R-:W-:-:S05]  /*4590*/  FADD.FTZ R221, R220, R221 ;  /* 0x000000dddcdd7221 */ /* 0x000fca0000010000 */
[----:B------:R-:W-:-:S07]  /*45a0*/  MOV R227, R221 ;  /* 0x000000dd00e37202 */ /* 0x000fce0000000f00 */
[----:B------:R-:W-:Y:S05]  /*45b0*/  WARPSYNC.COLLECTIVE R224, `(.L_x_23394) ;  /* 0x00000000e0087348 */ /* 0x000fea0003c00000 */
[----:B------:R0:W1:Y:S02]  /*45c0*/  SHFL.BFLY P6, R225, R227, R226, R229 ;  /* 0x0c0000e2e3e17389 */ /* 0x00006400000c00e5 */
[----:B01----:R-:W-:Y:S01]  /*45d0*/  ENDCOLLECTIVE ;  /* 0x000000000000791b */ /* 0x003fe20003800000 */
.L_x_23394:
[----:B------:R-:W-:Y:S01]  /*45e0*/  HFMA2.MMA R226, -RZ, RZ, 0, 4.76837158203125e-07 ;  /* 0x00000008ffe27435 */ /* 0x000fe200000001ff */
[----:B------:R-:W-:-:S05]  /*45f0*/  MOV R0, R225 ;  /* 0x000000e100007202 */ /* 0x000fca0000000f00 */
[----:B------:R-:W-:-:S05]  /*4600*/  FADD.FTZ R222, R221, R0 ;  /* 0x00000000ddde7221 */ /* 0x000fca0000010000 */
[----:B------:R-:W-:-:S07]  /*4610*/  MOV R227, R222 ;  /* 0x000000de00e37202 */ /* 0x000fce0000000f00 */
[----:B------:R-:W-:Y:S05]  /*4620*/  WARPSYNC.COLLECTIVE R224, `(.L_x_23395) ;  /* 0x00000000e0087348 */ /* 0x000fea0003c00000 */
[----:B------:R0:W1:Y:S02]  /*4630*/  SHFL.BFLY P6, R225, R227, R226, R229 ;  /* 0x0c0000e2e3e17389 */ /* 0x00006400000c00e5 */
[----:B01----:R-:W-:Y:S01]  /*4640*/  ENDCOLLECTIVE ;  /* 0x000000000000791b */ /* 0x003fe20003800000 */
.L_x_23395:
[----:B------:R-:W-:Y:S01]  /*4650*/  HFMA2.MMA R226, -RZ, RZ, 0, 9.5367431640625e-07 ;  /* 0x00000010ffe27435 */ /* 0x000fe200000001ff */
[----:B------:R-:W-:-:S05]  /*4660*/  MOV R223, R225 ;  /* 0x000000e100df7202 */ /* 0x000fca0000000f00 */
[----:B------:R-:W-:-:S05]  /*4670*/  FADD.FTZ R223, R222, R223 ;  /* 0x000000dfdedf7221 */ /* 0x000fca0000010000 */
[----:B------:R-:W-:-:S07]  /*4680*/  MOV R227, R223 ;  /* 0x000000df00e37202 */ /* 0x000fce0000000f00 */
[----:B------:R-:W-:Y:S05]  /*4690*/  WARPSYNC.COLLECTIVE R224, `(.L_x_23396) ;  /* 0x00000000e0087348 */ /* 0x000fea0003c00000 */
[----:B------:R0:W1:Y:S02]  /*46a0*/  SHFL.BFLY P6, R225, R227, R226, R229 ;  /* 0x0c0000e2e3e17389 */ /* 0x00006400000c00e5 */
[----:B01----:R-:W-:Y:S01]  /*46b0*/  ENDCOLLECTIVE ;  /* 0x000000000000791b */ /* 0x003fe20003800000 */
.L_x_23396:
        /* <DEDUP_REMOVED lines=89> */
.L_x_23397:
[----:B------:R-:W-:Y:S01]  /*4c50*/  HFMA2.MMA R226, -RZ, RZ, 0, 1.1920928955078125e-07 ;  /* 0x00000002ffe27435 */ /* 0x000fe200000001ff */
[----:B------:R-:W-:-:S05]  /*4c60*/  MOV R221, R225 ;  /* 0x000000e100dd7202 */ /* 0x000fca0000000f00 */
[----:B------:R-:W-:-:S05]  /*4c70*/  FADD.FTZ R221, R0, R221 ;  /* 0x000000dd00dd7221 */ /* 0x000fca0000010000 */
[----:B------:R-:W-:-:S07]  /*4c80*/  MOV R227, R221 ;  /* 0x000000dd00e37202 */ /* 0x000fce0000000f00 */
[----:B------:R-:W-:Y:S05]  /*4c90*/  WARPSYNC.COLLECTIVE R224, `(.L_x_23398) ;  /* 0x00000000e0087348 */ /* 0x000fea0003c00000 */
[----:B------:R0:W1:Y:S02]  /*4ca0*/  SHFL.BFLY P6, R225, R227, R226, R229 ;  /* 0x0c0000e2e3e17389 */ /* 0x00006400000c00e5 */
[----:B01----:R-:W-:Y:S01]  /*4cb0*/  ENDCOLLECTIVE ;  /* 0x000000000000791b */ /* 0x003fe20003800000 */
.L_x_23398:
[----:B------:R-:W-:Y:S01]  /*4cc0*/  HFMA2.MMA R226, -RZ, RZ, 0, 2.384185791015625e-07 ;  /* 0x00000004ffe27435 */ /* 0x000fe200000001ff */
[----:B------:R-:W-:-:S05]  /*4cd0*/  MOV R220, R225 ;  /* 0x000000e100dc7202 */ /* 0x000fca0000000f00 */
[----:B------:R-:W-:-:S05]  /*4ce0*/  FADD.FTZ R220, R221, R220 ;  /* 0x000000dcdddc7221 */ /* 0x000fca0000010000 */
[----:B------:R-:W-:-:S07]  /*4cf0*/  MOV R227, R220 ;  /* 0x000000dc00e37202 */ /* 0x000fce0000000f00 */
[----:B------:R-:W-:Y:S05]  /*4d00*/  WARPSYNC.COLLECTIVE R224, `(.L_x_23399) ;  /* 0x00000000e0087348 */ /* 0x000fea0003c00000 */
[----:B------:R0:W1:Y:S02]  /*4d10*/  SHFL.BFLY P6, R225, R227, R226, R229 ;  /* 0x0c0000e2e3e17389 */ /* 0x00006400000c00e5 */
[----:B01----:R-:W-:Y:S01]  /*4d20*/  ENDCOLLECTIVE ;  /* 0x000000000000791b */ /* 0x003fe20003800000 */
.L_x_23399:
[----:B------:R-:W-:Y:S01]  /*4d30*/  HFMA2.MMA R226, -RZ, RZ, 0, 4.76837158203125e-07 ;  /* 0x00000008ffe27435 */ /* 0x000fe200000001ff */
[----:B------:R-:W-:-:S05]  /*4d40*/  MOV R223, R225 ;  /* 0x000000e100df7202 */ /* 0x000fca0000000f00 */
[----:B------:R-:W-:-:S05]  /*4d50*/  FADD.FTZ R223, R220, R223 ;  /* 0x000000dfdcdf7221 */ /* 0x000fca0000010000 */
[----:B------:R-:W-:-:S07]  /*4d60*/  MOV R227, R223 ;  /* 0x000000df00e37202 */ /* 0x000fce0000000f00 */
[----:B------:R-:W-:Y:S05]  /*4d70*/  WARPSYNC.COLLECTIVE R224, `(.L_x_23400) ;  /* 0x00000000e0087348 */ /* 0x000fea0003c00000 */
[----:B------:R0:W1:Y:S02]  /*4d80*/  SHFL.BFLY P6, R225, R227, R226, R229 ;  /* 0x0c0000e2e3e17389 */ /* 0x00006400000c00e5 */
[----:B01----:R-:W-:Y:S01]  /*4d90*/  ENDCOLLECTIVE ;  /* 0x000000000000791b */ /* 0x003fe20003800000 */
.L_x_23400:
[----:B------:R-:W-:Y:S01]  /*4da0*/  HFMA2.MMA R226, -RZ, RZ, 0, 9.5367431640625e-07 ;  /* 0x00000010ffe27435 */ /* 0x000fe200000001ff */
[----:B------:R-:W-:-:S05]  /*4db0*/  MOV R222, R225 ;  /* 0x000000e100de7202 */ /* 0x000fca0000000f00 */
[----:B------:R-:W-:-:S05]  /*4dc0*/  FADD.FTZ R222, R223, R222 ;  /* 0x000000dedfde7221 */ /* 0x000fca0000010000 */
[----:B------:R-:W-:-:S07]  /*4dd0*/  MOV R227, R222 ;  /* 0x000000de00e37202 */ /* 0x000fce0000000f00 */
[----:B------:R-:W-:Y:S05]  /*4de0*/  WARPSYNC.COLLECTIVE R224, `(.L_x_23401) ;  /* 0x00000000e0087348 */ /* 0x000fea0003c00000 */
[----:B------:R0:W1:Y:S02]  /*4df0*/  SHFL.BFLY P6, R225, R227, R226, R229 ;  /* 0x0c0000e2e3e17389 */ /* 0x00006400000c00e5 */
[----:B01----:R-:W-:Y:S01]  /*4e00*/  ENDCOLLECTIVE ;  /* 0x000000000000791b */ /* 0x003fe20003800000 */
.L_x_23401:
[----:B------:R-:W-:Y:S05]  /*4e10*/  BRA `(.L_x_23402) ;  /* 0xffffffe400447947 */ /* 0x000fea000383ffff */
.L_x_23403:
        /* <DEDUP_REMOVED lines=14> */
.L_x_33684:


//--------------------- .text._ZN10layer_norm31ln_parallel_residual_fwd_kernelINS_13Kernel_traitsIf6__halffS2_fjLj1280ELj1ELj4ELj1ELj16ENS_18Kernel_traits_baseILj1280EfS2_fS2_fjLj128EEEEELb0ELb0ELb1EEEvNS_9FwdParamsE --------------------------
	.section	.text._ZN10layer_norm31ln_parallel_residual_fwd_kernelINS_13Kernel_traitsIf6__halffS2_fjLj1280ELj1ELj4ELj1ELj16ENS_18Kernel_traits_baseILj1280EfS2_fS2_fjLj128EEEEELb0ELb0ELb1EEEvNS_9FwdParamsE,"ax",@progbits
	.align	128
        .global         _ZN10layer_norm31ln_parallel_residual_fwd_kernelINS_13Kernel_traitsIf6__halffS2_fjLj1280ELj1ELj4ELj1ELj16ENS_18Kernel_traits_baseILj1280EfS2_fS2_fjLj128EEEEELb0ELb0ELb1EEEvNS_9FwdParamsE
        .type           _ZN10layer_norm31ln_parallel_residual_fwd_kernelINS_13Kernel_traitsIf6__halffS2_fjLj1280ELj1ELj4ELj1ELj16ENS_18Kernel_traits_baseILj1280EfS2_fS2_fjLj128EEEEELb0ELb0ELb1EEEvNS_9FwdParamsE,@function
        .size           _ZN10layer_norm31ln_parallel_residual_fwd_kernelINS_13Kernel_traitsIf6__halffS2_fjLj1280ELj1ELj4ELj1ELj16ENS_18Kernel_traits_baseILj1280EfS2_fS2_fjLj128EEEEELb0ELb0ELb1EEEvNS_9FwdParamsE,(.L_x_33685 - _ZN10layer_norm31ln_parallel_residual_fwd_kernelINS_13Kernel_traitsIf6__halffS2_fjLj1280ELj1ELj4ELj1ELj16ENS_18Kernel_traits_baseILj1280EfS2_fS2_fjLj128EEEEELb0ELb0ELb1EEEvNS_9FwdParamsE)
        .other          _ZN10layer_norm31ln_parallel_residual_fwd_kernelINS_13Kernel_traitsIf6__halffS2_fjLj1280ELj1ELj4ELj1ELj16ENS_18Kernel_traits_baseILj1280EfS2_fS2_fjLj128EEEEELb0ELb0ELb1EEEvNS_9FwdParamsE,@"STO_CUDA_ENTRY STV_DEFAULT"
_ZN10layer_norm31ln_parallel_residual_fwd_kernelINS_13Kernel_traitsIf6__halffS2_fjLj1280ELj1ELj4ELj1ELj16ENS_18Kernel_traits_baseILj1280EfS2_fS2_fjLj128EEEEELb0ELb0ELb1EEEvNS_9FwdParamsE:
.text._ZN10layer_norm31ln_parallel_residual_fwd_kernelINS_13Kernel_traitsIf6__halffS2_fjLj1280ELj1ELj4ELj1ELj16ENS_18Kernel_traits_baseILj1280EfS2_fS2_fjLj128EEEEELb0ELb0ELb1EEEvNS_9FwdParamsE:
        /* <DEDUP_REMOVED lines=120> */
.L_x_23485:
        /* <DEDUP_REMOVED lines=9> */
[----:B0-----:R-:W-:-:S05]  /*0810*/  IMAD.WIDE.U32 R6, R5, 0x10, R10 ;  /* 0x0000001005067825 */ /* 0x001fca00078e000a */
[----:B------:R-:W3:Y:S01]  /*0820*/  LDG.E.128 R216, desc[UR4][R6.64] ;  /* 0x0000000406d87981 */ /* 0x000ee2000c1e1d00 */
[----:B-1----:R-:W-:-:S05]  /*0830*/  @P0 IMAD.WIDE.U32 R8, R5, 0x10, R8 ;  /* 0x0000001005080825 */ /* 0x002fca00078e0008 */
[----:B-----5:R0:W5:Y:S01]  /*0840*/  @P0 LDG.E.128 R172, desc[UR4][R8.64] ;  /* 0x0000000408ac0981 */ /* 0x020162000c1e1d00 */
[----:B--2---:R-:W-:-:S05]  /*0850*/  @P1 IMAD.WIDE.U32 R184, R5, 0x20, R184 ;  /* 0x0000002005b81825 */ /* 0x004fca00078e00b8 */
[----:B------:R0:W5:Y:S04]  /*0860*/  @P1 LDG.E.128 R176, desc[UR4][R184.64] ;  /* 0x00000004b8b01981 */ /* 0x000168000c1e1d00 */
[----:B------:R0:W5:Y:S01]  /*0870*/  @P1 LDG.E.128 R180, desc[UR4][R184.64+0x10] ;  /* 0x00001004b8b41981 */ /* 0x000162000c1e1d00 */
[----:B------:R-:W-:-:S04]  /*0880*/  ISETP.NE.U32.AND P2, PT, RZ, UR12, PT ;  /* 0x0000000cff007c0c */ /* 0x000fc8000bf45070 */
[----:B------:R-:W-:Y:S01]  /*0890*/  ISETP.NE.AND.EX P2, PT, RZ, UR13, PT, P2 ;  /* 0x0000000dff007c0c */ /* 0x000fe2000bf45320 */
[----:B---3--:R-:W-:-:S12]  /*08a0*/  HADD2.F32 R220, -RZ, R216.H0_H0 ;  /* 0x200000d8ffdc7230 */ /* 0x008fd80000004100 */
[----:B0-----:R-:W-:Y:S05]  /*08b0*/  @P2 BRA `(.L_x_23404) ;  /* 0x00000000000c2947 */ /* 0x001fea0003800000 */
[----:B------:R-:W-:Y:S05]  /*08c0*/  @!P1 BRA `(.L_x_23405) ;  /* 0x0000000000149947 */ /* 0x000fea0003800000 */
[----:B-----5:R-:W-:Y:S01]  /*08d0*/  FADD.FTZ R220, R176, R220 ;  /* 0x000000dcb0dc7221 */ /* 0x020fe20000010000 */
[----:B------:R-:W-:Y:S06]  /*08e0*/  BRA `(.L_x_23405) ;  /* 0x00000000000c7947 */ /* 0x000fec0003800000 */
.L_x_23404:
[----:B-----5:R-:W-:-:S05]  /*08f0*/  HADD2.F32 R3, -RZ, R172.H0_H0 ;  /* 0x200000acff037230 */ /* 0x020fca0000004100 */
[----:B------:R-:W-:-:S04]  /*0900*/  FADD.FTZ R220, R220, R3 ;  /* 0x00000003dcdc7221 */ /* 0x000fc80000010000 */
[----:B------:R-:W-:-:S07]  /*0910*/  @P1 FADD.FTZ R220, R176, R220 ;  /* 0x000000dcb0dc1221 */ /* 0x000fce0000010000 */
.L_x_23405:
[----:B------:R-:W-:Y:S01]  /*0920*/  HADD2.F32 R221, -RZ, R216.H1_H1 ;  /* 0x300000d8ffdd7230 */ /* 0x000fe20000004100 */
[----:B------:R-:W-:Y:S06]  /*0930*/  @P2 BRA `(.L_x_23406) ;  /* 0x00000000000c2947 */ /* 0x000fec0003800000 */
[----:B------:R-:W-:Y:S05]  /*0940*/  @!P1 BRA `(.L_x_23407) ;  /* 0x0000000000149947 */ /* 0x000fea0003800000 */
[----:B-----5:R-:W-:Y:S01]  /*0950*/  FADD.FTZ R221, R177, R221 ;  /* 0x000000ddb1dd7221 */ /* 0x020fe20000010000 */
[----:B------:R-:W-:Y:S06]  /*0960*/  BRA `(.L_x_23407) ;  /* 0x00000000000c7947 */ /* 0x000fec0003800000 */
.L_x_23406:
[----:B-----5:R-:W-:-:S05]  /*0970*/  HADD2.F32 R4, -RZ, R172.H1_H1 ;  /* 0x300000acff047230 */ /* 0x020fca0000004100 */
[----:B------:R-:W-:-:S04]  /*0980*/  FADD.FTZ R221, R221, R4 ;  /* 0x00000004dddd7221 */ /* 0x000fc80000010000 */
[----:B------:R-:W-:-:S07]  /*0990*/  @P1 FADD.FTZ R221, R177, R221 ;  /* 0x000000ddb1dd1221 */ /* 0x000fce0000010000 */
.L_x_23407:
[----:B------:R-:W-:Y:S01]  /*09a0*/  HADD2.F32 R222, -RZ, R217.H0_H0 ;  /* 0x200000d9ffde7230 */ /* 0x000fe20000004100 */
[----:B------:R-:W-:Y:S06]  /*09b0*/  @P2 BRA `(.L_x_23408) ;  /* 0x00000000000c2947 */ /* 0x000fec0003800000 */
[----:B------:R-:W-:Y:S05]  /*09c0*/  @!P1 BRA `(.L_x_23409) ;  /* 0x0000000000149947 */ /* 0x000fea0003800000 */
[----:B-----5:R-:W-:Y:S01]  /*09d0*/  FADD.FTZ R222, R178, R222 ;  /* 0x000000deb2de7221 */ /* 0x020fe20000010000 */
[----:B------:R-:W-:Y:S06]  /*09e0*/  BRA `(.L_x_23409) ;  /* 0x00000000000c7947 */ /* 0x000fec0003800000 */
.L_x_23408:
[----:B-----5:R-:W-:-:S05]  /*09f0*/  HADD2.F32 R3, -RZ, R173.H0_H0 ;  /* 0x200000adff037230 */ /* 0x020fca0000004100 */
[----:B------:R-:W-:-:S04]  /*0a00*/  FADD.FTZ R222, R222, R3 ;  /* 0x00000003dede7221 */ /* 0x000fc80000010000 */
[----:B------:R-:W-:-:S07]  /*0a10*/  @P1 FADD.FTZ R222, R178, R222 ;  /* 0x000000deb2de1221 */ /* 0x000fce0000010000 */
.L_x_23409:
[----:B------:R-:W-:Y:S01]  /*0a20*/  HADD2.F32 R223, -RZ, R217.H1_H1 ;  /* 0x300000d9ffdf7230 */ /* 0x000fe20000004100 */
[----:B------:R-:W-:Y:S06]  /*0a30*/  @P2 BRA `(.L_x_23410) ;  /* 0x00000000000c2947 */ /* 0x000fec0003800000 */
[----:B------:R-:W-:Y:S05]  /*0a40*/  @!P1 BRA `(.L_x_23411) ;  /* 0x0000000000149947 */ /* 0x000fea0003800000 */
[----:B-----5:R-:W-:Y:S01]  /*0a50*/  FADD.FTZ R223, R179, R223 ;  /* 0x000000dfb3df7221 */ /* 0x020fe20000010000 */
[----:B------:R-:W-:Y:S06]  /*0a60*/  BRA `(.L_x_23411) ;  /* 0x00000000000c7947 */ /* 0x000fec0003800000 */
.L_x_23410:
[----:B-----5:R-:W-:-:S05]  /*0a70*/  HADD2.F32 R4, -RZ, R173.H1_H1 ;  /* 0x300000adff047230 */ /* 0x020fca0000004100 */
[----:B------:R-:W-:-:S04]  /*0a80*/  FADD.FTZ R223, R223, R4 ;  /* 0x00000004dfdf7221 */ /* 0x000fc80000010000 */
[----:B------:R-:W-:-:S07]  /*0a90*/  @P1 FADD.FTZ R223, R179, R223 ;  /* 0x000000dfb3df1221 */ /* 0x000fce0000010000 */
.L_x_23411:
[----:B------:R-:W-:Y:S01]  /*0aa0*/  HADD2.F32 R216, -RZ, R218.H0_H0 ;  /* 0x200000daffd87230 */ /* 0x000fe20000004100 */
[----:B------:R-:W-:Y:S06]  /*0ab0*/  @P2 BRA `(.L_x_23412) ;  /* 0x00000000000c2947 */ /* 0x000fec0003800000 */
[----:B------:R-:W-:Y:S05]  /*0ac0*/  @!P1 BRA `(.L_x_23413) ;  /* 0x0000000000149947 */ /* 0x000fea0003800000 */
[----:B-----5:R-:W-:Y:S01]  /*0ad0*/  FADD.FTZ R216, R180, R216 ;  /* 0x000000d8b4d87221 */ /* 0x020fe20000010000 */
[----:B------:R-:W-:Y:S06]  /*0ae0*/  BRA `(.L_x_23413) ;  /* 0x00000000000c7947 */ /* 0x000fec0003800000 */
.L_x_23412:
[----:B-----5:R-:W-:-:S05]  /*0af0*/  HADD2.F32 R3, -RZ, R174.H0_H0 ;  /* 0x200000aeff037230 */ /* 0x020fca0000004100 */
[----:B------:R-:W-:-:S04]  /*0b00*/  FADD.FTZ R216, R216, R3 ;  /* 0x00000003d8d87221 */ /* 0x000fc80000010000 */
[----:B------:R-:W-:-:S07]  /*0b10*/  @P1 FADD.FTZ R216, R180, R216 ;  /* 0x000000d8b4d81221 */ /* 0x000fce0000010000 */
.L_x_23413:
[----:B------:R-:W-:Y:S01]  /*0b20*/  HADD2.F32 R217, -RZ, R218.H1_H1 ;  /* 0x300000daffd97230 */ /* 0x000fe20000004100 */
[----:B------:R-:W-:Y:S06]  /*0b30*/  @P2 BRA `(.L_x_23414) ;  /* 0x00000000000c2947 */ /* 0x000fec0003800000 */
[----:B------:R-:W-:Y:S05]  /*0b40*/  @!P1 BRA `(.L_x_23415) ;  /* 0x0000000000149947 */ /* 0x000fea0003800000 */
[----:B-----5:R-:W-:Y:S01]  /*0b50*/  FADD.FTZ R217, R181, R217 ;  /* 0x000000d9b5d97221 */ /* 0x020fe20000010000 */
[----:B------:R-:W-:Y:S06]  /*0b60*/  BRA `(.L_x_23415) ;  /* 0x00000000000c7947 */ /* 0x000fec0003800000 */
.L_x_23414:
[----:B-----5:R-:W-:-:S05]  /*0b70*/  HADD2.F32 R4, -RZ, R174.H1_H1 ;  /* 0x300000aeff047230 */ /* 0x020fca0000004100 */
[----:B------:R-:W-:-:S04]  /*0b80*/  FADD.FTZ R217, R217, R4 ;  /* 0x00000004d9d97221 */ /* 0x000fc80000010000 */
[----:B------:R-:W-:-:S07]  /*0b90*/  @P1 FADD.FTZ R217, R181, R217 ;  /* 0x000000d9b5d91221 */ /* 0x000fce0000010000 */
.L_x_23415:
[----:B------:R-:W-:Y:S01]  /*0ba0*/  HADD2.F32 R218, -RZ, R219.H0_H0 ;  /* 0x200000dbffda7230 */ /* 0x000fe20000004100 */
[----:B------:R-:W-:Y:S06]  /*0bb0*/  @P2 BRA `(.L_x_23416) ;  /* 0x00000000000c2947 */ /* 0x000fec0003800000 */
[----:B------:R-:W-:Y:S05]  /*0bc0*/  @!P1 BRA `(.L_x_23417) ;  /* 0x0000000000149947 */ /* 0x000fea0003800000 */
[----:B-----5:R-:W-:Y:S01]  /*0bd0*/  FADD.FTZ R218, R182, R218 ;  /* 0x000000dab6da7221 */ /* 0x020fe20000010000 */
[----:B------:R-:W-:Y:S06]  /*0be0*/  BRA `(.L_x_23417) ;  /* 0x00000000000c7947 */ /* 0x000fec0003800000 */
.L_x_23416:
[----:B-----5:R-:W-:-:S05]  /*0bf0*/  HADD2.F32 R3, -RZ, R175.H0_H0 ;  /* 0x200000afff037230 */ /* 0x020fca0000004100 */
[----:B------:R-:W-:-:S04]  /*0c00*/  FADD.FTZ R218, R218, R3 ;  /* 0x00000003dada7221 */ /* 0x000fc80000010000 */
[----:B------:R-:W-:-:S07]  /*0c10*/  @P1 FADD.FTZ R218, R182, R218 ;  /* 0x000000dab6da1221 */ /* 0x000fce0000010000 */
.L_x_23417:
[----:B------:R-:W-:Y:S01]  /*0c20*/  HADD2.F32 R219, -RZ, R219.H1_H1 ;  /* 0x300000dbffdb7230 */ /* 0x000fe20000004100 */
[----:B------:R-:W-:Y:S06]  /*0c30*/  @P2 BRA `(.L_x_23418) ;  /* 0x00000000000c2947 */ /* 0x000fec0003800000 */
[----:B------:R-:W-:Y:S05]  /*0c40*/  @!P1 BRA `(.L_x_23419) ;  /* 0x0000000000149947 */ /* 0x000fea0003800000 */
[----:B-----5:R-:W-:Y:S01]  /*0c50*/  FADD.FTZ R219, R183, R219 ;  /* 0x000000dbb7db7221 */ /* 0x020fe20000010000 */
[----:B------:R-:W-:Y:S06]  /*0c60*/  BRA `(.L_x_23419) ;  /* 0x00000000000c7947 */ /* 0x000fec0003800000 */
.L_x_23418:
[----:B-----5:R-:W-:-:S05]  /*0c70*/  HADD2.F32 R4, -RZ, R175.H1_H1 ;  /* 0x300000afff047230 */ /* 0x020fca0000004100 */
[----:B------:R-:W-:-:S04]  /*0c80*/  FADD.FTZ R219, R219, R4 ;  /* 0x00000004dbdb7221 */ /* 0x000fc80000010000 */
[----:B------:R-:W-:-:S07]  /*0c90*/  @P1 FADD.FTZ R219, R183, R219 ;  /* 0x000000dbb7db1221 */ /* 0x000fce0000010000 */
.L_x_23419:
        /* <DEDUP_REMOVED lines=19> */
.L_x_23420:
[----:B-----5:R-:W-:-:S05]  /*0dd0*/  HADD2.F32 R3, -RZ, R172.H0_H0 ;  /* 0x200000acff037230 */ /* 0x020fca0000004100 */
[----:B------:R-:W-:-:S04]  /*0de0*/  FADD.FTZ R208, R3, R208 ;  /* 0x000000d003d07221 */ /* 0x000fc80000010000 */
[----:B------:R-:W-:-:S07]  /*0df0*/  @P1 FADD.FTZ R208, R176, R208 ;  /* 0x000000d0b0d01221 */ /* 0x000fce0000010000 */
.L_x_23421:
[----:B------:R-:W-:Y:S01]  /*0e00*/  HADD2.F32 R209, -RZ, R204.H1_H1 ;  /* 0x300000ccffd17230 */ /* 0x000fe20000004100 */
[----:B------:R-:W-:Y:S06]  /*0e10*/  @P2 BRA `(.L_x_23422) ;  /* 0x00000000000c2947 */ /* 0x000fec0003800000 */
[----:B------:R-:W-:Y:S05]  /*0e20*/  @!P1 BRA `(.L_x_23423) ;  /* 0x0000000000149947 */ /* 0x000fea0003800000 */
[----:B-----5:R-:W-:Y:S01]  /*0e30*/  FADD.FTZ R209, R177, R209 ;  /* 0x000000d1b1d17221 */ /* 0x020fe20000010000 */
[----:B------:R-:W-:Y:S06]  /*0e40*/  BRA `(.L_x_23423) ;  /* 0x00000000000c7947 */ /* 0x000fec0003800000 */
.L_x_23422:
[----:B-----5:R-:W-:-:S05]  /*0e50*/  HADD2.F32 R6, -RZ, R172.H1_H1 ;  /* 0x300000acff067230 */ /* 0x020fca0000004100 */
[----:B------:R-:W-:-:S04]  /*0e60*/  FADD.FTZ R209, R6, R209 ;  /* 0x000000d106d17221 */ /* 0x000fc80000010000 */
[----:B------:R-:W-:-:S07]  /*0e70*/  @P1 FADD.FTZ R209, R177, R209 ;  /* 0x000000d1b1d11221 */ /* 0x000fce0000010000 */
.L_x_23423:
[----:B------:R-:W-:Y:S01]  /*0e80*/  HADD2.F32 R210, -RZ, R205.H0_H0 ;  /* 0x200000cdffd27230 */ /* 0x000fe20000004100 */
[----:B------:R-:W-:Y:S06]  /*0e90*/  @P2 BRA `(.L_x_23424) ;  /* 0x00000000000c2947 */ /* 0x000fec0003800000 */
[----:B------:R-:W-:Y:S05]  /*0ea0*/  @!P1 BRA `(.L_x_23425) ;  /* 0x0000000000149947 */ /* 0x000fea0003800000 */
[----:B-----5:R-:W-:Y:S01]  /*0eb0*/  FADD.FTZ R210, R178, R210 ;  /* 0x000000d2b2d27221 */ /* 0x020fe20000010000 */
[----:B------:R-:W-:Y:S06]  /*0ec0*/  BRA `(.L_x_23425) ;  /* 0x00000000000c7947 */ /* 0x000fec0003800000 */
.L_x_23424:
[----:B-----5:R-:W-:-:S05]  /*0ed0*/  HADD2.F32 R3, -RZ, R173.H0_H0 ;  /* 0x200000adff037230 */ /* 0x020fca0000004100 */
[----:B------:R-:W-:-:S04]  /*0ee0*/  FADD.FTZ R210, R3, R210 ;  /* 0x000000d203d27221 */ /* 0x000fc80000010000 */
[----:B------:R-:W-:-:S07]  /*0ef0*/  @P1 FADD.FTZ R210, R178, R210 ;  /* 0x000000d2b2d21221 */ /* 0x000fce0000010000 */
.L_x_23425:
[----:B------:R-:W-:Y:S01]  /*0f00*/  HADD2.F32 R211, -RZ, R205.H1_H1 ;  /* 0x300000cdffd37230 */ /* 0x000fe20000004100 */
[----:B------:R-:W-:Y:S06]  /*0f10*/  @P2 BRA `(.L_x_23426) ;  /* 0x00000000000c2947 */ /* 0x000fec0003800000 */
[----:B------:R-:W-:Y:S05]  /*0f20*/  @!P1 BRA `(.L_x_23427) ;  /* 0x0000000000149947 */ /* 0x000fea0003800000 */
[----:B-----5:R-:W-:Y:S01]  /*0f30*/  FADD.FTZ R211, R179, R211 ;  /* 0x000000d3b3d37221 */ /* 0x020fe20000010000 */
[----:B------:R-:W-:Y:S06]  /*0f40*/  BRA `(.L_x_23427) ;  /* 0x00000000000c7947 */ /* 0x000fec0003800000 */
.L_x_23426:
[----:B-----5:R-:W-:-:S05]  /*0f50*/  HADD2.F32 R6, -RZ, R173.H1_H1 ;  /* 0x300000adff067230 */ /* 0x020fca0000004100 */
[----:B------:R-:W-:-:S04]  /*0f60*/  FADD.FTZ R211, R6, R211 ;  /* 0x000000d306d37221 */ /* 0x000fc80000010000 */
[----:B------:R-:W-:-:S07]  /*0f70*/  @P1 FADD.FTZ R211, R179, R211 ;  /* 0x000000d3b3d31221 */ /* 0x000fce0000010000 */
.L_x_23427:
[----:B------:R-:W-:Y:S01]  /*0f80*/  HADD2.F32 R204, -RZ, R206.H0_H0 ;  /* 0x200000ceffcc7230 */ /* 0x000fe20000004100 */
[----:B------:R-:W-:Y:S06]  /*0f90*/  @P2 BRA `(.L_x_23428) ;  /* 0x00000000000c2947 */ /* 0x000fec0003800000 */
[----:B------:R-:W-:Y:S05]  /*0fa0*/  @!P1 BRA `(.L_x_23429) ;  /* 0x0000000000149947 */ /* 0x000fea0003800000 */
[----:B-----5:R-:W-:Y:S01]  /*0fb0*/  FADD.FTZ R204, R180, R204 ;  /* 0x000000ccb4cc7221 */ /* 0x020fe20000010000 */
[----:B------:R-:W-:Y:S06]  /*0fc0*/  BRA `(.L_x_23429) ;  /* 0x00000000000c7947 */ /* 0x000fec0003800000 */
.L_x_23428:
[----:B-----5:R-:W-:-:S05]  /*0fd0*/  HADD2.F32 R3, -RZ, R174.H0_H0 ;  /* 0x200000aeff037230 */ /* 0x020fca0000004100 */
[----:B------:R-:W-:-:S04]  /*0fe0*/  FADD.FTZ R204, R3, R204 ;  /* 0x000000cc03cc7221 */ /* 0x000fc80000010000 */
[----:B------:R-:W-:-:S07]  /*0ff0*/  @P1 FADD.FTZ R204, R180, R204 ;  /* 0x000000ccb4cc1221 */ /* 0x000fce0000010000 */
.L_x_23429:
[----:B------:R-:W-:Y:S01]  /*1000*/  HADD2.F32 R205, -RZ, R206.H1_H1 ;  /* 0x300000ceffcd7230 */ /* 0x000fe20000004100 */
[----:B------:R-:W-:Y:S06]  /*1010*/  @P2 BRA `(.L_x_23430) ;  /* 0x00000000000c2947 */ /* 0x000fec0003800000 */
[----:B------:R-:W-:Y:S05]  /*1020*/  @!P1 BRA `(.L_x_23431) ;  /* 0x0000000000149947 */ /* 0x000fea0003800000 */
[----:B-----5:R-:W-:Y:S01]  /*1030*/  FADD.FTZ R205, R181, R205 ;  /* 0x000000cdb5cd7221 */ /* 0x020fe20000010000 */
[----:B------:R-:W-:Y:S06]  /*1040*/  BRA `(.L_x_23431) ;  /* 0x00000000000c7947 */ /* 0x000fec0003800000 */
.L_x_23430:
[----:B-----5:R-:W-:-:S05]  /*1050*/  HADD2.F32 R6, -RZ, R174.H1_H1 ;  /* 0x300000aeff067230 */ /* 0x020fca0000004100 */
[----:B------:R-:W-:-:S04]  /*1060*/  FADD.FTZ R205, R6, R205 ;  /* 0x000000cd06cd7221 */ /* 0x000fc80000010000 */
[----:B------:R-:W-:-:S07]  /*1070*/  @P1 FADD.FTZ R205, R181, R205 ;  /* 0x000000cdb5cd1221 */ /* 0x000fce0000010000 */
.L_x_23431:
[----:B------:R-:W-:Y:S01]  /*1080*/  HADD2.F32 R206, -RZ, R207.H0_H0 ;  /* 0x200000cfffce7230 */ /* 0x000fe20000004100 */
[----:B------:R-:W-:Y:S06]  /*1090*/  @P2 BRA `(.L_x_23432) ;  /* 0x00000000000c2947 */ /* 0x000fec0003800000 */
[----:B------:R-:W-:Y:S05]  /*10a0*/  @!P1 BRA `(.L_x_23433) ;  /* 0x0000000000149947 */ /* 0x000fea0003800000 */
[----:B-----5:R-:W-:Y:S01]  /*10b0*/  FADD.FTZ R206, R182, R206 ;  /* 0x000000ceb6ce7221 */ /* 0x020fe20000010000 */
[----:B------:R-:W-:Y:S06]  /*10c0*/  BRA `(.L_x_23433) ;  /* 0x00000000000c7947 */ /* 0x000fec0003800000 */
.L_x_23432:
[----:B-----5:R-:W-:-:S05]  /*10d0*/  HADD2.F32 R3, -RZ, R175.H0_H0 ;  /* 0x200000afff037230 */ /* 0x020fca0000004100 */
[----:B------:R-:W-:-:S04]  /*10e0*/  FADD.FTZ R206, R3, R206 ;  /* 0x000000ce03ce7221 */ /* 0x000fc80000010000 */
[----:B------:R-:W-:-:S07]  /*10f0*/  @P1 FADD.FTZ R206, R182, R206 ;  /* 0x000000ceb6ce1221 */ /* 0x000fce0000010000 */
.L_x_23433:
[----:B------:R-:W-:Y:S01]  /*1100*/  HADD2.F32 R207, -RZ, R207.H1_H1 ;  /* 0x300000cfffcf7230 */ /* 0x000fe20000004100 */
[----:B------:R-:W-:Y:S06]  /*1110*/  @P2 BRA `(.L_x_23434) ;  /* 0x00000000000c2947 */ /* 0x000fec0003800000 */
[----:B------:R-:W-:Y:S05]  /*1120*/  @!P1 BRA `(.L_x_23435) ;  /* 0x0000000000149947 */ /* 0x000fea0003800000 */
[----:B-----5:R-:W-:Y:S01]  /*1130*/  FADD.FTZ R207, R183, R207 ;  /* 0x000000cfb7cf7221 */ /* 0x020fe20000010000 */
[----:B------:R-:W-:Y:S06]  /*1140*/  BRA `(.L_x_23435) ;  /* 0x00000000000c7947 */ /* 0x000fec0003800000 */
.L_x_23434:
[----:B-----5:R-:W-:-:S05]  /*1150*/  HADD2.F32 R6, -RZ, R175.H1_H1 ;  /* 0x300000afff067230 */ /* 0x020fca0000004100 */
[----:B------:R-:W-:-:S04]  /*1160*/  FADD.FTZ R207, R6, R207 ;  /* 0x000000cf06cf7221 */ /* 0x000fc80000010000 */
[----:B------:R-:W-:-:S07]  /*1170*/  @P1 FADD.FTZ R207, R183, R207 ;  /* 0x000000cfb7cf1221 */ /* 0x000fce0000010000 */
.L_x_23435:
        /* <DEDUP_REMOVED lines=19> */
.L_x_23436:
[----:B-----5:R-:W-:-:S05]  /*12b0*/  HADD2.F32 R3, -RZ, R172.H0_H0 ;  /* 0x200000acff037230 */ /* 0x020fca0000004100 */
[----:B------:R-:W-:-:S04]  /*12c0*/  FADD.FTZ R200, R3, R200 ;  /* 0x000000c803c87221 */ /* 0x000fc80000010000 */
[----:B------:R-:W-:-:S07]  /*12d0*/  @P1 FADD.FTZ R200, R176, R200 ;  /* 0x000000c8b0c81221 */ /* 0x000fce0000010000 */
.L_x_23437:
[----:B------:R-:W-:Y:S01]  /*12e0*/  HADD2.F32 R201, -RZ, R196.H1_H1 ;  /* 0x300000c4ffc97230 */ /* 0x000fe20000004100 */
[----:B------:R-:W-:Y:S06]  /*12f0*/  @P2 BRA `(.L_x_23438) ;  /* 0x00000000000c2947 */ /* 0x000fec0003800000 */
[----:B------:R-:W-:Y:S05]  /*1300*/  @!P1 BRA `(.L_x_23439) ;  /* 0x0000000000149947 */ /* 0x000fea0003800000 */
[----:B-----5:R-:W-:Y:S01]  /*1310*/  FADD.FTZ R201, R177, R201 ;  /* 0x000000c9b1c97221 */ /* 0x020fe20000010000 */
[----:B------:R-:W-:Y:S06]  /*1320*/  BRA `(.L_x_23439) ;  /* 0x00000000000c7947 */ /* 0x000fec0003800000 */
.L_x_23438:
[----:B-----5:R-:W-:-:S05]  /*1330*/  HADD2.F32 R6, -RZ, R172.H1_H1 ;  /* 0x300000acff067230 */ /* 0x020fca0000004100 */
[----:B------:R-:W-:-:S04]  /*1340*/  FADD.FTZ R201, R6, R201 ;  /* 0x000000c906c97221 */ /* 0x000fc80000010000 */
[----:B------:R-:W-:-:S07]  /*1350*/  @P1 FADD.FTZ R201, R177, R201 ;  /* 0x000000c9b1c91221 */ /* 0x000fce0000010000 */
.L_x_23439:
[----:B------:R-:W-:Y:S01]  /*1360*/  HADD2.F32 R202, -RZ, R197.H0_H0 ;  /* 0x200000c5ffca7230 */ /* 0x000fe20000004100 */
[----:B------:R-:W-:Y:S06]  /*1370*/  @P2 BRA `(.L_x_23440) ;  /* 0x00000000000c2947 */ /* 0x000fec0003800000 */
[----:B------:R-:W-:Y:S05]  /*1380*/  @!P1 BRA `(.L_x_23441) ;  /* 0x0000000000149947 */ /* 0x000fea0003800000 */
[----:B-----5:R-:W-:Y:S01]  /*1390*/  FADD.FTZ R202, R178, R202 ;  /* 0x000000cab2ca7221 */ /* 0x020fe20000010000 */
[----:B------:R-:W-:Y:S06]  /*13a0*/  BRA `(.L_x_23441) ;  /* 0x00000000000c7947 */ /* 0x000fec0003800000 */
.L_x_23440:
[----:B-----5:R-:W-:-:S05]  /*13b0*/  HADD2.F32 R3, -RZ, R173.H0_H0 ;  /* 0x200000adff037230 */ /* 0x020fca0000004100 */
[----:B------:R-:W-:-:S04]  /*13c0*/  FADD.FTZ R202, R3, R202 ;  /* 0x000000ca03ca7221 */ /* 0x000fc80000010000 */
[----:B------:R-:W-:-:S07]  /*13d0*/  @P1 FADD.FTZ R202, R178, R202 ;  /* 0x000000cab2ca1221 */ /* 0x000fce0000010000 */
.L_x_23441:
[----:B------:R-:W-:Y:S01]  /*13e0*/  HADD2.F32 R203, -RZ, R197.H1_H1 ;  /* 0x300000c5ffcb7230 */ /* 0x000fe20000004100 */
[----:B------:R-:W-:Y:S06]  /*13f0*/  @P2 BRA `(.L_x_23442) ;  /* 0x00000000000c2947 */ /* 0x000fec0003800000 */
[----:B------:R-:W-:Y:S05]  /*1400*/  @!P1 BRA `(.L_x_23443) ;  /* 0x0000000000149947 */ /* 0x000fea0003800000 */
[----:B-----5:R-:W-:Y:S01]  /*1410*/  FADD.FTZ R203, R179, R203 ;  /* 0x000000cbb3cb7221 */ /* 0x020fe20000010000 */
[----:B------:R-:W-:Y:S06]  /*1420*/  BRA `(.L_x_23443) ;  /* 0x00000000000c7947 */ /* 0x000fec0003800000 */
.L_x_23442:
[----:B-----5:R-:W-:-:S05]  /*1430*/  HADD2.F32 R6, -RZ, R173.H1_H1 ;  /* 0x300000adff067230 */ /* 0x020fca0000004100 */
[----:B------:R-:W-:-:S04]  /*1440*/  FADD.FTZ R203, R6, R203 ;  /* 0x000000cb06cb7221 */ /* 0x000fc80000010000 */
[----:B------:R-:W-:-:S07]  /*1450*/  @P1 FADD.FTZ R203, R179, R203 ;  /* 0x000000cbb3cb1221 */ /* 0x000fce0000010000 */
.L_x_23443:
[----:B------:R-:W-:Y:S01]  /*1460*/  HADD2.F32 R196, -RZ, R198.H0_H0 ;  /* 0x200000c6ffc47230 */ /* 0x000fe20000004100 */
[----:B------:R-:W-:Y:S06]  /*1470*/  @P2 BRA `(.L_x_23444) ;  /* 0x00000000000c2947 */ /* 0x000fec0003800000 */
[----:B------:R-:W-:Y:S05]  /*1480*/  @!P1 BRA `(.L_x_23445) ;  /* 0x0000000000149947 */ /* 0x000fea0003800000 */
[----:B-----5:R-:W-:Y:S01]  /*1490*/  FADD.FTZ R196, R180, R196 ;  /* 0x000000c4b4c47221 */ /* 0x020fe20000010000 */
[----:B------:R-:W-:Y:S06]  /*14a0*/  BRA `(.L_x_23445) ;  /* 0x00000000000c7947 */ /* 0x000fec0003800000 */
.L_x_23444:
[----:B-----5:R-:W-:-:S05]  /*14b0*/  HADD2.F32 R3, -RZ, R174.H0_H0 ;  /* 0x200000aeff037230 */ /* 0x020fca0000004100 */
[----:B------:R-:W-:-:S04]  /*14c0*/  FADD.FTZ R196, R3, R196 ;  /* 0x000000c403c47221 */ /* 0x000fc80000010000 */
[----:B------:R-:W-:-:S07]  /*14d0*/  @P1 FADD.FTZ R196, R180, R196 ;  /* 0x000000c4b4c41221 */ /* 0x000fce0000010000 */
.L_x_23445:
[----:B------:R-:W-:Y:S01]  /*14e0*/  HADD2.F32 R197, -RZ, R198.H1_H1 ;  /* 0x300000c6ffc57230 */ /* 0x000fe20000004100 */
[----:B------:R-:W-:Y:S06]  /*14f0*/  @P2 BRA `(.L_x_23446) ;  /* 0x00000000000c2947 */ /* 0x000fec0003800000 */
[----:B------:R-:W-:Y:S05]  /*1500*/  @!P1 BRA `(.L_x_23447) ;  /* 0x0000000000149947 */ /* 0x000fea0003800000 */
[----:B-----5:R-:W-:Y:S01]  /*1510*/  FADD.FTZ R197, R181, R197 ;  /* 0x000000c5b5c57221 */ /* 0x020fe20000010000 */
[----:B------:R-:W-:Y:S06]  /*1520*/  BRA `(.L_x_23447) ;  /* 0x00000000000c7947 */ /* 0x000fec0003800000 */
.L_x_23446:
[----:B-----5:R-:W-:-:S05]  /*1530*/  HADD2.F32 R6, -RZ, R174.H1_H1 ;  /* 0x300000aeff067230 */ /* 0x020fca0000004100 */
[----:B------:R-:W-:-:S04]  /*1540*/  FADD.FTZ R197, R6, R197 ;  /* 0x000000c506c57221 */ /* 0x000fc80000010000 */
[----:B------:R-:W-:-:S07]  /*1550*/  @P1 FADD.FTZ R197, R181, R197 ;  /* 0x000000c5b5c51221 */ /* 0x000fce0000010000 */
.L_x_23447:
[----:B------:R-:W-:Y:S01]  /*1560*/  HADD2.F32 R198, -RZ, R199.H0_H0 ;  /* 0x200000c7ffc67230 */ /* 0x000fe20000004100 */
[----:B------:R-:W-:Y:S06]  /*1570*/  @P2 BRA `(.L_x_23448) ;  /* 0x00000000000c2947 */ /* 0x000fec0003800000 */
[----:B------:R-:W-:Y:S05]  /*1580*/  @!P1 BRA `(.L_x_23449) ;  /* 0x0000000000149947 */ /* 0x000fea0003800000 */
[----:B-----5:R-:W-:Y:S01]  /*1590*/  FADD.FTZ R198, R182, R198 ;  /* 0x000000c6b6c67221 */ /* 0x020fe20000010000 */
[----:B------:R-:W-:Y:S06]  /*15a0*/  BRA `(.L_x_23449) ;  /* 0x00000000000c7947 */ /* 0x000fec0003800000 */
.L_x_23448:
[----:B-----5:R-:W-:-:S05]  /*15b0*/  HADD2.F32 R3, -RZ, R175.H0_H0 ;  /* 0x200000afff037230 */ /* 0x020fca0000004100 */
[----:B------:R-:W-:-:S04]  /*15c0*/  FADD.FTZ R198, R3, R198 ;  /* 0x000000c603c67221 */ /* 0x000fc80000010000 */
[----:B------:R-:W-:-:S07]  /*15d0*/  @P1 FADD.FTZ R198, R182, R198 ;  /* 0x000000c6b6c61221 */ /* 0x000fce0000010000 */
.L_x_23449:
[----:B------:R-:W-:Y:S01]  /*15e0*/  HADD2.F32 R199, -RZ, R199.H1_H1 ;  /* 0x300000c7ffc77230 */ /* 0x000fe20000004100 */
[----:B------:R-:W-:Y:S06]  /*15f0*/  @P2 BRA `(.L_x_23450) ;  /* 0x00000000000c2947 */ /* 0x000fec0003800000 */
[----:B------:R-:W-:Y:S05]  /*1600*/  @!P1 BRA `(.L_x_23451) ;  /* 0x0000000000149947 */ /* 0x000fea0003800000 */
[----:B-----5:R-:W-:Y:S01]  /*1610*/  FADD.FTZ R199, R183, R199 ;  /* 0x000000c7b7c77221 */ /* 0x020fe20000010000 */
[----:B------:R-:W-:Y:S06]  /*1620*/  BRA `(.L_x_23451) ;  /* 0x00000000000c7947 */ /* 0x000fec0003800000 */
.L_x_23450:
[----:B-----5:R-:W-:-:S05]  /*1630*/  HADD2.F32 R6, -RZ, R175.H1_H1 ;  /* 0x300000afff067230 */ /* 0x020fca0000004100 */
[----:B------:R-:W-:-:S04]  /*1640*/  FADD.FTZ R199, R6, R199 ;  /* 0x000000c706c77221 */ /* 0x000fc80000010000 */
[----:B------:R-:W-:-:S07]  /*1650*/  @P1 FADD.FTZ R199, R183, R199 ;  /* 0x000000c7b7c71221 */ /* 0x000fce0000010000 */
.L_x_23451:
        /* <DEDUP_REMOVED lines=19> */
.L_x_23452:
[----:B-----5:R-:W-:-:S05]  /*1790*/  HADD2.F32 R185, -RZ, R172.H0_H0 ;  /* 0x200000acffb97230 */ /* 0x020fca0000004100 */
[----:B------:R-:W-:-:S04]  /*17a0*/  FADD.FTZ R192, R185, R192 ;  /* 0x000000c0b9c07221 */ /* 0x000fc80000010000 */
[----:B------:R-:W-:-:S07]  /*17b0*/  @P1 FADD.FTZ R192, R176, R192 ;  /* 0x000000c0b0c01221 */ /* 0x000fce0000010000 */
.L_x_23453:
[----:B------:R-:W-:Y:S01]  /*17c0*/  HADD2.F32 R193, -RZ, R188.H1_H1 ;  /* 0x300000bcffc17230 */ /* 0x000fe20000004100 */
[----:B------:R-:W-:Y:S06]  /*17d0*/  @P2 BRA `(.L_x_23454) ;  /* 0x00000000000c2947 */ /* 0x000fec0003800000 */
[----:B------:R-:W-:Y:S05]  /*17e0*/  @!P1 BRA `(.L_x_23455) ;  /* 0x0000000000149947 */ /* 0x000fea0003800000 */
[----:B-----5:R-:W-:Y:S01]  /*17f0*/  FADD.FTZ R193, R177, R193 ;  /* 0x000000c1b1c17221 */ /* 0x020fe20000010000 */
[----:B------:R-:W-:Y:S06]  /*1800*/  BRA `(.L_x_23455) ;  /* 0x00000000000c7947 */ /* 0x000fec0003800000 */
.L_x_23454:
[----:B-----5:R-:W-:-:S05]  /*1810*/  HADD2.F32 R6, -RZ, R172.H1_H1 ;  /* 0x300000acff067230 */ /* 0x020fca0000004100 */
[----:B------:R-:W-:-:S04]  /*1820*/  FADD.FTZ R193, R6, R193 ;  /* 0x000000c106c17221 */ /* 0x000fc80000010000 */
[----:B------:R-:W-:-:S07]  /*1830*/  @P1 FADD.FTZ R193, R177, R193 ;  /* 0x000000c1b1c11221 */ /* 0x000fce0000010000 */
.L_x_23455:
[----:B------:R-:W-:Y:S01]  /*1840*/  HADD2.F32 R194, -RZ, R189.H0_H0 ;  /* 0x200000bdffc27230 */ /* 0x000fe20000004100 */
[----:B------:R-:W-:Y:S06]  /*1850*/  @P2 BRA `(.L_x_23456) ;  /* 0x00000000000c2947 */ /* 0x000fec0003800000 */
[----:B------:R-:W-:Y:S05]  /*1860*/  @!P1 BRA `(.L_x_23457) ;  /* 0x0000000000149947 */ /* 0x000fea0003800000 */
[----:B-----5:R-:W-:Y:S01]  /*1870*/  FADD.FTZ R194, R178, R194 ;  /* 0x000000c2b2c27221 */ /* 0x020fe20000010000 */
[----:B------:R-:W-:Y:S06]  /*1880*/  BRA `(.L_x_23457) ;  /* 0x00000000000c7947 */ /* 0x000fec0003800000 */
.L_x_23456:
[----:B-----5:R-:W-:-:S05]  /*1890*/  HADD2.F32 R185, -RZ, R173.H0_H0 ;  /* 0x200000adffb97230 */ /* 0x020fca0000004100 */
[----:B------:R-:W-:-:S04]  /*18a0*/  FADD.FTZ R194, R185, R194 ;  /* 0x000000c2b9c27221 */ /* 0x000fc80000010000 */
[----:B------:R-:W-:-:S07]  /*18b0*/  @P1 FADD.FTZ R194, R178, R194 ;  /* 0x000000c2b2c21221 */ /* 0x000fce0000010000 */
.L_x_23457:
[----:B------:R-:W-:Y:S01]  /*18c0*/  HADD2.F32 R195, -RZ, R189.H1_H1 ;  /* 0x300000bdffc37230 */ /* 0x000fe20000004100 */
[----:B------:R-:W-:Y:S06]  /*18d0*/  @P2 BRA `(.L_x_23458) ;  /* 0x00000000000c2947 */ /* 0x000fec0003800000 */
[----:B------:R-:W-:Y:S05]  /*18e0*/  @!P1 BRA `(.L_x_23459) ;  /* 0x0000000000149947 */ /* 0x000fea0003800000 */
[----:B-----5:R-:W-:Y:S01]  /*18f0*/  FADD.FTZ R195, R179, R195 ;  /* 0x000000c3b3c37221 */ /* 0x020fe20000010000 */
[----:B------:R-:W-:Y:S06]  /*1900*/  BRA `(.L_x_23459) ;  /* 0x00000000000c7947 */ /* 0x000fec0003800000 */
.L_x_23458:
[----:B-----5:R-:W-:-:S05]  /*1910*/  HADD2.F32 R6, -RZ, R173.H1_H1 ;  /* 0x300000adff067230 */ /* 0x020fca0000004100 */
[----:B------:R-:W-:-:S04]  /*1920*/  FADD.FTZ R195, R6, R195 ;  /* 0x000000c306c37221 */ /* 0x000fc80000010000 */
[----:B------:R-:W-:-:S07]  /*1930*/  @P1 FADD.FTZ R195, R179, R195 ;  /* 0x000000c3b3c31221 */ /* 0x000fce0000010000 */
.L_x_23459:
[----:B------:R-:W-:Y:S01]  /*1940*/  HADD2.F32 R188, -RZ, R190.H0_H0 ;  /* 0x200000beffbc7230 */ /* 0x000fe20000004100 */
[----:B------:R-:W-:Y:S06]  /*1950*/  @P2 BRA `(.L_x_23460) ;  /* 0x00000000000c2947 */ /* 0x000fec0003800000 */
[----:B------:R-:W-:Y:S05]  /*1960*/  @!P1 BRA `(.L_x_23461) ;  /* 0x0000000000149947 */ /* 0x000fea0003800000 */
[----:B-----5:R-:W-:Y:S01]  /*1970*/  FADD.FTZ R188, R180, R188 ;  /* 0x000000bcb4bc7221 */ /* 0x020fe20000010000 */
[----:B------:R-:W-:Y:S06]  /*1980*/  BRA `(.L_x_23461) ;  /* 0x00000000000c7947 */ /* 0x000fec0003800000 */
.L_x_23460:
[----:B-----5:R-:W-:-:S05]  /*1990*/  HADD2.F32 R185, -RZ, R174.H0_H0 ;  /* 0x200000aeffb97230 */ /* 0x020fca0000004100 */
[----:B------:R-:W-:-:S04]  /*19a0*/  FADD.FTZ R188, R185, R188 ;  /* 0x000000bcb9bc7221 */ /* 0x000fc80000010000 */
[----:B------:R-:W-:-:S07]  /*19b0*/  @P1 FADD.FTZ R188, R180, R188 ;  /* 0x000000bcb4bc1221 */ /* 0x000fce0000010000 */
.L_x_23461:
[----:B------:R-:W-:Y:S01]  /*19c0*/  HADD2.F32 R189, -RZ, R190.H1_H1 ;  /* 0x300000beffbd7230 */ /* 0x000fe20000004100 */
[----:B------:R-:W-:Y:S06]  /*19d0*/  @P2 BRA `(.L_x_23462) ;  /* 0x00000000000c2947 */ /* 0x000fec0003800000 */
[----:B------:R-:W-:Y:S05]  /*19e0*/  @!P1 BRA `(.L_x_23463) ;  /* 0x0000000000149947 */ /* 0x000fea0003800000 */
[----:B-----5:R-:W-:Y:S01]  /*19f0*/  FADD.FTZ R189, R181, R189 ;  /* 0x000000bdb5bd7221 */ /* 0x020fe20000010000 */
[----:B------:R-:W-:Y:S06]  /*1a00*/  BRA `(.L_x_23463) ;  /* 0x00000000000c7947 */ /* 0x000fec0003800000 */
.L_x_23462:
[----:B-----5:R-:W-:-:S05]  /*1a10*/  HADD2.F32 R6, -RZ, R174.H1_H1 ;  /* 0x300000aeff067230 */ /* 0x020fca0000004100 */
[----:B------:R-:W-:-:S04]  /*1a20*/  FADD.FTZ R189, R6, R189 ;  /* 0x000000bd06bd7221 */ /* 0x000fc80000010000 */
[----:B------:R-:W-:-:S07]  /*1a30*/  @P1 FADD.FTZ R189, R181, R189 ;  /* 0x000000bdb5bd1221 */ /* 0x000fce0000010000 */
.L_x_23463:
[----:B------:R-:W-:Y:S01]  /*1a40*/  HADD2.F32 R190, -RZ, R191.H0_H0 ;  /* 0x200000bfffbe7230 */ /* 0x000fe20000004100 */
[----:B------:R-:W-:Y:S06]  /*1a50*/  @P2 BRA `(.L_x_23464) ;  /* 0x00000000000c2947 */ /* 0x000fec0003800000 */
[----:B------:R-:W-:Y:S05]  /*1a60*/  @!P1 BRA `(.L_x_23465) ;  /* 0x0000000000149947 */ /* 0x000fea0003800000 */
[----:B-----5:R-:W-:Y:S01]  /*1a70*/  FADD.FTZ R190, R182, R190 ;  /* 0x000000beb6be7221 */ /* 0x020fe20000010000 */
[----:B------:R-:W-:Y:S06]  /*1a80*/  BRA `(.L_x_23465) ;  /* 0x00000000000c7947 */ /* 0x000fec0003800000 */
.L_x_23464:
[----:B-----5:R-:W-:-:S05]  /*1a90*/  HADD2.F32 R185, -RZ, R175.H0_H0 ;  /* 0x200000afffb97230 */ /* 0x020fca0000004100 */
[----:B------:R-:W-:-:S04]  /*1aa0*/  FADD.FTZ R190, R185, R190 ;  /* 0x000000beb9be7221 */ /* 0x000fc80000010000 */
[----:B------:R-:W-:-:S07]  /*1ab0*/  @P1 FADD.FTZ R190, R182, R190 ;  /* 0x000000beb6be1221 */ /* 0x000fce0000010000 */
.L_x_23465:
[----:B------:R-:W-:Y:S01]  /*1ac0*/  HADD2.F32 R191, -RZ, R191.H1_H1 ;  /* 0x300000bfffbf7230 */ /* 0x000fe20000004100 */
[----:B------:R-:W-:Y:S06]  /*1ad0*/  @P2 BRA `(.L_x_23466) ;  /* 0x00000000000c2947 */ /* 0x000fec0003800000 */
[----:B------:R-:W-:Y:S05]  /*1ae0*/  @!P1 BRA `(.L_x_23467) ;  /* 0x0000000000149947 */ /* 0x000fea0003800000 */
[----:B-----5:R-:W-:Y:S01]  /*1af0*/  FADD.FTZ R191, R183, R191 ;  /* 0x000000bfb7bf7221 */ /* 0x020fe20000010000 */
[----:B------:R-:W-:Y:S06]  /*1b00*/  BRA `(.L_x_23467) ;  /* 0x00000000000c7947 */ /* 0x000fec0003800000 */
.L_x_23466:
[----:B-----5:R-:W-:-:S05]  /*1b10*/  HADD2.F32 R6, -RZ, R175.H1_H1 ;  /* 0x300000afff067230 */ /* 0x020fca0000004100 */
[----:B------:R-:W-:-:S04]  /*1b20*/  FADD.FTZ R191, R6, R191 ;  /* 0x000000bf06bf7221 */ /* 0x000fc80000010000 */
[----:B------:R-:W-:-:S07]  /*1b30*/  @P1 FADD.FTZ R191, R183, R191 ;  /* 0x000000bfb7bf1221 */ /* 0x000fce0000010000 */
.L_x_23467:
        /* <DEDUP_REMOVED lines=19> */
.L_x_23468:
[----:B-----5:R-:W-:-:S05]  /*1c70*/  HADD2.F32 R11, -RZ, R172.H0_H0 ;  /* 0x200000acff0b7230 */ /* 0x020fca0000004100 */
[----:B------:R-:W-:-:S04]  /*1c80*/  FADD.FTZ R184, R11, R184 ;  /* 0x000000b80bb87221 */ /* 0x000fc80000010000 */
[----:B------:R-:W-:-:S07]  /*1c90*/  @P1 FADD.FTZ R184, R176, R184 ;  /* 0x000000b8b0b81221 */ /* 0x000fce0000010000 */
.L_x_23469:
[----:B------:R-:W-:Y:S01]  /*1ca0*/  HADD2.F32 R185, -RZ, R212.H1_H1 ;  /* 0x300000d4ffb97230 */ /* 0x000fe20000004100 */
[----:B------:R-:W-:Y:S06]  /*1cb0*/  @P2 BRA `(.L_x_23470) ;  /* 0x00000000000c2947 */ /* 0x000fec0003800000 */
[----:B------:R-:W-:Y:S05]  /*1cc0*/  @!P1 BRA `(.L_x_23471) ;  /* 0x0000000000149947 */ /* 0x000fea0003800000 */
[----:B-----5:R-:W-:Y:S01]  /*1cd0*/  FADD.FTZ R185, R177, R185 ;  /* 0x000000b9b1b97221 */ /* 0x020fe20000010000 */
[----:B------:R-:W-:Y:S06]  /*1ce0*/  BRA `(.L_x_23471) ;  /* 0x00000000000c7947 */ /* 0x000fec0003800000 */
.L_x_23470:
[----:B-----5:R-:W-:-:S05]  /*1cf0*/  HADD2.F32 R10, -RZ, R172.H1_H1 ;  /* 0x300000acff0a7230 */ /* 0x020fca0000004100 */
[----:B------:R-:W-:-:S04]  /*1d00*/  FADD.FTZ R185, R10, R185 ;  /* 0x000000b90ab97221 */ /* 0x000fc80000010000 */
[----:B------:R-:W-:-:S07]  /*1d10*/  @P1 FADD.FTZ R185, R177, R185 ;  /* 0x000000b9b1b91221 */ /* 0x000fce0000010000 */
.L_x_23471:
[----:B------:R-:W-:Y:S01]  /*1d20*/  HADD2.F32 R186, -RZ, R213.H0_H0 ;  /* 0x200000d5ffba7230 */ /* 0x000fe20000004100 */
[----:B------:R-:W-:Y:S06]  /*1d30*/  @P2 BRA `(.L_x_23472) ;  /* 0x00000000000c2947 */ /* 0x000fec0003800000 */
[----:B------:R-:W-:Y:S05]  /*1d40*/  @!P1 BRA `(.L_x_23473) ;  /* 0x0000000000149947 */ /* 0x000fea0003800000 */
[----:B-----5:R-:W-:Y:S01]  /*1d50*/  FADD.FTZ R186, R178, R186 ;  /* 0x000000bab2ba7221 */ /* 0x020fe20000010000 */
[----:B------:R-:W-:Y:S06]  /*1d60*/  BRA `(.L_x_23473) ;  /* 0x00000000000c7947 */ /* 0x000fec0003800000 */
.L_x_23472:
[----:B-----5:R-:W-:-:S05]  /*1d70*/  HADD2.F32 R11, -RZ, R173.H0_H0 ;  /* 0x200000adff0b7230 */ /* 0x020fca0000004100 */
[----:B------:R-:W-:-:S04]  /*1d80*/  FADD.FTZ R186, R11, R186 ;  /* 0x000000ba0bba7221 */ /* 0x000fc80000010000 */
[----:B------:R-:W-:-:S07]  /*1d90*/  @P1 FADD.FTZ R186, R178, R186 ;  /* 0x000000bab2ba1221 */ /* 0x000fce0000010000 */
.L_x_23473:
[----:B------:R-:W-:Y:S01]  /*1da0*/  HADD2.F32 R187, -RZ, R213.H1_H1 ;  /* 0x300000d5ffbb7230 */ /* 0x000fe20000004100 */
[----:B------:R-:W-:Y:S06]  /*1db0*/  @P2 BRA `(.L_x_23474) ;  /* 0x00000000000c2947 */ /* 0x000fec0003800000 */
[----:B------:R-:W-:Y:S05]  /*1dc0*/  @!P1 BRA `(.L_x_23475) ;  /* 0x0000000000149947 */ /* 0x000fea0003800000 */
[----:B-----5:R-:W-:Y:S01]  /*1dd0*/  FADD.FTZ R187, R179, R187 ;  /* 0x000000bbb3bb7221 */ /* 0x020fe20000010000 */
[----:B------:R-:W-:Y:S06]  /*1de0*/  BRA `(.L_x_23475) ;  /* 0x00000000000c7947 */ /* 0x000fec0003800000 */
.L_x_23474:
[----:B-----5:R-:W-:-:S05]  /*1df0*/  HADD2.F32 R10, -RZ, R173.H1_H1 ;  /* 0x300000adff0a7230 */ /* 0x020fca0000004100 */
[----:B------:R-:W-:-:S04]  /*1e00*/  FADD.FTZ R187, R10, R187 ;  /* 0x000000bb0abb7221 */ /* 0x000fc80000010000 */
[----:B------:R-:W-:-:S07]  /*1e10*/  @P1 FADD.FTZ R187, R179, R187 ;  /* 0x000000bbb3bb1221 */ /* 0x000fce0000010000 */
.L_x_23475:
[----:B------:R-:W-:Y:S01]  /*1e20*/  HADD2.F32 R212, -RZ, R214.H0_H0 ;  /* 0x200000d6ffd47230 */ /* 0x000fe20000004100 */
[----:B------:R-:W-:Y:S06]  /*1e30*/  @P2 BRA `(.L_x_23476) ;  /* 0x00000000000c2947 */ /* 0x000fec0003800000 */
[----:B------:R-:W-:Y:S05]  /*1e40*/  @!P1 BRA `(.L_x_23477) ;  /* 0x0000000000149947 */ /* 0x000fea0003800000 */
[----:B-----5:R-:W-:Y:S01]  /*1e50*/  FADD.FTZ R212, R180, R212 ;  /* 0x000000d4b4d47221 */ /* 0x020fe20000010000 */
[----:B------:R-:W-:Y:S06]  /*1e60*/  BRA `(.L_x_23477) ;  /* 0x00000000000c7947 */ /* 0x000fec0003800000 */
.L_x_23476:
[----:B-----5:R-:W-:-:S05]  /*1e70*/  HADD2.F32 R11, -RZ, R174.H0_H0 ;  /* 0x200000aeff0b7230 */ /* 0x020fca0000004100 */
[----:B------:R-:W-:-:S04]  /*1e80*/  FADD.FTZ R212, R11, R212 ;  /* 0x000000d40bd47221 */ /* 0x000fc80000010000 */
[----:B------:R-:W-:-:S07]  /*1e90*/  @P1 FADD.FTZ R212, R180, R212 ;  /* 0x000000d4b4d41221 */ /* 0x000fce0000010000 */
.L_x_23477:
[----:B------:R-:W-:Y:S01]  /*1ea0*/  HADD2.F32 R213, -RZ, R214.H1_H1 ;  /* 0x300000d6ffd57230 */ /* 0x000fe20000004100 */
[----:B------:R-:W-:Y:S06]  /*1eb0*/  @P2 BRA `(.L_x_23478) ;  /* 0x00000000000c2947 */ /* 0x000fec0003800000 */
[----:B------:R-:W-:Y:S05]  /*1ec0*/  @!P1 BRA `(.L_x_23479) ;  /* 0x0000000000149947 */ /* 0x000fea0003800000 */
[----:B-----5:R-:W-:Y:S01]  /*1ed0*/  FADD.FTZ R213, R181, R213 ;  /* 0x000000d5b5d57221 */ /* 0x020fe20000010000 */
[----:B------:R-:W-:Y:S06]  /*1ee0*/  BRA `(.L_x_23479) ;  /* 0x00000000000c7947 */ /* 0x000fec0003800000 */
.L_x_23478:
[----:B-----5:R-:W-:-:S05]  /*1ef0*/  HADD2.F32 R10, -RZ, R174.H1_H1 ;  /* 0x300000aeff0a7230 */ /* 0x020fca0000004100 */
[----:B------:R-:W-:-:S04]  /*1f00*/  FADD.FTZ R213, R10, R213 ;  /* 0x000000d50ad57221 */ /* 0x000fc80000010000 */
[----:B------:R-:W-:-:S07]  /*1f10*/  @P1 FADD.FTZ R213, R181, R213 ;  /* 0x000000d5b5d51221 */ /* 0x000fce0000010000 */
.L_x_23479:
[----:B------:R-:W-:Y:S01]  /*1f20*/  HADD2.F32 R214, -RZ, R215.H0_H0 ;  /* 0x200000d7ffd67230 */ /* 0x000fe20000004100 */
[----:B------:R-:W-:Y:S06]  /*1f30*/  @P2 BRA `(.L_x_23480) ;  /* 0x00000000000c2947 */ /* 0x000fec0003800000 */
[----:B------:R-:W-:Y:S05]  /*1f40*/  @!P1 BRA `(.L_x_23481) ;  /* 0x0000000000149947 */ /* 0x000fea0003800000 */
[----:B-----5:R-:W-:Y:S01]  /*1f50*/  FADD.FTZ R214, R182, R214 ;  /* 0x000000d6b6d67221 */ /* 0x020fe20000010000 */
[----:B------:R-:W-:Y:S06]  /*1f60*/  BRA `(.L_x_23481) ;  /* 0x00000000000c7947 */ /* 0x000fec0003800000 */
.L_x_23480:
[----:B-----5:R-:W-:-:S05]  /*1f70*/  HADD2.F32 R11, -RZ, R175.H0_H0 ;  /* 0x200000afff0b7230 */ /* 0x020fca0000004100 */
[----:B------:R-:W-:-:S04]  /*1f80*/  FADD.FTZ R214, R11, R214 ;  /* 0x000000d60bd67221 */ /* 0x000fc80000010000 */
[----:B------:R-:W-:-:S07]  /*1f90*/  @P1 FADD.FTZ R214, R182, R214 ;  /* 0x000000d6b6d61221 */ /* 0x000fce0000010000 */
.L_x_23481:
[----:B------:R-:W-:Y:S01]  /*1fa0*/  HADD2.F32 R215, -RZ, R215.H1_H1 ;  /* 0x300000d7ffd77230 */ /* 0x000fe20000004100 */
[----:B------:R-:W-:Y:S06]  /*1fb0*/  @P2 BRA `(.L_x_23482) ;  /* 0x00000000000c2947 */ /* 0x000fec0003800000 */
[----:B------:R-:W-:Y:S05]  /*1fc0*/  @!P1 BRA `(.L_x_23483) ;  /* 0x0000000000149947 */ /* 0x000fea0003800000 */
[----:B-----5:R-:W-:Y:S01]  /*1fd0*/  FADD.FTZ R215, R183, R215 ;  /* 0x000000d7b7d77221 */ /* 0x020fe20000010000 */
[----:B------:R-:W-:Y:S06]  /*1fe0*/  BRA `(.L_x_23483) ;  /* 0x00000000000c7947 */ /* 0x000fec0003800000 */
.L_x_23482:
[----:B-----5:R-:W-:-:S05]  /*1ff0*/  HADD2.F32 R10, -RZ, R175.H1_H1 ;  /* 0x300000afff0a7230 */ /* 0x020fca0000004100 */
[----:B------:R-:W-:-:S04]  /*2000*/  FADD.FTZ R215, R10, R215 ;  /* 0x000000d70ad77221 */ /* 0x000fc80000010000 */
[----:B------:R-:W-:-:S07]  /*2010*/  @P1 FADD.FTZ R215, R183, R215 ;  /* 0x000000d7b7d71221 */ /* 0x000fce0000010000 */
.L_x_23483:
        /* <DEDUP_REMOVED lines=147> */
.L_x_23497:
        /* <DEDUP_REMOVED lines=68> */
[----:B------:R-:W-:Y:S01]  /*2d90*/  F2FP.F16.F32.PACK_AB R8, R10, R9 ;  /* 0x000000090a08723e */ /* 0x000fe200000000ff */
[----:B------:R-:W-:Y:S01]  /*2da0*/  FMUL.FTZ R247, R194, R206 ;  /* 0x000000cec2f77220 */ /* 0x000fe20000410000 */
[----:B------:R-:W-:Y:S01]  /*2db0*/  F2FP.F16.F32.PACK_AB R9, R212, R11 ;  /* 0x0000000bd409723e */ /* 0x000fe200000000ff */
[----:B--2---:R-:W-:Y:S01]  /*2dc0*/  @!P1 IMAD.WIDE R184, R2, 0x4, R184 ;  /* 0x0000000402b89825 */ /* 0x004fe200078e02b8 */
[----:B------:R-:W-:-:S03]  /*2dd0*/  F2FP.F16.F32.PACK_AB R11, R220, R219 ;  /* 0x000000dbdc0b723e */ /* 0x000fc600000000ff */
[C---:B------:R-:W-:Y:S01]  /*2de0*/  FMUL.FTZ R219, R194.reuse, R208 ;  /* 0x000000d0c2db7220 */ /* 0x040fe20000410000 */
[----:B------:R-:W-:Y:S01]  /*2df0*/  FMUL.FTZ R208, R194, R209 ;  /* 0x000000d1c2d07220 */ /* 0x000fe20000410000 */
[----:B------:R-:W-:Y:S01]  /*2e00*/  F2FP.F16.F32.PACK_AB R10, R218, R213 ;  /* 0x000000d5da0a723e */ /* 0x000fe200000000ff */
        /* <DEDUP_REMOVED lines=10> */
[----:B------:R-:W-:Y:S01]  /*2eb0*/  F2FP.F16.F32.PACK_AB R197, R190, R197 ;  /* 0x000000c5bec5723e */ /* 0x000fe200000000ff */
        /* <DEDUP_REMOVED lines=12> */
[----:B------:R-:W-:Y:S01]  /*2f80*/  F2FP.F16.F32.PACK_AB R198, R189, R198 ;  /* 0x000000c6bdc6723e */ /* 0x000fe200000000ff */
        /* <DEDUP_REMOVED lines=26> */
[----:B------:R-:W-:Y:S01]  /*3130*/  F2FP.F16.F32.PACK_AB R11, R188, R11 ;  /* 0x0000000bbc0b723e */ /* 0x000fe200000000ff */
[----:B------:R-:W-:Y:S01]  /*3140*/  FFMA.FTZ R192, R108, R205, R28 ;  /* 0x000000cd6cc07223 */ /* 0x000fe2000001001c */
[----:B------:R-:W-:Y:S01]  /*3150*/  F2FP.F16.F32.PACK_AB R190, R185, R190 ;  /* 0x000000beb9be723e */ /* 0x000fe200000000ff */
[----:B------:R-:W-:Y:S01]  /*3160*/  FFMA.FTZ R193, R109, R200, R29 ;  /* 0x000000c86dc17223 */ /* 0x000fe2000001001d */
[----:B------:R-:W-:Y:S01]  /*3170*/  F2FP.F16.F32.PACK_AB R189, R184, R189 ;  /* 0x000000bdb8bd723e */ /* 0x000fe200000000ff */
        /* <DEDUP_REMOVED lines=21> */
[----:B------:R-:W-:-:S03]  /*32d0*/  F2FP.F16.F32.PACK_AB R191, R220, R191 ;  /* 0x000000bfdcbf723e */ /* 0x000fc600000000ff */
[----:B------:R-:W-:Y:S01]  /*32e0*/  FFMA.FTZ R205, R148, R205, R68 ;  /* 0x000000cd94cd7223 */ /* 0x000fe20000010044 */
        /* <DEDUP_REMOVED lines=8> */
[----:B------:R-:W-:Y:S01]  /*3370*/  F2FP.F16.F32.PACK_AB R195, R213, R204 ;  /* 0x000000ccd5c3723e */ /* 0x000fe200000000ff */
        /* <DEDUP_REMOVED lines=21> */
[----:B------:R-:W-:Y:S01]  /*34d0*/  F2FP.F16.F32.PACK_AB R8, R9, R8 ;  /* 0x000000080908723e */ /* 0x000fe200000000ff */
[----:B--2---:R-:W-:Y:S01]  /*34e0*/  FFMA.FTZ R192, R123, R228, R43 ;  /* 0x000000e47bc07223 */ /* 0x004fe2000001002b */
[----:B------:R-:W-:Y:S01]  /*34f0*/  FFMA.FTZ R9, R118, R225, R38 ;  /* 0x000000e176097223 */ /* 0x000fe20000010026 */
[----:B------:R-:W-:Y:S01]  /*3500*/  F2FP.F16.F32.PACK_AB R6, R3, R6 ;  /* 0x000000060306723e */ /* 0x000fe200000000ff */
[----:B------:R-:W-:Y:S01]  /*3510*/  FFMA.FTZ R193, R125, R230, R45 ;  /* 0x000000e67dc17223 */ /* 0x000fe2000001002d */
[----:B------:R-:W-:Y:S01]  /*3520*/  FFMA.FTZ R3, R120, R227, R40 ;  /* 0x000000e378037223 */ /* 0x000fe20000010028 */
[----:B------:R-:W-:Y:S01]  /*3530*/  F2FP.F16.F32.PACK_AB R11, R192, R11 ;  /* 0x0000000bc00b723e */ /* 0x000fe200000000ff */
[----:B------:R-:W-:Y:S01]  /*3540*/  FFMA.FTZ R192, R124, R231, R44 ;  /* 0x000000e77cc07223 */ /* 0x000fe2000001002c */
[----:B------:R-:W-:Y:S01]  /*3550*/  FFMA.FTZ R190, R160, R227, R80 ;  /* 0x000000e3a0be7223 */ /* 0x000fe20000010050 */
[-C--:B------:R-:W-:Y:S01]  /*3560*/  FFMA.FTZ R188, R121, R226.reuse, R41 ;  /* 0x000000e279bc7223 */ /* 0x080fe20000010029 */
        /* <DEDUP_REMOVED lines=36> */
[----:B------:R-:W-:Y:S01]  /*37b0*/  F2FP.F16.F32.PACK_AB R242, R234, R239 ;  /* 0x000000efeaf2723e */ /* 0x000fe200000000ff */
[----:B------:R1:W-:Y:S01]  /*37c0*/  STG.E.128 desc[UR4][R212.64], R188 ;  /* 0x000000bcd4007986 */ /* 0x0003e2000c101d04 */
[----:B------:R-:W-:Y:S02]  /*37d0*/  F2FP.F16.F32.PACK_AB R241, R232, R235 ;  /* 0x000000ebe8f1723e */ /* 0x000fe400000000ff */
[----:B------:R-:W-:Y:S01]  /*37e0*/  F2FP.F16.F32.PACK_AB R240, R230, R231 ;  /* 0x000000e7e6f0723e */ /* 0x000fe200000000ff */
[----:B------:R1:W-:Y:S01]  /*37f0*/  STG.E.128 desc[UR4][R186.64], R192 ;  /* 0x000000c0ba007986 */ /* 0x0003e2000c101d04 */
[----:B0-----:R-:W-:-:S03]  /*3800*/  LEA R2, R198, R2, 0x2 ;  /* 0x00000002c6027211 */ /* 0x001fc600078e10ff */
[----:B------:R1:W-:Y:S01]  /*3810*/  STG.E.128 desc[UR4][R210.64], R240 ;  /* 0x000000f0d2007986 */ /* 0x0003e2000c101d04 */
[----:B------:R-:W-:-:S13]  /*3820*/  ISETP.GE.AND P1, PT, R2, R199, PT ;  /* 0x000000c70200720c */ /* 0x000fda0003f26270 */
[----:B------:R-:W-:Y:S05]  /*3830*/  @!P1 BRA `(.L_x_23485) ;  /* 0xffffffcc00d09947 */ /* 0x000fea000383ffff */
[----:B------:R-:W-:Y:S05]  /*3840*/  EXIT ;  /* 0x000000000000794d */ /* 0x000fea0003800000 */
.L_x_23484:
        /* <DEDUP_REMOVED lines=8> */
.L_x_23487:
[----:B------:R-:W-:Y:S05]  /*38d0*/  BSYNC B0 ;  /* 0x0000000000007941 */ /* 0x000fea0003800000 */
.L_x_23486:
        /* <DEDUP_REMOVED lines=10> */
.L_x_23488:
[----:B------:R-:W-:Y:S01]  /*3980*/  HFMA2.MMA R230, -RZ, RZ, 0, 2.384185791015625e-07 ;  /* 0x00000004ffe67435 */ /* 0x000fe200000001ff */
[----:B------:R-:W-:-:S05]  /*3990*/  MOV R9, R229 ;  /* 0x000000e500097202 */ /* 0x000fca0000000f00 */
[----:B------:R-:W-:-:S05]  /*39a0*/  FADD.FTZ R225, R224, R9 ;  /* 0x00000009e0e17221 */ /* 0x000fca0000010000 */
[----:B------:R-:W-:-:S07]  /*39b0*/  MOV R231, R225 ;  /* 0x000000e100e77202 */ /* 0x000fce0000000f00 */
[----:B------:R-:W-:Y:S05]  /*39c0*/  WARPSYNC.COLLECTIVE R228, `(.L_x_23489) ;  /* 0x00000000e4087348 */ /* 0x000fea0003c00000 */
[----:B------:R0:W1:Y:S02]  /*39d0*/  SHFL.BFLY P2, R229, R231, R230, R233 ;  /* 0x0c0000e6e7e57389 */ /* 0x00006400000400e9 */
[----:B01----:R-:W-:Y:S01]  /*39e0*/  ENDCOLLECTIVE ;  /* 0x000000000000791b */ /* 0x003fe20003800000 */
.L_x_23489:
[----:B------:R-:W-:Y:S01]  /*39f0*/  HFMA2.MMA R230, -RZ, RZ, 0, 4.76837158203125e-07 ;  /* 0x00000008ffe67435 */ /* 0x000fe200000001ff */
[----:B------:R-:W-:-:S05]  /*3a00*/  MOV R8, R229 ;  /* 0x000000e500087202 */ /* 0x000fca0000000f00 */
[----:B------:R-:W-:-:S05]  /*3a10*/  FADD.FTZ R226, R225, R8 ;  /* 0x00000008e1e27221 */ /* 0x000fca0000010000 */
[----:B------:R-:W-:-:S07]  /*3a20*/  MOV R231, R226 ;  /* 0x000000e200e77202 */ /* 0x000fce0000000f00 */
[----:B------:R-:W-:Y:S05]  /*3a30*/  WARPSYNC.COLLECTIVE R228, `(.L_x_23490) ;  /* 0x00000000e4087348 */ /* 0x000fea0003c00000 */
[----:B------:R0:W1:Y:S02]  /*3a40*/  SHFL.BFLY P2, R229, R231, R230, R233 ;  /* 0x0c0000e6e7e57389 */ /* 0x00006400000400e9 */
[----:B01----:R-:W-:Y:S01]  /*3a50*/  ENDCOLLECTIVE ;  /* 0x000000000000791b */ /* 0x003fe20003800000 */
.L_x_23490:
[----:B------:R-:W-:Y:S01]  /*3a60*/  HFMA2.MMA R230, -RZ, RZ, 0, 9.5367431640625e-07 ;  /* 0x00000010ffe67435 */ /* 0x000fe200000001ff */
[----:B------:R-:W-:-:S05]  /*3a70*/  MOV R9, R229 ;  /* 0x000000e500097202 */ /* 0x000fca0000000f00 */
[----:B------:R-:W-:-:S05]  /*3a80*/  FADD.FTZ R227, R226, R9 ;  /* 0x00000009e2e37221 */ /* 0x000fca0000010000 */
[----:B------:R-:W-:-:S07]  /*3a90*/  MOV R231, R227 ;  /* 0x000000e300e77202 */ /* 0x000fce0000000f00 */
[----:B------:R-:W-:Y:S05]  /*3aa0*/  WARPSYNC.COLLECTIVE R228, `(.L_x_23491) ;  /* 0x00000000e4087348 */ /* 0x000fea0003c00000 */
[----:B------:R0:W1:Y:S02]  /*3ab0*/  SHFL.BFLY P2, R229, R231, R230, R233 ;  /* 0x0c0000e6e7e57389 */ /* 0x00006400000400e9 */
[----:B01----:R-:W-:Y:S01]  /*3ac0*/  ENDCOLLECTIVE ;  /* 0x000000000000791b */ /* 0x003fe20003800000 */
.L_x_23491:
        /* <DEDUP_REMOVED lines=88> */
.L_x_23492:
[----:B------:R-:W-:Y:S01]  /*4050*/  HFMA2.MMA R230, -RZ, RZ, 0, 1.1920928955078125e-07 ;  /* 0x00000002ffe67435 */ /* 0x000fe200000001ff */
[----:B------:R-:W-:-:S05]  /*4060*/  MOV R11, R229 ;  /* 0x000000e5000b7202 */ /* 0x000fca0000000f00 */
[----:B------:R-:W-:-:S05]  /*4070*/  FADD.FTZ R11, R8, R11 ;  /* 0x0000000b080b7221 */ /* 0x000fca0000010000 */
[----:B------:R-:W-:-:S07]  /*4080*/  MOV R231, R11 ;  /* 0x0000000b00e77202 */ /* 0x000fce0000000f00 */
[----:B------:R-:W-:Y:S05]  /*4090*/  WARPSYNC.COLLECTIVE R228, `(.L_x_23493) ;  /* 0x00000000e4087348 */ /* 0x000fea0003c00000 */
[----:B------:R0:W1:Y:S02]  /*40a0*/  SHFL.BFLY P2, R229, R231, R230, R233 ;  /* 0x0c0000e6e7e57389 */ /* 0x00006400000400e9 */
[----:B01----:R-:W-:Y:S01]  /*40b0*/  ENDCOLLECTIVE ;  /* 0x000000000000791b */ /* 0x003fe20003800000 */
.L_x_23493:
[----:B------:R-:W-:Y:S01]  /*40c0*/  HFMA2.MMA R230, -RZ, RZ, 0, 2.384185791015625e-07 ;  /* 0x00000004ffe67435 */ /* 0x000fe200000001ff */
[----:B------:R-:W-:-:S05]  /*40d0*/  MOV R224, R229 ;  /* 0x000000e500e07202 */ /* 0x000fca0000000f00 */
[----:B------:R-:W-:-:S05]  /*40e0*/  FADD.FTZ R224, R11, R224 ;  /* 0x000000e00be07221 */ /* 0x000fca0000010000 */
[----:B------:R-:W-:-:S07]  /*40f0*/  MOV R231, R224 ;  /* 0x000000e000e77202 */ /* 0x000fce0000000f00 */
[----:B------:R-:W-:Y:S05]  /*4100*/  WARPSYNC.COLLECTIVE R228, `(.L_x_23494) ;  /* 0x00000000e4087348 */ /* 0x000fea0003c00000 */
[----:B------:R0:W1:Y:S02]  /*4110*/  SHFL.BFLY P2, R229, R231, R230, R233 ;  /* 0x0c0000e6e7e57389 */ /* 0x00006400000400e9 */
[----:B01----:R-:W-:Y:S01]  /*4120*/  ENDCOLLECTIVE ;  /* 0x000000000000791b */ /* 0x003fe20003800000 */
.L_x_23494:
[----:B------:R-:W-:Y:S01]  /*4130*/  HFMA2.MMA R230, -RZ, RZ, 0, 4.76837158203125e-07 ;  /* 0x00000008ffe67435 */ /* 0x000fe200000001ff */
[----:B------:R-:W-:-:S05]  /*4140*/  MOV R225, R229 ;  /* 0x000000e500e17202 */ /* 0x000fca0000000f00 */
[----:B------:R-:W-:-:S05]  /*4150*/  FADD.FTZ R225, R224, R225 ;  /* 0x000000e1e0e17221 */ /* 0x000fca0000010000 */
[----:B------:R-:W-:-:S07]  /*4160*/  MOV R231, R225 ;  /* 0x000000e100e77202 */ /* 0x000fce0000000f00 */
[----:B------:R-:W-:Y:S05]  /*4170*/  WARPSYNC.COLLECTIVE R228, `(.L_x_23495) ;  /* 0x00000000e4087348 */ /* 0x000fea0003c00000 */
[----:B------:R0:W1:Y:S02]  /*4180*/  SHFL.BFLY P2, R229, R231, R230, R233 ;  /* 0x0c0000e6e7e57389 */ /* 0x00006400000400e9 */
[----:B01----:R-:W-:Y:S01]  /*4190*/  ENDCOLLECTIVE ;  /* 0x000000000000791b */ /* 0x003fe20003800000 */
.L_x_23495:
[----:B------:R-:W-:Y:S01]  /*41a0*/  HFMA2.MMA R230, -RZ, RZ, 0, 9.5367431640625e-07 ;  /* 0x00000010ffe67435 */ /* 0x000fe200000001ff */
[----:B------:R-:W-:-:S05]  /*41b0*/  MOV R226, R229 ;  /* 0x000000e500e27202 */ /* 0x000fca0000000f00 */
[----:B------:R-:W-:-:S05]  /*41c0*/  FADD.FTZ R226, R225, R226 ;  /* 0x000000e2e1e27221 */ /* 0x000fca0000010000 */
[----:B------:R-:W-:-:S07]  /*41d0*/  MOV R231, R226 ;  /* 0x000000e200e77202 */ /* 0x000fce0000000f00 */
[----:B------:R-:W-:Y:S05]  /*41e0*/  WARPSYNC.COLLECTIVE R228, `(.L_x_23496) ;  /* 0x00000000e4087348 */ /* 0x000fea0003c00000 */
[----:B------:R0:W1:Y:S02]  /*41f0*/  SHFL.BFLY P2, R229, R231, R230, R233 ;  /* 0x0c0000e6e7e57389 */ /* 0x00006400000400e9 */
[----:B01----:R-:W-:Y:S01]  /*4200*/  ENDCOLLECTIVE ;  /* 0x000000000000791b */ /* 0x003fe20003800000 */
.L_x_23496:
[----:B------:R-:W-:Y:S01]  /*4210*/  MOV R227, R229 ;  /* 0x000000e500e37202 */ /* 0x000fe20000000f00 */
[----:B------:R-:W-:Y:S06]  /*4220*/  BRA `(.L_x_23497) ;  /* 0xffffffe400c87947 */ /* 0x000fec000383ffff */
.L_x_23498:
        /* <DEDUP_REMOVED lines=13> */
.L_x_33685:


//--------------------- .text._ZN10layer_norm31ln_parallel_residual_fwd_kernelINS_13Kernel_traitsIf6__halffS2_fjLj1280ELj1ELj4ELj1ELj16ENS_18Kernel_traits_baseILj1280EfS2_fS2_fjLj128EEEEELb0ELb1ELb0EEEvNS_9FwdParamsE --------------------------
	.section	.text._ZN10layer_norm31ln_parallel_residual_fwd_kernelINS_13Kernel_traitsIf6__halffS2_fjLj1280ELj1ELj4ELj1ELj16ENS_18Kernel_traits_baseILj1280EfS2_fS2_fjLj128EEEEELb0ELb1ELb0EEEvNS_9FwdParamsE,"ax",@progbits
	.align	128
        .global         _ZN10layer_norm31ln_parallel_residual_fwd_kernelINS_13Kernel_traitsIf6__halffS2_fjLj1280ELj1ELj4ELj1ELj16ENS_18Kernel_traits_baseILj1280EfS2_fS2_fjLj128EEEEELb0ELb1ELb0EEEvNS_9FwdParamsE
        .type           _ZN10layer_norm31ln_parallel_residual_fwd_kernelINS_13Kernel_traitsIf6__halffS2_fjLj1280ELj1ELj4ELj1ELj16ENS_18Kernel_traits_baseILj1280EfS2_fS2_fjLj128EEEEELb0ELb1ELb0EEEvNS_9FwdParamsE,@function
        .size           _ZN10layer_norm31ln_parallel_residual_fwd_kernelINS_13Kernel_traitsIf6__halffS2_fjLj1280ELj1ELj4ELj1ELj16ENS_18Kernel_traits_baseILj1280EfS2_fS2_fjLj128EEEEELb0ELb1ELb0EEEvNS_9FwdParamsE,(.L_x_33686 - _ZN10layer_norm31ln_parallel_residual_fwd_kernelINS_13Kernel_traitsIf6__halffS2_fjLj1280ELj1ELj4ELj1ELj16ENS_18Kernel_traits_baseILj1280EfS2_fS2_fjLj128EEEEELb0ELb1ELb0EEEvNS_9FwdParamsE)
        .other          _ZN10layer_norm31ln_parallel_residual_fwd_kernelINS_13Kernel_traitsIf6__halffS2_fjLj1280ELj1ELj4ELj1ELj16ENS_18Kernel_traits_baseILj1280EfS2_fS2_fjLj128EEEEELb0ELb1ELb0EEEvNS_9FwdParamsE,@"STO_CUDA_ENTRY STV_DEFAULT"
_ZN10layer_norm31ln_parallel_residual_fwd_kernelINS_13Kernel_traitsIf6__halffS2_fjLj1280ELj1ELj4ELj1ELj16ENS_18Kernel_traits_baseILj1280EfS2_fS2_fjLj128EEEEELb0ELb1ELb0EEEvNS_9FwdParamsE:
.text._ZN10layer_norm31ln_parallel_residual_fwd_kernelINS_13Kernel_traitsIf6__halffS2_fjLj1280ELj1ELj4ELj1ELj16ENS_18Kernel_traits_baseILj1280EfS2_fS2_fjLj128EEEEELb0ELb1ELb0EEEvNS_9FwdParamsE:
        /* <DEDUP_REMOVED lines=14> */
[----:B------:R-:W-:Y:S02]  /*00e0*/  ISETP.GE.U32.AND P4, PT, R141, 0x80, PT ;  /* 0x000000808d00780c */ /* 0x000fe40003f86070 */
[----:B------:R-:W-:-:S02]  /*00f0*/  SHF.R.U32.HI R0, RZ, 0x5, R140 ;  /* 0x00000005ff007819 */ /* 0x000fc4000001168c */
[----:B------:R-:W-:Y:S02]  /*0100*/  ISETP.GE.U32.AND P3, PT, R141, 0xa0, PT ;  /* 0x000000a08d00780c */ /* 0x000fe40003f66070 */
[----:B------:R-:W-:Y:S02]  /*0110*/  LOP3.LUT R140, R140, 0x1f, RZ, 0xc0, !PT ;  /* 0x0000001f8c8c7812 */ /* 0x000fe400078ec0ff */
[----:B------:R-:W-:Y:S02]  /*0120*/  P2R R2, PR, RZ, 0x20 ;  /* 0x00000020ff027803 */ /* 0x000fe40000000000 */
[----:B------:R-:W-:Y:S02]  /*0130*/  P2R R2, PR, RZ, 0x10 ;  /* 0x00000010ff027803 */ /* 0x000fe40000000000 */
[----:B--2---:R-:W-:Y:S02]  /*0140*/  LEA R0, R3, R0, 0x2 ;  /* 0x0000000003007211 */ /* 0x004fe400078e10ff */
        /* <DEDUP_REMOVED lines=19> */
.L_x_23500:
[----:B------:R-:W-:Y:S05]  /*0280*/  BSYNC B0 ;  /* 0x0000000000007941 */ /* 0x000fea0003800000 */
.L_x_23499:
        /* <DEDUP_REMOVED lines=18> */
.L_x_23502:
[----:B------:R-:W-:Y:S05]  /*03b0*/  BSYNC B0 ;  /* 0x0000000000007941 */ /* 0x000fea0003800000 */
.L_x_23501:
        /* <DEDUP_REMOVED lines=18> */
.L_x_23504:
[----:B------:R-:W-:Y:S05]  /*04e0*/  BSYNC B0 ;  /* 0x0000000000007941 */ /* 0x000fea0003800000 */
.L_x_23503:
        /* <DEDUP_REMOVED lines=18> */
.L_x_23506:
[----:B------:R-:W-:Y:S05]  /*0610*/  BSYNC B0 ;  /* 0x0000000000007941 */ /* 0x000fea0003800000 */
.L_x_23505:
        /* <DEDUP_REMOVED lines=17> */
.L_x_23508:
[----:B------:R-:W-:Y:S05]  /*0730*/  BSYNC B0 ;  /* 0x0000000000007941 */ /* 0x000fea0003800000 */
.L_x_23507:
[----:B------:R-:W-:Y:S02]  /*0740*/  ULDC UR6, c[0x0][0x214] ;  /* 0x0000850000067ab9 */ /* 0x000fe40000000800 */
[----:B------:R-:W-:-:S13]  /*0750*/  ISETP.GE.AND P1, PT, R0, UR6, PT ;  /* 0x0000000600007c0c */ /* 0x000fda000bf26270 */
[----:B------:R-:W-:Y:S05]  /*0760*/  @P1 EXIT ;  /* 0x000000000000194d */ /* 0x000fea0003800000 */
[----:B------:R-:W-:Y:S01]  /*0770*/  ULDC.U8 UR6, c[0x0][0x2a0] ;  /* 0x0000a80000067ab9 */ /* 0x000fe20000000000 */
[----:B01234-:R-:W-:Y:S01]  /*0780*/  MOV R3, R0 ;  /* 0x0000000000037202 */ /* 0x01ffe20000000f00 */
[----:B------:R-:W-:Y:S01]  /*0790*/  ULDC UR13, c[0x0][0x218] ;  /* 0x00008600000d7ab9 */ /* 0x000fe20000000800 */
[----:B------:R-:W-:Y:S01]  /*07a0*/  ISETP.NE.AND P1, PT, RZ, UR6, PT ;  /* 0x00000006ff007c0c */ /* 0x000fe2000bf25270 */
[----:B------:R-:W-:Y:S01]  /*07b0*/  ULDC UR12, c[0x0][0x2d8] ;  /* 0x0000b600000c7ab9 */ /* 0x000fe20000000800 */
[----:B------:R-:W-:Y:S01]  /*07c0*/  ULDC.64 UR6, c[0x0][0x228] ;  /* 0x00008a0000067ab9 */ /* 0x000fe20000000a00 */
[----:B------:R-:W-:Y:S01]  /*07d0*/  ULDC.64 UR8, c[0x0][0x230] ;  /* 0x00008c0000087ab9 */ /* 0x000fe20000000a00 */
[----:B------:R-:W-:Y:S01]  /*07e0*/  P2R R143, PR, RZ, 0x2 ;  /* 0x00000002ff8f7803 */ /* 0x000fe20000000000 */
[----:B------:R-:W-:-:S08]  /*07f0*/  ULDC.64 UR10, c[0x0][0x238] ;  /* 0x00008e00000a7ab9 */ /* 0x000fd00000000a00 */
.L_x_23610:
        /* <DEDUP_REMOVED lines=28> */
.L_x_23511:
[----:B-----5:R-:W-:-:S05]  /*09c0*/  HADD2.F32 R93, -RZ, R136.H0_H0 ;  /* 0x20000088ff5d7230 */ /* 0x020fca0000004100 */
[----:B------:R-:W-:-:S04]  /*09d0*/  FADD.FTZ R92, R93, R92 ;  /* 0x0000005c5d5c7221 */ /* 0x000fc80000010000 */
[----:B------:R-:W-:-:S07]  /*09e0*/  @P1 FADD.FTZ R92, R84, R92 ;  /* 0x0000005c545c1221 */ /* 0x000fce0000010000 */
.L_x_23512:
[----:B------:R-:W-:Y:S01]  /*09f0*/  HADD2.F32 R93, -RZ, R96.H1_H1 ;  /* 0x30000060ff5d7230 */ /* 0x000fe20000004100 */
[----:B------:R-:W-:Y:S06]  /*0a00*/  @P2 BRA `(.L_x_23513) ;  /* 0x00000000000c2947 */ /* 0x000fec0003800000 */
[----:B------:R-:W-:Y:S05]  /*0a10*/  @!P1 BRA `(.L_x_23514) ;  /* 0x0000000000149947 */ /* 0x000fea0003800000 */
[----:B-----5:R-:W-:Y:S01]  /*0a20*/  FADD.FTZ R93, R85, R93 ;  /* 0x0000005d555d7221 */ /* 0x020fe20000010000 */
[----:B------:R-:W-:Y:S06]  /*0a30*/  BRA `(.L_x_23514) ;  /* 0x00000000000c7947 */ /* 0x000fec0003800000 */
.L_x_23513:
[----:B-----5:R-:W-:-:S05]  /*0a40*/  HADD2.F32 R0, -RZ, R136.H1_H1 ;  /* 0x30000088ff007230 */ /* 0x020fca0000004100 */
[----:B------:R-:W-:-:S04]  /*0a50*/  FADD.FTZ R93, R0, R93 ;  /* 0x0000005d005d7221 */ /* 0x000fc80000010000 */
[----:B------:R-:W-:-:S07]  /*0a60*/  @P1 FADD.FTZ R93, R85, R93 ;  /* 0x0000005d555d1221 */ /* 0x000fce0000010000 */
.L_x_23514:
[----:B------:R-:W-:Y:S01]  /*0a70*/  HADD2.F32 R94, -RZ, R97.H0_H0 ;  /* 0x20000061ff5e7230 */ /* 0x000fe20000004100 */
[----:B------:R-:W-:Y:S06]  /*0a80*/  @P2 BRA `(.L_x_23515) ;  /* 0x00000000000c2947 */ /* 0x000fec0003800000 */
[----:B------:R-:W-:Y:S05]  /*0a90*/  @!P1 BRA `(.L_x_23516) ;  /* 0x0000000000149947 */ /* 0x000fea0003800000 */
[----:B-----5:R-:W-:Y:S01]  /*0aa0*/  FADD.FTZ R94, R86, R94 ;  /* 0x0000005e565e7221 */ /* 0x020fe20000010000 */
[----:B------:R-:W-:Y:S06]  /*0ab0*/  BRA `(.L_x_23516) ;  /* 0x00000000000c7947 */ /* 0x000fec0003800000 */
.L_x_23515:
[----:B-----5:R-:W-:-:S05]  /*0ac0*/  HADD2.F32 R95, -RZ, R137.H0_H0 ;  /* 0x20000089ff5f7230 */ /* 0x020fca0000004100 */
[----:B------:R-:W-:-:S04]  /*0ad0*/  FADD.FTZ R94, R95, R94 ;  /* 0x0000005e5f5e7221 */ /* 0x000fc80000010000 */
[----:B------:R-:W-:-:S07]  /*0ae0*/  @P1 FADD.FTZ R94, R86, R94 ;  /* 0x0000005e565e1221 */ /* 0x000fce0000010000 */
.L_x_23516:
[----:B------:R-:W-:Y:S01]  /*0af0*/  HADD2.F32 R95, -RZ, R97.H1_H1 ;  /* 0x30000061ff5f7230 */ /* 0x000fe20000004100 */
[----:B------:R-:W-:Y:S06]  /*0b00*/  @P2 BRA `(.L_x_23517) ;  /* 0x00000000000c2947 */ /* 0x000fec0003800000 */
[----:B------:R-:W-:Y:S05]  /*0b10*/  @!P1 BRA `(.L_x_23518) ;  /* 0x0000000000149947 */ /* 0x000fea0003800000 */
[----:B-----5:R-:W-:Y:S01]  /*0b20*/  FADD.FTZ R95, R87, R95 ;  /* 0x0000005f575f7221 */ /* 0x020fe20000010000 */
[----:B------:R-:W-:Y:S06]  /*0b30*/  BRA `(.L_x_23518) ;  /* 0x00000000000c7947 */ /* 0x000fec0003800000 */
.L_x_23517:
[----:B-----5:R-:W-:-:S05]  /*0b40*/  HADD2.F32 R0, -RZ, R137.H1_H1 ;  /* 0x30000089ff007230 */ /* 0x020fca0000004100 */
[----:B------:R-:W-:-:S04]  /*0b50*/  FADD.FTZ R95, R0, R95 ;  /* 0x0000005f005f7221 */ /* 0x000fc80000010000 */
[----:B------:R-:W-:-:S07]  /*0b60*/  @P1 FADD.FTZ R95, R87, R95 ;  /* 0x0000005f575f1221 */ /* 0x000fce0000010000 */
.L_x_23518:
[----:B------:R-:W-:Y:S01]  /*0b70*/  HADD2.F32 R96, -RZ, R98.H0_H0 ;  /* 0x20000062ff607230 */ /* 0x000fe20000004100 */
[----:B------:R-:W-:Y:S06]  /*0b80*/  @P2 BRA `(.L_x_23519) ;  /* 0x00000000000c2947 */ /* 0x000fec0003800000 */
[----:B------:R-:W-:Y:S05]  /*0b90*/  @!P1 BRA `(.L_x_23520) ;  /* 0x0000000000149947 */ /* 0x000fea0003800000 */
[----:B-----5:R-:W-:Y:S01]  /*0ba0*/  FADD.FTZ R96, R88, R96 ;  /* 0x0000006058607221 */ /* 0x020fe20000010000 */
[----:B------:R-:W-:Y:S06]  /*0bb0*/  BRA `(.L_x_23520) ;  /* 0x00000000000c7947 */ /* 0x000fec0003800000 */
.L_x_23519:
[----:B-----5:R-:W-:-:S05]  /*0bc0*/  HADD2.F32 R97, -RZ, R138.H0_H0 ;  /* 0x2000008aff617230 */ /* 0x020fca0000004100 */
[----:B------:R-:W-:-:S04]  /*0bd0*/  FADD.FTZ R96, R97, R96 ;  /* 0x0000006061607221 */ /* 0x000fc80000010000 */
[----:B------:R-:W-:-:S07]  /*0be0*/  @P1 FADD.FTZ R96, R88, R96 ;  /* 0x0000006058601221 */ /* 0x000fce0000010000 */
.L_x_23520:
[----:B------:R-:W-:Y:S01]  /*0bf0*/  HADD2.F32 R97, -RZ, R98.H1_H1 ;  /* 0x30000062ff617230 */ /* 0x000fe20000004100 */
[----:B------:R-:W-:Y:S06]  /*0c00*/  @P2 BRA `(.L_x_23521) ;  /* 0x00000000000c2947 */ /* 0x000fec0003800000 */
[----:B------:R-:W-:Y:S05]  /*0c10*/  @!P1 BRA `(.L_x_23522) ;  /* 0x0000000000149947 */ /* 0x000fea0003800000 */
[----:B-----5:R-:W-:Y:S01]  /*0c20*/  FADD.FTZ R97, R89, R97 ;  /* 0x0000006159617221 */ /* 0x020fe20000010000 */
[----:B------:R-:W-:Y:S06]  /*0c30*/  BRA `(.L_x_23522) ;  /* 0x00000000000c7947 */ /* 0x000fec0003800000 */
.L_x_23521:
[----:B-----5:R-:W-:-:S05]  /*0c40*/  HADD2.F32 R0, -RZ, R138.H1_H1 ;  /* 0x3000008aff007230 */ /* 0x020fca0000004100 */
[----:B------:R-:W-:-:S04]  /*0c50*/  FADD.FTZ R97, R0, R97 ;  /* 0x0000006100617221 */ /* 0x000fc80000010000 */
[----:B------:R-:W-:-:S07]  /*0c60*/  @P1 FADD.FTZ R97, R89, R97 ;  /* 0x0000006159611221 */ /* 0x000fce0000010000 */
.L_x_23522:
[----:B------:R-:W-:Y:S01]  /*0c70*/  HADD2.F32 R98, -RZ, R99.H0_H0 ;  /* 0x20000063ff627230 */ /* 0x000fe20000004100 */
[----:B------:R-:W-:Y:S06]  /*0c80*/  @P2 BRA `(.L_x_23523) ;  /* 0x00000000000c2947 */ /* 0x000fec0003800000 */
[----:B------:R-:W-:Y:S05]  /*0c90*/  @!P1 BRA `(.L_x_23524) ;  /* 0x0000000000149947 */ /* 0x000fea0003800000 */
[----:B-----5:R-:W-:Y:S01]  /*0ca0*/  FADD.FTZ R98, R90, R98 ;  /* 0x000000625a627221 */ /* 0x020fe20000010000 */
[----:B------:R-:W-:Y:S06]  /*0cb0*/  BRA `(.L_x_23524) ;  /* 0x00000000000c7947 */ /* 0x000fec0003800000 */
.L_x_23523:
[----:B-----5:R-:W-:-:S05]  /*0cc0*/  HADD2.F32 R133, -RZ, R139.H0_H0 ;  /* 0x2000008bff857230 */ /* 0x020fca0000004100 */
[----:B------:R-:W-:-:S04]  /*0cd0*/  FADD.FTZ R98, R133, R98 ;  /* 0x0000006285627221 */ /* 0x000fc80000010000 */
[----:B------:R-:W-:-:S07]  /*0ce0*/  @P1 FADD.FTZ R98, R90, R98 ;  /* 0x000000625a621221 */ /* 0x000fce0000010000 */
.L_x_23524:
[----:B------:R-:W-:Y:S01]  /*0cf0*/  HADD2.F32 R99, -RZ, R99.H1_H1 ;  /* 0x30000063ff637230 */ /* 0x000fe20000004100 */
[----:B------:R-:W-:Y:S06]  /*0d00*/  @P2 BRA `(.L_x_23525) ;  /* 0x00000000000c2947 */ /* 0x000fec0003800000 */
[----:B------:R-:W-:Y:S05]  /*0d10*/  @!P1 BRA `(.L_x_23526) ;  /* 0x0000000000149947 */ /* 0x000fea0003800000 */
[----:B-----5:R-:W-:Y:S01]  /*0d20*/  FADD.FTZ R99, R91, R99 ;  /* 0x000000635b637221 */ /* 0x020fe20000010000 */
[----:B------:R-:W-:Y:S06]  /*0d30*/  BRA `(.L_x_23526) ;  /* 0x00000000000c7947 */ /* 0x000fec0003800000 */
.L_x_23525:
[----:B-----5:R-:W-:-:S05]  /*0d40*/  HADD2.F32 R0, -RZ, R139.H1_H1 ;  /* 0x3000008bff007230 */ /* 0x020fca0000004100 */
[----:B------:R-:W-:-:S04]  /*0d50*/  FADD.FTZ R99, R0, R99 ;  /* 0x0000006300637221 */ /* 0x000fc80000010000 */
[----:B------:R-:W-:-:S07]  /*0d60*/  @P1 FADD.FTZ R99, R91, R99 ;  /* 0x000000635b631221 */ /* 0x000fce0000010000 */
.L_x_23526:
[C---:B------:R-:W-:Y:S02]  /*0d70*/  LEA R132, P1, R2.reuse, UR10, 0x5 ;  /* 0x0000000a02847c11 */ /* 0x040fe4000f8228ff */
[C---:B------:R-:W-:Y:S02]  /*0d80*/  IADD3 R0, R2.reuse, 0x20, RZ ;  /* 0x0000002002007810 */ /* 0x040fe40007ffe0ff */
[----:B------:R-:W-:-:S05]  /*0d90*/  LEA.HI.X R133, R2, UR11, RZ, 0x5, P1 ;  /* 0x0000000b02857c11 */ /* 0x000fca00088f2cff */
[----:B------:R0:W-:Y:S04]  /*0da0*/  STG.E.128 desc[UR4][R132.64], R92 ;  /* 0x0000005c84007986 */ /* 0x0001e8000c101d04 */
[----:B------:R0:W-:Y:S02]  /*0db0*/  STG.E.128 desc[UR4][R132.64+0x10], R96 ;  /* 0x0000106084007986 */ /* 0x0001e4000c101d04 */
.L_x_23510:
[----:B------:R-:W-:Y:S05]  /*0dc0*/  BSYNC B0 ;  /* 0x0000000000007941 */ /* 0x000fea0003800000 */
.L_x_23509:
        /* <DEDUP_REMOVED lines=24> */
.L_x_23529:
[----:B-----5:R-:W-:-:S05]  /*0f50*/  HADD2.F32 R101, -RZ, R136.H0_H0 ;  /* 0x20000088ff657230 */ /* 0x020fca0000004100 */
[----:B------:R-:W-:-:S04]  /*0f60*/  FADD.FTZ R100, R101, R100 ;  /* 0x0000006465647221 */ /* 0x000fc80000010000 */
[----:B------:R-:W-:-:S07]  /*0f70*/  @P1 FADD.FTZ R100, R84, R100 ;  /* 0x0000006454641221 */ /* 0x000fce0000010000 */
.L_x_23530:
[----:B------:R-:W-:Y:S01]  /*0f80*/  HADD2.F32 R101, -RZ, R104.H1_H1 ;  /* 0x30000068ff657230 */ /* 0x000fe20000004100 */
[----:B------:R-:W-:Y:S06]  /*0f90*/  @P2 BRA `(.L_x_23531) ;  /* 0x00000000000c2947 */ /* 0x000fec0003800000 */
[----:B------:R-:W-:Y:S05]  /*0fa0*/  @!P1 BRA `(.L_x_23532) ;  /* 0x0000000000149947 */ /* 0x000fea0003800000 */
[----:B-----5:R-:W-:Y:S01]  /*0fb0*/  FADD.FTZ R101, R85, R101 ;  /* 0x0000006555657221 */ /* 0x020fe20000010000 */
[----:B------:R-:W-:Y:S06]  /*0fc0*/  BRA `(.L_x_23532) ;  /* 0x00000000000c7947 */ /* 0x000fec0003800000 */
.L_x_23531:
[----:B-----5:R-:W-:-:S05]  /*0fd0*/  HADD2.F32 R102, -RZ, R136.H1_H1 ;  /* 0x30000088ff667230 */ /* 0x020fca0000004100 */
[----:B------:R-:W-:-:S04]  /*0fe0*/  FADD.FTZ R101, R102, R101 ;  /* 0x0000006566657221 */ /* 0x000fc80000010000 */
[----:B------:R-:W-:-:S07]  /*0ff0*/  @P1 FADD.FTZ R101, R85, R101 ;  /* 0x0000006555651221 */ /* 0x000fce0000010000 */
.L_x_23532:
[----:B------:R-:W-:Y:S01]  /*1000*/  HADD2.F32 R102, -RZ, R105.H0_H0 ;  /* 0x20000069ff667230 */ /* 0x000fe20000004100 */
[----:B------:R-:W-:Y:S06]  /*1010*/  @P2 BRA `(.L_x_23533) ;  /* 0x00000000000c2947 */ /* 0x000fec0003800000 */
[----:B------:R-:W-:Y:S05]  /*1020*/  @!P1 BRA `(.L_x_23534) ;  /* 0x0000000000149947 */ /* 0x000fea0003800000 */
[----:B-----5:R-:W-:Y:S01]  /*1030*/  FADD.FTZ R102, R86, R102 ;  /* 0x0000006656667221 */ /* 0x020fe20000010000 */
[----:B------:R-:W-:Y:S06]  /*1040*/  BRA `(.L_x_23534) ;  /* 0x00000000000c7947 */ /* 0x000fec0003800000 */
.L_x_23533:
[----:B-----5:R-:W-:-:S05]  /*1050*/  HADD2.F32 R103, -RZ, R137.H0_H0 ;  /* 0x20000089ff677230 */ /* 0x020fca0000004100 */
[----:B------:R-:W-:-:S04]  /*1060*/  FADD.FTZ R102, R103, R102 ;  /* 0x0000006667667221 */ /* 0x000fc80000010000 */
[----:B------:R-:W-:-:S07]  /*1070*/  @P1 FADD.FTZ R102, R86, R102 ;  /* 0x0000006656661221 */ /* 0x000fce0000010000 */
.L_x_23534:
[----:B------:R-:W-:Y:S01]  /*1080*/  HADD2.F32 R103, -RZ, R105.H1_H1 ;  /* 0x30000069ff677230 */ /* 0x000fe20000004100 */
[----:B------:R-:W-:Y:S06]  /*1090*/  @P2 BRA `(.L_x_23535) ;  /* 0x00000000000c2947 */ /* 0x000fec0003800000 */
[----:B------:R-:W-:Y:S05]  /*10a0*/  @!P1 BRA `(.L_x_23536) ;  /* 0x0000000000149947 */ /* 0x000fea0003800000 */
[----:B-----5:R-:W-:Y:S01]  /*10b0*/  FADD.FTZ R103, R87, R103 ;  /* 0x0000006757677221 */ /* 0x020fe20000010000 */
[----:B------:R-:W-:Y:S06]  /*10c0*/  BRA `(.L_x_23536) ;  /* 0x00000000000c7947 */ /* 0x000fec0003800000 */
.L_x_23535:
[----:B-----5:R-:W-:-:S05]  /*10d0*/  HADD2.F32 R104, -RZ, R137.H1_H1 ;  /* 0x30000089ff687230 */ /* 0x020fca0000004100 */
[----:B------:R-:W-:-:S04]  /*10e0*/  FADD.FTZ R103, R104, R103 ;  /* 0x0000006768677221 */ /* 0x000fc80000010000 */
[----:B------:R-:W-:-:S07]  /*10f0*/  @P1 FADD.FTZ R103, R87, R103 ;  /* 0x0000006757671221 */ /* 0x000fce0000010000 */
.L_x_23536:
[----:B------:R-:W-:Y:S01]  /*1100*/  HADD2.F32 R104, -RZ, R106.H0_H0 ;  /* 0x2000006aff687230 */ /* 0x000fe20000004100 */
[----:B------:R-:W-:Y:S06]  /*1110*/  @P2 BRA `(.L_x_23537) ;  /* 0x00000000000c2947 */ /* 0x000fec0003800000 */
[----:B------:R-:W-:Y:S05]  /*1120*/  @!P1 BRA `(.L_x_23538) ;  /* 0x0000000000149947 */ /* 0x000fea0003800000 */
[----:B-----5:R-:W-:Y:S01]  /*1130*/  FADD.FTZ R104, R88, R104 ;  /* 0x0000006858687221 */ /* 0x020fe20000010000 */
[----:B------:R-:W-:Y:S06]  /*1140*/  BRA `(.L_x_23538) ;  /* 0x00000000000c7947 */ /* 0x000fec0003800000 */
.L_x_23537:
[----:B-----5:R-:W-:-:S05]  /*1150*/  HADD2.F32 R105, -RZ, R138.H0_H0 ;  /* 0x2000008aff697230 */ /* 0x020fca0000004100 */
[----:B------:R-:W-:-:S04]  /*1160*/  FADD.FTZ R104, R105, R104 ;  /* 0x0000006869687221 */ /* 0x000fc80000010000 */
[----:B------:R-:W-:-:S07]  /*1170*/  @P1 FADD.FTZ R104, R88, R104 ;  /* 0x0000006858681221 */ /* 0x000fce0000010000 */
.L_x_23538:
[----:B------:R-:W-:Y:S01]  /*1180*/  HADD2.F32 R105, -RZ, R106.H1_H1 ;  /* 0x3000006aff697230 */ /* 0x000fe20000004100 */
[----:B------:R-:W-:Y:S06]  /*1190*/  @P2 BRA `(.L_x_23539) ;  /* 0x00000000000c2947 */ /* 0x000fec0003800000 */
[----:B------:R-:W-:Y:S05]  /*11a0*/  @!P1 BRA `(.L_x_23540) ;  /* 0x0000000000149947 */ /* 0x000fea0003800000 */
[----:B-----5:R-:W-:Y:S01]  /*11b0*/  FADD.FTZ R105, R89, R105 ;  /* 0x0000006959697221 */ /* 0x020fe20000010000 */
[----:B------:R-:W-:Y:S06]  /*11c0*/  BRA `(.L_x_23540) ;  /* 0x00000000000c7947 */ /* 0x000fec0003800000 */
.L_x_23539:
[----:B-----5:R-:W-:-:S05]  /*11d0*/  HADD2.F32 R106, -RZ, R138.H1_H1 ;  /* 0x3000008aff6a7230 */ /* 0x020fca0000004100 */
[----:B------:R-:W-:-:S04]  /*11e0*/  FADD.FTZ R105, R106, R105 ;  /* 0x000000696a697221 */ /* 0x000fc80000010000 */
[----:B------:R-:W-:-:S07]  /*11f0*/  @P1 FADD.FTZ R105, R89, R105 ;  /* 0x0000006959691221 */ /* 0x000fce0000010000 */
.L_x_23540:
[----:B------:R-:W-:Y:S01]  /*1200*/  HADD2.F32 R106, -RZ, R107.H0_H0 ;  /* 0x2000006bff6a7230 */ /* 0x000fe20000004100 */
[----:B------:R-:W-:Y:S06]  /*1210*/  @P2 BRA `(.L_x_23541) ;  /* 0x00000000000c2947 */ /* 0x000fec0003800000 */
[----:B------:R-:W-:Y:S05]  /*1220*/  @!P1 BRA `(.L_x_23542) ;  /* 0x0000000000149947 */ /* 0x000fea0003800000 */
[----:B-----5:R-:W-:Y:S01]  /*1230*/  FADD.FTZ R106, R90, R106 ;  /* 0x0000006a5a6a7221 */ /* 0x020fe20000010000 */
[----:B------:R-:W-:Y:S06]  /*1240*/  BRA `(.L_x_23542) ;  /* 0x00000000000c7947 */ /* 0x000fec0003800000 */
.L_x_23541:
[----:B-----5:R-:W-:-:S05]  /*1250*/  HADD2.F32 R133, -RZ, R139.H0_H0 ;  /* 0x2000008bff857230 */ /* 0x020fca0000004100 */
[----:B------:R-:W-:-:S04]  /*1260*/  FADD.FTZ R106, R133, R106 ;  /* 0x0000006a856a7221 */ /* 0x000fc80000010000 */
[----:B------:R-:W-:-:S07]  /*1270*/  @P1 FADD.FTZ R106, R90, R106 ;  /* 0x0000006a5a6a1221 */ /* 0x000fce0000010000 */
.L_x_23542:
[----:B------:R-:W-:Y:S01]  /*1280*/  HADD2.F32 R107, -RZ, R107.H1_H1 ;  /* 0x3000006bff6b7230 */ /* 0x000fe20000004100 */
[----:B------:R-:W-:Y:S06]  /*1290*/  @P2 BRA `(.L_x_23543) ;  /* 0x00000000000c2947 */ /* 0x000fec0003800000 */
[----:B------:R-:W-:Y:S05]  /*12a0*/  @!P1 BRA `(.L_x_23544) ;  /* 0x0000000000149947 */ /* 0x000fea0003800000 */
[----:B-----5:R-:W-:Y:S01]  /*12b0*/  FADD.FTZ R107, R91, R107 ;  /* 0x0000006b5b6b7221 */ /* 0x020fe20000010000 */
[----:B------:R-:W-:Y:S06]  /*12c0*/  BRA `(.L_x_23544) ;  /* 0x00000000000c7947 */ /* 0x000fec0003800000 */
.L_x_23543:
[----:B-----5:R-:W-:-:S05]  /*12d0*/  HADD2.F32 R132, -RZ, R139.H1_H1 ;  /* 0x3000008bff847230 */ /* 0x020fca0000004100 */
[----:B------:R-:W-:-:S04]  /*12e0*/  FADD.FTZ R107, R132, R107 ;  /* 0x0000006b846b7221 */ /* 0x000fc80000010000 */
[----:B------:R-:W-:-:S07]  /*12f0*/  @P1 FADD.FTZ R107, R91, R107 ;  /* 0x0000006b5b6b1221 */ /* 0x000fce0000010000 */
.L_x_23544:
[----:B------:R-:W-:-:S04]  /*1300*/  LEA R132, P1, R0, UR10, 0x5 ;  /* 0x0000000a00847c11 */ /* 0x000fc8000f8228ff */
[C---:B------:R-:W-:Y:S02]  /*1310*/  LEA.HI.X R133, R0.reuse, UR11, RZ, 0x5, P1 ;  /* 0x0000000b00857c11 */ /* 0x040fe400088f2cff */
[----:B------:R-:W-:-:S03]  /*1320*/  IADD3 R0, R0, 0x20, RZ ;  /* 0x0000002000007810 */ /* 0x000fc60007ffe0ff */
[----:B------:R1:W-:Y:S04]  /*1330*/  STG.E.128 desc[UR4][R132.64], R100 ;  /* 0x0000006484007986 */ /* 0x0003e8000c101d04 */
[----:B------:R1:W-:Y:S02]  /*1340*/  STG.E.128 desc[UR4][R132.64+0x10], R104 ;  /* 0x0000106884007986 */ /* 0x0003e4000c101d04 */
.L_x_23528:
[----:B------:R-:W-:Y:S05]  /*1350*/  BSYNC B0 ;  /* 0x0000000000007941 */ /* 0x000fea0003800000 */
.L_x_23527:
        /* <DEDUP_REMOVED lines=24> */
.L_x_23547:
[----:B-----5:R-:W-:-:S05]  /*14e0*/  HADD2.F32 R109, -RZ, R136.H0_H0 ;  /* 0x20000088ff6d7230 */ /* 0x020fca0000004100 */
[----:B------:R-:W-:-:S04]  /*14f0*/  FADD.FTZ R108, R109, R108 ;  /* 0x0000006c6d6c7221 */ /* 0x000fc80000010000 */
[----:B------:R-:W-:-:S07]  /*1500*/  @P1 FADD.FTZ R108, R84, R108 ;  /* 0x0000006c546c1221 */ /* 0x000fce0000010000 */
.L_x_23548:
[----:B------:R-:W-:Y:S01]  /*1510*/  HADD2.F32 R109, -RZ, R112.H1_H1 ;  /* 0x30000070ff6d7230 */ /* 0x000fe20000004100 */
[----:B------:R-:W-:Y:S06]  /*1520*/  @P2 BRA `(.L_x_23549) ;  /* 0x00000000000c2947 */ /* 0x000fec0003800000 */
[----:B------:R-:W-:Y:S05]  /*1530*/  @!P1 BRA `(.L_x_23550) ;  /* 0x0000000000149947 */ /* 0x000fea0003800000 */
[----:B-----5:R-:W-:Y:S01]  /*1540*/  FADD.FTZ R109, R85, R109 ;  /* 0x0000006d556d7221 */ /* 0x020fe20000010000 */
[----:B------:R-:W-:Y:S06]  /*1550*/  BRA `(.L_x_23550) ;  /* 0x00000000000c7947 */ /* 0x000fec0003800000 */
.L_x_23549:
[----:B-----5:R-:W-:-:S05]  /*1560*/  HADD2.F32 R110, -RZ, R136.H1_H1 ;  /* 0x30000088ff6e7230 */ /* 0x020fca0000004100 */
[----:B------:R-:W-:-:S04]  /*1570*/  FADD.FTZ R109, R110, R109 ;  /* 0x0000006d6e6d7221 */ /* 0x000fc80000010000 */
[----:B------:R-:W-:-:S07]  /*1580*/  @P1 FADD.FTZ R109, R85, R109 ;  /* 0x0000006d556d1221 */ /* 0x000fce0000010000 */
.L_x_23550:
[----:B------:R-:W-:Y:S01]  /*1590*/  HADD2.F32 R110, -RZ, R113.H0_H0 ;  /* 0x20000071ff6e7230 */ /* 0x000fe20000004100 */
[----:B------:R-:W-:Y:S06]  /*15a0*/  @P2 BRA `(.L_x_23551) ;  /* 0x00000000000c2947 */ /* 0x000fec0003800000 */
[----:B------:R-:W-:Y:S05]  /*15b0*/  @!P1 BRA `(.L_x_23552) ;  /* 0x0000000000149947 */ /* 0x000fea0003800000 */
[----:B-----5:R-:W-:Y:S01]  /*15c0*/  FADD.FTZ R110, R86, R110 ;  /* 0x0000006e566e7221 */ /* 0x020fe20000010000 */
[----:B------:R-:W-:Y:S06]  /*15d0*/  BRA `(.L_x_23552) ;  /* 0x00000000000c7947 */ /* 0x000fec0003800000 */
.L_x_23551:
[----:B-----5:R-:W-:-:S05]  /*15e0*/  HADD2.F32 R111, -RZ, R137.H0_H0 ;  /* 0x20000089ff6f7230 */ /* 0x020fca0000004100 */
[----:B------:R-:W-:-:S04]  /*15f0*/  FADD.FTZ R110, R111, R110 ;  /* 0x0000006e6f6e7221 */ /* 0x000fc80000010000 */
[----:B------:R-:W-:-:S07]  /*1600*/  @P1 FADD.FTZ R110, R86, R110 ;  /* 0x0000006e566e1221 */ /* 0x000fce0000010000 */
.L_x_23552:
[----:B------:R-:W-:Y:S01]  /*1610*/  HADD2.F32 R111, -RZ, R113.H1_H1 ;  /* 0x30000071ff6f7230 */ /* 0x000fe20000004100 */
[----:B------:R-:W-:Y:S06]  /*1620*/  @P2 BRA `(.L_x_23553) ;  /* 0x00000000000c2947 */ /* 0x000fec0003800000 */
[----:B------:R-:W-:Y:S05]  /*1630*/  @!P1 BRA `(.L_x_23554) ;  /* 0x0000000000149947 */ /* 0x000fea0003800000 */
[----:B-----5:R-:W-:Y:S01]  /*1640*/  FADD.FTZ R111, R87, R111 ;  /* 0x0000006f576f7221 */ /* 0x020fe20000010000 */
[----:B------:R-:W-:Y:S06]  /*1650*/  BRA `(.L_x_23554) ;  /* 0x00000000000c7947 */ /* 0x000fec0003800000 */
.L_x_23553:
[----:B-----5:R-:W-:-:S05]  /*1660*/  HADD2.F32 R112, -RZ, R137.H1_H1 ;  /* 0x30000089ff707230 */ /* 0x020fca0000004100 */
[----:B------:R-:W-:-:S04]  /*1670*/  FADD.FTZ R111, R112, R111 ;  /* 0x0000006f706f7221 */ /* 0x000fc80000010000 */
[----:B------:R-:W-:-:S07]  /*1680*/  @P1 FADD.FTZ R111, R87, R111 ;  /* 0x0000006f576f1221 */ /* 0x000fce0000010000 */
.L_x_23554:
[----:B------:R-:W-:Y:S01]  /*1690*/  HADD2.F32 R112, -RZ, R114.H0_H0 ;  /* 0x20000072ff707230 */ /* 0x000fe20000004100 */
[----:B------:R-:W-:Y:S06]  /*16a0*/  @P2 BRA `(.L_x_23555) ;  /* 0x00000000000c2947 */ /* 0x000fec0003800000 */
[----:B------:R-:W-:Y:S05]  /*16b0*/  @!P1 BRA `(.L_x_23556) ;  /* 0x0000000000149947 */ /* 0x000fea0003800000 */
[----:B-----5:R-:W-:Y:S01]  /*16c0*/  FADD.FTZ R112, R88, R112 ;  /* 0x0000007058707221 */ /* 0x020fe20000010000 */
[----:B------:R-:W-:Y:S06]  /*16d0*/  BRA `(.L_x_23556) ;  /* 0x00000000000c7947 */ /* 0x000fec0003800000 */
.L_x_23555:
[----:B-----5:R-:W-:-:S05]  /*16e0*/  HADD2.F32 R113, -RZ, R138.H0_H0 ;  /* 0x2000008aff717230 */ /* 0x020fca0000004100 */
[----:B------:R-:W-:-:S04]  /*16f0*/  FADD.FTZ R112, R113, R112 ;  /* 0x0000007071707221 */ /* 0x000fc80000010000 */
[----:B------:R-:W-:-:S07]  /*1700*/  @P1 FADD.FTZ R112, R88, R112 ;  /* 0x0000007058701221 */ /* 0x000fce0000010000 */
.L_x_23556:
[----:B------:R-:W-:Y:S01]  /*1710*/  HADD2.F32 R113, -RZ, R114.H1_H1 ;  /* 0x30000072ff717230 */ /* 0x000fe20000004100 */
[----:B------:R-:W-:Y:S06]  /*1720*/  @P2 BRA `(.L_x_23557) ;  /* 0x00000000000c2947 */ /* 0x000fec0003800000 */
[----:B------:R-:W-:Y:S05]  /*1730*/  @!P1 BRA `(.L_x_23558) ;  /* 0x0000000000149947 */ /* 0x000fea0003800000 */
[----:B-----5:R-:W-:Y:S01]  /*1740*/  FADD.FTZ R113, R89, R113 ;  /* 0x0000007159717221 */ /* 0x020fe20000010000 */
[----:B------:R-:W-:Y:S06]  /*1750*/  BRA `(.L_x_23558) ;  /* 0x00000000000c7947 */ /* 0x000fec0003800000 */
.L_x_23557:
[----:B-----5:R-:W-:-:S05]  /*1760*/  HADD2.F32 R114, -RZ, R138.H1_H1 ;  /* 0x3000008aff727230 */ /* 0x020fca0000004100 */
[----:B------:R-:W-:-:S04]  /*1770*/  FADD.FTZ R113, R114, R113 ;  /* 0x0000007172717221 */ /* 0x000fc80000010000 */
[----:B------:R-:W-:-:S07]  /*1780*/  @P1 FADD.FTZ R113, R89, R113 ;  /* 0x0000007159711221 */ /* 0x000fce0000010000 */
.L_x_23558:
[----:B------:R-:W-:Y:S01]  /*1790*/  HADD2.F32 R114, -RZ, R115.H0_H0 ;  /* 0x20000073ff727230 */ /* 0x000fe20000004100 */
[----:B------:R-:W-:Y:S06]  /*17a0*/  @P2 BRA `(.L_x_23559) ;  /* 0x00000000000c2947 */ /* 0x000fec0003800000 */
[----:B------:R-:W-:Y:S05]  /*17b0*/  @!P1 BRA `(.L_x_23560) ;  /* 0x0000000000149947 */ /* 0x000fea0003800000 */
[----:B-----5:R-:W-:Y:S01]  /*17c0*/  FADD.FTZ R114, R90, R114 ;  /* 0x000000725a727221 */ /* 0x020fe20000010000 */
[----:B------:R-:W-:Y:S06]  /*17d0*/  BRA `(.L_x_23560) ;  /* 0x00000000000c7947 */ /* 0x000fec0003800000 */
.L_x_23559:
[----:B-----5:R-:W-:-:S05]  /*17e0*/  HADD2.F32 R133, -RZ, R139.H0_H0 ;  /* 0x2000008bff857230 */ /* 0x020fca0000004100 */
[----:B------:R-:W-:-:S04]  /*17f0*/  FADD.FTZ R114, R133, R114 ;  /* 0x0000007285727221 */ /* 0x000fc80000010000 */
[----:B------:R-:W-:-:S07]  /*1800*/  @P1 FADD.FTZ R114, R90, R114 ;  /* 0x000000725a721221 */ /* 0x000fce0000010000 */
.L_x_23560:
[----:B------:R-:W-:Y:S01]  /*1810*/  HADD2.F32 R115, -RZ, R115.H1_H1 ;  /* 0x30000073ff737230 */ /* 0x000fe20000004100 */
[----:B------:R-:W-:Y:S06]  /*1820*/  @P2 BRA `(.L_x_23561) ;  /* 0x00000000000c2947 */ /* 0x000fec0003800000 */
[----:B------:R-:W-:Y:S05]  /*1830*/  @!P1 BRA `(.L_x_23562) ;  /* 0x0000000000149947 */ /* 0x000fea0003800000 */
[----:B-----5:R-:W-:Y:S01]  /*1840*/  FADD.FTZ R115, R91, R115 ;  /* 0x000000735b737221 */ /* 0x020fe20000010000 */
[----:B------:R-:W-:Y:S06]  /*1850*/  BRA `(.L_x_23562) ;  /* 0x00000000000c7947 */ /* 0x000fec0003800000 */
.L_x_23561:
[----:B-----5:R-:W-:-:S05]  /*1860*/  HADD2.F32 R132, -RZ, R139.H1_H1 ;  /* 0x3000008bff847230 */ /* 0x020fca0000004100 */
[----:B------:R-:W-:-:S04]  /*1870*/  FADD.FTZ R115, R132, R115 ;  /* 0x0000007384737221 */ /* 0x000fc80000010000 */
[----:B------:R-:W-:-:S07]  /*1880*/  @P1 FADD.FTZ R115, R91, R115 ;  /* 0x000000735b731221 */ /* 0x000fce0000010000 */
.L_x_23562:
[----:B------:R-:W-:-:S04]  /*1890*/  LEA R132, P1, R0, UR10, 0x5 ;  /* 0x0000000a00847c11 */ /* 0x000fc8000f8228ff */
[C---:B------:R-:W-:Y:S02]  /*18a0*/  LEA.HI.X R133, R0.reuse, UR11, RZ, 0x5, P1 ;  /* 0x0000000b00857c11 */ /* 0x040fe400088f2cff */
[----:B------:R-:W-:-:S03]  /*18b0*/  IADD3 R0, R0, 0x20, RZ ;  /* 0x0000002000007810 */ /* 0x000fc60007ffe0ff */
[----:B------:R2:W-:Y:S04]  /*18c0*/  STG.E.128 desc[UR4][R132.64], R108 ;  /* 0x0000006c84007986 */ /* 0x0005e8000c101d04 */
[----:B------:R2:W-:Y:S02]  /*18d0*/  STG.E.128 desc[UR4][R132.64+0x10], R112 ;  /* 0x0000107084007986 */ /* 0x0005e4000c101d04 */
.L_x_23546:
[----:B------:R-:W-:Y:S05]  /*18e0*/  BSYNC B0 ;  /* 0x0000000000007941 */ /* 0x000fea0003800000 */
.L_x_23545:
        /* <DEDUP_REMOVED lines=24> */
.L_x_23565:
[----:B-----5:R-:W-:-:S05]  /*1a70*/  HADD2.F32 R117, -RZ, R136.H0_H0 ;  /* 0x20000088ff757230 */ /* 0x020fca0000004100 */
[----:B------:R-:W-:-:S04]  /*1a80*/  FADD.FTZ R116, R117, R116 ;  /* 0x0000007475747221 */ /* 0x000fc80000010000 */
[----:B------:R-:W-:-:S07]  /*1a90*/  @P1 FADD.FTZ R116, R84, R116 ;  /* 0x0000007454741221 */ /* 0x000fce0000010000 */
.L_x_23566:
[----:B------:R-:W-:Y:S01]  /*1aa0*/  HADD2.F32 R117, -RZ, R120.H1_H1 ;  /* 0x30000078ff757230 */ /* 0x000fe20000004100 */
[----:B------:R-:W-:Y:S06]  /*1ab0*/  @P2 BRA `(.L_x_23567) ;  /* 0x00000000000c2947 */ /* 0x000fec0003800000 */
[----:B------:R-:W-:Y:S05]  /*1ac0*/  @!P1 BRA `(.L_x_23568) ;  /* 0x0000000000149947 */ /* 0x000fea0003800000 */
[----:B-----5:R-:W-:Y:S01]  /*1ad0*/  FADD.FTZ R117, R85, R117 ;  /* 0x0000007555757221 */ /* 0x020fe20000010000 */
[----:B------:R-:W-:Y:S06]  /*1ae0*/  BRA `(.L_x_23568) ;  /* 0x00000000000c7947 */ /* 0x000fec0003800000 */
.L_x_23567:
[----:B-----5:R-:W-:-:S05]  /*1af0*/  HADD2.F32 R118, -RZ, R136.H1_H1 ;  /* 0x30000088ff767230 */ /* 0x020fca0000004100 */
[----:B------:R-:W-:-:S04]  /*1b00*/  FADD.FTZ R117, R118, R117 ;  /* 0x0000007576757221 */ /* 0x000fc80000010000 */
[----:B------:R-:W-:-:S07]  /*1b10*/  @P1 FADD.FTZ R117, R85, R117 ;  /* 0x0000007555751221 */ /* 0x000fce0000010000 */
.L_x_23568:
[----:B------:R-:W-:Y:S01]  /*1b20*/  HADD2.F32 R118, -RZ, R121.H0_H0 ;  /* 0x20000079ff767230 */ /* 0x000fe20000004100 */
[----:B------:R-:W-:Y:S06]  /*1b30*/  @P2 BRA `(.L_x_23569) ;  /* 0x00000000000c2947 */ /* 0x000fec0003800000 */
[----:B------:R-:W-:Y:S05]  /*1b40*/  @!P1 BRA `(.L_x_23570) ;  /* 0x0000000000149947 */ /* 0x000fea0003800000 */
[----:B-----5:R-:W-:Y:S01]  /*1b50*/  FADD.FTZ R118, R86, R118 ;  /* 0x0000007656767221 */ /* 0x020fe20000010000 */
[----:B------:R-:W-:Y:S06]  /*1b60*/  BRA `(.L_x_23570) ;  /* 0x00000000000c7947 */ /* 0x000fec0003800000 */
.L_x_23569:
[----:B-----5:R-:W-:-:S05]  /*1b70*/  HADD2.F32 R119, -RZ, R137.H0_H0 ;  /* 0x20000089ff777230 */ /* 0x020fca0000004100 */
[----:B------:R-:W-:-:S04]  /*1b80*/  FADD.FTZ R118, R119, R118 ;  /* 0x0000007677767221 */ /* 0x000fc80000010000 */
[----:B------:R-:W-:-:S07]  /*1b90*/  @P1 FADD.FTZ R118, R86, R118 ;  /* 0x0000007656761221 */ /* 0x000fce0000010000 */
.L_x_23570:
[----:B------:R-:W-:Y:S01]  /*1ba0*/  HADD2.F32 R119, -RZ, R121.H1_H1 ;  /* 0x30000079ff777230 */ /* 0x000fe20000004100 */
[----:B------:R-:W-:Y:S06]  /*1bb0*/  @P2 BRA `(.L_x_23571) ;  /* 0x00000000000c2947 */ /* 0x000fec0003800000 */
[----:B------:R-:W-:Y:S05]  /*1bc0*/  @!P1 BRA `(.L_x_23572) ;  /* 0x0000000000149947 */ /* 0x000fea0003800000 */
[----:B-----5:R-:W-:Y:S01]  /*1bd0*/  FADD.FTZ R119, R87, R119 ;  /* 0x0000007757777221 */ /* 0x020fe20000010000 */
[----:B------:R-:W-:Y:S06]  /*1be0*/  BRA `(.L_x_23572) ;  /* 0x00000000000c7947 */ /* 0x000fec0003800000 */
.L_x_23571:
[----:B-----5:R-:W-:-:S05]  /*1bf0*/  HADD2.F32 R120, -RZ, R137.H1_H1 ;  /* 0x30000089ff787230 */ /* 0x020fca0000004100 */
[----:B------:R-:W-:-:S04]  /*1c00*/  FADD.FTZ R119, R120, R119 ;  /* 0x0000007778777221 */ /* 0x000fc80000010000 */
[----:B------:R-:W-:-:S07]  /*1c10*/  @P1 FADD.FTZ R119, R87, R119 ;  /* 0x0000007757771221 */ /* 0x000fce0000010000 */
.L_x_23572:
[----:B------:R-:W-:Y:S01]  /*1c20*/  HADD2.F32 R120, -RZ, R122.H0_H0 ;  /* 0x2000007aff787230 */ /* 0x000fe20000004100 */
[----:B------:R-:W-:Y:S06]  /*1c30*/  @P2 BRA `(.L_x_23573) ;  /* 0x00000000000c2947 */ /* 0x000fec0003800000 */
[----:B------:R-:W-:Y:S05]  /*1c40*/  @!P1 BRA `(.L_x_23574) ;  /* 0x0000000000149947 */ /* 0x000fea0003800000 */
[----:B-----5:R-:W-:Y:S01]  /*1c50*/  FADD.FTZ R120, R88, R120 ;  /* 0x0000007858787221 */ /* 0x020fe20000010000 */
[----:B------:R-:W-:Y:S06]  /*1c60*/  BRA `(.L_x_23574) ;  /* 0x00000000000c7947 */ /* 0x000fec0003800000 */
.L_x_23573:
[----:B-----5:R-:W-:-:S05]  /*1c70*/  HADD2.F32 R121, -RZ, R138.H0_H0 ;  /* 0x2000008aff797230 */ /* 0x020fca0000004100 */
[----:B------:R-:W-:-:S04]  /*1c80*/  FADD.FTZ R120, R121, R120 ;  /* 0x0000007879787221 */ /* 0x000fc80000010000 */
[----:B------:R-:W-:-:S07]  /*1c90*/  @P1 FADD.FTZ R120, R88, R120 ;  /* 0x0000007858781221 */ /* 0x000fce0000010000 */
.L_x_23574:
[----:B------:R-:W-:Y:S01]  /*1ca0*/  HADD2.F32 R121, -RZ, R122.H1_H1 ;  /* 0x3000007aff797230 */ /* 0x000fe20000004100 */
[----:B------:R-:W-:Y:S06]  /*1cb0*/  @P2 BRA `(.L_x_23575) ;  /* 0x00000000000c2947 */ /* 0x000fec0003800000 */
[----:B------:R-:W-:Y:S05]  /*1cc0*/  @!P1 BRA `(.L_x_23576) ;  /* 0x0000000000149947 */ /* 0x000fea0003800000 */
[----:B-----5:R-:W-:Y:S01]  /*1cd0*/  FADD.FTZ R121, R89, R121 ;  /* 0x0000007959797221 */ /* 0x020fe20000010000 */
[----:B------:R-:W-:Y:S06]  /*1ce0*/  BRA `(.L_x_23576) ;  /* 0x00000000000c7947 */ /* 0x000fec0003800000 */
.L_x_23575:
[----:B-----5:R-:W-:-:S05]  /*1cf0*/  HADD2.F32 R122, -RZ, R138.H1_H1 ;  /* 0x3000008aff7a7230 */ /* 0x020fca0000004100 */
[----:B------:R-:W-:-:S04]  /*1d00*/  FADD.FTZ R121, R122, R121 ;  /* 0x000000797a797221 */ /* 0x000fc80000010000 */
[----:B------:R-:W-:-:S07]  /*1d10*/  @P1 FADD.FTZ R121, R89, R121 ;  /* 0x0000007959791221 */ /* 0x000fce0000010000 */
.L_x_23576:
[----:B------:R-:W-:Y:S01]  /*1d20*/  HADD2.F32 R122, -RZ, R123.H0_H0 ;  /* 0x2000007bff7a7230 */ /* 0x000fe20000004100 */
[----:B------:R-:W-:Y:S06]  /*1d30*/  @P2 BRA `(.L_x_23577) ;  /* 0x00000000000c2947 */ /* 0x000fec0003800000 */
[----:B------:R-:W-:Y:S05]  /*1d40*/  @!P1 BRA `(.L_x_23578) ;  /* 0x0000000000149947 */ /* 0x000fea0003800000 */
[----:B-----5:R-:W-:Y:S01]  /*1d50*/  FADD.FTZ R122, R90, R122 ;  /* 0x0000007a5a7a7221 */ /* 0x020fe20000010000 */
[----:B------:R-:W-:Y:S06]  /*1d60*/  BRA `(.L_x_23578) ;  /* 0x00000000000c7947 */ /* 0x000fec0003800000 */
.L_x_23577:
[----:B-----5:R-:W-:-:S05]  /*1d70*/  HADD2.F32 R133, -RZ, R139.H0_H0 ;  /* 0x2000008bff857230 */ /* 0x020fca0000004100 */
[----:B------:R-:W-:-:S04]  /*1d80*/  FADD.FTZ R122, R133, R122 ;  /* 0x0000007a857a7221 */ /* 0x000fc80000010000 */
[----:B------:R-:W-:-:S07]  /*1d90*/  @P1 FADD.FTZ R122, R90, R122 ;  /* 0x0000007a5a7a1221 */ /* 0x000fce0000010000 */
.L_x_23578:
[----:B------:R-:W-:Y:S01]  /*1da0*/  HADD2.F32 R123, -RZ, R123.H1_H1 ;  /* 0x3000007bff7b7230 */ /* 0x000fe20000004100 */
[----:B------:R-:W-:Y:S06]  /*1db0*/  @P2 BRA `(.L_x_23579) ;  /* 0x00000000000c2947 */ /* 0x000fec0003800000 */
[----:B------:R-:W-:Y:S05]  /*1dc0*/  @!P1 BRA `(.L_x_23580) ;  /* 0x0000000000149947 */ /* 0x000fea0003800000 */
[----:B-----5:R-:W-:Y:S01]  /*1dd0*/  FADD.FTZ R123, R91, R123 ;  /* 0x0000007b5b7b7221 */ /* 0x020fe20000010000 */
[----:B------:R-:W-:Y:S06]  /*1de0*/  BRA `(.L_x_23580) ;  /* 0x00000000000c7947 */ /* 0x000fec0003800000 */
.L_x_23579:
[----:B-----5:R-:W-:-:S05]  /*1df0*/  HADD2.F32 R132, -RZ, R139.H1_H1 ;  /* 0x3000008bff847230 */ /* 0x020fca0000004100 */
[----:B------:R-:W-:-:S04]  /*1e00*/  FADD.FTZ R123, R132, R123 ;  /* 0x0000007b847b7221 */ /* 0x000fc80000010000 */
[----:B------:R-:W-:-:S07]  /*1e10*/  @P1 FADD.FTZ R123, R91, R123 ;  /* 0x0000007b5b7b1221 */ /* 0x000fce0000010000 */
.L_x_23580:
[----:B------:R-:W-:-:S04]  /*1e20*/  LEA R132, P1, R0, UR10, 0x5 ;  /* 0x0000000a00847c11 */ /* 0x000fc8000f8228ff */
[C---:B------:R-:W-:Y:S02]  /*1e30*/  LEA.HI.X R133, R0.reuse, UR11, RZ, 0x5, P1 ;  /* 0x0000000b00857c11 */ /* 0x040fe400088f2cff */
[----:B------:R-:W-:-:S03]  /*1e40*/  IADD3 R0, R0, 0x20, RZ ;  /* 0x0000002000007810 */ /* 0x000fc60007ffe0ff */
[----:B------:R3:W-:Y:S04]  /*1e50*/  STG.E.128 desc[UR4][R132.64], R116 ;  /* 0x0000007484007986 */ /* 0x0007e8000c101d04 */
[----:B------:R3:W-:Y:S02]  /*1e60*/  STG.E.128 desc[UR4][R132.64+0x10], R120 ;  /* 0x0000107884007986 */ /* 0x0007e4000c101d04 */
.L_x_23564:
[----:B------:R-:W-:Y:S05]  /*1e70*/  BSYNC B0 ;  /* 0x0000000000007941 */ /* 0x000fea0003800000 */
.L_x_23563:
        /* <DEDUP_REMOVED lines=24> */
.L_x_23583:
[----:B-----5:R-:W-:-:S05]  /*2000*/  HADD2.F32 R125, -RZ, R136.H0_H0 ;  /* 0x20000088ff7d7230 */ /* 0x020fca0000004100 */
[----:B------:R-:W-:-:S04]  /*2010*/  FADD.FTZ R124, R125, R124 ;  /* 0x0000007c7d7c7221 */ /* 0x000fc80000010000 */
[----:B------:R-:W-:-:S07]  /*2020*/  @P1 FADD.FTZ R124, R84, R124 ;  /* 0x0000007c547c1221 */ /* 0x000fce0000010000 */
.L_x_23584:
[----:B------:R-:W-:Y:S01]  /*2030*/  HADD2.F32 R125, -RZ, R128.H1_H1 ;  /* 0x30000080ff7d7230 */ /* 0x000fe20000004100 */
[----:B------:R-:W-:Y:S06]  /*2040*/  @P2 BRA `(.L_x_23585) ;  /* 0x00000000000c2947 */ /* 0x000fec0003800000 */
[----:B------:R-:W-:Y:S05]  /*2050*/  @!P1 BRA `(.L_x_23586) ;  /* 0x0000000000149947 */ /* 0x000fea0003800000 */
[----:B-----5:R-:W-:Y:S01]  /*2060*/  FADD.FTZ R125, R85, R125 ;  /* 0x0000007d557d7221 */ /* 0x020fe20000010000 */
[----:B------:R-:W-:Y:S06]  /*2070*/  BRA `(.L_x_23586) ;  /* 0x00000000000c7947 */ /* 0x000fec0003800000 */
.L_x_23585:
[----:B-----5:R-:W-:-:S05]  /*2080*/  HADD2.F32 R126, -RZ, R136.H1_H1 ;  /* 0x30000088ff7e7230 */ /* 0x020fca0000004100 */
[----:B------:R-:W-:-:S04]  /*2090*/  FADD.FTZ R125, R126, R125 ;  /* 0x0000007d7e7d7221 */ /* 0x000fc80000010000 */
[----:B------:R-:W-:-:S07]  /*20a0*/  @P1 FADD.FTZ R125, R85, R125 ;  /* 0x0000007d557d1221 */ /* 0x000fce0000010000 */
.L_x_23586:
[----:B------:R-:W-:Y:S01]  /*20b0*/  HADD2.F32 R126, -RZ, R129.H0_H0 ;  /* 0x20000081ff7e7230 */ /* 0x000fe20000004100 */
[----:B------:R-:W-:Y:S06]  /*20c0*/  @P2 BRA `(.L_x_23587) ;  /* 0x00000000000c2947 */ /* 0x000fec0003800000 */
[----:B------:R-:W-:Y:S05]  /*20d0*/  @!P1 BRA `(.L_x_23588) ;  /* 0x0000000000149947 */ /* 0x000fea0003800000 */
[----:B-----5:R-:W-:Y:S01]  /*20e0*/  FADD.FTZ R126, R86, R126 ;  /* 0x0000007e567e7221 */ /* 0x020fe20000010000 */
[----:B------:R-:W-:Y:S06]  /*20f0*/  BRA `(.L_x_23588) ;  /* 0x00000000000c7947 */ /* 0x000fec0003800000 */
.L_x_23587:
[----:B-----5:R-:W-:-:S05]  /*2100*/  HADD2.F32 R127, -RZ, R137.H0_H0 ;  /* 0x20000089ff7f7230 */ /* 0x020fca0000004100 */
[----:B------:R-:W-:-:S04]  /*2110*/  FADD.FTZ R126, R127, R126 ;  /* 0x0000007e7f7e7221 */ /* 0x000fc80000010000 */
[----:B------:R-:W-:-:S07]  /*2120*/  @P1 FADD.FTZ R126, R86, R126 ;  /* 0x0000007e567e1221 */ /* 0x000fce0000010000 */
.L_x_23588:
[----:B------:R-:W-:Y:S01]  /*2130*/  HADD2.F32 R127, -RZ, R129.H1_H1 ;  /* 0x30000081ff7f7230 */ /* 0x000fe20000004100 */
[----:B------:R-:W-:Y:S06]  /*2140*/  @P2 BRA `(.L_x_23589) ;  /* 0x00000000000c2947 */ /* 0x000fec0003800000 */
[----:B------:R-:W-:Y:S05]  /*2150*/  @!P1 BRA `(.L_x_23590) ;  /* 0x0000000000149947 */ /* 0x000fea0003800000 */
[----:B-----5:R-:W-:Y:S01]  /*2160*/  FADD.FTZ R127, R87, R127 ;  /* 0x0000007f577f7221 */ /* 0x020fe20000010000 */
[----:B------:R-:W-:Y:S06]  /*2170*/  BRA `(.L_x_23590) ;  /* 0x00000000000c7947 */ /* 0x000fec0003800000 */
.L_x_23589:
[----:B-----5:R-:W-:-:S05]  /*2180*/  HADD2.F32 R128, -RZ, R137.H1_H1 ;  /* 0x30000089ff807230 */ /* 0x020fca0000004100 */
[----:B------:R-:W-:-:S04]  /*2190*/  FADD.FTZ R127, R128, R127 ;  /* 0x0000007f807f7221 */ /* 0x000fc80000010000 */
[----:B------:R-:W-:-:S07]  /*21a0*/  @P1 FADD.FTZ R127, R87, R127 ;  /* 0x0000007f577f1221 */ /* 0x000fce0000010000 */
.L_x_23590:
[----:B------:R-:W-:Y:S01]  /*21b0*/  HADD2.F32 R128, -RZ, R130.H0_H0 ;  /* 0x20000082ff807230 */ /* 0x000fe20000004100 */
[----:B------:R-:W-:Y:S06]  /*21c0*/  @P2 BRA `(.L_x_23591) ;  /* 0x00000000000c2947 */ /* 0x000fec0003800000 */
[----:B------:R-:W-:Y:S05]  /*21d0*/  @!P1 BRA `(.L_x_23592) ;  /* 0x0000000000149947 */ /* 0x000fea0003800000 */
[----:B-----5:R-:W-:Y:S01]  /*21e0*/  FADD.FTZ R128, R88, R128 ;  /* 0x0000008058807221 */ /* 0x020fe20000010000 */
[----:B------:R-:W-:Y:S06]  /*21f0*/  BRA `(.L_x_23592) ;  /* 0x00000000000c7947 */ /* 0x000fec0003800000 */
.L_x_23591:
[----:B-----5:R-:W-:-:S05]  /*2200*/  HADD2.F32 R129, -RZ, R138.H0_H0 ;  /* 0x2000008aff817230 */ /* 0x020fca0000004100 */
[----:B------:R-:W-:-:S04]  /*2210*/  FADD.FTZ R128, R129, R128 ;  /* 0x0000008081807221 */ /* 0x000fc80000010000 */
[----:B------:R-:W-:-:S07]  /*2220*/  @P1 FADD.FTZ R128, R88, R128 ;  /* 0x0000008058801221 */ /* 0x000fce0000010000 */
.L_x_23592:
[----:B------:R-:W-:Y:S01]  /*2230*/  HADD2.F32 R129, -RZ, R130.H1_H1 ;  /* 0x30000082ff817230 */ /* 0x000fe20000004100 */
[----:B------:R-:W-:Y:S06]  /*2240*/  @P2 BRA `(.L_x_23593) ;  /* 0x00000000000c2947 */ /* 0x000fec0003800000 */
[----:B------:R-:W-:Y:S05]  /*2250*/  @!P1 BRA `(.L_x_23594) ;  /* 0x0000000000149947 */ /* 0x000fea0003800000 */
[----:B-----5:R-:W-:Y:S01]  /*2260*/  FADD.FTZ R129, R89, R129 ;  /* 0x0000008159817221 */ /* 0x020fe20000010000 */
[----:B------:R-:W-:Y:S06]  /*2270*/  BRA `(.L_x_23594) ;  /* 0x00000000000c7947 */ /* 0x000fec0003800000 */
.L_x_23593:
[----:B-----5:R-:W-:-:S05]  /*2280*/  HADD2.F32 R130, -RZ, R138.H1_H1 ;  /* 0x3000008aff827230 */ /* 0x020fca0000004100 */
[----:B------:R-:W-:-:S04]  /*2290*/  FADD.FTZ R129, R130, R129 ;  /* 0x0000008182817221 */ /* 0x000fc80000010000 */
[----:B------:R-:W-:-:S07]  /*22a0*/  @P1 FADD.FTZ R129, R89, R129 ;  /* 0x0000008159811221 */ /* 0x000fce0000010000 */
.L_x_23594:
[----:B------:R-:W-:Y:S01]  /*22b0*/  HADD2.F32 R130, -RZ, R131.H0_H0 ;  /* 0x20000083ff827230 */ /* 0x000fe20000004100 */
[----:B------:R-:W-:Y:S06]  /*22c0*/  @P2 BRA `(.L_x_23595) ;  /* 0x00000000000c2947 */ /* 0x000fec0003800000 */
[----:B------:R-:W-:Y:S05]  /*22d0*/  @!P1 BRA `(.L_x_23596) ;  /* 0x0000000000149947 */ /* 0x000fea0003800000 */
[----:B-----5:R-:W-:Y:S01]  /*22e0*/  FADD.FTZ R130, R90, R130 ;  /* 0x000000825a827221 */ /* 0x020fe20000010000 */
[----:B------:R-:W-:Y:S06]  /*22f0*/  BRA `(.L_x_23596) ;  /* 0x00000000000c7947 */ /* 0x000fec0003800000 */
.L_x_23595:
[----:B-----5:R-:W-:-:S05]  /*2300*/  HADD2.F32 R133, -RZ, R139.H0_H0 ;  /* 0x2000008bff857230 */ /* 0x020fca0000004100 */
[----:B------:R-:W-:-:S04]  /*2310*/  FADD.FTZ R130, R133, R130 ;  /* 0x0000008285827221 */ /* 0x000fc80000010000 */
[----:B------:R-:W-:-:S07]  /*2320*/  @P1 FADD.FTZ R130, R90, R130 ;  /* 0x000000825a821221 */ /* 0x000fce0000010000 */
.L_x_23596:
[----:B------:R-:W-:Y:S01]  /*2330*/  HADD2.F32 R131, -RZ, R131.H1_H1 ;  /* 0x30000083ff837230 */ /* 0x000fe20000004100 */
[----:B------:R-:W-:Y:S06]  /*2340*/  @P2 BRA `(.L_x_23597) ;  /* 0x00000000000c2947 */ /* 0x000fec0003800000 */
[----:B------:R-:W-:Y:S05]  /*2350*/  @!P1 BRA `(.L_x_23598) ;  /* 0x0000000000149947 */ /* 0x000fea0003800000 */
[----:B-----5:R-:W-:Y:S01]  /*2360*/  FADD.FTZ R131, R91, R131 ;  /* 0x000000835b837221 */ /* 0x020fe20000010000 */
[----:B------:R-:W-:Y:S06]  /*2370*/  BRA `(.L_x_23598) ;  /* 0x00000000000c7947 */ /* 0x000fec0003800000 */
.L_x_23597:
[----:B-----5:R-:W-:-:S05]  /*2380*/  HADD2.F32 R132, -RZ, R139.H1_H1 ;  /* 0x3000008bff847230 */ /* 0x020fca0000004100 */
[----:B------:R-:W-:-:S04]  /*2390*/  FADD.FTZ R131, R132, R131 ;  /* 0x0000008384837221 */ /* 0x000fc80000010000 */
[----:B------:R-:W-:-:S07]  /*23a0*/  @P1 FADD.FTZ R131, R91, R131 ;  /* 0x000000835b831221 */ /* 0x000fce0000010000 */
.L_x_23598:
[----:B------:R-:W-:-:S04]  /*23b0*/  LEA R132, P1, R0, UR10, 0x5 ;  /* 0x0000000a00847c11 */ /* 0x000fc8000f8228ff */
[----:B------:R-:W-:-:S05]  /*23c0*/  LEA.HI.X R133, R0, UR11, RZ, 0x5, P1 ;  /* 0x0000000b00857c11 */ /* 0x000fca00088f2cff */
[----:B------:R4:W-:Y:S04]  /*23d0*/  STG.E.128 desc[UR4][R132.64], R124 ;  /* 0x0000007c84007986 */ /* 0x0009e8000c101d04 */
[----:B------:R4:W-:Y:S02]  /*23e0*/  STG.E.128 desc[UR4][R132.64+0x10], R128 ;  /* 0x0000108084007986 */ /* 0x0009e4000c101d04 */
.L_x_23582:
[----:B------:R-:W-:Y:S05]  /*23f0*/  BSYNC B0 ;  /* 0x0000000000007941 */ /* 0x000fea0003800000 */
.L_x_23581:
        /* <DEDUP_REMOVED lines=150> */
.L_x_23622:
        /* <DEDUP_REMOVED lines=48> */
.L_x_23601:
[----:B------:R-:W-:Y:S05]  /*3060*/  BSYNC B0 ;  /* 0x0000000000007941 */ /* 0x000fea0003800000 */
.L_x_23600:
        /* <DEDUP_REMOVED lines=35> */
.L_x_23603:
[----:B------:R-:W-:Y:S05]  /*32a0*/  BSYNC B0 ;  /* 0x0000000000007941 */ /* 0x000fea0003800000 */
.L_x_23602:
        /* <DEDUP_REMOVED lines=35> */
.L_x_23605:
[----:B------:R-:W-:Y:S05]  /*34e0*/  BSYNC B0 ;  /* 0x0000000000007941 */ /* 0x000fea0003800000 */
.L_x_23604:
        /* <DEDUP_REMOVED lines=35> */
.L_x_23607:
[----:B------:R-:W-:Y:S05]  /*3720*/  BSYNC B0 ;  /* 0x0000000000007941 */ /* 0x000fea0003800000 */
.L_x_23606:
        /* <DEDUP_REMOVED lines=34> */
.L_x_23609:
[----:B------:R-:W-:Y:S05]  /*3950*/  BSYNC B0 ;  /* 0x0000000000007941 */ /* 0x000fea0003800000 */
.L_x_23608:
[----:B01234-:R-:W0:Y:S02]  /*3960*/  LDC.64 R132, c[0x0][0x210] ;  /* 0x00008400ff847b82 */ /* 0x01fe240000000a00 */
[----:B0-----:R-:W-:-:S04]  /*3970*/  LEA R3, R132, R3, 0x2 ;  /* 0x0000000384037211 */ /* 0x001fc800078e10ff */
[----:B------:R-:W-:-:S13]  /*3980*/  ISETP.GE.AND P1, PT, R3, R133, PT ;  /* 0x000000850300720c */ /* 0x000fda0003f26270 */
[----:B------:R-:W-:Y:S05]  /*3990*/  @!P1 BRA `(.L_x_23610) ;  /* 0xffffffcc00989947 */ /* 0x000fea000383ffff */
[----:B------:R-:W-:Y:S05]  /*39a0*/  EXIT ;  /* 0x000000000000794d */ /* 0x000fea0003800000 */
.L_x_23599:
        /* <DEDUP_REMOVED lines=8> */
.L_x_23612:
[----:B------:R-:W-:Y:S05]  /*3a30*/  BSYNC B0 ;  /* 0x0000000000007941 */ /* 0x000fea0003800000 */
.L_x_23611:
        /* <DEDUP_REMOVED lines=10> */
.L_x_23613:
[----:B------:R-:W-:Y:S01]  /*3ae0*/  HFMA2.MMA R150, -RZ, RZ, 0, 2.384185791015625e-07 ;  /* 0x00000004ff967435 */ /* 0x000fe200000001ff */
[----:B------:R-:W-:-:S05]  /*3af0*/  MOV R0, R147 ;  /* 0x0000009300007202 */ /* 0x000fca0000000f00 */
[----:B------:R-:W-:-:S05]  /*3b00*/  FADD.FTZ R142, R135, R0 ;  /* 0x00000000878e7221 */ /* 0x000fca0000010000 */
[----:B------:R-:W-:-:S07]  /*3b10*/  MOV R149, R142 ;  /* 0x0000008e00957202 */ /* 0x000fce0000000f00 */
[----:B------:R-:W-:Y:S05]  /*3b20*/  WARPSYNC.COLLECTIVE R148, `(.L_x_23614) ;  /* 0x0000000094087348 */ /* 0x000fea0003c00000 */
[----:B------:R0:W1:Y:S02]  /*3b30*/  SHFL.BFLY P6, R147, R149, R150, R151 ;  /* 0x0c00009695937389 */ /* 0x00006400000c0097 */
[----:B01----:R-:W-:Y:S01]  /*3b40*/  ENDCOLLECTIVE ;  /* 0x000000000000791b */ /* 0x003fe20003800000 */
.L_x_23614:
[----:B------:R-:W-:Y:S01]  /*3b50*/  HFMA2.MMA R150, -RZ, RZ, 0, 4.76837158203125e-07 ;  /* 0x00000008ff967435 */ /* 0x000fe200000001ff */
[----:B------:R-:W-:-:S05]  /*3b60*/  MOV R145, R147 ;  /* 0x0000009300917202 */ /* 0x000fca0000000f00 */
[----:B------:R-:W-:-:S05]  /*3b70*/  FADD.FTZ R145, R142, R145 ;  /* 0x000000918e917221 */ /* 0x000fca0000010000 */
[----:B------:R-:W-:-:S07]  /*3b80*/  MOV R149, R145 ;  /* 0x0000009100957202 */ /* 0x000fce0000000f00 */
[----:B------:R-:W-:Y:S05]  /*3b90*/  WARPSYNC.COLLECTIVE R148, `(.L_x_23615) ;  /* 0x0000000094087348 */ /* 0x000fea0003c00000 */
[----:B------:R0:W1:Y:S02]  /*3ba0*/  SHFL.BFLY P6, R147, R149, R150, R151 ;  /* 0x0c00009695937389 */ /* 0x00006400000c0097 */
[----:B01----:R-:W-:Y:S01]  /*3bb0*/  ENDCOLLECTIVE ;  /* 0x000000000000791b */ /* 0x003fe20003800000 */
.L_x_23615:
[----:B------:R-:W-:Y:S01]  /*3bc0*/  HFMA2.MMA R150, -RZ, RZ, 0, 9.5367431640625e-07 ;  /* 0x00000010ff967435 */ /* 0x000fe200000001ff */
[----:B------:R-:W-:-:S05]  /*3bd0*/  MOV R0, R147 ;  /* 0x0000009300007202 */ /* 0x000fca0000000f00 */
[----:B------:R-:W-:-:S05]  /*3be0*/  FADD.FTZ R144, R145, R0 ;  /* 0x0000000091907221 */ /* 0x000fca0000010000 */
[----:B------:R-:W-:-:S07]  /*3bf0*/  MOV R149, R144 ;  /* 0x0000009000957202 */ /* 0x000fce0000000f00 */
[----:B------:R-:W-:Y:S05]  /*3c00*/  WARPSYNC.COLLECTIVE R148, `(.L_x_23616) ;  /* 0x0000000094087348 */ /* 0x000fea0003c00000 */
[----:B------:R0:W1:Y:S02]  /*3c10*/  SHFL.BFLY P6, R147, R149, R150, R151 ;  /* 0x0c00009695937389 */ /* 0x00006400000c0097 */
[----:B01----:R-:W-:Y:S01]  /*3c20*/  ENDCOLLECTIVE ;  /* 0x000000000000791b */ /* 0x003fe20003800000 */
.L_x_23616:
        /* <DEDUP_REMOVED lines=88> */
.L_x_23617:
[----:B------:R-:W-:Y:S01]  /*41b0*/  HFMA2.MMA R150, -RZ, RZ, 0, 1.1920928955078125e-07 ;  /* 0x00000002ff967435 */ /* 0x000fe200000001ff */
[----:B------:R-:W-:-:S05]  /*41c0*/  MOV R133, R147 ;  /* 0x0000009300857202 */ /* 0x000fca0000000f00 */
[----:B------:R-:W-:-:S05]  /*41d0*/  FADD.FTZ R133, R0, R133 ;  /* 0x0000008500857221 */ /* 0x000fca0000010000 */
[----:B------:R-:W-:-:S07]  /*41e0*/  MOV R149, R133 ;  /* 0x0000008500957202 */ /* 0x000fce0000000f00 */
[----:B------:R-:W-:Y:S05]  /*41f0*/  WARPSYNC.COLLECTIVE R148, `(.L_x_23618) ;  /* 0x0000000094087348 */ /* 0x000fea0003c00000 */
[----:B------:R0:W1:Y:S02]  /*4200*/  SHFL.BFLY P6, R147, R149, R150, R151 ;  /* 0x0c00009695937389 */ /* 0x00006400000c0097 */
[----:B01----:R-:W-:Y:S01]  /*4210*/  ENDCOLLECTIVE ;  /* 0x000000000000791b */ /* 0x003fe20003800000 */
.L_x_23618:
[----:B------:R-:W-:Y:S01]  /*4220*/  HFMA2.MMA R150, -RZ, RZ, 0, 2.384185791015625e-07 ;  /* 0x00000004ff967435 */ /* 0x000fe200000001ff */
[----:B------:R-:W-:-:S05]  /*4230*/  MOV R142, R147 ;  /* 0x00000093008e7202 */ /* 0x000fca0000000f00 */
[----:B------:R-:W-:-:S05]  /*4240*/  FADD.FTZ R142, R133, R142 ;  /* 0x0000008e858e7221 */ /* 0x000fca0000010000 */
[----:B------:R-:W-:-:S07]  /*4250*/  MOV R149, R142 ;  /* 0x0000008e00957202 */ /* 0x000fce0000000f00 */
[----:B------:R-:W-:Y:S05]  /*4260*/  WARPSYNC.COLLECTIVE R148, `(.L_x_23619) ;  /* 0x0000000094087348 */ /* 0x000fea0003c00000 */
[----:B------:R0:W1:Y:S02]  /*4270*/  SHFL.BFLY P6, R147, R149, R150, R151 ;  /* 0x0c00009695937389 */ /* 0x00006400000c0097 */
[----:B01----:R-:W-:Y:S01]  /*4280*/  ENDCOLLECTIVE ;  /* 0x000000000000791b */ /* 0x003fe20003800000 */
.L_x_23619:
[----:B------:R-:W-:Y:S01]  /*4290*/  HFMA2.MMA R150, -RZ, RZ, 0, 4.76837158203125e-07 ;  /* 0x00000008ff967435 */ /* 0x000fe200000001ff */
[----:B------:R-:W-:-:S05]  /*42a0*/  MOV R135, R147 ;  /* 0x0000009300877202 */ /* 0x000fca0000000f00 */
[----:B------:R-:W-:-:S05]  /*42b0*/  FADD.FTZ R135, R142, R135 ;  /* 0x000000878e877221 */ /* 0x000fca0000010000 */
[----:B------:R-:W-:-:S07]  /*42c0*/  MOV R149, R135 ;  /* 0x0000008700957202 */ /* 0x000fce0000000f00 */
[----:B------:R-:W-:Y:S05]  /*42d0*/  WARPSYNC.COLLECTIVE R148, `(.L_x_23620) ;  /* 0x0000000094087348 */ /* 0x000fea0003c00000 */
[----:B------:R0:W1:Y:S02]  /*42e0*/  SHFL.BFLY P6, R147, R149, R150, R151 ;  /* 0x0c00009695937389 */ /* 0x00006400000c0097 */
[----:B01----:R-:W-:Y:S01]  /*42f0*/  ENDCOLLECTIVE ;  /* 0x000000000000791b */ /* 0x003fe20003800000 */
.L_x_23620:
[----:B------:R-:W-:Y:S01]  /*4300*/  HFMA2.MMA R150, -RZ, RZ, 0, 9.5367431640625e-07 ;  /* 0x00000010ff967435 */ /* 0x000fe200000001ff */
[----:B------:R-:W-:-:S05]  /*4310*/  MOV R144, R147 ;  /* 0x0000009300907202 */ /* 0x000fca0000000f00 */
[----:B------:R-:W-:-:S05]  /*4320*/  FADD.FTZ R146, R135, R144 ;  /* 0x0000009087927221 */ /* 0x000fca0000010000 */
[----:B------:R-:W-:-:S07]  /*4330*/  MOV R149, R146 ;  /* 0x0000009200957202 */ /* 0x000fce0000000f00 */
[----:B------:R-:W-:Y:S05]  /*4340*/  WARPSYNC.COLLECTIVE R148, `(.L_x_23621) ;  /* 0x0000000094087348 */ /* 0x000fea0003c00000 */
[----:B------:R0:W1:Y:S02]  /*4350*/  SHFL.BFLY P6, R147, R149, R150, R151 ;  /* 0x0c00009695937389 */ /* 0x00006400000c0097 */
[----:B01----:R-:W-:Y:S01]  /*4360*/  ENDCOLLECTIVE ;  /* 0x000000000000791b */ /* 0x003fe20003800000 */
.L_x_23621:
[----:B------:R-:W-:Y:S05]  /*4370*/  BRA `(.L_x_23622) ;  /* 0xffffffe800787947 */ /* 0x000fea000383ffff */
.L_x_23623:
        /* <DEDUP_REMOVED lines=16> */
.L_x_33686:


//--------------------- .text._ZN10layer_norm31ln_parallel_residual_fwd_kernelINS_13Kernel_traitsIf6__halffS2_fjLj1280ELj1ELj4ELj1ELj16ENS_18Kernel_traits_baseILj1280EfS2_fS2_fjLj128EEEEELb0ELb1ELb1EEEvNS_9FwdParamsE --------------------------
	.section	.text._ZN10layer_norm31ln_parallel_residual_fwd_kernelINS_13Kernel_traitsIf6__halffS2_fjLj1280ELj1ELj4ELj1ELj16ENS_18Kernel_traits_baseILj1280EfS2_fS2_fjLj128EEEEELb0ELb1ELb1EEEvNS_9FwdParamsE,"ax",@progbits
	.align	128
        .global         _ZN10layer_norm31ln_parallel_residual_fwd_kernelINS_13Kernel_traitsIf6__halffS2_fjLj1280ELj1ELj4ELj1ELj16ENS_18Kernel_traits_baseILj1280EfS2_fS2_fjLj128EEEEELb0ELb1ELb1EEEvNS_9FwdParamsE
        .type           _ZN10layer_norm31ln_parallel_residual_fwd_kernelINS_13Kernel_traitsIf6__halffS2_fjLj1280ELj1ELj4ELj1ELj16ENS_18Kernel_traits_baseILj1280EfS2_fS2_fjLj128EEEEELb0ELb1ELb1EEEvNS_9FwdParamsE,@function
        .size           _ZN10layer_norm31ln_parallel_residual_fwd_kernelINS_13Kernel_traitsIf6__halffS2_fjLj1280ELj1ELj4ELj1ELj16ENS_18Kernel_traits_baseILj1280EfS2_fS2_fjLj128EEEEELb0ELb1ELb1EEEvNS_9FwdParamsE,(.L_x_33687 - _ZN10layer_norm31ln_parallel_residual_fwd_kernelINS_13Kernel_traitsIf6__halffS2_fjLj1280ELj1ELj4ELj1ELj16ENS_18Kernel_traits_baseILj1280EfS2_fS2_fjLj128EEEEELb0ELb1ELb1EEEvNS_9FwdParamsE)
        .other          _ZN10layer_norm31ln_parallel_residual_fwd_kernelINS_13Kernel_traitsIf6__halffS2_fjLj1280ELj1ELj4ELj1ELj16ENS_18Kernel_traits_baseILj1280EfS2_fS2_fjLj128EEEEELb0ELb1ELb1EEEvNS_9FwdParamsE,@"STO_CUDA_ENTRY STV_DEFAULT"
_ZN10layer_norm31ln_parallel_residual_fwd_kernelINS_13Kernel_traitsIf6__halffS2_fjLj1280ELj1ELj4ELj1ELj16ENS_18Kernel_traits_baseILj1280EfS2_fS2_fjLj128EEEEELb0ELb1ELb1EEEvNS_9FwdParamsE:
.text._ZN10layer_norm31ln_parallel_residual_fwd_kernelINS_13Kernel_traitsIf6__halffS2_fjLj1280ELj1ELj4ELj1ELj16ENS_18Kernel_traits_baseILj1280EfS2_fS2_fjLj128EEEEELb0ELb1ELb1EEEvNS_9FwdParamsE:
        /* <DEDUP_REMOVED lines=73> */
.L_x_23706:
[----:B------:R-:W0:Y:S01]  /*0490*/  LDC.64 R128, c[0x0][0x220] ;  /* 0x00008800ff807b82 */ /* 0x000e220000000a00 */
[----:B------:R-:W-:Y:S01]  /*04a0*/  IMAD R0, R3, UR6, RZ ;  /* 0x0000000603007c24 */ /* 0x000fe2000f8e02ff */
[----:B------:R-:W-:-:S04]  /*04b0*/  ISETP.NE.U32.AND P1, PT, RZ, UR8, PT ;  /* 0x00000008ff007c0c */ /* 0x000fc8000bf25070 */
[----:B------:R-:W-:Y:S02]  /*04c0*/  ISETP.NE.AND.EX P1, PT, RZ, UR9, PT, P1 ;  /* 0x00000009ff007c0c */ /* 0x000fe4000bf25310 */
[----:B-1----:R-:W-:-:S04]  /*04d0*/  SHF.R.S32.HI R97, RZ, 0x1f, R0 ;  /* 0x0000001fff617819 */ /* 0x002fc80000011400 */
[----:B------:R-:W-:-:S04]  /*04e0*/  LEA.HI R97, R97, R0, RZ, 0x3 ;  /* 0x0000000061617211 */ /* 0x000fc800078f18ff */
[----:B------:R-:W-:-:S04]  /*04f0*/  LEA.HI.SX32 R139, R97, R2, 0x1d ;  /* 0x00000002618b7211 */ /* 0x000fc800078feaff */
[C---:B------:R-:W-:Y:S02]  /*0500*/  @P0 LEA R102, P2, R139.reuse, UR14, 0x4 ;  /* 0x0000000e8b660c11 */ /* 0x040fe4000f8420ff */
[C---:B------:R-:W-:Y:S01]  /*0510*/  @P1 LEA R100, P4, R139.reuse, UR8, 0x5 ;  /* 0x000000088b641c11 */ /* 0x040fe2000f8828ff */
[C---:B0-----:R-:W-:Y:S01]  /*0520*/  IMAD.WIDE.U32 R98, R139.reuse, 0x10, R128 ;  /* 0x000000108b627825 */ /* 0x041fe200078e0080 */
[C---:B------:R-:W-:Y:S02]  /*0530*/  @P0 LEA.HI.X R103, R139.reuse, UR15, RZ, 0x4, P2 ;  /* 0x0000000f8b670c11 */ /* 0x040fe400090f24ff */
[----:B------:R-:W-:Y:S02]  /*0540*/  @P1 LEA.HI.X R101, R139, UR9, RZ, 0x5, P4 ;  /* 0x000000098b651c11 */ /* 0x000fe4000a0f2cff */
[----:B------:R-:W2:Y:S04]  /*0550*/  LDG.E.128 R104, desc[UR4][R98.64] ;  /* 0x0000000462687981 */ /* 0x000ea8000c1e1d00 */
[----:B-----5:R0:W5:Y:S04]  /*0560*/  @P0 LDG.E.128 R12, desc[UR4][R102.64] ;  /* 0x00000004660c0981 */ /* 0x020168000c1e1d00 */
        /* <DEDUP_REMOVED lines=9> */
.L_x_23625:
[----:B-----5:R-:W-:-:S05]  /*0600*/  HADD2.F32 R97, -RZ, R12.H0_H0 ;  /* 0x2000000cff617230 */ /* 0x020fca0000004100 */
[----:B------:R-:W-:-:S04]  /*0610*/  FADD.FTZ R96, R96, R97 ;  /* 0x0000006160607221 */ /* 0x000fc80000010000 */
[----:B------:R-:W-:-:S07]  /*0620*/  @P1 FADD.FTZ R96, R8, R96 ;  /* 0x0000006008601221 */ /* 0x000fce0000010000 */
.L_x_23626:
[----:B------:R-:W-:Y:S01]  /*0630*/  HADD2.F32 R97, -RZ, R104.H1_H1 ;  /* 0x30000068ff617230 */ /* 0x000fe20000004100 */
[----:B------:R-:W-:Y:S06]  /*0640*/  @P2 BRA `(.L_x_23627) ;  /* 0x00000000000c2947 */ /* 0x000fec0003800000 */
[----:B------:R-:W-:Y:S05]  /*0650*/  @!P1 BRA `(.L_x_23628) ;  /* 0x0000000000149947 */ /* 0x000fea0003800000 */
[----:B-----5:R-:W-:Y:S01]  /*0660*/  FADD.FTZ R97, R9, R97 ;  /* 0x0000006109617221 */ /* 0x020fe20000010000 */
[----:B------:R-:W-:Y:S06]  /*0670*/  BRA `(.L_x_23628) ;  /* 0x00000000000c7947 */ /* 0x000fec0003800000 */
.L_x_23627:
[----:B-----5:R-:W-:-:S05]  /*0680*/  HADD2.F32 R0, -RZ, R12.H1_H1 ;  /* 0x3000000cff007230 */ /* 0x020fca0000004100 */
[----:B------:R-:W-:-:S04]  /*0690*/  FADD.FTZ R97, R97, R0 ;  /* 0x0000000061617221 */ /* 0x000fc80000010000 */
[----:B------:R-:W-:-:S07]  /*06a0*/  @P1 FADD.FTZ R97, R9, R97 ;  /* 0x0000006109611221 */ /* 0x000fce0000010000 */
.L_x_23628:
[----:B------:R-:W-:Y:S01]  /*06b0*/  HADD2.F32 R98, -RZ, R105.H0_H0 ;  /* 0x20000069ff627230 */ /* 0x000fe20000004100 */
[----:B------:R-:W-:Y:S06]  /*06c0*/  @P2 BRA `(.L_x_23629) ;  /* 0x00000000000c2947 */ /* 0x000fec0003800000 */
[----:B------:R-:W-:Y:S05]  /*06d0*/  @!P1 BRA `(.L_x_23630) ;  /* 0x0000000000149947 */ /* 0x000fea0003800000 */
[----:B-----5:R-:W-:Y:S01]  /*06e0*/  FADD.FTZ R98, R10, R98 ;  /* 0x000000620a627221 */ /* 0x020fe20000010000 */
[----:B------:R-:W-:Y:S06]  /*06f0*/  BRA `(.L_x_23630) ;  /* 0x00000000000c7947 */ /* 0x000fec0003800000 */
.L_x_23629:
[----:B-----5:R-:W-:-:S05]  /*0700*/  HADD2.F32 R99, -RZ, R13.H0_H0 ;  /* 0x2000000dff637230 */ /* 0x020fca0000004100 */
[----:B------:R-:W-:-:S04]  /*0710*/  FADD.FTZ R98, R98, R99 ;  /* 0x0000006362627221 */ /* 0x000fc80000010000 */
[----:B------:R-:W-:-:S07]  /*0720*/  @P1 FADD.FTZ R98, R10, R98 ;  /* 0x000000620a621221 */ /* 0x000fce0000010000 */
.L_x_23630:
[----:B------:R-:W-:Y:S01]  /*0730*/  HADD2.F32 R99, -RZ, R105.H1_H1 ;  /* 0x30000069ff637230 */ /* 0x000fe20000004100 */
[----:B------:R-:W-:Y:S06]  /*0740*/  @P2 BRA `(.L_x_23631) ;  /* 0x00000000000c2947 */ /* 0x000fec0003800000 */
[----:B------:R-:W-:Y:S05]  /*0750*/  @!P1 BRA `(.L_x_23632) ;  /* 0x0000000000149947 */ /* 0x000fea0003800000 */
[----:B-----5:R-:W-:Y:S01]  /*0760*/  FADD.FTZ R99, R11, R99 ;  /* 0x000000630b637221 */ /* 0x020fe20000010000 */
[----:B------:R-:W-:Y:S06]  /*0770*/  BRA `(.L_x_23632) ;  /* 0x00000000000c7947 */ /* 0x000fec0003800000 */
.L_x_23631:
[----:B-----5:R-:W-:-:S05]  /*0780*/  HADD2.F32 R0, -RZ, R13.H1_H1 ;  /* 0x3000000dff007230 */ /* 0x020fca0000004100 */
[----:B------:R-:W-:-:S04]  /*0790*/  FADD.FTZ R99, R99, R0 ;  /* 0x0000000063637221 */ /* 0x000fc80000010000 */
[----:B------:R-:W-:-:S07]  /*07a0*/  @P1 FADD.FTZ R99, R11, R99 ;  /* 0x000000630b631221 */ /* 0x000fce0000010000 */
.L_x_23632:
[----:B------:R-:W-:Y:S01]  /*07b0*/  HADD2.F32 R100, -RZ, R106.H0_H0 ;  /* 0x2000006aff647230 */ /* 0x000fe20000004100 */
[----:B------:R-:W-:Y:S06]  /*07c0*/  @P2 BRA `(.L_x_23633) ;  /* 0x00000000000c2947 */ /* 0x000fec0003800000 */
[----:B------:R-:W-:Y:S05]  /*07d0*/  @!P1 BRA `(.L_x_23634) ;  /* 0x0000000000149947 */ /* 0x000fea0003800000 */
[----:B-----5:R-:W-:Y:S01]  /*07e0*/  FADD.FTZ R100, R4, R100 ;  /* 0x0000006404647221 */ /* 0x020fe20000010000 */
[----:B------:R-:W-:Y:S06]  /*07f0*/  BRA `(.L_x_23634) ;  /* 0x00000000000c7947 */ /* 0x000fec0003800000 */
.L_x_23633:
[----:B-----5:R-:W-:-:S05]  /*0800*/  HADD2.F32 R101, -RZ, R14.H0_H0 ;  /* 0x2000000eff657230 */ /* 0x020fca0000004100 */
[----:B------:R-:W-:-:S04]  /*0810*/  FADD.FTZ R100, R100, R101 ;  /* 0x0000006564647221 */ /* 0x000fc80000010000 */
[----:B------:R-:W-:-:S07]  /*0820*/  @P1 FADD.FTZ R100, R4, R100 ;  /* 0x0000006404641221 */ /* 0x000fce0000010000 */
.L_x_23634:
[----:B------:R-:W-:Y:S01]  /*0830*/  HADD2.F32 R101, -RZ, R106.H1_H1 ;  /* 0x3000006aff657230 */ /* 0x000fe20000004100 */
[----:B------:R-:W-:Y:S06]  /*0840*/  @P2 BRA `(.L_x_23635) ;  /* 0x00000000000c2947 */ /* 0x000fec0003800000 */
[----:B------:R-:W-:Y:S05]  /*0850*/  @!P1 BRA `(.L_x_23636) ;  /* 0x0000000000149947 */ /* 0x000fea0003800000 */
[----:B-----5:R-:W-:Y:S01]  /*0860*/  FADD.FTZ R101, R5, R101 ;  /* 0x0000006505657221 */ /* 0x020fe20000010000 */
[----:B------:R-:W-:Y:S06]  /*0870*/  BRA `(.L_x_23636) ;  /* 0x00000000000c7947 */ /* 0x000fec0003800000 */
.L_x_23635:
[----:B-----5:R-:W-:-:S05]  /*0880*/  HADD2.F32 R0, -RZ, R14.H1_H1 ;  /* 0x3000000eff007230 */ /* 0x020fca0000004100 */
[----:B------:R-:W-:-:S04]  /*0890*/  FADD.FTZ R101, R101, R0 ;  /* 0x0000000065657221 */ /* 0x000fc80000010000 */
[----:B------:R-:W-:-:S07]  /*08a0*/  @P1 FADD.FTZ R101, R5, R101 ;  /* 0x0000006505651221 */ /* 0x000fce0000010000 */
.L_x_23636:
[----:B------:R-:W-:Y:S01]  /*08b0*/  HADD2.F32 R102, -RZ, R107.H0_H0 ;  /* 0x2000006bff667230 */ /* 0x000fe20000004100 */
[----:B------:R-:W-:Y:S06]  /*08c0*/  @P2 BRA `(.L_x_23637) ;  /* 0x00000000000c2947 */ /* 0x000fec0003800000 */
[----:B------:R-:W-:Y:S05]  /*08d0*/  @!P1 BRA `(.L_x_23638) ;  /* 0x0000000000149947 */ /* 0x000fea0003800000 */
[----:B-----5:R-:W-:Y:S01]  /*08e0*/  FADD.FTZ R102, R6, R102 ;  /* 0x0000006606667221 */ /* 0x020fe20000010000 */
[----:B------:R-:W-:Y:S06]  /*08f0*/  BRA `(.L_x_23638) ;  /* 0x00000000000c7947 */ /* 0x000fec0003800000 */
.L_x_23637:
[----:B-----5:R-:W-:-:S05]  /*0900*/  HADD2.F32 R103, -RZ, R15.H0_H0 ;  /* 0x2000000fff677230 */ /* 0x020fca0000004100 */
[----:B------:R-:W-:-:S04]  /*0910*/  FADD.FTZ R102, R102, R103 ;  /* 0x0000006766667221 */ /* 0x000fc80000010000 */
[----:B------:R-:W-:-:S07]  /*0920*/  @P1 FADD.FTZ R102, R6, R102 ;  /* 0x0000006606661221 */ /* 0x000fce0000010000 */
.L_x_23638:
[----:B------:R-:W-:Y:S01]  /*0930*/  HADD2.F32 R103, -RZ, R107.H1_H1 ;  /* 0x3000006bff677230 */ /* 0x000fe20000004100 */
[----:B------:R-:W-:Y:S06]  /*0940*/  @P2 BRA `(.L_x_23639) ;  /* 0x00000000000c2947 */ /* 0x000fec0003800000 */
[----:B------:R-:W-:Y:S05]  /*0950*/  @!P1 BRA `(.L_x_23640) ;  /* 0x0000000000149947 */ /* 0x000fea0003800000 */
[----:B-----5:R-:W-:Y:S01]  /*0960*/  FADD.FTZ R103, R7, R103 ;  /* 0x0000006707677221 */ /* 0x020fe20000010000 */
[----:B------:R-:W-:Y:S06]  /*0970*/  BRA `(.L_x_23640) ;  /* 0x00000000000c7947 */ /* 0x000fec0003800000 */
.L_x_23639:
[----:B-----5:R-:W-:-:S05]  /*0980*/  HADD2.F32 R0, -RZ, R15.H1_H1 ;  /* 0x3000000fff007230 */ /* 0x020fca0000004100 */
[----:B------:R-:W-:-:S04]  /*0990*/  FADD.FTZ R103, R103, R0 ;  /* 0x0000000067677221 */ /* 0x000fc80000010000 */
[----:B------:R-:W-:-:S07]  /*09a0*/  @P1 FADD.FTZ R103, R7, R103 ;  /* 0x0000006707671221 */ /* 0x000fce0000010000 */
.L_x_23640:
        /* <DEDUP_REMOVED lines=19> */
.L_x_23641:
[----:B-----5:R-:W-:-:S05]  /*0ae0*/  HADD2.F32 R105, -RZ, R12.H0_H0 ;  /* 0x2000000cff697230 */ /* 0x020fca0000004100 */
[----:B------:R-:W-:-:S04]  /*0af0*/  FADD.FTZ R104, R105, R104 ;  /* 0x0000006869687221 */ /* 0x000fc80000010000 */
[----:B------:R-:W-:-:S07]  /*0b00*/  @P1 FADD.FTZ R104, R8, R104 ;  /* 0x0000006808681221 */ /* 0x000fce0000010000 */
.L_x_23642:
[----:B------:R-:W-:Y:S01]  /*0b10*/  HADD2.F32 R105, -RZ, R108.H1_H1 ;  /* 0x3000006cff697230 */ /* 0x000fe20000004100 */
[----:B------:R-:W-:Y:S06]  /*0b20*/  @P2 BRA `(.L_x_23643) ;  /* 0x00000000000c2947 */ /* 0x000fec0003800000 */
[----:B------:R-:W-:Y:S05]  /*0b30*/  @!P1 BRA `(.L_x_23644) ;  /* 0x0000000000149947 */ /* 0x000fea0003800000 */
[----:B-----5:R-:W-:Y:S01]  /*0b40*/  FADD.FTZ R105, R9, R105 ;  /* 0x0000006909697221 */ /* 0x020fe20000010000 */
[----:B------:R-:W-:Y:S06]  /*0b50*/  BRA `(.L_x_23644) ;  /* 0x00000000000c7947 */ /* 0x000fec0003800000 */
.L_x_23643:
[----:B-----5:R-:W-:-:S05]  /*0b60*/  HADD2.F32 R0, -RZ, R12.H1_H1 ;  /* 0x3000000cff007230 */ /* 0x020fca0000004100 */
[----:B------:R-:W-:-:S04]  /*0b70*/  FADD.FTZ R105, R0, R105 ;  /* 0x0000006900697221 */ /* 0x000fc80000010000 */
[----:B------:R-:W-:-:S07]  /*0b80*/  @P1 FADD.FTZ R105, R9, R105 ;  /* 0x0000006909691221 */ /* 0x000fce0000010000 */
.L_x_23644:
[----:B------:R-:W-:Y:S01]  /*0b90*/  HADD2.F32 R106, -RZ, R109.H0_H0 ;  /* 0x2000006dff6a7230 */ /* 0x000fe20000004100 */
[----:B------:R-:W-:Y:S06]  /*0ba0*/  @P2 BRA `(.L_x_23645) ;  /* 0x00000000000c2947 */ /* 0x000fec0003800000 */
[----:B------:R-:W-:Y:S05]  /*0bb0*/  @!P1 BRA `(.L_x_23646) ;  /* 0x0000000000149947 */ /* 0x000fea0003800000 */
[----:B-----5:R-:W-:Y:S01]  /*0bc0*/  FADD.FTZ R106, R10, R106 ;  /* 0x0000006a0a6a7221 */ /* 0x020fe20000010000 */
[----:B------:R-:W-:Y:S06]  /*0bd0*/  BRA `(.L_x_23646) ;  /* 0x00000000000c7947 */ /* 0x000fec0003800000 */
.L_x_23645:
[----:B-----5:R-:W-:-:S05]  /*0be0*/  HADD2.F32 R107, -RZ, R13.H0_H0 ;  /* 0x2000000dff6b7230 */ /* 0x020fca0000004100 */
[----:B------:R-:W-:-:S04]  /*0bf0*/  FADD.FTZ R106, R107, R106 ;  /* 0x0000006a6b6a7221 */ /* 0x000fc80000010000 */
[----:B------:R-:W-:-:S07]  /*0c00*/  @P1 FADD.FTZ R106, R10, R106 ;  /* 0x0000006a0a6a1221 */ /* 0x000fce0000010000 */
.L_x_23646:
[----:B------:R-:W-:Y:S01]  /*0c10*/  HADD2.F32 R107, -RZ, R109.H1_H1 ;  /* 0x3000006dff6b7230 */ /* 0x000fe20000004100 */
[----:B------:R-:W-:Y:S06]  /*0c20*/  @P2 BRA `(.L_x_23647) ;  /* 0x00000000000c2947 */ /* 0x000fec0003800000 */
[----:B------:R-:W-:Y:S05]  /*0c30*/  @!P1 BRA `(.L_x_23648) ;  /* 0x0000000000149947 */ /* 0x000fea0003800000 */
[----:B-----5:R-:W-:Y:S01]  /*0c40*/  FADD.FTZ R107, R11, R107 ;  /* 0x0000006b0b6b7221 */ /* 0x020fe20000010000 */
[----:B------:R-:W-:Y:S06]  /*0c50*/  BRA `(.L_x_23648) ;  /* 0x00000000000c7947 */ /* 0x000fec0003800000 */
.L_x_23647:
[----:B-----5:R-:W-:-:S05]  /*0c60*/  HADD2.F32 R0, -RZ, R13.H1_H1 ;  /* 0x3000000dff007230 */ /* 0x020fca0000004100 */
[----:B------:R-:W-:-:S04]  /*0c70*/  FADD.FTZ R107, R0, R107 ;  /* 0x0000006b006b7221 */ /* 0x000fc80000010000 */
[----:B------:R-:W-:-:S07]  /*0c80*/  @P1 FADD.FTZ R107, R11, R107 ;  /* 0x0000006b0b6b1221 */ /* 0x000fce0000010000 */
.L_x_23648:
[----:B------:R-:W-:Y:S01]  /*0c90*/  HADD2.F32 R108, -RZ, R110.H0_H0 ;  /* 0x2000006eff6c7230 */ /* 0x000fe20000004100 */
[----:B------:R-:W-:Y:S06]  /*0ca0*/  @P2 BRA `(.L_x_23649) ;  /* 0x00000000000c2947 */ /* 0x000fec0003800000 */
[----:B------:R-:W-:Y:S05]  /*0cb0*/  @!P1 BRA `(.L_x_23650) ;  /* 0x0000000000149947 */ /* 0x000fea0003800000 */
[----:B-----5:R-:W-:Y:S01]  /*0cc0*/  FADD.FTZ R108, R4, R108 ;  /* 0x0000006c046c7221 */ /* 0x020fe20000010000 */
[----:B------:R-:W-:Y:S06]  /*0cd0*/  BRA `(.L_x_23650) ;  /* 0x00000000000c7947 */ /* 0x000fec0003800000 */
.L_x_23649:
[----:B-----5:R-:W-:-:S05]  /*0ce0*/  HADD2.F32 R109, -RZ, R14.H0_H0 ;  /* 0x2000000eff6d7230 */ /* 0x020fca0000004100 */
[----:B------:R-:W-:-:S04]  /*0cf0*/  FADD.FTZ R108, R109, R108 ;  /* 0x0000006c6d6c7221 */ /* 0x000fc80000010000 */
[----:B------:R-:W-:-:S07]  /*0d00*/  @P1 FADD.FTZ R108, R4, R108 ;  /* 0x0000006c046c1221 */ /* 0x000fce0000010000 */
.L_x_23650:
[----:B------:R-:W-:Y:S01]  /*0d10*/  HADD2.F32 R109, -RZ, R110.H1_H1 ;  /* 0x3000006eff6d7230 */ /* 0x000fe20000004100 */
[----:B------:R-:W-:Y:S06]  /*0d20*/  @P2 BRA `(.L_x_23651) ;  /* 0x00000000000c2947 */ /* 0x000fec0003800000 */
[----:B------:R-:W-:Y:S05]  /*0d30*/  @!P1 BRA `(.L_x_23652) ;  /* 0x0000000000149947 */ /* 0x000fea0003800000 */
[----:B-----5:R-:W-:Y:S01]  /*0d40*/  FADD.FTZ R109, R5, R109 ;  /* 0x0000006d056d7221 */ /* 0x020fe20000010000 */
[----:B------:R-:W-:Y:S06]  /*0d50*/  BRA `(.L_x_23652) ;  /* 0x00000000000c7947 */ /* 0x000fec0003800000 */
.L_x_23651:
[----:B-----5:R-:W-:-:S05]  /*0d60*/  HADD2.F32 R0, -RZ, R14.H1_H1 ;  /* 0x3000000eff007230 */ /* 0x020fca0000004100 */
[----:B------:R-:W-:-:S04]  /*0d70*/  FADD.FTZ R109, R0, R109 ;  /* 0x0000006d006d7221 */ /* 0x000fc80000010000 */
[----:B------:R-:W-:-:S07]  /*0d80*/  @P1 FADD.FTZ R109, R5, R109 ;  /* 0x0000006d056d1221 */ /* 0x000fce0000010000 */
.L_x_23652:
[----:B------:R-:W-:Y:S01]  /*0d90*/  HADD2.F32 R110, -RZ, R111.H0_H0 ;  /* 0x2000006fff6e7230 */ /* 0x000fe20000004100 */
[----:B------:R-:W-:Y:S06]  /*0da0*/  @P2 BRA `(.L_x_23653) ;  /* 0x00000000000c2947 */ /* 0x000fec0003800000 */
[----:B------:R-:W-:Y:S05]  /*0db0*/  @!P1 BRA `(.L_x_23654) ;  /* 0x0000000000149947 */ /* 0x000fea0003800000 */
[----:B-----5:R-:W-:Y:S01]  /*0dc0*/  FADD.FTZ R110, R6, R110 ;  /* 0x0000006e066e7221 */ /* 0x020fe20000010000 */
[----:B------:R-:W-:Y:S06]  /*0dd0*/  BRA `(.L_x_23654) ;  /* 0x00000000000c7947 */ /* 0x000fec0003800000 */
.L_x_23653:
[----:B-----5:R-:W-:-:S05]  /*0de0*/  HADD2.F32 R113, -RZ, R15.H0_H0 ;  /* 0x2000000fff717230 */ /* 0x020fca0000004100 */
[----:B------:R-:W-:-:S04]  /*0df0*/  FADD.FTZ R110, R113, R110 ;  /* 0x0000006e716e7221 */ /* 0x000fc80000010000 */
[----:B------:R-:W-:-:S07]  /*0e00*/  @P1 FADD.FTZ R110, R6, R110 ;  /* 0x0000006e066e1221 */ /* 0x000fce0000010000 */
.L_x_23654:
[----:B------:R-:W-:Y:S01]  /*0e10*/  HADD2.F32 R111, -RZ, R111.H1_H1 ;  /* 0x3000006fff6f7230 */ /* 0x000fe20000004100 */
[----:B------:R-:W-:Y:S06]  /*0e20*/  @P2 BRA `(.L_x_23655) ;  /* 0x00000000000c2947 */ /* 0x000fec0003800000 */
[----:B------:R-:W-:Y:S05]  /*0e30*/  @!P1 BRA `(.L_x_23656) ;  /* 0x0000000000149947 */ /* 0x000fea0003800000 */
[----:B-----5:R-:W-:Y:S01]  /*0e40*/  FADD.FTZ R111, R7, R111 ;  /* 0x0000006f076f7221 */ /* 0x020fe20000010000 */
[----:B------:R-:W-:Y:S06]  /*0e50*/  BRA `(.L_x_23656) ;  /* 0x00000000000c7947 */ /* 0x000fec0003800000 */
.L_x_23655:
[----:B-----5:R-:W-:-:S05]  /*0e60*/  HADD2.F32 R0, -RZ, R15.H1_H1 ;  /* 0x3000000fff007230 */ /* 0x020fca0000004100 */
[----:B------:R-:W-:-:S04]  /*0e70*/  FADD.FTZ R111, R0, R111 ;  /* 0x0000006f006f7221 */ /* 0x000fc80000010000 */
[----:B------:R-:W-:-:S07]  /*0e80*/  @P1 FADD.FTZ R111, R7, R111 ;  /* 0x0000006f076f1221 */ /* 0x000fce0000010000 */
.L_x_23656:
        /* <DEDUP_REMOVED lines=19> */
.L_x_23657:
[----:B-----5:R-:W-:-:S05]  /*0fc0*/  HADD2.F32 R113, -RZ, R12.H0_H0 ;  /* 0x2000000cff717230 */ /* 0x020fca0000004100 */
[----:B------:R-:W-:-:S04]  /*0fd0*/  FADD.FTZ R112, R113, R112 ;  /* 0x0000007071707221 */ /* 0x000fc80000010000 */
[----:B------:R-:W-:-:S07]  /*0fe0*/  @P1 FADD.FTZ R112, R8, R112 ;  /* 0x0000007008701221 */ /* 0x000fce0000010000 */
.L_x_23658:
[----:B------:R-:W-:Y:S01]  /*0ff0*/  HADD2.F32 R113, -RZ, R116.H1_H1 ;  /* 0x30000074ff717230 */ /* 0x000fe20000004100 */
[----:B------:R-:W-:Y:S06]  /*1000*/  @P2 BRA `(.L_x_23659) ;  /* 0x00000000000c2947 */ /* 0x000fec0003800000 */
[----:B------:R-:W-:Y:S05]  /*1010*/  @!P1 BRA `(.L_x_23660) ;  /* 0x0000000000149947 */ /* 0x000fea0003800000 */
[----:B-----5:R-:W-:Y:S01]  /*1020*/  FADD.FTZ R113, R9, R113 ;  /* 0x0000007109717221 */ /* 0x020fe20000010000 */
[----:B------:R-:W-:Y:S06]  /*1030*/  BRA `(.L_x_23660) ;  /* 0x00000000000c7947 */ /* 0x000fec0003800000 */
.L_x_23659:
[----:B-----5:R-:W-:-:S05]  /*1040*/  HADD2.F32 R0, -RZ, R12.H1_H1 ;  /* 0x3000000cff007230 */ /* 0x020fca0000004100 */
[----:B------:R-:W-:-:S04]  /*1050*/  FADD.FTZ R113, R0, R113 ;  /* 0x0000007100717221 */ /* 0x000fc80000010000 */
[----:B------:R-:W-:-:S07]  /*1060*/  @P1 FADD.FTZ R113, R9, R113 ;  /* 0x0000007109711221 */ /* 0x000fce0000010000 */
.L_x_23660:
[----:B------:R-:W-:Y:S01]  /*1070*/  HADD2.F32 R114, -RZ, R117.H0_H0 ;  /* 0x20000075ff727230 */ /* 0x000fe20000004100 */
[----:B------:R-:W-:Y:S06]  /*1080*/  @P2 BRA `(.L_x_23661) ;  /* 0x00000000000c2947 */ /* 0x000fec0003800000 */
[----:B------:R-:W-:Y:S05]  /*1090*/  @!P1 BRA `(.L_x_23662) ;  /* 0x0000000000149947 */ /* 0x000fea0003800000 */
[----:B-----5:R-:W-:Y:S01]  /*10a0*/  FADD.FTZ R114, R10, R114 ;  /* 0x000000720a727221 */ /* 0x020fe20000010000 */
[----:B------:R-:W-:Y:S06]  /*10b0*/  BRA `(.L_x_23662) ;  /* 0x00000000000c7947 */ /* 0x000fec0003800000 */
.L_x_23661:
[----:B-----5:R-:W-:-:S05]  /*10c0*/  HADD2.F32 R115, -RZ, R13.H0_H0 ;  /* 0x2000000dff737230 */ /* 0x020fca0000004100 */
[----:B------:R-:W-:-:S04]  /*10d0*/  FADD.FTZ R114, R115, R114 ;  /* 0x0000007273727221 */ /* 0x000fc80000010000 */
[----:B------:R-:W-:-:S07]  /*10e0*/  @P1 FADD.FTZ R114, R10, R114 ;  /* 0x000000720a721221 */ /* 0x000fce0000010000 */
.L_x_23662:
[----:B------:R-:W-:Y:S01]  /*10f0*/  HADD2.F32 R115, -RZ, R117.H1_H1 ;  /* 0x30000075ff737230 */ /* 0x000fe20000004100 */
[----:B------:R-:W-:Y:S06]  /*1100*/  @P2 BRA `(.L_x_23663) ;  /* 0x00000000000c2947 */ /* 0x000fec0003800000 */
[----:B------:R-:W-:Y:S05]  /*1110*/  @!P1 BRA `(.L_x_23664) ;  /* 0x0000000000149947 */ /* 0x000fea0003800000 */
[----:B-----5:R-:W-:Y:S01]  /*1120*/  FADD.FTZ R115, R11, R115 ;  /* 0x000000730b737221 */ /* 0x020fe20000010000 */
[----:B------:R-:W-:Y:S06]  /*1130*/  BRA `(.L_x_23664) ;  /* 0x00000000000c7947 */ /* 0x000fec0003800000 */
.L_x_23663:
[----:B-----5:R-:W-:-:S05]  /*1140*/  HADD2.F32 R0, -RZ, R13.H1_H1 ;  /* 0x3000000dff007230 */ /* 0x020fca0000004100 */
[----:B------:R-:W-:-:S04]  /*1150*/  FADD.FTZ R115, R0, R115 ;  /* 0x0000007300737221 */ /* 0x000fc80000010000 */
[----:B------:R-:W-:-:S07]  /*1160*/  @P1 FADD.FTZ R115, R11, R115 ;  /* 0x000000730b731221 */ /* 0x000fce0000010000 */
.L_x_23664:
[----:B------:R-:W-:Y:S01]  /*1170*/  HADD2.F32 R116, -RZ, R118.H0_H0 ;  /* 0x20000076ff747230 */ /* 0x000fe20000004100 */
[----:B------:R-:W-:Y:S06]  /*1180*/  @P2 BRA `(.L_x_23665) ;  /* 0x00000000000c2947 */ /* 0x000fec0003800000 */
[----:B------:R-:W-:Y:S05]  /*1190*/  @!P1 BRA `(.L_x_23666) ;  /* 0x0000000000149947 */ /* 0x000fea0003800000 */
[----:B-----5:R-:W-:Y:S01]  /*11a0*/  FADD.FTZ R116, R4, R116 ;  /* 0x0000007404747221 */ /* 0x020fe20000010000 */
[----:B------:R-:W-:Y:S06]  /*11b0*/  BRA `(.L_x_23666) ;  /* 0x00000000000c7947 */ /* 0x000fec0003800000 */
.L_x_23665:
[----:B-----5:R-:W-:-:S05]  /*11c0*/  HADD2.F32 R117, -RZ, R14.H0_H0 ;  /* 0x2000000eff757230 */ /* 0x020fca0000004100 */
[----:B------:R-:W-:-:S04]  /*11d0*/  FADD.FTZ R116, R117, R116 ;  /* 0x0000007475747221 */ /* 0x000fc80000010000 */
[----:B------:R-:W-:-:S07]  /*11e0*/  @P1 FADD.FTZ R116, R4, R116 ;  /* 0x0000007404741221 */ /* 0x000fce0000010000 */
.L_x_23666:
[----:B------:R-:W-:Y:S01]  /*11f0*/  HADD2.F32 R117, -RZ, R118.H1_H1 ;  /* 0x30000076ff757230 */ /* 0x000fe20000004100 */
[----:B------:R-:W-:Y:S06]  /*1200*/  @P2 BRA `(.L_x_23667) ;  /* 0x00000000000c2947 */ /* 0x000fec0003800000 */
[----:B------:R-:W-:Y:S05]  /*1210*/  @!P1 BRA `(.L_x_23668) ;  /* 0x0000000000149947 */ /* 0x000fea0003800000 */
[----:B-----5:R-:W-:Y:S01]  /*1220*/  FADD.FTZ R117, R5, R117 ;  /* 0x0000007505757221 */ /* 0x020fe20000010000 */
[----:B------:R-:W-:Y:S06]  /*1230*/  BRA `(.L_x_23668) ;  /* 0x00000000000c7947 */ /* 0x000fec0003800000 */
.L_x_23667:
[----:B-----5:R-:W-:-:S05]  /*1240*/  HADD2.F32 R0, -RZ, R14.H1_H1 ;  /* 0x3000000eff007230 */ /* 0x020fca0000004100 */
[----:B------:R-:W-:-:S04]  /*1250*/  FADD.FTZ R117, R0, R117 ;  /* 0x0000007500757221 */ /* 0x000fc80000010000 */
[----:B------:R-:W-:-:S07]  /*1260*/  @P1 FADD.FTZ R117, R5, R117 ;  /* 0x0000007505751221 */ /* 0x000fce0000010000 */
.L_x_23668:
[----:B------:R-:W-:Y:S01]  /*1270*/  HADD2.F32 R118, -RZ, R119.H0_H0 ;  /* 0x20000077ff767230 */ /* 0x000fe20000004100 */
[----:B------:R-:W-:Y:S06]  /*1280*/  @P2 BRA `(.L_x_23669) ;  /* 0x00000000000c2947 */ /* 0x000fec0003800000 */
[----:B------:R-:W-:Y:S05]  /*1290*/  @!P1 BRA `(.L_x_23670) ;  /* 0x0000000000149947 */ /* 0x000fea0003800000 */
[----:B-----5:R-:W-:Y:S01]  /*12a0*/  FADD.FTZ R118, R6, R118 ;  /* 0x0000007606767221 */ /* 0x020fe20000010000 */
[----:B------:R-:W-:Y:S06]  /*12b0*/  BRA `(.L_x_23670) ;  /* 0x00000000000c7947 */ /* 0x000fec0003800000 */
.L_x_23669:
[----:B-----5:R-:W-:-:S05]  /*12c0*/  HADD2.F32 R121, -RZ, R15.H0_H0 ;  /* 0x2000000fff797230 */ /* 0x020fca0000004100 */
[----:B------:R-:W-:-:S04]  /*12d0*/  FADD.FTZ R118, R121, R118 ;  /* 0x0000007679767221 */ /* 0x000fc80000010000 */
[----:B------:R-:W-:-:S07]  /*12e0*/  @P1 FADD.FTZ R118, R6, R118 ;  /* 0x0000007606761221 */ /* 0x000fce0000010000 */
.L_x_23670:
[----:B------:R-:W-:Y:S01]  /*12f0*/  HADD2.F32 R119, -RZ, R119.H1_H1 ;  /* 0x30000077ff777230 */ /* 0x000fe20000004100 */
[----:B------:R-:W-:Y:S06]  /*1300*/  @P2 BRA `(.L_x_23671) ;  /* 0x00000000000c2947 */ /* 0x000fec0003800000 */
[----:B------:R-:W-:Y:S05]  /*1310*/  @!P1 BRA `(.L_x_23672) ;  /* 0x0000000000149947 */ /* 0x000fea0003800000 */
[----:B-----5:R-:W-:Y:S01]  /*1320*/  FADD.FTZ R119, R7, R119 ;  /* 0x0000007707777221 */ /* 0x020fe20000010000 */
[----:B------:R-:W-:Y:S06]  /*1330*/  BRA `(.L_x_23672) ;  /* 0x00000000000c7947 */ /* 0x000fec0003800000 */
.L_x_23671:
[----:B-----5:R-:W-:-:S05]  /*1340*/  HADD2.F32 R0, -RZ, R15.H1_H1 ;  /* 0x3000000fff007230 */ /* 0x020fca0000004100 */
[----:B------:R-:W-:-:S04]  /*1350*/  FADD.FTZ R119, R0, R119 ;  /* 0x0000007700777221 */ /* 0x000fc80000010000 */
[----:B------:R-:W-:-:S07]  /*1360*/  @P1 FADD.FTZ R119, R7, R119 ;  /* 0x0000007707771221 */ /* 0x000fce0000010000 */
.L_x_23672:
        /* <DEDUP_REMOVED lines=19> */
.L_x_23673:
[----:B-----5:R-:W-:-:S05]  /*14a0*/  HADD2.F32 R121, -RZ, R12.H0_H0 ;  /* 0x2000000cff797230 */ /* 0x020fca0000004100 */
[----:B------:R-:W-:-:S04]  /*14b0*/  FADD.FTZ R120, R121, R120 ;  /* 0x0000007879787221 */ /* 0x000fc80000010000 */
[----:B------:R-:W-:-:S07]  /*14c0*/  @P1 FADD.FTZ R120, R8, R120 ;  /* 0x0000007808781221 */ /* 0x000fce0000010000 */
.L_x_23674:
[----:B------:R-:W-:Y:S01]  /*14d0*/  HADD2.F32 R121, -RZ, R124.H1_H1 ;  /* 0x3000007cff797230 */ /* 0x000fe20000004100 */
[----:B------:R-:W-:Y:S06]  /*14e0*/  @P2 BRA `(.L_x_23675) ;  /* 0x00000000000c2947 */ /* 0x000fec0003800000 */
[----:B------:R-:W-:Y:S05]  /*14f0*/  @!P1 BRA `(.L_x_23676) ;  /* 0x0000000000149947 */ /* 0x000fea0003800000 */
[----:B-----5:R-:W-:Y:S01]  /*1500*/  FADD.FTZ R121, R9, R121 ;  /* 0x0000007909797221 */ /* 0x020fe20000010000 */
[----:B------:R-:W-:Y:S06]  /*1510*/  BRA `(.L_x_23676) ;  /* 0x00000000000c7947 */ /* 0x000fec0003800000 */
.L_x_23675:
[----:B-----5:R-:W-:-:S05]  /*1520*/  HADD2.F32 R0, -RZ, R12.H1_H1 ;  /* 0x3000000cff007230 */ /* 0x020fca0000004100 */
[----:B------:R-:W-:-:S04]  /*1530*/  FADD.FTZ R121, R0, R121 ;  /* 0x0000007900797221 */ /* 0x000fc80000010000 */
[----:B------:R-:W-:-:S07]  /*1540*/  @P1 FADD.FTZ R121, R9, R121 ;  /* 0x0000007909791221 */ /* 0x000fce0000010000 */
.L_x_23676:
[----:B------:R-:W-:Y:S01]  /*1550*/  HADD2.F32 R122, -RZ, R125.H0_H0 ;  /* 0x2000007dff7a7230 */ /* 0x000fe20000004100 */
[----:B------:R-:W-:Y:S06]  /*1560*/  @P2 BRA `(.L_x_23677) ;  /* 0x00000000000c2947 */ /* 0x000fec0003800000 */
[----:B------:R-:W-:Y:S05]  /*1570*/  @!P1 BRA `(.L_x_23678) ;  /* 0x0000000000149947 */ /* 0x000fea0003800000 */
[----:B-----5:R-:W-:Y:S01]  /*1580*/  FADD.FTZ R122, R10, R122 ;  /* 0x0000007a0a7a7221 */ /* 0x020fe20000010000 */
[----:B------:R-:W-:Y:S06]  /*1590*/  BRA `(.L_x_23678) ;  /* 0x00000000000c7947 */ /* 0x000fec0003800000 */
.L_x_23677:
[----:B-----5:R-:W-:-:S05]  /*15a0*/  HADD2.F32 R123, -RZ, R13.H0_H0 ;  /* 0x2000000dff7b7230 */ /* 0x020fca0000004100 */
[----:B------:R-:W-:-:S04]  /*15b0*/  FADD.FTZ R122, R123, R122 ;  /* 0x0000007a7b7a7221 */ /* 0x000fc80000010000 */
[----:B------:R-:W-:-:S07]  /*15c0*/  @P1 FADD.FTZ R122, R10, R122 ;  /* 0x0000007a0a7a1221 */ /* 0x000fce0000010000 */
.L_x_23678:
[----:B------:R-:W-:Y:S01]  /*15d0*/  HADD2.F32 R123, -RZ, R125.H1_H1 ;  /* 0x3000007dff7b7230 */ /* 0x000fe20000004100 */
[----:B------:R-:W-:Y:S06]  /*15e0*/  @P2 BRA `(.L_x_23679) ;  /* 0x00000000000c2947 */ /* 0x000fec0003800000 */
[----:B------:R-:W-:Y:S05]  /*15f0*/  @!P1 BRA `(.L_x_23680) ;  /* 0x0000000000149947 */ /* 0x000fea0003800000 */
[----:B-----5:R-:W-:Y:S01]  /*1600*/  FADD.FTZ R123, R11, R123 ;  /* 0x0000007b0b7b7221 */ /* 0x020fe20000010000 */
[----:B------:R-:W-:Y:S06]  /*1610*/  BRA `(.L_x_23680) ;  /* 0x00000000000c7947 */ /* 0x000fec0003800000 */
.L_x_23679:
[----:B-----5:R-:W-:-:S05]  /*1620*/  HADD2.F32 R0, -RZ, R13.H1_H1 ;  /* 0x3000000dff007230 */ /* 0x020fca0000004100 */
[----:B------:R-:W-:-:S04]  /*1630*/  FADD.FTZ R123, R0, R123 ;  /* 0x0000007b007b7221 */ /* 0x000fc80000010000 */
[----:B------:R-:W-:-:S07]  /*1640*/  @P1 FADD.FTZ R123, R11, R123 ;  /* 0x0000007b0b7b1221 */ /* 0x000fce0000010000 */
.L_x_23680:
[----:B------:R-:W-:Y:S01]  /*1650*/  HADD2.F32 R124, -RZ, R126.H0_H0 ;  /* 0x2000007eff7c7230 */ /* 0x000fe20000004100 */
[----:B------:R-:W-:Y:S06]  /*1660*/  @P2 BRA `(.L_x_23681) ;  /* 0x00000000000c2947 */ /* 0x000fec0003800000 */
[----:B------:R-:W-:Y:S05]  /*1670*/  @!P1 BRA `(.L_x_23682) ;  /* 0x0000000000149947 */ /* 0x000fea0003800000 */
[----:B-----5:R-:W-:Y:S01]  /*1680*/  FADD.FTZ R124, R4, R124 ;  /* 0x0000007c047c7221 */ /* 0x020fe20000010000 */
[----:B------:R-:W-:Y:S06]  /*1690*/  BRA `(.L_x_23682) ;  /* 0x00000000000c7947 */ /* 0x000fec0003800000 */
.L_x_23681:
[----:B-----5:R-:W-:-:S05]  /*16a0*/  HADD2.F32 R125, -RZ, R14.H0_H0 ;  /* 0x2000000eff7d7230 */ /* 0x020fca0000004100 */
[----:B------:R-:W-:-:S04]  /*16b0*/  FADD.FTZ R124, R125, R124 ;  /* 0x0000007c7d7c7221 */ /* 0x000fc80000010000 */
[----:B------:R-:W-:-:S07]  /*16c0*/  @P1 FADD.FTZ R124, R4, R124 ;  /* 0x0000007c047c1221 */ /* 0x000fce0000010000 */
.L_x_23682:
[----:B------:R-:W-:Y:S01]  /*16d0*/  HADD2.F32 R125, -RZ, R126.H1_H1 ;  /* 0x3000007eff7d7230 */ /* 0x000fe20000004100 */
[----:B------:R-:W-:Y:S06]  /*16e0*/  @P2 BRA `(.L_x_23683) ;  /* 0x00000000000c2947 */ /* 0x000fec0003800000 */
[----:B------:R-:W-:Y:S05]  /*16f0*/  @!P1 BRA `(.L_x_23684) ;  /* 0x0000000000149947 */ /* 0x000fea0003800000 */
[----:B-----5:R-:W-:Y:S01]  /*1700*/  FADD.FTZ R125, R5, R125 ;  /* 0x0000007d057d7221 */ /* 0x020fe20000010000 */
[----:B------:R-:W-:Y:S06]  /*1710*/  BRA `(.L_x_23684) ;  /* 0x00000000000c7947 */ /* 0x000fec0003800000 */
.L_x_23683:
[----:B-----5:R-:W-:-:S05]  /*1720*/  HADD2.F32 R0, -RZ, R14.H1_H1 ;  /* 0x3000000eff007230 */ /* 0x020fca0000004100 */
[----:B------:R-:W-:-:S04]  /*1730*/  FADD.FTZ R125, R0, R125 ;  /* 0x0000007d007d7221 */ /* 0x000fc80000010000 */
[----:B------:R-:W-:-:S07]  /*1740*/  @P1 FADD.FTZ R125, R5, R125 ;  /* 0x0000007d057d1221 */ /* 0x000fce0000010000 */
.L_x_23684:
[----:B------:R-:W-:Y:S01]  /*1750*/  HADD2.F32 R126, -RZ, R127.H0_H0 ;  /* 0x2000007fff7e7230 */ /* 0x000fe20000004100 */
[----:B------:R-:W-:Y:S06]  /*1760*/  @P2 BRA `(.L_x_23685) ;  /* 0x00000000000c2947 */ /* 0x000fec0003800000 */
[----:B------:R-:W-:Y:S05]  /*1770*/  @!P1 BRA `(.L_x_23686) ;  /* 0x0000000000149947 */ /* 0x000fea0003800000 */
[----:B-----5:R-:W-:Y:S01]  /*1780*/  FADD.FTZ R126, R6, R126 ;  /* 0x0000007e067e7221 */ /* 0x020fe20000010000 */
[----:B------:R-:W-:Y:S06]  /*1790*/  BRA `(.L_x_23686) ;  /* 0x00000000000c7947 */ /* 0x000fec0003800000 */
.L_x_23685:
[----:B-----5:R-:W-:-:S05]  /*17a0*/  HADD2.F32 R131, -RZ, R15.H0_H0 ;  /* 0x2000000fff837230 */ /* 0x020fca0000004100 */
[----:B------:R-:W-:-:S04]  /*17b0*/  FADD.FTZ R126, R131, R126 ;  /* 0x0000007e837e7221 */ /* 0x000fc80000010000 */
[----:B------:R-:W-:-:S07]  /*17c0*/  @P1 FADD.FTZ R126, R6, R126 ;  /* 0x0000007e067e1221 */ /* 0x000fce0000010000 */
.L_x_23686:
[----:B------:R-:W-:Y:S01]  /*17d0*/  HADD2.F32 R127, -RZ, R127.H1_H1 ;  /* 0x3000007fff7f7230 */ /* 0x000fe20000004100 */
[----:B------:R-:W-:Y:S06]  /*17e0*/  @P2 BRA `(.L_x_23687) ;  /* 0x00000000000c2947 */ /* 0x000fec0003800000 */
[----:B------:R-:W-:Y:S05]  /*17f0*/  @!P1 BRA `(.L_x_23688) ;  /* 0x0000000000149947 */ /* 0x000fea0003800000 */
[----:B-----5:R-:W-:Y:S01]  /*1800*/  FADD.FTZ R127, R7, R127 ;  /* 0x0000007f077f7221 */ /* 0x020fe20000010000 */
[----:B------:R-:W-:Y:S06]  /*1810*/  BRA `(.L_x_23688) ;  /* 0x00000000000c7947 */ /* 0x000fec0003800000 */
.L_x_23687:
[----:B-----5:R-:W-:-:S05]  /*1820*/  HADD2.F32 R0, -RZ, R15.H1_H1 ;  /* 0x3000000fff007230 */ /* 0x020fca0000004100 */
[----:B------:R-:W-:-:S04]  /*1830*/  FADD.FTZ R127, R0, R127 ;  /* 0x0000007f007f7221 */ /* 0x000fc80000010000 */
[----:B------:R-:W-:-:S07]  /*1840*/  @P1 FADD.FTZ R127, R7, R127 ;  /* 0x0000007f077f1221 */ /* 0x000fce0000010000 */
.L_x_23688:
        /* <DEDUP_REMOVED lines=19> */
.L_x_23689:
[----:B-----5:R-:W-:-:S05]  /*1980*/  HADD2.F32 R129, -RZ, R12.H0_H0 ;  /* 0x2000000cff817230 */ /* 0x020fca0000004100 */
[----:B------:R-:W-:-:S04]  /*1990*/  FADD.FTZ R128, R129, R128 ;  /* 0x0000008081807221 */ /* 0x000fc80000010000 */
[----:B------:R-:W-:-:S07]  /*19a0*/  @P1 FADD.FTZ R128, R8, R128 ;  /* 0x0000008008801221 */ /* 0x000fce0000010000 */
.L_x_23690:
[----:B------:R-:W-:Y:S01]  /*19b0*/  HADD2.F32 R129, -RZ, R132.H1_H1 ;  /* 0x30000084ff817230 */ /* 0x000fe20000004100 */
[----:B------:R-:W-:Y:S06]  /*19c0*/  @P2 BRA `(.L_x_23691) ;  /* 0x00000000000c2947 */ /* 0x000fec0003800000 */
[----:B------:R-:W-:Y:S05]  /*19d0*/  @!P1 BRA `(.L_x_23692) ;  /* 0x0000000000149947 */ /* 0x000fea0003800000 */
[----:B-----5:R-:W-:Y:S01]  /*19e0*/  FADD.FTZ R129, R9, R129 ;  /* 0x0000008109817221 */ /* 0x020fe20000010000 */
[----:B------:R-:W-:Y:S06]  /*19f0*/  BRA `(.L_x_23692) ;  /* 0x00000000000c7947 */ /* 0x000fec0003800000 */
.L_x_23691:
[----:B-----5:R-:W-:-:S05]  /*1a00*/  HADD2.F32 R0, -RZ, R12.H1_H1 ;  /* 0x3000000cff007230 */ /* 0x020fca0000004100 */
[----:B------:R-:W-:-:S04]  /*1a10*/  FADD.FTZ R129, R0, R129 ;  /* 0x0000008100817221 */ /* 0x000fc80000010000 */
[----:B------:R-:W-:-:S07]  /*1a20*/  @P1 FADD.FTZ R129, R9, R129 ;  /* 0x0000008109811221 */ /* 0x000fce0000010000 */
.L_x_23692:
[----:B------:R-:W-:Y:S01]  /*1a30*/  HADD2.F32 R130, -RZ, R133.H0_H0 ;  /* 0x20000085ff827230 */ /* 0x000fe20000004100 */
[----:B------:R-:W-:Y:S06]  /*1a40*/  @P2 BRA `(.L_x_23693) ;  /* 0x00000000000c2947 */ /* 0x000fec0003800000 */
[----:B------:R-:W-:Y:S05]  /*1a50*/  @!P1 BRA `(.L_x_23694) ;  /* 0x0000000000149947 */ /* 0x000fea0003800000 */
[----:B-----5:R-:W-:Y:S01]  /*1a60*/  FADD.FTZ R130, R10, R130 ;  /* 0x000000820a827221 */ /* 0x020fe20000010000 */
[----:B------:R-:W-:Y:S06]  /*1a70*/  BRA `(.L_x_23694) ;  /* 0x00000000000c7947 */ /* 0x000fec0003800000 */
.L_x_23693:
[----:B-----5:R-:W-:-:S05]  /*1a80*/  HADD2.F32 R131, -RZ, R13.H0_H0 ;  /* 0x2000000dff837230 */ /* 0x020fca0000004100 */
[----:B------:R-:W-:-:S04]  /*1a90*/  FADD.FTZ R130, R131, R130 ;  /* 0x0000008283827221 */ /* 0x000fc80000010000 */
[----:B------:R-:W-:-:S07]  /*1aa0*/  @P1 FADD.FTZ R130, R10, R130 ;  /* 0x000000820a821221 */ /* 0x000fce0000010000 */
.L_x_23694:
[----:B------:R-:W-:Y:S01]  /*1ab0*/  HADD2.F32 R131, -RZ, R133.H1_H1 ;  /* 0x30000085ff837230 */ /* 0x000fe20000004100 */
[----:B------:R-:W-:Y:S06]  /*1ac0*/  @P2 BRA `(.L_x_23695) ;  /* 0x00000000000c2947 */ /* 0x000fec0003800000 */
[----:B------:R-:W-:Y:S05]  /*1ad0*/  @!P1 BRA `(.L_x_23696) ;  /* 0x0000000000149947 */ /* 0x000fea0003800000 */
[----:B-----5:R-:W-:Y:S01]  /*1ae0*/  FADD.FTZ R131, R11, R131 ;  /* 0x000000830b837221 */ /* 0x020fe20000010000 */
[----:B------:R-:W-:Y:S06]  /*1af0*/  BRA `(.L_x_23696) ;  /* 0x00000000000c7947 */ /* 0x000fec0003800000 */
.L_x_23695:
[----:B-----5:R-:W-:-:S05]  /*1b00*/  HADD2.F32 R0, -RZ, R13.H1_H1 ;  /* 0x3000000dff007230 */ /* 0x020fca0000004100 */
[----:B------:R-:W-:-:S04]  /*1b10*/  FADD.FTZ R131, R0, R131 ;  /* 0x0000008300837221 */ /* 0x000fc80000010000 */
[----:B------:R-:W-:-:S07]  /*1b20*/  @P1 FADD.FTZ R131, R11, R131 ;  /* 0x000000830b831221 */ /* 0x000fce0000010000 */
.L_x_23696:
[----:B------:R-:W-:Y:S01]  /*1b30*/  HADD2.F32 R132, -RZ, R134.H0_H0 ;  /* 0x20000086ff847230 */ /* 0x000fe20000004100 */
[----:B------:R-:W-:Y:S06]  /*1b40*/  @P2 BRA `(.L_x_23697) ;  /* 0x00000000000c2947 */ /* 0x000fec0003800000 */
[----:B------:R-:W-:Y:S05]  /*1b50*/  @!P1 BRA `(.L_x_23698) ;  /* 0x0000000000149947 */ /* 0x000fea0003800000 */
[----:B-----5:R-:W-:Y:S01]  /*1b60*/  FADD.FTZ R132, R4, R132 ;  /* 0x0000008404847221 */ /* 0x020fe20000010000 */
[----:B------:R-:W-:Y:S06]  /*1b70*/  BRA `(.L_x_23698) ;  /* 0x00000000000c7947 */ /* 0x000fec0003800000 */
.L_x_23697:
[----:B-----5:R-:W-:-:S05]  /*1b80*/  HADD2.F32 R133, -RZ, R14.H0_H0 ;  /* 0x2000000eff857230 */ /* 0x020fca0000004100 */
[----:B------:R-:W-:-:S04]  /*1b90*/  FADD.FTZ R132, R133, R132 ;  /* 0x0000008485847221 */ /* 0x000fc80000010000 */
[----:B------:R-:W-:-:S07]  /*1ba0*/  @P1 FADD.FTZ R132, R4, R132 ;  /* 0x0000008404841221 */ /* 0x000fce0000010000 */
.L_x_23698:
[----:B------:R-:W-:Y:S01]  /*1bb0*/  HADD2.F32 R133, -RZ, R134.H1_H1 ;  /* 0x30000086ff857230 */ /* 0x000fe20000004100 */
[----:B------:R-:W-:Y:S06]  /*1bc0*/  @P2 BRA `(.L_x_23699) ;  /* 0x00000000000c2947 */ /* 0x000fec0003800000 */
[----:B------:R-:W-:Y:S05]  /*1bd0*/  @!P1 BRA `(.L_x_23700) ;  /* 0x0000000000149947 */ /* 0x000fea0003800000 */
[----:B-----5:R-:W-:Y:S01]  /*1be0*/  FADD.FTZ R133, R5, R133 ;  /* 0x0000008505857221 */ /* 0x020fe20000010000 */
[----:B------:R-:W-:Y:S06]  /*1bf0*/  BRA `(.L_x_23700) ;  /* 0x00000000000c7947 */ /* 0x000fec0003800000 */
.L_x_23699:
[----:B-----5:R-:W-:-:S05]  /*1c00*/  HADD2.F32 R0, -RZ, R14.H1_H1 ;  /* 0x3000000eff007230 */ /* 0x020fca0000004100 */
[----:B------:R-:W-:-:S04]  /*1c10*/  FADD.FTZ R133, R0, R133 ;  /* 0x0000008500857221 */ /* 0x000fc80000010000 */
[----:B------:R-:W-:-:S07]  /*1c20*/  @P1 FADD.FTZ R133, R5, R133 ;  /* 0x0000008505851221 */ /* 0x000fce0000010000 */
.L_x_23700:
[----:B------:R-:W-:Y:S01]  /*1c30*/  HADD2.F32 R134, -RZ, R135.H0_H0 ;  /* 0x20000087ff867230 */ /* 0x000fe20000004100 */
[----:B------:R-:W-:Y:S06]  /*1c40*/  @P2 BRA `(.L_x_23701) ;  /* 0x00000000000c2947 */ /* 0x000fec0003800000 */
[----:B------:R-:W-:Y:S05]  /*1c50*/  @!P1 BRA `(.L_x_23702) ;  /* 0x0000000000149947 */ /* 0x000fea0003800000 */
[----:B-----5:R-:W-:Y:S01]  /*1c60*/  FADD.FTZ R134, R6, R134 ;  /* 0x0000008606867221 */ /* 0x020fe20000010000 */
[----:B------:R-:W-:Y:S06]  /*1c70*/  BRA `(.L_x_23702) ;  /* 0x00000000000c7947 */ /* 0x000fec0003800000 */
.L_x_23701:
[----:B-----5:R-:W-:-:S05]  /*1c80*/  HADD2.F32 R141, -RZ, R15.H0_H0 ;  /* 0x2000000fff8d7230 */ /* 0x020fca0000004100 */
[----:B------:R-:W-:-:S04]  /*1c90*/  FADD.FTZ R134, R141, R134 ;  /* 0x000000868d867221 */ /* 0x000fc80000010000 */
[----:B------:R-:W-:-:S07]  /*1ca0*/  @P1 FADD.FTZ R134, R6, R134 ;  /* 0x0000008606861221 */ /* 0x000fce0000010000 */
.L_x_23702:
[----:B------:R-:W-:Y:S01]  /*1cb0*/  HADD2.F32 R135, -RZ, R135.H1_H1 ;  /* 0x30000087ff877230 */ /* 0x000fe20000004100 */
[----:B------:R-:W-:Y:S06]  /*1cc0*/  @P2 BRA `(.L_x_23703) ;  /* 0x00000000000c2947 */ /* 0x000fec0003800000 */
[----:B------:R-:W-:Y:S05]  /*1cd0*/  @!P1 BRA `(.L_x_23704) ;  /* 0x0000000000149947 */ /* 0x000fea0003800000 */
[----:B-----5:R-:W-:Y:S01]  /*1ce0*/  FADD.FTZ R135, R7, R135 ;  /* 0x0000008707877221 */ /* 0x020fe20000010000 */
[----:B------:R-:W-:Y:S06]  /*1cf0*/  BRA `(.L_x_23704) ;  /* 0x00000000000c7947 */ /* 0x000fec0003800000 */
.L_x_23703:
[----:B-----5:R-:W-:-:S05]  /*1d00*/  HADD2.F32 R0, -RZ, R15.H1_H1 ;  /* 0x3000000fff007230 */ /* 0x020fca0000004100 */
[----:B------:R-:W-:-:S04]  /*1d10*/  FADD.FTZ R135, R0, R135 ;  /* 0x0000008700877221 */ /* 0x000fc80000010000 */
[----:B------:R-:W-:-:S07]  /*1d20*/  @P1 FADD.FTZ R135, R7, R135 ;  /* 0x0000008707871221 */ /* 0x000fce0000010000 */
.L_x_23704:
        /* <DEDUP_REMOVED lines=148> */
.L_x_23718:
        /* <DEDUP_REMOVED lines=52> */
[----:B------:R-:W-:Y:S01]  /*29b0*/  F2FP.F16.F32.PACK_AB R98, R101, R98 ;  /* 0x000000626562723e */ /* 0x000fe200000000ff */
[C---:B------:R-:W-:Y:S01]  /*29c0*/  FMUL.FTZ R101, R111.reuse, R104 ;  /* 0x000000686f657220 */ /* 0x040fe20000410000 */
[----:B------:R-:W-:Y:S01]  /*29d0*/  F2FP.F16.F32.PACK_AB R99, R102, R99 ;  /* 0x000000636663723e */ /* 0x000fe200000000ff */
        /* <DEDUP_REMOVED lines=9> */
[----:B------:R-:W-:Y:S01]  /*2a70*/  F2FP.F16.F32.PACK_AB R96, R0, R103 ;  /* 0x000000670060723e */ /* 0x000fe200000000ff */
[C---:B------:R-:W-:Y:S01]  /*2a80*/  FMUL.FTZ R0, R111.reuse, R105 ;  /* 0x000000696f007220 */ /* 0x040fe20000410000 */
[----:B------:R-:W-:Y:S01]  /*2a90*/  FMUL.FTZ R105, R111, R106 ;  /* 0x0000006a6f697220 */ /* 0x000fe20000410000 */
[----:B------:R-:W-:Y:S01]  /*2aa0*/  FFMA.FTZ R117, R40, R117, R80 ;  /* 0x0000007528757223 */ /* 0x000fe20000010050 */
[----:B------:R-:W-:Y:S01]  /*2ab0*/  FFMA.FTZ R108, R47, R102, R87 ;  /* 0x000000662f6c7223 */ /* 0x000fe20000010057 */
[----:B------:R-:W-:Y:S01]  /*2ac0*/  FFMA.FTZ R121, R42, R121, R82 ;  /* 0x000000792a797223 */ /* 0x000fe20000010052 */
[----:B------:R-:W-:Y:S01]  /*2ad0*/  FFMA.FTZ R101, R46, R105, R86 ;  /* 0x000000692e657223 */ /* 0x000fe20000010056 */
[----:B------:R-:W-:Y:S01]  /*2ae0*/  FFMA.FTZ R105, R45, R0, R85 ;  /* 0x000000002d697223 */ /* 0x000fe20000010055 */
[----:B------:R-:W-:Y:S01]  /*2af0*/  F2FP.F16.F32.PACK_AB R102, R104, R117 ;  /* 0x000000756866723e */ /* 0x000fe200000000ff */
[----:B------:R-:W-:Y:S01]  /*2b00*/  FFMA.FTZ R156, R43, R156, R83 ;  /* 0x0000009c2b9c7223 */ /* 0x000fe20000010053 */
[----:B------:R-:W-:Y:S01]  /*2b10*/  LEA R104, P2, R139, UR12, 0x4 ;  /* 0x0000000c8b687c11 */ /* 0x000fe2000f8420ff */
[----:B--2---:R-:W-:Y:S01]  /*2b20*/  @!P1 IMAD.WIDE R122, R3, 0x4, R122 ;  /* 0x00000004037a9825 */ /* 0x004fe200078e027a */
[----:B------:R-:W-:-:S03]  /*2b30*/  LEA R106, P4, R140, UR12, 0x4 ;  /* 0x0000000c8c6a7c11 */ /* 0x000fc6000f8820ff */
[----:B------:R-:W-:Y:S01]  /*2b40*/  FMUL.FTZ R125, R111, R114 ;  /* 0x000000726f7d7220 */ /* 0x000fe20000410000 */
[----:B------:R-:W-:Y:S01]  /*2b50*/  F2FP.F16.F32.PACK_AB R100, R105, R100 ;  /* 0x000000646964723e */ /* 0x000fe200000000ff */
[C---:B------:R-:W-:Y:S01]  /*2b60*/  FMUL.FTZ R119, R111.reuse, R120 ;  /* 0x000000786f777220 */ /* 0x040fe20000410000 */
[----:B------:R-:W-:Y:S01]  /*2b70*/  F2FP.F16.F32.PACK_AB R97, R144, R97 ;  /* 0x000000619061723e */ /* 0x000fe200000000ff */
[----:B------:R-:W-:Y:S01]  /*2b80*/  @!P1 STG.E desc[UR4][R122.64], R111 ;  /* 0x0000006f7a009986 */ /* 0x000fe2000c101904 */
[----:B------:R-:W-:Y:S01]  /*2b90*/  F2FP.F16.F32.PACK_AB R101, R108, R101 ;  /* 0x000000656c65723e */ /* 0x000fe200000000ff */
[----:B------:R-:W-:Y:S01]  /*2ba0*/  FMUL.FTZ R108, R111, R115 ;  /* 0x000000736f6c7220 */ /* 0x000fe20000410000 */
[----:B------:R-:W-:Y:S01]  /*2bb0*/  LEA.HI.X R105, R139, UR13, RZ, 0x4, P2 ;  /* 0x0000000d8b697c11 */ /* 0x000fe200090f24ff */
[C---:B------:R-:W-:Y:S01]  /*2bc0*/  FMUL.FTZ R115, R111.reuse, R150 ;  /* 0x000000966f737220 */ /* 0x040fe20000410000 */
[----:B------:R-:W-:Y:S01]  /*2bd0*/  F2FP.F16.F32.PACK_AB R103, R156, R121 ;  /* 0x000000799c67723e */ /* 0x000fe200000000ff */
        /* <DEDUP_REMOVED lines=49> */
[----:B------:R-:W-:Y:S01]  /*2ef0*/  F2FP.F16.F32.PACK_AB R97, R108, R125 ;  /* 0x0000007d6c61723e */ /* 0x000fe200000000ff */
[----:B------:R-:W-:Y:S01]  /*2f00*/  FFMA.FTZ R106, R16, R135, R56 ;  /* 0x00000087106a7223 */ /* 0x000fe20000010038 */
        /* <DEDUP_REMOVED lines=16> */
[----:B------:R-:W-:Y:S02]  /*3010*/  F2FP.F16.F32.PACK_AB R99, R146, R129 ;  /* 0x000000819263723e */ /* 0x000fe400000000ff */
[----:B------:R-:W-:Y:S02]  /*3020*/  F2FP.F16.F32.PACK_AB R96, R0, R121 ;  /* 0x000000790060723e */ /* 0x000fe400000000ff */
[----:B------:R-:W-:Y:S02]  /*3030*/  F2FP.F16.F32.PACK_AB R106, R111, R106 ;  /* 0x0000006a6f6a723e */ /* 0x000fe400000000ff */
[----:B------:R-:W-:Y:S02]  /*3040*/  LEA.HI.X R109, R138, UR13, RZ, 0x4, P1 ;  /* 0x0000000d8a6d7c11 */ /* 0x000fe400088f24ff */
[----:B------:R-:W-:Y:S02]  /*3050*/  F2FP.F16.F32.PACK_AB R103, R126, R131 ;  /* 0x000000837e67723e */ /* 0x000fe400000000ff */
[----:B------:R-:W-:Y:S01]  /*3060*/  F2FP.F16.F32.PACK_AB R102, R107, R102 ;  /* 0x000000666b66723e */ /* 0x000fe200000000ff */
[----:B------:R1:W-:Y:S01]  /*3070*/  STG.E.128 desc[UR4][R108.64], R96 ;  /* 0x000000606c007986 */ /* 0x0003e2000c101d04 */
[----:B------:R-:W-:-:S02]  /*3080*/  F2FP.F16.F32.PACK_AB R101, R152, R101 ;  /* 0x000000659865723e */ /* 0x000fc400000000ff */
[----:B------:R-:W-:Y:S02]  /*3090*/  LEA.HI.X R111, R137, UR13, RZ, 0x4, P2 ;  /* 0x0000000d896f7c11 */ /* 0x000fe400090f24ff */
[----:B------:R-:W-:Y:S02]  /*30a0*/  F2FP.F16.F32.PACK_AB R104, R113, R104 ;  /* 0x000000687168723e */ /* 0x000fe400000000ff */
        /* <DEDUP_REMOVED lines=9> */
.L_x_23624:
[----:B------:R-:W-:Y:S05]  /*3140*/  EXIT ;  /* 0x000000000000794d */ /* 0x000fea0003800000 */
.L_x_23705:
        /* <DEDUP_REMOVED lines=8> */
.L_x_23708:
[----:B------:R-:W-:Y:S05]  /*31d0*/  BSYNC B1 ;  /* 0x0000000000017941 */ /* 0x000fea0003800000 */
.L_x_23707:
        /* <DEDUP_REMOVED lines=10> */
.L_x_23709:
[----:B------:R-:W-:Y:S01]  /*3280*/  HFMA2.MMA R150, -RZ, RZ, 0, 2.384185791015625e-07 ;  /* 0x00000004ff967435 */ /* 0x000fe200000001ff */
[----:B------:R-:W-:-:S05]  /*3290*/  MOV R141, R149 ;  /* 0x00000095008d7202 */ /* 0x000fca0000000f00 */
[----:B------:R-:W-:-:S05]  /*32a0*/  FADD.FTZ R144, R142, R141 ;  /* 0x0000008d8e907221 */ /* 0x000fca0000010000 */
[----:B------:R-:W-:-:S07]  /*32b0*/  MOV R151, R144 ;  /* 0x0000009000977202 */ /* 0x000fce0000000f00 */
[----:B------:R-:W-:Y:S05]  /*32c0*/  WARPSYNC.COLLECTIVE R148, `(.L_x_23710) ;  /* 0x0000000094087348 */ /* 0x000fea0003c00000 */
[----:B------:R0:W1:Y:S02]  /*32d0*/  SHFL.BFLY P2, R149, R151, R150, R153 ;  /* 0x0c00009697957389 */ /* 0x0000640000040099 */
[----:B01----:R-:W-:Y:S01]  /*32e0*/  ENDCOLLECTIVE ;  /* 0x000000000000791b */ /* 0x003fe20003800000 */
.L_x_23710:
[----:B------:R-:W-:Y:S01]  /*32f0*/  HFMA2.MMA R150, -RZ, RZ, 0, 4.76837158203125e-07 ;  /* 0x00000008ff967435 */ /* 0x000fe200000001ff */
[----:B------:R-:W-:-:S05]  /*3300*/  MOV R141, R149 ;  /* 0x00000095008d7202 */ /* 0x000fca0000000f00 */
[----:B------:R-:W-:-:S05]  /*3310*/  FADD.FTZ R145, R144, R141 ;  /* 0x0000008d90917221 */ /* 0x000fca0000010000 */
[----:B------:R-:W-:-:S07]  /*3320*/  MOV R151, R145 ;  /* 0x0000009100977202 */ /* 0x000fce0000000f00 */
[----:B------:R-:W-:Y:S05]  /*3330*/  WARPSYNC.COLLECTIVE R148, `(.L_x_23711) ;  /* 0x0000000094087348 */ /* 0x000fea0003c00000 */
[----:B------:R0:W1:Y:S02]  /*3340*/  SHFL.BFLY P2, R149, R151, R150, R153 ;  /* 0x0c00009697957389 */ /* 0x0000640000040099 */
[----:B01----:R-:W-:Y:S01]  /*3350*/  ENDCOLLECTIVE ;  /* 0x000000000000791b */ /* 0x003fe20003800000 */
.L_x_23711:
[----:B------:R-:W-:Y:S01]  /*3360*/  HFMA2.MMA R150, -RZ, RZ, 0, 9.5367431640625e-07 ;  /* 0x00000010ff967435 */ /* 0x000fe200000001ff */
[----:B------:R-:W-:-:S05]  /*3370*/  MOV R146, R149 ;  /* 0x0000009500927202 */ /* 0x000fca0000000f00 */
[----:B------:R-:W-:-:S05]  /*3380*/  FADD.FTZ R146, R145, R146 ;  /* 0x0000009291927221 */ /* 0x000fca0000010000 */
[----:B------:R-:W-:-:S07]  /*3390*/  MOV R151, R146 ;  /* 0x0000009200977202 */ /* 0x000fce0000000f00 */
[----:B------:R-:W-:Y:S05]  /*33a0*/  WARPSYNC.COLLECTIVE R148, `(.L_x_23712) ;  /* 0x0000000094087348 */ /* 0x000fea0003c00000 */
[----:B------:R0:W1:Y:S02]  /*33b0*/  SHFL.BFLY P2, R149, R151, R150, R153 ;  /* 0x0c00009697957389 */ /* 0x0000640000040099 */
[----:B01----:R-:W-:Y:S01]  /*33c0*/  ENDCOLLECTIVE ;  /* 0x000000000000791b */ /* 0x003fe20003800000 */
.L_x_23712:
        /* <DEDUP_REMOVED lines=88> */
.L_x_23713:
[----:B------:R-:W-:Y:S01]  /*3950*/  HFMA2.MMA R150, -RZ, RZ, 0, 1.1920928955078125e-07 ;  /* 0x00000002ff967435 */ /* 0x000fe200000001ff */
[----:B------:R-:W-:-:S05]  /*3960*/  MOV R145, R149 ;  /* 0x0000009500917202 */ /* 0x000fca0000000f00 */
[----:B------:R-:W-:-:S05]  /*3970*/  FADD.FTZ R145, R0, R145 ;  /* 0x0000009100917221 */ /* 0x000fca0000010000 */
[----:B------:R-:W-:-:S07]  /*3980*/  MOV R151, R145 ;  /* 0x0000009100977202 */ /* 0x000fce0000000f00 */
[----:B------:R-:W-:Y:S05]  /*3990*/  WARPSYNC.COLLECTIVE R148, `(.L_x_23714) ;  /* 0x0000000094087348 */ /* 0x000fea0003c00000 */
[----:B------:R0:W1:Y:S02]  /*39a0*/  SHFL.BFLY P2, R149, R151, R150, R153 ;  /* 0x0c00009697957389 */ /* 0x0000640000040099 */
[----:B01----:R-:W-:Y:S01]  /*39b0*/  ENDCOLLECTIVE ;  /* 0x000000000000791b */ /* 0x003fe20003800000 */
.L_x_23714:
[----:B------:R-:W-:Y:S01]  /*39c0*/  HFMA2.MMA R150, -RZ, RZ, 0, 2.384185791015625e-07 ;  /* 0x00000004ff967435 */ /* 0x000fe200000001ff */
[----:B------:R-:W-:-:S05]  /*39d0*/  MOV R142, R149 ;  /* 0x00000095008e7202 */ /* 0x000fca0000000f00 */
[----:B------:R-:W-:-:S05]  /*39e0*/  FADD.FTZ R142, R145, R142 ;  /* 0x0000008e918e7221 */ /* 0x000fca0000010000 */
[----:B------:R-:W-:-:S07]  /*39f0*/  MOV R151, R142 ;  /* 0x0000008e00977202 */ /* 0x000fce0000000f00 */
[----:B------:R-:W-:Y:S05]  /*3a00*/  WARPSYNC.COLLECTIVE R148, `(.L_x_23715) ;  /* 0x0000000094087348 */ /* 0x000fea0003c00000 */
[----:B------:R0:W1:Y:S02]  /*3a10*/  SHFL.BFLY P2, R149, R151, R150, R153 ;  /* 0x0c00009697957389 */ /* 0x0000640000040099 */
[----:B01----:R-:W-:Y:S01]  /*3a20*/  ENDCOLLECTIVE ;  /* 0x000000000000791b */ /* 0x003fe20003800000 */
.L_x_23715:
[----:B------:R-:W-:Y:S01]  /*3a30*/  HFMA2.MMA R150, -RZ, RZ, 0, 4.76837158203125e-07 ;  /* 0x00000008ff967435 */ /* 0x000fe200000001ff */
[----:B------:R-:W-:-:S05]  /*3a40*/  MOV R147, R149 ;  /* 0x0000009500937202 */ /* 0x000fca0000000f00 */
[----:B------:R-:W-:-:S05]  /*3a50*/  FADD.FTZ R147, R142, R147 ;  /* 0x000000938e937221 */ /* 0x000fca0000010000 */
[----:B------:R-:W-:-:S07]  /*3a60*/  MOV R151, R147 ;  /* 0x0000009300977202 */ /* 0x000fce0000000f00 */
[----:B------:R-:W-:Y:S05]  /*3a70*/  WARPSYNC.COLLECTIVE R148, `(.L_x_23716) ;  /* 0x0000000094087348 */ /* 0x000fea0003c00000 */
[----:B------:R0:W1:Y:S02]  /*3a80*/  SHFL.BFLY P2, R149, R151, R150, R153 ;  /* 0x0c00009697957389 */ /* 0x0000640000040099 */
[----:B01----:R-:W-:Y:S01]  /*3a90*/  ENDCOLLECTIVE ;  /* 0x000000000000791b */ /* 0x003fe20003800000 */
.L_x_23716:
[----:B------:R-:W-:Y:S01]  /*3aa0*/  HFMA2.MMA R150, -RZ, RZ, 0, 9.5367431640625e-07 ;  /* 0x00000010ff967435 */ /* 0x000fe200000001ff */
[----:B------:R-:W-:-:S05]  /*3ab0*/  MOV R144, R149 ;  /* 0x0000009500907202 */ /* 0x000fca0000000f00 */
[----:B------:R-:W-:-:S05]  /*3ac0*/  FADD.FTZ R144, R147, R144 ;  /* 0x0000009093907221 */ /* 0x000fca0000010000 */
[----:B------:R-:W-:-:S07]  /*3ad0*/  MOV R151, R144 ;  /* 0x0000009000977202 */ /* 0x000fce0000000f00 */
[----:B------:R-:W-:Y:S05]  /*3ae0*/  WARPSYNC.COLLECTIVE R148, `(.L_x_23717) ;  /* 0x0000000094087348 */ /* 0x000fea0003c00000 */
[----:B------:R0:W1:Y:S02]  /*3af0*/  SHFL.BFLY P2, R149, R151, R150, R153 ;  /* 0x0c00009697957389 */ /* 0x0000640000040099 */
[----:B01----:R-:W-:Y:S01]  /*3b00*/  ENDCOLLECTIVE ;  /* 0x000000000000791b */ /* 0x003fe20003800000 */
.L_x_23717:
[----:B------:R-:W-:Y:S05]  /*3b10*/  BRA `(.L_x_23718) ;  /* 0xffffffe800d47947 */ /* 0x000fea000383ffff */
.L_x_23719:
        /* <DEDUP_REMOVED lines=14> */
.L_x_33687:


//--------------------- .text._ZN10layer_norm31ln_parallel_residual_fwd_kernelINS_13Kernel_traitsIf6__halffS2_fjLj1280ELj1ELj4ELj1ELj16ENS_18Kernel_traits_baseILj1280EfS2_fS2_fjLj128EEEEELb1ELb0ELb0EEEvNS_9FwdParamsE --------------------------
	.section	.text._ZN10layer_norm31ln_parallel_residual_fwd_kernelINS_13Kernel_traitsIf6__halffS2_fjLj1280ELj1ELj4ELj1ELj16ENS_18Kernel_traits_baseILj1280EfS2_fS2_fjLj128EEEEELb1ELb0ELb0EEEvNS_9FwdParamsE,"ax",@progbits
	.align	128
        .global         _ZN10layer_norm31ln_parallel_residual_fwd_kernelINS_13Kernel_traitsIf6__halffS2_fjLj1280ELj1ELj4ELj1ELj16ENS_18Kernel_traits_baseILj1280EfS2_fS2_fjLj128EEEEELb1ELb0ELb0EEEvNS_9FwdParamsE
        .type           _ZN10layer_norm31ln_parallel_residual_fwd_kernelINS_13Kernel_traitsIf6__halffS2_fjLj1280ELj1ELj4ELj1ELj16ENS_18Kernel_traits_baseILj1280EfS2_fS2_fjLj128EEEEELb1ELb0ELb0EEEvNS_9FwdParamsE,@function
        .size           _ZN10layer_norm31ln_parallel_residual_fwd_kernelINS_13Kernel_traitsIf6__halffS2_fjLj1280ELj1ELj4ELj1ELj16ENS_18Kernel_traits_baseILj1280EfS2_fS2_fjLj128EEEEELb1ELb0ELb0EEEvNS_9FwdParamsE,(.L_x_33688 - _ZN10layer_norm31ln_parallel_residual_fwd_kernelINS_13Kernel_traitsIf6__halffS2_fjLj1280ELj1ELj4ELj1ELj16ENS_18Kernel_traits_baseILj1280EfS2_fS2_fjLj128EEEEELb1ELb0ELb0EEEvNS_9FwdParamsE)
        .other          _ZN10layer_norm31ln_parallel_residual_fwd_kernelINS_13Kernel_traitsIf6__halffS2_fjLj1280ELj1ELj4ELj1ELj16ENS_18Kernel_traits_baseILj1280EfS2_fS2_fjLj128EEEEELb1ELb0ELb0EEEvNS_9FwdParamsE,@"STO_CUDA_ENTRY STV_DEFAULT"
_ZN10layer_norm31ln_parallel_residual_fwd_kernelINS_13Kernel_traitsIf6__halffS2_fjLj1280ELj1ELj4ELj1ELj16ENS_18Kernel_traits_baseILj1280EfS2_fS2_fjLj128EEEEELb1ELb0ELb0EEEvNS_9FwdParamsE:
.text._ZN10layer_norm31ln_parallel_residual_fwd_kernelINS_13Kernel_traitsIf6__halffS2_fjLj1280ELj1ELj4ELj1ELj16ENS_18Kernel_traits_baseILj1280EfS2_fS2_fjLj128EEEEELb1ELb0ELb0EEEvNS_9FwdParamsE:
        /* <DEDUP_REMOVED lines=22> */
[----:B-1----:R-:W-:-:S04]  /*0160*/  @P0 IADD3 R2, P1, R6, R9, RZ ;  /* 0x0000000906020210 */ /* 0x002fc80007f3e0ff */
[----:B------:R-:W-:-:S04]  /*0170*/  @P0 IADD3.X R3, RZ, R7, RZ, P1, !PT ;  /* 0x00000007ff030210 */ /* 0x000fc80000ffe4ff */
        /* <DEDUP_REMOVED lines=23> */
[----:B------:R-:W-:Y:S02]  /*02f0*/  LOP3.LUT R7, R9, UR13, R4, 0x96, !PT ;  /* 0x0000000d09077c12 */ /* 0x000fe4000f8e9604 */
[----:B0-----:R-:W-:Y:S02]  /*0300*/  SHF.R.S32.HI R0, RZ, 0x1f, R3 ;  /* 0x0000001fff007819 */ /* 0x001fe40000011403 */
[----:B------:R-:W-:Y:S01]  /*0310*/  LOP3.LUT R4, R11, UR12, R6, 0x96, !PT ;  /* 0x0000000c0b047c12 */ /* 0x000fe2000f8e9606 */
[----:B------:R-:W-:Y:S01]  /*0320*/  UIADD3 UR14, UR6, 0x78dde6e4, URZ ;  /* 0x78dde6e4060e7890 */ /* 0x000fe2000fffe03f */
[----:B------:R-:W-:Y:S01]  /*0330*/  IMAD.WIDE.U32 R6, R7, -0x326172a9, RZ ;  /* 0xcd9e8d5707067825 */ /* 0x000fe200078e00ff */
[----:B------:R-:W-:Y:S01]  /*0340*/  UIADD3 UR15, UR7, -0x126145ec, URZ ;  /* 0xed9eba14070f7890 */ /* 0x000fe2000fffe03f */
[----:B------:R-:W-:Y:S02]  /*0350*/  LEA.HI R0, R0, R3, RZ, 0x3 ;  /* 0x0000000300007211 */ /* 0x000fe400078f18ff */
[----:B------:R-:W-:Y:S01]  /*0360*/  IMAD.WIDE.U32 R4, R4, -0x2daee0ad, RZ ;  /* 0xd2511f5304047825 */ /* 0x000fe200078e00ff */
[----:B------:R-:W-:-:S03]  /*0370*/  LOP3.LUT R9, R7, UR14, R10, 0x96, !PT ;  /* 0x0000000e07097c12 */ /* 0x000fc6000f8e960a */
[----:B------:R-:W-:Y:S01]  /*0380*/  IMAD.MOV.U32 R3, RZ, RZ, R240 ;  /* 0x000000ffff037224 */ /* 0x000fe200078e00f0 */
[----:B------:R-:W-:-:S04]  /*0390*/  LOP3.LUT R10, R5, UR15, R8, 0x96, !PT ;  /* 0x0000000f050a7c12 */ /* 0x000fc8000f8e9608 */
        /* <DEDUP_REMOVED lines=69> */
.L_x_23721:
[----:B------:R-:W-:Y:S05]  /*07f0*/  BSYNC B0 ;  /* 0x0000000000007941 */ /* 0x000fea0003800000 */
.L_x_23720:
[----:B------:R-:W-:Y:S04]  /*0800*/  BSSY B0, `(.L_x_23722) ;  /* 0x0000024000007945 */ /* 0x000fe80003800000 */
[----:B------:R-:W-:Y:S05]  /*0810*/  @!P5 BRA `(.L_x_23723) ;  /* 0x000000000088d947 */ /* 0x000fea0003800000 */
[----:B------:R-:W-:Y:S01]  /*0820*/  ULDC.64 UR26, c[0x0][0x2c8] ;  /* 0x0000b200001a7ab9 */ /* 0x000fe20000000a00 */
[----:B------:R-:W1:Y:S01]  /*0830*/  LDC.64 R60, c[0x0][0x260] ;  /* 0x00009800ff3c7b82 */ /* 0x000e620000000a00 */
[----:B------:R-:W-:Y:S01]  /*0840*/  ISETP.NE.U32.AND P0, PT, RZ, UR26, PT ;  /* 0x0000001aff007c0c */ /* 0x000fe2000bf05070 */
[----:B------:R-:W-:Y:S01]  /*0850*/  ULDC.64 UR28, c[0x0][0x2d0] ;  /* 0x0000b400001c7ab9 */ /* 0x000fe20000000a00 */
[----:B0-----:R-:W-:Y:S02]  /*0860*/  SHF.L.U32 R10, R3, 0x5, RZ ;  /* 0x00000005030a7819 */ /* 0x001fe400000006ff */
        /* <DEDUP_REMOVED lines=29> */
.L_x_23723:
[----:B------:R-:W-:Y:S05]  /*0a40*/  BSYNC B0 ;  /* 0x0000000000007941 */ /* 0x000fea0003800000 */
.L_x_23722:
        /* <DEDUP_REMOVED lines=36> */
.L_x_23725:
[----:B------:R-:W-:Y:S05]  /*0c90*/  BSYNC B0 ;  /* 0x0000000000007941 */ /* 0x000fea0003800000 */
.L_x_23724:
[----:B------:R-:W-:Y:S04]  /*0ca0*/  BSSY B0, `(.L_x_23726) ;  /* 0x0000024000007945 */ /* 0x000fe80003800000 */
[----:B------:R-:W-:Y:S05]  /*0cb0*/  @!P3 BRA `(.L_x_23727) ;  /* 0x000000000088b947 */ /* 0x000fea0003800000 */
[----:B------:R-:W-:Y:S01]  /*0cc0*/  ULDC.64 UR26, c[0x0][0x2c8] ;  /* 0x0000b200001a7ab9 */ /* 0x000fe20000000a00 */
[----:B------:R-:W3:Y:S01]  /*0cd0*/  LDC.64 R124, c[0x0][0x260] ;  /* 0x00009800ff7c7b82 */ /* 0x000ee20000000a00 */
[----:B------:R-:W-:Y:S01]  /*0ce0*/  ISETP.NE.U32.AND P0, PT, RZ, UR26, PT ;  /* 0x0000001aff007c0c */ /* 0x000fe2000bf05070 */
[----:B------:R-:W-:Y:S01]  /*0cf0*/  ULDC.64 UR28, c[0x0][0x2d0] ;  /* 0x0000b400001c7ab9 */ /* 0x000fe20000000a00 */
[----:B012---:R-:W-:Y:S01]  /*0d00*/  IMAD.SHL.U32 R10, R3, 0x20, RZ ;  /* 0x00000020030a7824 */ /* 0x007fe200078e00ff */
        /* <DEDUP_REMOVED lines=29> */
.L_x_23727:
[----:B------:R-:W-:Y:S05]  /*0ee0*/  BSYNC B0 ;  /* 0x0000000000007941 */ /* 0x000fea0003800000 */
.L_x_23726:
[----:B------:R-:W-:Y:S01]  /*0ef0*/  ISETP.GE.U32.AND P0, PT, R0, 0xa0, PT ;  /* 0x000000a00000780c */ /* 0x000fe20003f06070 */
[----:B0123--:R-:W-:Y:S01]  /*0f00*/  IMAD.HI.U32 R7, R174, -0x326172a9, RZ ;  /* 0xcd9e8d57ae077827 */ /* 0x00ffe200078e00ff */
[----:B------:R-:W-:Y:S01]  /*0f10*/  LOP3.LUT R241, R241, 0xffffffbf, RZ, 0xc0, !PT ;  /* 0xffffffbff1f17812 */ /* 0x000fe200078ec0ff */
[----:B------:R-:W-:Y:S01]  /*0f20*/  UIADD3 UR35, UR7, -0x695add53, URZ ;  /* 0x96a522ad07237890 */ /* 0x000fe2000fffe03f */
[----:B------:R-:W-:Y:S01]  /*0f30*/  BSSY B0, `(.L_x_23728) ;  /* 0x0000027000007945 */ /* 0x000fe20003800000 */
[----:B------:R-:W-:Y:S01]  /*0f40*/  LEA R239, R144, R239, 0x2 ;  /* 0x000000ef90ef7211 */ /* 0x000fe200078e10ff */
[----:B------:R-:W-:Y:S01]  /*0f50*/  IMAD.HI.U32 R173, R172, -0x2daee0ad, RZ ;  /* 0xd2511f53acad7827 */ /* 0x000fe200078e00ff */
[----:B------:R-:W-:-:S06]  /*0f60*/  LOP3.LUT R175, R7, UR22, R140, 0x96, !PT ;  /* 0x0000001607af7c12 */ /* 0x000fcc000f8e968c */
        /* <DEDUP_REMOVED lines=35> */
.L_x_23729:
[----:B------:R-:W-:Y:S05]  /*11a0*/  BSYNC B0 ;  /* 0x0000000000007941 */ /* 0x000fea0003800000 */
.L_x_23728:
[----:B------:R-:W-:Y:S01]  /*11b0*/  ULDC UR25, c[0x0][0x214] ;  /* 0x0000850000197ab9 */ /* 0x000fe20000000800 */
[----:B------:R-:W-:Y:S02]  /*11c0*/  LOP3.LUT R173, R173, UR23, R4, 0x96, !PT ;  /* 0x00000017adad7c12 */ /* 0x000fe4000f8e9604 */
[----:B------:R-:W-:-:S13]  /*11d0*/  ISETP.GE.AND P0, PT, R239, UR25, PT ;  /* 0x00000019ef007c0c */ /* 0x000fda000bf06270 */
[----:B------:R-:W-:Y:S05]  /*11e0*/  @P0 EXIT ;  /* 0x000000000000094d */ /* 0x000fea0003800000 */
[----:B------:R-:W-:Y:S01]  /*11f0*/  IMAD R3, R172, -0x2daee0ad, RZ ;  /* 0xd2511f53ac037824 */ /* 0x000fe200078e02ff */
[----:B0-----:R-:W-:Y:S01]  /*1200*/  HFMA2.MMA R10, -RZ, RZ, 0, 0 ;  /* 0x00000000ff0a7435 */ /* 0x001fe200000001ff */
        /* <DEDUP_REMOVED lines=17> */
.L_x_24396:
        /* <DEDUP_REMOVED lines=35> */
.L_x_23734:
[----:B------:R-:W-:-:S07]  /*1550*/  MOV R230, R236 ;  /* 0x000000ec00e67202 */ /* 0x000fce0000000f00 */
.L_x_23735:
[----:B------:R-:W-:Y:S05]  /*1560*/  BSYNC B2 ;  /* 0x0000000000027941 */ /* 0x000fea0003800000 */
.L_x_23733:
        /* <DEDUP_REMOVED lines=16> */
.L_x_23739:
[----:B------:R-:W-:Y:S05]  /*1670*/  BSYNC B3 ;  /* 0x0000000000037941 */ /* 0x000fea0003800000 */
.L_x_23738:
        /* <DEDUP_REMOVED lines=44> */
.L_x_23737:
[----:B------:R-:W-:Y:S05]  /*1940*/  BSYNC B2 ;  /* 0x0000000000027941 */ /* 0x000fea0003800000 */
.L_x_23736:
        /* <DEDUP_REMOVED lines=19> */
.L_x_23740:
        /* <DEDUP_REMOVED lines=12> */
.L_x_23743:
[----:B------:R-:W-:-:S07]  /*1b40*/  MOV R9, R236 ;  /* 0x000000ec00097202 */ /* 0x000fce0000000f00 */
.L_x_23744:
[----:B------:R-:W-:Y:S05]  /*1b50*/  BSYNC B2 ;  /* 0x0000000000027941 */ /* 0x000fea0003800000 */
.L_x_23742:
        /* <DEDUP_REMOVED lines=16> */
.L_x_23748:
[----:B------:R-:W-:Y:S05]  /*1c60*/  BSYNC B3 ;  /* 0x0000000000037941 */ /* 0x000fea0003800000 */
.L_x_23747:
        /* <DEDUP_REMOVED lines=44> */
.L_x_23746:
[----:B------:R-:W-:Y:S05]  /*1f30*/  BSYNC B2 ;  /* 0x0000000000027941 */ /* 0x000fea0003800000 */
.L_x_23745:
        /* <DEDUP_REMOVED lines=9> */
.L_x_23741:
        /* <DEDUP_REMOVED lines=12> */
.L_x_23750:
[----:B------:R-:W-:-:S07]  /*2090*/  MOV R185, R236 ;  /* 0x000000ec00b97202 */ /* 0x000fce0000000f00 */
.L_x_23751:
[----:B------:R-:W-:Y:S05]  /*20a0*/  BSYNC B2 ;  /* 0x0000000000027941 */ /* 0x000fea0003800000 */
.L_x_23749:
        /* <DEDUP_REMOVED lines=16> */
.L_x_23755:
[----:B------:R-:W-:Y:S05]  /*21b0*/  BSYNC B3 ;  /* 0x0000000000037941 */ /* 0x000fea0003800000 */
.L_x_23754:
        /* <DEDUP_REMOVED lines=44> */
.L_x_23753:
[----:B------:R-:W-:Y:S05]  /*2480*/  BSYNC B2 ;  /* 0x0000000000027941 */ /* 0x000fea0003800000 */
.L_x_23752:
        /* <DEDUP_REMOVED lines=14> */
.L_x_23756:
        /* <DEDUP_REMOVED lines=12> */
.L_x_23759:
[----:B------:R-:W-:-:S07]  /*2630*/  IMAD.MOV.U32 R2, RZ, RZ, R236 ;  /* 0x000000ffff027224 */ /* 0x000fce00078e00ec */
.L_x_23760:
[----:B------:R-:W-:Y:S05]  /*2640*/  BSYNC B2 ;  /* 0x0000000000027941 */ /* 0x000fea0003800000 */
.L_x_23758:
        /* <DEDUP_REMOVED lines=16> */
.L_x_23764:
[----:B------:R-:W-:Y:S05]  /*2750*/  BSYNC B3 ;  /* 0x0000000000037941 */ /* 0x000fea0003800000 */
.L_x_23763:
        /* <DEDUP_REMOVED lines=44> */
.L_x_23762:
[----:B------:R-:W-:Y:S05]  /*2a20*/  BSYNC B2 ;  /* 0x0000000000027941 */ /* 0x000fea0003800000 */
.L_x_23761:
        /* <DEDUP_REMOVED lines=9> */
.L_x_23757:
        /* <DEDUP_REMOVED lines=12> */
.L_x_23766:
[----:B------:R-:W-:-:S07]  /*2b80*/  IMAD.MOV.U32 R188, RZ, RZ, R236 ;  /* 0x000000ffffbc7224 */ /* 0x000fce00078e00ec */
.L_x_23767:
[----:B------:R-:W-:Y:S05]  /*2b90*/  BSYNC B2 ;  /* 0x0000000000027941 */ /* 0x000fea0003800000 */
.L_x_23765:
        /* <DEDUP_REMOVED lines=16> */
.L_x_23771:
[----:B------:R-:W-:Y:S05]  /*2ca0*/  BSYNC B3 ;  /* 0x0000000000037941 */ /* 0x000fea0003800000 */
.L_x_23770:
        /* <DEDUP_REMOVED lines=44> */
.L_x_23769:
[----:B------:R-:W-:Y:S05]  /*2f70*/  BSYNC B2 ;  /* 0x0000000000027941 */ /* 0x000fea0003800000 */
.L_x_23768:
        /* <DEDUP_REMOVED lines=14> */
.L_x_23772:
        /* <DEDUP_REMOVED lines=12> */
.L_x_23775:
[----:B------:R-:W-:-:S07]  /*3120*/  IMAD.MOV.U32 R3, RZ, RZ, R236 ;  /* 0x000000ffff037224 */ /* 0x000fce00078e00ec */
.L_x_23776:
[----:B------:R-:W-:Y:S05]  /*3130*/  BSYNC B2 ;  /* 0x0000000000027941 */ /* 0x000fea0003800000 */
.L_x_23774:
        /* <DEDUP_REMOVED lines=16> */
.L_x_23780:
[----:B------:R-:W-:Y:S05]  /*3240*/  BSYNC B3 ;  /* 0x0000000000037941 */ /* 0x000fea0003800000 */
.L_x_23779:
        /* <DEDUP_REMOVED lines=44> */
.L_x_23778:
[----:B------:R-:W-:Y:S05]  /*3510*/  BSYNC B2 ;  /* 0x0000000000027941 */ /* 0x000fea0003800000 */
.L_x_23777:
[----:B------:R-:W-:-:S05]  /*3520*/  I2FP.F32.U32 R3, R3 ;  /* 0x0000000300037245 */ /* 0x000fca0000201000 */
[----:B------:R-:W-:Y:S01]  /*3530*/  FFMA.FTZ R224, R3, R230, 1.1641532182693481445e-10 ;  /* 0x2f00000003e07423 */ /* 0x000fe200000100e6 */
[----:B------:R-:W-:-:S04]  /*3540*/  HADD2.F32 R3, -RZ, R181.H0_H0 ;  /* 0x200000b5ff037230 */ /* 0x000fc80000004100 */
[----:B------:R-:W-:Y:S01]  /*3550*/  FSETP.GTU.FTZ.AND P3, PT, R224, R229, PT ;  /* 0x000000e5e000720b */ /* 0x000fe20003f7c000 */
[----:B------:R-:W-:-:S05]  /*3560*/  FMUL.FTZ R3, R3, R228 ;  /* 0x000000e403037220 */ /* 0x000fca0000410000 */
[----:B------:R-:W-:Y:S02]  /*3570*/  FSEL R187, R3, RZ, !P3 ;  /* 0x000000ff03bb7208 */ /* 0x000fe40005800000 */
[----:B------:R-:W-:-:S03]  /*3580*/  SEL R3, RZ, 0x1, P3 ;  /* 0x00000001ff037807 */ /* 0x000fc60001800000 */
[----:B------:R-:W-:-:S04]  /*3590*/  FADD.FTZ R186, R187, R186 ;  /* 0x000000babbba7221 */ /* 0x000fc80000010000 */
[----:B------:R-:W-:-:S07]  /*35a0*/  @P0 FADD.FTZ R186, R174, R186 ;  /* 0x000000baaeba0221 */ /* 0x000fce0000010000 */
.L_x_23773:
        /* <DEDUP_REMOVED lines=12> */
.L_x_23782:
[----:B------:R-:W-:-:S07]  /*3670*/  IMAD.MOV.U32 R187, RZ, RZ, R236 ;  /* 0x000000ffffbb7224 */ /* 0x000fce00078e00ec */
.L_x_23783:
[----:B------:R-:W-:Y:S05]  /*3680*/  BSYNC B2 ;  /* 0x0000000000027941 */ /* 0x000fea0003800000 */
.L_x_23781:
        /* <DEDUP_REMOVED lines=16> */
.L_x_23787:
[----:B------:R-:W-:Y:S05]  /*3790*/  BSYNC B3 ;  /* 0x0000000000037941 */ /* 0x000fea0003800000 */
.L_x_23786:
        /* <DEDUP_REMOVED lines=44> */
.L_x_23785:
[----:B------:R-:W-:Y:S05]  /*3a60*/  BSYNC B2 ;  /* 0x0000000000027941 */ /* 0x000fea0003800000 */
.L_x_23784:
        /* <DEDUP_REMOVED lines=14> */
.L_x_23788:
        /* <DEDUP_REMOVED lines=12> */
.L_x_23791:
[----:B------:R-:W-:-:S07]  /*3c10*/  MOV R4, R236 ;  /* 0x000000ec00047202 */ /* 0x000fce0000000f00 */
.L_x_23792:
[----:B------:R-:W-:Y:S05]  /*3c20*/  BSYNC B2 ;  /* 0x0000000000027941 */ /* 0x000fea0003800000 */
.L_x_23790:
        /* <DEDUP_REMOVED lines=16> */
.L_x_23796:
[----:B------:R-:W-:Y:S05]  /*3d30*/  BSYNC B3 ;  /* 0x0000000000037941 */ /* 0x000fea0003800000 */
.L_x_23795:
        /* <DEDUP_REMOVED lines=44> */
.L_x_23794:
[----:B------:R-:W-:Y:S05]  /*4000*/  BSYNC B2 ;  /* 0x0000000000027941 */ /* 0x000fea0003800000 */
.L_x_23793:
        /* <DEDUP_REMOVED lines=9> */
.L_x_23789:
        /* <DEDUP_REMOVED lines=12> */
.L_x_23798:
[----:B------:R-:W-:-:S07]  /*4160*/  MOV R231, R236 ;  /* 0x000000ec00e77202 */ /* 0x000fce0000000f00 */
.L_x_23799:
[----:B------:R-:W-:Y:S05]  /*4170*/  BSYNC B2 ;  /* 0x0000000000027941 */ /* 0x000fea0003800000 */
.L_x_23797:
        /* <DEDUP_REMOVED lines=16> */
.L_x_23803:
[----:B------:R-:W-:Y:S05]  /*4280*/  BSYNC B3 ;  /* 0x0000000000037941 */ /* 0x000fea0003800000 */
.L_x_23802:
        /* <DEDUP_REMOVED lines=44> */
.L_x_23801:
[----:B------:R-:W-:Y:S05]  /*4550*/  BSYNC B2 ;  /* 0x0000000000027941 */ /* 0x000fea0003800000 */
.L_x_23800:
        /* <DEDUP_REMOVED lines=14> */
.L_x_23804:
        /* <DEDUP_REMOVED lines=12> */
.L_x_23807:
[----:B------:R-:W-:-:S07]  /*4700*/  IMAD.MOV.U32 R5, RZ, RZ, R236 ;  /* 0x000000ffff057224 */ /* 0x000fce00078e00ec */
.L_x_23808:
[----:B------:R-:W-:Y:S05]  /*4710*/  BSYNC B2 ;  /* 0x0000000000027941 */ /* 0x000fea0003800000 */
.L_x_23806:
        /* <DEDUP_REMOVED lines=16> */
.L_x_23812:
[----:B------:R-:W-:Y:S05]  /*4820*/  BSYNC B3 ;  /* 0x0000000000037941 */ /* 0x000fea0003800000 */
.L_x_23811:
        /* <DEDUP_REMOVED lines=44> */
.L_x_23810:
[----:B------:R-:W-:Y:S05]  /*4af0*/  BSYNC B2 ;  /* 0x0000000000027941 */ /* 0x000fea0003800000 */
.L_x_23809:
        /* <DEDUP_REMOVED lines=9> */
.L_x_23805:
        /* <DEDUP_REMOVED lines=12> */
.L_x_23814:
[----:B------:R-:W-:-:S07]  /*4c50*/  IMAD.MOV.U32 R189, RZ, RZ, R236 ;  /* 0x000000ffffbd7224 */ /* 0x000fce00078e00ec */
.L_x_23815:
[----:B------:R-:W-:Y:S05]  /*4c60*/  BSYNC B2 ;  /* 0x0000000000027941 */ /* 0x000fea0003800000 */
.L_x_23813:
        /* <DEDUP_REMOVED lines=16> */
.L_x_23819:
[----:B------:R-:W-:Y:S05]  /*4d70*/  BSYNC B3 ;  /* 0x0000000000037941 */ /* 0x000fea0003800000 */
.L_x_23818:
        /* <DEDUP_REMOVED lines=44> */
.L_x_23817:
[----:B------:R-:W-:Y:S05]  /*5040*/  BSYNC B2 ;  /* 0x0000000000027941 */ /* 0x000fea0003800000 */
.L_x_23816:
        /* <DEDUP_REMOVED lines=12> */
.L_x_23820:
        /* <DEDUP_REMOVED lines=12> */
.L_x_23823:
[----:B------:R-:W-:-:S07]  /*51d0*/  IMAD.MOV.U32 R6, RZ, RZ, R236 ;  /* 0x000000ffff067224 */ /* 0x000fce00078e00ec */
.L_x_23824:
[----:B------:R-:W-:Y:S05]  /*51e0*/  BSYNC B2 ;  /* 0x0000000000027941 */ /* 0x000fea0003800000 */
.L_x_23822:
        /* <DEDUP_REMOVED lines=16> */
.L_x_23828:
[----:B------:R-:W-:Y:S05]  /*52f0*/  BSYNC B3 ;  /* 0x0000000000037941 */ /* 0x000fea0003800000 */
.L_x_23827:
        /* <DEDUP_REMOVED lines=44> */
.L_x_23826:
[----:B------:R-:W-:Y:S05]  /*55c0*/  BSYNC B2 ;  /* 0x0000000000027941 */ /* 0x000fea0003800000 */
.L_x_23825:
        /* <DEDUP_REMOVED lines=9> */
.L_x_23821:
        /* <DEDUP_REMOVED lines=12> */
.L_x_23830:
[----:B------:R-:W-:-:S07]  /*5720*/  IMAD.MOV.U32 R190, RZ, RZ, R236 ;  /* 0x000000ffffbe7224 */ /* 0x000fce00078e00ec */
.L_x_23831:
[----:B------:R-:W-:Y:S05]  /*5730*/  BSYNC B2 ;  /* 0x0000000000027941 */ /* 0x000fea0003800000 */
.L_x_23829:
        /* <DEDUP_REMOVED lines=16> */
.L_x_23835:
[----:B------:R-:W-:Y:S05]  /*5840*/  BSYNC B3 ;  /* 0x0000000000037941 */ /* 0x000fea0003800000 */
.L_x_23834:
        /* <DEDUP_REMOVED lines=44> */
.L_x_23833:
[----:B------:R-:W-:Y:S05]  /*5b10*/  BSYNC B2 ;  /* 0x0000000000027941 */ /* 0x000fea0003800000 */
.L_x_23832:
        /* <DEDUP_REMOVED lines=12> */
.L_x_23836:
        /* <DEDUP_REMOVED lines=12> */
.L_x_23839:
[----:B------:R-:W-:-:S07]  /*5ca0*/  MOV R7, R236 ;  /* 0x000000ec00077202 */ /* 0x000fce0000000f00 */
.L_x_23840:
[----:B------:R-:W-:Y:S05]  /*5cb0*/  BSYNC B2 ;  /* 0x0000000000027941 */ /* 0x000fea0003800000 */
.L_x_23838:
        /* <DEDUP_REMOVED lines=16> */
.L_x_23844:
[----:B------:R-:W-:Y:S05]  /*5dc0*/  BSYNC B3 ;  /* 0x0000000000037941 */ /* 0x000fea0003800000 */
.L_x_23843:
        /* <DEDUP_REMOVED lines=44> */
.L_x_23842:
[----:B------:R-:W-:Y:S05]  /*6090*/  BSYNC B2 ;  /* 0x0000000000027941 */ /* 0x000fea0003800000 */
.L_x_23841:
        /* <DEDUP_REMOVED lines=9> */
.L_x_23837:
        /* <DEDUP_REMOVED lines=12> */
.L_x_23846:
[----:B------:R-:W-:-:S07]  /*61f0*/  MOV R231, R236 ;  /* 0x000000ec00e77202 */ /* 0x000fce0000000f00 */
.L_x_23847:
[----:B------:R-:W-:Y:S05]  /*6200*/  BSYNC B2 ;  /* 0x0000000000027941 */ /* 0x000fea0003800000 */
.L_x_23845:
        /* <DEDUP_REMOVED lines=16> */
.L_x_23851:
[----:B------:R-:W-:Y:S05]  /*6310*/  BSYNC B3 ;  /* 0x0000000000037941 */ /* 0x000fea0003800000 */
.L_x_23850:
        /* <DEDUP_REMOVED lines=44> */
.L_x_23849:
[----:B------:R-:W-:Y:S05]  /*65e0*/  BSYNC B2 ;  /* 0x0000000000027941 */ /* 0x000fea0003800000 */
.L_x_23848:
        /* <DEDUP_REMOVED lines=12> */
.L_x_23852:
        /* <DEDUP_REMOVED lines=12> */
.L_x_23855:
[----:B------:R-:W-:-:S07]  /*6770*/  IMAD.MOV.U32 R8, RZ, RZ, R236 ;  /* 0x000000ffff087224 */ /* 0x000fce00078e00ec */
.L_x_23856:
[----:B------:R-:W-:Y:S05]  /*6780*/  BSYNC B2 ;  /* 0x0000000000027941 */ /* 0x000fea0003800000 */
.L_x_23854:
        /* <DEDUP_REMOVED lines=16> */
.L_x_23860:
[----:B------:R-:W-:Y:S05]  /*6890*/  BSYNC B3 ;  /* 0x0000000000037941 */ /* 0x000fea0003800000 */
.L_x_23859:
        /* <DEDUP_REMOVED lines=36> */
[----:B------:R-:W-:-:S04]  /*6ae0*/  HFMA2.MMA R233, -RZ, RZ, 0, 0 ;  /* 0x00000000ffe97435 */ /* 0x000fc800000001ff */
[----:B------:R-:W-:Y:S01]  /*6af0*/  LOP3.LUT R227, R227, UR22, R224, 0x96, !PT ;  /* 0x00000016e3e37c12 */ /* 0x000fe2000f8e96e0 */
[----:B------:R-:W-:-:S04]  /*6b00*/  IMAD.WIDE.U32 R224, R225, -0x326172a9, RZ ;  /* 0xcd9e8d57e1e07825 */ /* 0x000fc800078e00ff */
[----:B------:R-:W-:Y:S01]  /*6b10*/  IMAD.MOV.U32 R236, RZ, RZ, R224 ;  /* 0x000000ffffec7224 */ /* 0x000fe200078e00e0 */
[----:B------:R-:W-:Y:S01]  /*6b20*/  LOP3.LUT R11, R225, UR24, R226, 0x96, !PT ;  /* 0x00000018e10b7c12 */ /* 0x000fe2000f8e96e2 */
[----:B------:R-:W-:-:S04]  /*6b30*/  IMAD.WIDE.U32 R224, R227, -0x2daee0ad, RZ ;  /* 0xd2511f53e3e07825 */ /* 0x000fc800078e00ff */
[----:B------:R-:W-:Y:S01]  /*6b40*/  IMAD.MOV.U32 R234, RZ, RZ, R224 ;  /* 0x000000ffffea7224 */ /* 0x000fe200078e00e0 */
[----:B------:R-:W-:-:S07]  /*6b50*/  LOP3.LUT R232, R225, UR35, R232, 0x96, !PT ;  /* 0x00000023e1e87c12 */ /* 0x000fce000f8e96e8 */
.L_x_23858:
[----:B------:R-:W-:Y:S05]  /*6b60*/  BSYNC B2 ;  /* 0x0000000000027941 */ /* 0x000fea0003800000 */
.L_x_23857:
        /* <DEDUP_REMOVED lines=9> */
.L_x_23853:
        /* <DEDUP_REMOVED lines=51> */
.L_x_23861:
[----:B01----:R-:W-:-:S07]  /*6f30*/  IADD3 R224, R242, 0x20, RZ ;  /* 0x00000020f2e07810 */ /* 0x003fce0007ffe0ff */
.L_x_23732:
[----:B------:R-:W-:Y:S05]  /*6f40*/  BSYNC B1 ;  /* 0x0000000000017941 */ /* 0x000fea0003800000 */
.L_x_23731:
        /* <DEDUP_REMOVED lines=30> */
.L_x_23865:
[----:B------:R-:W-:-:S07]  /*7130*/  IMAD.MOV.U32 R231, RZ, RZ, R236 ;  /* 0x000000ffffe77224 */ /* 0x000fce00078e00ec */
.L_x_23866:
[----:B------:R-:W-:Y:S05]  /*7140*/  BSYNC B2 ;  /* 0x0000000000027941 */ /* 0x000fea0003800000 */
.L_x_23864:
        /* <DEDUP_REMOVED lines=16> */
.L_x_23870:
[----:B------:R-:W-:Y:S05]  /*7250*/  BSYNC B3 ;  /* 0x0000000000037941 */ /* 0x000fea0003800000 */
.L_x_23869:
        /* <DEDUP_REMOVED lines=44> */
.L_x_23868:
[----:B------:R-:W-:Y:S05]  /*7520*/  BSYNC B2 ;  /* 0x0000000000027941 */ /* 0x000fea0003800000 */
.L_x_23867:
        /* <DEDUP_REMOVED lines=19> */
.L_x_23871:
        /* <DEDUP_REMOVED lines=12> */
.L_x_23874:
[----:B------:R-:W-:-:S07]  /*7720*/  IMAD.MOV.U32 R9, RZ, RZ, R236 ;  /* 0x000000ffff097224 */ /* 0x000fce00078e00ec */
.L_x_23875:
[----:B------:R-:W-:Y:S05]  /*7730*/  BSYNC B2 ;  /* 0x0000000000027941 */ /* 0x000fea0003800000 */
.L_x_23873:
        /* <DEDUP_REMOVED lines=16> */
.L_x_23879:
[----:B------:R-:W-:Y:S05]  /*7840*/  BSYNC B3 ;  /* 0x0000000000037941 */ /* 0x000fea0003800000 */
.L_x_23878:
        /* <DEDUP_REMOVED lines=44> */
.L_x_23877:
[----:B------:R-:W-:Y:S05]  /*7b10*/  BSYNC B2 ;  /* 0x0000000000027941 */ /* 0x000fea0003800000 */
.L_x_23876:
        /* <DEDUP_REMOVED lines=9> */
.L_x_23872:
        /* <DEDUP_REMOVED lines=12> */
.L_x_23881:
[----:B------:R-:W-:-:S07]  /*7c70*/  IMAD.MOV.U32 R193, RZ, RZ, R236 ;  /* 0x000000ffffc17224 */ /* 0x000fce00078e00ec */
.L_x_23882:
[----:B------:R-:W-:Y:S05]  /*7c80*/  BSYNC B2 ;  /* 0x0000000000027941 */ /* 0x000fea0003800000 */
.L_x_23880:
        /* <DEDUP_REMOVED lines=16> */
.L_x_23886:
[----:B------:R-:W-:Y:S05]  /*7d90*/  BSYNC B3 ;  /* 0x0000000000037941 */ /* 0x000fea0003800000 */
.L_x_23885:
        /* <DEDUP_REMOVED lines=44> */
.L_x_23884:
[----:B------:R-:W-:Y:S05]  /*8060*/  BSYNC B2 ;  /* 0x0000000000027941 */ /* 0x000fea0003800000 */
.L_x_23883:
        /* <DEDUP_REMOVED lines=14> */
.L_x_23887:
        /* <DEDUP_REMOVED lines=12> */
.L_x_23890:
[----:B------:R-:W-:-:S07]  /*8210*/  IMAD.MOV.U32 R2, RZ, RZ, R236 ;  /* 0x000000ffff027224 */ /* 0x000fce00078e00ec */
.L_x_23891:
[----:B------:R-:W-:Y:S05]  /*8220*/  BSYNC B2 ;  /* 0x0000000000027941 */ /* 0x000fea0003800000 */
.L_x_23889:
        /* <DEDUP_REMOVED lines=16> */
.L_x_23895:
[----:B------:R-:W-:Y:S05]  /*8330*/  BSYNC B3 ;  /* 0x0000000000037941 */ /* 0x000fea0003800000 */
.L_x_23894:
        /* <DEDUP_REMOVED lines=44> */
.L_x_23893:
[----:B------:R-:W-:Y:S05]  /*8600*/  BSYNC B2 ;  /* 0x0000000000027941 */ /* 0x000fea0003800000 */
.L_x_23892:
[----:B------:R-:W-:-:S05]  /*8610*/  I2FP.F32.U32 R2, R2 ;  /* 0x0000000200027245 */ /* 0x000fca0000201000 */
[----:B------:R-:W-:Y:S01]  /*8620*/  FFMA.FTZ R195, R2, R231, 1.1641532182693481445e-10 ;  /* 0x2f00000002c37423 */ /* 0x000fe200000100e7 */
[----:B------:R-:W-:-:S04]  /*8630*/  HADD2.F32 R2, -RZ, R180.H1_H1 ;  /* 0x300000b4ff027230 */ /* 0x000fc80000004100 */
[----:B------:R-:W-:Y:S01]  /*8640*/  FSETP.GTU.FTZ.AND P3, PT, R195, R230, PT ;  /* 0x000000e6c300720b */ /* 0x000fe20003f7c000 */
[----:B------:R-:W-:-:S05]  /*8650*/  FMUL.FTZ R2, R2, R225 ;  /* 0x000000e102027220 */ /* 0x000fca0000410000 */
[----:B------:R-:W-:Y:S02]  /*8660*/  FSEL R196, R2, RZ, !P3 ;  /* 0x000000ff02c47208 */ /* 0x000fe40005800000 */
[----:B------:R-:W-:-:S03]  /*8670*/  SEL R2, RZ, 0x1, P3 ;  /* 0x00000001ff027807 */ /* 0x000fc60001800000 */
[----:B------:R-:W-:-:S04]  /*8680*/  FADD.FTZ R193, R196, R193 ;  /* 0x000000c1c4c17221 */ /* 0x000fc80000010000 */
[----:B------:R-:W-:-:S07]  /*8690*/  @P0 FADD.FTZ R193, R173, R193 ;  /* 0x000000c1adc10221 */ /* 0x000fce0000010000 */
.L_x_23888:
        /* <DEDUP_REMOVED lines=12> */
.L_x_23897:
[----:B------:R-:W-:-:S07]  /*8760*/  IMAD.MOV.U32 R196, RZ, RZ, R236 ;  /* 0x000000ffffc47224 */ /* 0x000fce00078e00ec */
.L_x_23898:
[----:B------:R-:W-:Y:S05]  /*8770*/  BSYNC B2 ;  /* 0x0000000000027941 */ /* 0x000fea0003800000 */
.L_x_23896:
        /* <DEDUP_REMOVED lines=16> */
.L_x_23902:
[----:B------:R-:W-:Y:S05]  /*8880*/  BSYNC B3 ;  /* 0x0000000000037941 */ /* 0x000fea0003800000 */
.L_x_23901:
        /* <DEDUP_REMOVED lines=44> */
.L_x_23900:
[----:B------:R-:W-:Y:S05]  /*8b50*/  BSYNC B2 ;  /* 0x0000000000027941 */ /* 0x000fea0003800000 */
.L_x_23899:
        /* <DEDUP_REMOVED lines=14> */
.L_x_23903:
        /* <DEDUP_REMOVED lines=12> */
.L_x_23906:
[----:B------:R-:W-:-:S07]  /*8d00*/  MOV R3, R236 ;  /* 0x000000ec00037202 */ /* 0x000fce0000000f00 */
.L_x_23907:
[----:B------:R-:W-:Y:S05]  /*8d10*/  BSYNC B2 ;  /* 0x0000000000027941 */ /* 0x000fea0003800000 */
.L_x_23905:
        /* <DEDUP_REMOVED lines=16> */
.L_x_23911:
[----:B------:R-:W-:Y:S05]  /*8e20*/  BSYNC B3 ;  /* 0x0000000000037941 */ /* 0x000fea0003800000 */
.L_x_23910:
        /* <DEDUP_REMOVED lines=44> */
.L_x_23909:
[----:B------:R-:W-:Y:S05]  /*90f0*/  BSYNC B2 ;  /* 0x0000000000027941 */ /* 0x000fea0003800000 */
.L_x_23908:
        /* <DEDUP_REMOVED lines=9> */
.L_x_23904:
        /* <DEDUP_REMOVED lines=12> */
.L_x_23913:
[----:B------:R-:W-:-:S07]  /*9250*/  MOV R195, R236 ;  /* 0x000000ec00c37202 */ /* 0x000fce0000000f00 */
.L_x_23914:
[----:B------:R-:W-:Y:S05]  /*9260*/  BSYNC B2 ;  /* 0x0000000000027941 */ /* 0x000fea0003800000 */
.L_x_23912:
        /* <DEDUP_REMOVED lines=16> */
.L_x_23918:
[----:B------:R-:W-:Y:S05]  /*9370*/  BSYNC B3 ;  /* 0x0000000000037941 */ /* 0x000fea0003800000 */
.L_x_23917:
        /* <DEDUP_REMOVED lines=44> */
.L_x_23916:
[----:B------:R-:W-:Y:S05]  /*9640*/  BSYNC B2 ;  /* 0x0000000000027941 */ /* 0x000fea0003800000 */
.L_x_23915:
        /* <DEDUP_REMOVED lines=14> */
.L_x_23919:
        /* <DEDUP_REMOVED lines=12> */
.L_x_23922:
[----:B------:R-:W-:-:S07]  /*97f0*/  IMAD.MOV.U32 R4, RZ, RZ, R236 ;  /* 0x000000ffff047224 */ /* 0x000fce00078e00ec */
.L_x_23923:
[----:B------:R-:W-:Y:S05]  /*9800*/  BSYNC B2 ;  /* 0x0000000000027941 */ /* 0x000fea0003800000 */
.L_x_23921:
        /* <DEDUP_REMOVED lines=16> */
.L_x_23927:
[----:B------:R-:W-:Y:S05]  /*9910*/  BSYNC B3 ;  /* 0x0000000000037941 */ /* 0x000fea0003800000 */
.L_x_23926:
        /* <DEDUP_REMOVED lines=44> */
.L_x_23925:
[----:B------:R-:W-:Y:S05]  /*9be0*/  BSYNC B2 ;  /* 0x0000000000027941 */ /* 0x000fea0003800000 */
.L_x_23924:
        /* <DEDUP_REMOVED lines=9> */
.L_x_23920:
        /* <DEDUP_REMOVED lines=12> */
.L_x_23929:
[----:B------:R-:W-:-:S07]  /*9d40*/  IMAD.MOV.U32 R243, RZ, RZ, R236 ;  /* 0x000000fffff37224 */ /* 0x000fce00078e00ec */
.L_x_23930:
[----:B------:R-:W-:Y:S05]  /*9d50*/  BSYNC B2 ;  /* 0x0000000000027941 */ /* 0x000fea0003800000 */
.L_x_23928:
        /* <DEDUP_REMOVED lines=16> */
.L_x_23934:
[----:B------:R-:W-:Y:S05]  /*9e60*/  BSYNC B3 ;  /* 0x0000000000037941 */ /* 0x000fea0003800000 */
.L_x_23933:
        /* <DEDUP_REMOVED lines=44> */
.L_x_23932:
[----:B------:R-:W-:Y:S05]  /*a130*/  BSYNC B2 ;  /* 0x0000000000027941 */ /* 0x000fea0003800000 */
.L_x_23931:
        /* <DEDUP_REMOVED lines=14> */
.L_x_23935:
        /* <DEDUP_REMOVED lines=12> */
.L_x_23938:
[----:B------:R-:W-:-:S07]  /*a2e0*/  IMAD.MOV.U32 R5, RZ, RZ, R236 ;  /* 0x000000ffff057224 */ /* 0x000fce00078e00ec */
.L_x_23939:
[----:B------:R-:W-:Y:S05]  /*a2f0*/  BSYNC B2 ;  /* 0x0000000000027941 */ /* 0x000fea0003800000 */
.L_x_23937:
        /* <DEDUP_REMOVED lines=16> */
.L_x_23943:
[----:B------:R-:W-:Y:S05]  /*a400*/  BSYNC B3 ;  /* 0x0000000000037941 */ /* 0x000fea0003800000 */
.L_x_23942:
        /* <DEDUP_REMOVED lines=44> */
.L_x_23941:
[----:B------:R-:W-:Y:S05]  /*a6d0*/  BSYNC B2 ;  /* 0x0000000000027941 */ /* 0x000fea0003800000 */
.L_x_23940:
        /* <DEDUP_REMOVED lines=9> */
.L_x_23936:
        /* <DEDUP_REMOVED lines=12> */
.L_x_23945:
[----:B------:R-:W-:-:S07]  /*a830*/  IMAD.MOV.U32 R197, RZ, RZ, R236 ;  /* 0x000000ffffc57224 */ /* 0x000fce00078e00ec */
.L_x_23946:
[----:B------:R-:W-:Y:S05]  /*a840*/  BSYNC B2 ;  /* 0x0000000000027941 */ /* 0x000fea0003800000 */
.L_x_23944:
        /* <DEDUP_REMOVED lines=16> */
.L_x_23950:
[----:B------:R-:W-:Y:S05]  /*a950*/  BSYNC B3 ;  /* 0x0000000000037941 */ /* 0x000fea0003800000 */
.L_x_23949:
        /* <DEDUP_REMOVED lines=44> */
.L_x_23948:
[----:B------:R-:W-:Y:S05]  /*ac20*/  BSYNC B2 ;  /* 0x0000000000027941 */ /* 0x000fea0003800000 */
.L_x_23947:
        /* <DEDUP_REMOVED lines=12> */
.L_x_23951:
        /* <DEDUP_REMOVED lines=12> */
.L_x_23954:
[----:B------:R-:W-:-:S07]  /*adb0*/  MOV R6, R236 ;  /* 0x000000ec00067202 */ /* 0x000fce0000000f00 */
.L_x_23955:
[----:B------:R-:W-:Y:S05]  /*adc0*/  BSYNC B2 ;  /* 0x0000000000027941 */ /* 0x000fea0003800000 */
.L_x_23953:
        /* <DEDUP_REMOVED lines=16> */
.L_x_23959:
[----:B------:R-:W-:Y:S05]  /*aed0*/  BSYNC B3 ;  /* 0x0000000000037941 */ /* 0x000fea0003800000 */
.L_x_23958:
        /* <DEDUP_REMOVED lines=44> */
.L_x_23957:
[----:B------:R-:W-:Y:S05]  /*b1a0*/  BSYNC B2 ;  /* 0x0000000000027941 */ /* 0x000fea0003800000 */
.L_x_23956:
        /* <DEDUP_REMOVED lines=9> */
.L_x_23952:
        /* <DEDUP_REMOVED lines=12> */
.L_x_23961:
[----:B------:R-:W-:-:S07]  /*b300*/  MOV R198, R236 ;  /* 0x000000ec00c67202 */ /* 0x000fce0000000f00 */
.L_x_23962:
[----:B------:R-:W-:Y:S05]  /*b310*/  BSYNC B2 ;  /* 0x0000000000027941 */ /* 0x000fea0003800000 */
.L_x_23960:
        /* <DEDUP_REMOVED lines=16> */
.L_x_23966:
[----:B------:R-:W-:Y:S05]  /*b420*/  BSYNC B3 ;  /* 0x0000000000037941 */ /* 0x000fea0003800000 */
.L_x_23965:
        /* <DEDUP_REMOVED lines=44> */
.L_x_23964:
[----:B------:R-:W-:Y:S05]  /*b6f0*/  BSYNC B2 ;  /* 0x0000000000027941 */ /* 0x000fea0003800000 */
.L_x_23963:
        /* <DEDUP_REMOVED lines=9> */
[----:B------:R-:W-:Y:S01]  /*b790*/  MOV R226, R227 ;  /* 0x000000e300e27202 */ /* 0x000fe20000000f00 */
[----:B------:R-:W-:Y:S01]  /*b7a0*/  FADD.FTZ R198, R178, R198 ;  /* 0x000000c6b2c67221 */ /* 0x000fe20000010000 */
[----:B------:R-:W-:Y:S06]  /*b7b0*/  BRA `(.L_x_23968) ;  /* 0x0000000400547947 */ /* 0x000fec0003800000 */
.L_x_23967:
        /* <DEDUP_REMOVED lines=12> */
.L_x_23970:
[----:B------:R-:W-:-:S07]  /*b880*/  IMAD.MOV.U32 R7, RZ, RZ, R236 ;  /* 0x000000ffff077224 */ /* 0x000fce00078e00ec */
.L_x_23971:
[----:B------:R-:W-:Y:S05]  /*b890*/  BSYNC B2 ;  /* 0x0000000000027941 */ /* 0x000fea0003800000 */
.L_x_23969:
        /* <DEDUP_REMOVED lines=16> */
.L_x_23975:
[----:B------:R-:W-:Y:S05]  /*b9a0*/  BSYNC B3 ;  /* 0x0000000000037941 */ /* 0x000fea0003800000 */
.L_x_23974:
        /* <DEDUP_REMOVED lines=44> */
.L_x_23973:
[----:B------:R-:W-:Y:S05]  /*bc70*/  BSYNC B2 ;  /* 0x0000000000027941 */ /* 0x000fea0003800000 */
.L_x_23972:
        /* <DEDUP_REMOVED lines=9> */
.L_x_23968:
        /* <DEDUP_REMOVED lines=12> */
.L_x_23977:
[----:B------:R-:W-:-:S07]  /*bdd0*/  IMAD.MOV.U32 R243, RZ, RZ, R236 ;  /* 0x000000fffff37224 */ /* 0x000fce00078e00ec */
.L_x_23978:
[----:B------:R-:W-:Y:S05]  /*bde0*/  BSYNC B2 ;  /* 0x0000000000027941 */ /* 0x000fea0003800000 */
.L_x_23976:
        /* <DEDUP_REMOVED lines=16> */
.L_x_23982:
[----:B------:R-:W-:Y:S05]  /*bef0*/  BSYNC B3 ;  /* 0x0000000000037941 */ /* 0x000fea0003800000 */
.L_x_23981:
        /* <DEDUP_REMOVED lines=44> */
.L_x_23980:
[----:B------:R-:W-:Y:S05]  /*c1c0*/  BSYNC B2 ;  /* 0x0000000000027941 */ /* 0x000fea0003800000 */
.L_x_23979:
        /* <DEDUP_REMOVED lines=12> */
.L_x_23983:
        /* <DEDUP_REMOVED lines=12> */
.L_x_23986:
[----:B------:R-:W-:-:S07]  /*c350*/  IMAD.MOV.U32 R8, RZ, RZ, R236 ;  /* 0x000000ffff087224 */ /* 0x000fce00078e00ec */
.L_x_23987:
[----:B------:R-:W-:Y:S05]  /*c360*/  BSYNC B2 ;  /* 0x0000000000027941 */ /* 0x000fea0003800000 */
.L_x_23985:
        /* <DEDUP_REMOVED lines=16> */
.L_x_23991:
[----:B------:R-:W-:Y:S05]  /*c470*/  BSYNC B3 ;  /* 0x0000000000037941 */ /* 0x000fea0003800000 */
.L_x_23990:
        /* <DEDUP_REMOVED lines=44> */
.L_x_23989:
[----:B------:R-:W-:Y:S05]  /*c740*/  BSYNC B2 ;  /* 0x0000000000027941 */ /* 0x000fea0003800000 */
.L_x_23988:
        /* <DEDUP_REMOVED lines=9> */
.L_x_23984:
        /* <DEDUP_REMOVED lines=51> */
.L_x_23992:
[----:B------:R-:W-:-:S07]  /*cb10*/  VIADD R224, R224, 0x20 ;  /* 0x00000020e0e07836 */ /* 0x000fce0000000000 */
.L_x_23863:
[----:B------:R-:W-:Y:S05]  /*cb20*/  BSYNC B1 ;  /* 0x0000000000017941 */ /* 0x000fea0003800000 */
.L_x_23862:
        /* <DEDUP_REMOVED lines=30> */
.L_x_23996:
[----:B------:R-:W-:-:S07]  /*cd10*/  IMAD.MOV.U32 R231, RZ, RZ, R236 ;  /* 0x000000ffffe77224 */ /* 0x000fce00078e00ec */
.L_x_23997:
[----:B------:R-:W-:Y:S05]  /*cd20*/  BSYNC B2 ;  /* 0x0000000000027941 */ /* 0x000fea0003800000 */
.L_x_23995:
        /* <DEDUP_REMOVED lines=16> */
.L_x_24001:
[----:B------:R-:W-:Y:S05]  /*ce30*/  BSYNC B3 ;  /* 0x0000000000037941 */ /* 0x000fea0003800000 */
.L_x_24000:
        /* <DEDUP_REMOVED lines=44> */
.L_x_23999:
[----:B------:R-:W-:Y:S05]  /*d100*/  BSYNC B2 ;  /* 0x0000000000027941 */ /* 0x000fea0003800000 */
.L_x_23998:
        /* <DEDUP_REMOVED lines=19> */
.L_x_24002:
        /* <DEDUP_REMOVED lines=12> */
.L_x_24005:
[----:B------:R-:W-:-:S07]  /*d300*/  IMAD.MOV.U32 R9, RZ, RZ, R236 ;  /* 0x000000ffff097224 */ /* 0x000fce00078e00ec */
.L_x_24006:
[----:B------:R-:W-:Y:S05]  /*d310*/  BSYNC B2 ;  /* 0x0000000000027941 */ /* 0x000fea0003800000 */
.L_x_24004:
        /* <DEDUP_REMOVED lines=16> */
.L_x_24010:
[----:B------:R-:W-:Y:S05]  /*d420*/  BSYNC B3 ;  /* 0x0000000000037941 */ /* 0x000fea0003800000 */
.L_x_24009:
        /* <DEDUP_REMOVED lines=44> */
.L_x_24008:
[----:B------:R-:W-:Y:S05]  /*d6f0*/  BSYNC B2 ;  /* 0x0000000000027941 */ /* 0x000fea0003800000 */
.L_x_24007:
        /* <DEDUP_REMOVED lines=9> */
.L_x_24003:
        /* <DEDUP_REMOVED lines=12> */
.L_x_24012:
[----:B------:R-:W-:-:S07]  /*d850*/  IMAD.MOV.U32 R201, RZ, RZ, R236 ;  /* 0x000000ffffc97224 */ /* 0x000fce00078e00ec */
.L_x_24013:
[----:B------:R-:W-:Y:S05]  /*d860*/  BSYNC B2 ;  /* 0x0000000000027941 */ /* 0x000fea0003800000 */
.L_x_24011:
        /* <DEDUP_REMOVED lines=16> */
.L_x_24017:
[----:B------:R-:W-:Y:S05]  /*d970*/  BSYNC B3 ;  /* 0x0000000000037941 */ /* 0x000fea0003800000 */
.L_x_24016:
        /* <DEDUP_REMOVED lines=44> */
.L_x_24015:
[----:B------:R-:W-:Y:S05]  /*dc40*/  BSYNC B2 ;  /* 0x0000000000027941 */ /* 0x000fea0003800000 */
.L_x_24014:
        /* <DEDUP_REMOVED lines=14> */
.L_x_24018:
        /* <DEDUP_REMOVED lines=12> */
.L_x_24021:
[----:B------:R-:W-:-:S07]  /*ddf0*/  MOV R2, R236 ;  /* 0x000000ec00027202 */ /* 0x000fce0000000f00 */
.L_x_24022:
[----:B------:R-:W-:Y:S05]  /*de00*/  BSYNC B2 ;  /* 0x0000000000027941 */ /* 0x000fea0003800000 */
.L_x_24020:
        /* <DEDUP_REMOVED lines=16> */
.L_x_24026:
[----:B------:R-:W-:Y:S05]  /*df10*/  BSYNC B3 ;  /* 0x0000000000037941 */ /* 0x000fea0003800000 */
.L_x_24025:
        /* <DEDUP_REMOVED lines=44> */
.L_x_24024:
[----:B------:R-:W-:Y:S05]  /*e1e0*/  BSYNC B2 ;  /* 0x0000000000027941 */ /* 0x000fea0003800000 */
.L_x_24023:
        /* <DEDUP_REMOVED lines=9> */
.L_x_24019:
        /* <DEDUP_REMOVED lines=12> */
.L_x_24028:
[----:B------:R-:W-:-:S07]  /*e340*/  MOV R204, R236 ;  /* 0x000000ec00cc7202 */ /* 0x000fce0000000f00 */
.L_x_24029:
[----:B------:R-:W-:Y:S05]  /*e350*/  BSYNC B2 ;  /* 0x0000000000027941 */ /* 0x000fea0003800000 */
.L_x_24027:
        /* <DEDUP_REMOVED lines=16> */
.L_x_24033:
[----:B------:R-:W-:Y:S05]  /*e460*/  BSYNC B3 ;  /* 0x0000000000037941 */ /* 0x000fea0003800000 */
.L_x_24032:
        /* <DEDUP_REMOVED lines=44> */
.L_x_24031:
[----:B------:R-:W-:Y:S05]  /*e730*/  BSYNC B2 ;  /* 0x0000000000027941 */ /* 0x000fea0003800000 */
.L_x_24030:
        /* <DEDUP_REMOVED lines=14> */
.L_x_24034:
        /* <DEDUP_REMOVED lines=12> */
.L_x_24037:
[----:B------:R-:W-:-:S07]  /*e8e0*/  IMAD.MOV.U32 R3, RZ, RZ, R236 ;  /* 0x000000ffff037224 */ /* 0x000fce00078e00ec */
.L_x_24038:
[----:B------:R-:W-:Y:S05]  /*e8f0*/  BSYNC B2 ;  /* 0x0000000000027941 */ /* 0x000fea0003800000 */
.L_x_24036:
        /* <DEDUP_REMOVED lines=16> */
.L_x_24042:
[----:B------:R-:W-:Y:S05]  /*ea00*/  BSYNC B3 ;  /* 0x0000000000037941 */ /* 0x000fea0003800000 */
.L_x_24041:
[----:B------:R-:W-:Y:S01]  /*ea10*/  LOP3.LUT R11, R11, UR7, R10, 0x96, !PT ;  /* 0x000000070b0b7c12 */ /* 0x000fe2000f8e960a */
[----:B------:R-:W-:-:S04]  /*ea20*/  IMAD.HI.U32 R204, R238, -0x326172a9, RZ ;  /* 0xcd9e8d57eecc7827 */ /* 0x000fc800078e00ff */
        /* <DEDUP_REMOVED lines=42> */
.L_x_24040:
[----:B------:R-:W-:Y:S05]  /*ecd0*/  BSYNC B2 ;  /* 0x0000000000027941 */ /* 0x000fea0003800000 */
.L_x_24039:
        /* <DEDUP_REMOVED lines=9> */
.L_x_24035:
        /* <DEDUP_REMOVED lines=12> */
.L_x_24044:
[----:B------:R-:W-:-:S07]  /*ee30*/  IMAD.MOV.U32 R203, RZ, RZ, R236 ;  /* 0x000000ffffcb7224 */ /* 0x000fce00078e00ec */
.L_x_24045:
[----:B------:R-:W-:Y:S05]  /*ee40*/  BSYNC B2 ;  /* 0x0000000000027941 */ /* 0x000fea0003800000 */
.L_x_24043:
        /* <DEDUP_REMOVED lines=16> */
.L_x_24049:
[----:B------:R-:W-:Y:S05]  /*ef50*/  BSYNC B3 ;  /* 0x0000000000037941 */ /* 0x000fea0003800000 */
.L_x_24048:
        /* <DEDUP_REMOVED lines=44> */
.L_x_24047:
[----:B------:R-:W-:Y:S05]  /*f220*/  BSYNC B2 ;  /* 0x0000000000027941 */ /* 0x000fea0003800000 */
.L_x_24046:
        /* <DEDUP_REMOVED lines=14> */
.L_x_24050:
        /* <DEDUP_REMOVED lines=12> */
.L_x_24053:
[----:B------:R-:W-:-:S07]  /*f3d0*/  IMAD.MOV.U32 R4, RZ, RZ, R236 ;  /* 0x000000ffff047224 */ /* 0x000fce00078e00ec */
.L_x_24054:
[----:B------:R-:W-:Y:S05]  /*f3e0*/  BSYNC B2 ;  /* 0x0000000000027941 */ /* 0x000fea0003800000 */
.L_x_24052:
        /* <DEDUP_REMOVED lines=16> */
.L_x_24058:
[----:B------:R-:W-:Y:S05]  /*f4f0*/  BSYNC B3 ;  /* 0x0000000000037941 */ /* 0x000fea0003800000 */
.L_x_24057:
        /* <DEDUP_REMOVED lines=44> */
.L_x_24056:
[----:B------:R-:W-:Y:S05]  /*f7c0*/  BSYNC B2 ;  /* 0x0000000000027941 */ /* 0x000fea0003800000 */
.L_x_24055:
        /* <DEDUP_REMOVED lines=9> */
.L_x_24051:
        /* <DEDUP_REMOVED lines=12> */
.L_x_24060:
[----:B------:R-:W-:-:S07]  /*f920*/  IMAD.MOV.U32 R243, RZ, RZ, R236 ;  /* 0x000000fffff37224 */ /* 0x000fce00078e00ec */
.L_x_24061:
[----:B------:R-:W-:Y:S05]  /*f930*/  BSYNC B2 ;  /* 0x0000000000027941 */ /* 0x000fea0003800000 */
.L_x_24059:
        /* <DEDUP_REMOVED lines=16> */
.L_x_24065:
[----:B------:R-:W-:Y:S05]  /*fa40*/  BSYNC B3 ;  /* 0x0000000000037941 */ /* 0x000fea0003800000 */
.L_x_24064:
        /* <DEDUP_REMOVED lines=44> */
.L_x_24063:
[----:B------:R-:W-:Y:S05]  /*fd10*/  BSYNC B2 ;  /* 0x0000000000027941 */ /* 0x000fea0003800000 */
.L_x_24062:
        /* <DEDUP_REMOVED lines=14> */
.L_x_24066:
        /* <DEDUP_REMOVED lines=12> */
.L_x_24069:
[----:B------:R-:W-:-:S07]  /*fec0*/  MOV R5, R236 ;  /* 0x000000ec00057202 */ /* 0x000fce0000000f00 */
.L_x_24070:
[----:B------:R-:W-:Y:S05]  /*fed0*/  BSYNC B2 ;  /* 0x0000000000027941 */ /* 0x000fea0003800000 */
.L_x_24068:
        /* <DEDUP_REMOVED lines=16> */
.L_x_24074:
[----:B------:R-:W-:Y:S05]  /*ffe0*/  BSYNC B3 ;  /* 0x0000000000037941 */ /* 0x000fea0003800000 */
.L_x_24073:
        /* <DEDUP_REMOVED lines=44> */
.L_x_24072:
[----:B------:R-:W-:Y:S05]  /*102b0*/  BSYNC B2 ;  /* 0x0000000000027941 */ /* 0x000fea0003800000 */
.L_x_24071:
        /* <DEDUP_REMOVED lines=9> */
.L_x_24067:
        /* <DEDUP_REMOVED lines=12> */
.L_x_24076:
[----:B------:R-:W-:-:S07]  /*10410*/  MOV R205, R236 ;  /* 0x000000ec00cd7202 */ /* 0x000fce0000000f00 */
.L_x_24077:
[----:B------:R-:W-:Y:S05]  /*10420*/  BSYNC B2 ;  /* 0x0000000000027941 */ /* 0x000fea0003800000 */
.L_x_24075:
        /* <DEDUP_REMOVED lines=16> */
.L_x_24081:
[----:B------:R-:W-:Y:S05]  /*10530*/  BSYNC B3 ;  /* 0x0000000000037941 */ /* 0x000fea0003800000 */
.L_x_24080:
        /* <DEDUP_REMOVED lines=44> */
.L_x_24079:
[----:B------:R-:W-:Y:S05]  /*10800*/  BSYNC B2 ;  /* 0x0000000000027941 */ /* 0x000fea0003800000 */
.L_x_24078:
        /* <DEDUP_REMOVED lines=12> */
.L_x_24082:
        /* <DEDUP_REMOVED lines=12> */
.L_x_24085:
[----:B------:R-:W-:-:S07]  /*10990*/  IMAD.MOV.U32 R6, RZ, RZ, R236 ;  /* 0x000000ffff067224 */ /* 0x000fce00078e00ec */
.L_x_24086:
[----:B------:R-:W-:Y:S05]  /*109a0*/  BSYNC B2 ;  /* 0x0000000000027941 */ /* 0x000fea0003800000 */
.L_x_24084:
        /* <DEDUP_REMOVED lines=16> */
.L_x_24090:
[----:B------:R-:W-:Y:S05]  /*10ab0*/  BSYNC B3 ;  /* 0x0000000000037941 */ /* 0x000fea0003800000 */
.L_x_24089:
        /* <DEDUP_REMOVED lines=44> */
.L_x_24088:
[----:B------:R-:W-:Y:S05]  /*10d80*/  BSYNC B2 ;  /* 0x0000000000027941 */ /* 0x000fea0003800000 */
.L_x_24087:
        /* <DEDUP_REMOVED lines=9> */
.L_x_24083:
        /* <DEDUP_REMOVED lines=12> */
.L_x_24092:
[----:B------:R-:W-:-:S07]  /*10ee0*/  IMAD.MOV.U32 R206, RZ, RZ, R236 ;  /* 0x000000ffffce7224 */ /* 0x000fce00078e00ec */
.L_x_24093:
[----:B------:R-:W-:Y:S05]  /*10ef0*/  BSYNC B2 ;  /* 0x0000000000027941 */ /* 0x000fea0003800000 */
.L_x_24091:
        /* <DEDUP_REMOVED lines=16> */
.L_x_24097:
[----:B------:R-:W-:Y:S05]  /*11000*/  BSYNC B3 ;  /* 0x0000000000037941 */ /* 0x000fea0003800000 */
.L_x_24096:
        /* <DEDUP_REMOVED lines=44> */
.L_x_24095:
[----:B------:R-:W-:Y:S05]  /*112d0*/  BSYNC B2 ;  /* 0x0000000000027941 */ /* 0x000fea0003800000 */
.L_x_24094:
        /* <DEDUP_REMOVED lines=12> */
.L_x_24098:
        /* <DEDUP_REMOVED lines=12> */
.L_x_24101:
[----:B------:R-:W-:-:S07]  /*11460*/  IMAD.MOV.U32 R7, RZ, RZ, R236 ;  /* 0x000000ffff077224 */ /* 0x000fce00078e00ec */
.L_x_24102:
[----:B------:R-:W-:Y:S05]  /*11470*/  BSYNC B2 ;  /* 0x0000000000027941 */ /* 0x000fea0003800000 */
.L_x_24100:
        /* <DEDUP_REMOVED lines=16> */
.L_x_24106:
[----:B------:R-:W-:Y:S05]  /*11580*/  BSYNC B3 ;  /* 0x0000000000037941 */ /* 0x000fea0003800000 */
.L_x_24105:
        /* <DEDUP_REMOVED lines=44> */
.L_x_24104:
[----:B------:R-:W-:Y:S05]  /*11850*/  BSYNC B2 ;  /* 0x0000000000027941 */ /* 0x000fea0003800000 */
.L_x_24103:
        /* <DEDUP_REMOVED lines=9> */
.L_x_24099:
        /* <DEDUP_REMOVED lines=12> */
.L_x_24108:
[----:B------:R-:W-:-:S07]  /*119b0*/  IMAD.MOV.U32 R243, RZ, RZ, R236 ;  /* 0x000000fffff37224 */ /* 0x000fce00078e00ec */
.L_x_24109:
[----:B------:R-:W-:Y:S05]  /*119c0*/  BSYNC B2 ;  /* 0x0000000000027941 */ /* 0x000fea0003800000 */
.L_x_24107:
        /* <DEDUP_REMOVED lines=16> */
.L_x_24113:
[----:B------:R-:W-:Y:S05]  /*11ad0*/  BSYNC B3 ;  /* 0x0000000000037941 */ /* 0x000fea0003800000 */
.L_x_24112:
        /* <DEDUP_REMOVED lines=44> */
.L_x_24111:
[----:B------:R-:W-:Y:S05]  /*11da0*/  BSYNC B2 ;  /* 0x0000000000027941 */ /* 0x000fea0003800000 */
.L_x_24110:
        /* <DEDUP_REMOVED lines=12> */
.L_x_24114:
        /* <DEDUP_REMOVED lines=12> */
.L_x_24117:
[----:B------:R-:W-:-:S07]  /*11f30*/  MOV R8, R236 ;  /* 0x000000ec00087202 */ /* 0x000fce0000000f00 */
.L_x_24118:
[----:B------:R-:W-:Y:S05]  /*11f40*/  BSYNC B2 ;  /* 0x0000000000027941 */ /* 0x000fea0003800000 */
.L_x_24116:
        /* <DEDUP_REMOVED lines=16> */
.L_x_24122:
[----:B------:R-:W-:Y:S05]  /*12050*/  BSYNC B3 ;  /* 0x0000000000037941 */ /* 0x000fea0003800000 */
.L_x_24121:
        /* <DEDUP_REMOVED lines=44> */
.L_x_24120:
[----:B------:R-:W-:Y:S05]  /*12320*/  BSYNC B2 ;  /* 0x0000000000027941 */ /* 0x000fea0003800000 */
.L_x_24119:
        /* <DEDUP_REMOVED lines=9> */
.L_x_24115:
        /* <DEDUP_REMOVED lines=51> */
.L_x_24123:
[----:B------:R-:W-:-:S07]  /*126f0*/  VIADD R224, R224, 0x20 ;  /* 0x00000020e0e07836 */ /* 0x000fce0000000000 */
.L_x_23994:
[----:B------:R-:W-:Y:S05]  /*12700*/  BSYNC B1 ;  /* 0x0000000000017941 */ /* 0x000fea0003800000 */
.L_x_23993:
        /* <DEDUP_REMOVED lines=30> */
.L_x_24127:
[----:B------:R-:W-:-:S07]  /*128f0*/  MOV R231, R236 ;  /* 0x000000ec00e77202 */ /* 0x000fce0000000f00 */
.L_x_24128:
[----:B------:R-:W-:Y:S05]  /*12900*/  BSYNC B2 ;  /* 0x0000000000027941 */ /* 0x000fea0003800000 */
.L_x_24126:
        /* <DEDUP_REMOVED lines=16> */
.L_x_24132:
[----:B------:R-:W-:Y:S05]  /*12a10*/  BSYNC B3 ;  /* 0x0000000000037941 */ /* 0x000fea0003800000 */
.L_x_24131:
        /* <DEDUP_REMOVED lines=44> */
.L_x_24130:
[----:B------:R-:W-:Y:S05]  /*12ce0*/  BSYNC B2 ;  /* 0x0000000000027941 */ /* 0x000fea0003800000 */
.L_x_24129:
        /* <DEDUP_REMOVED lines=19> */
.L_x_24133:
        /* <DEDUP_REMOVED lines=12> */
.L_x_24136:
[----:B------:R-:W-:-:S07]  /*12ee0*/  MOV R9, R236 ;  /* 0x000000ec00097202 */ /* 0x000fce0000000f00 */
.L_x_24137:
[----:B------:R-:W-:Y:S05]  /*12ef0*/  BSYNC B2 ;  /* 0x0000000000027941 */ /* 0x000fea0003800000 */
.L_x_24135:
        /* <DEDUP_REMOVED lines=16> */
.L_x_24141:
[----:B------:R-:W-:Y:S05]  /*13000*/  BSYNC B3 ;  /* 0x0000000000037941 */ /* 0x000fea0003800000 */
.L_x_24140:
        /* <DEDUP_REMOVED lines=44> */
.L_x_24139:
[----:B------:R-:W-:Y:S05]  /*132d0*/  BSYNC B2 ;  /* 0x0000000000027941 */ /* 0x000fea0003800000 */
.L_x_24138:
        /* <DEDUP_REMOVED lines=9> */
.L_x_24134:
        /* <DEDUP_REMOVED lines=12> */
.L_x_24143:
[----:B------:R-:W-:-:S07]  /*13430*/  MOV R209, R236 ;  /* 0x000000ec00d17202 */ /* 0x000fce0000000f00 */
.L_x_24144:
[----:B------:R-:W-:Y:S05]  /*13440*/  BSYNC B2 ;  /* 0x0000000000027941 */ /* 0x000fea0003800000 */
.L_x_24142:
        /* <DEDUP_REMOVED lines=16> */
.L_x_24148:
[----:B------:R-:W-:Y:S05]  /*13550*/  BSYNC B3 ;  /* 0x0000000000037941 */ /* 0x000fea0003800000 */
.L_x_24147:
        /* <DEDUP_REMOVED lines=44> */
.L_x_24146:
[----:B------:R-:W-:Y:S05]  /*13820*/  BSYNC B2 ;  /* 0x0000000000027941 */ /* 0x000fea0003800000 */
.L_x_24145:
        /* <DEDUP_REMOVED lines=14> */
.L_x_24149:
        /* <DEDUP_REMOVED lines=12> */
.L_x_24152:
[----:B------:R-:W-:-:S07]  /*139d0*/  IMAD.MOV.U32 R2, RZ, RZ, R236 ;  /* 0x000000ffff027224 */ /* 0x000fce00078e00ec */
.L_x_24153:
[----:B------:R-:W-:Y:S05]  /*139e0*/  BSYNC B2 ;  /* 0x0000000000027941 */ /* 0x000fea0003800000 */
.L_x_24151:
        /* <DEDUP_REMOVED lines=16> */
.L_x_24157:
[----:B------:R-:W-:Y:S05]  /*13af0*/  BSYNC B3 ;  /* 0x0000000000037941 */ /* 0x000fea0003800000 */
.L_x_24156:
        /* <DEDUP_REMOVED lines=44> */
.L_x_24155:
[----:B------:R-:W-:Y:S05]  /*13dc0*/  BSYNC B2 ;  /* 0x0000000000027941 */ /* 0x000fea0003800000 */
.L_x_24154:
        /* <DEDUP_REMOVED lines=9> */
.L_x_24150:
        /* <DEDUP_REMOVED lines=12> */
.L_x_24159:
[----:B------:R-:W-:-:S07]  /*13f20*/  IMAD.MOV.U32 R212, RZ, RZ, R236 ;  /* 0x000000ffffd47224 */ /* 0x000fce00078e00ec */
.L_x_24160:
[----:B------:R-:W-:Y:S05]  /*13f30*/  BSYNC B2 ;  /* 0x0000000000027941 */ /* 0x000fea0003800000 */
.L_x_24158:
        /* <DEDUP_REMOVED lines=16> */
.L_x_24164:
[----:B------:R-:W-:Y:S05]  /*14040*/  BSYNC B3 ;  /* 0x0000000000037941 */ /* 0x000fea0003800000 */
.L_x_24163:
        /* <DEDUP_REMOVED lines=44> */
.L_x_24162:
[----:B------:R-:W-:Y:S05]  /*14310*/  BSYNC B2 ;  /* 0x0000000000027941 */ /* 0x000fea0003800000 */
.L_x_24161:
        /* <DEDUP_REMOVED lines=14> */
.L_x_24165:
        /* <DEDUP_REMOVED lines=12> */
.L_x_24168:
[----:B------:R-:W-:-:S07]  /*144c0*/  IMAD.MOV.U32 R3, RZ, RZ, R236 ;  /* 0x000000ffff037224 */ /* 0x000fce00078e00ec */
.L_x_24169:
[----:B------:R-:W-:Y:S05]  /*144d0*/  BSYNC B2 ;  /* 0x0000000000027941 */ /* 0x000fea0003800000 */
.L_x_24167:
        /* <DEDUP_REMOVED lines=16> */
.L_x_24173:
[----:B------:R-:W-:Y:S05]  /*145e0*/  BSYNC B3 ;  /* 0x0000000000037941 */ /* 0x000fea0003800000 */
.L_x_24172:
        /* <DEDUP_REMOVED lines=44> */
.L_x_24171:
[----:B------:R-:W-:Y:S05]  /*148b0*/  BSYNC B2 ;  /* 0x0000000000027941 */ /* 0x000fea0003800000 */
.L_x_24170:
        /* <DEDUP_REMOVED lines=9> */
.L_x_24166:
        /* <DEDUP_REMOVED lines=12> */
.L_x_24175:
[----:B------:R-:W-:-:S07]  /*14a10*/  IMAD.MOV.U32 R211, RZ, RZ, R236 ;  /* 0x000000ffffd37224 */ /* 0x000fce00078e00ec */
.L_x_24176:
[----:B------:R-:W-:Y:S05]  /*14a20*/  BSYNC B2 ;  /* 0x0000000000027941 */ /* 0x000fea0003800000 */
.L_x_24174:
        /* <DEDUP_REMOVED lines=16> */
.L_x_24180:
[----:B------:R-:W-:Y:S05]  /*14b30*/  BSYNC B3 ;  /* 0x0000000000037941 */ /* 0x000fea0003800000 */
.L_x_24179:
        /* <DEDUP_REMOVED lines=44> */
.L_x_24178:
[----:B------:R-:W-:Y:S05]  /*14e00*/  BSYNC B2 ;  /* 0x0000000000027941 */ /* 0x000fea0003800000 */
.L_x_24177:
        /* <DEDUP_REMOVED lines=14> */
.L_x_24181:
        /* <DEDUP_REMOVED lines=12> */
.L_x_24184:
[----:B------:R-:W-:-:S07]  /*14fb0*/  MOV R4, R236 ;  /* 0x000000ec00047202 */ /* 0x000fce0000000f00 */
.L_x_24185:
[----:B------:R-:W-:Y:S05]  /*14fc0*/  BSYNC B2 ;  /* 0x0000000000027941 */ /* 0x000fea0003800000 */
.L_x_24183:
        /* <DEDUP_REMOVED lines=16> */
.L_x_24189:
[----:B------:R-:W-:Y:S05]  /*150d0*/  BSYNC B3 ;  /* 0x0000000000037941 */ /* 0x000fea0003800000 */
.L_x_24188:
        /* <DEDUP_REMOVED lines=44> */
.L_x_24187:
[----:B------:R-:W-:Y:S05]  /*153a0*/  BSYNC B2 ;  /* 0x0000000000027941 */ /* 0x000fea0003800000 */
.L_x_24186:
        /* <DEDUP_REMOVED lines=9> */
.L_x_24182:
        /* <DEDUP_REMOVED lines=12> */
.L_x_24191:
[----:B------:R-:W-:-:S07]  /*15500*/  MOV R243, R236 ;  /* 0x000000ec00f37202 */ /* 0x000fce0000000f00 */
.L_x_24192:
[----:B------:R-:W-:Y:S05]  /*15510*/  BSYNC B2 ;  /* 0x0000000000027941 */ /* 0x000fea0003800000 */
.L_x_24190:
        /* <DEDUP_REMOVED lines=16> */
.L_x_24196:
[----:B------:R-:W-:Y:S05]  /*15620*/  BSYNC B3 ;  /* 0x0000000000037941 */ /* 0x000fea0003800000 */
.L_x_24195:
        /* <DEDUP_REMOVED lines=44> */
.L_x_24194:
[----:B------:R-:W-:Y:S05]  /*158f0*/  BSYNC B2 ;  /* 0x0000000000027941 */ /* 0x000fea0003800000 */
.L_x_24193:
        /* <DEDUP_REMOVED lines=14> */
.L_x_24197:
        /* <DEDUP_REMOVED lines=12> */
.L_x_24200:
[----:B------:R-:W-:-:S07]  /*15aa0*/  IMAD.MOV.U32 R5, RZ, RZ, R236 ;  /* 0x000000ffff057224 */ /* 0x000fce00078e00ec */
.L_x_24201:
[----:B------:R-:W-:Y:S05]  /*15ab0*/  BSYNC B2 ;  /* 0x0000000000027941 */ /* 0x000fea0003800000 */
.L_x_24199:
        /* <DEDUP_REMOVED lines=16> */
.L_x_24205:
[----:B------:R-:W-:Y:S05]  /*15bc0*/  BSYNC B3 ;  /* 0x0000000000037941 */ /* 0x000fea0003800000 */
.L_x_24204:
        /* <DEDUP_REMOVED lines=44> */
.L_x_24203:
[----:B------:R-:W-:Y:S05]  /*15e90*/  BSYNC B2 ;  /* 0x0000000000027941 */ /* 0x000fea0003800000 */
.L_x_24202:
        /* <DEDUP_REMOVED lines=9> */
.L_x_24198:
        /* <DEDUP_REMOVED lines=12> */
.L_x_24207:
[----:B------:R-:W-:-:S07]  /*15ff0*/  IMAD.MOV.U32 R213, RZ, RZ, R236 ;  /* 0x000000ffffd57224 */ /* 0x000fce00078e00ec */
.L_x_24208:
[----:B------:R-:W-:Y:S05]  /*16000*/  BSYNC B2 ;  /* 0x0000000000027941 */ /* 0x000fea0003800000 */
.L_x_24206:
        /* <DEDUP_REMOVED lines=16> */
.L_x_24212:
[----:B------:R-:W-:Y:S05]  /*16110*/  BSYNC B3 ;  /* 0x0000000000037941 */ /* 0x000fea0003800000 */
.L_x_24211:
        /* <DEDUP_REMOVED lines=44> */
.L_x_24210:
[----:B------:R-:W-:Y:S05]  /*163e0*/  BSYNC B2 ;  /* 0x0000000000027941 */ /* 0x000fea0003800000 */
.L_x_24209:
        /* <DEDUP_REMOVED lines=12> */
.L_x_24213:
        /* <DEDUP_REMOVED lines=12> */
.L_x_24216:
[----:B------:R-:W-:-:S07]  /*16570*/  IMAD.MOV.U32 R6, RZ, RZ, R236 ;  /* 0x000000ffff067224 */ /* 0x000fce00078e00ec */
.L_x_24217:
[----:B------:R-:W-:Y:S05]  /*16580*/  BSYNC B2 ;  /* 0x0000000000027941 */ /* 0x000fea0003800000 */
.L_x_24215:
        /* <DEDUP_REMOVED lines=16> */
.L_x_24221:
[----:B------:R-:W-:Y:S05]  /*16690*/  BSYNC B3 ;  /* 0x0000000000037941 */ /* 0x000fea0003800000 */
.L_x_24220:
        /* <DEDUP_REMOVED lines=44> */
.L_x_24219:
[----:B------:R-:W-:Y:S05]  /*16960*/  BSYNC B2 ;  /* 0x0000000000027941 */ /* 0x000fea0003800000 */
.L_x_24218:
        /* <DEDUP_REMOVED lines=9> */
.L_x_24214:
        /* <DEDUP_REMOVED lines=12> */
.L_x_24223:
[----:B------:R-:W-:-:S07]  /*16ac0*/  IMAD.MOV.U32 R214, RZ, RZ, R236 ;  /* 0x000000ffffd67224 */ /* 0x000fce00078e00ec */
.L_x_24224:
[----:B------:R-:W-:Y:S05]  /*16ad0*/  BSYNC B2 ;  /* 0x0000000000027941 */ /* 0x000fea0003800000 */
.L_x_24222:
        /* <DEDUP_REMOVED lines=16> */
.L_x_24228:
[----:B------:R-:W-:Y:S05]  /*16be0*/  BSYNC B3 ;  /* 0x0000000000037941 */ /* 0x000fea0003800000 */
.L_x_24227:
        /* <DEDUP_REMOVED lines=44> */
.L_x_24226:
[----:B------:R-:W-:Y:S05]  /*16eb0*/  BSYNC B2 ;  /* 0x0000000000027941 */ /* 0x000fea0003800000 */
.L_x_24225:
        /* <DEDUP_REMOVED lines=12> */
.L_x_24229:
        /* <DEDUP_REMOVED lines=12> */
.L_x_24232:
[----:B------:R-:W-:-:S07]  /*17040*/  MOV R7, R236 ;  /* 0x000000ec00077202 */ /* 0x000fce0000000f00 */
.L_x_24233:
[----:B------:R-:W-:Y:S05]  /*17050*/  BSYNC B2 ;  /* 0x0000000000027941 */ /* 0x000fea0003800000 */
.L_x_24231:
        /* <DEDUP_REMOVED lines=16> */
.L_x_24237:
[----:B------:R-:W-:Y:S05]  /*17160*/  BSYNC B3 ;  /* 0x0000000000037941 */ /* 0x000fea0003800000 */
.L_x_24236:
        /* <DEDUP_REMOVED lines=44> */
.L_x_24235:
[----:B------:R-:W-:Y:S05]  /*17430*/  BSYNC B2 ;  /* 0x0000000000027941 */ /* 0x000fea0003800000 */
.L_x_24234:
        /* <DEDUP_REMOVED lines=9> */
.L_x_24230:
        /* <DEDUP_REMOVED lines=12> */
.L_x_24239:
[----:B------:R-:W-:-:S07]  /*17590*/  MOV R243, R236 ;  /* 0x000000ec00f37202 */ /* 0x000fce0000000f00 */
.L_x_24240:
[----:B------:R-:W-:Y:S05]  /*175a0*/  BSYNC B2 ;  /* 0x0000000000027941 */ /* 0x000fea0003800000 */
.L_x_24238:
        /* <DEDUP_REMOVED lines=16> */
.L_x_24244:
[----:B------:R-:W-:Y:S05]  /*176b0*/  BSYNC B3 ;  /* 0x0000000000037941 */ /* 0x000fea0003800000 */
.L_x_24243:
        /* <DEDUP_REMOVED lines=44> */
.L_x_24242:
[----:B------:R-:W-:Y:S05]  /*17980*/  BSYNC B2 ;  /* 0x0000000000027941 */ /* 0x000fea0003800000 */
.L_x_24241:
        /* <DEDUP_REMOVED lines=12> */
.L_x_24245:
        /* <DEDUP_REMOVED lines=12> */
.L_x_24248:
[----:B------:R-:W-:-:S07]  /*17b10*/  IMAD.MOV.U32 R8, RZ, RZ, R236 ;  /* 0x000000ffff087224 */ /* 0x000fce00078e00ec */
.L_x_24249:
[----:B------:R-:W-:Y:S05]  /*17b20*/  BSYNC B2 ;  /* 0x0000000000027941 */ /* 0x000fea0003800000 */
.L_x_24247:
        /* <DEDUP_REMOVED lines=16> */
.L_x_24253:
[----:B------:R-:W-:Y:S05]  /*17c30*/  BSYNC B3 ;  /* 0x0000000000037941 */ /* 0x000fea0003800000 */
.L_x_24252:
        /* <DEDUP_REMOVED lines=44> */
.L_x_24251:
[----:B------:R-:W-:Y:S05]  /*17f00*/  BSYNC B2 ;  /* 0x0000000000027941 */ /* 0x000fea0003800000 */
.L_x_24250:
        /* <DEDUP_REMOVED lines=9> */
.L_x_24246:
        /* <DEDUP_REMOVED lines=51> */
.L_x_24254:
[----:B------:R-:W-:-:S07]  /*182d0*/  IADD3 R224, R224, 0x20, RZ ;  /* 0x00000020e0e07810 */ /* 0x000fce0007ffe0ff */
.L_x_24125:
[----:B------:R-:W-:Y:S05]  /*182e0*/  BSYNC B1 ;  /* 0x0000000000017941 */ /* 0x000fea0003800000 */
.L_x_24124:
        /* <DEDUP_REMOVED lines=30> */
.L_x_24258:
[----:B------:R-:W-:-:S07]  /*184d0*/  IMAD.MOV.U32 R231, RZ, RZ, R236 ;  /* 0x000000ffffe77224 */ /* 0x000fce00078e00ec */
.L_x_24259:
[----:B------:R-:W-:Y:S05]  /*184e0*/  BSYNC B2 ;  /* 0x0000000000027941 */ /* 0x000fea0003800000 */
.L_x_24257:
        /* <DEDUP_REMOVED lines=16> */
.L_x_24263:
[----:B------:R-:W-:Y:S05]  /*185f0*/  BSYNC B3 ;  /* 0x0000000000037941 */ /* 0x000fea0003800000 */
.L_x_24262:
        /* <DEDUP_REMOVED lines=44> */
.L_x_24261:
[----:B------:R-:W-:Y:S05]  /*188c0*/  BSYNC B2 ;  /* 0x0000000000027941 */ /* 0x000fea0003800000 */
.L_x_24260:
        /* <DEDUP_REMOVED lines=19> */
.L_x_24264:
        /* <DEDUP_REMOVED lines=12> */
.L_x_24267:
[----:B------:R-:W-:-:S07]  /*18ac0*/  IMAD.MOV.U32 R9, RZ, RZ, R236 ;  /* 0x000000ffff097224 */ /* 0x000fce00078e00ec */
.L_x_24268:
[----:B------:R-:W-:Y:S05]  /*18ad0*/  BSYNC B2 ;  /* 0x0000000000027941 */ /* 0x000fea0003800000 */
.L_x_24266:
        /* <DEDUP_REMOVED lines=16> */
.L_x_24272:
[----:B------:R-:W-:Y:S05]  /*18be0*/  BSYNC B3 ;  /* 0x0000000000037941 */ /* 0x000fea0003800000 */
.L_x_24271:
        /* <DEDUP_REMOVED lines=44> */
.L_x_24270:
[----:B------:R-:W-:Y:S05]  /*18eb0*/  BSYNC B2 ;  /* 0x0000000000027941 */ /* 0x000fea0003800000 */
.L_x_24269:
        /* <DEDUP_REMOVED lines=9> */
.L_x_24265:
        /* <DEDUP_REMOVED lines=12> */
.L_x_24274:
[----:B------:R-:W-:-:S07]  /*19010*/  MOV R217, R236 ;  /* 0x000000ec00d97202 */ /* 0x000fce0000000f00 */
.L_x_24275:
[----:B------:R-:W-:Y:S05]  /*19020*/  BSYNC B2 ;  /* 0x0000000000027941 */ /* 0x000fea0003800000 */
.L_x_24273:
        /* <DEDUP_REMOVED lines=16> */
.L_x_24279:
[----:B------:R-:W-:Y:S05]  /*19130*/  BSYNC B3 ;  /* 0x0000000000037941 */ /* 0x000fea0003800000 */
.L_x_24278:
        /* <DEDUP_REMOVED lines=44> */
.L_x_24277:
[----:B------:R-:W-:Y:S05]  /*19400*/  BSYNC B2 ;  /* 0x0000000000027941 */ /* 0x000fea0003800000 */
.L_x_24276:
        /* <DEDUP_REMOVED lines=14> */
.L_x_24280:
        /* <DEDUP_REMOVED lines=12> */
.L_x_24283:
[----:B------:R-:W-:-:S07]  /*195b0*/  IMAD.MOV.U32 R2, RZ, RZ, R236 ;  /* 0x000000ffff027224 */ /* 0x000fce00078e00ec */
.L_x_24284:
[----:B------:R-:W-:Y:S05]  /*195c0*/  BSYNC B2 ;  /* 0x0000000000027941 */ /* 0x000fea0003800000 */
.L_x_24282:
        /* <DEDUP_REMOVED lines=16> */
.L_x_24288:
[----:B------:R-:W-:Y:S05]  /*196d0*/  BSYNC B3 ;  /* 0x0000000000037941 */ /* 0x000fea0003800000 */
.L_x_24287:
        /* <DEDUP_REMOVED lines=44> */
.L_x_24286:
[----:B------:R-:W-:Y:S05]  /*199a0*/  BSYNC B2 ;  /* 0x0000000000027941 */ /* 0x000fea0003800000 */
.L_x_24285:
        /* <DEDUP_REMOVED lines=9> */
.L_x_24281:
        /* <DEDUP_REMOVED lines=12> */
.L_x_24290:
[----:B------:R-:W-:-:S07]  /*19b00*/  MOV R220, R236 ;  /* 0x000000ec00dc7202 */ /* 0x000fce0000000f00 */
.L_x_24291:
[----:B------:R-:W-:Y:S05]  /*19b10*/  BSYNC B2 ;  /* 0x0000000000027941 */ /* 0x000fea0003800000 */
.L_x_24289:
        /* <DEDUP_REMOVED lines=16> */
.L_x_24295:
[----:B------:R-:W-:Y:S05]  /*19c20*/  BSYNC B3 ;  /* 0x0000000000037941 */ /* 0x000fea0003800000 */
.L_x_24294:
        /* <DEDUP_REMOVED lines=44> */
.L_x_24293:
[----:B------:R-:W-:Y:S05]  /*19ef0*/  BSYNC B2 ;  /* 0x0000000000027941 */ /* 0x000fea0003800000 */
.L_x_24292:
        /* <DEDUP_REMOVED lines=14> */
.L_x_24296:
        /* <DEDUP_REMOVED lines=12> */
.L_x_24299:
[----:B------:R-:W-:-:S07]  /*1a0a0*/  IMAD.MOV.U32 R3, RZ, RZ, R236 ;  /* 0x000000ffff037224 */ /* 0x000fce00078e00ec */
.L_x_24300:
[----:B------:R-:W-:Y:S05]  /*1a0b0*/  BSYNC B2 ;  /* 0x0000000000027941 */ /* 0x000fea0003800000 */
.L_x_24298:
        /* <DEDUP_REMOVED lines=16> */
.L_x_24304:
[----:B------:R-:W-:Y:S05]  /*1a1c0*/  BSYNC B3 ;  /* 0x0000000000037941 */ /* 0x000fea0003800000 */
.L_x_24303:
        /* <DEDUP_REMOVED lines=44> */
.L_x_24302:
[----:B------:R-:W-:Y:S05]  /*1a490*/  BSYNC B2 ;  /* 0x0000000000027941 */ /* 0x000fea0003800000 */
.L_x_24301:
        /* <DEDUP_REMOVED lines=9> */
.L_x_24297:
        /* <DEDUP_REMOVED lines=12> */
.L_x_24306:
[----:B------:R-:W-:-:S07]  /*1a5f0*/  MOV R219, R236 ;  /* 0x000000ec00db7202 */ /* 0x000fce0000000f00 */
.L_x_24307:
[----:B------:R-:W-:Y:S05]  /*1a600*/  BSYNC B2 ;  /* 0x0000000000027941 */ /* 0x000fea0003800000 */
.L_x_24305:
        /* <DEDUP_REMOVED lines=16> */
.L_x_24311:
[----:B------:R-:W-:Y:S05]  /*1a710*/  BSYNC B3 ;  /* 0x0000000000037941 */ /* 0x000fea0003800000 */
.L_x_24310:
        /* <DEDUP_REMOVED lines=44> */
.L_x_24309:
[----:B------:R-:W-:Y:S05]  /*1a9e0*/  BSYNC B2 ;  /* 0x0000000000027941 */ /* 0x000fea0003800000 */
.L_x_24308:
        /* <DEDUP_REMOVED lines=14> */
.L_x_24312:
        /* <DEDUP_REMOVED lines=12> */
.L_x_24315:
[----:B------:R-:W-:-:S07]  /*1ab90*/  IMAD.MOV.U32 R4, RZ, RZ, R236 ;  /* 0x000000ffff047224 */ /* 0x000fce00078e00ec */
.L_x_24316:
[----:B------:R-:W-:Y:S05]  /*1aba0*/  BSYNC B2 ;  /* 0x0000000000027941 */ /* 0x000fea0003800000 */
.L_x_24314:
        /* <DEDUP_REMOVED lines=16> */
.L_x_24320:
[----:B------:R-:W-:Y:S05]  /*1acb0*/  BSYNC B3 ;  /* 0x0000000000037941 */ /* 0x000fea0003800000 */
.L_x_24319:
        /* <DEDUP_REMOVED lines=44> */
.L_x_24318:
[----:B------:R-:W-:Y:S05]  /*1af80*/  BSYNC B2 ;  /* 0x0000000000027941 */ /* 0x000fea0003800000 */
.L_x_24317:
        /* <DEDUP_REMOVED lines=9> */
.L_x_24313:
        /* <DEDUP_REMOVED lines=12> */
.L_x_24322:
[----:B------:R-:W-:-:S07]  /*1b0e0*/  MOV R243, R236 ;  /* 0x000000ec00f37202 */ /* 0x000fce0000000f00 */
.L_x_24323:
[----:B------:R-:W-:Y:S05]  /*1b0f0*/  BSYNC B2 ;  /* 0x0000000000027941 */ /* 0x000fea0003800000 */
.L_x_24321:
        /* <DEDUP_REMOVED lines=16> */
.L_x_24327:
[----:B------:R-:W-:Y:S05]  /*1b200*/  BSYNC B3 ;  /* 0x0000000000037941 */ /* 0x000fea0003800000 */
.L_x_24326:
        /* <DEDUP_REMOVED lines=44> */
.L_x_24325:
[----:B------:R-:W-:Y:S05]  /*1b4d0*/  BSYNC B2 ;  /* 0x0000000000027941 */ /* 0x000fea0003800000 */
.L_x_24324:
        /* <DEDUP_REMOVED lines=14> */
.L_x_24328:
        /* <DEDUP_REMOVED lines=12> */
.L_x_24331:
[----:B------:R-:W-:-:S07]  /*1b680*/  IMAD.MOV.U32 R5, RZ, RZ, R236 ;  /* 0x000000ffff057224 */ /* 0x000fce00078e00ec */
.L_x_24332:
[----:B------:R-:W-:Y:S05]  /*1b690*/  BSYNC B2 ;  /* 0x0000000000027941 */ /* 0x000fea0003800000 */
.L_x_24330:
        /* <DEDUP_REMOVED lines=16> */
.L_x_24336:
[----:B------:R-:W-:Y:S05]  /*1b7a0*/  BSYNC B3 ;  /* 0x0000000000037941 */ /* 0x000fea0003800000 */
.L_x_24335:
        /* <DEDUP_REMOVED lines=44> */
.L_x_24334:
[----:B------:R-:W-:Y:S05]  /*1ba70*/  BSYNC B2 ;  /* 0x0000000000027941 */ /* 0x000fea0003800000 */
.L_x_24333:
        /* <DEDUP_REMOVED lines=9> */
.L_x_24329:
        /* <DEDUP_REMOVED lines=12> */
.L_x_24338:
[----:B------:R-:W-:-:S07]  /*1bbd0*/  MOV R221, R236 ;  /* 0x000000ec00dd7202 */ /* 0x000fce0000000f00 */
.L_x_24339:
[----:B------:R-:W-:Y:S05]  /*1bbe0*/  BSYNC B2 ;  /* 0x0000000000027941 */ /* 0x000fea0003800000 */
.L_x_24337:
        /* <DEDUP_REMOVED lines=16> */
.L_x_24343:
[----:B------:R-:W-:Y:S05]  /*1bcf0*/  BSYNC B3 ;  /* 0x0000000000037941 */ /* 0x000fea0003800000 */
.L_x_24342:
        /* <DEDUP_REMOVED lines=44> */
.L_x_24341:
[----:B------:R-:W-:Y:S05]  /*1bfc0*/  BSYNC B2 ;  /* 0x0000000000027941 */ /* 0x000fea0003800000 */
.L_x_24340:
        /* <DEDUP_REMOVED lines=12> */
.L_x_24344:
        /* <DEDUP_REMOVED lines=12> */
.L_x_24347:
[----:B------:R-:W-:-:S07]  /*1c150*/  IMAD.MOV.U32 R6, RZ, RZ, R236 ;  /* 0x000000ffff067224 */ /* 0x000fce00078e00ec */
.L_x_24348:
[----:B------:R-:W-:Y:S05]  /*1c160*/  BSYNC B2 ;  /* 0x0000000000027941 */ /* 0x000fea0003800000 */
.L_x_24346:
        /* <DEDUP_REMOVED lines=16> */
.L_x_24352:
[----:B------:R-:W-:Y:S05]  /*1c270*/  BSYNC B3 ;  /* 0x0000000000037941 */ /* 0x000fea0003800000 */
.L_x_24351:
        /* <DEDUP_REMOVED lines=44> */
.L_x_24350:
[----:B------:R-:W-:Y:S05]  /*1c540*/  BSYNC B2 ;  /* 0x0000000000027941 */ /* 0x000fea0003800000 */
.L_x_24349:
        /* <DEDUP_REMOVED lines=9> */
.L_x_24345:
        /* <DEDUP_REMOVED lines=12> */
.L_x_24354:
[----:B------:R-:W-:-:S07]  /*1c6a0*/  MOV R222, R236 ;  /* 0x000000ec00de7202 */ /* 0x000fce0000000f00 */
.L_x_24355:
[----:B------:R-:W-:Y:S05]  /*1c6b0*/  BSYNC B2 ;  /* 0x0000000000027941 */ /* 0x000fea0003800000 */
.L_x_24353:
        /* <DEDUP_REMOVED lines=16> */
.L_x_24359:
[----:B------:R-:W-:Y:S05]  /*1c7c0*/  BSYNC B3 ;  /* 0x0000000000037941 */ /* 0x000fea0003800000 */
.L_x_24358:
        /* <DEDUP_REMOVED lines=44> */
.L_x_24357:
[----:B------:R-:W-:Y:S05]  /*1ca90*/  BSYNC B2 ;  /* 0x0000000000027941 */ /* 0x000fea0003800000 */
.L_x_24356:
        /* <DEDUP_REMOVED lines=12> */
.L_x_24360:
        /* <DEDUP_REMOVED lines=12> */
.L_x_24363:
[----:B------:R-:W-:-:S07]  /*1cc20*/  IMAD.MOV.U32 R7, RZ, RZ, R236 ;  /* 0x000000ffff077224 */ /* 0x000fce00078e00ec */
.L_x_24364:
[----:B------:R-:W-:Y:S05]  /*1cc30*/  BSYNC B2 ;  /* 0x0000000000027941 */ /* 0x000fea0003800000 */
.L_x_24362:
        /* <DEDUP_REMOVED lines=16> */
.L_x_24368:
[----:B------:R-:W-:Y:S05]  /*1cd40*/  BSYNC B3 ;  /* 0x0000000000037941 */ /* 0x000fea0003800000 */
.L_x_24367:
        /* <DEDUP_REMOVED lines=44> */
.L_x_24366:
[----:B------:R-:W-:Y:S05]  /*1d010*/  BSYNC B2 ;  /* 0x0000000000027941 */ /* 0x000fea0003800000 */
.L_x_24365:
        /* <DEDUP_REMOVED lines=9> */
.L_x_24361:
        /* <DEDUP_REMOVED lines=12> */
.L_x_24370:
[----:B------:R-:W-:-:S07]  /*1d170*/  MOV R243, R236 ;  /* 0x000000ec00f37202 */ /* 0x000fce0000000f00 */
.L_x_24371:
[----:B------:R-:W-:Y:S05]  /*1d180*/  BSYNC B2 ;  /* 0x0000000000027941 */ /* 0x000fea0003800000 */
.L_x_24369:
        /* <DEDUP_REMOVED lines=16> */
.L_x_24375:
[----:B------:R-:W-:Y:S05]  /*1d290*/  BSYNC B3 ;  /* 0x0000000000037941 */ /* 0x000fea0003800000 */
.L_x_24374:
        /* <DEDUP_REMOVED lines=44> */
.L_x_24373:
[----:B------:R-:W-:Y:S05]  /*1d560*/  BSYNC B2 ;  /* 0x0000000000027941 */ /* 0x000fea0003800000 */
.L_x_24372:
        /* <DEDUP_REMOVED lines=12> */
.L_x_24376:
        /* <DEDUP_REMOVED lines=12> */
.L_x_24379:
[----:B------:R-:W-:-:S07]  /*1d6f0*/  IMAD.MOV.U32 R8, RZ, RZ, R236 ;  /* 0x000000ffff087224 */ /* 0x000fce00078e00ec */
.L_x_24380:
[----:B------:R-:W-:Y:S05]  /*1d700*/  BSYNC B2 ;  /* 0x0000000000027941 */ /* 0x000fea0003800000 */
.L_x_24378:
        /* <DEDUP_REMOVED lines=16> */
.L_x_24384:
[----:B------:R-:W-:Y:S05]  /*1d810*/  BSYNC B3 ;  /* 0x0000000000037941 */ /* 0x000fea0003800000 */
.L_x_24383:
        /* <DEDUP_REMOVED lines=44> */
.L_x_24382:
[----:B------:R-:W-:Y:S05]  /*1dae0*/  BSYNC B2 ;  /* 0x0000000000027941 */ /* 0x000fea0003800000 */
.L_x_24381:
        /* <DEDUP_REMOVED lines=9> */
.L_x_24377:
        /* <DEDUP_REMOVED lines=51> */
.L_x_24256:
[----:B------:R-:W-:Y:S05]  /*1deb0*/  BSYNC B1 ;  /* 0x0000000000017941 */ /* 0x000fea0003800000 */
.L_x_24255:
        /* <DEDUP_REMOVED lines=151> */
.L_x_24408:
        /* <DEDUP_REMOVED lines=57> */
[----:B0-----:R-:W-:-:S04]  /*1ebc0*/  IMAD.WIDE.U32 R246, R242, 0x10, R246 ;  /* 0x00000010f2f67825 */ /* 0x001fc800078e00f6 */
[C---:B-1----:R-:W-:Y:S01]  /*1ebd0*/  IMAD.WIDE.U32 R228, R242.reuse, 0x10, R228 ;  /* 0x00000010f2e47825 */ /* 0x042fe200078e00e4 */
[----:B------:R-:W-:-:S04]  /*1ebe0*/  IADD3 R242, R242, 0x20, RZ ;  /* 0x00000020f2f27810 */ /* 0x000fc80007ffe0ff */
[----:B------:R0:W-:Y:S02]  /*1ebf0*/  STG.E.128 desc[UR4][R228.64], R224 ;  /* 0x000000e0e4007986 */ /* 0x0001e4000c101d04 */
[----:B0-----:R-:W-:Y:S02]  /*1ec00*/  F2FP.F16.F32.PACK_AB R229, R250, R249 ;  /* 0x000000f9fae5723e */ /* 0x001fe400000000ff */
[----:B------:R-:W-:-:S05]  /*1ec10*/  F2FP.F16.F32.PACK_AB R228, R248, R245 ;  /* 0x000000f5f8e4723e */ /* 0x000fca00000000ff */
[----:B------:R2:W-:Y:S02]  /*1ec20*/  STG.E.128 desc[UR4][R246.64], R228 ;  /* 0x000000e4f6007986 */ /* 0x0005e4000c101d04 */
.L_x_24387:
[----:B------:R-:W-:Y:S05]  /*1ec30*/  BSYNC B1 ;  /* 0x0000000000017941 */ /* 0x000fea0003800000 */
.L_x_24386:
        /* <DEDUP_REMOVED lines=44> */
[----:B-1----:R-:W-:-:S04]  /*1ef00*/  IMAD.WIDE.U32 R228, R242, 0x10, R228 ;  /* 0x00000010f2e47825 */ /* 0x002fc800078e00e4 */
[----:B------:R-:W-:Y:S01]  /*1ef10*/  VIADD R242, R242, 0x20 ;  /* 0x00000020f2f27836 */ /* 0x000fe20000000000 */
[----:B------:R0:W-:Y:S02]  /*1ef20*/  STG.E.128 desc[UR4][R228.64], R224 ;  /* 0x000000e0e4007986 */ /* 0x0001e4000c101d04 */
[----:B0-----:R-:W-:Y:S02]  /*1ef30*/  F2FP.F16.F32.PACK_AB R229, R250, R249 ;  /* 0x000000f9fae5723e */ /* 0x001fe400000000ff */
[----:B------:R-:W-:-:S05]  /*1ef40*/  F2FP.F16.F32.PACK_AB R228, R248, R245 ;  /* 0x000000f5f8e4723e */ /* 0x000fca00000000ff */
[----:B------:R3:W-:Y:S02]  /*1ef50*/  STG.E.128 desc[UR4][R246.64], R228 ;  /* 0x000000e4f6007986 */ /* 0x0007e4000c101d04 */
.L_x_24389:
[----:B------:R-:W-:Y:S05]  /*1ef60*/  BSYNC B1 ;  /* 0x0000000000017941 */ /* 0x000fea0003800000 */
.L_x_24388:
        /* <DEDUP_REMOVED lines=50> */
.L_x_24391:
[----:B------:R-:W-:Y:S05]  /*1f290*/  BSYNC B1 ;  /* 0x0000000000017941 */ /* 0x000fea0003800000 */
.L_x_24390:
        /* <DEDUP_REMOVED lines=50> */
.L_x_24393:
[----:B------:R-:W-:Y:S05]  /*1f5c0*/  BSYNC B1 ;  /* 0x0000000000017941 */ /* 0x000fea0003800000 */
.L_x_24392:
        /* <DEDUP_REMOVED lines=49> */
.L_x_24395:
[----:B------:R-:W-:Y:S05]  /*1f8e0*/  BSYNC B1 ;  /* 0x0000000000017941 */ /* 0x000fea0003800000 */
.L_x_24394:
[----:B-1----:R-:W1:Y:S02]  /*1f8f0*/  LDC.64 R224, c[0x0][0x210] ;  /* 0x00008400ffe07b82 */ /* 0x002e640000000a00 */
[----:B-1----:R-:W-:-:S04]  /*1f900*/  LEA R239, R224, R239, 0x2 ;  /* 0x000000efe0ef7211 */ /* 0x002fc800078e10ff */
[----:B------:R-:W-:-:S13]  /*1f910*/  ISETP.GE.AND P0, PT, R239, R225, PT ;  /* 0x000000e1ef00720c */ /* 0x000fda0003f06270 */
[----:B------:R-:W-:Y:S05]  /*1f920*/  @!P0 BRA `(.L_x_24396) ;  /* 0xfffffe18007c8947 */ /* 0x000fea000383ffff */
[----:B------:R-:W-:Y:S05]  /*1f930*/  BSYNC B0 ;  /* 0x0000000000007941 */ /* 0x000fea0003800000 */
.L_x_23730:
[----:B------:R-:W-:Y:S05]  /*1f940*/  EXIT ;  /* 0x000000000000794d */ /* 0x000fea0003800000 */
.L_x_24385:
        /* <DEDUP_REMOVED lines=8> */
.L_x_24398:
[----:B------:R-:W-:Y:S05]  /*1f9d0*/  BSYNC B1 ;  /* 0x0000000000017941 */ /* 0x000fea0003800000 */
.L_x_24397:
        /* <DEDUP_REMOVED lines=10> */
.L_x_24399:
[----:B------:R-:W-:Y:S01]  /*1fa80*/  HFMA2.MMA R245, -RZ, RZ, 0, 2.384185791015625e-07 ;  /* 0x00000004fff57435 */ /* 0x000fe200000001ff */
[----:B------:R-:W-:-:S05]  /*1fa90*/  MOV R224, R244 ;  /* 0x000000f400e07202 */ /* 0x000fca0000000f00 */
[----:B------:R-:W-:-:S04]  /*1faa0*/  FADD.FTZ R228, R227, R224 ;  /* 0x000000e0e3e47221 */ /* 0x000fc80000010000 */
[----:B------:R-:W-:-:S07]  /*1fab0*/  IMAD.MOV.U32 R246, RZ, RZ, R228 ;  /* 0x000000fffff67224 */ /* 0x000fce00078e00e4 */
[----:B------:R-:W-:Y:S05]  /*1fac0*/  WARPSYNC.COLLECTIVE R243, `(.L_x_24400) ;  /* 0x00000000f3087348 */ /* 0x000fea0003c00000 */
[----:B------:R0:W1:Y:S02]  /*1fad0*/  SHFL.BFLY P5, R244, R246, R245, R248 ;  /* 0x0c0000f5f6f47389 */ /* 0x00006400000a00f8 */
[----:B01----:R-:W-:Y:S01]  /*1fae0*/  ENDCOLLECTIVE ;  /* 0x000000000000791b */ /* 0x003fe20003800000 */
.L_x_24400:
[----:B------:R-:W-:Y:S02]  /*1faf0*/  IMAD.MOV.U32 R245, RZ, RZ, 0x8 ;  /* 0x00000008fff57424 */ /* 0x000fe400078e00ff */
[----:B------:R-:W-:-:S04]  /*1fb00*/  IMAD.MOV.U32 R229, RZ, RZ, R244 ;  /* 0x000000ffffe57224 */ /* 0x000fc800078e00f4 */
[----:B------:R-:W-:-:S05]  /*1fb10*/  FADD.FTZ R230, R228, R229 ;  /* 0x000000e5e4e67221 */ /* 0x000fca0000010000 */
[----:B------:R-:W-:-:S07]  /*1fb20*/  MOV R246, R230 ;  /* 0x000000e600f67202 */ /* 0x000fce0000000f00 */
[----:B------:R-:W-:Y:S05]  /*1fb30*/  WARPSYNC.COLLECTIVE R243, `(.L_x_24401) ;  /* 0x00000000f3087348 */ /* 0x000fea0003c00000 */
[----:B------:R0:W1:Y:S02]  /*1fb40*/  SHFL.BFLY P5, R244, R246, R245, R248 ;  /* 0x0c0000f5f6f47389 */ /* 0x00006400000a00f8 */
[----:B01----:R-:W-:Y:S01]  /*1fb50*/  ENDCOLLECTIVE ;  /* 0x000000000000791b */ /* 0x003fe20003800000 */
.L_x_24401:
[----:B------:R-:W-:Y:S01]  /*1fb60*/  HFMA2.MMA R245, -RZ, RZ, 0, 9.5367431640625e-07 ;  /* 0x00000010fff57435 */ /* 0x000fe200000001ff */
[----:B------:R-:W-:-:S05]  /*1fb70*/  MOV R229, R244 ;  /* 0x000000f400e57202 */ /* 0x000fca0000000f00 */
[----:B------:R-:W-:-:S04]  /*1fb80*/  FADD.FTZ R231, R230, R229 ;  /* 0x000000e5e6e77221 */ /* 0x000fc80000010000 */
[----:B------:R-:W-:-:S07]  /*1fb90*/  IMAD.MOV.U32 R246, RZ, RZ, R231 ;  /* 0x000000fffff67224 */ /* 0x000fce00078e00e7 */
[----:B------:R-:W-:Y:S05]  /*1fba0*/  WARPSYNC.COLLECTIVE R243, `(.L_x_24402) ;  /* 0x00000000f3087348 */ /* 0x000fea0003c00000 */
[----:B------:R0:W1:Y:S02]  /*1fbb0*/  SHFL.BFLY P5, R244, R246, R245, R248 ;  /* 0x0c0000f5f6f47389 */ /* 0x00006400000a00f8 */
[----:B01----:R-:W-:Y:S01]  /*1fbc0*/  ENDCOLLECTIVE ;  /* 0x000000000000791b */ /* 0x003fe20003800000 */
.L_x_24402:
        /* <DEDUP_REMOVED lines=89> */
.L_x_24403:
[----:B------:R-:W-:Y:S01]  /*20160*/  HFMA2.MMA R245, -RZ, RZ, 0, 1.1920928955078125e-07 ;  /* 0x00000002fff57435 */ /* 0x000fe200000001ff */
[----:B------:R-:W-:-:S05]  /*20170*/  MOV R225, R244 ;  /* 0x000000f400e17202 */ /* 0x000fca0000000f00 */
[----:B------:R-:W-:-:S04]  /*20180*/  FADD.FTZ R225, R224, R225 ;  /* 0x000000e1e0e17221 */ /* 0x000fc80000010000 */
[----:B------:R-:W-:-:S07]  /*20190*/  IMAD.MOV.U32 R246, RZ, RZ, R225 ;  /* 0x000000fffff67224 */ /* 0x000fce00078e00e1 */
[----:B------:R-:W-:Y:S05]  /*201a0*/  WARPSYNC.COLLECTIVE R243, `(.L_x_24404) ;  /* 0x00000000f3087348 */ /* 0x000fea0003c00000 */
[----:B------:R0:W1:Y:S02]  /*201b0*/  SHFL.BFLY P5, R244, R246, R245, R248 ;  /* 0x0c0000f5f6f47389 */ /* 0x00006400000a00f8 */
[----:B01----:R-:W-:Y:S01]  /*201c0*/  ENDCOLLECTIVE ;  /* 0x000000000000791b */ /* 0x003fe20003800000 */
.L_x_24404:
[----:B------:R-:W-:Y:S02]  /*201d0*/  IMAD.MOV.U32 R245, RZ, RZ, 0x4 ;  /* 0x00000004fff57424 */ /* 0x000fe400078e00ff */
[----:B------:R-:W-:-:S04]  /*201e0*/  IMAD.MOV.U32 R228, RZ, RZ, R244 ;  /* 0x000000ffffe47224 */ /* 0x000fc800078e00f4 */
[----:B------:R-:W-:-:S05]  /*201f0*/  FADD.FTZ R228, R225, R228 ;  /* 0x000000e4e1e47221 */ /* 0x000fca0000010000 */
[----:B------:R-:W-:-:S07]  /*20200*/  MOV R246, R228 ;  /* 0x000000e400f67202 */ /* 0x000fce0000000f00 */
[----:B------:R-:W-:Y:S05]  /*20210*/  WARPSYNC.COLLECTIVE R243, `(.L_x_24405) ;  /* 0x00000000f3087348 */ /* 0x000fea0003c00000 */
[----:B------:R0:W1:Y:S02]  /*20220*/  SHFL.BFLY P5, R244, R246, R245, R248 ;  /* 0x0c0000f5f6f47389 */ /* 0x00006400000a00f8 */
[----:B01----:R-:W-:Y:S01]  /*20230*/  ENDCOLLECTIVE ;  /* 0x000000000000791b */ /* 0x003fe20003800000 */
.L_x_24405:
[----:B------:R-:W-:Y:S01]  /*20240*/  HFMA2.MMA R245, -RZ, RZ, 0, 4.76837158203125e-07 ;  /* 0x00000008fff57435 */ /* 0x000fe200000001ff */
[----:B------:R-:W-:-:S05]  /*20250*/  MOV R227, R244 ;  /* 0x000000f400e37202 */ /* 0x000fca0000000f00 */
[----:B------:R-:W-:-:S04]  /*20260*/  FADD.FTZ R227, R228, R227 ;  /* 0x000000e3e4e37221 */ /* 0x000fc80000010000 */
[----:B------:R-:W-:-:S07]  /*20270*/  IMAD.MOV.U32 R246, RZ, RZ, R227 ;  /* 0x000000fffff67224 */ /* 0x000fce00078e00e3 */
[----:B------:R-:W-:Y:S05]  /*20280*/  WARPSYNC.COLLECTIVE R243, `(.L_x_24406) ;  /* 0x00000000f3087348 */ /* 0x000fea0003c00000 */
[----:B------:R0:W1:Y:S02]  /*20290*/  SHFL.BFLY P5, R244, R246, R245, R248 ;  /* 0x0c0000f5f6f47389 */ /* 0x00006400000a00f8 */
[----:B01----:R-:W-:Y:S01]  /*202a0*/  ENDCOLLECTIVE ;  /* 0x000000000000791b */ /* 0x003fe20003800000 */
.L_x_24406:
[----:B------:R-:W-:Y:S02]  /*202b0*/  IMAD.MOV.U32 R245, RZ, RZ, 0x10 ;  /* 0x00000010fff57424 */ /* 0x000fe400078e00ff */
[----:B------:R-:W-:-:S04]  /*202c0*/  IMAD.MOV.U32 R230, RZ, RZ, R244 ;  /* 0x000000ffffe67224 */ /* 0x000fc800078e00f4 */
[----:B------:R-:W-:-:S05]  /*202d0*/  FADD.FTZ R230, R227, R230 ;  /* 0x000000e6e3e67221 */ /* 0x000fca0000010000 */
[----:B------:R-:W-:-:S07]  /*202e0*/  MOV R246, R230 ;  /* 0x000000e600f67202 */ /* 0x000fce0000000f00 */
[----:B------:R-:W-:Y:S05]  /*202f0*/  WARPSYNC.COLLECTIVE R243, `(.L_x_24407) ;  /* 0x00000000f3087348 */ /* 0x000fea0003c00000 */
[----:B------:R0:W1:Y:S02]  /*20300*/  SHFL.BFLY P5, R244, R246, R245, R248 ;  /* 0x0c0000f5f6f47389 */ /* 0x00006400000a00f8 */
[----:B01----:R-:W-:Y:S01]  /*20310*/  ENDCOLLECTIVE ;  /* 0x000000000000791b */ /* 0x003fe20003800000 */
.L_x_24407:
[----:B------:R-:W-:Y:S01]  /*20320*/  MOV R231, R244 ;  /* 0x000000f400e77202 */ /* 0x000fe20000000f00 */
[----:B------:R-:W-:Y:S06]  /*20330*/  BRA `(.L_x_24408) ;  /* 0xffffffe4003c7947 */ /* 0x000fec000383ffff */
.L_x_24409:
        /* <DEDUP_REMOVED lines=12> */
.L_x_33688:


//--------------------- .text._ZN10layer_norm31ln_parallel_residual_fwd_kernelINS_13Kernel_traitsIf6__halffS2_fjLj1280ELj1ELj4ELj1ELj16ENS_18Kernel_traits_baseILj1280EfS2_fS2_fjLj128EEEEELb1ELb0ELb1EEEvNS_9FwdParamsE --------------------------
	.section	.text._ZN10layer_norm31ln_parallel_residual_fwd_kernelINS_13Kernel_traitsIf6__halffS2_fjLj1280ELj1ELj4ELj1ELj16ENS_18Kernel_traits_baseILj1280EfS2_fS2_fjLj128EEEEELb1ELb0ELb1EEEvNS_9FwdParamsE,"ax",@progbits
	.align	128
        .global         _ZN10layer_norm31ln_parallel_residual_fwd_kernelINS_13Kernel_traitsIf6__halffS2_fjLj1280ELj1ELj4ELj1ELj16ENS_18Kernel_traits_baseILj1280EfS2_fS2_fjLj128EEEEELb1ELb0ELb1EEEvNS_9FwdParamsE
        .type           _ZN10layer_norm31ln_parallel_residual_fwd_kernelINS_13Kernel_traitsIf6__halffS2_fjLj1280ELj1ELj4ELj1ELj16ENS_18Kernel_traits_baseILj1280EfS2_fS2_fjLj128EEEEELb1ELb0ELb1EEEvNS_9FwdParamsE,@function
        .size           _ZN10layer_norm31ln_parallel_residual_fwd_kernelINS_13Kernel_traitsIf6__halffS2_fjLj1280ELj1ELj4ELj1ELj16ENS_18Kernel_traits_baseILj1280EfS2_fS2_fjLj128EEEEELb1ELb0ELb1EEEvNS_9FwdParamsE,(.L_x_33689 - _ZN10layer_norm31ln_parallel_residual_fwd_kernelINS_13Kernel_traitsIf6__halffS2_fjLj1280ELj1ELj4ELj1ELj16ENS_18Kernel_traits_baseILj1280EfS2_fS2_fjLj128EEEEELb1ELb0ELb1EEEvNS_9FwdParamsE)
        .other          _ZN10layer_norm31ln_parallel_residual_fwd_kernelINS_13Kernel_traitsIf6__halffS2_fjLj1280ELj1ELj4ELj1ELj16ENS_18Kernel_traits_baseILj1280EfS2_fS2_fjLj128EEEEELb1ELb0ELb1EEEvNS_9FwdParamsE,@"STO_CUDA_ENTRY STV_DEFAULT"
_ZN10layer_norm31ln_parallel_residual_fwd_kernelINS_13Kernel_traitsIf6__halffS2_fjLj1280ELj1ELj4ELj1ELj16ENS_18Kernel_traits_baseILj1280EfS2_fS2_fjLj128EEEEELb1ELb0ELb1EEEvNS_9FwdParamsE:
.text._ZN10layer_norm31ln_parallel_residual_fwd_kernelINS_13Kernel_traitsIf6__halffS2_fjLj1280ELj1ELj4ELj1ELj16ENS_18Kernel_traits_baseILj1280EfS2_fS2_fjLj128EEEEELb1ELb0ELb1EEEvNS_9FwdParamsE:
        /* <DEDUP_REMOVED lines=205> */
.L_x_25057:
        /* <DEDUP_REMOVED lines=28> */
.L_x_24412:
[----:B------:R-:W-:-:S07]  /*0e90*/  MOV R16, R224 ;  /* 0x000000e000107202 */ /* 0x000fce0000000f00 */
.L_x_24413:
[----:B------:R-:W-:Y:S05]  /*0ea0*/  BSYNC B1 ;  /* 0x0000000000017941 */ /* 0x000fea0003800000 */
.L_x_24411:
        /* <DEDUP_REMOVED lines=16> */
.L_x_24417:
[----:B------:R-:W-:Y:S05]  /*0fb0*/  BSYNC B2 ;  /* 0x0000000000027941 */ /* 0x000fea0003800000 */
.L_x_24416:
        /* <DEDUP_REMOVED lines=44> */
.L_x_24415:
[----:B------:R-:W-:Y:S05]  /*1280*/  BSYNC B1 ;  /* 0x0000000000017941 */ /* 0x000fea0003800000 */
.L_x_24414:
        /* <DEDUP_REMOVED lines=18> */
.L_x_24418:
        /* <DEDUP_REMOVED lines=12> */
.L_x_24421:
[----:B------:R-:W-:-:S07]  /*1470*/  MOV R8, R224 ;  /* 0x000000e000087202 */ /* 0x000fce0000000f00 */
.L_x_24422:
[----:B------:R-:W-:Y:S05]  /*1480*/  BSYNC B1 ;  /* 0x0000000000017941 */ /* 0x000fea0003800000 */
.L_x_24420:
        /* <DEDUP_REMOVED lines=16> */
.L_x_24426:
[----:B------:R-:W-:Y:S05]  /*1590*/  BSYNC B2 ;  /* 0x0000000000027941 */ /* 0x000fea0003800000 */
.L_x_24425:
        /* <DEDUP_REMOVED lines=44> */
.L_x_24424:
[----:B------:R-:W-:Y:S05]  /*1860*/  BSYNC B1 ;  /* 0x0000000000017941 */ /* 0x000fea0003800000 */
.L_x_24423:
        /* <DEDUP_REMOVED lines=9> */
.L_x_24419:
        /* <DEDUP_REMOVED lines=12> */
.L_x_24428:
[----:B------:R-:W-:-:S07]  /*19c0*/  MOV R16, R224 ;  /* 0x000000e000107202 */ /* 0x000fce0000000f00 */
.L_x_24429:
[----:B------:R-:W-:Y:S05]  /*19d0*/  BSYNC B1 ;  /* 0x0000000000017941 */ /* 0x000fea0003800000 */
.L_x_24427:
        /* <DEDUP_REMOVED lines=16> */
.L_x_24433:
[----:B------:R-:W-:Y:S05]  /*1ae0*/  BSYNC B2 ;  /* 0x0000000000027941 */ /* 0x000fea0003800000 */
.L_x_24432:
        /* <DEDUP_REMOVED lines=44> */
.L_x_24431:
[----:B------:R-:W-:Y:S05]  /*1db0*/  BSYNC B1 ;  /* 0x0000000000017941 */ /* 0x000fea0003800000 */
.L_x_24430:
        /* <DEDUP_REMOVED lines=13> */
.L_x_24434:
        /* <DEDUP_REMOVED lines=12> */
.L_x_24437:
[----:B------:R-:W-:-:S07]  /*1f50*/  IMAD.MOV.U32 R7, RZ, RZ, R224 ;  /* 0x000000ffff077224 */ /* 0x000fce00078e00e0 */
.L_x_24438:
[----:B------:R-:W-:Y:S05]  /*1f60*/  BSYNC B1 ;  /* 0x0000000000017941 */ /* 0x000fea0003800000 */
.L_x_24436:
        /* <DEDUP_REMOVED lines=16> */
.L_x_24442:
[----:B------:R-:W-:Y:S05]  /*2070*/  BSYNC B2 ;  /* 0x0000000000027941 */ /* 0x000fea0003800000 */
.L_x_24441:
        /* <DEDUP_REMOVED lines=44> */
.L_x_24440:
[----:B------:R-:W-:Y:S05]  /*2340*/  BSYNC B1 ;  /* 0x0000000000017941 */ /* 0x000fea0003800000 */
.L_x_24439:
        /* <DEDUP_REMOVED lines=9> */
.L_x_24435:
        /* <DEDUP_REMOVED lines=12> */
.L_x_24444:
[----:B------:R-:W-:-:S07]  /*24a0*/  IMAD.MOV.U32 R12, RZ, RZ, R224 ;  /* 0x000000ffff0c7224 */ /* 0x000fce00078e00e0 */
.L_x_24445:
[----:B------:R-:W-:Y:S05]  /*24b0*/  BSYNC B1 ;  /* 0x0000000000017941 */ /* 0x000fea0003800000 */
.L_x_24443:
        /* <DEDUP_REMOVED lines=16> */
.L_x_24449:
[----:B------:R-:W-:Y:S05]  /*25c0*/  BSYNC B2 ;  /* 0x0000000000027941 */ /* 0x000fea0003800000 */
.L_x_24448:
        /* <DEDUP_REMOVED lines=44> */
.L_x_24447:
[----:B------:R-:W-:Y:S05]  /*2890*/  BSYNC B1 ;  /* 0x0000000000017941 */ /* 0x000fea0003800000 */
.L_x_24446:
        /* <DEDUP_REMOVED lines=13> */
.L_x_24450:
        /* <DEDUP_REMOVED lines=12> */
.L_x_24453:
[----:B------:R-:W-:-:S07]  /*2a30*/  IMAD.MOV.U32 R6, RZ, RZ, R224 ;  /* 0x000000ffff067224 */ /* 0x000fce00078e00e0 */
.L_x_24454:
[----:B------:R-:W-:Y:S05]  /*2a40*/  BSYNC B1 ;  /* 0x0000000000017941 */ /* 0x000fea0003800000 */
.L_x_24452:
        /* <DEDUP_REMOVED lines=16> */
.L_x_24458:
[----:B------:R-:W-:Y:S05]  /*2b50*/  BSYNC B2 ;  /* 0x0000000000027941 */ /* 0x000fea0003800000 */
.L_x_24457:
        /* <DEDUP_REMOVED lines=44> */
.L_x_24456:
[----:B------:R-:W-:Y:S05]  /*2e20*/  BSYNC B1 ;  /* 0x0000000000017941 */ /* 0x000fea0003800000 */
.L_x_24455:
        /* <DEDUP_REMOVED lines=9> */
.L_x_24451:
        /* <DEDUP_REMOVED lines=12> */
.L_x_24460:
[----:B------:R-:W-:-:S07]  /*2f80*/  IMAD.MOV.U32 R12, RZ, RZ, R224 ;  /* 0x000000ffff0c7224 */ /* 0x000fce00078e00e0 */
.L_x_24461:
[----:B------:R-:W-:Y:S05]  /*2f90*/  BSYNC B1 ;  /* 0x0000000000017941 */ /* 0x000fea0003800000 */
.L_x_24459:
        /* <DEDUP_REMOVED lines=16> */
.L_x_24465:
[----:B------:R-:W-:Y:S05]  /*30a0*/  BSYNC B2 ;  /* 0x0000000000027941 */ /* 0x000fea0003800000 */
.L_x_24464:
        /* <DEDUP_REMOVED lines=44> */
.L_x_24463:
[----:B------:R-:W-:Y:S05]  /*3370*/  BSYNC B1 ;  /* 0x0000000000017941 */ /* 0x000fea0003800000 */
.L_x_24462:
        /* <DEDUP_REMOVED lines=13> */
.L_x_24466:
        /* <DEDUP_REMOVED lines=12> */
.L_x_24469:
[----:B------:R-:W-:-:S07]  /*3510*/  MOV R5, R224 ;  /* 0x000000e000057202 */ /* 0x000fce0000000f00 */
.L_x_24470:
[----:B------:R-:W-:Y:S05]  /*3520*/  BSYNC B1 ;  /* 0x0000000000017941 */ /* 0x000fea0003800000 */
.L_x_24468:
        /* <DEDUP_REMOVED lines=16> */
.L_x_24474:
[----:B------:R-:W-:Y:S05]  /*3630*/  BSYNC B2 ;  /* 0x0000000000027941 */ /* 0x000fea0003800000 */
.L_x_24473:
        /* <DEDUP_REMOVED lines=44> */
.L_x_24472:
[----:B------:R-:W-:Y:S05]  /*3900*/  BSYNC B1 ;  /* 0x0000000000017941 */ /* 0x000fea0003800000 */
.L_x_24471:
        /* <DEDUP_REMOVED lines=9> */
.L_x_24467:
        /* <DEDUP_REMOVED lines=12> */
.L_x_24476:
[----:B------:R-:W-:-:S07]  /*3a60*/  MOV R12, R224 ;  /* 0x000000e0000c7202 */ /* 0x000fce0000000f00 */
.L_x_24477:
[----:B------:R-:W-:Y:S05]  /*3a70*/  BSYNC B1 ;  /* 0x0000000000017941 */ /* 0x000fea0003800000 */
.L_x_24475:
        /* <DEDUP_REMOVED lines=16> */
.L_x_24481:
[----:B------:R-:W-:Y:S05]  /*3b80*/  BSYNC B2 ;  /* 0x0000000000027941 */ /* 0x000fea0003800000 */
.L_x_24480:
        /* <DEDUP_REMOVED lines=44> */
.L_x_24479:
[----:B------:R-:W-:Y:S05]  /*3e50*/  BSYNC B1 ;  /* 0x0000000000017941 */ /* 0x000fea0003800000 */
.L_x_24478:
        /* <DEDUP_REMOVED lines=13> */
.L_x_24482:
        /* <DEDUP_REMOVED lines=12> */
.L_x_24485:
[----:B------:R-:W-:-:S07]  /*3ff0*/  IMAD.MOV.U32 R4, RZ, RZ, R224 ;  /* 0x000000ffff047224 */ /* 0x000fce00078e00e0 */
.L_x_24486:
[----:B------:R-:W-:Y:S05]  /*4000*/  BSYNC B1 ;  /* 0x0000000000017941 */ /* 0x000fea0003800000 */
.L_x_24484:
        /* <DEDUP_REMOVED lines=16> */
.L_x_24490:
[----:B------:R-:W-:Y:S05]  /*4110*/  BSYNC B2 ;  /* 0x0000000000027941 */ /* 0x000fea0003800000 */
.L_x_24489:
        /* <DEDUP_REMOVED lines=44> */
.L_x_24488:
[----:B------:R-:W-:Y:S05]  /*43e0*/  BSYNC B1 ;  /* 0x0000000000017941 */ /* 0x000fea0003800000 */
.L_x_24487:
        /* <DEDUP_REMOVED lines=9> */
.L_x_24483:
        /* <DEDUP_REMOVED lines=12> */
.L_x_24492:
[----:B------:R-:W-:-:S07]  /*4540*/  IMAD.MOV.U32 R12, RZ, RZ, R224 ;  /* 0x000000ffff0c7224 */ /* 0x000fce00078e00e0 */
.L_x_24493:
[----:B------:R-:W-:Y:S05]  /*4550*/  BSYNC B1 ;  /* 0x0000000000017941 */ /* 0x000fea0003800000 */
.L_x_24491:
        /* <DEDUP_REMOVED lines=16> */
.L_x_24497:
[----:B------:R-:W-:Y:S05]  /*4660*/  BSYNC B2 ;  /* 0x0000000000027941 */ /* 0x000fea0003800000 */
.L_x_24496:
        /* <DEDUP_REMOVED lines=44> */
.L_x_24495:
[----:B------:R-:W-:Y:S05]  /*4930*/  BSYNC B1 ;  /* 0x0000000000017941 */ /* 0x000fea0003800000 */
.L_x_24494:
        /* <DEDUP_REMOVED lines=12> */
.L_x_24498:
        /* <DEDUP_REMOVED lines=12> */
.L_x_24501:
[----:B------:R-:W-:-:S07]  /*4ac0*/  IMAD.MOV.U32 R3, RZ, RZ, R224 ;  /* 0x000000ffff037224 */ /* 0x000fce00078e00e0 */
.L_x_24502:
[----:B------:R-:W-:Y:S05]  /*4ad0*/  BSYNC B1 ;  /* 0x0000000000017941 */ /* 0x000fea0003800000 */
.L_x_24500:
        /* <DEDUP_REMOVED lines=16> */
.L_x_24506:
[----:B------:R-:W-:Y:S05]  /*4be0*/  BSYNC B2 ;  /* 0x0000000000027941 */ /* 0x000fea0003800000 */
.L_x_24505:
        /* <DEDUP_REMOVED lines=44> */
.L_x_24504:
[----:B------:R-:W-:Y:S05]  /*4eb0*/  BSYNC B1 ;  /* 0x0000000000017941 */ /* 0x000fea0003800000 */
.L_x_24503:
        /* <DEDUP_REMOVED lines=9> */
.L_x_24499:
        /* <DEDUP_REMOVED lines=12> */
.L_x_24508:
[----:B------:R-:W-:-:S07]  /*5010*/  IMAD.MOV.U32 R12, RZ, RZ, R224 ;  /* 0x000000ffff0c7224 */ /* 0x000fce00078e00e0 */
.L_x_24509:
[----:B------:R-:W-:Y:S05]  /*5020*/  BSYNC B1 ;  /* 0x0000000000017941 */ /* 0x000fea0003800000 */
.L_x_24507:
        /* <DEDUP_REMOVED lines=16> */
.L_x_24513:
[----:B------:R-:W-:Y:S05]  /*5130*/  BSYNC B2 ;  /* 0x0000000000027941 */ /* 0x000fea0003800000 */
.L_x_24512:
        /* <DEDUP_REMOVED lines=44> */
.L_x_24511:
[----:B------:R-:W-:Y:S05]  /*5400*/  BSYNC B1 ;  /* 0x0000000000017941 */ /* 0x000fea0003800000 */
.L_x_24510:
        /* <DEDUP_REMOVED lines=12> */
.L_x_24514:
        /* <DEDUP_REMOVED lines=12> */
.L_x_24517:
[----:B------:R-:W-:-:S07]  /*5590*/  MOV R2, R224 ;  /* 0x000000e000027202 */ /* 0x000fce0000000f00 */
.L_x_24518:
[----:B------:R-:W-:Y:S05]  /*55a0*/  BSYNC B1 ;  /* 0x0000000000017941 */ /* 0x000fea0003800000 */
.L_x_24516:
        /* <DEDUP_REMOVED lines=16> */
.L_x_24522:
[----:B------:R-:W-:Y:S05]  /*56b0*/  BSYNC B2 ;  /* 0x0000000000027941 */ /* 0x000fea0003800000 */
.L_x_24521:
        /* <DEDUP_REMOVED lines=44> */
.L_x_24520:
[----:B------:R-:W-:Y:S05]  /*5980*/  BSYNC B1 ;  /* 0x0000000000017941 */ /* 0x000fea0003800000 */
.L_x_24519:
        /* <DEDUP_REMOVED lines=9> */
.L_x_24515:
        /* <DEDUP_REMOVED lines=12> */
.L_x_24524:
[----:B------:R-:W-:-:S07]  /*5ae0*/  MOV R12, R224 ;  /* 0x000000e0000c7202 */ /* 0x000fce0000000f00 */
.L_x_24525:
[----:B------:R-:W-:Y:S05]  /*5af0*/  BSYNC B1 ;  /* 0x0000000000017941 */ /* 0x000fea0003800000 */
.L_x_24523:
        /* <DEDUP_REMOVED lines=16> */
.L_x_24529:
[----:B------:R-:W-:Y:S05]  /*5c00*/  BSYNC B2 ;  /* 0x0000000000027941 */ /* 0x000fea0003800000 */
.L_x_24528:
        /* <DEDUP_REMOVED lines=44> */
.L_x_24527:
[----:B------:R-:W-:Y:S05]  /*5ed0*/  BSYNC B1 ;  /* 0x0000000000017941 */ /* 0x000fea0003800000 */
.L_x_24526:
        /* <DEDUP_REMOVED lines=12> */
.L_x_24530:
        /* <DEDUP_REMOVED lines=12> */
.L_x_24533:
[----:B------:R-:W-:-:S07]  /*6060*/  IMAD.MOV.U32 R0, RZ, RZ, R224 ;  /* 0x000000ffff007224 */ /* 0x000fce00078e00e0 */
.L_x_24534:
[----:B------:R-:W-:Y:S05]  /*6070*/  BSYNC B1 ;  /* 0x0000000000017941 */ /* 0x000fea0003800000 */
.L_x_24532:
        /* <DEDUP_REMOVED lines=18> */
.L_x_24538:
[----:B------:R-:W-:Y:S05]  /*61a0*/  BSYNC B2 ;  /* 0x0000000000027941 */ /* 0x000fea0003800000 */
.L_x_24537:
        /* <DEDUP_REMOVED lines=44> */
.L_x_24536:
[----:B------:R-:W-:Y:S05]  /*6470*/  BSYNC B1 ;  /* 0x0000000000017941 */ /* 0x000fea0003800000 */
.L_x_24535:
        /* <DEDUP_REMOVED lines=9> */
.L_x_24531:
[----:B------:R-:W0:Y:S01]  /*6510*/  LDC.64 R244, c[0x0][0x238] ;  /* 0x00008e00fff47b82 */ /* 0x000e220000000a00 */
[----:B------:R-:W-:Y:S01]  /*6520*/  P2R R12, PR, RZ, 0x4 ;  /* 0x00000004ff0c7803 */ /* 0x000fe20000000000 */
[----:B------:R-:W-:Y:S01]  /*6530*/  VIADD R236, R238, 0x20 ;  /* 0x00000020eeec7836 */ /* 0x000fe20000000000 */
[----:B------:R-:W-:Y:S02]  /*6540*/  ISETP.NE.AND P2, PT, R13, RZ, PT ;  /* 0x000000ff0d00720c */ /* 0x000fe40003f45270 */
[----:B------:R-:W-:Y:S02]  /*6550*/  SEL R13, RZ, 0x1000000, P5 ;  /* 0x01000000ff0d7807 */ /* 0x000fe40002800000 */
[----:B------:R-:W-:Y:S01]  /*6560*/  ISETP.NE.AND P6, PT, R21, RZ, PT ;  /* 0x000000ff1500720c */ /* 0x000fe20003fc5270 */
[----:B------:R-:W1:Y:S01]  /*6570*/  LDC.64 R242, c[0x0][0x240] ;  /* 0x00009000fff27b82 */ /* 0x000e620000000a00 */
[----:B------:R-:W-:Y:S02]  /*6580*/  ISETP.NE.AND P5, PT, R24, RZ, PT ;  /* 0x000000ff1800720c */ /* 0x000fe40003fa5270 */
[----:B------:R-:W-:-:S02]  /*6590*/  SEL R24, RZ, 0x10000, P4 ;  /* 0x00010000ff187807 */ /* 0x000fc40002000000 */
[----:B------:R-:W-:Y:S02]  /*65a0*/  SEL R21, RZ, 0x100, P3 ;  /* 0x00000100ff157807 */ /* 0x000fe40001800000 */
[----:B------:R-:W-:Y:S01]  /*65b0*/  ISETP.NE.AND P4, PT, R22, RZ, PT ;  /* 0x000000ff1600720c */ /* 0x000fe20003f85270 */
[----:B------:R-:W2:Y:S01]  /*65c0*/  @P0 LDC.64 R16, c[0x0][0x228] ;  /* 0x00008a00ff100b82 */ /* 0x000ea20000000a00 */
[----:B------:R-:W-:Y:S02]  /*65d0*/  ISETP.NE.AND P3, PT, R23, RZ, PT ;  /* 0x000000ff1700720c */ /* 0x000fe40003f65270 */
[----:B------:R-:W-:Y:S02]  /*65e0*/  SEL R22, RZ, 0x1, P2 ;  /* 0x00000001ff167807 */ /* 0x000fe40001000000 */
[----:B------:R-:W-:Y:S02]  /*65f0*/  ISETP.NE.AND P2, PT, R12, RZ, PT ;  /* 0x000000ff0c00720c */ /* 0x000fe40003f45270 */
[----:B------:R-:W-:Y:S01]  /*6600*/  SEL R14, RZ, 0x1, P3 ;  /* 0x00000001ff0e7807 */ /* 0x000fe20001800000 */
[----:B------:R-:W-:Y:S01]  /*6610*/  IMAD.WIDE.U32 R22, R22, 0x1000000, RZ ;  /* 0x0100000016167825 */ /* 0x000fe200078e00ff */
[----:B------:R-:W-:Y:S01]  /*6620*/  SEL R12, RZ, 0x1, P4 ;  /* 0x00000001ff0c7807 */ /* 0x000fe20002000000 */
[----:B------:R-:W3:Y:S01]  /*6630*/  @P1 LDC.64 R18, c[0x0][0x230] ;  /* 0x00008c00ff121b82 */ /* 0x000ee20000000a00 */
[----:B------:R-:W-:Y:S01]  /*6640*/  LOP3.LUT R21, R21, R13, R24, 0xfe, !PT ;  /* 0x0000000d15157212 */ /* 0x000fe200078efe18 */
[----:B------:R-:W-:Y:S01]  /*6650*/  IMAD.WIDE.U32 R14, R14, 0x10000, RZ ;  /* 0x000100000e0e7825 */ /* 0x000fe200078e00ff */
[----:B------:R-:W-:-:S03]  /*6660*/  SEL R25, RZ, 0x1, P5 ;  /* 0x00000001ff197807 */ /* 0x000fc60002800000 */
[----:B------:R-:W-:Y:S01]  /*6670*/  IMAD.WIDE.U32 R12, R12, 0x100, RZ ;  /* 0x000001000c0c7825 */ /* 0x000fe200078e00ff */
[----:B------:R-:W-:Y:S02]  /*6680*/  LOP3.LUT R25, R23, R21, R25, 0xfe, !PT ;  /* 0x0000001517197212 */ /* 0x000fe400078efe19 */
[----:B------:R-:W-:Y:S02]  /*6690*/  SEL R21, RZ, 0x1, P6 ;  /* 0x00000001ff157807 */ /* 0x000fe40003000000 */
[----:B------:R-:W-:Y:S01]  /*66a0*/  LOP3.LUT R12, R12, R22, R14, 0xfe, !PT ;  /* 0x000000160c0c7212 */ /* 0x000fe200078efe0e */
[----:B0-----:R-:W-:Y:S01]  /*66b0*/  IMAD.WIDE.U32 R22, R238, 0x20, R244 ;  /* 0x00000020ee167825 */ /* 0x001fe200078e00f4 */
[----:B------:R-:W-:Y:S02]  /*66c0*/  LOP3.LUT R15, R13, R25, R15, 0xfe, !PT ;  /* 0x000000190d0f7212 */ /* 0x000fe400078efe0f */
        /* <DEDUP_REMOVED lines=29> */
.L_x_24539:
[----:B------:R2:W5:Y:S04]  /*68a0*/  @P0 LDG.E.128 R52, desc[UR4][R16.64] ;  /* 0x0000000410340981 */ /* 0x000568000c1e1d00 */
        /* <DEDUP_REMOVED lines=15> */
.L_x_24541:
[----:B------:R-:W-:-:S07]  /*69a0*/  IMAD.MOV.U32 R16, RZ, RZ, R224 ;  /* 0x000000ffff107224 */ /* 0x000fce00078e00e0 */
.L_x_24542:
[----:B------:R-:W-:Y:S05]  /*69b0*/  BSYNC B1 ;  /* 0x0000000000017941 */ /* 0x000fea0003800000 */
.L_x_24540:
        /* <DEDUP_REMOVED lines=16> */
.L_x_24546:
[----:B------:R-:W-:Y:S05]  /*6ac0*/  BSYNC B2 ;  /* 0x0000000000027941 */ /* 0x000fea0003800000 */
.L_x_24545:
        /* <DEDUP_REMOVED lines=44> */
.L_x_24544:
[----:B------:R-:W-:Y:S05]  /*6d90*/  BSYNC B1 ;  /* 0x0000000000017941 */ /* 0x000fea0003800000 */
.L_x_24543:
        /* <DEDUP_REMOVED lines=13> */
.L_x_24547:
        /* <DEDUP_REMOVED lines=12> */
.L_x_24550:
[----:B------:R-:W-:-:S07]  /*6f30*/  MOV R8, R224 ;  /* 0x000000e000087202 */ /* 0x000fce0000000f00 */
.L_x_24551:
[----:B------:R-:W-:Y:S05]  /*6f40*/  BSYNC B1 ;  /* 0x0000000000017941 */ /* 0x000fea0003800000 */
.L_x_24549:
        /* <DEDUP_REMOVED lines=16> */
.L_x_24555:
[----:B------:R-:W-:Y:S05]  /*7050*/  BSYNC B2 ;  /* 0x0000000000027941 */ /* 0x000fea0003800000 */
.L_x_24554:
        /* <DEDUP_REMOVED lines=44> */
.L_x_24553:
[----:B------:R-:W-:Y:S05]  /*7320*/  BSYNC B1 ;  /* 0x0000000000017941 */ /* 0x000fea0003800000 */
.L_x_24552:
        /* <DEDUP_REMOVED lines=9> */
.L_x_24548:
        /* <DEDUP_REMOVED lines=12> */
.L_x_24557:
[----:B------:R-:W-:-:S07]  /*7480*/  MOV R17, R224 ;  /* 0x000000e000117202 */ /* 0x000fce0000000f00 */
.L_x_24558:
[----:B------:R-:W-:Y:S05]  /*7490*/  BSYNC B1 ;  /* 0x0000000000017941 */ /* 0x000fea0003800000 */
.L_x_24556:
        /* <DEDUP_REMOVED lines=16> */
.L_x_24562:
[----:B------:R-:W-:Y:S05]  /*75a0*/  BSYNC B2 ;  /* 0x0000000000027941 */ /* 0x000fea0003800000 */
.L_x_24561:
        /* <DEDUP_REMOVED lines=44> */
.L_x_24560:
[----:B------:R-:W-:Y:S05]  /*7870*/  BSYNC B1 ;  /* 0x0000000000017941 */ /* 0x000fea0003800000 */
.L_x_24559:
        /* <DEDUP_REMOVED lines=13> */
.L_x_24563:
        /* <DEDUP_REMOVED lines=12> */
.L_x_24566:
[----:B------:R-:W-:-:S07]  /*7a10*/  IMAD.MOV.U32 R7, RZ, RZ, R224 ;  /* 0x000000ffff077224 */ /* 0x000fce00078e00e0 */
.L_x_24567:
[----:B------:R-:W-:Y:S05]  /*7a20*/  BSYNC B1 ;  /* 0x0000000000017941 */ /* 0x000fea0003800000 */
.L_x_24565:
        /* <DEDUP_REMOVED lines=16> */
.L_x_24571:
[----:B------:R-:W-:Y:S05]  /*7b30*/  BSYNC B2 ;  /* 0x0000000000027941 */ /* 0x000fea0003800000 */
.L_x_24570:
        /* <DEDUP_REMOVED lines=44> */
.L_x_24569:
[----:B------:R-:W-:Y:S05]  /*7e00*/  BSYNC B1 ;  /* 0x0000000000017941 */ /* 0x000fea0003800000 */
.L_x_24568:
        /* <DEDUP_REMOVED lines=9> */
.L_x_24564:
        /* <DEDUP_REMOVED lines=12> */
.L_x_24573:
[----:B------:R-:W-:-:S07]  /*7f60*/  IMAD.MOV.U32 R17, RZ, RZ, R224 ;  /* 0x000000ffff117224 */ /* 0x000fce00078e00e0 */
.L_x_24574:
[----:B------:R-:W-:Y:S05]  /*7f70*/  BSYNC B1 ;  /* 0x0000000000017941 */ /* 0x000fea0003800000 */
.L_x_24572:
        /* <DEDUP_REMOVED lines=16> */
.L_x_24578:
[----:B------:R-:W-:Y:S05]  /*8080*/  BSYNC B2 ;  /* 0x0000000000027941 */ /* 0x000fea0003800000 */
.L_x_24577:
        /* <DEDUP_REMOVED lines=44> */
.L_x_24576:
[----:B------:R-:W-:Y:S05]  /*8350*/  BSYNC B1 ;  /* 0x0000000000017941 */ /* 0x000fea0003800000 */
.L_x_24575:
        /* <DEDUP_REMOVED lines=13> */
.L_x_24579:
        /* <DEDUP_REMOVED lines=12> */
.L_x_24582:
[----:B------:R-:W-:-:S07]  /*84f0*/  IMAD.MOV.U32 R6, RZ, RZ, R224 ;  /* 0x000000ffff067224 */ /* 0x000fce00078e00e0 */
.L_x_24583:
[----:B------:R-:W-:Y:S05]  /*8500*/  BSYNC B1 ;  /* 0x0000000000017941 */ /* 0x000fea0003800000 */
.L_x_24581:
        /* <DEDUP_REMOVED lines=16> */
.L_x_24587:
[----:B------:R-:W-:Y:S05]  /*8610*/  BSYNC B2 ;  /* 0x0000000000027941 */ /* 0x000fea0003800000 */
.L_x_24586:
        /* <DEDUP_REMOVED lines=44> */
.L_x_24585:
[----:B------:R-:W-:Y:S05]  /*88e0*/  BSYNC B1 ;  /* 0x0000000000017941 */ /* 0x000fea0003800000 */
.L_x_24584:
        /* <DEDUP_REMOVED lines=9> */
.L_x_24580:
        /* <DEDUP_REMOVED lines=12> */
.L_x_24589:
[----:B------:R-:W-:-:S07]  /*8a40*/  IMAD.MOV.U32 R26, RZ, RZ, R224 ;  /* 0x000000ffff1a7224 */ /* 0x000fce00078e00e0 */
.L_x_24590:
[----:B------:R-:W-:Y:S05]  /*8a50*/  BSYNC B1 ;  /* 0x0000000000017941 */ /* 0x000fea0003800000 */
.L_x_24588:
        /* <DEDUP_REMOVED lines=16> */
.L_x_24594:
[----:B------:R-:W-:Y:S05]  /*8b60*/  BSYNC B2 ;  /* 0x0000000000027941 */ /* 0x000fea0003800000 */
.L_x_24593:
        /* <DEDUP_REMOVED lines=44> */
.L_x_24592:
[----:B------:R-:W-:Y:S05]  /*8e30*/  BSYNC B1 ;  /* 0x0000000000017941 */ /* 0x000fea0003800000 */
.L_x_24591:
        /* <DEDUP_REMOVED lines=13> */
.L_x_24595:
        /* <DEDUP_REMOVED lines=12> */
.L_x_24598:
[----:B------:R-:W-:-:S07]  /*8fd0*/  MOV R5, R224 ;  /* 0x000000e000057202 */ /* 0x000fce0000000f00 */
.L_x_24599:
[----:B------:R-:W-:Y:S05]  /*8fe0*/  BSYNC B1 ;  /* 0x0000000000017941 */ /* 0x000fea0003800000 */
.L_x_24597:
        /* <DEDUP_REMOVED lines=16> */
.L_x_24603:
[----:B------:R-:W-:Y:S05]  /*90f0*/  BSYNC B2 ;  /* 0x0000000000027941 */ /* 0x000fea0003800000 */
.L_x_24602:
        /* <DEDUP_REMOVED lines=44> */
.L_x_24601:
[----:B------:R-:W-:Y:S05]  /*93c0*/  BSYNC B1 ;  /* 0x0000000000017941 */ /* 0x000fea0003800000 */
.L_x_24600:
        /* <DEDUP_REMOVED lines=9> */
.L_x_24596:
        /* <DEDUP_REMOVED lines=12> */
.L_x_24605:
[----:B------:R-:W-:-:S07]  /*9520*/  MOV R26, R224 ;  /* 0x000000e0001a7202 */ /* 0x000fce0000000f00 */
.L_x_24606:
[----:B------:R-:W-:Y:S05]  /*9530*/  BSYNC B1 ;  /* 0x0000000000017941 */ /* 0x000fea0003800000 */
.L_x_24604:
        /* <DEDUP_REMOVED lines=16> */
.L_x_24610:
[----:B------:R-:W-:Y:S05]  /*9640*/  BSYNC B2 ;  /* 0x0000000000027941 */ /* 0x000fea0003800000 */
.L_x_24609:
        /* <DEDUP_REMOVED lines=44> */
.L_x_24608:
[----:B------:R-:W-:Y:S05]  /*9910*/  BSYNC B1 ;  /* 0x0000000000017941 */ /* 0x000fea0003800000 */
.L_x_24607:
        /* <DEDUP_REMOVED lines=13> */
.L_x_24611:
        /* <DEDUP_REMOVED lines=12> */
.L_x_24614:
[----:B------:R-:W-:-:S07]  /*9ab0*/  IMAD.MOV.U32 R4, RZ, RZ, R224 ;  /* 0x000000ffff047224 */ /* 0x000fce00078e00e0 */
.L_x_24615:
[----:B------:R-:W-:Y:S05]  /*9ac0*/  BSYNC B1 ;  /* 0x0000000000017941 */ /* 0x000fea0003800000 */
.L_x_24613:
        /* <DEDUP_REMOVED lines=16> */
.L_x_24619:
[----:B------:R-:W-:Y:S05]  /*9bd0*/  BSYNC B2 ;  /* 0x0000000000027941 */ /* 0x000fea0003800000 */
.L_x_24618:
        /* <DEDUP_REMOVED lines=44> */
.L_x_24617:
[----:B------:R-:W-:Y:S05]  /*9ea0*/  BSYNC B1 ;  /* 0x0000000000017941 */ /* 0x000fea0003800000 */
.L_x_24616:
        /* <DEDUP_REMOVED lines=9> */
.L_x_24612:
        /* <DEDUP_REMOVED lines=12> */
.L_x_24621:
[----:B------:R-:W-:-:S07]  /*a000*/  IMAD.MOV.U32 R26, RZ, RZ, R224 ;  /* 0x000000ffff1a7224 */ /* 0x000fce00078e00e0 */
.L_x_24622:
[----:B------:R-:W-:Y:S05]  /*a010*/  BSYNC B1 ;  /* 0x0000000000017941 */ /* 0x000fea0003800000 */
.L_x_24620:
        /* <DEDUP_REMOVED lines=16> */
.L_x_24626:
[----:B------:R-:W-:Y:S05]  /*a120*/  BSYNC B2 ;  /* 0x0000000000027941 */ /* 0x000fea0003800000 */
.L_x_24625:
        /* <DEDUP_REMOVED lines=44> */
.L_x_24624:
[----:B------:R-:W-:Y:S05]  /*a3f0*/  BSYNC B1 ;  /* 0x0000000000017941 */ /* 0x000fea0003800000 */
.L_x_24623:
        /* <DEDUP_REMOVED lines=12> */
.L_x_24627:
        /* <DEDUP_REMOVED lines=12> */
.L_x_24630:
[----:B------:R-:W-:-:S07]  /*a580*/  IMAD.MOV.U32 R3, RZ, RZ, R224 ;  /* 0x000000ffff037224 */ /* 0x000fce00078e00e0 */
.L_x_24631:
[----:B------:R-:W-:Y:S05]  /*a590*/  BSYNC B1 ;  /* 0x0000000000017941 */ /* 0x000fea0003800000 */
.L_x_24629:
        /* <DEDUP_REMOVED lines=16> */
.L_x_24635:
[----:B------:R-:W-:Y:S05]  /*a6a0*/  BSYNC B2 ;  /* 0x0000000000027941 */ /* 0x000fea0003800000 */
.L_x_24634:
        /* <DEDUP_REMOVED lines=44> */
.L_x_24633:
[----:B------:R-:W-:Y:S05]  /*a970*/  BSYNC B1 ;  /* 0x0000000000017941 */ /* 0x000fea0003800000 */
.L_x_24632:
        /* <DEDUP_REMOVED lines=9> */
.L_x_24628:
        /* <DEDUP_REMOVED lines=12> */
.L_x_24637:
[----:B------:R-:W-:-:S07]  /*aad0*/  IMAD.MOV.U32 R14, RZ, RZ, R224 ;  /* 0x000000ffff0e7224 */ /* 0x000fce00078e00e0 */
.L_x_24638:
[----:B------:R-:W-:Y:S05]  /*aae0*/  BSYNC B1 ;  /* 0x0000000000017941 */ /* 0x000fea0003800000 */
.L_x_24636:
        /* <DEDUP_REMOVED lines=16> */
.L_x_24642:
[----:B------:R-:W-:Y:S05]  /*abf0*/  BSYNC B2 ;  /* 0x0000000000027941 */ /* 0x000fea0003800000 */
.L_x_24641:
        /* <DEDUP_REMOVED lines=44> */
.L_x_24640:
[----:B------:R-:W-:Y:S05]  /*aec0*/  BSYNC B1 ;  /* 0x0000000000017941 */ /* 0x000fea0003800000 */
.L_x_24639:
        /* <DEDUP_REMOVED lines=12> */
.L_x_24643:
        /* <DEDUP_REMOVED lines=12> */
.L_x_24646:
[----:B------:R-:W-:-:S07]  /*b050*/  MOV R2, R224 ;  /* 0x000000e000027202 */ /* 0x000fce0000000f00 */
.L_x_24647:
[----:B------:R-:W-:Y:S05]  /*b060*/  BSYNC B1 ;  /* 0x0000000000017941 */ /* 0x000fea0003800000 */
.L_x_24645:
        /* <DEDUP_REMOVED lines=16> */
.L_x_24651:
[----:B------:R-:W-:Y:S05]  /*b170*/  BSYNC B2 ;  /* 0x0000000000027941 */ /* 0x000fea0003800000 */
.L_x_24650:
        /* <DEDUP_REMOVED lines=44> */
.L_x_24649:
[----:B------:R-:W-:Y:S05]  /*b440*/  BSYNC B1 ;  /* 0x0000000000017941 */ /* 0x000fea0003800000 */
.L_x_24648:
        /* <DEDUP_REMOVED lines=9> */
.L_x_24644:
        /* <DEDUP_REMOVED lines=12> */
.L_x_24653:
[----:B------:R-:W-:-:S07]  /*b5a0*/  MOV R14, R224 ;  /* 0x000000e0000e7202 */ /* 0x000fce0000000f00 */
.L_x_24654:
[----:B------:R-:W-:Y:S05]  /*b5b0*/  BSYNC B1 ;  /* 0x0000000000017941 */ /* 0x000fea0003800000 */
.L_x_24652:
        /* <DEDUP_REMOVED lines=16> */
.L_x_24658:
[----:B------:R-:W-:Y:S05]  /*b6c0*/  BSYNC B2 ;  /* 0x0000000000027941 */ /* 0x000fea0003800000 */
.L_x_24657:
        /* <DEDUP_REMOVED lines=44> */
.L_x_24656:
[----:B------:R-:W-:Y:S05]  /*b990*/  BSYNC B1 ;  /* 0x0000000000017941 */ /* 0x000fea0003800000 */
.L_x_24655:
        /* <DEDUP_REMOVED lines=12> */
.L_x_24659:
        /* <DEDUP_REMOVED lines=12> */
.L_x_24662:
[----:B------:R-:W-:-:S07]  /*bb20*/  IMAD.MOV.U32 R0, RZ, RZ, R224 ;  /* 0x000000ffff007224 */ /* 0x000fce00078e00e0 */
.L_x_24663:
[----:B------:R-:W-:Y:S05]  /*bb30*/  BSYNC B1 ;  /* 0x0000000000017941 */ /* 0x000fea0003800000 */
.L_x_24661:
        /* <DEDUP_REMOVED lines=18> */
.L_x_24667:
[----:B------:R-:W-:Y:S05]  /*bc60*/  BSYNC B2 ;  /* 0x0000000000027941 */ /* 0x000fea0003800000 */
.L_x_24666:
        /* <DEDUP_REMOVED lines=44> */
.L_x_24665:
[----:B------:R-:W-:Y:S05]  /*bf30*/  BSYNC B1 ;  /* 0x0000000000017941 */ /* 0x000fea0003800000 */
.L_x_24664:
        /* <DEDUP_REMOVED lines=9> */
.L_x_24660:
[----:B------:R-:W-:Y:S01]  /*bfd0*/  P2R R14, PR, RZ, 0x4 ;  /* 0x00000004ff0e7803 */ /* 0x000fe20000000000 */
[----:B------:R-:W0:Y:S01]  /*bfe0*/  @P0 LDC.64 R22, c[0x0][0x228] ;  /* 0x00008a00ff160b82 */ /* 0x000e220000000a00 */
[----:B------:R-:W-:Y:S01]  /*bff0*/  ISETP.NE.AND P2, PT, R13, RZ, PT ;  /* 0x000000ff0d00720c */ /* 0x000fe20003f45270 */
[----:B------:R-:W-:Y:S01]  /*c000*/  VIADD R234, R238, 0x40 ;  /* 0x00000040eeea7836 */ /* 0x000fe20000000000 */
[----:B------:R-:W-:Y:S02]  /*c010*/  SEL R13, RZ, 0x10000, P4 ;  /* 0x00010000ff0d7807 */ /* 0x000fe40002000000 */
[----:B------:R-:W-:Y:S02]  /*c020*/  SEL R24, RZ, 0x100, P3 ;  /* 0x00000100ff187807 */ /* 0x000fe40001800000 */
[----:B------:R-:W-:Y:S01]  /*c030*/  ISETP.NE.AND P4, PT, R12, RZ, PT ;  /* 0x000000ff0c00720c */ /* 0x000fe20003f85270 */
        /* <DEDUP_REMOVED lines=48> */
.L_x_24668:
[----:B------:R1:W5:Y:S04]  /*c340*/  @P0 LDG.E.128 R52, desc[UR4][R22.64] ;  /* 0x0000000416340981 */ /* 0x000368000c1e1d00 */
        /* <DEDUP_REMOVED lines=15> */
.L_x_24670:
[----:B------:R-:W-:-:S07]  /*c440*/  IMAD.MOV.U32 R24, RZ, RZ, R224 ;  /* 0x000000ffff187224 */ /* 0x000fce00078e00e0 */
.L_x_24671:
[----:B------:R-:W-:Y:S05]  /*c450*/  BSYNC B1 ;  /* 0x0000000000017941 */ /* 0x000fea0003800000 */
.L_x_24669:
        /* <DEDUP_REMOVED lines=16> */
.L_x_24675:
[----:B------:R-:W-:Y:S05]  /*c560*/  BSYNC B2 ;  /* 0x0000000000027941 */ /* 0x000fea0003800000 */
.L_x_24674:
        /* <DEDUP_REMOVED lines=44> */
.L_x_24673:
[----:B------:R-:W-:Y:S05]  /*c830*/  BSYNC B1 ;  /* 0x0000000000017941 */ /* 0x000fea0003800000 */
.L_x_24672:
        /* <DEDUP_REMOVED lines=14> */
.L_x_24676:
        /* <DEDUP_REMOVED lines=12> */
.L_x_24679:
[----:B------:R-:W-:-:S07]  /*c9e0*/  MOV R8, R224 ;  /* 0x000000e000087202 */ /* 0x000fce0000000f00 */
.L_x_24680:
[----:B------:R-:W-:Y:S05]  /*c9f0*/  BSYNC B1 ;  /* 0x0000000000017941 */ /* 0x000fea0003800000 */
.L_x_24678:
        /* <DEDUP_REMOVED lines=16> */
.L_x_24684:
[----:B------:R-:W-:Y:S05]  /*cb00*/  BSYNC B2 ;  /* 0x0000000000027941 */ /* 0x000fea0003800000 */
.L_x_24683:
        /* <DEDUP_REMOVED lines=44> */
.L_x_24682:
[----:B------:R-:W-:Y:S05]  /*cdd0*/  BSYNC B1 ;  /* 0x0000000000017941 */ /* 0x000fea0003800000 */
.L_x_24681:
        /* <DEDUP_REMOVED lines=9> */
.L_x_24677:
        /* <DEDUP_REMOVED lines=12> */
.L_x_24686:
[----:B------:R-:W-:-:S07]  /*cf30*/  MOV R25, R224 ;  /* 0x000000e000197202 */ /* 0x000fce0000000f00 */
.L_x_24687:
[----:B------:R-:W-:Y:S05]  /*cf40*/  BSYNC B1 ;  /* 0x0000000000017941 */ /* 0x000fea0003800000 */
.L_x_24685:
        /* <DEDUP_REMOVED lines=16> */
.L_x_24691:
[----:B------:R-:W-:Y:S05]  /*d050*/  BSYNC B2 ;  /* 0x0000000000027941 */ /* 0x000fea0003800000 */
.L_x_24690:
        /* <DEDUP_REMOVED lines=44> */
.L_x_24689:
[----:B------:R-:W-:Y:S05]  /*d320*/  BSYNC B1 ;  /* 0x0000000000017941 */ /* 0x000fea0003800000 */
.L_x_24688:
        /* <DEDUP_REMOVED lines=13> */
.L_x_24692:
        /* <DEDUP_REMOVED lines=12> */
.L_x_24695:
[----:B------:R-:W-:-:S07]  /*d4c0*/  MOV R7, R224 ;  /* 0x000000e000077202 */ /* 0x000fce0000000f00 */
.L_x_24696:
[----:B------:R-:W-:Y:S05]  /*d4d0*/  BSYNC B1 ;  /* 0x0000000000017941 */ /* 0x000fea0003800000 */
.L_x_24694:
        /* <DEDUP_REMOVED lines=16> */
.L_x_24700:
[----:B------:R-:W-:Y:S05]  /*d5e0*/  BSYNC B2 ;  /* 0x0000000000027941 */ /* 0x000fea0003800000 */
.L_x_24699:
        /* <DEDUP_REMOVED lines=44> */
.L_x_24698:
[----:B------:R-:W-:Y:S05]  /*d8b0*/  BSYNC B1 ;  /* 0x0000000000017941 */ /* 0x000fea0003800000 */
.L_x_24697:
        /* <DEDUP_REMOVED lines=9> */
.L_x_24693:
        /* <DEDUP_REMOVED lines=12> */
.L_x_24702:
[----:B------:R-:W-:-:S07]  /*da10*/  IMAD.MOV.U32 R12, RZ, RZ, R224 ;  /* 0x000000ffff0c7224 */ /* 0x000fce00078e00e0 */
.L_x_24703:
[----:B------:R-:W-:Y:S05]  /*da20*/  BSYNC B1 ;  /* 0x0000000000017941 */ /* 0x000fea0003800000 */
.L_x_24701:
        /* <DEDUP_REMOVED lines=16> */
.L_x_24707:
[----:B------:R-:W-:Y:S05]  /*db30*/  BSYNC B2 ;  /* 0x0000000000027941 */ /* 0x000fea0003800000 */
.L_x_24706:
        /* <DEDUP_REMOVED lines=44> */
.L_x_24705:
[----:B------:R-:W-:Y:S05]  /*de00*/  BSYNC B1 ;  /* 0x0000000000017941 */ /* 0x000fea0003800000 */
.L_x_24704:
        /* <DEDUP_REMOVED lines=13> */
.L_x_24708:
        /* <DEDUP_REMOVED lines=12> */
.L_x_24711:
[----:B------:R-:W-:-:S07]  /*dfa0*/  MOV R6, R224 ;  /* 0x000000e000067202 */ /* 0x000fce0000000f00 */
.L_x_24712:
[----:B------:R-:W-:Y:S05]  /*dfb0*/  BSYNC B1 ;  /* 0x0000000000017941 */ /* 0x000fea0003800000 */
.L_x_24710:
        /* <DEDUP_REMOVED lines=16> */
.L_x_24716:
[----:B------:R-:W-:Y:S05]  /*e0c0*/  BSYNC B2 ;  /* 0x0000000000027941 */ /* 0x000fea0003800000 */
.L_x_24715:
        /* <DEDUP_REMOVED lines=44> */
.L_x_24714:
[----:B------:R-:W-:Y:S05]  /*e390*/  BSYNC B1 ;  /* 0x0000000000017941 */ /* 0x000fea0003800000 */
.L_x_24713:
        /* <DEDUP_REMOVED lines=9> */
.L_x_24709:
        /* <DEDUP_REMOVED lines=12> */
.L_x_24718:
[----:B------:R-:W-:-:S07]  /*e4f0*/  IMAD.MOV.U32 R12, RZ, RZ, R224 ;  /* 0x000000ffff0c7224 */ /* 0x000fce00078e00e0 */
.L_x_24719:
[----:B------:R-:W-:Y:S05]  /*e500*/  BSYNC B1 ;  /* 0x0000000000017941 */ /* 0x000fea0003800000 */
.L_x_24717:
        /* <DEDUP_REMOVED lines=16> */
.L_x_24723:
[----:B------:R-:W-:Y:S05]  /*e610*/  BSYNC B2 ;  /* 0x0000000000027941 */ /* 0x000fea0003800000 */
.L_x_24722:
        /* <DEDUP_REMOVED lines=44> */
.L_x_24721:
[----:B------:R-:W-:Y:S05]  /*e8e0*/  BSYNC B1 ;  /* 0x0000000000017941 */ /* 0x000fea0003800000 */
.L_x_24720:
        /* <DEDUP_REMOVED lines=13> */
.L_x_24724:
        /* <DEDUP_REMOVED lines=12> */
.L_x_24727:
[----:B------:R-:W-:-:S07]  /*ea80*/  MOV R5, R224 ;  /* 0x000000e000057202 */ /* 0x000fce0000000f00 */
.L_x_24728:
[----:B------:R-:W-:Y:S05]  /*ea90*/  BSYNC B1 ;  /* 0x0000000000017941 */ /* 0x000fea0003800000 */
.L_x_24726:
        /* <DEDUP_REMOVED lines=16> */
.L_x_24732:
[----:B------:R-:W-:Y:S05]  /*eba0*/  BSYNC B2 ;  /* 0x0000000000027941 */ /* 0x000fea0003800000 */
.L_x_24731:
        /* <DEDUP_REMOVED lines=44> */
.L_x_24730:
[----:B------:R-:W-:Y:S05]  /*ee70*/  BSYNC B1 ;  /* 0x0000000000017941 */ /* 0x000fea0003800000 */
.L_x_24729:
        /* <DEDUP_REMOVED lines=9> */
.L_x_24725:
        /* <DEDUP_REMOVED lines=12> */
.L_x_24734:
[----:B------:R-:W-:-:S07]  /*efd0*/  IMAD.MOV.U32 R22, RZ, RZ, R224 ;  /* 0x000000ffff167224 */ /* 0x000fce00078e00e0 */
.L_x_24735:
[----:B------:R-:W-:Y:S05]  /*efe0*/  BSYNC B1 ;  /* 0x0000000000017941 */ /* 0x000fea0003800000 */
.L_x_24733:
        /* <DEDUP_REMOVED lines=16> */
.L_x_24739:
[----:B------:R-:W-:Y:S05]  /*f0f0*/  BSYNC B2 ;  /* 0x0000000000027941 */ /* 0x000fea0003800000 */
.L_x_24738:
        /* <DEDUP_REMOVED lines=44> */
.L_x_24737:
[----:B------:R-:W-:Y:S05]  /*f3c0*/  BSYNC B1 ;  /* 0x0000000000017941 */ /* 0x000fea0003800000 */
.L_x_24736:
        /* <DEDUP_REMOVED lines=13> */
.L_x_24740:
        /* <DEDUP_REMOVED lines=12> */
.L_x_24743:
[----:B------:R-:W-:-:S07]  /*f560*/  MOV R4, R224 ;  /* 0x000000e000047202 */ /* 0x000fce0000000f00 */
.L_x_24744:
[----:B------:R-:W-:Y:S05]  /*f570*/  BSYNC B1 ;  /* 0x0000000000017941 */ /* 0x000fea0003800000 */
.L_x_24742:
        /* <DEDUP_REMOVED lines=16> */
.L_x_24748:
[----:B------:R-:W-:Y:S05]  /*f680*/  BSYNC B2 ;  /* 0x0000000000027941 */ /* 0x000fea0003800000 */
.L_x_24747:
        /* <DEDUP_REMOVED lines=44> */
.L_x_24746:
[----:B------:R-:W-:Y:S05]  /*f950*/  BSYNC B1 ;  /* 0x0000000000017941 */ /* 0x000fea0003800000 */
.L_x_24745:
        /* <DEDUP_REMOVED lines=9> */
.L_x_24741:
        /* <DEDUP_REMOVED lines=12> */
.L_x_24750:
[----:B------:R-:W-:-:S07]  /*fab0*/  IMAD.MOV.U32 R21, RZ, RZ, R224 ;  /* 0x000000ffff157224 */ /* 0x000fce00078e00e0 */
.L_x_24751:
[----:B------:R-:W-:Y:S05]  /*fac0*/  BSYNC B1 ;  /* 0x0000000000017941 */ /* 0x000fea0003800000 */
.L_x_24749:
        /* <DEDUP_REMOVED lines=16> */
.L_x_24755:
[----:B------:R-:W-:Y:S05]  /*fbd0*/  BSYNC B2 ;  /* 0x0000000000027941 */ /* 0x000fea0003800000 */
.L_x_24754:
        /* <DEDUP_REMOVED lines=44> */
.L_x_24753:
[----:B------:R-:W-:Y:S05]  /*fea0*/  BSYNC B1 ;  /* 0x0000000000017941 */ /* 0x000fea0003800000 */
.L_x_24752:
        /* <DEDUP_REMOVED lines=12> */
.L_x_24756:
        /* <DEDUP_REMOVED lines=12> */
.L_x_24759:
[----:B------:R-:W-:-:S07]  /*10030*/  MOV R3, R224 ;  /* 0x000000e000037202 */ /* 0x000fce0000000f00 */
.L_x_24760:
[----:B------:R-:W-:Y:S05]  /*10040*/  BSYNC B1 ;  /* 0x0000000000017941 */ /* 0x000fea0003800000 */
.L_x_24758:
        /* <DEDUP_REMOVED lines=16> */
.L_x_24764:
[----:B------:R-:W-:Y:S05]  /*10150*/  BSYNC B2 ;  /* 0x0000000000027941 */ /* 0x000fea0003800000 */
.L_x_24763:
        /* <DEDUP_REMOVED lines=44> */
.L_x_24762:
[----:B------:R-:W-:Y:S05]  /*10420*/  BSYNC B1 ;  /* 0x0000000000017941 */ /* 0x000fea0003800000 */
.L_x_24761:
        /* <DEDUP_REMOVED lines=9> */
.L_x_24757:
        /* <DEDUP_REMOVED lines=12> */
.L_x_24766:
[----:B------:R-:W-:-:S07]  /*10580*/  IMAD.MOV.U32 R14, RZ, RZ, R224 ;  /* 0x000000ffff0e7224 */ /* 0x000fce00078e00e0 */
.L_x_24767:
[----:B------:R-:W-:Y:S05]  /*10590*/  BSYNC B1 ;  /* 0x0000000000017941 */ /* 0x000fea0003800000 */
.L_x_24765:
        /* <DEDUP_REMOVED lines=16> */
.L_x_24771:
[----:B------:R-:W-:Y:S05]  /*106a0*/  BSYNC B2 ;  /* 0x0000000000027941 */ /* 0x000fea0003800000 */
.L_x_24770:
        /* <DEDUP_REMOVED lines=44> */
.L_x_24769:
[----:B------:R-:W-:Y:S05]  /*10970*/  BSYNC B1 ;  /* 0x0000000000017941 */ /* 0x000fea0003800000 */
.L_x_24768:
        /* <DEDUP_REMOVED lines=12> */
.L_x_24772:
        /* <DEDUP_REMOVED lines=12> */
.L_x_24775:
[----:B------:R-:W-:-:S07]  /*10b00*/  MOV R2, R224 ;  /* 0x000000e000027202 */ /* 0x000fce0000000f00 */
.L_x_24776:
[----:B------:R-:W-:Y:S05]  /*10b10*/  BSYNC B1 ;  /* 0x0000000000017941 */ /* 0x000fea0003800000 */
.L_x_24774:
        /* <DEDUP_REMOVED lines=16> */
.L_x_24780:
[----:B------:R-:W-:Y:S05]  /*10c20*/  BSYNC B2 ;  /* 0x0000000000027941 */ /* 0x000fea0003800000 */
.L_x_24779:
        /* <DEDUP_REMOVED lines=44> */
.L_x_24778:
[----:B------:R-:W-:Y:S05]  /*10ef0*/  BSYNC B1 ;  /* 0x0000000000017941 */ /* 0x000fea0003800000 */
.L_x_24777:
        /* <DEDUP_REMOVED lines=9> */
.L_x_24773:
        /* <DEDUP_REMOVED lines=12> */
.L_x_24782:
[----:B------:R-:W-:-:S07]  /*11050*/  IMAD.MOV.U32 R14, RZ, RZ, R224 ;  /* 0x000000ffff0e7224 */ /* 0x000fce00078e00e0 */
.L_x_24783:
[----:B------:R-:W-:Y:S05]  /*11060*/  BSYNC B1 ;  /* 0x0000000000017941 */ /* 0x000fea0003800000 */
.L_x_24781:
        /* <DEDUP_REMOVED lines=16> */
.L_x_24787:
[----:B------:R-:W-:Y:S05]  /*11170*/  BSYNC B2 ;  /* 0x0000000000027941 */ /* 0x000fea0003800000 */
.L_x_24786:
        /* <DEDUP_REMOVED lines=44> */
.L_x_24785:
[----:B------:R-:W-:Y:S05]  /*11440*/  BSYNC B1 ;  /* 0x0000000000017941 */ /* 0x000fea0003800000 */
.L_x_24784:
        /* <DEDUP_REMOVED lines=12> */
.L_x_24788:
        /* <DEDUP_REMOVED lines=12> */
.L_x_24791:
[----:B------:R-:W-:-:S07]  /*115d0*/  MOV R0, R224 ;  /* 0x000000e000007202 */ /* 0x000fce0000000f00 */
.L_x_24792:
[----:B------:R-:W-:Y:S05]  /*115e0*/  BSYNC B1 ;  /* 0x0000000000017941 */ /* 0x000fea0003800000 */
.L_x_24790:
        /* <DEDUP_REMOVED lines=18> */
.L_x_24796:
[----:B------:R-:W-:Y:S05]  /*11710*/  BSYNC B2 ;  /* 0x0000000000027941 */ /* 0x000fea0003800000 */
.L_x_24795:
        /* <DEDUP_REMOVED lines=44> */
.L_x_24794:
[----:B------:R-:W-:Y:S05]  /*119e0*/  BSYNC B1 ;  /* 0x0000000000017941 */ /* 0x000fea0003800000 */
.L_x_24793:
        /* <DEDUP_REMOVED lines=9> */
.L_x_24789:
[----:B------:R-:W-:Y:S01]  /*11a80*/  P2R R16, PR, RZ, 0x4 ;  /* 0x00000004ff107803 */ /* 0x000fe20000000000 */
[----:B------:R-:W0:Y:S01]  /*11a90*/  @P1 LDC.64 R218, c[0x0][0x230] ;  /* 0x00008c00ffda1b82 */ /* 0x000e220000000a00 */
[----:B------:R-:W-:Y:S01]  /*11aa0*/  ISETP.NE.AND P2, PT, R223, RZ, PT ;  /* 0x000000ffdf00720c */ /* 0x000fe20003f45270 */
[----:B------:R-:W-:Y:S01]  /*11ab0*/  VIADD R235, R238, 0x60 ;  /* 0x00000060eeeb7836 */ /* 0x000fe20000000000 */
[----:B------:R-:W-:Y:S02]  /*11ac0*/  SEL R15, RZ, 0x100, P3 ;  /* 0x00000100ff0f7807 */ /* 0x000fe40001800000 */
[----:B------:R-:W-:Y:S01]  /*11ad0*/  ISETP.NE.AND P3, PT, R222, RZ, PT ;  /* 0x000000ffde00720c */ /* 0x000fe20003f65270 */
[----:B------:R-:W-:Y:S01]  /*11ae0*/  IMAD.WIDE.U32 R222, R235, 0x10, R216 ;  /* 0x00000010ebde7825 */ /* 0x000fe200078e00d8 */
[----:B------:R-:W-:Y:S02]  /*11af0*/  SEL R13, RZ, 0x1, P2 ;  /* 0x00000001ff0d7807 */ /* 0x000fe40001000000 */
        /* <DEDUP_REMOVED lines=9> */
[----:B------:R-:W-:Y:S01]  /*11b90*/  SEL R14, RZ, 0x1, P4 ;  /* 0x00000001ff0e7807 */ /* 0x000fe20002000000 */
[----:B0-----:R-:W-:Y:S01]  /*11ba0*/  @P1 IMAD.WIDE.U32 R218, R235, 0x20, R218 ;  /* 0x00000020ebda1825 */ /* 0x001fe200078e00da */
[----:B------:R-:W-:-:S02]  /*11bb0*/  SEL R12, RZ, 0x1, P5 ;  /* 0x00000001ff0c7807 */ /* 0x000fc40002800000 */
[----:B------:R-:W-:Y:S01]  /*11bc0*/  LOP3.LUT R17, R17, R15, R13, 0xfe, !PT ;  /* 0x0000000f11117212 */ /* 0x000fe200078efe0d */
[----:B------:R-:W-:Y:S01]  /*11bd0*/  IMAD.WIDE.U32 R14, R14, 0x10000, RZ ;  /* 0x000100000e0e7825 */ /* 0x000fe200078e00ff */
[----:B------:R-:W-:-:S03]  /*11be0*/  LOP3.LUT P6, RZ, R231, 0x20, RZ, 0xc0, !PT ;  /* 0x00000020e7ff7812 */ /* 0x000fc600078cc0ff */
[----:B------:R-:W-:-:S05]  /*11bf0*/  IMAD.WIDE.U32 R12, R12, 0x100, RZ ;  /* 0x000001000c0c7825 */ /* 0x000fca00078e00ff */
        /* <DEDUP_REMOVED lines=11> */
[----:B0-----:R-:W-:Y:S02]  /*11cb0*/  SHF.L.U32 R12, R2, 0x10, RZ ;  /* 0x00000010020c7819 */ /* 0x001fe400000006ff */
        /* <DEDUP_REMOVED lines=19> */
.L_x_24797:
        /* <DEDUP_REMOVED lines=16> */
.L_x_24799:
[----:B------:R-:W-:-:S07]  /*11ef0*/  IMAD.MOV.U32 R220, RZ, RZ, R224 ;  /* 0x000000ffffdc7224 */ /* 0x000fce00078e00e0 */
.L_x_24800:
[----:B------:R-:W-:Y:S05]  /*11f00*/  BSYNC B1 ;  /* 0x0000000000017941 */ /* 0x000fea0003800000 */
.L_x_24798:
        /* <DEDUP_REMOVED lines=16> */
.L_x_24804:
[----:B------:R-:W-:Y:S05]  /*12010*/  BSYNC B2 ;  /* 0x0000000000027941 */ /* 0x000fea0003800000 */
.L_x_24803:
        /* <DEDUP_REMOVED lines=44> */
.L_x_24802:
[----:B------:R-:W-:Y:S05]  /*122e0*/  BSYNC B1 ;  /* 0x0000000000017941 */ /* 0x000fea0003800000 */
.L_x_24801:
        /* <DEDUP_REMOVED lines=14> */
.L_x_24805:
        /* <DEDUP_REMOVED lines=12> */
.L_x_24808:
[----:B------:R-:W-:-:S07]  /*12490*/  MOV R8, R224 ;  /* 0x000000e000087202 */ /* 0x000fce0000000f00 */
.L_x_24809:
[----:B------:R-:W-:Y:S05]  /*124a0*/  BSYNC B1 ;  /* 0x0000000000017941 */ /* 0x000fea0003800000 */
.L_x_24807:
        /* <DEDUP_REMOVED lines=16> */
.L_x_24813:
[----:B------:R-:W-:Y:S05]  /*125b0*/  BSYNC B2 ;  /* 0x0000000000027941 */ /* 0x000fea0003800000 */
.L_x_24812:
        /* <DEDUP_REMOVED lines=42> */
[----:B------:R-:W-:Y:S01]  /*12860*/  HFMA2.MMA R18, -RZ, RZ, 0, 0 ;  /* 0x00000000ff127435 */ /* 0x000fe200000001ff */
[----:B------:R-:W-:-:S10]  /*12870*/  LOP3.LUT R226, R19, UR34, R226, 0x96, !PT ;  /* 0x0000002213e27c12 */ /* 0x000fd4000f8e96e2 */
.L_x_24811:
[----:B------:R-:W-:Y:S05]  /*12880*/  BSYNC B1 ;  /* 0x0000000000017941 */ /* 0x000fea0003800000 */
.L_x_24810:
        /* <DEDUP_REMOVED lines=9> */
.L_x_24806:
        /* <DEDUP_REMOVED lines=12> */
.L_x_24815:
[----:B------:R-:W-:-:S07]  /*129e0*/  IMAD.MOV.U32 R17, RZ, RZ, R224 ;  /* 0x000000ffff117224 */ /* 0x000fce00078e00e0 */
.L_x_24816:
[----:B------:R-:W-:Y:S05]  /*129f0*/  BSYNC B1 ;  /* 0x0000000000017941 */ /* 0x000fea0003800000 */
.L_x_24814:
        /* <DEDUP_REMOVED lines=16> */
.L_x_24820:
[----:B------:R-:W-:Y:S05]  /*12b00*/  BSYNC B2 ;  /* 0x0000000000027941 */ /* 0x000fea0003800000 */
.L_x_24819:
        /* <DEDUP_REMOVED lines=44> */
.L_x_24818:
[----:B------:R-:W-:Y:S05]  /*12dd0*/  BSYNC B1 ;  /* 0x0000000000017941 */ /* 0x000fea0003800000 */
.L_x_24817:
        /* <DEDUP_REMOVED lines=14> */
.L_x_24821:
        /* <DEDUP_REMOVED lines=12> */
.L_x_24824:
[----:B------:R-:W-:-:S07]  /*12f80*/  MOV R7, R224 ;  /* 0x000000e000077202 */ /* 0x000fce0000000f00 */
.L_x_24825:
[----:B------:R-:W-:Y:S05]  /*12f90*/  BSYNC B1 ;  /* 0x0000000000017941 */ /* 0x000fea0003800000 */
.L_x_24823:
        /* <DEDUP_REMOVED lines=16> */
.L_x_24829:
[----:B------:R-:W-:Y:S05]  /*130a0*/  BSYNC B2 ;  /* 0x0000000000027941 */ /* 0x000fea0003800000 */
.L_x_24828:
        /* <DEDUP_REMOVED lines=44> */
.L_x_24827:
[----:B------:R-:W-:Y:S05]  /*13370*/  BSYNC B1 ;  /* 0x0000000000017941 */ /* 0x000fea0003800000 */
.L_x_24826:
[----:B------:R-:W-:Y:S01]  /*13380*/  I2FP.F32.U32 R7, R7 ;  /* 0x0000000700077245 */ /* 0x000fe20000201000 */
[----:B------:R-:W-:-:S04]  /*13390*/  HADD2.F32 R218, -RZ, R52.H1_H1 ;  /* 0x30000034ffda7230 */ /* 0x000fc80000004100 */
[----:B------:R-:W-:-:S05]  /*133a0*/  FFMA.FTZ R12, R7, R240, 1.1641532182693481445e-10 ;  /* 0x2f000000070c7423 */ /* 0x000fca00000100f0 */
[----:B------:R-:W-:Y:S01]  /*133b0*/  FSETP.GTU.FTZ.AND P3, PT, R12, R239, PT ;  /* 0x000000ef0c00720b */ /* 0x000fe20003f7c000 */
[----:B------:R-:W-:-:S03]  /*133c0*/  FMUL.FTZ R12, R218, R237 ;  /* 0x000000edda0c7220 */ /* 0x000fc60000410000 */
[----:B------:R-:W-:Y:S02]  /*133d0*/  SEL R7, RZ, 0x1, P3 ;  /* 0x00000001ff077807 */ /* 0x000fe40001800000 */
[----:B------:R-:W-:-:S05]  /*133e0*/  FSEL R12, R12, RZ, !P3 ;  /* 0x000000ff0c0c7208 */ /* 0x000fca0005800000 */
[----:B------:R-:W-:-:S04]  /*133f0*/  FADD.FTZ R17, R17, R12 ;  /* 0x0000000c11117221 */ /* 0x000fc80000010000 */
[----:B------:R-:W-:-:S07]  /*13400*/  @P1 FADD.FTZ R17, R49, R17 ;  /* 0x0000001131111221 */ /* 0x000fce0000010000 */
.L_x_24822:
        /* <DEDUP_REMOVED lines=12> */
.L_x_24831:
[----:B------:R-:W-:-:S07]  /*134d0*/  IMAD.MOV.U32 R12, RZ, RZ, R224 ;  /* 0x000000ffff0c7224 */ /* 0x000fce00078e00e0 */
.L_x_24832:
[----:B------:R-:W-:Y:S05]  /*134e0*/  BSYNC B1 ;  /* 0x0000000000017941 */ /* 0x000fea0003800000 */
.L_x_24830:
        /* <DEDUP_REMOVED lines=16> */
.L_x_24836:
[----:B------:R-:W-:Y:S05]  /*135f0*/  BSYNC B2 ;  /* 0x0000000000027941 */ /* 0x000fea0003800000 */
.L_x_24835:
        /* <DEDUP_REMOVED lines=44> */
.L_x_24834:
[----:B------:R-:W-:Y:S05]  /*138c0*/  BSYNC B1 ;  /* 0x0000000000017941 */ /* 0x000fea0003800000 */
.L_x_24833:
        /* <DEDUP_REMOVED lines=14> */
.L_x_24837:
        /* <DEDUP_REMOVED lines=12> */
.L_x_24840:
[----:B------:R-:W-:-:S07]  /*13a70*/  MOV R6, R224 ;  /* 0x000000e000067202 */ /* 0x000fce0000000f00 */
.L_x_24841:
[----:B------:R-:W-:Y:S05]  /*13a80*/  BSYNC B1 ;  /* 0x0000000000017941 */ /* 0x000fea0003800000 */
.L_x_24839:
        /* <DEDUP_REMOVED lines=16> */
.L_x_24845:
[----:B------:R-:W-:Y:S05]  /*13b90*/  BSYNC B2 ;  /* 0x0000000000027941 */ /* 0x000fea0003800000 */
.L_x_24844:
        /* <DEDUP_REMOVED lines=44> */
.L_x_24843:
[----:B------:R-:W-:Y:S05]  /*13e60*/  BSYNC B1 ;  /* 0x0000000000017941 */ /* 0x000fea0003800000 */
.L_x_24842:
        /* <DEDUP_REMOVED lines=9> */
.L_x_24838:
        /* <DEDUP_REMOVED lines=12> */
.L_x_24847:
[----:B------:R-:W-:-:S07]  /*13fc0*/  IMAD.MOV.U32 R12, RZ, RZ, R224 ;  /* 0x000000ffff0c7224 */ /* 0x000fce00078e00e0 */
.L_x_24848:
[----:B------:R-:W-:Y:S05]  /*13fd0*/  BSYNC B1 ;  /* 0x0000000000017941 */ /* 0x000fea0003800000 */
.L_x_24846:
        /* <DEDUP_REMOVED lines=16> */
.L_x_24852:
[----:B------:R-:W-:Y:S05]  /*140e0*/  BSYNC B2 ;  /* 0x0000000000027941 */ /* 0x000fea0003800000 */
.L_x_24851:
        /* <DEDUP_REMOVED lines=44> */
.L_x_24850:
[----:B------:R-:W-:Y:S05]  /*143b0*/  BSYNC B1 ;  /* 0x0000000000017941 */ /* 0x000fea0003800000 */
.L_x_24849:
        /* <DEDUP_REMOVED lines=14> */
.L_x_24853:
        /* <DEDUP_REMOVED lines=12> */
.L_x_24856:
[----:B------:R-:W-:-:S07]  /*14560*/  MOV R5, R224 ;  /* 0x000000e000057202 */ /* 0x000fce0000000f00 */
.L_x_24857:
[----:B------:R-:W-:Y:S05]  /*14570*/  BSYNC B1 ;  /* 0x0000000000017941 */ /* 0x000fea0003800000 */
.L_x_24855:
        /* <DEDUP_REMOVED lines=16> */
.L_x_24861:
[----:B------:R-:W-:Y:S05]  /*14680*/  BSYNC B2 ;  /* 0x0000000000027941 */ /* 0x000fea0003800000 */
.L_x_24860:
        /* <DEDUP_REMOVED lines=44> */
.L_x_24859:
[----:B------:R-:W-:Y:S05]  /*14950*/  BSYNC B1 ;  /* 0x0000000000017941 */ /* 0x000fea0003800000 */
.L_x_24858:
        /* <DEDUP_REMOVED lines=9> */
.L_x_24854:
        /* <DEDUP_REMOVED lines=12> */
.L_x_24863:
[----:B------:R-:W-:-:S07]  /*14ab0*/  IMAD.MOV.U32 R222, RZ, RZ, R224 ;  /* 0x000000ffffde7224 */ /* 0x000fce00078e00e0 */
.L_x_24864:
[----:B------:R-:W-:Y:S05]  /*14ac0*/  BSYNC B1 ;  /* 0x0000000000017941 */ /* 0x000fea0003800000 */
.L_x_24862:
        /* <DEDUP_REMOVED lines=16> */
.L_x_24868:
[----:B------:R-:W-:Y:S05]  /*14bd0*/  BSYNC B2 ;  /* 0x0000000000027941 */ /* 0x000fea0003800000 */
.L_x_24867:
        /* <DEDUP_REMOVED lines=44> */
.L_x_24866:
[----:B------:R-:W-:Y:S05]  /*14ea0*/  BSYNC B1 ;  /* 0x0000000000017941 */ /* 0x000fea0003800000 */
.L_x_24865:
        /* <DEDUP_REMOVED lines=14> */
.L_x_24869:
        /* <DEDUP_REMOVED lines=12> */
.L_x_24872:
[----:B------:R-:W-:-:S07]  /*15050*/  MOV R4, R224 ;  /* 0x000000e000047202 */ /* 0x000fce0000000f00 */
.L_x_24873:
[----:B------:R-:W-:Y:S05]  /*15060*/  BSYNC B1 ;  /* 0x0000000000017941 */ /* 0x000fea0003800000 */
.L_x_24871:
        /* <DEDUP_REMOVED lines=16> */
.L_x_24877:
[----:B------:R-:W-:Y:S05]  /*15170*/  BSYNC B2 ;  /* 0x0000000000027941 */ /* 0x000fea0003800000 */
.L_x_24876:
        /* <DEDUP_REMOVED lines=44> */
.L_x_24875:
[----:B------:R-:W-:Y:S05]  /*15440*/  BSYNC B1 ;  /* 0x0000000000017941 */ /* 0x000fea0003800000 */
.L_x_24874:
        /* <DEDUP_REMOVED lines=9> */
.L_x_24870:
        /* <DEDUP_REMOVED lines=12> */
.L_x_24879:
[----:B------:R-:W-:-:S07]  /*155a0*/  IMAD.MOV.U32 R13, RZ, RZ, R224 ;  /* 0x000000ffff0d7224 */ /* 0x000fce00078e00e0 */
.L_x_24880:
[----:B------:R-:W-:Y:S05]  /*155b0*/  BSYNC B1 ;  /* 0x0000000000017941 */ /* 0x000fea0003800000 */
.L_x_24878:
        /* <DEDUP_REMOVED lines=16> */
.L_x_24884:
[----:B------:R-:W-:Y:S05]  /*156c0*/  BSYNC B2 ;  /* 0x0000000000027941 */ /* 0x000fea0003800000 */
.L_x_24883:
        /* <DEDUP_REMOVED lines=44> */
.L_x_24882:
[----:B------:R-:W-:Y:S05]  /*15990*/  BSYNC B1 ;  /* 0x0000000000017941 */ /* 0x000fea0003800000 */
.L_x_24881:
        /* <DEDUP_REMOVED lines=12> */
.L_x_24885:
        /* <DEDUP_REMOVED lines=12> */
.L_x_24888:
[----:B------:R-:W-:-:S07]  /*15b20*/  MOV R3, R224 ;  /* 0x000000e000037202 */ /* 0x000fce0000000f00 */
.L_x_24889:
[----:B------:R-:W-:Y:S05]  /*15b30*/  BSYNC B1 ;  /* 0x0000000000017941 */ /* 0x000fea0003800000 */
.L_x_24887:
        /* <DEDUP_REMOVED lines=16> */
.L_x_24893:
[----:B------:R-:W-:Y:S05]  /*15c40*/  BSYNC B2 ;  /* 0x0000000000027941 */ /* 0x000fea0003800000 */
.L_x_24892:
        /* <DEDUP_REMOVED lines=44> */
.L_x_24891:
[----:B------:R-:W-:Y:S05]  /*15f10*/  BSYNC B1 ;  /* 0x0000000000017941 */ /* 0x000fea0003800000 */
.L_x_24890:
        /* <DEDUP_REMOVED lines=9> */
.L_x_24886:
        /* <DEDUP_REMOVED lines=12> */
.L_x_24895:
[----:B------:R-:W-:-:S07]  /*16070*/  IMAD.MOV.U32 R14, RZ, RZ, R224 ;  /* 0x000000ffff0e7224 */ /* 0x000fce00078e00e0 */
.L_x_24896:
[----:B------:R-:W-:Y:S05]  /*16080*/  BSYNC B1 ;  /* 0x0000000000017941 */ /* 0x000fea0003800000 */
.L_x_24894:
        /* <DEDUP_REMOVED lines=16> */
.L_x_24900:
[----:B------:R-:W-:Y:S05]  /*16190*/  BSYNC B2 ;  /* 0x0000000000027941 */ /* 0x000fea0003800000 */
.L_x_24899:
        /* <DEDUP_REMOVED lines=44> */
.L_x_24898:
[----:B------:R-:W-:Y:S05]  /*16460*/  BSYNC B1 ;  /* 0x0000000000017941 */ /* 0x000fea0003800000 */
.L_x_24897:
        /* <DEDUP_REMOVED lines=12> */
.L_x_24901:
        /* <DEDUP_REMOVED lines=12> */
.L_x_24904:
[----:B------:R-:W-:-:S07]  /*165f0*/  MOV R2, R224 ;  /* 0x000000e000027202 */ /* 0x000fce0000000f00 */
.L_x_24905:
[----:B------:R-:W-:Y:S05]  /*16600*/  BSYNC B1 ;  /* 0x0000000000017941 */ /* 0x000fea0003800000 */
.L_x_24903:
        /* <DEDUP_REMOVED lines=16> */
.L_x_24909:
[----:B------:R-:W-:Y:S05]  /*16710*/  BSYNC B2 ;  /* 0x0000000000027941 */ /* 0x000fea0003800000 */
.L_x_24908:
        /* <DEDUP_REMOVED lines=44> */
.L_x_24907:
[----:B------:R-:W-:Y:S05]  /*169e0*/  BSYNC B1 ;  /* 0x0000000000017941 */ /* 0x000fea0003800000 */
.L_x_24906:
        /* <DEDUP_REMOVED lines=9> */
.L_x_24902:
        /* <DEDUP_REMOVED lines=12> */
.L_x_24911:
[----:B------:R-:W-:-:S07]  /*16b40*/  IMAD.MOV.U32 R232, RZ, RZ, R224 ;  /* 0x000000ffffe87224 */ /* 0x000fce00078e00e0 */
.L_x_24912:
[----:B------:R-:W-:Y:S05]  /*16b50*/  BSYNC B1 ;  /* 0x0000000000017941 */ /* 0x000fea0003800000 */
.L_x_24910:
        /* <DEDUP_REMOVED lines=16> */
.L_x_24916:
[----:B------:R-:W-:Y:S05]  /*16c60*/  BSYNC B2 ;  /* 0x0000000000027941 */ /* 0x000fea0003800000 */
.L_x_24915:
        /* <DEDUP_REMOVED lines=44> */
.L_x_24914:
[----:B------:R-:W-:Y:S05]  /*16f30*/  BSYNC B1 ;  /* 0x0000000000017941 */ /* 0x000fea0003800000 */
.L_x_24913:
        /* <DEDUP_REMOVED lines=12> */
.L_x_24917:
        /* <DEDUP_REMOVED lines=12> */
.L_x_24920:
[----:B------:R-:W-:-:S07]  /*170c0*/  MOV R0, R224 ;  /* 0x000000e000007202 */ /* 0x000fce0000000f00 */
.L_x_24921:
[----:B------:R-:W-:Y:S05]  /*170d0*/  BSYNC B1 ;  /* 0x0000000000017941 */ /* 0x000fea0003800000 */
.L_x_24919:
        /* <DEDUP_REMOVED lines=18> */
.L_x_24925:
[----:B------:R-:W-:Y:S05]  /*17200*/  BSYNC B2 ;  /* 0x0000000000027941 */ /* 0x000fea0003800000 */
.L_x_24924:
        /* <DEDUP_REMOVED lines=44> */
.L_x_24923:
[----:B------:R-:W-:Y:S05]  /*174d0*/  BSYNC B1 ;  /* 0x0000000000017941 */ /* 0x000fea0003800000 */
.L_x_24922:
        /* <DEDUP_REMOVED lines=9> */
.L_x_24918:
        /* <DEDUP_REMOVED lines=51> */
.L_x_24926:
[----:B0--3--:R-:W-:-:S05]  /*178a0*/  IADD3 R233, R238, 0x80, RZ ;  /* 0x00000080eee97810 */ /* 0x009fca0007ffe0ff */
[----:B-1----:R-:W-:-:S04]  /*178b0*/  @P0 IMAD.WIDE.U32 R246, R233, 0x10, R220 ;  /* 0x00000010e9f60825 */ /* 0x002fc800078e00dc */
[C---:B------:R-:W-:Y:S01]  /*178c0*/  IMAD.WIDE.U32 R220, R233.reuse, 0x10, R216 ;  /* 0x00000010e9dc7825 */ /* 0x040fe200078e00d8 */
[----:B------:R0:W5:Y:S03]  /*178d0*/  @P0 LDG.E.128 R52, desc[UR4][R246.64] ;  /* 0x00000004f6340981 */ /* 0x000166000c1e1d00 */
[----:B--2---:R-:W-:Y:S02]  /*178e0*/  @P1 IMAD.WIDE.U32 R218, R233, 0x20, R218 ;  /* 0x00000020e9da1825 */ /* 0x004fe400078e00da */
[----:B------:R-:W5:Y:S04]  /*178f0*/  LDG.E.128 R220, desc[UR4][R220.64] ;  /* 0x00000004dcdc7981 */ /* 0x000f68000c1e1d00 */
        /* <DEDUP_REMOVED lines=14> */
.L_x_24928:
[----:B------:R-:W-:-:S07]  /*179e0*/  IMAD.MOV.U32 R232, RZ, RZ, R224 ;  /* 0x000000ffffe87224 */ /* 0x000fce00078e00e0 */
.L_x_24929:
[----:B------:R-:W-:Y:S05]  /*179f0*/  BSYNC B1 ;  /* 0x0000000000017941 */ /* 0x000fea0003800000 */
.L_x_24927:
        /* <DEDUP_REMOVED lines=16> */
.L_x_24933:
[----:B------:R-:W-:Y:S05]  /*17b00*/  BSYNC B2 ;  /* 0x0000000000027941 */ /* 0x000fea0003800000 */
.L_x_24932:
        /* <DEDUP_REMOVED lines=44> */
.L_x_24931:
[----:B------:R-:W-:Y:S05]  /*17dd0*/  BSYNC B1 ;  /* 0x0000000000017941 */ /* 0x000fea0003800000 */
.L_x_24930:
        /* <DEDUP_REMOVED lines=9> */
[----:B------:R-:W-:Y:S01]  /*17e70*/  MOV R218, R217 ;  /* 0x000000d900da7202 */ /* 0x000fe20000000f00 */
[----:B------:R-:W-:Y:S06]  /*17e80*/  @!P1 BRA `(.L_x_24935) ;  /* 0x0000000400609947 */ /* 0x000fec0003800000 */
[----:B------:R-:W-:Y:S02]  /*17e90*/  IMAD.MOV.U32 R218, RZ, RZ, R217 ;  /* 0x000000ffffda7224 */ /* 0x000fe400078e00d9 */
[----:B------:R-:W-:Y:S01]  /*17ea0*/  FADD.FTZ R216, R48, R216 ;  /* 0x000000d830d87221 */ /* 0x000fe20000010000 */
[----:B------:R-:W-:Y:S06]  /*17eb0*/  BRA `(.L_x_24935) ;  /* 0x0000000400547947 */ /* 0x000fec0003800000 */
.L_x_24934:
        /* <DEDUP_REMOVED lines=12> */
.L_x_24937:
[----:B------:R-:W-:-:S07]  /*17f80*/  MOV R8, R224 ;  /* 0x000000e000087202 */ /* 0x000fce0000000f00 */
.L_x_24938:
[----:B------:R-:W-:Y:S05]  /*17f90*/  BSYNC B1 ;  /* 0x0000000000017941 */ /* 0x000fea0003800000 */
.L_x_24936:
        /* <DEDUP_REMOVED lines=16> */
.L_x_24942:
[----:B------:R-:W-:Y:S05]  /*180a0*/  BSYNC B2 ;  /* 0x0000000000027941 */ /* 0x000fea0003800000 */
.L_x_24941:
        /* <DEDUP_REMOVED lines=44> */
.L_x_24940:
[----:B------:R-:W-:Y:S05]  /*18370*/  BSYNC B1 ;  /* 0x0000000000017941 */ /* 0x000fea0003800000 */
.L_x_24939:
[----:B------:R-:W-:-:S05]  /*18380*/  I2FP.F32.U32 R217, R8 ;  /* 0x0000000800d97245 */ /* 0x000fca0000201000 */
[----:B------:R-:W-:-:S05]  /*18390*/  FFMA.FTZ R8, R217, R240, 1.1641532182693481445e-10 ;  /* 0x2f000000d9087423 */ /* 0x000fca00000100f0 */
[----:B------:R-:W-:Y:S01]  /*183a0*/  FSETP.GTU.FTZ.AND P3, PT, R8, R239, PT ;  /* 0x000000ef0800720b */ /* 0x000fe20003f7c000 */
[----:B------:R-:W-:-:S05]  /*183b0*/  HADD2.F32 R8, -RZ, R52.H0_H0 ;  /* 0x20000034ff087230 */ /* 0x000fca0000004100 */
[----:B------:R-:W-:-:S05]  /*183c0*/  FMUL.FTZ R8, R8, R237 ;  /* 0x000000ed08087220 */ /* 0x000fca0000410000 */
[----:B------:R-:W-:Y:S02]  /*183d0*/  FSEL R217, R8, RZ, !P3 ;  /* 0x000000ff08d97208 */ /* 0x000fe40005800000 */
[----:B------:R-:W-:-:S03]  /*183e0*/  SEL R8, RZ, 0x1, P3 ;  /* 0x00000001ff087807 */ /* 0x000fc60001800000 */
[----:B------:R-:W-:-:S04]  /*183f0*/  FADD.FTZ R216, R216, R217 ;  /* 0x000000d9d8d87221 */ /* 0x000fc80000010000 */
[----:B------:R-:W-:-:S07]  /*18400*/  @P1 FADD.FTZ R216, R48, R216 ;  /* 0x000000d830d81221 */ /* 0x000fce0000010000 */
.L_x_24935:
        /* <DEDUP_REMOVED lines=12> */
.L_x_24944:
[----:B------:R-:W-:-:S07]  /*184d0*/  IMAD.MOV.U32 R217, RZ, RZ, R224 ;  /* 0x000000ffffd97224 */ /* 0x000fce00078e00e0 */
.L_x_24945:
[----:B------:R-:W-:Y:S05]  /*184e0*/  BSYNC B1 ;  /* 0x0000000000017941 */ /* 0x000fea0003800000 */
.L_x_24943:
        /* <DEDUP_REMOVED lines=16> */
.L_x_24949:
[----:B------:R-:W-:Y:S05]  /*185f0*/  BSYNC B2 ;  /* 0x0000000000027941 */ /* 0x000fea0003800000 */
.L_x_24948:
        /* <DEDUP_REMOVED lines=44> */
.L_x_24947:
[----:B------:R-:W-:Y:S05]  /*188c0*/  BSYNC B1 ;  /* 0x0000000000017941 */ /* 0x000fea0003800000 */
.L_x_24946:
        /* <DEDUP_REMOVED lines=14> */
.L_x_24950:
        /* <DEDUP_REMOVED lines=12> */
.L_x_24953:
[----:B------:R-:W-:-:S07]  /*18a70*/  MOV R7, R224 ;  /* 0x000000e000077202 */ /* 0x000fce0000000f00 */
.L_x_24954:
[----:B------:R-:W-:Y:S05]  /*18a80*/  BSYNC B1 ;  /* 0x0000000000017941 */ /* 0x000fea0003800000 */
.L_x_24952:
        /* <DEDUP_REMOVED lines=16> */
.L_x_24958:
[----:B------:R-:W-:Y:S05]  /*18b90*/  BSYNC B2 ;  /* 0x0000000000027941 */ /* 0x000fea0003800000 */
.L_x_24957:
        /* <DEDUP_REMOVED lines=44> */
.L_x_24956:
[----:B------:R-:W-:Y:S05]  /*18e60*/  BSYNC B1 ;  /* 0x0000000000017941 */ /* 0x000fea0003800000 */
.L_x_24955:
[----:B------:R-:W-:-:S05]  /*18e70*/  I2FP.F32.U32 R7, R7 ;  /* 0x0000000700077245 */ /* 0x000fca0000201000 */
[----:B------:R-:W-:-:S05]  /*18e80*/  FFMA.FTZ R220, R7, R240, 1.1641532182693481445e-10 ;  /* 0x2f00000007dc7423 */ /* 0x000fca00000100f0 */
[----:B------:R-:W-:Y:S01]  /*18e90*/  FSETP.GTU.FTZ.AND P3, PT, R220, R239, PT ;  /* 0x000000efdc00720b */ /* 0x000fe20003f7c000 */
[----:B------:R-:W-:-:S03]  /*18ea0*/  HADD2.F32 R220, -RZ, R52.H1_H1 ;  /* 0x30000034ffdc7230 */ /* 0x000fc60000004100 */
[----:B------:R-:W-:Y:S02]  /*18eb0*/  SEL R7, RZ, 0x1, P3 ;  /* 0x00000001ff077807 */ /* 0x000fe40001800000 */
[----:B------:R-:W-:-:S05]  /*18ec0*/  FMUL.FTZ R220, R220, R237 ;  /* 0x000000eddcdc7220 */ /* 0x000fca0000410000 */
[----:B------:R-:W-:-:S05]  /*18ed0*/  FSEL R220, R220, RZ, !P3 ;  /* 0x000000ffdcdc7208 */ /* 0x000fca0005800000 */
[----:B------:R-:W-:-:S04]  /*18ee0*/  FADD.FTZ R217, R217, R220 ;  /* 0x000000dcd9d97221 */ /* 0x000fc80000010000 */
[----:B------:R-:W-:-:S07]  /*18ef0*/  @P1 FADD.FTZ R217, R49, R217 ;  /* 0x000000d931d91221 */ /* 0x000fce0000010000 */
.L_x_24951:
        /* <DEDUP_REMOVED lines=12> */
.L_x_24960:
[----:B------:R-:W-:-:S07]  /*18fc0*/  IMAD.MOV.U32 R220, RZ, RZ, R224 ;  /* 0x000000ffffdc7224 */ /* 0x000fce00078e00e0 */
.L_x_24961:
[----:B------:R-:W-:Y:S05]  /*18fd0*/  BSYNC B1 ;  /* 0x0000000000017941 */ /* 0x000fea0003800000 */
.L_x_24959:
        /* <DEDUP_REMOVED lines=16> */
.L_x_24965:
[----:B------:R-:W-:Y:S05]  /*190e0*/  BSYNC B2 ;  /* 0x0000000000027941 */ /* 0x000fea0003800000 */
.L_x_24964:
        /* <DEDUP_REMOVED lines=44> */
.L_x_24963:
[----:B------:R-:W-:Y:S05]  /*193b0*/  BSYNC B1 ;  /* 0x0000000000017941 */ /* 0x000fea0003800000 */
.L_x_24962:
        /* <DEDUP_REMOVED lines=14> */
.L_x_24966:
        /* <DEDUP_REMOVED lines=12> */
.L_x_24969:
[----:B------:R-:W-:-:S07]  /*19560*/  MOV R6, R224 ;  /* 0x000000e000067202 */ /* 0x000fce0000000f00 */
.L_x_24970:
[----:B------:R-:W-:Y:S05]  /*19570*/  BSYNC B1 ;  /* 0x0000000000017941 */ /* 0x000fea0003800000 */
.L_x_24968:
        /* <DEDUP_REMOVED lines=16> */
.L_x_24974:
[----:B------:R-:W-:Y:S05]  /*19680*/  BSYNC B2 ;  /* 0x0000000000027941 */ /* 0x000fea0003800000 */
.L_x_24973:
        /* <DEDUP_REMOVED lines=44> */
.L_x_24972:
[----:B------:R-:W-:Y:S05]  /*19950*/  BSYNC B1 ;  /* 0x0000000000017941 */ /* 0x000fea0003800000 */
.L_x_24971:
        /* <DEDUP_REMOVED lines=9> */
.L_x_24967:
        /* <DEDUP_REMOVED lines=12> */
.L_x_24976:
[----:B------:R-:W-:-:S07]  /*19ab0*/  IMAD.MOV.U32 R219, RZ, RZ, R224 ;  /* 0x000000ffffdb7224 */ /* 0x000fce00078e00e0 */
.L_x_24977:
[----:B------:R-:W-:Y:S05]  /*19ac0*/  BSYNC B1 ;  /* 0x0000000000017941 */ /* 0x000fea0003800000 */
.L_x_24975:
        /* <DEDUP_REMOVED lines=16> */
.L_x_24981:
[----:B------:R-:W-:Y:S05]  /*19bd0*/  BSYNC B2 ;  /* 0x0000000000027941 */ /* 0x000fea0003800000 */
.L_x_24980:
        /* <DEDUP_REMOVED lines=44> */
.L_x_24979:
[----:B------:R-:W-:Y:S05]  /*19ea0*/  BSYNC B1 ;  /* 0x0000000000017941 */ /* 0x000fea0003800000 */
.L_x_24978:
        /* <DEDUP_REMOVED lines=14> */
.L_x_24982:
        /* <DEDUP_REMOVED lines=12> */
.L_x_24985:
[----:B------:R-:W-:-:S07]  /*1a050*/  MOV R5, R224 ;  /* 0x000000e000057202 */ /* 0x000fce0000000f00 */
.L_x_24986:
[----:B------:R-:W-:Y:S05]  /*1a060*/  BSYNC B1 ;  /* 0x0000000000017941 */ /* 0x000fea0003800000 */
.L_x_24984:
        /* <DEDUP_REMOVED lines=16> */
.L_x_24990:
[----:B------:R-:W-:Y:S05]  /*1a170*/  BSYNC B2 ;  /* 0x0000000000027941 */ /* 0x000fea0003800000 */
.L_x_24989:
        /* <DEDUP_REMOVED lines=44> */
.L_x_24988:
[----:B------:R-:W-:Y:S05]  /*1a440*/  BSYNC B1 ;  /* 0x0000000000017941 */ /* 0x000fea0003800000 */
.L_x_24987:
        /* <DEDUP_REMOVED lines=9> */
.L_x_24983:
        /* <DEDUP_REMOVED lines=12> */
.L_x_24992:
[----:B------:R-:W-:-:S07]  /*1a5a0*/  IMAD.MOV.U32 R232, RZ, RZ, R224 ;  /* 0x000000ffffe87224 */ /* 0x000fce00078e00e0 */
.L_x_24993:
[----:B------:R-:W-:Y:S05]  /*1a5b0*/  BSYNC B1 ;  /* 0x0000000000017941 */ /* 0x000fea0003800000 */
.L_x_24991:
        /* <DEDUP_REMOVED lines=16> */
.L_x_24997:
[----:B------:R-:W-:Y:S05]  /*1a6c0*/  BSYNC B2 ;  /* 0x0000000000027941 */ /* 0x000fea0003800000 */
.L_x_24996:
        /* <DEDUP_REMOVED lines=44> */
.L_x_24995:
[----:B------:R-:W-:Y:S05]  /*1a990*/  BSYNC B1 ;  /* 0x0000000000017941 */ /* 0x000fea0003800000 */
.L_x_24994:
        /* <DEDUP_REMOVED lines=14> */
.L_x_24998:
        /* <DEDUP_REMOVED lines=12> */
.L_x_25001:
[----:B------:R-:W-:-:S07]  /*1ab40*/  MOV R4, R224 ;  /* 0x000000e000047202 */ /* 0x000fce0000000f00 */
.L_x_25002:
[----:B------:R-:W-:Y:S05]  /*1ab50*/  BSYNC B1 ;  /* 0x0000000000017941 */ /* 0x000fea0003800000 */
.L_x_25000:
        /* <DEDUP_REMOVED lines=16> */
.L_x_25006:
[----:B------:R-:W-:Y:S05]  /*1ac60*/  BSYNC B2 ;  /* 0x0000000000027941 */ /* 0x000fea0003800000 */
.L_x_25005:
        /* <DEDUP_REMOVED lines=44> */
.L_x_25004:
[----:B------:R-:W-:Y:S05]  /*1af30*/  BSYNC B1 ;  /* 0x0000000000017941 */ /* 0x000fea0003800000 */
.L_x_25003:
        /* <DEDUP_REMOVED lines=9> */
.L_x_24999:
        /* <DEDUP_REMOVED lines=12> */
.L_x_25008:
[----:B------:R-:W-:-:S07]  /*1b090*/  IMAD.MOV.U32 R221, RZ, RZ, R224 ;  /* 0x000000ffffdd7224 */ /* 0x000fce00078e00e0 */
.L_x_25009:
[----:B------:R-:W-:Y:S05]  /*1b0a0*/  BSYNC B1 ;  /* 0x0000000000017941 */ /* 0x000fea0003800000 */
.L_x_25007:
        /* <DEDUP_REMOVED lines=16> */
.L_x_25013:
[----:B------:R-:W-:Y:S05]  /*1b1b0*/  BSYNC B2 ;  /* 0x0000000000027941 */ /* 0x000fea0003800000 */
.L_x_25012:
        /* <DEDUP_REMOVED lines=44> */
.L_x_25011:
[----:B------:R-:W-:Y:S05]  /*1b480*/  BSYNC B1 ;  /* 0x0000000000017941 */ /* 0x000fea0003800000 */
.L_x_25010:
        /* <DEDUP_REMOVED lines=12> */
.L_x_25014:
        /* <DEDUP_REMOVED lines=12> */
.L_x_25017:
[----:B------:R-:W-:-:S07]  /*1b610*/  MOV R3, R224 ;  /* 0x000000e000037202 */ /* 0x000fce0000000f00 */
.L_x_25018:
[----:B------:R-:W-:Y:S05]  /*1b620*/  BSYNC B1 ;  /* 0x0000000000017941 */ /* 0x000fea0003800000 */
.L_x_25016:
        /* <DEDUP_REMOVED lines=16> */
.L_x_25022:
[----:B------:R-:W-:Y:S05]  /*1b730*/  BSYNC B2 ;  /* 0x0000000000027941 */ /* 0x000fea0003800000 */
.L_x_25021:
        /* <DEDUP_REMOVED lines=44> */
.L_x_25020:
[----:B------:R-:W-:Y:S05]  /*1ba00*/  BSYNC B1 ;  /* 0x0000000000017941 */ /* 0x000fea0003800000 */
.L_x_25019:
        /* <DEDUP_REMOVED lines=9> */
.L_x_25015:
        /* <DEDUP_REMOVED lines=12> */
.L_x_25024:
[----:B------:R-:W-:-:S07]  /*1bb60*/  IMAD.MOV.U32 R222, RZ, RZ, R224 ;  /* 0x000000ffffde7224 */ /* 0x000fce00078e00e0 */
.L_x_25025:
[----:B------:R-:W-:Y:S05]  /*1bb70*/  BSYNC B1 ;  /* 0x0000000000017941 */ /* 0x000fea0003800000 */
.L_x_25023:
        /* <DEDUP_REMOVED lines=16> */
.L_x_25029:
[----:B------:R-:W-:Y:S05]  /*1bc80*/  BSYNC B2 ;  /* 0x0000000000027941 */ /* 0x000fea0003800000 */
.L_x_25028:
        /* <DEDUP_REMOVED lines=44> */
.L_x_25027:
[----:B------:R-:W-:Y:S05]  /*1bf50*/  BSYNC B1 ;  /* 0x0000000000017941 */ /* 0x000fea0003800000 */
.L_x_25026:
        /* <DEDUP_REMOVED lines=12> */
.L_x_25030:
        /* <DEDUP_REMOVED lines=12> */
.L_x_25033:
[----:B------:R-:W-:-:S07]  /*1c0e0*/  MOV R2, R224 ;  /* 0x000000e000027202 */ /* 0x000fce0000000f00 */
.L_x_25034:
[----:B------:R-:W-:Y:S05]  /*1c0f0*/  BSYNC B1 ;  /* 0x0000000000017941 */ /* 0x000fea0003800000 */
.L_x_25032:
        /* <DEDUP_REMOVED lines=16> */
.L_x_25038:
[----:B------:R-:W-:Y:S05]  /*1c200*/  BSYNC B2 ;  /* 0x0000000000027941 */ /* 0x000fea0003800000 */
.L_x_25037:
        /* <DEDUP_REMOVED lines=44> */
.L_x_25036:
[----:B------:R-:W-:Y:S05]  /*1c4d0*/  BSYNC B1 ;  /* 0x0000000000017941 */ /* 0x000fea0003800000 */
.L_x_25035:
        /* <DEDUP_REMOVED lines=9> */
.L_x_25031:
        /* <DEDUP_REMOVED lines=12> */
.L_x_25040:
[----:B------:R-:W-:-:S07]  /*1c630*/  IMAD.MOV.U32 R232, RZ, RZ, R224 ;  /* 0x000000ffffe87224 */ /* 0x000fce00078e00e0 */
.L_x_25041:
[----:B------:R-:W-:Y:S05]  /*1c640*/  BSYNC B1 ;  /* 0x0000000000017941 */ /* 0x000fea0003800000 */
.L_x_25039:
        /* <DEDUP_REMOVED lines=16> */
.L_x_25045:
[----:B------:R-:W-:Y:S05]  /*1c750*/  BSYNC B2 ;  /* 0x0000000000027941 */ /* 0x000fea0003800000 */
.L_x_25044:
        /* <DEDUP_REMOVED lines=44> */
.L_x_25043:
[----:B------:R-:W-:Y:S05]  /*1ca20*/  BSYNC B1 ;  /* 0x0000000000017941 */ /* 0x000fea0003800000 */
.L_x_25042:
        /* <DEDUP_REMOVED lines=12> */
.L_x_25046:
        /* <DEDUP_REMOVED lines=12> */
.L_x_25049:
[----:B------:R-:W-:-:S07]  /*1cbb0*/  MOV R0, R224 ;  /* 0x000000e000007202 */ /* 0x000fce0000000f00 */
.L_x_25050:
[----:B------:R-:W-:Y:S05]  /*1cbc0*/  BSYNC B1 ;  /* 0x0000000000017941 */ /* 0x000fea0003800000 */
.L_x_25048:
        /* <DEDUP_REMOVED lines=16> */
.L_x_25054:
[----:B------:R-:W-:Y:S05]  /*1ccd0*/  BSYNC B2 ;  /* 0x0000000000027941 */ /* 0x000fea0003800000 */
.L_x_25053:
        /* <DEDUP_REMOVED lines=44> */
.L_x_25052:
[----:B------:R-:W-:Y:S05]  /*1cfa0*/  BSYNC B1 ;  /* 0x0000000000017941 */ /* 0x000fea0003800000 */
.L_x_25051:
        /* <DEDUP_REMOVED lines=9> */
.L_x_25047:
        /* <DEDUP_REMOVED lines=87> */
.L_x_25055:
        /* <DEDUP_REMOVED lines=104> */
.L_x_25069:
        /* <DEDUP_REMOVED lines=29> */
[----:B------:R-:W-:Y:S01]  /*1de00*/  F2FP.F16.F32.PACK_AB R40, R41, R40 ;  /* 0x000000282928723e */ /* 0x000fe200000000ff */
[----:B------:R-:W-:Y:S01]  /*1de10*/  FADD.FTZ R246, -R239, R39 ;  /* 0x00000027eff67221 */ /* 0x000fe20000010100 */
        /* <DEDUP_REMOVED lines=18> */
[----:B------:R-:W-:Y:S01]  /*1df40*/  SHF.L.U32 R36, R238, 0x4, RZ ;  /* 0x00000004ee247819 */ /* 0x000fe200000006ff */
[----:B------:R-:W-:Y:S01]  /*1df50*/  FFMA.FTZ R245, R92, R245, R172 ;  /* 0x000000f55cf57223 */ /* 0x000fe200000100ac */
[----:B------:R-:W-:Y:S01]  /*1df60*/  SHF.R.U32.HI R238, RZ, 0x1c, R238 ;  /* 0x0000001cffee7819 */ /* 0x000fe200000116ee */
[----:B------:R-:W-:Y:S01]  /*1df70*/  FFMA.FTZ R244, R93, R244, R173 ;  /* 0x000000f45df47223 */ /* 0x000fe200000100ad */
[----:B------:R-:W-:Y:S01]  /*1df80*/  IADD3 R240, P1, R36, UR14, RZ ;  /* 0x0000000e24f07c10 */ /* 0x000fe2000ff3e0ff */
[C---:B------:R-:W-:Y:S01]  /*1df90*/  FADD.FTZ R32, -R239.reuse, R32 ;  /* 0x00000020ef207221 */ /* 0x040fe20000010100 */
[C---:B------:R-:W-:Y:S01]  /*1dfa0*/  FADD.FTZ R34, -R239.reuse, R34 ;  /* 0x00000022ef227221 */ /* 0x040fe20000010100 */
[----:B------:R-:W-:Y:S01]  /*1dfb0*/  F2FP.F16.F32.PACK_AB R38, R38, R37 ;  /* 0x000000252626723e */ /* 0x000fe200000000ff */
[C---:B------:R-:W-:Y:S01]  /*1dfc0*/  FADD.FTZ R28, -R239.reuse, R28 ;  /* 0x0000001cef1c7221 */ /* 0x040fe20000010100 */
[----:B------:R-:W-:Y:S01]  /*1dfd0*/  IADD3.X R241, R238, UR15, RZ, P1, !PT ;  /* 0x0000000feef17c10 */ /* 0x000fe20008ffe4ff */
[----:B------:R-:W-:Y:S01]  /*1dfe0*/  FADD.FTZ R26, -R239, R26 ;  /* 0x0000001aef1a7221 */ /* 0x000fe20000010100 */
[----:B------:R-:W-:Y:S01]  /*1dff0*/  F2FP.F16.F32.PACK_AB R37, R242, R243 ;  /* 0x000000f3f225723e */ /* 0x000fe200000000ff */
[----:B------:R-:W-:Y:S01]  /*1e000*/  FMUL.FTZ R243, R237, R34 ;  /* 0x00000022edf37220 */ /* 0x000fe20000410000 */
[----:B------:R-:W-:Y:S01]  /*1e010*/  F2FP.F16.F32.PACK_AB R39, R246, R39 ;  /* 0x00000027f627723e */ /* 0x000fe200000000ff */
[----:B------:R0:W-:Y:S01]  /*1e020*/  STG.E.128 desc[UR4][R240.64], R40 ;  /* 0x00000028f0007986 */ /* 0x0001e2000c101d04 */
[C---:B------:R-:W-:Y:S01]  /*1e030*/  FADD.FTZ R242, -R239.reuse, R20 ;  /* 0x00000014eff27221 */ /* 0x040fe20000010100 */
        /* <DEDUP_REMOVED lines=10> */
[C---:B------:R-:W-:Y:S01]  /*1e0e0*/  FMUL.FTZ R246, R237.reuse, R246 ;  /* 0x000000f6edf67220 */ /* 0x040fe20000410000 */
[----:B------:R-:W-:Y:S01]  /*1e0f0*/  FMUL.FTZ R252, R237, R252 ;  /* 0x000000fcedfc7220 */ /* 0x000fe20000410000 */
[C---:B------:R-:W-:Y:S01]  /*1e100*/  FADD.FTZ R216, -R239.reuse, R216 ;  /* 0x000000d8efd87221 */ /* 0x040fe20000010100 */
[C---:B------:R-:W-:Y:S01]  /*1e110*/  FADD.FTZ R218, -R239.reuse, R218 ;  /* 0x000000daefda7221 */ /* 0x040fe20000010100 */
[C---:B------:R-:W-:Y:S01]  /*1e120*/  FADD.FTZ R220, -R239.reuse, R220 ;  /* 0x000000dcefdc7221 */ /* 0x040fe20000010100 */
[C---:B------:R-:W-:Y:S01]  /*1e130*/  FADD.FTZ R222, -R239.reuse, R222 ;  /* 0x000000deefde7221 */ /* 0x040fe20000010100 */
[----:B0-----:R-:W-:Y:S01]  /*1e140*/  IADD3 R42, P1, R36, UR16, RZ ;  /* 0x00000010242a7c10 */ /* 0x001fe2000ff3e0ff */
[----:B------:R-:W-:Y:S01]  /*1e150*/  FADD.FTZ R240, -R239, R35 ;  /* 0x00000023eff07221 */ /* 0x000fe20000010100 */
[----:B------:R-:W-:Y:S01]  /*1e160*/  FMUL.FTZ R241, R237, R32 ;  /* 0x00000020edf17220 */ /* 0x000fe20000410000 */
[----:B------:R-:W-:Y:S01]  /*1e170*/  F2FP.F16.F32.PACK_AB R36, R244, R245 ;  /* 0x000000f5f424723e */ /* 0x000fe200000000ff */
[----:B------:R-:W0:Y:S01]  /*1e180*/  LDC.64 R40, c[0x0][0x2b8] ;  /* 0x0000ae00ff287b82 */ /* 0x000e220000000a00 */
[----:B------:R-:W-:Y:S01]  /*1e190*/  IADD3.X R43, R238, UR17, RZ, P1, !PT ;  /* 0x00000011ee2b7c10 */ /* 0x000fe20008ffe4ff */
[----:B------:R-:W-:Y:S01]  /*1e1a0*/  FADD.FTZ R238, -R239, R33 ;  /* 0x00000021efee7221 */ /* 0x000fe20000010100 */
[----:B------:R-:W-:Y:S01]  /*1e1b0*/  FMUL.FTZ R240, R237, R240 ;  /* 0x000000f0edf07220 */ /* 0x000fe20000410000 */
[-C--:B------:R-:W-:Y:S01]  /*1e1c0*/  FFMA.FTZ R32, R124, R241.reuse, R204 ;  /* 0x000000f17c207223 */ /* 0x080fe200000100cc */
[----:B------:R-:W-:Y:S01]  /*1e1d0*/  FADD.FTZ R244, -R239, R27 ;  /* 0x0000001beff47221 */ /* 0x000fe20000010100 */
[----:B------:R-:W-:Y:S01]  /*1e1e0*/  FMUL.FTZ R238, R237, R238 ;  /* 0x000000eeedee7220 */ /* 0x000fe20000410000 */
[----:B------:R-:W-:Y:S01]  /*1e1f0*/  FFMA.FTZ R35, R127, R240, R207 ;  /* 0x000000f07f237223 */ /* 0x000fe200000100cf */
[----:B------:R1:W-:Y:S01]  /*1e200*/  STG.E.128 desc[UR4][R42.64], R36 ;  /* 0x000000242a007986 */ /* 0x0003e2000c101d04 */
[----:B------:R-:W-:Y:S01]  /*1e210*/  FADD.FTZ R27, -R239, R15 ;  /* 0x0000000fef1b7221 */ /* 0x000fe20000010100 */
[-C--:B------:R-:W-:Y:S01]  /*1e220*/  FFMA.FTZ R33, R125, R238.reuse, R205 ;  /* 0x000000ee7d217223 */ /* 0x080fe200000100cd */
[----:B------:R-:W-:Y:S01]  /*1e230*/  FFMA.FTZ R16, R84, R241, R164 ;  /* 0x000000f154107223 */ /* 0x000fe200000100a4 */
[----:B------:R-:W-:Y:S01]  /*1e240*/  FFMA.FTZ R13, R85, R238, R165 ;  /* 0x000000ee550d7223 */ /* 0x000fe200000100a5 */
[----:B------:R-:W-:Y:S01]  /*1e250*/  FMUL.FTZ R244, R237, R244 ;  /* 0x000000f4edf47220 */ /* 0x000fe20000410000 */
[----:B------:R-:W-:Y:S01]  /*1e260*/  FFMA.FTZ R240, R87, R240, R167 ;  /* 0x000000f057f07223 */ /* 0x000fe200000100a7 */
[----:B------:R-:W-:Y:S01]  /*1e270*/  F2FP.F16.F32.PACK_AB R32, R33, R32 ;  /* 0x000000202120723e */ /* 0x000fe200000000ff */
[----:B------:R-:W-:Y:S01]  /*1e280*/  FMUL.FTZ R238, R237, R21 ;  /* 0x00000015edee7220 */ /* 0x000fe20000410000 */
[----:B------:R-:W-:Y:S01]  /*1e290*/  F2FP.F16.F32.PACK_AB R33, R35, R34 ;  /* 0x000000222321723e */ /* 0x000fe200000000ff */
[----:B------:R-:W-:Y:S01]  /*1e2a0*/  FADD.FTZ R34, -R239, R29 ;  /* 0x0000001def227221 */ /* 0x000fe20000010100 */
[----:B------:R-:W-:-:S02]  /*1e2b0*/  F2FP.F16.F32.PACK_AB R16, R13, R16 ;  /* 0x000000100d10723e */ /* 0x000fc400000000ff */
[----:B------:R-:W-:Y:S01]  /*1e2c0*/  F2FP.F16.F32.PACK_AB R17, R240, R17 ;  /* 0x00000011f011723e */ /* 0x000fe200000000ff */
[----:B------:R-:W-:Y:S01]  /*1e2d0*/  FMUL.FTZ R240, R237, R27 ;  /* 0x0000001bedf07220 */ /* 0x000fe20000410000 */
[C---:B-1----:R-:W-:Y:S01]  /*1e2e0*/  FADD.FTZ R36, -R239.reuse, R30 ;  /* 0x0000001eef247221 */ /* 0x042fe20000010100 */
[C---:B------:R-:W-:Y:S01]  /*1e2f0*/  FADD.FTZ R38, -R239.reuse, R31 ;  /* 0x0000001fef267221 */ /* 0x040fe20000010100 */
[----:B------:R-:W-:Y:S01]  /*1e300*/  FADD.FTZ R42, -R239, R25 ;  /* 0x00000019ef2a7221 */ /* 0x000fe20000010100 */
[C---:B------:R-:W-:Y:S01]  /*1e310*/  FMUL.FTZ R31, R237.reuse, R28 ;  /* 0x0000001ced1f7220 */ /* 0x040fe20000410000 */
[C---:B------:R-:W-:Y:S01]  /*1e320*/  FMUL.FTZ R37, R237.reuse, R36 ;  /* 0x00000024ed257220 */ /* 0x040fe20000410000 */
[----:B------:R-:W-:Y:S01]  /*1e330*/  FMUL.FTZ R36, R237, R38 ;  /* 0x00000026ed247220 */ /* 0x000fe20000410000 */
[----:B------:R-:W-:Y:S01]  /*1e340*/  FADD.FTZ R38, -R239, R24 ;  /* 0x00000018ef267221 */ /* 0x000fe20000010100 */
[----:B------:R-:W-:Y:S01]  /*1e350*/  FMUL.FTZ R30, R237, R34 ;  /* 0x00000022ed1e7220 */ /* 0x000fe20000410000 */
[----:B------:R-:W1:Y:S01]  /*1e360*/  LDC.64 R24, c[0x0][0x2c0] ;  /* 0x0000b000ff187b82 */ /* 0x000e620000000a00 */
[----:B------:R-:W-:Y:S01]  /*1e370*/  FFMA.FTZ R34, R120, R31, R200 ;  /* 0x0000001f78227223 */ /* 0x000fe200000100c8 */
[----:B------:R-:W-:Y:S01]  /*1e380*/  FFMA.FTZ R35, R122, R37, R202 ;  /* 0x000000257a237223 */ /* 0x000fe200000100ca */
[----:B------:R-:W-:Y:S01]  /*1e390*/  FFMA.FTZ R29, R121, R30, R201 ;  /* 0x0000001e791d7223 */ /* 0x000fe200000100c9 */
[----:B------:R-:W-:Y:S01]  /*1e3a0*/  FFMA.FTZ R28, R123, R36, R203 ;  /* 0x000000247b1c7223 */ /* 0x000fe200000100cb */
[----:B------:R-:W-:Y:S01]  /*1e3b0*/  FFMA.FTZ R15, R81, R30, R161 ;  /* 0x0000001e510f7223 */ /* 0x000fe200000100a1 */
[----:B------:R-:W-:Y:S01]  /*1e3c0*/  FFMA.FTZ R36, R83, R36, R163 ;  /* 0x0000002453247223 */ /* 0x000fe200000100a3 */
[----:B------:R-:W-:Y:S01]  /*1e3d0*/  FMUL.FTZ R39, R237, R250 ;  /* 0x000000faed277220 */ /* 0x000fe20000410000 */
[----:B------:R-:W-:Y:S01]  /*1e3e0*/  F2FP.F16.F32.PACK_AB R34, R29, R34 ;  /* 0x000000221d22723e */ /* 0x000fe200000000ff */
[----:B------:R-:W-:Y:S01]  /*1e3f0*/  FADD.FTZ R30, -R239, R219 ;  /* 0x000000dbef1e7221 */ /* 0x000fe20000010100 */
[----:B------:R-:W-:Y:S01]  /*1e400*/  F2FP.F16.F32.PACK_AB R35, R28, R35 ;  /* 0x000000231c23723e */ /* 0x000fe200000000ff */
[----:B0-----:R-:W-:-:S04]  /*1e410*/  IMAD.WIDE.U32 R28, R236, 0x10, R40 ;  /* 0x00000010ec1c7825 */ /* 0x001fc800078e0028 */
[C---:B------:R-:W-:Y:S01]  /*1e420*/  FMUL.FTZ R43, R237.reuse, R220 ;  /* 0x000000dced2b7220 */ /* 0x040fe20000410000 */
[C---:B------:R-:W-:Y:S01]  /*1e430*/  FMUL.FTZ R30, R237.reuse, R30 ;  /* 0x0000001eed1e7220 */ /* 0x040fe20000410000 */
[----:B------:R-:W-:Y:S01]  /*1e440*/  FMUL.FTZ R219, R237, R222 ;  /* 0x000000deeddb7220 */ /* 0x000fe20000410000 */
[----:B------:R0:W-:Y:S02]  /*1e450*/  STG.E.128 desc[UR4][R28.64], R32 ;  /* 0x000000201c007986 */ /* 0x0001e4000c101d04 */
[----:B0-----:R-:W-:Y:S01]  /*1e460*/  FADD.FTZ R28, -R239, R18 ;  /* 0x00000012ef1c7221 */ /* 0x001fe20000010100 */
[----:B------:R-:W-:Y:S01]  /*1e470*/  FFMA.FTZ R18, R80, R31, R160 ;  /* 0x0000001f50127223 */ /* 0x000fe200000100a0 */
[C---:B------:R-:W-:Y:S01]  /*1e480*/  FMUL.FTZ R29, R237.reuse, R38 ;  /* 0x00000026ed1d7220 */ /* 0x040fe20000410000 */
[----:B------:R-:W-:Y:S01]  /*1e490*/  FMUL.FTZ R31, R237, R26 ;  /* 0x0000001aed1f7220 */ /* 0x000fe20000410000 */
[----:B------:R-:W-:Y:S01]  /*1e4a0*/  FADD.FTZ R32, -R239, R19 ;  /* 0x00000013ef207221 */ /* 0x000fe20000010100 */
[----:B------:R-:W-:Y:S01]  /*1e4b0*/  FFMA.FTZ R19, R82, R37, R162 ;  /* 0x0000002552137223 */ /* 0x000fe200000100a2 */
[----:B------:R-:W-:Y:S01]  /*1e4c0*/  F2FP.F16.F32.PACK_AB R18, R15, R18 ;  /* 0x000000120f12723e */ /* 0x000fe200000000ff */
[----:B-1----:R-:W-:-:S04]  /*1e4d0*/  IMAD.WIDE.U32 R14, R236, 0x10, R24 ;  /* 0x00000010ec0e7825 */ /* 0x002fc800078e0018 */
[----:B------:R-:W-:Y:S01]  /*1e4e0*/  FMUL.FTZ R236, R237, R42 ;  /* 0x0000002aedec7220 */ /* 0x000fe20000410000 */
[----:B------:R-:W-:Y:S01]  /*1e4f0*/  FFMA.FTZ R12, R116, R29, R196 ;  /* 0x0000001d740c7223 */ /* 0x000fe200000100c4 */
[----:B------:R-:W-:Y:S01]  /*1e500*/  FFMA.FTZ R26, R118, R31, R198 ;  /* 0x0000001f761a7223 */ /* 0x000fe200000100c6 */
[----:B------:R-:W-:Y:S01]  /*1e510*/  FFMA.FTZ R33, R119, R244, R199 ;  /* 0x000000f477217223 */ /* 0x000fe200000100c7 */
[----:B------:R-:W-:Y:S01]  /*1e520*/  FFMA.FTZ R13, R117, R236, R197 ;  /* 0x000000ec750d7223 */ /* 0x000fe200000100c5 */
[----:B------:R-:W-:Y:S01]  /*1e530*/  F2FP.F16.F32.PACK_AB R19, R36, R19 ;  /* 0x000000132413723e */ /* 0x000fe200000000ff */
[----:B------:R-:W-:Y:S01]  /*1e540*/  FMUL.FTZ R35, R237, R248 ;  /* 0x000000f8ed237220 */ /* 0x000fe20000410000 */
[----:B------:R-:W-:Y:S01]  /*1e550*/  FFMA.FTZ R31, R78, R31, R158 ;  /* 0x0000001f4e1f7223 */ /* 0x000fe2000001009e */
[----:B------:R-:W-:Y:S01]  /*1e560*/  FFMA.FTZ R244, R79, R244, R159 ;  /* 0x000000f44ff47223 */ /* 0x000fe2000001009f */
[----:B------:R-:W-:Y:S01]  /*1e570*/  F2FP.F16.F32.PACK_AB R12, R13, R12 ;  /* 0x0000000c0d0c723e */ /* 0x000fe200000000ff */
[----:B------:R0:W-:Y:S01]  /*1e580*/  STG.E.128 desc[UR4][R14.64], R16 ;  /* 0x000000100e007986 */ /* 0x0001e2000c101d04 */
[----:B------:R-:W-:Y:S01]  /*1e590*/  F2FP.F16.F32.PACK_AB R13, R33, R26 ;  /* 0x0000001a210d723e */ /* 0x000fe200000000ff */
[C---:B------:R-:W-:Y:S01]  /*1e5a0*/  FMUL.FTZ R33, R237.reuse, R242 ;  /* 0x000000f2ed217220 */ /* 0x040fe20000410000 */
[----:B------:R-:W-:Y:S01]  /*1e5b0*/  FFMA.FTZ R37, R114, R35, R194 ;  /* 0x0000002372257223 */ /* 0x000fe200000100c2 */
[----:B------:R-:W-:Y:S01]  /*1e5c0*/  FMUL.FTZ R32, R237, R32 ;  /* 0x00000020ed207220 */ /* 0x000fe20000410000 */
[----:B------:R-:W-:Y:S01]  /*1e5d0*/  FADD.FTZ R34, -R239, R217 ;  /* 0x000000d9ef227221 */ /* 0x000fe20000010100 */
        /* <DEDUP_REMOVED lines=8> */
[C---:B------:R-:W-:Y:S01]  /*1e660*/  FADD.FTZ R36, -R239.reuse, R221 ;  /* 0x000000ddef247221 */ /* 0x040fe20000010100 */
[----:B------:R-:W-:Y:S01]  /*1e670*/  FADD.FTZ R38, -R239, R223 ;  /* 0x000000dfef267221 */ /* 0x000fe20000010100 */
[----:B------:R-:W-:Y:S01]  /*1e680*/  FFMA.FTZ R32, R71, R32, R151 ;  /* 0x0000002047207223 */ /* 0x000fe20000010097 */
[----:B------:R-:W-:Y:S01]  /*1e690*/  FFMA.FTZ R42, R69, R42, R149 ;  /* 0x0000002a452a7223 */ /* 0x000fe20000010095 */
[----:B0-----:R-:W-:Y:S01]  /*1e6a0*/  FFMA.FTZ R15, R113, R246, R193 ;  /* 0x000000f6710f7223 */ /* 0x001fe200000100c1 */
        /* <DEDUP_REMOVED lines=17> */
[----:B------:R-:W-:Y:S01]  /*1e7c0*/  FMUL.FTZ R36, R237, R36 ;  /* 0x00000024ed247220 */ /* 0x000fe20000410000 */
[----:B------:R-:W-:Y:S01]  /*1e7d0*/  F2FP.F16.F32.PACK_AB R21, R27, R22 ;  /* 0x000000161b15723e */ /* 0x000fe200000000ff */
[----:B------:R-:W-:Y:S01]  /*1e7e0*/  FMUL.FTZ R38, R237, R38 ;  /* 0x00000026ed267220 */ /* 0x000fe20000410000 */
[----:B------:R-:W-:Y:S01]  /*1e7f0*/  F2FP.F16.F32.PACK_AB R20, R23, R20 ;  /* 0x000000141714723e */ /* 0x000fe200000000ff */
[----:B------:R-:W-:Y:S01]  /*1e800*/  FFMA.FTZ R37, R70, R37, R150 ;  /* 0x0000002546257223 */ /* 0x000fe20000010096 */
[----:B------:R-:W-:Y:S01]  /*1e810*/  F2FP.F16.F32.PACK_AB R22, R29, R26 ;  /* 0x0000001a1d16723e */ /* 0x000fe200000000ff */
[----:B------:R-:W-:Y:S01]  /*1e820*/  IMAD.WIDE.U32 R26, R234, 0x10, R40 ;  /* 0x00000010ea1a7825 */ /* 0x000fe200078e0028 */
[----:B------:R-:W-:-:S03]  /*1e830*/  F2FP.F16.F32.PACK_AB R23, R31, R28 ;  /* 0x0000001c1f17723e */ /* 0x000fc600000000ff */
[C---:B------:R-:W-:Y:S01]  /*1e840*/  FMUL.FTZ R31, R237.reuse, R216 ;  /* 0x000000d8ed1f7220 */ /* 0x040fe20000410000 */
[----:B------:R-:W-:Y:S01]  /*1e850*/  F2FP.F16.F32.PACK_AB R19, R252, R19 ;  /* 0x00000013fc13723e */ /* 0x000fe200000000ff */
[----:B------:R-:W-:Y:S01]  /*1e860*/  IMAD.WIDE.U32 R28, R234, 0x10, R24 ;  /* 0x00000010ea1c7825 */ /* 0x000fe200078e0018 */
[----:B------:R-:W-:Y:S01]  /*1e870*/  F2FP.F16.F32.PACK_AB R18, R18, R33 ;  /* 0x000000211212723e */ /* 0x000fe200000000ff */
        /* <DEDUP_REMOVED lines=10> */
[----:B------:R-:W-:-:S04]  /*1e920*/  IMAD.WIDE.U32 R24, R235, 0x10, R24 ;  /* 0x00000010eb187825 */ /* 0x000fc800078e0018 */
[----:B0-----:R-:W-:Y:S01]  /*1e930*/  FFMA.FTZ R26, R100, R31, R180 ;  /* 0x0000001f641a7223 */ /* 0x001fe200000100b4 */
[----:B------:R-:W-:Y:S01]  /*1e940*/  F2FP.F16.F32.PACK_AB R13, R32, R37 ;  /* 0x00000025200d723e */ /* 0x000fe200000000ff */
[----:B------:R-:W-:Y:S02]  /*1e950*/  IMAD.SHL.U32 R32, R233, 0x10, RZ ;  /* 0x00000010e9207824 */ /* 0x000fe400078e00ff */
[----:B------:R-:W-:Y:S01]  /*1e960*/  FFMA.FTZ R27, R57, R36, R137 ;  /* 0x00000024391b7223 */ /* 0x000fe20000010089 */
[----:B-1----:R-:W-:Y:S01]  /*1e970*/  FFMA.FTZ R17, R101, R34, R181 ;  /* 0x0000002265117223 */ /* 0x002fe200000100b5 */
[----:B------:R-:W0:Y:S01]  /*1e980*/  LDC.64 R28, c[0x0][0x210] ;  /* 0x00008400ff1c7b82 */ /* 0x000e220000000a00 */
[----:B------:R-:W-:Y:S01]  /*1e990*/  FFMA.FTZ R18, R103, R30, R183 ;  /* 0x0000001e67127223 */ /* 0x000fe200000100b7 */
[----:B------:R-:W-:Y:S01]  /*1e9a0*/  FFMA.FTZ R19, R96, R43, R176 ;  /* 0x0000002b60137223 */ /* 0x000fe200000100b0 */
[----:B--2---:R-:W-:Y:S01]  /*1e9b0*/  FFMA.FTZ R20, R97, R36, R177 ;  /* 0x0000002461147223 */ /* 0x004fe200000100b1 */
[----:B------:R-:W-:Y:S01]  /*1e9c0*/  F2FP.F16.F32.PACK_AB R16, R17, R26 ;  /* 0x0000001a1110723e */ /* 0x000fe200000000ff */
        /* <DEDUP_REMOVED lines=11> */
[----:B------:R-:W-:Y:S01]  /*1ea80*/  SHF.R.U32.HI R233, RZ, 0x1c, R233 ;  /* 0x0000001cffe97819 */ /* 0x000fe200000116e9 */
[----:B------:R-:W-:Y:S01]  /*1ea90*/  FFMA.FTZ R21, R62, R33, R142 ;  /* 0x000000213e157223 */ /* 0x000fe2000001008e */
[C---:B------:R-:W-:Y:S01]  /*1eaa0*/  IADD3 R26, P1, R32.reuse, UR14, RZ ;  /* 0x0000000e201a7c10 */ /* 0x040fe2000ff3e0ff */
[----:B------:R-:W-:Y:S01]  /*1eab0*/  FFMA.FTZ R31, R61, R34, R141 ;  /* 0x000000223d1f7223 */ /* 0x000fe2000001008d */
[----:B------:R-:W-:-:S02]  /*1eac0*/  IADD3 R32, P2, R32, UR16, RZ ;  /* 0x0000001020207c10 */ /* 0x000fc4000ff5e0ff */
[----:B------:R-:W-:Y:S02]  /*1ead0*/  F2FP.F16.F32.PACK_AB R15, R240, R217 ;  /* 0x000000d9f00f723e */ /* 0x000fe400000000ff */
[----:B------:R-:W-:Y:S02]  /*1eae0*/  F2FP.F16.F32.PACK_AB R14, R238, R39 ;  /* 0x00000027ee0e723e */ /* 0x000fe400000000ff */
[----:B------:R-:W-:Y:S02]  /*1eaf0*/  F2FP.F16.F32.PACK_AB R12, R42, R35 ;  /* 0x000000232a0c723e */ /* 0x000fe400000000ff */
[----:B------:R-:W-:Y:S02]  /*1eb00*/  F2FP.F16.F32.PACK_AB R22, R27, R22 ;  /* 0x000000161b16723e */ /* 0x000fe400000000ff */
[----:B------:R-:W-:Y:S01]  /*1eb10*/  IADD3.X R27, R233, UR15, RZ, P1, !PT ;  /* 0x0000000fe91b7c10 */ /* 0x000fe20008ffe4ff */
[----:B------:R1:W-:Y:S01]  /*1eb20*/  STG.E.128 desc[UR4][R24.64], R12 ;  /* 0x0000000c18007986 */ /* 0x0003e2000c101d04 */
[----:B------:R-:W-:-:S02]  /*1eb30*/  F2FP.F16.F32.PACK_AB R23, R38, R23 ;  /* 0x000000172617723e */ /* 0x000fc400000000ff */
[----:B------:R-:W-:Y:S01]  /*1eb40*/  F2FP.F16.F32.PACK_AB R21, R30, R21 ;  /* 0x000000151e15723e */ /* 0x000fe200000000ff */
[----:B------:R1:W-:Y:S01]  /*1eb50*/  STG.E.128 desc[UR4][R26.64], R16 ;  /* 0x000000101a007986 */ /* 0x0003e2000c101d04 */
[----:B------:R-:W-:Y:S02]  /*1eb60*/  IADD3.X R33, R233, UR17, RZ, P2, !PT ;  /* 0x00000011e9217c10 */ /* 0x000fe400097fe4ff */
[----:B------:R-:W-:Y:S02]  /*1eb70*/  F2FP.F16.F32.PACK_AB R20, R31, R20 ;  /* 0x000000141f14723e */ /* 0x000fe400000000ff */
[----:B0-----:R-:W-:-:S03]  /*1eb80*/  LEA R230, R28, R230, 0x2 ;  /* 0x000000e61ce67211 */ /* 0x001fc600078e10ff */
[----:B------:R1:W-:Y:S01]  /*1eb90*/  STG.E.128 desc[UR4][R32.64], R20 ;  /* 0x0000001420007986 */ /* 0x0003e2000c101d04 */
[----:B------:R-:W-:-:S13]  /*1eba0*/  ISETP.GE.AND P1, PT, R230, R29, PT ;  /* 0x0000001de600720c */ /* 0x000fda0003f26270 */
[----:B------:R-:W-:Y:S05]  /*1ebb0*/  @!P1 BRA `(.L_x_25057) ;  /* 0xfffffe2000449947 */ /* 0x000fea000383ffff */
[----:B------:R-:W-:Y:S05]  /*1ebc0*/  BSYNC B0 ;  /* 0x0000000000007941 */ /* 0x000fea0003800000 */
.L_x_24410:
[----:B------:R-:W-:Y:S05]  /*1ebd0*/  EXIT ;  /* 0x000000000000794d */ /* 0x000fea0003800000 */
.L_x_25056:
        /* <DEDUP_REMOVED lines=8> */
.L_x_25059:
[----:B------:R-:W-:Y:S05]  /*1ec60*/  BSYNC B1 ;  /* 0x0000000000017941 */ /* 0x000fea0003800000 */
.L_x_25058:
        /* <DEDUP_REMOVED lines=10> */
.L_x_25060:
[----:B------:R-:W-:Y:S01]  /*1ed10*/  HFMA2.MMA R240, -RZ, RZ, 0, 2.384185791015625e-07 ;  /* 0x00000004fff07435 */ /* 0x000fe200000001ff */
[----:B------:R-:W-:-:S05]  /*1ed20*/  MOV R244, R249 ;  /* 0x000000f900f47202 */ /* 0x000fca0000000f00 */
[----:B------:R-:W-:-:S04]  /*1ed30*/  FADD.FTZ R244, R243, R244 ;  /* 0x000000f4f3f47221 */ /* 0x000fc80000010000 */
[----:B------:R-:W-:-:S07]  /*1ed40*/  IMAD.MOV.U32 R251, RZ, RZ, R244 ;  /* 0x000000fffffb7224 */ /* 0x000fce00078e00f4 */
[----:B------:R-:W-:Y:S05]  /*1ed50*/  WARPSYNC.COLLECTIVE R242, `(.L_x_25061) ;  /* 0x00000000f2087348 */ /* 0x000fea0003c00000 */
[----:B------:R0:W1:Y:S02]  /*1ed60*/  SHFL.BFLY P2, R249, R251, R240, R241 ;  /* 0x0c0000f0fbf97389 */ /* 0x00006400000400f1 */
[----:B01----:R-:W-:Y:S01]  /*1ed70*/  ENDCOLLECTIVE ;  /* 0x000000000000791b */ /* 0x003fe20003800000 */
.L_x_25061:
[----:B------:R-:W-:Y:S02]  /*1ed80*/  IMAD.MOV.U32 R240, RZ, RZ, 0x8 ;  /* 0x00000008fff07424 */ /* 0x000fe400078e00ff */
[----:B------:R-:W-:-:S04]  /*1ed90*/  IMAD.MOV.U32 R237, RZ, RZ, R249 ;  /* 0x000000ffffed7224 */ /* 0x000fc800078e00f9 */
[----:B------:R-:W-:-:S05]  /*1eda0*/  FADD.FTZ R245, R244, R237 ;  /* 0x000000edf4f57221 */ /* 0x000fca0000010000 */
[----:B------:R-:W-:-:S07]  /*1edb0*/  MOV R251, R245 ;  /* 0x000000f500fb7202 */ /* 0x000fce0000000f00 */
[----:B------:R-:W-:Y:S05]  /*1edc0*/  WARPSYNC.COLLECTIVE R242, `(.L_x_25062) ;  /* 0x00000000f2087348 */ /* 0x000fea0003c00000 */
[----:B------:R0:W1:Y:S02]  /*1edd0*/  SHFL.BFLY P2, R249, R251, R240, R241 ;  /* 0x0c0000f0fbf97389 */ /* 0x00006400000400f1 */
[----:B01----:R-:W-:Y:S01]  /*1ede0*/  ENDCOLLECTIVE ;  /* 0x000000000000791b */ /* 0x003fe20003800000 */
.L_x_25062:
[----:B------:R-:W-:Y:S01]  /*1edf0*/  HFMA2.MMA R240, -RZ, RZ, 0, 9.5367431640625e-07 ;  /* 0x00000010fff07435 */ /* 0x000fe200000001ff */
[----:B------:R-:W-:-:S05]  /*1ee00*/  MOV R246, R249 ;  /* 0x000000f900f67202 */ /* 0x000fca0000000f00 */
[----:B------:R-:W-:-:S04]  /*1ee10*/  FADD.FTZ R246, R245, R246 ;  /* 0x000000f6f5f67221 */ /* 0x000fc80000010000 */
[----:B------:R-:W-:-:S07]  /*1ee20*/  IMAD.MOV.U32 R251, RZ, RZ, R246 ;  /* 0x000000fffffb7224 */ /* 0x000fce00078e00f6 */
[----:B------:R-:W-:Y:S05]  /*1ee30*/  WARPSYNC.COLLECTIVE R242, `(.L_x_25063) ;  /* 0x00000000f2087348 */ /* 0x000fea0003c00000 */
[----:B------:R0:W1:Y:S02]  /*1ee40*/  SHFL.BFLY P2, R249, R251, R240, R241 ;  /* 0x0c0000f0fbf97389 */ /* 0x00006400000400f1 */
[----:B01----:R-:W-:Y:S01]  /*1ee50*/  ENDCOLLECTIVE ;  /* 0x000000000000791b */ /* 0x003fe20003800000 */
.L_x_25063:
        /* <DEDUP_REMOVED lines=88> */
.L_x_25064:
[----:B------:R-:W-:Y:S01]  /*1f3e0*/  HFMA2.MMA R240, -RZ, RZ, 0, 1.1920928955078125e-07 ;  /* 0x00000002fff07435 */ /* 0x000fe200000001ff */
[----:B------:R-:W-:-:S05]  /*1f3f0*/  MOV R244, R249 ;  /* 0x000000f900f47202 */ /* 0x000fca0000000f00 */
[----:B------:R-:W-:-:S04]  /*1f400*/  FADD.FTZ R244, R237, R244 ;  /* 0x000000f4edf47221 */ /* 0x000fc80000010000 */
[----:B------:R-:W-:-:S07]  /*1f410*/  IMAD.MOV.U32 R251, RZ, RZ, R244 ;  /* 0x000000fffffb7224 */ /* 0x000fce00078e00f4 */
[----:B------:R-:W-:Y:S05]  /*1f420*/  WARPSYNC.COLLECTIVE R242, `(.L_x_25065) ;  /* 0x00000000f2087348 */ /* 0x000fea0003c00000 */
[----:B------:R0:W1:Y:S02]  /*1f430*/  SHFL.BFLY P2, R249, R251, R240, R241 ;  /* 0x0c0000f0fbf97389 */ /* 0x00006400000400f1 */
[----:B01----:R-:W-:Y:S01]  /*1f440*/  ENDCOLLECTIVE ;  /* 0x000000000000791b */ /* 0x003fe20003800000 */
.L_x_25065:
[----:B------:R-:W-:Y:S02]  /*1f450*/  IMAD.MOV.U32 R240, RZ, RZ, 0x4 ;  /* 0x00000004fff07424 */ /* 0x000fe400078e00ff */
[----:B------:R-:W-:-:S04]  /*1f460*/  IMAD.MOV.U32 R243, RZ, RZ, R249 ;  /* 0x000000fffff37224 */ /* 0x000fc800078e00f9 */
[----:B------:R-:W-:-:S05]  /*1f470*/  FADD.FTZ R243, R244, R243 ;  /* 0x000000f3f4f37221 */ /* 0x000fca0000010000 */
[----:B------:R-:W-:-:S07]  /*1f480*/  MOV R251, R243 ;  /* 0x000000f300fb7202 */ /* 0x000fce0000000f00 */
[----:B------:R-:W-:Y:S05]  /*1f490*/  WARPSYNC.COLLECTIVE R242, `(.L_x_25066) ;  /* 0x00000000f2087348 */ /* 0x000fea0003c00000 */
[----:B------:R0:W1:Y:S02]  /*1f4a0*/  SHFL.BFLY P2, R249, R251, R240, R241 ;  /* 0x0c0000f0fbf97389 */ /* 0x00006400000400f1 */
[----:B01----:R-:W-:Y:S01]  /*1f4b0*/  ENDCOLLECTIVE ;  /* 0x000000000000791b */ /* 0x003fe20003800000 */
.L_x_25066:
[----:B------:R-:W-:Y:S01]  /*1f4c0*/  HFMA2.MMA R240, -RZ, RZ, 0, 4.76837158203125e-07 ;  /* 0x00000008fff07435 */ /* 0x000fe200000001ff */
[----:B------:R-:W-:-:S05]  /*1f4d0*/  MOV R246, R249 ;  /* 0x000000f900f67202 */ /* 0x000fca0000000f00 */
[----:B------:R-:W-:-:S04]  /*1f4e0*/  FADD.FTZ R246, R243, R246 ;  /* 0x000000f6f3f67221 */ /* 0x000fc80000010000 */
[----:B------:R-:W-:-:S07]  /*1f4f0*/  IMAD.MOV.U32 R251, RZ, RZ, R246 ;  /* 0x000000fffffb7224 */ /* 0x000fce00078e00f6 */
[----:B------:R-:W-:Y:S05]  /*1f500*/  WARPSYNC.COLLECTIVE R242, `(.L_x_25067) ;  /* 0x00000000f2087348 */ /* 0x000fea0003c00000 */
[----:B------:R0:W1:Y:S02]  /*1f510*/  SHFL.BFLY P2, R249, R251, R240, R241 ;  /* 0x0c0000f0fbf97389 */ /* 0x00006400000400f1 */
[----:B01----:R-:W-:Y:S01]  /*1f520*/  ENDCOLLECTIVE ;  /* 0x000000000000791b */ /* 0x003fe20003800000 */
.L_x_25067:
[----:B------:R-:W-:Y:S02]  /*1f530*/  IMAD.MOV.U32 R240, RZ, RZ, 0x10 ;  /* 0x00000010fff07424 */ /* 0x000fe400078e00ff */
[----:B------:R-:W-:-:S04]  /*1f540*/  IMAD.MOV.U32 R245, RZ, RZ, R249 ;  /* 0x000000fffff57224 */ /* 0x000fc800078e00f9 */
[----:B------:R-:W-:-:S05]  /*1f550*/  FADD.FTZ R245, R246, R245 ;  /* 0x000000f5f6f57221 */ /* 0x000fca0000010000 */
[----:B------:R-:W-:-:S07]  /*1f560*/  MOV R251, R245 ;  /* 0x000000f500fb7202 */ /* 0x000fce0000000f00 */
[----:B------:R-:W-:Y:S05]  /*1f570*/  WARPSYNC.COLLECTIVE R242, `(.L_x_25068) ;  /* 0x00000000f2087348 */ /* 0x000fea0003c00000 */
[----:B------:R0:W1:Y:S02]  /*1f580*/  SHFL.BFLY P2, R249, R251, R240, R241 ;  /* 0x0c0000f0fbf97389 */ /* 0x00006400000400f1 */
[----:B01----:R-:W-:Y:S01]  /*1f590*/  ENDCOLLECTIVE ;  /* 0x000000000000791b */ /* 0x003fe20003800000 */
.L_x_25068:
[----:B------:R-:W-:Y:S01]  /*1f5a0*/  MOV R248, R249 ;  /* 0x000000f900f87202 */ /* 0x000fe20000000f00 */
[----:B------:R-:W-:Y:S06]  /*1f5b0*/  BRA `(.L_x_25069) ;  /* 0xffffffe4009c7947 */ /* 0x000fec000383ffff */
.L_x_25070:
        /* <DEDUP_REMOVED lines=12> */
.L_x_33689:


//--------------------- .text._ZN10layer_norm31ln_parallel_residual_fwd_kernelINS_13Kernel_traitsIf6__halffS2_fjLj1280ELj1ELj4ELj1ELj16ENS_18Kernel_traits_baseILj1280EfS2_fS2_fjLj128EEEEELb1ELb1ELb0EEEvNS_9FwdParamsE --------------------------
	.section	.text._ZN10layer_norm31ln_parallel_residual_fwd_kernelINS_13Kernel_traitsIf6__halffS2_fjLj1280ELj1ELj4ELj1ELj16ENS_18Kernel_traits_baseILj1280EfS2_fS2_fjLj128EEEEELb1ELb1ELb0EEEvNS_9FwdParamsE,"ax",@progbits
	.align	128
        .global         _ZN10layer_norm31ln_parallel_residual_fwd_kernelINS_13Kernel_traitsIf6__halffS2_fjLj1280ELj1ELj4ELj1ELj16ENS_18Kernel_traits_baseILj1280EfS2_fS2_fjLj128EEEEELb1ELb1ELb0EEEvNS_9FwdParamsE
        .type           _ZN10layer_norm31ln_parallel_residual_fwd_kernelINS_13Kernel_traitsIf6__halffS2_fjLj1280ELj1ELj4ELj1ELj16ENS_18Kernel_traits_baseILj1280EfS2_fS2_fjLj128EEEEELb1ELb1ELb0EEEvNS_9FwdParamsE,@function
        .size           _ZN10layer_norm31ln_parallel_residual_fwd_kernelINS_13Kernel_traitsIf6__halffS2_fjLj1280ELj1ELj4ELj1ELj16ENS_18Kernel_traits_baseILj1280EfS2_fS2_fjLj128EEEEELb1ELb1ELb0EEEvNS_9FwdParamsE,(.L_x_33690 - _ZN10layer_norm31ln_parallel_residual_fwd_kernelINS_13Kernel_traitsIf6__halffS2_fjLj1280ELj1ELj4ELj1ELj16ENS_18Kernel_traits_baseILj1280EfS2_fS2_fjLj128EEEEELb1ELb1ELb0EEEvNS_9FwdParamsE)
        .other          _ZN10layer_norm31ln_parallel_residual_fwd_kernelINS_13Kernel_traitsIf6__halffS2_fjLj1280ELj1ELj4ELj1ELj16ENS_18Kernel_traits_baseILj1280EfS2_fS2_fjLj128EEEEELb1ELb1ELb0EEEvNS_9FwdParamsE,@"STO_CUDA_ENTRY STV_DEFAULT"
_ZN10layer_norm31ln_parallel_residual_fwd_kernelINS_13Kernel_traitsIf6__halffS2_fjLj1280ELj1ELj4ELj1ELj16ENS_18Kernel_traits_baseILj1280EfS2_fS2_fjLj128EEEEELb1ELb1ELb0EEEvNS_9FwdParamsE:
.text._ZN10layer_norm31ln_parallel_residual_fwd_kernelINS_13Kernel_traitsIf6__halffS2_fjLj1280ELj1ELj4ELj1ELj16ENS_18Kernel_traits_baseILj1280EfS2_fS2_fjLj128EEEEELb1ELb1ELb0EEEvNS_9FwdParamsE:
        /* <DEDUP_REMOVED lines=119> */
.L_x_25072:
[----:B------:R-:W-:Y:S05]  /*0770*/  BSYNC B0 ;  /* 0x0000000000007941 */ /* 0x000fea0003800000 */
.L_x_25071:
        /* <DEDUP_REMOVED lines=18> */
.L_x_25074:
[----:B------:R-:W-:Y:S05]  /*08a0*/  BSYNC B0 ;  /* 0x0000000000007941 */ /* 0x000fea0003800000 */
.L_x_25073:
        /* <DEDUP_REMOVED lines=18> */
.L_x_25076:
[----:B------:R-:W-:Y:S05]  /*09d0*/  BSYNC B0 ;  /* 0x0000000000007941 */ /* 0x000fea0003800000 */
.L_x_25075:
        /* <DEDUP_REMOVED lines=18> */
.L_x_25078:
[----:B------:R-:W-:Y:S05]  /*0b00*/  BSYNC B0 ;  /* 0x0000000000007941 */ /* 0x000fea0003800000 */
.L_x_25077:
        /* <DEDUP_REMOVED lines=17> */
.L_x_25080:
[----:B------:R-:W-:Y:S05]  /*0c20*/  BSYNC B0 ;  /* 0x0000000000007941 */ /* 0x000fea0003800000 */
.L_x_25079:
        /* <DEDUP_REMOVED lines=23> */
.L_x_25747:
        /* <DEDUP_REMOVED lines=35> */
.L_x_25085:
[----:B------:R-:W-:-:S07]  /*0fd0*/  MOV R159, R152 ;  /* 0x00000098009f7202 */ /* 0x000fce0000000f00 */
.L_x_25086:
[----:B------:R-:W-:Y:S05]  /*0fe0*/  BSYNC B2 ;  /* 0x0000000000027941 */ /* 0x000fea0003800000 */
.L_x_25084:
        /* <DEDUP_REMOVED lines=16> */
.L_x_25090:
[----:B------:R-:W-:Y:S05]  /*10f0*/  BSYNC B3 ;  /* 0x0000000000037941 */ /* 0x000fea0003800000 */
.L_x_25089:
        /* <DEDUP_REMOVED lines=44> */
.L_x_25088:
[----:B------:R-:W-:Y:S05]  /*13c0*/  BSYNC B2 ;  /* 0x0000000000027941 */ /* 0x000fea0003800000 */
.L_x_25087:
[----:B------:R-:W0:Y:S01]  /*13d0*/  LDC R143, c[0x0][0x294] ;  /* 0x0000a500ff8f7b82 */ /* 0x000e220000000800 */
[----:B------:R-:W-:Y:S02]  /*13e0*/  ISETP.NE.U32.AND P2, PT, R100, RZ, PT ;  /* 0x000000ff6400720c */ /* 0x000fe40003f45070 */
[----:B------:R-:W-:Y:S01]  /*13f0*/  I2FP.F32.U32 R100, R159 ;  /* 0x0000009f00647245 */ /* 0x000fe20000201000 */
[----:B------:R-:W-:Y:S01]  /*1400*/  IMAD.MOV.U32 R159, RZ, RZ, 0x2f800000 ;  /* 0x2f800000ff9f7424 */ /* 0x000fe200078e00ff */
[----:B------:R-:W-:Y:S01]  /*1410*/  ISETP.NE.AND.EX P2, PT, R101, RZ, PT, P2 ;  /* 0x000000ff6500720c */ /* 0x000fe20003f45320 */
[----:B-----5:R-:W-:Y:S01]  /*1420*/  HADD2.F32 R101, -RZ, R104.H0_H0 ;  /* 0x20000068ff657230 */ /* 0x020fe20000004100 */
[----:B------:R-:W-:Y:S01]  /*1430*/  LOP3.LUT R157, R157, 0xffffffef, RZ, 0xc0, !PT ;  /* 0xffffffef9d9d7812 */ /* 0x000fe200078ec0ff */
        /* <DEDUP_REMOVED lines=12> */
.L_x_25091:
        /* <DEDUP_REMOVED lines=12> */
.L_x_25094:
[----:B------:R-:W-:-:S07]  /*15c0*/  MOV R101, R152 ;  /* 0x0000009800657202 */ /* 0x000fce0000000f00 */
.L_x_25095:
[----:B------:R-:W-:Y:S05]  /*15d0*/  BSYNC B2 ;  /* 0x0000000000027941 */ /* 0x000fea0003800000 */
.L_x_25093:
        /* <DEDUP_REMOVED lines=16> */
.L_x_25099:
[----:B------:R-:W-:Y:S05]  /*16e0*/  BSYNC B3 ;  /* 0x0000000000037941 */ /* 0x000fea0003800000 */
.L_x_25098:
        /* <DEDUP_REMOVED lines=44> */
.L_x_25097:
[----:B------:R-:W-:Y:S05]  /*19b0*/  BSYNC B2 ;  /* 0x0000000000027941 */ /* 0x000fea0003800000 */
.L_x_25096:
        /* <DEDUP_REMOVED lines=9> */
.L_x_25092:
        /* <DEDUP_REMOVED lines=12> */
.L_x_25101:
[----:B------:R-:W-:-:S07]  /*1b10*/  MOV R101, R152 ;  /* 0x0000009800657202 */ /* 0x000fce0000000f00 */
.L_x_25102:
[----:B------:R-:W-:Y:S05]  /*1b20*/  BSYNC B2 ;  /* 0x0000000000027941 */ /* 0x000fea0003800000 */
.L_x_25100:
        /* <DEDUP_REMOVED lines=16> */
.L_x_25106:
[----:B------:R-:W-:Y:S05]  /*1c30*/  BSYNC B3 ;  /* 0x0000000000037941 */ /* 0x000fea0003800000 */
.L_x_25105:
        /* <DEDUP_REMOVED lines=44> */
.L_x_25104:
[----:B------:R-:W-:Y:S05]  /*1f00*/  BSYNC B2 ;  /* 0x0000000000027941 */ /* 0x000fea0003800000 */
.L_x_25103:
        /* <DEDUP_REMOVED lines=14> */
.L_x_25107:
        /* <DEDUP_REMOVED lines=12> */
.L_x_25110:
[----:B------:R-:W-:-:S07]  /*20b0*/  IMAD.MOV.U32 R104, RZ, RZ, R152 ;  /* 0x000000ffff687224 */ /* 0x000fce00078e0098 */
.L_x_25111:
[----:B------:R-:W-:Y:S05]  /*20c0*/  BSYNC B2 ;  /* 0x0000000000027941 */ /* 0x000fea0003800000 */
.L_x_25109:
        /* <DEDUP_REMOVED lines=16> */
.L_x_25115:
[----:B------:R-:W-:Y:S05]  /*21d0*/  BSYNC B3 ;  /* 0x0000000000037941 */ /* 0x000fea0003800000 */
.L_x_25114:
        /* <DEDUP_REMOVED lines=44> */
.L_x_25113:
[----:B------:R-:W-:Y:S05]  /*24a0*/  BSYNC B2 ;  /* 0x0000000000027941 */ /* 0x000fea0003800000 */
.L_x_25112:
        /* <DEDUP_REMOVED lines=9> */
.L_x_25108:
        /* <DEDUP_REMOVED lines=12> */
.L_x_25117:
[----:B------:R-:W-:-:S07]  /*2600*/  IMAD.MOV.U32 R104, RZ, RZ, R152 ;  /* 0x000000ffff687224 */ /* 0x000fce00078e0098 */
.L_x_25118:
[----:B------:R-:W-:Y:S05]  /*2610*/  BSYNC B2 ;  /* 0x0000000000027941 */ /* 0x000fea0003800000 */
.L_x_25116:
        /* <DEDUP_REMOVED lines=16> */
.L_x_25122:
[----:B------:R-:W-:Y:S05]  /*2720*/  BSYNC B3 ;  /* 0x0000000000037941 */ /* 0x000fea0003800000 */
.L_x_25121:
        /* <DEDUP_REMOVED lines=44> */
.L_x_25120:
[----:B------:R-:W-:Y:S05]  /*29f0*/  BSYNC B2 ;  /* 0x0000000000027941 */ /* 0x000fea0003800000 */
.L_x_25119:
        /* <DEDUP_REMOVED lines=14> */
.L_x_25123:
        /* <DEDUP_REMOVED lines=12> */
.L_x_25126:
[----:B------:R-:W-:-:S07]  /*2ba0*/  IMAD.MOV.U32 R6, RZ, RZ, R152 ;  /* 0x000000ffff067224 */ /* 0x000fce00078e0098 */
.L_x_25127:
[----:B------:R-:W-:Y:S05]  /*2bb0*/  BSYNC B2 ;  /* 0x0000000000027941 */ /* 0x000fea0003800000 */
.L_x_25125:
        /* <DEDUP_REMOVED lines=16> */
.L_x_25131:
[----:B------:R-:W-:Y:S05]  /*2cc0*/  BSYNC B3 ;  /* 0x0000000000037941 */ /* 0x000fea0003800000 */
.L_x_25130:
        /* <DEDUP_REMOVED lines=44> */
.L_x_25129:
[----:B------:R-:W-:Y:S05]  /*2f90*/  BSYNC B2 ;  /* 0x0000000000027941 */ /* 0x000fea0003800000 */
.L_x_25128:
        /* <DEDUP_REMOVED lines=9> */
.L_x_25124:
        /* <DEDUP_REMOVED lines=12> */
.L_x_25133:
[----:B------:R-:W-:-:S07]  /*30f0*/  IMAD.MOV.U32 R103, RZ, RZ, R152 ;  /* 0x000000ffff677224 */ /* 0x000fce00078e0098 */
.L_x_25134:
[----:B------:R-:W-:Y:S05]  /*3100*/  BSYNC B2 ;  /* 0x0000000000027941 */ /* 0x000fea0003800000 */
.L_x_25132:
        /* <DEDUP_REMOVED lines=16> */
.L_x_25138:
[----:B------:R-:W-:Y:S05]  /*3210*/  BSYNC B3 ;  /* 0x0000000000037941 */ /* 0x000fea0003800000 */
.L_x_25137:
        /* <DEDUP_REMOVED lines=44> */
.L_x_25136:
[----:B------:R-:W-:Y:S05]  /*34e0*/  BSYNC B2 ;  /* 0x0000000000027941 */ /* 0x000fea0003800000 */
.L_x_25135:
        /* <DEDUP_REMOVED lines=14> */
.L_x_25139:
        /* <DEDUP_REMOVED lines=12> */
.L_x_25142:
[----:B------:R-:W-:-:S07]  /*3690*/  MOV R5, R152 ;  /* 0x0000009800057202 */ /* 0x000fce0000000f00 */
.L_x_25143:
[----:B------:R-:W-:Y:S05]  /*36a0*/  BSYNC B2 ;  /* 0x0000000000027941 */ /* 0x000fea0003800000 */
.L_x_25141:
        /* <DEDUP_REMOVED lines=16> */
.L_x_25147:
[----:B------:R-:W-:Y:S05]  /*37b0*/  BSYNC B3 ;  /* 0x0000000000037941 */ /* 0x000fea0003800000 */
.L_x_25146:
        /* <DEDUP_REMOVED lines=44> */
.L_x_25145:
[----:B------:R-:W-:Y:S05]  /*3a80*/  BSYNC B2 ;  /* 0x0000000000027941 */ /* 0x000fea0003800000 */
.L_x_25144:
        /* <DEDUP_REMOVED lines=9> */
.L_x_25140:
        /* <DEDUP_REMOVED lines=12> */
.L_x_25149:
[----:B------:R-:W-:-:S07]  /*3be0*/  MOV R160, R152 ;  /* 0x0000009800a07202 */ /* 0x000fce0000000f00 */
.L_x_25150:
[----:B------:R-:W-:Y:S05]  /*3bf0*/  BSYNC B2 ;  /* 0x0000000000027941 */ /* 0x000fea0003800000 */
.L_x_25148:
        /* <DEDUP_REMOVED lines=16> */
.L_x_25154:
[----:B------:R-:W-:Y:S05]  /*3d00*/  BSYNC B3 ;  /* 0x0000000000037941 */ /* 0x000fea0003800000 */
.L_x_25153:
        /* <DEDUP_REMOVED lines=44> */
.L_x_25152:
[----:B------:R-:W-:Y:S05]  /*3fd0*/  BSYNC B2 ;  /* 0x0000000000027941 */ /* 0x000fea0003800000 */
.L_x_25151:
        /* <DEDUP_REMOVED lines=14> */
.L_x_25155:
        /* <DEDUP_REMOVED lines=12> */
.L_x_25158:
[----:B------:R-:W-:-:S07]  /*4180*/  IMAD.MOV.U32 R4, RZ, RZ, R152 ;  /* 0x000000ffff047224 */ /* 0x000fce00078e0098 */
.L_x_25159:
[----:B------:R-:W-:Y:S05]  /*4190*/  BSYNC B2 ;  /* 0x0000000000027941 */ /* 0x000fea0003800000 */
.L_x_25157:
        /* <DEDUP_REMOVED lines=16> */
.L_x_25163:
[----:B------:R-:W-:Y:S05]  /*42a0*/  BSYNC B3 ;  /* 0x0000000000037941 */ /* 0x000fea0003800000 */
.L_x_25162:
        /* <DEDUP_REMOVED lines=44> */
.L_x_25161:
[----:B------:R-:W-:Y:S05]  /*4570*/  BSYNC B2 ;  /* 0x0000000000027941 */ /* 0x000fea0003800000 */
.L_x_25160:
        /* <DEDUP_REMOVED lines=9> */
.L_x_25156:
        /* <DEDUP_REMOVED lines=12> */
.L_x_25165:
[----:B------:R-:W-:-:S07]  /*46d0*/  IMAD.MOV.U32 R105, RZ, RZ, R152 ;  /* 0x000000ffff697224 */ /* 0x000fce00078e0098 */
.L_x_25166:
[----:B------:R-:W-:Y:S05]  /*46e0*/  BSYNC B2 ;  /* 0x0000000000027941 */ /* 0x000fea0003800000 */
.L_x_25164:
        /* <DEDUP_REMOVED lines=16> */
.L_x_25170:
[----:B------:R-:W-:Y:S05]  /*47f0*/  BSYNC B3 ;  /* 0x0000000000037941 */ /* 0x000fea0003800000 */
.L_x_25169:
        /* <DEDUP_REMOVED lines=44> */
.L_x_25168:
[----:B------:R-:W-:Y:S05]  /*4ac0*/  BSYNC B2 ;  /* 0x0000000000027941 */ /* 0x000fea0003800000 */
.L_x_25167:
        /* <DEDUP_REMOVED lines=12> */
.L_x_25171:
        /* <DEDUP_REMOVED lines=12> */
.L_x_25174:
[----:B------:R-:W-:-:S07]  /*4c50*/  IMAD.MOV.U32 R3, RZ, RZ, R152 ;  /* 0x000000ffff037224 */ /* 0x000fce00078e0098 */
.L_x_25175:
[----:B------:R-:W-:Y:S05]  /*4c60*/  BSYNC B2 ;  /* 0x0000000000027941 */ /* 0x000fea0003800000 */
.L_x_25173:
        /* <DEDUP_REMOVED lines=16> */
.L_x_25179:
[----:B------:R-:W-:Y:S05]  /*4d70*/  BSYNC B3 ;  /* 0x0000000000037941 */ /* 0x000fea0003800000 */
.L_x_25178:
        /* <DEDUP_REMOVED lines=44> */
.L_x_25177:
[----:B------:R-:W-:Y:S05]  /*5040*/  BSYNC B2 ;  /* 0x0000000000027941 */ /* 0x000fea0003800000 */
.L_x_25176:
        /* <DEDUP_REMOVED lines=9> */
.L_x_25172:
        /* <DEDUP_REMOVED lines=12> */
.L_x_25181:
[----:B------:R-:W-:-:S07]  /*51a0*/  IMAD.MOV.U32 R106, RZ, RZ, R152 ;  /* 0x000000ffff6a7224 */ /* 0x000fce00078e0098 */
.L_x_25182:
[----:B------:R-:W-:Y:S05]  /*51b0*/  BSYNC B2 ;  /* 0x0000000000027941 */ /* 0x000fea0003800000 */
.L_x_25180:
        /* <DEDUP_REMOVED lines=16> */
.L_x_25186:
[----:B------:R-:W-:Y:S05]  /*52c0*/  BSYNC B3 ;  /* 0x0000000000037941 */ /* 0x000fea0003800000 */
.L_x_25185:
        /* <DEDUP_REMOVED lines=44> */
.L_x_25184:
[----:B------:R-:W-:Y:S05]  /*5590*/  BSYNC B2 ;  /* 0x0000000000027941 */ /* 0x000fea0003800000 */
.L_x_25183:
        /* <DEDUP_REMOVED lines=12> */
.L_x_25187:
        /* <DEDUP_REMOVED lines=12> */
.L_x_25190:
[----:B------:R-:W-:-:S07]  /*5720*/  MOV R2, R152 ;  /* 0x0000009800027202 */ /* 0x000fce0000000f00 */
.L_x_25191:
[----:B------:R-:W-:Y:S05]  /*5730*/  BSYNC B2 ;  /* 0x0000000000027941 */ /* 0x000fea0003800000 */
.L_x_25189:
        /* <DEDUP_REMOVED lines=16> */
.L_x_25195:
[----:B------:R-:W-:Y:S05]  /*5840*/  BSYNC B3 ;  /* 0x0000000000037941 */ /* 0x000fea0003800000 */
.L_x_25194:
        /* <DEDUP_REMOVED lines=44> */
.L_x_25193:
[----:B------:R-:W-:Y:S05]  /*5b10*/  BSYNC B2 ;  /* 0x0000000000027941 */ /* 0x000fea0003800000 */
.L_x_25192:
        /* <DEDUP_REMOVED lines=9> */
.L_x_25188:
        /* <DEDUP_REMOVED lines=12> */
.L_x_25197:
[----:B------:R-:W-:-:S07]  /*5c70*/  MOV R162, R152 ;  /* 0x0000009800a27202 */ /* 0x000fce0000000f00 */
.L_x_25198:
[----:B------:R-:W-:Y:S05]  /*5c80*/  BSYNC B2 ;  /* 0x0000000000027941 */ /* 0x000fea0003800000 */
.L_x_25196:
        /* <DEDUP_REMOVED lines=16> */
.L_x_25202:
[----:B------:R-:W-:Y:S05]  /*5d90*/  BSYNC B3 ;  /* 0x0000000000037941 */ /* 0x000fea0003800000 */
.L_x_25201:
        /* <DEDUP_REMOVED lines=44> */
.L_x_25200:
[----:B------:R-:W-:Y:S05]  /*6060*/  BSYNC B2 ;  /* 0x0000000000027941 */ /* 0x000fea0003800000 */
.L_x_25199:
        /* <DEDUP_REMOVED lines=12> */
.L_x_25203:
        /* <DEDUP_REMOVED lines=12> */
.L_x_25206:
[----:B------:R-:W-:-:S07]  /*61f0*/  IMAD.MOV.U32 R0, RZ, RZ, R152 ;  /* 0x000000ffff007224 */ /* 0x000fce00078e0098 */
.L_x_25207:
[----:B------:R-:W-:Y:S05]  /*6200*/  BSYNC B2 ;  /* 0x0000000000027941 */ /* 0x000fea0003800000 */
.L_x_25205:
        /* <DEDUP_REMOVED lines=16> */
.L_x_25211:
[----:B------:R-:W-:Y:S05]  /*6310*/  BSYNC B3 ;  /* 0x0000000000037941 */ /* 0x000fea0003800000 */
.L_x_25210:
        /* <DEDUP_REMOVED lines=44> */
.L_x_25209:
[----:B------:R-:W-:Y:S05]  /*65e0*/  BSYNC B2 ;  /* 0x0000000000027941 */ /* 0x000fea0003800000 */
.L_x_25208:
        /* <DEDUP_REMOVED lines=9> */
.L_x_25204:
        /* <DEDUP_REMOVED lines=36> */
[----:B------:R-:W-:Y:S02]  /*68c0*/  LOP3.LUT R140, R0, 0xffff, RZ, 0xc0, !PT ;  /* 0x0000ffff008c7812 */ /* 0x000fe400078ec0ff */
[----:B------:R-:W-:Y:S01]  /*68d0*/  IADD3 R162, P0, R162, UR16, RZ ;  /* 0x00000010a2a27c10 */ /* 0x000fe2000ff1e0ff */
[----:B------:R-:W-:Y:S01]  /*68e0*/  IMAD.WIDE.U32 R142, R142, 0x10000, RZ ;  /* 0x000100008e8e7825 */ /* 0x000fe200078e00ff */
[----:B------:R-:W-:-:S02]  /*68f0*/  PRMT R163, R163, 0x4210, R140 ;  /* 0x00004210a3a37816 */ /* 0x000fc4000000008c */
[----:B------:R-:W-:-:S04]  /*6900*/  PRMT R140, R3, 0x7104, RZ ;  /* 0x00007104038c7816 */ /* 0x000fc800000000ff */
        /* <DEDUP_REMOVED lines=10> */
.L_x_25212:
[----:B01----:R-:W-:-:S07]  /*69b0*/  IADD3 R140, R158, 0x20, RZ ;  /* 0x000000209e8c7810 */ /* 0x003fce0007ffe0ff */
.L_x_25083:
[----:B------:R-:W-:Y:S05]  /*69c0*/  BSYNC B1 ;  /* 0x0000000000017941 */ /* 0x000fea0003800000 */
.L_x_25082:
        /* <DEDUP_REMOVED lines=30> */
.L_x_25216:
[----:B------:R-:W-:-:S07]  /*6bb0*/  IMAD.MOV.U32 R160, RZ, RZ, R152 ;  /* 0x000000ffffa07224 */ /* 0x000fce00078e0098 */
.L_x_25217:
[----:B------:R-:W-:Y:S05]  /*6bc0*/  BSYNC B2 ;  /* 0x0000000000027941 */ /* 0x000fea0003800000 */
.L_x_25215:
        /* <DEDUP_REMOVED lines=16> */
.L_x_25221:
[----:B------:R-:W-:Y:S05]  /*6cd0*/  BSYNC B3 ;  /* 0x0000000000037941 */ /* 0x000fea0003800000 */
.L_x_25220:
        /* <DEDUP_REMOVED lines=44> */
.L_x_25219:
[----:B------:R-:W-:Y:S05]  /*6fa0*/  BSYNC B2 ;  /* 0x0000000000027941 */ /* 0x000fea0003800000 */
.L_x_25218:
        /* <DEDUP_REMOVED lines=19> */
.L_x_25222:
        /* <DEDUP_REMOVED lines=12> */
.L_x_25225:
[----:B------:R-:W-:-:S07]  /*71a0*/  IMAD.MOV.U32 R109, RZ, RZ, R152 ;  /* 0x000000ffff6d7224 */ /* 0x000fce00078e0098 */
.L_x_25226:
[----:B------:R-:W-:Y:S05]  /*71b0*/  BSYNC B2 ;  /* 0x0000000000027941 */ /* 0x000fea0003800000 */
.L_x_25224:
        /* <DEDUP_REMOVED lines=16> */
.L_x_25230:
[----:B------:R-:W-:Y:S05]  /*72c0*/  BSYNC B3 ;  /* 0x0000000000037941 */ /* 0x000fea0003800000 */
.L_x_25229:
        /* <DEDUP_REMOVED lines=44> */
.L_x_25228:
[----:B------:R-:W-:Y:S05]  /*7590*/  BSYNC B2 ;  /* 0x0000000000027941 */ /* 0x000fea0003800000 */
.L_x_25227:
        /* <DEDUP_REMOVED lines=9> */
.L_x_25223:
        /* <DEDUP_REMOVED lines=12> */
.L_x_25232:
[----:B------:R-:W-:-:S07]  /*76f0*/  IMAD.MOV.U32 R109, RZ, RZ, R152 ;  /* 0x000000ffff6d7224 */ /* 0x000fce00078e0098 */
.L_x_25233:
[----:B------:R-:W-:Y:S05]  /*7700*/  BSYNC B2 ;  /* 0x0000000000027941 */ /* 0x000fea0003800000 */
.L_x_25231:
        /* <DEDUP_REMOVED lines=16> */
.L_x_25237:
[----:B------:R-:W-:Y:S05]  /*7810*/  BSYNC B3 ;  /* 0x0000000000037941 */ /* 0x000fea0003800000 */
.L_x_25236:
        /* <DEDUP_REMOVED lines=44> */
.L_x_25235:
[----:B------:R-:W-:Y:S05]  /*7ae0*/  BSYNC B2 ;  /* 0x0000000000027941 */ /* 0x000fea0003800000 */
.L_x_25234:
        /* <DEDUP_REMOVED lines=14> */
.L_x_25238:
        /* <DEDUP_REMOVED lines=12> */
.L_x_25241:
[----:B------:R-:W-:-:S07]  /*7c90*/  IMAD.MOV.U32 R112, RZ, RZ, R152 ;  /* 0x000000ffff707224 */ /* 0x000fce00078e0098 */
.L_x_25242:
[----:B------:R-:W-:Y:S05]  /*7ca0*/  BSYNC B2 ;  /* 0x0000000000027941 */ /* 0x000fea0003800000 */
.L_x_25240:
        /* <DEDUP_REMOVED lines=16> */
.L_x_25246:
[----:B------:R-:W-:Y:S05]  /*7db0*/  BSYNC B3 ;  /* 0x0000000000037941 */ /* 0x000fea0003800000 */
.L_x_25245:
        /* <DEDUP_REMOVED lines=44> */
.L_x_25244:
[----:B------:R-:W-:Y:S05]  /*8080*/  BSYNC B2 ;  /* 0x0000000000027941 */ /* 0x000fea0003800000 */
.L_x_25243:
        /* <DEDUP_REMOVED lines=9> */
.L_x_25239:
        /* <DEDUP_REMOVED lines=12> */
.L_x_25248:
[----:B------:R-:W-:-:S07]  /*81e0*/  IMAD.MOV.U32 R112, RZ, RZ, R152 ;  /* 0x000000ffff707224 */ /* 0x000fce00078e0098 */
.L_x_25249:
[----:B------:R-:W-:Y:S05]  /*81f0*/  BSYNC B2 ;  /* 0x0000000000027941 */ /* 0x000fea0003800000 */
.L_x_25247:
        /* <DEDUP_REMOVED lines=16> */
.L_x_25253:
[----:B------:R-:W-:Y:S05]  /*8300*/  BSYNC B3 ;  /* 0x0000000000037941 */ /* 0x000fea0003800000 */
.L_x_25252:
        /* <DEDUP_REMOVED lines=44> */
.L_x_25251:
[----:B------:R-:W-:Y:S05]  /*85d0*/  BSYNC B2 ;  /* 0x0000000000027941 */ /* 0x000fea0003800000 */
.L_x_25250:
        /* <DEDUP_REMOVED lines=14> */
.L_x_25254:
        /* <DEDUP_REMOVED lines=12> */
.L_x_25257:
[----:B------:R-:W-:-:S07]  /*8780*/  MOV R6, R152 ;  /* 0x0000009800067202 */ /* 0x000fce0000000f00 */
.L_x_25258:
[----:B------:R-:W-:Y:S05]  /*8790*/  BSYNC B2 ;  /* 0x0000000000027941 */ /* 0x000fea0003800000 */
.L_x_25256:
        /* <DEDUP_REMOVED lines=16> */
.L_x_25262:
[----:B------:R-:W-:Y:S05]  /*88a0*/  BSYNC B3 ;  /* 0x0000000000037941 */ /* 0x000fea0003800000 */
.L_x_25261:
        /* <DEDUP_REMOVED lines=44> */
.L_x_25260:
[----:B------:R-:W-:Y:S05]  /*8b70*/  BSYNC B2 ;  /* 0x0000000000027941 */ /* 0x000fea0003800000 */
.L_x_25259:
        /* <DEDUP_REMOVED lines=9> */
.L_x_25255:
        /* <DEDUP_REMOVED lines=12> */
.L_x_25264:
[----:B------:R-:W-:-:S07]  /*8cd0*/  MOV R111, R152 ;  /* 0x00000098006f7202 */ /* 0x000fce0000000f00 */
.L_x_25265:
[----:B------:R-:W-:Y:S05]  /*8ce0*/  BSYNC B2 ;  /* 0x0000000000027941 */ /* 0x000fea0003800000 */
.L_x_25263:
        /* <DEDUP_REMOVED lines=16> */
.L_x_25269:
[----:B------:R-:W-:Y:S05]  /*8df0*/  BSYNC B3 ;  /* 0x0000000000037941 */ /* 0x000fea0003800000 */
.L_x_25268:
        /* <DEDUP_REMOVED lines=44> */
.L_x_25267:
[----:B------:R-:W-:Y:S05]  /*90c0*/  BSYNC B2 ;  /* 0x0000000000027941 */ /* 0x000fea0003800000 */
.L_x_25266:
        /* <DEDUP_REMOVED lines=14> */
.L_x_25270:
        /* <DEDUP_REMOVED lines=12> */
.L_x_25273:
[----:B------:R-:W-:-:S07]  /*9270*/  IMAD.MOV.U32 R5, RZ, RZ, R152 ;  /* 0x000000ffff057224 */ /* 0x000fce00078e0098 */
.L_x_25274:
[----:B------:R-:W-:Y:S05]  /*9280*/  BSYNC B2 ;  /* 0x0000000000027941 */ /* 0x000fea0003800000 */
.L_x_25272:
        /* <DEDUP_REMOVED lines=16> */
.L_x_25278:
[----:B------:R-:W-:Y:S05]  /*9390*/  BSYNC B3 ;  /* 0x0000000000037941 */ /* 0x000fea0003800000 */
.L_x_25277:
        /* <DEDUP_REMOVED lines=44> */
.L_x_25276:
[----:B------:R-:W-:Y:S05]  /*9660*/  BSYNC B2 ;  /* 0x0000000000027941 */ /* 0x000fea0003800000 */
.L_x_25275:
        /* <DEDUP_REMOVED lines=9> */
.L_x_25271:
        /* <DEDUP_REMOVED lines=12> */
.L_x_25280:
[----:B------:R-:W-:-:S07]  /*97c0*/  IMAD.MOV.U32 R161, RZ, RZ, R152 ;  /* 0x000000ffffa17224 */ /* 0x000fce00078e0098 */
.L_x_25281:
[----:B------:R-:W-:Y:S05]  /*97d0*/  BSYNC B2 ;  /* 0x0000000000027941 */ /* 0x000fea0003800000 */
.L_x_25279:
        /* <DEDUP_REMOVED lines=16> */
.L_x_25285:
[----:B------:R-:W-:Y:S05]  /*98e0*/  BSYNC B3 ;  /* 0x0000000000037941 */ /* 0x000fea0003800000 */
.L_x_25284:
        /* <DEDUP_REMOVED lines=44> */
.L_x_25283:
[----:B------:R-:W-:Y:S05]  /*9bb0*/  BSYNC B2 ;  /* 0x0000000000027941 */ /* 0x000fea0003800000 */
.L_x_25282:
        /* <DEDUP_REMOVED lines=14> */
.L_x_25286:
        /* <DEDUP_REMOVED lines=12> */
.L_x_25289:
[----:B------:R-:W-:-:S07]  /*9d60*/  IMAD.MOV.U32 R4, RZ, RZ, R152 ;  /* 0x000000ffff047224 */ /* 0x000fce00078e0098 */
.L_x_25290:
[----:B------:R-:W-:Y:S05]  /*9d70*/  BSYNC B2 ;  /* 0x0000000000027941 */ /* 0x000fea0003800000 */
.L_x_25288:
        /* <DEDUP_REMOVED lines=16> */
.L_x_25294:
[----:B------:R-:W-:Y:S05]  /*9e80*/  BSYNC B3 ;  /* 0x0000000000037941 */ /* 0x000fea0003800000 */
.L_x_25293:
        /* <DEDUP_REMOVED lines=44> */
.L_x_25292:
[----:B------:R-:W-:Y:S05]  /*a150*/  BSYNC B2 ;  /* 0x0000000000027941 */ /* 0x000fea0003800000 */
.L_x_25291:
        /* <DEDUP_REMOVED lines=9> */
.L_x_25287:
        /* <DEDUP_REMOVED lines=12> */
.L_x_25296:
[----:B------:R-:W-:-:S07]  /*a2b0*/  IMAD.MOV.U32 R113, RZ, RZ, R152 ;  /* 0x000000ffff717224 */ /* 0x000fce00078e0098 */
.L_x_25297:
[----:B------:R-:W-:Y:S05]  /*a2c0*/  BSYNC B2 ;  /* 0x0000000000027941 */ /* 0x000fea0003800000 */
.L_x_25295:
        /* <DEDUP_REMOVED lines=16> */
.L_x_25301:
[----:B------:R-:W-:Y:S05]  /*a3d0*/  BSYNC B3 ;  /* 0x0000000000037941 */ /* 0x000fea0003800000 */
.L_x_25300:
        /* <DEDUP_REMOVED lines=44> */
.L_x_25299:
[----:B------:R-:W-:Y:S05]  /*a6a0*/  BSYNC B2 ;  /* 0x0000000000027941 */ /* 0x000fea0003800000 */
.L_x_25298:
        /* <DEDUP_REMOVED lines=12> */
.L_x_25302:
        /* <DEDUP_REMOVED lines=12> */
.L_x_25305:
[----:B------:R-:W-:-:S07]  /*a830*/  MOV R3, R152 ;  /* 0x0000009800037202 */ /* 0x000fce0000000f00 */
.L_x_25306:
[----:B------:R-:W-:Y:S05]  /*a840*/  BSYNC B2 ;  /* 0x0000000000027941 */ /* 0x000fea0003800000 */
.L_x_25304:
        /* <DEDUP_REMOVED lines=16> */
.L_x_25310:
[----:B------:R-:W-:Y:S05]  /*a950*/  BSYNC B3 ;  /* 0x0000000000037941 */ /* 0x000fea0003800000 */
.L_x_25309:
        /* <DEDUP_REMOVED lines=44> */
.L_x_25308:
[----:B------:R-:W-:Y:S05]  /*ac20*/  BSYNC B2 ;  /* 0x0000000000027941 */ /* 0x000fea0003800000 */
.L_x_25307:
        /* <DEDUP_REMOVED lines=9> */
.L_x_25303:
        /* <DEDUP_REMOVED lines=12> */
.L_x_25312:
[----:B------:R-:W-:-:S07]  /*ad80*/  MOV R114, R152 ;  /* 0x0000009800727202 */ /* 0x000fce0000000f00 */
.L_x_25313:
[----:B------:R-:W-:Y:S05]  /*ad90*/  BSYNC B2 ;  /* 0x0000000000027941 */ /* 0x000fea0003800000 */
.L_x_25311:
        /* <DEDUP_REMOVED lines=16> */
.L_x_25317:
[----:B------:R-:W-:Y:S05]  /*aea0*/  BSYNC B3 ;  /* 0x0000000000037941 */ /* 0x000fea0003800000 */
.L_x_25316:
        /* <DEDUP_REMOVED lines=44> */
.L_x_25315:
[----:B------:R-:W-:Y:S05]  /*b170*/  BSYNC B2 ;  /* 0x0000000000027941 */ /* 0x000fea0003800000 */
.L_x_25314:
        /* <DEDUP_REMOVED lines=12> */
.L_x_25318:
        /* <DEDUP_REMOVED lines=12> */
.L_x_25321:
[----:B------:R-:W-:-:S07]  /*b300*/  IMAD.MOV.U32 R2, RZ, RZ, R152 ;  /* 0x000000ffff027224 */ /* 0x000fce00078e0098 */
.L_x_25322:
[----:B------:R-:W-:Y:S05]  /*b310*/  BSYNC B2 ;  /* 0x0000000000027941 */ /* 0x000fea0003800000 */
.L_x_25320:
        /* <DEDUP_REMOVED lines=16> */
.L_x_25326:
[----:B------:R-:W-:Y:S05]  /*b420*/  BSYNC B3 ;  /* 0x0000000000037941 */ /* 0x000fea0003800000 */
.L_x_25325:
        /* <DEDUP_REMOVED lines=44> */
.L_x_25324:
[----:B------:R-:W-:Y:S05]  /*b6f0*/  BSYNC B2 ;  /* 0x0000000000027941 */ /* 0x000fea0003800000 */
.L_x_25323:
        /* <DEDUP_REMOVED lines=9> */
.L_x_25319:
        /* <DEDUP_REMOVED lines=12> */
.L_x_25328:
[----:B------:R-:W-:-:S07]  /*b850*/  IMAD.MOV.U32 R149, RZ, RZ, R152 ;  /* 0x000000ffff957224 */ /* 0x000fce00078e0098 */
.L_x_25329:
[----:B------:R-:W-:Y:S05]  /*b860*/  BSYNC B2 ;  /* 0x0000000000027941 */ /* 0x000fea0003800000 */
.L_x_25327:
        /* <DEDUP_REMOVED lines=16> */
.L_x_25333:
[----:B------:R-:W-:Y:S05]  /*b970*/  BSYNC B3 ;  /* 0x0000000000037941 */ /* 0x000fea0003800000 */
.L_x_25332:
        /* <DEDUP_REMOVED lines=44> */
.L_x_25331:
[----:B------:R-:W-:Y:S05]  /*bc40*/  BSYNC B2 ;  /* 0x0000000000027941 */ /* 0x000fea0003800000 */
.L_x_25330:
        /* <DEDUP_REMOVED lines=12> */
.L_x_25334:
        /* <DEDUP_REMOVED lines=12> */
.L_x_25337:
[----:B------:R-:W-:-:S07]  /*bdd0*/  IMAD.MOV.U32 R0, RZ, RZ, R152 ;  /* 0x000000ffff007224 */ /* 0x000fce00078e0098 */
.L_x_25338:
[----:B------:R-:W-:Y:S05]  /*bde0*/  BSYNC B2 ;  /* 0x0000000000027941 */ /* 0x000fea0003800000 */
.L_x_25336:
        /* <DEDUP_REMOVED lines=16> */
.L_x_25342:
[----:B------:R-:W-:Y:S05]  /*bef0*/  BSYNC B3 ;  /* 0x0000000000037941 */ /* 0x000fea0003800000 */
.L_x_25341:
        /* <DEDUP_REMOVED lines=44> */
.L_x_25340:
[----:B------:R-:W-:Y:S05]  /*c1c0*/  BSYNC B2 ;  /* 0x0000000000027941 */ /* 0x000fea0003800000 */
.L_x_25339:
        /* <DEDUP_REMOVED lines=9> */
.L_x_25335:
        /* <DEDUP_REMOVED lines=51> */
.L_x_25343:
[----:B------:R-:W-:-:S07]  /*c590*/  VIADD R140, R140, 0x20 ;  /* 0x000000208c8c7836 */ /* 0x000fce0000000000 */
.L_x_25214:
[----:B------:R-:W-:Y:S05]  /*c5a0*/  BSYNC B1 ;  /* 0x0000000000017941 */ /* 0x000fea0003800000 */
.L_x_25213:
        /* <DEDUP_REMOVED lines=30> */
.L_x_25347:
[----:B------:R-:W-:-:S07]  /*c790*/  IMAD.MOV.U32 R160, RZ, RZ, R152 ;  /* 0x000000ffffa07224 */ /* 0x000fce00078e0098 */
.L_x_25348:
[----:B------:R-:W-:Y:S05]  /*c7a0*/  BSYNC B2 ;  /* 0x0000000000027941 */ /* 0x000fea0003800000 */
.L_x_25346:
        /* <DEDUP_REMOVED lines=16> */
.L_x_25352:
[----:B------:R-:W-:Y:S05]  /*c8b0*/  BSYNC B3 ;  /* 0x0000000000037941 */ /* 0x000fea0003800000 */
.L_x_25351:
        /* <DEDUP_REMOVED lines=44> */
.L_x_25350:
[----:B------:R-:W-:Y:S05]  /*cb80*/  BSYNC B2 ;  /* 0x0000000000027941 */ /* 0x000fea0003800000 */
.L_x_25349:
        /* <DEDUP_REMOVED lines=19> */
.L_x_25353:
        /* <DEDUP_REMOVED lines=12> */
.L_x_25356:
[----:B------:R-:W-:-:S07]  /*cd80*/  IMAD.MOV.U32 R117, RZ, RZ, R152 ;  /* 0x000000ffff757224 */ /* 0x000fce00078e0098 */
.L_x_25357:
[----:B------:R-:W-:Y:S05]  /*cd90*/  BSYNC B2 ;  /* 0x0000000000027941 */ /* 0x000fea0003800000 */
.L_x_25355:
        /* <DEDUP_REMOVED lines=16> */
.L_x_25361:
[----:B------:R-:W-:Y:S05]  /*cea0*/  BSYNC B3 ;  /* 0x0000000000037941 */ /* 0x000fea0003800000 */
.L_x_25360:
        /* <DEDUP_REMOVED lines=44> */
.L_x_25359:
[----:B------:R-:W-:Y:S05]  /*d170*/  BSYNC B2 ;  /* 0x0000000000027941 */ /* 0x000fea0003800000 */
.L_x_25358:
        /* <DEDUP_REMOVED lines=9> */
.L_x_25354:
        /* <DEDUP_REMOVED lines=12> */
.L_x_25363:
[----:B------:R-:W-:-:S07]  /*d2d0*/  IMAD.MOV.U32 R117, RZ, RZ, R152 ;  /* 0x000000ffff757224 */ /* 0x000fce00078e0098 */
.L_x_25364:
[----:B------:R-:W-:Y:S05]  /*d2e0*/  BSYNC B2 ;  /* 0x0000000000027941 */ /* 0x000fea0003800000 */
.L_x_25362:
        /* <DEDUP_REMOVED lines=16> */
.L_x_25368:
[----:B------:R-:W-:Y:S05]  /*d3f0*/  BSYNC B3 ;  /* 0x0000000000037941 */ /* 0x000fea0003800000 */
.L_x_25367:
        /* <DEDUP_REMOVED lines=44> */
.L_x_25366:
[----:B------:R-:W-:Y:S05]  /*d6c0*/  BSYNC B2 ;  /* 0x0000000000027941 */ /* 0x000fea0003800000 */
.L_x_25365:
        /* <DEDUP_REMOVED lines=14> */
.L_x_25369:
        /* <DEDUP_REMOVED lines=12> */
.L_x_25372:
[----:B------:R-:W-:-:S07]  /*d870*/  MOV R120, R152 ;  /* 0x0000009800787202 */ /* 0x000fce0000000f00 */
.L_x_25373:
[----:B------:R-:W-:Y:S05]  /*d880*/  BSYNC B2 ;  /* 0x0000000000027941 */ /* 0x000fea0003800000 */
.L_x_25371:
        /* <DEDUP_REMOVED lines=16> */
.L_x_25377:
[----:B------:R-:W-:Y:S05]  /*d990*/  BSYNC B3 ;  /* 0x0000000000037941 */ /* 0x000fea0003800000 */
.L_x_25376:
        /* <DEDUP_REMOVED lines=44> */
.L_x_25375:
[----:B------:R-:W-:Y:S05]  /*dc60*/  BSYNC B2 ;  /* 0x0000000000027941 */ /* 0x000fea0003800000 */
.L_x_25374:
        /* <DEDUP_REMOVED lines=9> */
.L_x_25370:
        /* <DEDUP_REMOVED lines=12> */
.L_x_25379:
[----:B------:R-:W-:-:S07]  /*ddc0*/  MOV R120, R152 ;  /* 0x0000009800787202 */ /* 0x000fce0000000f00 */
.L_x_25380:
[----:B------:R-:W-:Y:S05]  /*ddd0*/  BSYNC B2 ;  /* 0x0000000000027941 */ /* 0x000fea0003800000 */
.L_x_25378:
        /* <DEDUP_REMOVED lines=16> */
.L_x_25384:
[----:B------:R-:W-:Y:S05]  /*dee0*/  BSYNC B3 ;  /* 0x0000000000037941 */ /* 0x000fea0003800000 */
.L_x_25383:
        /* <DEDUP_REMOVED lines=44> */
.L_x_25382:
[----:B------:R-:W-:Y:S05]  /*e1b0*/  BSYNC B2 ;  /* 0x0000000000027941 */ /* 0x000fea0003800000 */
.L_x_25381:
        /* <DEDUP_REMOVED lines=14> */
.L_x_25385:
        /* <DEDUP_REMOVED lines=12> */
.L_x_25388:
[----:B------:R-:W-:-:S07]  /*e360*/  IMAD.MOV.U32 R6, RZ, RZ, R152 ;  /* 0x000000ffff067224 */ /* 0x000fce00078e0098 */
.L_x_25389:
[----:B------:R-:W-:Y:S05]  /*e370*/  BSYNC B2 ;  /* 0x0000000000027941 */ /* 0x000fea0003800000 */
.L_x_25387:
        /* <DEDUP_REMOVED lines=16> */
.L_x_25393:
[----:B------:R-:W-:Y:S05]  /*e480*/  BSYNC B3 ;  /* 0x0000000000037941 */ /* 0x000fea0003800000 */
.L_x_25392:
        /* <DEDUP_REMOVED lines=44> */
.L_x_25391:
[----:B------:R-:W-:Y:S05]  /*e750*/  BSYNC B2 ;  /* 0x0000000000027941 */ /* 0x000fea0003800000 */
.L_x_25390:
        /* <DEDUP_REMOVED lines=9> */
.L_x_25386:
        /* <DEDUP_REMOVED lines=12> */
.L_x_25395:
[----:B------:R-:W-:-:S07]  /*e8b0*/  IMAD.MOV.U32 R119, RZ, RZ, R152 ;  /* 0x000000ffff777224 */ /* 0x000fce00078e0098 */
.L_x_25396:
[----:B------:R-:W-:Y:S05]  /*e8c0*/  BSYNC B2 ;  /* 0x0000000000027941 */ /* 0x000fea0003800000 */
.L_x_25394:
        /* <DEDUP_REMOVED lines=16> */
.L_x_25400:
[----:B------:R-:W-:Y:S05]  /*e9d0*/  BSYNC B3 ;  /* 0x0000000000037941 */ /* 0x000fea0003800000 */
.L_x_25399:
        /* <DEDUP_REMOVED lines=44> */
.L_x_25398:
[----:B------:R-:W-:Y:S05]  /*eca0*/  BSYNC B2 ;  /* 0x0000000000027941 */ /* 0x000fea0003800000 */
.L_x_25397:
        /* <DEDUP_REMOVED lines=14> */
.L_x_25401:
        /* <DEDUP_REMOVED lines=12> */
.L_x_25404:
[----:B------:R-:W-:-:S07]  /*ee50*/  IMAD.MOV.U32 R5, RZ, RZ, R152 ;  /* 0x000000ffff057224 */ /* 0x000fce00078e0098 */
.L_x_25405:
[----:B------:R-:W-:Y:S05]  /*ee60*/  BSYNC B2 ;  /* 0x0000000000027941 */ /* 0x000fea0003800000 */
.L_x_25403:
        /* <DEDUP_REMOVED lines=16> */
.L_x_25409:
[----:B------:R-:W-:Y:S05]  /*ef70*/  BSYNC B3 ;  /* 0x0000000000037941 */ /* 0x000fea0003800000 */
.L_x_25408:
        /* <DEDUP_REMOVED lines=44> */
.L_x_25407:
[----:B------:R-:W-:Y:S05]  /*f240*/  BSYNC B2 ;  /* 0x0000000000027941 */ /* 0x000fea0003800000 */
.L_x_25406:
        /* <DEDUP_REMOVED lines=9> */
.L_x_25402:
        /* <DEDUP_REMOVED lines=12> */
.L_x_25411:
[----:B------:R-:W-:-:S07]  /*f3a0*/  IMAD.MOV.U32 R161, RZ, RZ, R152 ;  /* 0x000000ffffa17224 */ /* 0x000fce00078e0098 */
.L_x_25412:
[----:B------:R-:W-:Y:S05]  /*f3b0*/  BSYNC B2 ;  /* 0x0000000000027941 */ /* 0x000fea0003800000 */
.L_x_25410:
        /* <DEDUP_REMOVED lines=16> */
.L_x_25416:
[----:B------:R-:W-:Y:S05]  /*f4c0*/  BSYNC B3 ;  /* 0x0000000000037941 */ /* 0x000fea0003800000 */
.L_x_25415:
        /* <DEDUP_REMOVED lines=44> */
.L_x_25414:
[----:B------:R-:W-:Y:S05]  /*f790*/  BSYNC B2 ;  /* 0x0000000000027941 */ /* 0x000fea0003800000 */
.L_x_25413:
        /* <DEDUP_REMOVED lines=14> */
.L_x_25417:
        /* <DEDUP_REMOVED lines=12> */
.L_x_25420:
[----:B------:R-:W-:-:S07]  /*f940*/  MOV R4, R152 ;  /* 0x0000009800047202 */ /* 0x000fce0000000f00 */
.L_x_25421:
[----:B------:R-:W-:Y:S05]  /*f950*/  BSYNC B2 ;  /* 0x0000000000027941 */ /* 0x000fea0003800000 */
.L_x_25419:
        /* <DEDUP_REMOVED lines=16> */
.L_x_25425:
[----:B------:R-:W-:Y:S05]  /*fa60*/  BSYNC B3 ;  /* 0x0000000000037941 */ /* 0x000fea0003800000 */
.L_x_25424:
        /* <DEDUP_REMOVED lines=44> */
.L_x_25423:
[----:B------:R-:W-:Y:S05]  /*fd30*/  BSYNC B2 ;  /* 0x0000000000027941 */ /* 0x000fea0003800000 */
.L_x_25422:
        /* <DEDUP_REMOVED lines=9> */
.L_x_25418:
        /* <DEDUP_REMOVED lines=12> */
.L_x_25427:
[----:B------:R-:W-:-:S07]  /*fe90*/  MOV R121, R152 ;  /* 0x0000009800797202 */ /* 0x000fce0000000f00 */
.L_x_25428:
[----:B------:R-:W-:Y:S05]  /*fea0*/  BSYNC B2 ;  /* 0x0000000000027941 */ /* 0x000fea0003800000 */
.L_x_25426:
        /* <DEDUP_REMOVED lines=16> */
.L_x_25432:
[----:B------:R-:W-:Y:S05]  /*ffb0*/  BSYNC B3 ;  /* 0x0000000000037941 */ /* 0x000fea0003800000 */
.L_x_25431:
        /* <DEDUP_REMOVED lines=44> */
.L_x_25430:
[----:B------:R-:W-:Y:S05]  /*10280*/  BSYNC B2 ;  /* 0x0000000000027941 */ /* 0x000fea0003800000 */
.L_x_25429:
        /* <DEDUP_REMOVED lines=12> */
.L_x_25433:
        /* <DEDUP_REMOVED lines=12> */
.L_x_25436:
[----:B------:R-:W-:-:S07]  /*10410*/  IMAD.MOV.U32 R3, RZ, RZ, R152 ;  /* 0x000000ffff037224 */ /* 0x000fce00078e0098 */
.L_x_25437:
[----:B------:R-:W-:Y:S05]  /*10420*/  BSYNC B2 ;  /* 0x0000000000027941 */ /* 0x000fea0003800000 */
.L_x_25435:
        /* <DEDUP_REMOVED lines=16> */
.L_x_25441:
[----:B------:R-:W-:Y:S05]  /*10530*/  BSYNC B3 ;  /* 0x0000000000037941 */ /* 0x000fea0003800000 */
.L_x_25440:
        /* <DEDUP_REMOVED lines=44> */
.L_x_25439:
[----:B------:R-:W-:Y:S05]  /*10800*/  BSYNC B2 ;  /* 0x0000000000027941 */ /* 0x000fea0003800000 */
.L_x_25438:
        /* <DEDUP_REMOVED lines=9> */
.L_x_25434:
        /* <DEDUP_REMOVED lines=12> */
.L_x_25443:
[----:B------:R-:W-:-:S07]  /*10960*/  IMAD.MOV.U32 R122, RZ, RZ, R152 ;  /* 0x000000ffff7a7224 */ /* 0x000fce00078e0098 */
.L_x_25444:
[----:B------:R-:W-:Y:S05]  /*10970*/  BSYNC B2 ;  /* 0x0000000000027941 */ /* 0x000fea0003800000 */
.L_x_25442:
        /* <DEDUP_REMOVED lines=16> */
.L_x_25448:
[----:B------:R-:W-:Y:S05]  /*10a80*/  BSYNC B3 ;  /* 0x0000000000037941 */ /* 0x000fea0003800000 */
.L_x_25447:
        /* <DEDUP_REMOVED lines=44> */
.L_x_25446:
[----:B------:R-:W-:Y:S05]  /*10d50*/  BSYNC B2 ;  /* 0x0000000000027941 */ /* 0x000fea0003800000 */
.L_x_25445:
        /* <DEDUP_REMOVED lines=12> */
.L_x_25449:
        /* <DEDUP_REMOVED lines=12> */
.L_x_25452:
[----:B------:R-:W-:-:S07]  /*10ee0*/  IMAD.MOV.U32 R2, RZ, RZ, R152 ;  /* 0x000000ffff027224 */ /* 0x000fce00078e0098 */
.L_x_25453:
[----:B------:R-:W-:Y:S05]  /*10ef0*/  BSYNC B2 ;  /* 0x0000000000027941 */ /* 0x000fea0003800000 */
.L_x_25451:
        /* <DEDUP_REMOVED lines=16> */
.L_x_25457:
[----:B------:R-:W-:Y:S05]  /*11000*/  BSYNC B3 ;  /* 0x0000000000037941 */ /* 0x000fea0003800000 */
.L_x_25456:
        /* <DEDUP_REMOVED lines=44> */
.L_x_25455:
[----:B------:R-:W-:Y:S05]  /*112d0*/  BSYNC B2 ;  /* 0x0000000000027941 */ /* 0x000fea0003800000 */
.L_x_25454:
        /* <DEDUP_REMOVED lines=9> */
.L_x_25450:
        /* <DEDUP_REMOVED lines=12> */
.L_x_25459:
[----:B------:R-:W-:-:S07]  /*11430*/  IMAD.MOV.U32 R149, RZ, RZ, R152 ;  /* 0x000000ffff957224 */ /* 0x000fce00078e0098 */
.L_x_25460:
[----:B------:R-:W-:Y:S05]  /*11440*/  BSYNC B2 ;  /* 0x0000000000027941 */ /* 0x000fea0003800000 */
.L_x_25458:
        /* <DEDUP_REMOVED lines=16> */
.L_x_25464:
[----:B------:R-:W-:Y:S05]  /*11550*/  BSYNC B3 ;  /* 0x0000000000037941 */ /* 0x000fea0003800000 */
.L_x_25463:
        /* <DEDUP_REMOVED lines=44> */
.L_x_25462:
[----:B------:R-:W-:Y:S05]  /*11820*/  BSYNC B2 ;  /* 0x0000000000027941 */ /* 0x000fea0003800000 */
.L_x_25461:
        /* <DEDUP_REMOVED lines=12> */
.L_x_25465:
        /* <DEDUP_REMOVED lines=12> */
.L_x_25468:
[----:B------:R-:W-:-:S07]  /*119b0*/  MOV R0, R152 ;  /* 0x0000009800007202 */ /* 0x000fce0000000f00 */
.L_x_25469:
[----:B------:R-:W-:Y:S05]  /*119c0*/  BSYNC B2 ;  /* 0x0000000000027941 */ /* 0x000fea0003800000 */
.L_x_25467:
        /* <DEDUP_REMOVED lines=16> */
.L_x_25473:
[----:B------:R-:W-:Y:S05]  /*11ad0*/  BSYNC B3 ;  /* 0x0000000000037941 */ /* 0x000fea0003800000 */
.L_x_25472:
        /* <DEDUP_REMOVED lines=44> */
.L_x_25471:
[----:B------:R-:W-:Y:S05]  /*11da0*/  BSYNC B2 ;  /* 0x0000000000027941 */ /* 0x000fea0003800000 */
.L_x_25470:
        /* <DEDUP_REMOVED lines=9> */
.L_x_25466:
        /* <DEDUP_REMOVED lines=51> */
.L_x_25474:
[----:B------:R-:W-:-:S07]  /*12170*/  VIADD R140, R140, 0x20 ;  /* 0x000000208c8c7836 */ /* 0x000fce0000000000 */
.L_x_25345:
[----:B------:R-:W-:Y:S05]  /*12180*/  BSYNC B1 ;  /* 0x0000000000017941 */ /* 0x000fea0003800000 */
.L_x_25344:
        /* <DEDUP_REMOVED lines=30> */
.L_x_25478:
[----:B------:R-:W-:-:S07]  /*12370*/  MOV R160, R152 ;  /* 0x0000009800a07202 */ /* 0x000fce0000000f00 */
.L_x_25479:
[----:B------:R-:W-:Y:S05]  /*12380*/  BSYNC B2 ;  /* 0x0000000000027941 */ /* 0x000fea0003800000 */
.L_x_25477:
        /* <DEDUP_REMOVED lines=16> */
.L_x_25483:
[----:B------:R-:W-:Y:S05]  /*12490*/  BSYNC B3 ;  /* 0x0000000000037941 */ /* 0x000fea0003800000 */
.L_x_25482:
        /* <DEDUP_REMOVED lines=44> */
.L_x_25481:
[----:B------:R-:W-:Y:S05]  /*12760*/  BSYNC B2 ;  /* 0x0000000000027941 */ /* 0x000fea0003800000 */
.L_x_25480:
        /* <DEDUP_REMOVED lines=19> */
.L_x_25484:
        /* <DEDUP_REMOVED lines=12> */
.L_x_25487:
[----:B------:R-:W-:-:S07]  /*12960*/  MOV R125, R152 ;  /* 0x00000098007d7202 */ /* 0x000fce0000000f00 */
.L_x_25488:
[----:B------:R-:W-:Y:S05]  /*12970*/  BSYNC B2 ;  /* 0x0000000000027941 */ /* 0x000fea0003800000 */
.L_x_25486:
        /* <DEDUP_REMOVED lines=16> */
.L_x_25492:
[----:B------:R-:W-:Y:S05]  /*12a80*/  BSYNC B3 ;  /* 0x0000000000037941 */ /* 0x000fea0003800000 */
.L_x_25491:
        /* <DEDUP_REMOVED lines=44> */
.L_x_25490:
[----:B------:R-:W-:Y:S05]  /*12d50*/  BSYNC B2 ;  /* 0x0000000000027941 */ /* 0x000fea0003800000 */
.L_x_25489:
        /* <DEDUP_REMOVED lines=9> */
.L_x_25485:
        /* <DEDUP_REMOVED lines=12> */
.L_x_25494:
[----:B------:R-:W-:-:S07]  /*12eb0*/  MOV R125, R152 ;  /* 0x00000098007d7202 */ /* 0x000fce0000000f00 */
.L_x_25495:
[----:B------:R-:W-:Y:S05]  /*12ec0*/  BSYNC B2 ;  /* 0x0000000000027941 */ /* 0x000fea0003800000 */
.L_x_25493:
        /* <DEDUP_REMOVED lines=16> */
.L_x_25499:
[----:B------:R-:W-:Y:S05]  /*12fd0*/  BSYNC B3 ;  /* 0x0000000000037941 */ /* 0x000fea0003800000 */
.L_x_25498:
        /* <DEDUP_REMOVED lines=44> */
.L_x_25497:
[----:B------:R-:W-:Y:S05]  /*132a0*/  BSYNC B2 ;  /* 0x0000000000027941 */ /* 0x000fea0003800000 */
.L_x_25496:
        /* <DEDUP_REMOVED lines=14> */
.L_x_25500:
        /* <DEDUP_REMOVED lines=12> */
.L_x_25503:
[----:B------:R-:W-:-:S07]  /*13450*/  IMAD.MOV.U32 R128, RZ, RZ, R152 ;  /* 0x000000ffff807224 */ /* 0x000fce00078e0098 */
.L_x_25504:
[----:B------:R-:W-:Y:S05]  /*13460*/  BSYNC B2 ;  /* 0x0000000000027941 */ /* 0x000fea0003800000 */
.L_x_25502:
        /* <DEDUP_REMOVED lines=16> */
.L_x_25508:
[----:B------:R-:W-:Y:S05]  /*13570*/  BSYNC B3 ;  /* 0x0000000000037941 */ /* 0x000fea0003800000 */
.L_x_25507:
        /* <DEDUP_REMOVED lines=44> */
.L_x_25506:
[----:B------:R-:W-:Y:S05]  /*13840*/  BSYNC B2 ;  /* 0x0000000000027941 */ /* 0x000fea0003800000 */
.L_x_25505:
        /* <DEDUP_REMOVED lines=9> */
.L_x_25501:
        /* <DEDUP_REMOVED lines=12> */
.L_x_25510:
[----:B------:R-:W-:-:S07]  /*139a0*/  IMAD.MOV.U32 R128, RZ, RZ, R152 ;  /* 0x000000ffff807224 */ /* 0x000fce00078e0098 */
.L_x_25511:
[----:B------:R-:W-:Y:S05]  /*139b0*/  BSYNC B2 ;  /* 0x0000000000027941 */ /* 0x000fea0003800000 */
.L_x_25509:
        /* <DEDUP_REMOVED lines=16> */
.L_x_25515:
[----:B------:R-:W-:Y:S05]  /*13ac0*/  BSYNC B3 ;  /* 0x0000000000037941 */ /* 0x000fea0003800000 */
.L_x_25514:
        /* <DEDUP_REMOVED lines=44> */
.L_x_25513:
[----:B------:R-:W-:Y:S05]  /*13d90*/  BSYNC B2 ;  /* 0x0000000000027941 */ /* 0x000fea0003800000 */
.L_x_25512:
        /* <DEDUP_REMOVED lines=14> */
.L_x_25516:
        /* <DEDUP_REMOVED lines=12> */
.L_x_25519:
[----:B------:R-:W-:-:S07]  /*13f40*/  IMAD.MOV.U32 R6, RZ, RZ, R152 ;  /* 0x000000ffff067224 */ /* 0x000fce00078e0098 */
.L_x_25520:
[----:B------:R-:W-:Y:S05]  /*13f50*/  BSYNC B2 ;  /* 0x0000000000027941 */ /* 0x000fea0003800000 */
.L_x_25518:
        /* <DEDUP_REMOVED lines=16> */
.L_x_25524:
[----:B------:R-:W-:Y:S05]  /*14060*/  BSYNC B3 ;  /* 0x0000000000037941 */ /* 0x000fea0003800000 */
.L_x_25523:
        /* <DEDUP_REMOVED lines=44> */
.L_x_25522:
[----:B------:R-:W-:Y:S05]  /*14330*/  BSYNC B2 ;  /* 0x0000000000027941 */ /* 0x000fea0003800000 */
.L_x_25521:
        /* <DEDUP_REMOVED lines=9> */
.L_x_25517:
        /* <DEDUP_REMOVED lines=12> */
.L_x_25526:
[----:B------:R-:W-:-:S07]  /*14490*/  IMAD.MOV.U32 R127, RZ, RZ, R152 ;  /* 0x000000ffff7f7224 */ /* 0x000fce00078e0098 */
.L_x_25527:
[----:B------:R-:W-:Y:S05]  /*144a0*/  BSYNC B2 ;  /* 0x0000000000027941 */ /* 0x000fea0003800000 */
.L_x_25525:
        /* <DEDUP_REMOVED lines=16> */
.L_x_25531:
[----:B------:R-:W-:Y:S05]  /*145b0*/  BSYNC B3 ;  /* 0x0000000000037941 */ /* 0x000fea0003800000 */
.L_x_25530:
        /* <DEDUP_REMOVED lines=44> */
.L_x_25529:
[----:B------:R-:W-:Y:S05]  /*14880*/  BSYNC B2 ;  /* 0x0000000000027941 */ /* 0x000fea0003800000 */
.L_x_25528:
        /* <DEDUP_REMOVED lines=14> */
.L_x_25532:
        /* <DEDUP_REMOVED lines=12> */
.L_x_25535:
[----:B------:R-:W-:-:S07]  /*14a30*/  MOV R5, R152 ;  /* 0x0000009800057202 */ /* 0x000fce0000000f00 */
.L_x_25536:
[----:B------:R-:W-:Y:S05]  /*14a40*/  BSYNC B2 ;  /* 0x0000000000027941 */ /* 0x000fea0003800000 */
.L_x_25534:
        /* <DEDUP_REMOVED lines=16> */
.L_x_25540:
[----:B------:R-:W-:Y:S05]  /*14b50*/  BSYNC B3 ;  /* 0x0000000000037941 */ /* 0x000fea0003800000 */
.L_x_25539:
        /* <DEDUP_REMOVED lines=44> */
.L_x_25538:
[----:B------:R-:W-:Y:S05]  /*14e20*/  BSYNC B2 ;  /* 0x0000000000027941 */ /* 0x000fea0003800000 */
.L_x_25537:
        /* <DEDUP_REMOVED lines=9> */
.L_x_25533:
        /* <DEDUP_REMOVED lines=12> */
.L_x_25542:
[----:B------:R-:W-:-:S07]  /*14f80*/  MOV R161, R152 ;  /* 0x0000009800a17202 */ /* 0x000fce0000000f00 */
.L_x_25543:
[----:B------:R-:W-:Y:S05]  /*14f90*/  BSYNC B2 ;  /* 0x0000000000027941 */ /* 0x000fea0003800000 */
.L_x_25541:
        /* <DEDUP_REMOVED lines=16> */
.L_x_25547:
[----:B------:R-:W-:Y:S05]  /*150a0*/  BSYNC B3 ;  /* 0x0000000000037941 */ /* 0x000fea0003800000 */
.L_x_25546:
        /* <DEDUP_REMOVED lines=44> */
.L_x_25545:
[----:B------:R-:W-:Y:S05]  /*15370*/  BSYNC B2 ;  /* 0x0000000000027941 */ /* 0x000fea0003800000 */
.L_x_25544:
        /* <DEDUP_REMOVED lines=14> */
.L_x_25548:
        /* <DEDUP_REMOVED lines=12> */
.L_x_25551:
[----:B------:R-:W-:-:S07]  /*15520*/  IMAD.MOV.U32 R4, RZ, RZ, R152 ;  /* 0x000000ffff047224 */ /* 0x000fce00078e0098 */
.L_x_25552:
[----:B------:R-:W-:Y:S05]  /*15530*/  BSYNC B2 ;  /* 0x0000000000027941 */ /* 0x000fea0003800000 */
.L_x_25550:
        /* <DEDUP_REMOVED lines=16> */
.L_x_25556:
[----:B------:R-:W-:Y:S05]  /*15640*/  BSYNC B3 ;  /* 0x0000000000037941 */ /* 0x000fea0003800000 */
.L_x_25555:
        /* <DEDUP_REMOVED lines=44> */
.L_x_25554:
[----:B------:R-:W-:Y:S05]  /*15910*/  BSYNC B2 ;  /* 0x0000000000027941 */ /* 0x000fea0003800000 */
.L_x_25553:
        /* <DEDUP_REMOVED lines=9> */
.L_x_25549:
        /* <DEDUP_REMOVED lines=12> */
.L_x_25558:
[----:B------:R-:W-:-:S07]  /*15a70*/  IMAD.MOV.U32 R129, RZ, RZ, R152 ;  /* 0x000000ffff817224 */ /* 0x000fce00078e0098 */
.L_x_25559:
[----:B------:R-:W-:Y:S05]  /*15a80*/  BSYNC B2 ;  /* 0x0000000000027941 */ /* 0x000fea0003800000 */
.L_x_25557:
        /* <DEDUP_REMOVED lines=16> */
.L_x_25563:
[----:B------:R-:W-:Y:S05]  /*15b90*/  BSYNC B3 ;  /* 0x0000000000037941 */ /* 0x000fea0003800000 */
.L_x_25562:
        /* <DEDUP_REMOVED lines=44> */
.L_x_25561:
[----:B------:R-:W-:Y:S05]  /*15e60*/  BSYNC B2 ;  /* 0x0000000000027941 */ /* 0x000fea0003800000 */
.L_x_25560:
        /* <DEDUP_REMOVED lines=12> */
.L_x_25564:
        /* <DEDUP_REMOVED lines=12> */
.L_x_25567:
[----:B------:R-:W-:-:S07]  /*15ff0*/  IMAD.MOV.U32 R3, RZ, RZ, R152 ;  /* 0x000000ffff037224 */ /* 0x000fce00078e0098 */
.L_x_25568:
[----:B------:R-:W-:Y:S05]  /*16000*/  BSYNC B2 ;  /* 0x0000000000027941 */ /* 0x000fea0003800000 */
.L_x_25566:
        /* <DEDUP_REMOVED lines=16> */
.L_x_25572:
[----:B------:R-:W-:Y:S05]  /*16110*/  BSYNC B3 ;  /* 0x0000000000037941 */ /* 0x000fea0003800000 */
.L_x_25571:
        /* <DEDUP_REMOVED lines=44> */
.L_x_25570:
[----:B------:R-:W-:Y:S05]  /*163e0*/  BSYNC B2 ;  /* 0x0000000000027941 */ /* 0x000fea0003800000 */
.L_x_25569:
        /* <DEDUP_REMOVED lines=9> */
.L_x_25565:
        /* <DEDUP_REMOVED lines=12> */
.L_x_25574:
[----:B------:R-:W-:-:S07]  /*16540*/  IMAD.MOV.U32 R130, RZ, RZ, R152 ;  /* 0x000000ffff827224 */ /* 0x000fce00078e0098 */
.L_x_25575:
[----:B------:R-:W-:Y:S05]  /*16550*/  BSYNC B2 ;  /* 0x0000000000027941 */ /* 0x000fea0003800000 */
.L_x_25573:
        /* <DEDUP_REMOVED lines=16> */
.L_x_25579:
[----:B------:R-:W-:Y:S05]  /*16660*/  BSYNC B3 ;  /* 0x0000000000037941 */ /* 0x000fea0003800000 */
.L_x_25578:
        /* <DEDUP_REMOVED lines=44> */
.L_x_25577:
[----:B------:R-:W-:Y:S05]  /*16930*/  BSYNC B2 ;  /* 0x0000000000027941 */ /* 0x000fea0003800000 */
.L_x_25576:
        /* <DEDUP_REMOVED lines=12> */
.L_x_25580:
        /* <DEDUP_REMOVED lines=12> */
.L_x_25583:
[----:B------:R-:W-:-:S07]  /*16ac0*/  MOV R2, R152 ;  /* 0x0000009800027202 */ /* 0x000fce0000000f00 */
.L_x_25584:
[----:B------:R-:W-:Y:S05]  /*16ad0*/  BSYNC B2 ;  /* 0x0000000000027941 */ /* 0x000fea0003800000 */
.L_x_25582:
        /* <DEDUP_REMOVED lines=16> */
.L_x_25588:
[----:B------:R-:W-:Y:S05]  /*16be0*/  BSYNC B3 ;  /* 0x0000000000037941 */ /* 0x000fea0003800000 */
.L_x_25587:
        /* <DEDUP_REMOVED lines=44> */
.L_x_25586:
[----:B------:R-:W-:Y:S05]  /*16eb0*/  BSYNC B2 ;  /* 0x0000000000027941 */ /* 0x000fea0003800000 */
.L_x_25585:
        /* <DEDUP_REMOVED lines=9> */
.L_x_25581:
        /* <DEDUP_REMOVED lines=12> */
.L_x_25590:
[----:B------:R-:W-:-:S07]  /*17010*/  IMAD.MOV.U32 R149, RZ, RZ, R152 ;  /* 0x000000ffff957224 */ /* 0x000fce00078e0098 */
.L_x_25591:
[----:B------:R-:W-:Y:S05]  /*17020*/  BSYNC B2 ;  /* 0x0000000000027941 */ /* 0x000fea0003800000 */
.L_x_25589:
        /* <DEDUP_REMOVED lines=16> */
.L_x_25595:
[----:B------:R-:W-:Y:S05]  /*17130*/  BSYNC B3 ;  /* 0x0000000000037941 */ /* 0x000fea0003800000 */
.L_x_25594:
        /* <DEDUP_REMOVED lines=44> */
.L_x_25593:
[----:B------:R-:W-:Y:S05]  /*17400*/  BSYNC B2 ;  /* 0x0000000000027941 */ /* 0x000fea0003800000 */
.L_x_25592:
        /* <DEDUP_REMOVED lines=12> */
.L_x_25596:
        /* <DEDUP_REMOVED lines=12> */
.L_x_25599:
[----:B------:R-:W-:-:S07]  /*17590*/  MOV R0, R152 ;  /* 0x0000009800007202 */ /* 0x000fce0000000f00 */
.L_x_25600:
[----:B------:R-:W-:Y:S05]  /*175a0*/  BSYNC B2 ;  /* 0x0000000000027941 */ /* 0x000fea0003800000 */
.L_x_25598:
        /* <DEDUP_REMOVED lines=16> */
.L_x_25604:
[----:B------:R-:W-:Y:S05]  /*176b0*/  BSYNC B3 ;  /* 0x0000000000037941 */ /* 0x000fea0003800000 */
.L_x_25603:
        /* <DEDUP_REMOVED lines=44> */
.L_x_25602:
[----:B------:R-:W-:Y:S05]  /*17980*/  BSYNC B2 ;  /* 0x0000000000027941 */ /* 0x000fea0003800000 */
.L_x_25601:
        /* <DEDUP_REMOVED lines=9> */
.L_x_25597:
        /* <DEDUP_REMOVED lines=51> */
.L_x_25605:
[----:B------:R-:W-:-:S07]  /*17d50*/  VIADD R140, R140, 0x20 ;  /* 0x000000208c8c7836 */ /* 0x000fce0000000000 */
.L_x_25476:
[----:B------:R-:W-:Y:S05]  /*17d60*/  BSYNC B1 ;  /* 0x0000000000017941 */ /* 0x000fea0003800000 */
.L_x_25475:
        /* <DEDUP_REMOVED lines=30> */
.L_x_25609:
[----:B------:R-:W-:-:S07]  /*17f50*/  MOV R160, R152 ;  /* 0x0000009800a07202 */ /* 0x000fce0000000f00 */
.L_x_25610:
[----:B------:R-:W-:Y:S05]  /*17f60*/  BSYNC B2 ;  /* 0x0000000000027941 */ /* 0x000fea0003800000 */
.L_x_25608:
        /* <DEDUP_REMOVED lines=16> */
.L_x_25614:
[----:B------:R-:W-:Y:S05]  /*18070*/  BSYNC B3 ;  /* 0x0000000000037941 */ /* 0x000fea0003800000 */
.L_x_25613:
        /* <DEDUP_REMOVED lines=44> */
.L_x_25612:
[----:B------:R-:W-:Y:S05]  /*18340*/  BSYNC B2 ;  /* 0x0000000000027941 */ /* 0x000fea0003800000 */
.L_x_25611:
        /* <DEDUP_REMOVED lines=19> */
.L_x_25615:
        /* <DEDUP_REMOVED lines=12> */
.L_x_25618:
[----:B------:R-:W-:-:S07]  /*18540*/  MOV R133, R152 ;  /* 0x0000009800857202 */ /* 0x000fce0000000f00 */
.L_x_25619:
[----:B------:R-:W-:Y:S05]  /*18550*/  BSYNC B2 ;  /* 0x0000000000027941 */ /* 0x000fea0003800000 */
.L_x_25617:
        /* <DEDUP_REMOVED lines=16> */
.L_x_25623:
[----:B------:R-:W-:Y:S05]  /*18660*/  BSYNC B3 ;  /* 0x0000000000037941 */ /* 0x000fea0003800000 */
.L_x_25622:
        /* <DEDUP_REMOVED lines=44> */
.L_x_25621:
[----:B------:R-:W-:Y:S05]  /*18930*/  BSYNC B2 ;  /* 0x0000000000027941 */ /* 0x000fea0003800000 */
.L_x_25620:
        /* <DEDUP_REMOVED lines=9> */
.L_x_25616:
        /* <DEDUP_REMOVED lines=12> */
.L_x_25625:
[----:B------:R-:W-:-:S07]  /*18a90*/  IMAD.MOV.U32 R133, RZ, RZ, R152 ;  /* 0x000000ffff857224 */ /* 0x000fce00078e0098 */
.L_x_25626:
[----:B------:R-:W-:Y:S05]  /*18aa0*/  BSYNC B2 ;  /* 0x0000000000027941 */ /* 0x000fea0003800000 */
.L_x_25624:
        /* <DEDUP_REMOVED lines=16> */
.L_x_25630:
[----:B------:R-:W-:Y:S05]  /*18bb0*/  BSYNC B3 ;  /* 0x0000000000037941 */ /* 0x000fea0003800000 */
.L_x_25629:
        /* <DEDUP_REMOVED lines=44> */
.L_x_25628:
[----:B------:R-:W-:Y:S05]  /*18e80*/  BSYNC B2 ;  /* 0x0000000000027941 */ /* 0x000fea0003800000 */
.L_x_25627:
        /* <DEDUP_REMOVED lines=14> */
.L_x_25631:
        /* <DEDUP_REMOVED lines=12> */
.L_x_25634:
[----:B------:R-:W-:-:S07]  /*19030*/  MOV R136, R152 ;  /* 0x0000009800887202 */ /* 0x000fce0000000f00 */
.L_x_25635:
[----:B------:R-:W-:Y:S05]  /*19040*/  BSYNC B2 ;  /* 0x0000000000027941 */ /* 0x000fea0003800000 */
.L_x_25633:
        /* <DEDUP_REMOVED lines=16> */
.L_x_25639:
[----:B------:R-:W-:Y:S05]  /*19150*/  BSYNC B3 ;  /* 0x0000000000037941 */ /* 0x000fea0003800000 */
.L_x_25638:
        /* <DEDUP_REMOVED lines=44> */
.L_x_25637:
[----:B------:R-:W-:Y:S05]  /*19420*/  BSYNC B2 ;  /* 0x0000000000027941 */ /* 0x000fea0003800000 */
.L_x_25636:
        /* <DEDUP_REMOVED lines=9> */
.L_x_25632:
        /* <DEDUP_REMOVED lines=12> */
.L_x_25641:
[----:B------:R-:W-:-:S07]  /*19580*/  IMAD.MOV.U32 R136, RZ, RZ, R152 ;  /* 0x000000ffff887224 */ /* 0x000fce00078e0098 */
.L_x_25642:
[----:B------:R-:W-:Y:S05]  /*19590*/  BSYNC B2 ;  /* 0x0000000000027941 */ /* 0x000fea0003800000 */
.L_x_25640:
        /* <DEDUP_REMOVED lines=16> */
.L_x_25646:
[----:B------:R-:W-:Y:S05]  /*196a0*/  BSYNC B3 ;  /* 0x0000000000037941 */ /* 0x000fea0003800000 */
.L_x_25645:
        /* <DEDUP_REMOVED lines=44> */
.L_x_25644:
[----:B------:R-:W-:Y:S05]  /*19970*/  BSYNC B2 ;  /* 0x0000000000027941 */ /* 0x000fea0003800000 */
.L_x_25643:
        /* <DEDUP_REMOVED lines=14> */
.L_x_25647:
        /* <DEDUP_REMOVED lines=12> */
.L_x_25650:
[----:B------:R-:W-:-:S07]  /*19b20*/  MOV R6, R152 ;  /* 0x0000009800067202 */ /* 0x000fce0000000f00 */
.L_x_25651:
[----:B------:R-:W-:Y:S05]  /*19b30*/  BSYNC B2 ;  /* 0x0000000000027941 */ /* 0x000fea0003800000 */
.L_x_25649:
        /* <DEDUP_REMOVED lines=16> */
.L_x_25655:
[----:B------:R-:W-:Y:S05]  /*19c40*/  BSYNC B3 ;  /* 0x0000000000037941 */ /* 0x000fea0003800000 */
.L_x_25654:
        /* <DEDUP_REMOVED lines=44> */
.L_x_25653:
[----:B------:R-:W-:Y:S05]  /*19f10*/  BSYNC B2 ;  /* 0x0000000000027941 */ /* 0x000fea0003800000 */
.L_x_25652:
        /* <DEDUP_REMOVED lines=9> */
.L_x_25648:
        /* <DEDUP_REMOVED lines=12> */
.L_x_25657:
[----:B------:R-:W-:-:S07]  /*1a070*/  IMAD.MOV.U32 R135, RZ, RZ, R152 ;  /* 0x000000ffff877224 */ /* 0x000fce00078e0098 */
.L_x_25658:
[----:B------:R-:W-:Y:S05]  /*1a080*/  BSYNC B2 ;  /* 0x0000000000027941 */ /* 0x000fea0003800000 */
.L_x_25656:
        /* <DEDUP_REMOVED lines=16> */
.L_x_25662:
[----:B------:R-:W-:Y:S05]  /*1a190*/  BSYNC B3 ;  /* 0x0000000000037941 */ /* 0x000fea0003800000 */
.L_x_25661:
        /* <DEDUP_REMOVED lines=44> */
.L_x_25660:
[----:B------:R-:W-:Y:S05]  /*1a460*/  BSYNC B2 ;  /* 0x0000000000027941 */ /* 0x000fea0003800000 */
.L_x_25659:
        /* <DEDUP_REMOVED lines=14> */
.L_x_25663:
        /* <DEDUP_REMOVED lines=12> */
.L_x_25666:
[----:B------:R-:W-:-:S07]  /*1a610*/  MOV R5, R152 ;  /* 0x0000009800057202 */ /* 0x000fce0000000f00 */
.L_x_25667:
[----:B------:R-:W-:Y:S05]  /*1a620*/  BSYNC B2 ;  /* 0x0000000000027941 */ /* 0x000fea0003800000 */
.L_x_25665:
        /* <DEDUP_REMOVED lines=16> */
.L_x_25671:
[----:B------:R-:W-:Y:S05]  /*1a730*/  BSYNC B3 ;  /* 0x0000000000037941 */ /* 0x000fea0003800000 */
.L_x_25670:
        /* <DEDUP_REMOVED lines=44> */
.L_x_25669:
[----:B------:R-:W-:Y:S05]  /*1aa00*/  BSYNC B2 ;  /* 0x0000000000027941 */ /* 0x000fea0003800000 */
.L_x_25668:
        /* <DEDUP_REMOVED lines=9> */
.L_x_25664:
        /* <DEDUP_REMOVED lines=12> */
.L_x_25673:
[----:B------:R-:W-:-:S07]  /*1ab60*/  IMAD.MOV.U32 R161, RZ, RZ, R152 ;  /* 0x000000ffffa17224 */ /* 0x000fce00078e0098 */
.L_x_25674:
[----:B------:R-:W-:Y:S05]  /*1ab70*/  BSYNC B2 ;  /* 0x0000000000027941 */ /* 0x000fea0003800000 */
.L_x_25672:
        /* <DEDUP_REMOVED lines=16> */
.L_x_25678:
[----:B------:R-:W-:Y:S05]  /*1ac80*/  BSYNC B3 ;  /* 0x0000000000037941 */ /* 0x000fea0003800000 */
.L_x_25677:
        /* <DEDUP_REMOVED lines=44> */
.L_x_25676:
[----:B------:R-:W-:Y:S05]  /*1af50*/  BSYNC B2 ;  /* 0x0000000000027941 */ /* 0x000fea0003800000 */
.L_x_25675:
        /* <DEDUP_REMOVED lines=14> */
.L_x_25679:
        /* <DEDUP_REMOVED lines=12> */
.L_x_25682:
[----:B------:R-:W-:-:S07]  /*1b100*/  MOV R4, R152 ;  /* 0x0000009800047202 */ /* 0x000fce0000000f00 */
.L_x_25683:
[----:B------:R-:W-:Y:S05]  /*1b110*/  BSYNC B2 ;  /* 0x0000000000027941 */ /* 0x000fea0003800000 */
.L_x_25681:
        /* <DEDUP_REMOVED lines=16> */
.L_x_25687:
[----:B------:R-:W-:Y:S05]  /*1b220*/  BSYNC B3 ;  /* 0x0000000000037941 */ /* 0x000fea0003800000 */
.L_x_25686:
        /* <DEDUP_REMOVED lines=44> */
.L_x_25685:
[----:B------:R-:W-:Y:S05]  /*1b4f0*/  BSYNC B2 ;  /* 0x0000000000027941 */ /* 0x000fea0003800000 */
.L_x_25684:
        /* <DEDUP_REMOVED lines=9> */
.L_x_25680:
        /* <DEDUP_REMOVED lines=12> */
.L_x_25689:
[----:B------:R-:W-:-:S07]  /*1b650*/  IMAD.MOV.U32 R137, RZ, RZ, R152 ;  /* 0x000000ffff897224 */ /* 0x000fce00078e0098 */
.L_x_25690:
[----:B------:R-:W-:Y:S05]  /*1b660*/  BSYNC B2 ;  /* 0x0000000000027941 */ /* 0x000fea0003800000 */
.L_x_25688:
        /* <DEDUP_REMOVED lines=16> */
.L_x_25694:
[----:B------:R-:W-:Y:S05]  /*1b770*/  BSYNC B3 ;  /* 0x0000000000037941 */ /* 0x000fea0003800000 */
.L_x_25693:
        /* <DEDUP_REMOVED lines=44> */
.L_x_25692:
[----:B------:R-:W-:Y:S05]  /*1ba40*/  BSYNC B2 ;  /* 0x0000000000027941 */ /* 0x000fea0003800000 */
.L_x_25691:
        /* <DEDUP_REMOVED lines=12> */
.L_x_25695:
        /* <DEDUP_REMOVED lines=12> */
.L_x_25698:
[----:B------:R-:W-:-:S07]  /*1bbd0*/  MOV R3, R152 ;  /* 0x0000009800037202 */ /* 0x000fce0000000f00 */
.L_x_25699:
[----:B------:R-:W-:Y:S05]  /*1bbe0*/  BSYNC B2 ;  /* 0x0000000000027941 */ /* 0x000fea0003800000 */
.L_x_25697:
        /* <DEDUP_REMOVED lines=16> */
.L_x_25703:
[----:B------:R-:W-:Y:S05]  /*1bcf0*/  BSYNC B3 ;  /* 0x0000000000037941 */ /* 0x000fea0003800000 */
.L_x_25702:
        /* <DEDUP_REMOVED lines=44> */
.L_x_25701:
[----:B------:R-:W-:Y:S05]  /*1bfc0*/  BSYNC B2 ;  /* 0x0000000000027941 */ /* 0x000fea0003800000 */
.L_x_25700:
        /* <DEDUP_REMOVED lines=9> */
.L_x_25696:
        /* <DEDUP_REMOVED lines=12> */
.L_x_25705:
[----:B------:R-:W-:-:S07]  /*1c120*/  IMAD.MOV.U32 R138, RZ, RZ, R152 ;  /* 0x000000ffff8a7224 */ /* 0x000fce00078e0098 */
.L_x_25706:
[----:B------:R-:W-:Y:S05]  /*1c130*/  BSYNC B2 ;  /* 0x0000000000027941 */ /* 0x000fea0003800000 */
.L_x_25704:
        /* <DEDUP_REMOVED lines=16> */
.L_x_25710:
[----:B------:R-:W-:Y:S05]  /*1c240*/  BSYNC B3 ;  /* 0x0000000000037941 */ /* 0x000fea0003800000 */
.L_x_25709:
        /* <DEDUP_REMOVED lines=44> */
.L_x_25708:
[----:B------:R-:W-:Y:S05]  /*1c510*/  BSYNC B2 ;  /* 0x0000000000027941 */ /* 0x000fea0003800000 */
.L_x_25707:
        /* <DEDUP_REMOVED lines=12> */
.L_x_25711:
        /* <DEDUP_REMOVED lines=12> */
.L_x_25714:
[----:B------:R-:W-:-:S07]  /*1c6a0*/  MOV R2, R152 ;  /* 0x0000009800027202 */ /* 0x000fce0000000f00 */
.L_x_25715:
[----:B------:R-:W-:Y:S05]  /*1c6b0*/  BSYNC B2 ;  /* 0x0000000000027941 */ /* 0x000fea0003800000 */
.L_x_25713:
        /* <DEDUP_REMOVED lines=16> */
.L_x_25719:
[----:B------:R-:W-:Y:S05]  /*1c7c0*/  BSYNC B3 ;  /* 0x0000000000037941 */ /* 0x000fea0003800000 */
.L_x_25718:
        /* <DEDUP_REMOVED lines=44> */
.L_x_25717:
[----:B------:R-:W-:Y:S05]  /*1ca90*/  BSYNC B2 ;  /* 0x0000000000027941 */ /* 0x000fea0003800000 */
.L_x_25716:
        /* <DEDUP_REMOVED lines=9> */
.L_x_25712:
        /* <DEDUP_REMOVED lines=12> */
.L_x_25721:
[----:B------:R-:W-:-:S07]  /*1cbf0*/  IMAD.MOV.U32 R149, RZ, RZ, R152 ;  /* 0x000000ffff957224 */ /* 0x000fce00078e0098 */
.L_x_25722:
[----:B------:R-:W-:Y:S05]  /*1cc00*/  BSYNC B2 ;  /* 0x0000000000027941 */ /* 0x000fea0003800000 */
.L_x_25720:
        /* <DEDUP_REMOVED lines=16> */
.L_x_25726:
[----:B------:R-:W-:Y:S05]  /*1cd10*/  BSYNC B3 ;  /* 0x0000000000037941 */ /* 0x000fea0003800000 */
.L_x_25725:
        /* <DEDUP_REMOVED lines=44> */
.L_x_25724:
[----:B------:R-:W-:Y:S05]  /*1cfe0*/  BSYNC B2 ;  /* 0x0000000000027941 */ /* 0x000fea0003800000 */
.L_x_25723:
        /* <DEDUP_REMOVED lines=12> */
.L_x_25727:
        /* <DEDUP_REMOVED lines=12> */
.L_x_25730:
[----:B------:R-:W-:-:S07]  /*1d170*/  MOV R0, R152 ;  /* 0x0000009800007202 */ /* 0x000fce0000000f00 */
.L_x_25731:
[----:B------:R-:W-:Y:S05]  /*1d180*/  BSYNC B2 ;  /* 0x0000000000027941 */ /* 0x000fea0003800000 */
.L_x_25729:
        /* <DEDUP_REMOVED lines=16> */
.L_x_25735:
[----:B------:R-:W-:Y:S05]  /*1d290*/  BSYNC B3 ;  /* 0x0000000000037941 */ /* 0x000fea0003800000 */
.L_x_25734:
        /* <DEDUP_REMOVED lines=44> */
.L_x_25733:
[----:B------:R-:W-:Y:S05]  /*1d560*/  BSYNC B2 ;  /* 0x0000000000027941 */ /* 0x000fea0003800000 */
.L_x_25732:
        /* <DEDUP_REMOVED lines=9> */
.L_x_25728:
        /* <DEDUP_REMOVED lines=51> */
.L_x_25607:
[----:B------:R-:W-:Y:S05]  /*1d930*/  BSYNC B1 ;  /* 0x0000000000017941 */ /* 0x000fea0003800000 */
.L_x_25606:
        /* <DEDUP_REMOVED lines=151> */
.L_x_25759:
        /* <DEDUP_REMOVED lines=31> */
[----:B------:R-:W-:Y:S01]  /*1e4a0*/  F2FP.F16.F32.PACK_AB R140, R141, R140 ;  /* 0x0000008c8d8c723e */ /* 0x000fe200000000ff */
[----:B------:R-:W-:Y:S01]  /*1e4b0*/  FADD.FTZ R141, R102, -R159 ;  /* 0x8000009f668d7221 */ /* 0x000fe20000010000 */
[----:B------:R-:W-:Y:S01]  /*1e4c0*/  FFMA.FTZ R142, R19, R142, R11 ;  /* 0x0000008e138e7223 */ /* 0x000fe2000001000b */
[----:B------:R-:W-:Y:S01]  /*1e4d0*/  FFMA.FTZ R162, R21, R162, R13 ;  /* 0x000000a215a27223 */ /* 0x000fe2000001000d */
[C---:B------:R-:W-:Y:S01]  /*1e4e0*/  FMUL.FTZ R143, R160.reuse, R143 ;  /* 0x0000008fa08f7220 */ /* 0x040fe20000410000 */
[----:B------:R-:W-:-:S03]  /*1e4f0*/  FMUL.FTZ R141, R160, R141 ;  /* 0x0000008da08d7220 */ /* 0x000fc60000410000 */
[----:B------:R-:W-:Y:S01]  /*1e500*/  FFMA.FTZ R143, R22, R143, R14 ;  /* 0x0000008f168f7223 */ /* 0x000fe2000001000e */
[----:B------:R-:W-:-:S05]  /*1e510*/  FFMA.FTZ R141, R18, R141, R10 ;  /* 0x0000008d128d7223 */ /* 0x000fca000001000a */
[----:B------:R-:W-:Y:S02]  /*1e520*/  F2FP.F16.F32.PACK_AB R141, R142, R141 ;  /* 0x0000008d8e8d723e */ /* 0x000fe400000000ff */
[----:B------:R-:W-:Y:S01]  /*1e530*/  F2FP.F16.F32.PACK_AB R142, R162, R161 ;  /* 0x000000a1a28e723e */ /* 0x000fe200000000ff */
[----:B------:R-:W-:-:S04]  /*1e540*/  FADD.FTZ R161, R107, -R159 ;  /* 0x8000009f6ba17221 */ /* 0x000fc80000010000 */
[----:B------:R-:W-:-:S04]  /*1e550*/  FMUL.FTZ R162, R160, R161 ;  /* 0x000000a1a0a27220 */ /* 0x000fc80000410000 */
[----:B------:R-:W-:-:S05]  /*1e560*/  FFMA.FTZ R162, R23, R162, R15 ;  /* 0x000000a217a27223 */ /* 0x000fca000001000f */
[----:B------:R-:W-:Y:S02]  /*1e570*/  F2FP.F16.F32.PACK_AB R143, R162, R143 ;  /* 0x0000008fa28f723e */ /* 0x000fe400000000ff */
[----:B------:R-:W1:Y:S02]  /*1e580*/  LDC.64 R162, c[0x0][0x2b8] ;  /* 0x0000ae00ffa27b82 */ /* 0x000e640000000a00 */
[----:B-1----:R-:W-:-:S04]  /*1e590*/  IMAD.WIDE.U32 R162, R158, 0x10, R162 ;  /* 0x000000109ea27825 */ /* 0x002fc800078e00a2 */
[----:B------:R-:W-:Y:S01]  /*1e5a0*/  VIADD R158, R158, 0x20 ;  /* 0x000000209e9e7836 */ /* 0x000fe20000000000 */
[----:B------:R2:W-:Y:S06]  /*1e5b0*/  STG.E.128 desc[UR4][R162.64], R140 ;  /* 0x0000008ca2007986 */ /* 0x0005ec000c101d04 */
.L_x_25738:
[----:B------:R-:W-:Y:S05]  /*1e5c0*/  BSYNC B1 ;  /* 0x0000000000017941 */ /* 0x000fea0003800000 */
.L_x_25737:
        /* <DEDUP_REMOVED lines=32> */
[C---:B-1----:R-:W-:Y:S01]  /*1e7d0*/  IMAD.WIDE.U32 R162, R158.reuse, 0x10, R162 ;  /* 0x000000109ea27825 */ /* 0x042fe200078e00a2 */
[----:B------:R-:W-:-:S04]  /*1e7e0*/  IADD3 R158, R158, 0x20, RZ ;  /* 0x000000209e9e7810 */ /* 0x000fc80007ffe0ff */
[----:B------:R3:W-:Y:S03]  /*1e7f0*/  STG.E.128 desc[UR4][R162.64], R140 ;  /* 0x0000008ca2007986 */ /* 0x0007e6000c101d04 */
.L_x_25740:
[----:B------:R-:W-:Y:S05]  /*1e800*/  BSYNC B1 ;  /* 0x0000000000017941 */ /* 0x000fea0003800000 */
.L_x_25739:
        /* <DEDUP_REMOVED lines=35> */
.L_x_25742:
[----:B------:R-:W-:Y:S05]  /*1ea40*/  BSYNC B1 ;  /* 0x0000000000017941 */ /* 0x000fea0003800000 */
.L_x_25741:
        /* <DEDUP_REMOVED lines=35> */
.L_x_25744:
[----:B------:R-:W-:Y:S05]  /*1ec80*/  BSYNC B1 ;  /* 0x0000000000017941 */ /* 0x000fea0003800000 */
.L_x_25743:
        /* <DEDUP_REMOVED lines=29> */
[----:B------:R-:W0:Y:S01]  /*1ee60*/  LDC.64 R160, c[0x0][0x2b8] ;  /* 0x0000ae00ffa07b82 */ /* 0x000e220000000a00 */
[----:B------:R-:W-:Y:S02]  /*1ee70*/  F2FP.F16.F32.PACK_AB R142, R162, R165 ;  /* 0x000000a5a28e723e */ /* 0x000fe400000000ff */
[----:B------:R-:W-:Y:S01]  /*1ee80*/  F2FP.F16.F32.PACK_AB R140, R140, R159 ;  /* 0x0000009f8c8c723e */ /* 0x000fe200000000ff */
[----:B0-----:R-:W-:-:S05]  /*1ee90*/  IMAD.WIDE.U32 R160, R158, 0x10, R160 ;  /* 0x000000109ea07825 */ /* 0x001fca00078e00a0 */
[----:B------:R0:W-:Y:S02]  /*1eea0*/  STG.E.128 desc[UR4][R160.64], R140 ;  /* 0x0000008ca0007986 */ /* 0x0001e4000c101d04 */
.L_x_25746:
[----:B------:R-:W-:Y:S05]  /*1eeb0*/  BSYNC B1 ;  /* 0x0000000000017941 */ /* 0x000fea0003800000 */
.L_x_25745:
[----:B01234-:R-:W0:Y:S02]  /*1eec0*/  LDC.64 R140, c[0x0][0x210] ;  /* 0x00008400ff8c7b82 */ /* 0x01fe240000000a00 */
[----:B0-----:R-:W-:-:S05]  /*1eed0*/  IMAD R155, R140, 0x4, R155 ;  /* 0x000000048c9b7824 */ /* 0x001fca00078e029b */
[----:B------:R-:W-:-:S13]  /*1eee0*/  ISETP.GE.AND P0, PT, R155, R141, PT ;  /* 0x0000008d9b00720c */ /* 0x000fda0003f06270 */
[----:B------:R-:W-:Y:S05]  /*1eef0*/  @!P0 BRA `(.L_x_25747) ;  /* 0xfffffe1c00a88947 */ /* 0x000fea000383ffff */
[----:B------:R-:W-:Y:S05]  /*1ef00*/  BSYNC B0 ;  /* 0x0000000000007941 */ /* 0x000fea0003800000 */
.L_x_25081:
[----:B------:R-:W-:Y:S05]  /*1ef10*/  EXIT ;  /* 0x000000000000794d */ /* 0x000fea0003800000 */
.L_x_25736:
        /* <DEDUP_REMOVED lines=8> */
.L_x_25749:
[----:B------:R-:W-:Y:S05]  /*1efa0*/  BSYNC B1 ;  /* 0x0000000000017941 */ /* 0x000fea0003800000 */
.L_x_25748:
        /* <DEDUP_REMOVED lines=9> */
.L_x_25750:
[----:B------:R-:W-:Y:S01]  /*1f040*/  MOV R159, 0x4 ;  /* 0x00000004009f7802 */ /* 0x000fe20000000f00 */
[----:B------:R-:W-:-:S07]  /*1f050*/  FADD.FTZ R164, R163, R162 ;  /* 0x000000a2a3a47221 */ /* 0x000fce0000010000 */
[----:B------:R-:W-:Y:S05]  /*1f060*/  WARPSYNC.COLLECTIVE R143, `(.L_x_25751) ;  /* 0x000000008f087348 */ /* 0x000fea0003c00000 */
[----:B------:R0:W1:Y:S02]  /*1f070*/  SHFL.BFLY P5, R162, R164, R159, R160 ;  /* 0x0c00009fa4a27389 */ /* 0x00006400000a00a0 */
[----:B01----:R-:W-:Y:S01]  /*1f080*/  ENDCOLLECTIVE ;  /* 0x000000000000791b */ /* 0x003fe20003800000 */
.L_x_25751:
[----:B------:R-:W-:Y:S01]  /*1f090*/  HFMA2.MMA R159, -RZ, RZ, 0, 4.76837158203125e-07 ;  /* 0x00000008ff9f7435 */ /* 0x000fe200000001ff */
[----:B------:R-:W-:-:S04]  /*1f0a0*/  FADD.FTZ R165, R164, R162 ;  /* 0x000000a2a4a57221 */ /* 0x000fc80000010000 */
[----:B------:R-:W-:-:S07]  /*1f0b0*/  IMAD.MOV.U32 R164, RZ, RZ, R165 ;  /* 0x000000ffffa47224 */ /* 0x000fce00078e00a5 */
[----:B------:R-:W-:Y:S05]  /*1f0c0*/  WARPSYNC.COLLECTIVE R143, `(.L_x_25752) ;  /* 0x000000008f087348 */ /* 0x000fea0003c00000 */
[----:B------:R0:W1:Y:S02]  /*1f0d0*/  SHFL.BFLY P5, R162, R164, R159, R160 ;  /* 0x0c00009fa4a27389 */ /* 0x00006400000a00a0 */
[----:B01----:R-:W-:Y:S01]  /*1f0e0*/  ENDCOLLECTIVE ;  /* 0x000000000000791b */ /* 0x003fe20003800000 */
.L_x_25752:
[----:B------:R-:W-:Y:S01]  /*1f0f0*/  MOV R159, 0x10 ;  /* 0x00000010009f7802 */ /* 0x000fe20000000f00 */
[----:B------:R-:W-:-:S04]  /*1f100*/  FADD.FTZ R165, R165, R162 ;  /* 0x000000a2a5a57221 */ /* 0x000fc80000010000 */
[----:B------:R-:W-:-:S07]  /*1f110*/  IMAD.MOV.U32 R164, RZ, RZ, R165 ;  /* 0x000000ffffa47224 */ /* 0x000fce00078e00a5 */
[----:B------:R-:W-:Y:S05]  /*1f120*/  WARPSYNC.COLLECTIVE R143, `(.L_x_25753) ;  /* 0x000000008f087348 */ /* 0x000fea0003c00000 */
[----:B------:R0:W1:Y:S02]  /*1f130*/  SHFL.BFLY P5, R162, R164, R159, R160 ;  /* 0x0c00009fa4a27389 */ /* 0x00006400000a00a0 */
[----:B01----:R-:W-:Y:S01]  /*1f140*/  ENDCOLLECTIVE ;  /* 0x000000000000791b */ /* 0x003fe20003800000 */
.L_x_25753:
        /* <DEDUP_REMOVED lines=89> */
.L_x_25754:
[----:B------:R-:W-:Y:S02]  /*1f6e0*/  IMAD.MOV.U32 R159, RZ, RZ, 0x2 ;  /* 0x00000002ff9f7424 */ /* 0x000fe400078e00ff */
[----:B------:R-:W-:-:S05]  /*1f6f0*/  FADD.FTZ R141, R140, R162 ;  /* 0x000000a28c8d7221 */ /* 0x000fca0000010000 */
[----:B------:R-:W-:-:S07]  /*1f700*/  MOV R164, R141 ;  /* 0x0000008d00a47202 */ /* 0x000fce0000000f00 */
[----:B------:R-:W-:Y:S05]  /*1f710*/  WARPSYNC.COLLECTIVE R143, `(.L_x_25755) ;  /* 0x000000008f087348 */ /* 0x000fea0003c00000 */
[----:B------:R0:W1:Y:S02]  /*1f720*/  SHFL.BFLY P5, R162, R164, R159, R160 ;  /* 0x0c00009fa4a27389 */ /* 0x00006400000a00a0 */
[----:B01----:R-:W-:Y:S01]  /*1f730*/  ENDCOLLECTIVE ;  /* 0x000000000000791b */ /* 0x003fe20003800000 */
.L_x_25755:
[----:B------:R-:W-:Y:S02]  /*1f740*/  IMAD.MOV.U32 R159, RZ, RZ, 0x4 ;  /* 0x00000004ff9f7424 */ /* 0x000fe400078e00ff */
[----:B------:R-:W-:-:S05]  /*1f750*/  FADD.FTZ R163, R141, R162 ;  /* 0x000000a28da37221 */ /* 0x000fca0000010000 */
[----:B------:R-:W-:-:S07]  /*1f760*/  MOV R164, R163 ;  /* 0x000000a300a47202 */ /* 0x000fce0000000f00 */
[----:B------:R-:W-:Y:S05]  /*1f770*/  WARPSYNC.COLLECTIVE R143, `(.L_x_25756) ;  /* 0x000000008f087348 */ /* 0x000fea0003c00000 */
[----:B------:R0:W1:Y:S02]  /*1f780*/  SHFL.BFLY P5, R162, R164, R159, R160 ;  /* 0x0c00009fa4a27389 */ /* 0x00006400000a00a0 */
[----:B01----:R-:W-:Y:S01]  /*1f790*/  ENDCOLLECTIVE ;  /* 0x000000000000791b */ /* 0x003fe20003800000 */
.L_x_25756:
[----:B------:R-:W-:Y:S01]  /*1f7a0*/  HFMA2.MMA R159, -RZ, RZ, 0, 4.76837158203125e-07 ;  /* 0x00000008ff9f7435 */ /* 0x000fe200000001ff */
[----:B------:R-:W-:-:S10]  /*1f7b0*/  FADD.FTZ R164, R163, R162 ;  /* 0x000000a2a3a47221 */ /* 0x000fd40000010000 */
[----:B------:R-:W-:Y:S05]  /*1f7c0*/  WARPSYNC.COLLECTIVE R143, `(.L_x_25757) ;  /* 0x000000008f087348 */ /* 0x000fea0003c00000 */
[----:B------:R0:W1:Y:S02]  /*1f7d0*/  SHFL.BFLY P5, R162, R164, R159, R160 ;  /* 0x0c00009fa4a27389 */ /* 0x00006400000a00a0 */
[----:B01----:R-:W-:Y:S01]  /*1f7e0*/  ENDCOLLECTIVE ;  /* 0x000000000000791b */ /* 0x003fe20003800000 */
.L_x_25757:
[----:B------:R-:W-:Y:S01]  /*1f7f0*/  MOV R159, 0x10 ;  /* 0x00000010009f7802 */ /* 0x000fe20000000f00 */
[----:B------:R-:W-:-:S04]  /*1f800*/  FADD.FTZ R165, R164, R162 ;  /* 0x000000a2a4a57221 */ /* 0x000fc80000010000 */
[----:B------:R-:W-:-:S07]  /*1f810*/  IMAD.MOV.U32 R164, RZ, RZ, R165 ;  /* 0x000000ffffa47224 */ /* 0x000fce00078e00a5 */
[----:B------:R-:W-:Y:S05]  /*1f820*/  WARPSYNC.COLLECTIVE R143, `(.L_x_25758) ;  /* 0x000000008f087348 */ /* 0x000fea0003c00000 */
[----:B------:R0:W1:Y:S02]  /*1f830*/  SHFL.BFLY P5, R162, R164, R159, R160 ;  /* 0x0c00009fa4a27389 */ /* 0x00006400000a00a0 */
[----:B01----:R-:W-:Y:S01]  /*1f840*/  ENDCOLLECTIVE ;  /* 0x000000000000791b */ /* 0x003fe20003800000 */
.L_x_25758:
[----:B------:R-:W-:Y:S05]  /*1f850*/  BRA `(.L_x_25759) ;  /* 0xffffffe800947947 */ /* 0x000fea000383ffff */
.L_x_25760:
        /* <DEDUP_REMOVED lines=10> */
.L_x_33690:


//--------------------- .text._ZN10layer_norm31ln_parallel_residual_fwd_kernelINS_13Kernel_traitsIf6__halffS2_fjLj1280ELj1ELj4ELj1ELj16ENS_18Kernel_traits_baseILj1280EfS2_fS2_fjLj128EEEEELb1ELb1ELb1EEEvNS_9FwdParamsE --------------------------
	.section	.text._ZN10layer_norm31ln_parallel_residual_fwd_kernelINS_13Kernel_traitsIf6__halffS2_fjLj1280ELj1ELj4ELj1ELj16ENS_18Kernel_traits_baseILj1280EfS2_fS2_fjLj128EEEEELb1ELb1ELb1EEEvNS_9FwdParamsE,"ax",@progbits
	.align	128
        .global         _ZN10layer_norm31ln_parallel_residual_fwd_kernelINS_13Kernel_traitsIf6__halffS2_fjLj1280ELj1ELj4ELj1ELj16ENS_18Kernel_traits_baseILj1280EfS2_fS2_fjLj128EEEEELb1ELb1ELb1EEEvNS_9FwdParamsE
        .type           _ZN10layer_norm31ln_parallel_residual_fwd_kernelINS_13Kernel_traitsIf6__halffS2_fjLj1280ELj1ELj4ELj1ELj16ENS_18Kernel_traits_baseILj1280EfS2_fS2_fjLj128EEEEELb1ELb1ELb1EEEvNS_9FwdParamsE,@function
        .size           _ZN10layer_norm31ln_parallel_residual_fwd_kernelINS_13Kernel_traitsIf6__halffS2_fjLj1280ELj1ELj4ELj1ELj16ENS_18Kernel_traits_baseILj1280EfS2_fS2_fjLj128EEEEELb1ELb1ELb1EEEvNS_9FwdParamsE,(.L_x_33691 - _ZN10layer_norm31ln_parallel_residual_fwd_kernelINS_13Kernel_traitsIf6__halffS2_fjLj1280ELj1ELj4ELj1ELj16ENS_18Kernel_traits_baseILj1280EfS2_fS2_fjLj128EEEEELb1ELb1ELb1EEEvNS_9FwdParamsE)
        .other          _ZN10layer_norm31ln_parallel_residual_fwd_kernelINS_13Kernel_traitsIf6__halffS2_fjLj1280ELj1ELj4ELj1ELj16ENS_18Kernel_traits_baseILj1280EfS2_fS2_fjLj128EEEEELb1ELb1ELb1EEEvNS_9FwdParamsE,@"STO_CUDA_ENTRY STV_DEFAULT"
_ZN10layer_norm31ln_parallel_residual_fwd_kernelINS_13Kernel_traitsIf6__halffS2_fjLj1280ELj1ELj4ELj1ELj16ENS_18Kernel_traits_baseILj1280EfS2_fS2_fjLj128EEEEELb1ELb1ELb1EEEvNS_9FwdParamsE:
.text._ZN10layer_norm31ln_parallel_residual_fwd_kernelINS_13Kernel_traitsIf6__halffS2_fjLj1280ELj1ELj4ELj1ELj16ENS_18Kernel_traits_baseILj1280EfS2_fS2_fjLj128EEEEELb1ELb1ELb1EEEvNS_9FwdParamsE:
        /* <DEDUP_REMOVED lines=155> */
.L_x_26408:
        /* <DEDUP_REMOVED lines=28> */
.L_x_25763:
[----:B------:R-:W-:-:S07]  /*0b70*/  IMAD.MOV.U32 R104, RZ, RZ, R138 ;  /* 0x000000ffff687224 */ /* 0x000fce00078e008a */
.L_x_25764:
[----:B------:R-:W-:Y:S05]  /*0b80*/  BSYNC B1 ;  /* 0x0000000000017941 */ /* 0x000fea0003800000 */
.L_x_25762:
        /* <DEDUP_REMOVED lines=16> */
.L_x_25768:
[----:B------:R-:W-:Y:S05]  /*0c90*/  BSYNC B2 ;  /* 0x0000000000027941 */ /* 0x000fea0003800000 */
.L_x_25767:
        /* <DEDUP_REMOVED lines=44> */
.L_x_25766:
[----:B------:R-:W-:Y:S05]  /*0f60*/  BSYNC B1 ;  /* 0x0000000000017941 */ /* 0x000fea0003800000 */
.L_x_25765:
        /* <DEDUP_REMOVED lines=19> */
.L_x_25769:
        /* <DEDUP_REMOVED lines=12> */
.L_x_25772:
[----:B------:R-:W-:-:S07]  /*1160*/  IMAD.MOV.U32 R106, RZ, RZ, R138 ;  /* 0x000000ffff6a7224 */ /* 0x000fce00078e008a */
.L_x_25773:
[----:B------:R-:W-:Y:S05]  /*1170*/  BSYNC B1 ;  /* 0x0000000000017941 */ /* 0x000fea0003800000 */
.L_x_25771:
        /* <DEDUP_REMOVED lines=16> */
.L_x_25777:
[----:B------:R-:W-:Y:S05]  /*1280*/  BSYNC B2 ;  /* 0x0000000000027941 */ /* 0x000fea0003800000 */
.L_x_25776:
        /* <DEDUP_REMOVED lines=44> */
.L_x_25775:
[----:B------:R-:W-:Y:S05]  /*1550*/  BSYNC B1 ;  /* 0x0000000000017941 */ /* 0x000fea0003800000 */
.L_x_25774:
        /* <DEDUP_REMOVED lines=9> */
.L_x_25770:
        /* <DEDUP_REMOVED lines=12> */
.L_x_25779:
[----:B------:R-:W-:-:S07]  /*16b0*/  IMAD.MOV.U32 R106, RZ, RZ, R138 ;  /* 0x000000ffff6a7224 */ /* 0x000fce00078e008a */
.L_x_25780:
[----:B------:R-:W-:Y:S05]  /*16c0*/  BSYNC B1 ;  /* 0x0000000000017941 */ /* 0x000fea0003800000 */
.L_x_25778:
        /* <DEDUP_REMOVED lines=16> */
.L_x_25784:
[----:B------:R-:W-:Y:S05]  /*17d0*/  BSYNC B2 ;  /* 0x0000000000027941 */ /* 0x000fea0003800000 */
.L_x_25783:
        /* <DEDUP_REMOVED lines=44> */
.L_x_25782:
[----:B------:R-:W-:Y:S05]  /*1aa0*/  BSYNC B1 ;  /* 0x0000000000017941 */ /* 0x000fea0003800000 */
.L_x_25781:
        /* <DEDUP_REMOVED lines=14> */
.L_x_25785:
        /* <DEDUP_REMOVED lines=12> */
.L_x_25788:
[----:B------:R-:W-:-:S07]  /*1c50*/  MOV R96, R138 ;  /* 0x0000008a00607202 */ /* 0x000fce0000000f00 */
.L_x_25789:
[----:B------:R-:W-:Y:S05]  /*1c60*/  BSYNC B1 ;  /* 0x0000000000017941 */ /* 0x000fea0003800000 */
.L_x_25787:
        /* <DEDUP_REMOVED lines=16> */
.L_x_25793:
[----:B------:R-:W-:Y:S05]  /*1d70*/  BSYNC B2 ;  /* 0x0000000000027941 */ /* 0x000fea0003800000 */
.L_x_25792:
        /* <DEDUP_REMOVED lines=44> */
.L_x_25791:
[----:B------:R-:W-:Y:S05]  /*2040*/  BSYNC B1 ;  /* 0x0000000000017941 */ /* 0x000fea0003800000 */
.L_x_25790:
        /* <DEDUP_REMOVED lines=9> */
.L_x_25786:
        /* <DEDUP_REMOVED lines=12> */
.L_x_25795:
[----:B------:R-:W-:-:S07]  /*21a0*/  MOV R106, R138 ;  /* 0x0000008a006a7202 */ /* 0x000fce0000000f00 */
.L_x_25796:
[----:B------:R-:W-:Y:S05]  /*21b0*/  BSYNC B1 ;  /* 0x0000000000017941 */ /* 0x000fea0003800000 */
.L_x_25794:
        /* <DEDUP_REMOVED lines=16> */
.L_x_25800:
[----:B------:R-:W-:Y:S05]  /*22c0*/  BSYNC B2 ;  /* 0x0000000000027941 */ /* 0x000fea0003800000 */
.L_x_25799:
        /* <DEDUP_REMOVED lines=44> */
.L_x_25798:
[----:B------:R-:W-:Y:S05]  /*2590*/  BSYNC B1 ;  /* 0x0000000000017941 */ /* 0x000fea0003800000 */
.L_x_25797:
        /* <DEDUP_REMOVED lines=14> */
.L_x_25801:
        /* <DEDUP_REMOVED lines=12> */
.L_x_25804:
[----:B------:R-:W-:-:S07]  /*2740*/  IMAD.MOV.U32 R108, RZ, RZ, R138 ;  /* 0x000000ffff6c7224 */ /* 0x000fce00078e008a */
.L_x_25805:
[----:B------:R-:W-:Y:S05]  /*2750*/  BSYNC B1 ;  /* 0x0000000000017941 */ /* 0x000fea0003800000 */
.L_x_25803:
        /* <DEDUP_REMOVED lines=16> */
.L_x_25809:
[----:B------:R-:W-:Y:S05]  /*2860*/  BSYNC B2 ;  /* 0x0000000000027941 */ /* 0x000fea0003800000 */
.L_x_25808:
        /* <DEDUP_REMOVED lines=44> */
.L_x_25807:
[----:B------:R-:W-:Y:S05]  /*2b30*/  BSYNC B1 ;  /* 0x0000000000017941 */ /* 0x000fea0003800000 */
.L_x_25806:
        /* <DEDUP_REMOVED lines=9> */
.L_x_25802:
        /* <DEDUP_REMOVED lines=12> */
.L_x_25811:
[----:B------:R-:W-:-:S07]  /*2c90*/  IMAD.MOV.U32 R108, RZ, RZ, R138 ;  /* 0x000000ffff6c7224 */ /* 0x000fce00078e008a */
.L_x_25812:
[----:B------:R-:W-:Y:S05]  /*2ca0*/  BSYNC B1 ;  /* 0x0000000000017941 */ /* 0x000fea0003800000 */
.L_x_25810:
        /* <DEDUP_REMOVED lines=16> */
.L_x_25816:
[----:B------:R-:W-:Y:S05]  /*2db0*/  BSYNC B2 ;  /* 0x0000000000027941 */ /* 0x000fea0003800000 */
.L_x_25815:
        /* <DEDUP_REMOVED lines=44> */
.L_x_25814:
[----:B------:R-:W-:Y:S05]  /*3080*/  BSYNC B1 ;  /* 0x0000000000017941 */ /* 0x000fea0003800000 */
.L_x_25813:
        /* <DEDUP_REMOVED lines=14> */
.L_x_25817:
        /* <DEDUP_REMOVED lines=12> */
.L_x_25820:
[----:B------:R-:W-:-:S07]  /*3230*/  IMAD.MOV.U32 R106, RZ, RZ, R138 ;  /* 0x000000ffff6a7224 */ /* 0x000fce00078e008a */
.L_x_25821:
[----:B------:R-:W-:Y:S05]  /*3240*/  BSYNC B1 ;  /* 0x0000000000017941 */ /* 0x000fea0003800000 */
.L_x_25819:
        /* <DEDUP_REMOVED lines=16> */
.L_x_25825:
[----:B------:R-:W-:Y:S05]  /*3350*/  BSYNC B2 ;  /* 0x0000000000027941 */ /* 0x000fea0003800000 */
.L_x_25824:
        /* <DEDUP_REMOVED lines=44> */
.L_x_25823:
[----:B------:R-:W-:Y:S05]  /*3620*/  BSYNC B1 ;  /* 0x0000000000017941 */ /* 0x000fea0003800000 */
.L_x_25822:
        /* <DEDUP_REMOVED lines=9> */
.L_x_25818:
        /* <DEDUP_REMOVED lines=12> */
.L_x_25827:
[----:B------:R-:W-:-:S07]  /*3780*/  IMAD.MOV.U32 R106, RZ, RZ, R138 ;  /* 0x000000ffff6a7224 */ /* 0x000fce00078e008a */
.L_x_25828:
[----:B------:R-:W-:Y:S05]  /*3790*/  BSYNC B1 ;  /* 0x0000000000017941 */ /* 0x000fea0003800000 */
.L_x_25826:
        /* <DEDUP_REMOVED lines=16> */
.L_x_25832:
[----:B------:R-:W-:Y:S05]  /*38a0*/  BSYNC B2 ;  /* 0x0000000000027941 */ /* 0x000fea0003800000 */
.L_x_25831:
        /* <DEDUP_REMOVED lines=41> */
[----:B------:R-:W-:Y:S01]  /*3b40*/  IMAD.MOV.U32 R134, RZ, RZ, R96 ;  /* 0x000000ffff867224 */ /* 0x000fe200078e0060 */
[----:B------:R-:W-:Y:S01]  /*3b50*/  LOP3.LUT R132, R97, UR31, R102, 0x96, !PT ;  /* 0x0000001f61847c12 */ /* 0x000fe2000f8e9666 */
[----:B------:R-:W-:-:S07]  /*3b60*/  IMAD.MOV.U32 R100, RZ, RZ, RZ ;  /* 0x000000ffff647224 */ /* 0x000fce00078e00ff */
.L_x_25830:
[----:B------:R-:W-:Y:S05]  /*3b70*/  BSYNC B1 ;  /* 0x0000000000017941 */ /* 0x000fea0003800000 */
.L_x_25829:
        /* <DEDUP_REMOVED lines=14> */
.L_x_25833:
        /* <DEDUP_REMOVED lines=12> */
.L_x_25836:
[----:B------:R-:W-:-:S07]  /*3d20*/  MOV R108, R138 ;  /* 0x0000008a006c7202 */ /* 0x000fce0000000f00 */
.L_x_25837:
[----:B------:R-:W-:Y:S05]  /*3d30*/  BSYNC B1 ;  /* 0x0000000000017941 */ /* 0x000fea0003800000 */
.L_x_25835:
        /* <DEDUP_REMOVED lines=16> */
.L_x_25841:
[----:B------:R-:W-:Y:S05]  /*3e40*/  BSYNC B2 ;  /* 0x0000000000027941 */ /* 0x000fea0003800000 */
.L_x_25840:
        /* <DEDUP_REMOVED lines=44> */
.L_x_25839:
[----:B------:R-:W-:Y:S05]  /*4110*/  BSYNC B1 ;  /* 0x0000000000017941 */ /* 0x000fea0003800000 */
.L_x_25838:
        /* <DEDUP_REMOVED lines=9> */
.L_x_25834:
        /* <DEDUP_REMOVED lines=12> */
.L_x_25843:
[----:B------:R-:W-:-:S07]  /*4270*/  MOV R108, R138 ;  /* 0x0000008a006c7202 */ /* 0x000fce0000000f00 */
.L_x_25844:
[----:B------:R-:W-:Y:S05]  /*4280*/  BSYNC B1 ;  /* 0x0000000000017941 */ /* 0x000fea0003800000 */
.L_x_25842:
        /* <DEDUP_REMOVED lines=16> */
.L_x_25848:
[----:B------:R-:W-:Y:S05]  /*4390*/  BSYNC B2 ;  /* 0x0000000000027941 */ /* 0x000fea0003800000 */
.L_x_25847:
        /* <DEDUP_REMOVED lines=44> */
.L_x_25846:
[----:B------:R-:W-:Y:S05]  /*4660*/  BSYNC B1 ;  /* 0x0000000000017941 */ /* 0x000fea0003800000 */
.L_x_25845:
        /* <DEDUP_REMOVED lines=12> */
.L_x_25849:
        /* <DEDUP_REMOVED lines=12> */
.L_x_25852:
[----:B------:R-:W-:-:S07]  /*47f0*/  IMAD.MOV.U32 R108, RZ, RZ, R138 ;  /* 0x000000ffff6c7224 */ /* 0x000fce00078e008a */
.L_x_25853:
[----:B------:R-:W-:Y:S05]  /*4800*/  BSYNC B1 ;  /* 0x0000000000017941 */ /* 0x000fea0003800000 */
.L_x_25851:
        /* <DEDUP_REMOVED lines=16> */
.L_x_25857:
[----:B------:R-:W-:Y:S05]  /*4910*/  BSYNC B2 ;  /* 0x0000000000027941 */ /* 0x000fea0003800000 */
.L_x_25856:
        /* <DEDUP_REMOVED lines=44> */
.L_x_25855:
[----:B------:R-:W-:Y:S05]  /*4be0*/  BSYNC B1 ;  /* 0x0000000000017941 */ /* 0x000fea0003800000 */
.L_x_25854:
        /* <DEDUP_REMOVED lines=9> */
.L_x_25850:
        /* <DEDUP_REMOVED lines=12> */
.L_x_25859:
[----:B------:R-:W-:-:S07]  /*4d40*/  IMAD.MOV.U32 R108, RZ, RZ, R138 ;  /* 0x000000ffff6c7224 */ /* 0x000fce00078e008a */
.L_x_25860:
[----:B------:R-:W-:Y:S05]  /*4d50*/  BSYNC B1 ;  /* 0x0000000000017941 */ /* 0x000fea0003800000 */
.L_x_25858:
        /* <DEDUP_REMOVED lines=16> */
.L_x_25864:
[----:B------:R-:W-:Y:S05]  /*4e60*/  BSYNC B2 ;  /* 0x0000000000027941 */ /* 0x000fea0003800000 */
.L_x_25863:
        /* <DEDUP_REMOVED lines=44> */
.L_x_25862:
[----:B------:R-:W-:Y:S05]  /*5130*/  BSYNC B1 ;  /* 0x0000000000017941 */ /* 0x000fea0003800000 */
.L_x_25861:
        /* <DEDUP_REMOVED lines=12> */
.L_x_25865:
        /* <DEDUP_REMOVED lines=12> */
.L_x_25868:
[----:B------:R-:W-:-:S07]  /*52c0*/  IMAD.MOV.U32 R108, RZ, RZ, R138 ;  /* 0x000000ffff6c7224 */ /* 0x000fce00078e008a */
.L_x_25869:
[----:B------:R-:W-:Y:S05]  /*52d0*/  BSYNC B1 ;  /* 0x0000000000017941 */ /* 0x000fea0003800000 */
.L_x_25867:
        /* <DEDUP_REMOVED lines=16> */
.L_x_25873:
[----:B------:R-:W-:Y:S05]  /*53e0*/  BSYNC B2 ;  /* 0x0000000000027941 */ /* 0x000fea0003800000 */
.L_x_25872:
        /* <DEDUP_REMOVED lines=44> */
.L_x_25871:
[----:B------:R-:W-:Y:S05]  /*56b0*/  BSYNC B1 ;  /* 0x0000000000017941 */ /* 0x000fea0003800000 */
.L_x_25870:
        /* <DEDUP_REMOVED lines=9> */
.L_x_25866:
        /* <DEDUP_REMOVED lines=12> */
.L_x_25875:
[----:B------:R-:W-:-:S07]  /*5810*/  IMAD.MOV.U32 R108, RZ, RZ, R138 ;  /* 0x000000ffff6c7224 */ /* 0x000fce00078e008a */
.L_x_25876:
[----:B------:R-:W-:Y:S05]  /*5820*/  BSYNC B1 ;  /* 0x0000000000017941 */ /* 0x000fea0003800000 */
.L_x_25874:
        /* <DEDUP_REMOVED lines=16> */
.L_x_25880:
[----:B------:R-:W-:Y:S05]  /*5930*/  BSYNC B2 ;  /* 0x0000000000027941 */ /* 0x000fea0003800000 */
.L_x_25879:
        /* <DEDUP_REMOVED lines=44> */
.L_x_25878:
[----:B------:R-:W-:Y:S05]  /*5c00*/  BSYNC B1 ;  /* 0x0000000000017941 */ /* 0x000fea0003800000 */
.L_x_25877:
        /* <DEDUP_REMOVED lines=12> */
.L_x_25881:
        /* <DEDUP_REMOVED lines=12> */
.L_x_25884:
[----:B------:R-:W-:-:S07]  /*5d90*/  MOV R108, R138 ;  /* 0x0000008a006c7202 */ /* 0x000fce0000000f00 */
.L_x_25885:
[----:B------:R-:W-:Y:S05]  /*5da0*/  BSYNC B1 ;  /* 0x0000000000017941 */ /* 0x000fea0003800000 */
.L_x_25883:
        /* <DEDUP_REMOVED lines=18> */
.L_x_25889:
[----:B------:R-:W-:Y:S05]  /*5ed0*/  BSYNC B2 ;  /* 0x0000000000027941 */ /* 0x000fea0003800000 */
.L_x_25888:
        /* <DEDUP_REMOVED lines=44> */
.L_x_25887:
[----:B------:R-:W-:Y:S05]  /*61a0*/  BSYNC B1 ;  /* 0x0000000000017941 */ /* 0x000fea0003800000 */
.L_x_25886:
        /* <DEDUP_REMOVED lines=9> */
.L_x_25882:
        /* <DEDUP_REMOVED lines=24> */
[----:B------:R-:W-:-:S03]  /*63c0*/  IMAD.WIDE.U32 R104, R104, 0x100, RZ ;  /* 0x0000010068687825 */ /* 0x000fc600078e00ff */
        /* <DEDUP_REMOVED lines=27> */
[----:B------:R-:W-:Y:S02]  /*6580*/  LOP3.LUT R115, R104, R100, R102, 0xfe, !PT ;  /* 0x0000006468737212 */ /* 0x000fe400078efe66 */
[----:B------:R-:W-:Y:S01]  /*6590*/  LOP3.LUT R103, R101, R105, RZ, 0xfc, !PT ;  /* 0x0000006965677212 */ /* 0x000fe200078efcff */
[----:B0-----:R-:W-:Y:S01]  /*65a0*/  IMAD.WIDE.U32 R100, R153, 0x8, R112 ;  /* 0x0000000899647825 */ /* 0x001fe200078e0070 */
[----:B------:R-:W-:-:S05]  /*65b0*/  LOP3.LUT R102, R115, 0xff, R140, 0xf8, !PT ;  /* 0x000000ff73667812 */ /* 0x000fca00078ef88c */
[----:B------:R1:W-:Y:S02]  /*65c0*/  STG.E.64 desc[UR4][R100.64], R102 ;  /* 0x0000006664007986 */ /* 0x0003e4000c101b04 */
.L_x_25890:
        /* <DEDUP_REMOVED lines=16> */
.L_x_25892:
[----:B------:R-:W-:-:S07]  /*66d0*/  IMAD.MOV.U32 R112, RZ, RZ, R138 ;  /* 0x000000ffff707224 */ /* 0x000fce00078e008a */
.L_x_25893:
[----:B------:R-:W-:Y:S05]  /*66e0*/  BSYNC B1 ;  /* 0x0000000000017941 */ /* 0x000fea0003800000 */
.L_x_25891:
        /* <DEDUP_REMOVED lines=16> */
.L_x_25897:
[----:B------:R-:W-:Y:S05]  /*67f0*/  BSYNC B2 ;  /* 0x0000000000027941 */ /* 0x000fea0003800000 */
.L_x_25896:
        /* <DEDUP_REMOVED lines=44> */
.L_x_25895:
[----:B------:R-:W-:Y:S05]  /*6ac0*/  BSYNC B1 ;  /* 0x0000000000017941 */ /* 0x000fea0003800000 */
.L_x_25894:
        /* <DEDUP_REMOVED lines=14> */
.L_x_25898:
        /* <DEDUP_REMOVED lines=12> */
.L_x_25901:
[----:B------:R-:W-:-:S07]  /*6c70*/  IMAD.MOV.U32 R114, RZ, RZ, R138 ;  /* 0x000000ffff727224 */ /* 0x000fce00078e008a */
.L_x_25902:
[----:B------:R-:W-:Y:S05]  /*6c80*/  BSYNC B1 ;  /* 0x0000000000017941 */ /* 0x000fea0003800000 */
.L_x_25900:
        /* <DEDUP_REMOVED lines=16> */
.L_x_25906:
[----:B------:R-:W-:Y:S05]  /*6d90*/  BSYNC B2 ;  /* 0x0000000000027941 */ /* 0x000fea0003800000 */
.L_x_25905:
        /* <DEDUP_REMOVED lines=44> */
.L_x_25904:
[----:B------:R-:W-:Y:S05]  /*7060*/  BSYNC B1 ;  /* 0x0000000000017941 */ /* 0x000fea0003800000 */
.L_x_25903:
        /* <DEDUP_REMOVED lines=9> */
.L_x_25899:
        /* <DEDUP_REMOVED lines=12> */
.L_x_25908:
[----:B------:R-:W-:-:S07]  /*71c0*/  IMAD.MOV.U32 R101, RZ, RZ, R138 ;  /* 0x000000ffff657224 */ /* 0x000fce00078e008a */
.L_x_25909:
[----:B------:R-:W-:Y:S05]  /*71d0*/  BSYNC B1 ;  /* 0x0000000000017941 */ /* 0x000fea0003800000 */
.L_x_25907:
        /* <DEDUP_REMOVED lines=16> */
.L_x_25913:
[----:B------:R-:W-:Y:S05]  /*72e0*/  BSYNC B2 ;  /* 0x0000000000027941 */ /* 0x000fea0003800000 */
.L_x_25912:
        /* <DEDUP_REMOVED lines=44> */
.L_x_25911:
[----:B------:R-:W-:Y:S05]  /*75b0*/  BSYNC B1 ;  /* 0x0000000000017941 */ /* 0x000fea0003800000 */
.L_x_25910:
        /* <DEDUP_REMOVED lines=14> */
.L_x_25914:
        /* <DEDUP_REMOVED lines=12> */
.L_x_25917:
[----:B------:R-:W-:-:S07]  /*7760*/  MOV R104, R138 ;  /* 0x0000008a00687202 */ /* 0x000fce0000000f00 */
.L_x_25918:
[----:B------:R-:W-:Y:S05]  /*7770*/  BSYNC B1 ;  /* 0x0000000000017941 */ /* 0x000fea0003800000 */
.L_x_25916:
        /* <DEDUP_REMOVED lines=16> */
.L_x_25922:
[----:B------:R-:W-:Y:S05]  /*7880*/  BSYNC B2 ;  /* 0x0000000000027941 */ /* 0x000fea0003800000 */
.L_x_25921:
        /* <DEDUP_REMOVED lines=44> */
.L_x_25920:
[----:B------:R-:W-:Y:S05]  /*7b50*/  BSYNC B1 ;  /* 0x0000000000017941 */ /* 0x000fea0003800000 */
.L_x_25919:
        /* <DEDUP_REMOVED lines=9> */
.L_x_25915:
        /* <DEDUP_REMOVED lines=12> */
.L_x_25924:
[----:B------:R-:W-:-:S07]  /*7cb0*/  MOV R104, R138 ;  /* 0x0000008a00687202 */ /* 0x000fce0000000f00 */
.L_x_25925:
[----:B------:R-:W-:Y:S05]  /*7cc0*/  BSYNC B1 ;  /* 0x0000000000017941 */ /* 0x000fea0003800000 */
.L_x_25923:
        /* <DEDUP_REMOVED lines=16> */
.L_x_25929:
[----:B------:R-:W-:Y:S05]  /*7dd0*/  BSYNC B2 ;  /* 0x0000000000027941 */ /* 0x000fea0003800000 */
.L_x_25928:
        /* <DEDUP_REMOVED lines=44> */
.L_x_25927:
[----:B------:R-:W-:Y:S05]  /*80a0*/  BSYNC B1 ;  /* 0x0000000000017941 */ /* 0x000fea0003800000 */
.L_x_25926:
        /* <DEDUP_REMOVED lines=14> */
.L_x_25930:
        /* <DEDUP_REMOVED lines=12> */
.L_x_25933:
[----:B------:R-:W-:-:S07]  /*8250*/  IMAD.MOV.U32 R116, RZ, RZ, R138 ;  /* 0x000000ffff747224 */ /* 0x000fce00078e008a */
.L_x_25934:
[----:B------:R-:W-:Y:S05]  /*8260*/  BSYNC B1 ;  /* 0x0000000000017941 */ /* 0x000fea0003800000 */
.L_x_25932:
        /* <DEDUP_REMOVED lines=16> */
.L_x_25938:
[----:B------:R-:W-:Y:S05]  /*8370*/  BSYNC B2 ;  /* 0x0000000000027941 */ /* 0x000fea0003800000 */
.L_x_25937:
        /* <DEDUP_REMOVED lines=44> */
.L_x_25936:
[----:B------:R-:W-:Y:S05]  /*8640*/  BSYNC B1 ;  /* 0x0000000000017941 */ /* 0x000fea0003800000 */
.L_x_25935:
        /* <DEDUP_REMOVED lines=9> */
.L_x_25931:
        /* <DEDUP_REMOVED lines=12> */
.L_x_25940:
[----:B------:R-:W-:-:S07]  /*87a0*/  IMAD.MOV.U32 R103, RZ, RZ, R138 ;  /* 0x000000ffff677224 */ /* 0x000fce00078e008a */
.L_x_25941:
[----:B------:R-:W-:Y:S05]  /*87b0*/  BSYNC B1 ;  /* 0x0000000000017941 */ /* 0x000fea0003800000 */
.L_x_25939:
        /* <DEDUP_REMOVED lines=16> */
.L_x_25945:
[----:B------:R-:W-:Y:S05]  /*88c0*/  BSYNC B2 ;  /* 0x0000000000027941 */ /* 0x000fea0003800000 */
.L_x_25944:
        /* <DEDUP_REMOVED lines=44> */
.L_x_25943:
[----:B------:R-:W-:Y:S05]  /*8b90*/  BSYNC B1 ;  /* 0x0000000000017941 */ /* 0x000fea0003800000 */
.L_x_25942:
        /* <DEDUP_REMOVED lines=14> */
.L_x_25946:
        /* <DEDUP_REMOVED lines=12> */
.L_x_25949:
[----:B------:R-:W-:-:S07]  /*8d40*/  IMAD.MOV.U32 R114, RZ, RZ, R138 ;  /* 0x000000ffff727224 */ /* 0x000fce00078e008a */
.L_x_25950:
[----:B------:R-:W-:Y:S05]  /*8d50*/  BSYNC B1 ;  /* 0x0000000000017941 */ /* 0x000fea0003800000 */
.L_x_25948:
        /* <DEDUP_REMOVED lines=16> */
.L_x_25954:
[----:B------:R-:W-:Y:S05]  /*8e60*/  BSYNC B2 ;  /* 0x0000000000027941 */ /* 0x000fea0003800000 */
.L_x_25953:
        /* <DEDUP_REMOVED lines=44> */
.L_x_25952:
[----:B------:R-:W-:Y:S05]  /*9130*/  BSYNC B1 ;  /* 0x0000000000017941 */ /* 0x000fea0003800000 */
.L_x_25951:
        /* <DEDUP_REMOVED lines=9> */
.L_x_25947:
        /* <DEDUP_REMOVED lines=12> */
.L_x_25956:
[----:B------:R-:W-:-:S07]  /*9290*/  IMAD.MOV.U32 R114, RZ, RZ, R138 ;  /* 0x000000ffff727224 */ /* 0x000fce00078e008a */
.L_x_25957:
[----:B------:R-:W-:Y:S05]  /*92a0*/  BSYNC B1 ;  /* 0x0000000000017941 */ /* 0x000fea0003800000 */
.L_x_25955:
        /* <DEDUP_REMOVED lines=16> */
.L_x_25961:
[----:B------:R-:W-:Y:S05]  /*93b0*/  BSYNC B2 ;  /* 0x0000000000027941 */ /* 0x000fea0003800000 */
.L_x_25960:
        /* <DEDUP_REMOVED lines=44> */
.L_x_25959:
[----:B------:R-:W-:Y:S05]  /*9680*/  BSYNC B1 ;  /* 0x0000000000017941 */ /* 0x000fea0003800000 */
.L_x_25958:
        /* <DEDUP_REMOVED lines=14> */
.L_x_25962:
        /* <DEDUP_REMOVED lines=12> */
.L_x_25965:
[----:B------:R-:W-:-:S07]  /*9830*/  MOV R116, R138 ;  /* 0x0000008a00747202 */ /* 0x000fce0000000f00 */
.L_x_25966:
[----:B------:R-:W-:Y:S05]  /*9840*/  BSYNC B1 ;  /* 0x0000000000017941 */ /* 0x000fea0003800000 */
.L_x_25964:
        /* <DEDUP_REMOVED lines=16> */
.L_x_25970:
[----:B------:R-:W-:Y:S05]  /*9950*/  BSYNC B2 ;  /* 0x0000000000027941 */ /* 0x000fea0003800000 */
.L_x_25969:
        /* <DEDUP_REMOVED lines=44> */
.L_x_25968:
[----:B------:R-:W-:Y:S05]  /*9c20*/  BSYNC B1 ;  /* 0x0000000000017941 */ /* 0x000fea0003800000 */
.L_x_25967:
        /* <DEDUP_REMOVED lines=9> */
.L_x_25963:
        /* <DEDUP_REMOVED lines=12> */
.L_x_25972:
[----:B------:R-:W-:-:S07]  /*9d80*/  MOV R105, R138 ;  /* 0x0000008a00697202 */ /* 0x000fce0000000f00 */
.L_x_25973:
[----:B------:R-:W-:Y:S05]  /*9d90*/  BSYNC B1 ;  /* 0x0000000000017941 */ /* 0x000fea0003800000 */
.L_x_25971:
        /* <DEDUP_REMOVED lines=16> */
.L_x_25977:
[----:B------:R-:W-:Y:S05]  /*9ea0*/  BSYNC B2 ;  /* 0x0000000000027941 */ /* 0x000fea0003800000 */
.L_x_25976:
        /* <DEDUP_REMOVED lines=44> */
.L_x_25975:
[----:B------:R-:W-:Y:S05]  /*a170*/  BSYNC B1 ;  /* 0x0000000000017941 */ /* 0x000fea0003800000 */
.L_x_25974:
        /* <DEDUP_REMOVED lines=12> */
.L_x_25978:
        /* <DEDUP_REMOVED lines=12> */
.L_x_25981:
[----:B------:R-:W-:-:S07]  /*a300*/  IMAD.MOV.U32 R116, RZ, RZ, R138 ;  /* 0x000000ffff747224 */ /* 0x000fce00078e008a */
.L_x_25982:
[----:B------:R-:W-:Y:S05]  /*a310*/  BSYNC B1 ;  /* 0x0000000000017941 */ /* 0x000fea0003800000 */
.L_x_25980:
        /* <DEDUP_REMOVED lines=16> */
.L_x_25986:
[----:B------:R-:W-:Y:S05]  /*a420*/  BSYNC B2 ;  /* 0x0000000000027941 */ /* 0x000fea0003800000 */
.L_x_25985:
        /* <DEDUP_REMOVED lines=44> */
.L_x_25984:
[----:B------:R-:W-:Y:S05]  /*a6f0*/  BSYNC B1 ;  /* 0x0000000000017941 */ /* 0x000fea0003800000 */
.L_x_25983:
        /* <DEDUP_REMOVED lines=9> */
.L_x_25979:
        /* <DEDUP_REMOVED lines=12> */
.L_x_25988:
[----:B------:R-:W-:-:S07]  /*a850*/  IMAD.MOV.U32 R116, RZ, RZ, R138 ;  /* 0x000000ffff747224 */ /* 0x000fce00078e008a */
.L_x_25989:
[----:B------:R-:W-:Y:S05]  /*a860*/  BSYNC B1 ;  /* 0x0000000000017941 */ /* 0x000fea0003800000 */
.L_x_25987:
        /* <DEDUP_REMOVED lines=16> */
.L_x_25993:
[----:B------:R-:W-:Y:S05]  /*a970*/  BSYNC B2 ;  /* 0x0000000000027941 */ /* 0x000fea0003800000 */
.L_x_25992:
        /* <DEDUP_REMOVED lines=44> */
.L_x_25991:
[----:B------:R-:W-:Y:S05]  /*ac40*/  BSYNC B1 ;  /* 0x0000000000017941 */ /* 0x000fea0003800000 */
.L_x_25990:
        /* <DEDUP_REMOVED lines=12> */
.L_x_25994:
        /* <DEDUP_REMOVED lines=12> */
.L_x_25997:
[----:B------:R-:W-:-:S07]  /*add0*/  IMAD.MOV.U32 R116, RZ, RZ, R138 ;  /* 0x000000ffff747224 */ /* 0x000fce00078e008a */
.L_x_25998:
[----:B------:R-:W-:Y:S05]  /*ade0*/  BSYNC B1 ;  /* 0x0000000000017941 */ /* 0x000fea0003800000 */
.L_x_25996:
        /* <DEDUP_REMOVED lines=16> */
.L_x_26002:
[----:B------:R-:W-:Y:S05]  /*aef0*/  BSYNC B2 ;  /* 0x0000000000027941 */ /* 0x000fea0003800000 */
.L_x_26001:
        /* <DEDUP_REMOVED lines=44> */
.L_x_26000:
[----:B------:R-:W-:Y:S05]  /*b1c0*/  BSYNC B1 ;  /* 0x0000000000017941 */ /* 0x000fea0003800000 */
.L_x_25999:
        /* <DEDUP_REMOVED lines=9> */
.L_x_25995:
        /* <DEDUP_REMOVED lines=12> */
.L_x_26004:
[----:B------:R-:W-:-:S07]  /*b320*/  IMAD.MOV.U32 R116, RZ, RZ, R138 ;  /* 0x000000ffff747224 */ /* 0x000fce00078e008a */
.L_x_26005:
[----:B------:R-:W-:Y:S05]  /*b330*/  BSYNC B1 ;  /* 0x0000000000017941 */ /* 0x000fea0003800000 */
.L_x_26003:
        /* <DEDUP_REMOVED lines=16> */
.L_x_26009:
[----:B------:R-:W-:Y:S05]  /*b440*/  BSYNC B2 ;  /* 0x0000000000027941 */ /* 0x000fea0003800000 */
.L_x_26008:
        /* <DEDUP_REMOVED lines=44> */
.L_x_26007:
[----:B------:R-:W-:Y:S05]  /*b710*/  BSYNC B1 ;  /* 0x0000000000017941 */ /* 0x000fea0003800000 */
.L_x_26006:
        /* <DEDUP_REMOVED lines=12> */
.L_x_26010:
        /* <DEDUP_REMOVED lines=12> */
.L_x_26013:
[----:B------:R-:W-:-:S07]  /*b8a0*/  MOV R116, R138 ;  /* 0x0000008a00747202 */ /* 0x000fce0000000f00 */
.L_x_26014:
[----:B------:R-:W-:Y:S05]  /*b8b0*/  BSYNC B1 ;  /* 0x0000000000017941 */ /* 0x000fea0003800000 */
.L_x_26012:
        /* <DEDUP_REMOVED lines=18> */
.L_x_26018:
[----:B------:R-:W-:Y:S05]  /*b9e0*/  BSYNC B2 ;  /* 0x0000000000027941 */ /* 0x000fea0003800000 */
.L_x_26017:
        /* <DEDUP_REMOVED lines=44> */
.L_x_26016:
[----:B------:R-:W-:Y:S05]  /*bcb0*/  BSYNC B1 ;  /* 0x0000000000017941 */ /* 0x000fea0003800000 */
.L_x_26015:
        /* <DEDUP_REMOVED lines=9> */
.L_x_26011:
        /* <DEDUP_REMOVED lines=55> */
.L_x_26019:
        /* <DEDUP_REMOVED lines=16> */
.L_x_26021:
[----:B------:R-:W-:-:S07]  /*c1c0*/  IMAD.MOV.U32 R120, RZ, RZ, R138 ;  /* 0x000000ffff787224 */ /* 0x000fce00078e008a */
.L_x_26022:
[----:B------:R-:W-:Y:S05]  /*c1d0*/  BSYNC B1 ;  /* 0x0000000000017941 */ /* 0x000fea0003800000 */
.L_x_26020:
        /* <DEDUP_REMOVED lines=16> */
.L_x_26026:
[----:B------:R-:W-:Y:S05]  /*c2e0*/  BSYNC B2 ;  /* 0x0000000000027941 */ /* 0x000fea0003800000 */
.L_x_26025:
        /* <DEDUP_REMOVED lines=44> */
.L_x_26024:
[----:B------:R-:W-:Y:S05]  /*c5b0*/  BSYNC B1 ;  /* 0x0000000000017941 */ /* 0x000fea0003800000 */
.L_x_26023:
        /* <DEDUP_REMOVED lines=14> */
.L_x_26027:
        /* <DEDUP_REMOVED lines=12> */
.L_x_26030:
[----:B------:R-:W-:-:S07]  /*c760*/  IMAD.MOV.U32 R122, RZ, RZ, R138 ;  /* 0x000000ffff7a7224 */ /* 0x000fce00078e008a */
.L_x_26031:
[----:B------:R-:W-:Y:S05]  /*c770*/  BSYNC B1 ;  /* 0x0000000000017941 */ /* 0x000fea0003800000 */
.L_x_26029:
        /* <DEDUP_REMOVED lines=16> */
.L_x_26035:
[----:B------:R-:W-:Y:S05]  /*c880*/  BSYNC B2 ;  /* 0x0000000000027941 */ /* 0x000fea0003800000 */
.L_x_26034:
        /* <DEDUP_REMOVED lines=44> */
.L_x_26033:
[----:B------:R-:W-:Y:S05]  /*cb50*/  BSYNC B1 ;  /* 0x0000000000017941 */ /* 0x000fea0003800000 */
.L_x_26032:
        /* <DEDUP_REMOVED lines=9> */
.L_x_26028:
        /* <DEDUP_REMOVED lines=12> */
.L_x_26037:
[----:B------:R-:W-:-:S07]  /*ccb0*/  IMAD.MOV.U32 R109, RZ, RZ, R138 ;  /* 0x000000ffff6d7224 */ /* 0x000fce00078e008a */
.L_x_26038:
[----:B------:R-:W-:Y:S05]  /*ccc0*/  BSYNC B1 ;  /* 0x0000000000017941 */ /* 0x000fea0003800000 */
.L_x_26036:
        /* <DEDUP_REMOVED lines=16> */
.L_x_26042:
[----:B------:R-:W-:Y:S05]  /*cdd0*/  BSYNC B2 ;  /* 0x0000000000027941 */ /* 0x000fea0003800000 */
.L_x_26041:
        /* <DEDUP_REMOVED lines=44> */
.L_x_26040:
[----:B------:R-:W-:Y:S05]  /*d0a0*/  BSYNC B1 ;  /* 0x0000000000017941 */ /* 0x000fea0003800000 */
.L_x_26039:
        /* <DEDUP_REMOVED lines=14> */
.L_x_26043:
        /* <DEDUP_REMOVED lines=12> */
.L_x_26046:
[----:B------:R-:W-:-:S07]  /*d250*/  MOV R112, R138 ;  /* 0x0000008a00707202 */ /* 0x000fce0000000f00 */
.L_x_26047:
[----:B------:R-:W-:Y:S05]  /*d260*/  BSYNC B1 ;  /* 0x0000000000017941 */ /* 0x000fea0003800000 */
.L_x_26045:
        /* <DEDUP_REMOVED lines=16> */
.L_x_26051:
[----:B------:R-:W-:Y:S05]  /*d370*/  BSYNC B2 ;  /* 0x0000000000027941 */ /* 0x000fea0003800000 */
.L_x_26050:
        /* <DEDUP_REMOVED lines=44> */
.L_x_26049:
[----:B------:R-:W-:Y:S05]  /*d640*/  BSYNC B1 ;  /* 0x0000000000017941 */ /* 0x000fea0003800000 */
.L_x_26048:
        /* <DEDUP_REMOVED lines=9> */
.L_x_26044:
        /* <DEDUP_REMOVED lines=12> */
.L_x_26053:
[----:B------:R-:W-:-:S07]  /*d7a0*/  MOV R112, R138 ;  /* 0x0000008a00707202 */ /* 0x000fce0000000f00 */
.L_x_26054:
[----:B------:R-:W-:Y:S05]  /*d7b0*/  BSYNC B1 ;  /* 0x0000000000017941 */ /* 0x000fea0003800000 */
.L_x_26052:
        /* <DEDUP_REMOVED lines=16> */
.L_x_26058:
[----:B------:R-:W-:Y:S05]  /*d8c0*/  BSYNC B2 ;  /* 0x0000000000027941 */ /* 0x000fea0003800000 */
.L_x_26057:
        /* <DEDUP_REMOVED lines=44> */
.L_x_26056:
[----:B------:R-:W-:Y:S05]  /*db90*/  BSYNC B1 ;  /* 0x0000000000017941 */ /* 0x000fea0003800000 */
.L_x_26055:
        /* <DEDUP_REMOVED lines=14> */
.L_x_26059:
        /* <DEDUP_REMOVED lines=12> */
.L_x_26062:
[----:B------:R-:W-:-:S07]  /*dd40*/  IMAD.MOV.U32 R126, RZ, RZ, R138 ;  /* 0x000000ffff7e7224 */ /* 0x000fce00078e008a */
.L_x_26063:
[----:B------:R-:W-:Y:S05]  /*dd50*/  BSYNC B1 ;  /* 0x0000000000017941 */ /* 0x000fea0003800000 */
.L_x_26061:
        /* <DEDUP_REMOVED lines=16> */
.L_x_26067:
[----:B------:R-:W-:Y:S05]  /*de60*/  BSYNC B2 ;  /* 0x0000000000027941 */ /* 0x000fea0003800000 */
.L_x_26066:
        /* <DEDUP_REMOVED lines=44> */
.L_x_26065:
[----:B------:R-:W-:Y:S05]  /*e130*/  BSYNC B1 ;  /* 0x0000000000017941 */ /* 0x000fea0003800000 */
.L_x_26064:
        /* <DEDUP_REMOVED lines=9> */
.L_x_26060:
        /* <DEDUP_REMOVED lines=12> */
.L_x_26069:
[----:B------:R-:W-:-:S07]  /*e290*/  MOV R111, R138 ;  /* 0x0000008a006f7202 */ /* 0x000fce0000000f00 */
.L_x_26070:
[----:B------:R-:W-:Y:S05]  /*e2a0*/  BSYNC B1 ;  /* 0x0000000000017941 */ /* 0x000fea0003800000 */
.L_x_26068:
        /* <DEDUP_REMOVED lines=16> */
.L_x_26074:
[----:B------:R-:W-:Y:S05]  /*e3b0*/  BSYNC B2 ;  /* 0x0000000000027941 */ /* 0x000fea0003800000 */
.L_x_26073:
        /* <DEDUP_REMOVED lines=44> */
.L_x_26072:
[----:B------:R-:W-:Y:S05]  /*e680*/  BSYNC B1 ;  /* 0x0000000000017941 */ /* 0x000fea0003800000 */
.L_x_26071:
        /* <DEDUP_REMOVED lines=14> */
.L_x_26075:
        /* <DEDUP_REMOVED lines=12> */
.L_x_26078:
[----:B------:R-:W-:-:S07]  /*e830*/  IMAD.MOV.U32 R122, RZ, RZ, R138 ;  /* 0x000000ffff7a7224 */ /* 0x000fce00078e008a */
.L_x_26079:
[----:B------:R-:W-:Y:S05]  /*e840*/  BSYNC B1 ;  /* 0x0000000000017941 */ /* 0x000fea0003800000 */
.L_x_26077:
        /* <DEDUP_REMOVED lines=16> */
.L_x_26083:
[----:B------:R-:W-:Y:S05]  /*e950*/  BSYNC B2 ;  /* 0x0000000000027941 */ /* 0x000fea0003800000 */
.L_x_26082:
        /* <DEDUP_REMOVED lines=44> */
.L_x_26081:
[----:B------:R-:W-:Y:S05]  /*ec20*/  BSYNC B1 ;  /* 0x0000000000017941 */ /* 0x000fea0003800000 */
.L_x_26080:
        /* <DEDUP_REMOVED lines=9> */
.L_x_26076:
        /* <DEDUP_REMOVED lines=12> */
.L_x_26085:
[----:B------:R-:W-:-:S07]  /*ed80*/  MOV R122, R138 ;  /* 0x0000008a007a7202 */ /* 0x000fce0000000f00 */
.L_x_26086:
[----:B------:R-:W-:Y:S05]  /*ed90*/  BSYNC B1 ;  /* 0x0000000000017941 */ /* 0x000fea0003800000 */
.L_x_26084:
        /* <DEDUP_REMOVED lines=16> */
.L_x_26090:
[----:B------:R-:W-:Y:S05]  /*eea0*/  BSYNC B2 ;  /* 0x0000000000027941 */ /* 0x000fea0003800000 */
.L_x_26089:
        /* <DEDUP_REMOVED lines=44> */
.L_x_26088:
[----:B------:R-:W-:Y:S05]  /*f170*/  BSYNC B1 ;  /* 0x0000000000017941 */ /* 0x000fea0003800000 */
.L_x_26087:
        /* <DEDUP_REMOVED lines=14> */
.L_x_26091:
        /* <DEDUP_REMOVED lines=12> */
.L_x_26094:
[----:B------:R-:W-:-:S07]  /*f320*/  IMAD.MOV.U32 R126, RZ, RZ, R138 ;  /* 0x000000ffff7e7224 */ /* 0x000fce00078e008a */
.L_x_26095:
[----:B------:R-:W-:Y:S05]  /*f330*/  BSYNC B1 ;  /* 0x0000000000017941 */ /* 0x000fea0003800000 */
.L_x_26093:
        /* <DEDUP_REMOVED lines=16> */
.L_x_26099:
[----:B------:R-:W-:Y:S05]  /*f440*/  BSYNC B2 ;  /* 0x0000000000027941 */ /* 0x000fea0003800000 */
.L_x_26098:
        /* <DEDUP_REMOVED lines=44> */
.L_x_26097:
[----:B------:R-:W-:Y:S05]  /*f710*/  BSYNC B1 ;  /* 0x0000000000017941 */ /* 0x000fea0003800000 */
.L_x_26096:
        /* <DEDUP_REMOVED lines=9> */
.L_x_26092:
        /* <DEDUP_REMOVED lines=12> */
.L_x_26101:
[----:B------:R-:W-:-:S07]  /*f870*/  MOV R113, R138 ;  /* 0x0000008a00717202 */ /* 0x000fce0000000f00 */
.L_x_26102:
[----:B------:R-:W-:Y:S05]  /*f880*/  BSYNC B1 ;  /* 0x0000000000017941 */ /* 0x000fea0003800000 */
.L_x_26100:
        /* <DEDUP_REMOVED lines=16> */
.L_x_26106:
[----:B------:R-:W-:Y:S05]  /*f990*/  BSYNC B2 ;  /* 0x0000000000027941 */ /* 0x000fea0003800000 */
.L_x_26105:
        /* <DEDUP_REMOVED lines=44> */
.L_x_26104:
[----:B------:R-:W-:Y:S05]  /*fc60*/  BSYNC B1 ;  /* 0x0000000000017941 */ /* 0x000fea0003800000 */
.L_x_26103:
        /* <DEDUP_REMOVED lines=12> */
.L_x_26107:
        /* <DEDUP_REMOVED lines=12> */
.L_x_26110:
[----:B------:R-:W-:-:S07]  /*fdf0*/  IMAD.MOV.U32 R126, RZ, RZ, R138 ;  /* 0x000000ffff7e7224 */ /* 0x000fce00078e008a */
.L_x_26111:
[----:B------:R-:W-:Y:S05]  /*fe00*/  BSYNC B1 ;  /* 0x0000000000017941 */ /* 0x000fea0003800000 */
.L_x_26109:
        /* <DEDUP_REMOVED lines=16> */
.L_x_26115:
[----:B------:R-:W-:Y:S05]  /*ff10*/  BSYNC B2 ;  /* 0x0000000000027941 */ /* 0x000fea0003800000 */
.L_x_26114:
        /* <DEDUP_REMOVED lines=44> */
.L_x_26113:
[----:B------:R-:W-:Y:S05]  /*101e0*/  BSYNC B1 ;  /* 0x0000000000017941 */ /* 0x000fea0003800000 */
.L_x_26112:
        /* <DEDUP_REMOVED lines=9> */
.L_x_26108:
        /* <DEDUP_REMOVED lines=12> */
.L_x_26117:
[----:B------:R-:W-:-:S07]  /*10340*/  MOV R126, R138 ;  /* 0x0000008a007e7202 */ /* 0x000fce0000000f00 */
.L_x_26118:
[----:B------:R-:W-:Y:S05]  /*10350*/  BSYNC B1 ;  /* 0x0000000000017941 */ /* 0x000fea0003800000 */
.L_x_26116:
        /* <DEDUP_REMOVED lines=16> */
.L_x_26122:
[----:B------:R-:W-:Y:S05]  /*10460*/  BSYNC B2 ;  /* 0x0000000000027941 */ /* 0x000fea0003800000 */
.L_x_26121:
        /* <DEDUP_REMOVED lines=44> */
.L_x_26120:
[----:B------:R-:W-:Y:S05]  /*10730*/  BSYNC B1 ;  /* 0x0000000000017941 */ /* 0x000fea0003800000 */
.L_x_26119:
        /* <DEDUP_REMOVED lines=12> */
.L_x_26123:
        /* <DEDUP_REMOVED lines=12> */
.L_x_26126:
[----:B------:R-:W-:-:S07]  /*108c0*/  IMAD.MOV.U32 R126, RZ, RZ, R138 ;  /* 0x000000ffff7e7224 */ /* 0x000fce00078e008a */
.L_x_26127:
[----:B------:R-:W-:Y:S05]  /*108d0*/  BSYNC B1 ;  /* 0x0000000000017941 */ /* 0x000fea0003800000 */
.L_x_26125:
        /* <DEDUP_REMOVED lines=16> */
.L_x_26131:
[----:B------:R-:W-:Y:S05]  /*109e0*/  BSYNC B2 ;  /* 0x0000000000027941 */ /* 0x000fea0003800000 */
.L_x_26130:
        /* <DEDUP_REMOVED lines=44> */
.L_x_26129:
[----:B------:R-:W-:Y:S05]  /*10cb0*/  BSYNC B1 ;  /* 0x0000000000017941 */ /* 0x000fea0003800000 */
.L_x_26128:
        /* <DEDUP_REMOVED lines=9> */
.L_x_26124:
        /* <DEDUP_REMOVED lines=12> */
.L_x_26133:
[----:B------:R-:W-:-:S07]  /*10e10*/  MOV R126, R138 ;  /* 0x0000008a007e7202 */ /* 0x000fce0000000f00 */
.L_x_26134:
[----:B------:R-:W-:Y:S05]  /*10e20*/  BSYNC B1 ;  /* 0x0000000000017941 */ /* 0x000fea0003800000 */
.L_x_26132:
        /* <DEDUP_REMOVED lines=16> */
.L_x_26138:
[----:B------:R-:W-:Y:S05]  /*10f30*/  BSYNC B2 ;  /* 0x0000000000027941 */ /* 0x000fea0003800000 */
.L_x_26137:
        /* <DEDUP_REMOVED lines=44> */
.L_x_26136:
[----:B------:R-:W-:Y:S05]  /*11200*/  BSYNC B1 ;  /* 0x0000000000017941 */ /* 0x000fea0003800000 */
.L_x_26135:
        /* <DEDUP_REMOVED lines=12> */
.L_x_26139:
        /* <DEDUP_REMOVED lines=12> */
.L_x_26142:
[----:B------:R-:W-:-:S07]  /*11390*/  IMAD.MOV.U32 R126, RZ, RZ, R138 ;  /* 0x000000ffff7e7224 */ /* 0x000fce00078e008a */
.L_x_26143:
[----:B------:R-:W-:Y:S05]  /*113a0*/  BSYNC B1 ;  /* 0x0000000000017941 */ /* 0x000fea0003800000 */
.L_x_26141:
        /* <DEDUP_REMOVED lines=18> */
.L_x_26147:
[----:B------:R-:W-:Y:S05]  /*114d0*/  BSYNC B2 ;  /* 0x0000000000027941 */ /* 0x000fea0003800000 */
.L_x_26146:
        /* <DEDUP_REMOVED lines=44> */
.L_x_26145:
[----:B------:R-:W-:Y:S05]  /*117a0*/  BSYNC B1 ;  /* 0x0000000000017941 */ /* 0x000fea0003800000 */
.L_x_26144:
        /* <DEDUP_REMOVED lines=9> */
.L_x_26140:
        /* <DEDUP_REMOVED lines=30> */
[C---:B------:R-:W-:Y:S02]  /*11a20*/  IMAD.WIDE.U32 R120, R159.reuse, 0x10, R124 ;  /* 0x000000109f787825 */ /* 0x040fe400078e007c */
[----:B------:R2:W-:Y:S02]  /*11a30*/  STG.E.64 desc[UR4][R118.64], R122 ;  /* 0x0000007a76007986 */ /* 0x0005e4000c101b04 */
        /* <DEDUP_REMOVED lines=23> */
.L_x_26148:
        /* <DEDUP_REMOVED lines=16> */
.L_x_26150:
[----:B------:R-:W-:-:S07]  /*11cb0*/  MOV R130, R138 ;  /* 0x0000008a00827202 */ /* 0x000fce0000000f00 */
.L_x_26151:
[----:B------:R-:W-:Y:S05]  /*11cc0*/  BSYNC B1 ;  /* 0x0000000000017941 */ /* 0x000fea0003800000 */
.L_x_26149:
        /* <DEDUP_REMOVED lines=16> */
.L_x_26155:
[----:B------:R-:W-:Y:S05]  /*11dd0*/  BSYNC B2 ;  /* 0x0000000000027941 */ /* 0x000fea0003800000 */
.L_x_26154:
        /* <DEDUP_REMOVED lines=44> */
.L_x_26153:
[----:B------:R-:W-:Y:S05]  /*120a0*/  BSYNC B1 ;  /* 0x0000000000017941 */ /* 0x000fea0003800000 */
.L_x_26152:
        /* <DEDUP_REMOVED lines=14> */
.L_x_26156:
        /* <DEDUP_REMOVED lines=12> */
.L_x_26159:
[----:B------:R-:W-:-:S07]  /*12250*/  IMAD.MOV.U32 R140, RZ, RZ, R138 ;  /* 0x000000ffff8c7224 */ /* 0x000fce00078e008a */
.L_x_26160:
[----:B------:R-:W-:Y:S05]  /*12260*/  BSYNC B1 ;  /* 0x0000000000017941 */ /* 0x000fea0003800000 */
.L_x_26158:
        /* <DEDUP_REMOVED lines=16> */
.L_x_26164:
[----:B------:R-:W-:Y:S05]  /*12370*/  BSYNC B2 ;  /* 0x0000000000027941 */ /* 0x000fea0003800000 */
.L_x_26163:
        /* <DEDUP_REMOVED lines=44> */
.L_x_26162:
[----:B------:R-:W-:Y:S05]  /*12640*/  BSYNC B1 ;  /* 0x0000000000017941 */ /* 0x000fea0003800000 */
.L_x_26161:
        /* <DEDUP_REMOVED lines=9> */
.L_x_26157:
        /* <DEDUP_REMOVED lines=12> */
.L_x_26166:
[----:B------:R-:W-:-:S07]  /*127a0*/  MOV R117, R138 ;  /* 0x0000008a00757202 */ /* 0x000fce0000000f00 */
.L_x_26167:
[----:B------:R-:W-:Y:S05]  /*127b0*/  BSYNC B1 ;  /* 0x0000000000017941 */ /* 0x000fea0003800000 */
.L_x_26165:
        /* <DEDUP_REMOVED lines=16> */
.L_x_26171:
[----:B------:R-:W-:Y:S05]  /*128c0*/  BSYNC B2 ;  /* 0x0000000000027941 */ /* 0x000fea0003800000 */
.L_x_26170:
        /* <DEDUP_REMOVED lines=44> */
.L_x_26169:
[----:B------:R-:W-:Y:S05]  /*12b90*/  BSYNC B1 ;  /* 0x0000000000017941 */ /* 0x000fea0003800000 */
.L_x_26168:
        /* <DEDUP_REMOVED lines=14> */
.L_x_26172:
        /* <DEDUP_REMOVED lines=12> */
.L_x_26175:
[----:B------:R-:W-:-:S07]  /*12d40*/  IMAD.MOV.U32 R120, RZ, RZ, R138 ;  /* 0x000000ffff787224 */ /* 0x000fce00078e008a */
.L_x_26176:
[----:B------:R-:W-:Y:S05]  /*12d50*/  BSYNC B1 ;  /* 0x0000000000017941 */ /* 0x000fea0003800000 */
.L_x_26174:
        /* <DEDUP_REMOVED lines=16> */
.L_x_26180:
[----:B------:R-:W-:Y:S05]  /*12e60*/  BSYNC B2 ;  /* 0x0000000000027941 */ /* 0x000fea0003800000 */
.L_x_26179:
        /* <DEDUP_REMOVED lines=44> */
.L_x_26178:
[----:B------:R-:W-:Y:S05]  /*13130*/  BSYNC B1 ;  /* 0x0000000000017941 */ /* 0x000fea0003800000 */
.L_x_26177:
        /* <DEDUP_REMOVED lines=9> */
.L_x_26173:
        /* <DEDUP_REMOVED lines=12> */
.L_x_26182:
[----:B------:R-:W-:-:S07]  /*13290*/  MOV R120, R138 ;  /* 0x0000008a00787202 */ /* 0x000fce0000000f00 */
.L_x_26183:
[----:B------:R-:W-:Y:S05]  /*132a0*/  BSYNC B1 ;  /* 0x0000000000017941 */ /* 0x000fea0003800000 */
.L_x_26181:
        /* <DEDUP_REMOVED lines=16> */
.L_x_26187:
[----:B------:R-:W-:Y:S05]  /*133b0*/  BSYNC B2 ;  /* 0x0000000000027941 */ /* 0x000fea0003800000 */
.L_x_26186:
        /* <DEDUP_REMOVED lines=44> */
.L_x_26185:
[----:B------:R-:W-:Y:S05]  /*13680*/  BSYNC B1 ;  /* 0x0000000000017941 */ /* 0x000fea0003800000 */
.L_x_26184:
        /* <DEDUP_REMOVED lines=14> */
.L_x_26188:
        /* <DEDUP_REMOVED lines=12> */
.L_x_26191:
[----:B------:R-:W-:-:S07]  /*13830*/  IMAD.MOV.U32 R142, RZ, RZ, R138 ;  /* 0x000000ffff8e7224 */ /* 0x000fce00078e008a */
.L_x_26192:
[----:B------:R-:W-:Y:S05]  /*13840*/  BSYNC B1 ;  /* 0x0000000000017941 */ /* 0x000fea0003800000 */
.L_x_26190:
        /* <DEDUP_REMOVED lines=16> */
.L_x_26196:
[----:B------:R-:W-:Y:S05]  /*13950*/  BSYNC B2 ;  /* 0x0000000000027941 */ /* 0x000fea0003800000 */
.L_x_26195:
        /* <DEDUP_REMOVED lines=44> */
.L_x_26194:
[----:B------:R-:W-:Y:S05]  /*13c20*/  BSYNC B1 ;  /* 0x0000000000017941 */ /* 0x000fea0003800000 */
.L_x_26193:
        /* <DEDUP_REMOVED lines=9> */
.L_x_26189:
        /* <DEDUP_REMOVED lines=12> */
.L_x_26198:
[----:B------:R-:W-:-:S07]  /*13d80*/  MOV R119, R138 ;  /* 0x0000008a00777202 */ /* 0x000fce0000000f00 */
.L_x_26199:
[----:B------:R-:W-:Y:S05]  /*13d90*/  BSYNC B1 ;  /* 0x0000000000017941 */ /* 0x000fea0003800000 */
.L_x_26197:
        /* <DEDUP_REMOVED lines=16> */
.L_x_26203:
[----:B------:R-:W-:Y:S05]  /*13ea0*/  BSYNC B2 ;  /* 0x0000000000027941 */ /* 0x000fea0003800000 */
.L_x_26202:
        /* <DEDUP_REMOVED lines=44> */
.L_x_26201:
[----:B------:R-:W-:Y:S05]  /*14170*/  BSYNC B1 ;  /* 0x0000000000017941 */ /* 0x000fea0003800000 */
.L_x_26200:
        /* <DEDUP_REMOVED lines=14> */
.L_x_26204:
        /* <DEDUP_REMOVED lines=12> */
.L_x_26207:
[----:B------:R-:W-:-:S07]  /*14320*/  IMAD.MOV.U32 R143, RZ, RZ, R138 ;  /* 0x000000ffff8f7224 */ /* 0x000fce00078e008a */
.L_x_26208:
[----:B------:R-:W-:Y:S05]  /*14330*/  BSYNC B1 ;  /* 0x0000000000017941 */ /* 0x000fea0003800000 */
.L_x_26206:
        /* <DEDUP_REMOVED lines=16> */
.L_x_26212:
[----:B------:R-:W-:Y:S05]  /*14440*/  BSYNC B2 ;  /* 0x0000000000027941 */ /* 0x000fea0003800000 */
.L_x_26211:
        /* <DEDUP_REMOVED lines=44> */
.L_x_26210:
[----:B------:R-:W-:Y:S05]  /*14710*/  BSYNC B1 ;  /* 0x0000000000017941 */ /* 0x000fea0003800000 */
.L_x_26209:
        /* <DEDUP_REMOVED lines=9> */
.L_x_26205:
        /* <DEDUP_REMOVED lines=12> */
.L_x_26214:
[----:B------:R-:W-:-:S07]  /*14870*/  MOV R156, R138 ;  /* 0x0000008a009c7202 */ /* 0x000fce0000000f00 */
.L_x_26215:
[----:B------:R-:W-:Y:S05]  /*14880*/  BSYNC B1 ;  /* 0x0000000000017941 */ /* 0x000fea0003800000 */
.L_x_26213:
        /* <DEDUP_REMOVED lines=16> */
.L_x_26219:
[----:B------:R-:W-:Y:S05]  /*14990*/  BSYNC B2 ;  /* 0x0000000000027941 */ /* 0x000fea0003800000 */
.L_x_26218:
        /* <DEDUP_REMOVED lines=44> */
.L_x_26217:
[----:B------:R-:W-:Y:S05]  /*14c60*/  BSYNC B1 ;  /* 0x0000000000017941 */ /* 0x000fea0003800000 */
.L_x_26216:
        /* <DEDUP_REMOVED lines=14> */
.L_x_26220:
        /* <DEDUP_REMOVED lines=12> */
.L_x_26223:
[----:B------:R-:W-:-:S07]  /*14e10*/  IMAD.MOV.U32 R144, RZ, RZ, R138 ;  /* 0x000000ffff907224 */ /* 0x000fce00078e008a */
.L_x_26224:
[----:B------:R-:W-:Y:S05]  /*14e20*/  BSYNC B1 ;  /* 0x0000000000017941 */ /* 0x000fea0003800000 */
.L_x_26222:
        /* <DEDUP_REMOVED lines=16> */
.L_x_26228:
[----:B------:R-:W-:Y:S05]  /*14f30*/  BSYNC B2 ;  /* 0x0000000000027941 */ /* 0x000fea0003800000 */
.L_x_26227:
        /* <DEDUP_REMOVED lines=44> */
.L_x_26226:
[----:B------:R-:W-:Y:S05]  /*15200*/  BSYNC B1 ;  /* 0x0000000000017941 */ /* 0x000fea0003800000 */
.L_x_26225:
        /* <DEDUP_REMOVED lines=9> */
.L_x_26221:
        /* <DEDUP_REMOVED lines=12> */
.L_x_26230:
[----:B------:R-:W-:-:S07]  /*15360*/  MOV R121, R138 ;  /* 0x0000008a00797202 */ /* 0x000fce0000000f00 */
.L_x_26231:
[----:B------:R-:W-:Y:S05]  /*15370*/  BSYNC B1 ;  /* 0x0000000000017941 */ /* 0x000fea0003800000 */
.L_x_26229:
        /* <DEDUP_REMOVED lines=16> */
.L_x_26235:
[----:B------:R-:W-:Y:S05]  /*15480*/  BSYNC B2 ;  /* 0x0000000000027941 */ /* 0x000fea0003800000 */
.L_x_26234:
        /* <DEDUP_REMOVED lines=44> */
.L_x_26233:
[----:B------:R-:W-:Y:S05]  /*15750*/  BSYNC B1 ;  /* 0x0000000000017941 */ /* 0x000fea0003800000 */
.L_x_26232:
        /* <DEDUP_REMOVED lines=12> */
.L_x_26236:
        /* <DEDUP_REMOVED lines=12> */
.L_x_26239:
[----:B------:R-:W-:-:S07]  /*158e0*/  IMAD.MOV.U32 R145, RZ, RZ, R138 ;  /* 0x000000ffff917224 */ /* 0x000fce00078e008a */
.L_x_26240:
[----:B------:R-:W-:Y:S05]  /*158f0*/  BSYNC B1 ;  /* 0x0000000000017941 */ /* 0x000fea0003800000 */
.L_x_26238:
        /* <DEDUP_REMOVED lines=16> */
.L_x_26244:
[----:B------:R-:W-:Y:S05]  /*15a00*/  BSYNC B2 ;  /* 0x0000000000027941 */ /* 0x000fea0003800000 */
.L_x_26243:
        /* <DEDUP_REMOVED lines=44> */
.L_x_26242:
[----:B------:R-:W-:Y:S05]  /*15cd0*/  BSYNC B1 ;  /* 0x0000000000017941 */ /* 0x000fea0003800000 */
.L_x_26241:
        /* <DEDUP_REMOVED lines=9> */
.L_x_26237:
        /* <DEDUP_REMOVED lines=12> */
.L_x_26246:
[----:B------:R-:W-:-:S07]  /*15e30*/  MOV R156, R138 ;  /* 0x0000008a009c7202 */ /* 0x000fce0000000f00 */
.L_x_26247:
[----:B------:R-:W-:Y:S05]  /*15e40*/  BSYNC B1 ;  /* 0x0000000000017941 */ /* 0x000fea0003800000 */
.L_x_26245:
        /* <DEDUP_REMOVED lines=16> */
.L_x_26251:
[----:B------:R-:W-:Y:S05]  /*15f50*/  BSYNC B2 ;  /* 0x0000000000027941 */ /* 0x000fea0003800000 */
.L_x_26250:
        /* <DEDUP_REMOVED lines=44> */
.L_x_26249:
[----:B------:R-:W-:Y:S05]  /*16220*/  BSYNC B1 ;  /* 0x0000000000017941 */ /* 0x000fea0003800000 */
.L_x_26248:
        /* <DEDUP_REMOVED lines=12> */
.L_x_26252:
        /* <DEDUP_REMOVED lines=12> */
.L_x_26255:
[----:B------:R-:W-:-:S07]  /*163b0*/  IMAD.MOV.U32 R146, RZ, RZ, R138 ;  /* 0x000000ffff927224 */ /* 0x000fce00078e008a */
.L_x_26256:
[----:B------:R-:W-:Y:S05]  /*163c0*/  BSYNC B1 ;  /* 0x0000000000017941 */ /* 0x000fea0003800000 */
.L_x_26254:
        /* <DEDUP_REMOVED lines=16> */
.L_x_26260:
[----:B------:R-:W-:Y:S05]  /*164d0*/  BSYNC B2 ;  /* 0x0000000000027941 */ /* 0x000fea0003800000 */
.L_x_26259:
        /* <DEDUP_REMOVED lines=44> */
.L_x_26258:
[----:B------:R-:W-:Y:S05]  /*167a0*/  BSYNC B1 ;  /* 0x0000000000017941 */ /* 0x000fea0003800000 */
.L_x_26257:
        /* <DEDUP_REMOVED lines=9> */
.L_x_26253:
        /* <DEDUP_REMOVED lines=12> */
.L_x_26262:
[----:B------:R-:W-:-:S07]  /*16900*/  MOV R156, R138 ;  /* 0x0000008a009c7202 */ /* 0x000fce0000000f00 */
.L_x_26263:
[----:B------:R-:W-:Y:S05]  /*16910*/  BSYNC B1 ;  /* 0x0000000000017941 */ /* 0x000fea0003800000 */
.L_x_26261:
        /* <DEDUP_REMOVED lines=16> */
.L_x_26267:
[----:B------:R-:W-:Y:S05]  /*16a20*/  BSYNC B2 ;  /* 0x0000000000027941 */ /* 0x000fea0003800000 */
.L_x_26266:
        /* <DEDUP_REMOVED lines=44> */
.L_x_26265:
[----:B------:R-:W-:Y:S05]  /*16cf0*/  BSYNC B1 ;  /* 0x0000000000017941 */ /* 0x000fea0003800000 */
.L_x_26264:
        /* <DEDUP_REMOVED lines=12> */
.L_x_26268:
        /* <DEDUP_REMOVED lines=12> */
.L_x_26271:
[----:B------:R-:W-:-:S07]  /*16e80*/  IMAD.MOV.U32 R147, RZ, RZ, R138 ;  /* 0x000000ffff937224 */ /* 0x000fce00078e008a */
.L_x_26272:
[----:B------:R-:W-:Y:S05]  /*16e90*/  BSYNC B1 ;  /* 0x0000000000017941 */ /* 0x000fea0003800000 */
.L_x_26270:
        /* <DEDUP_REMOVED lines=18> */
.L_x_26276:
[----:B------:R-:W-:Y:S05]  /*16fc0*/  BSYNC B2 ;  /* 0x0000000000027941 */ /* 0x000fea0003800000 */
.L_x_26275:
        /* <DEDUP_REMOVED lines=44> */
.L_x_26274:
[----:B------:R-:W-:Y:S05]  /*17290*/  BSYNC B1 ;  /* 0x0000000000017941 */ /* 0x000fea0003800000 */
.L_x_26273:
        /* <DEDUP_REMOVED lines=9> */
.L_x_26269:
        /* <DEDUP_REMOVED lines=55> */
.L_x_26277:
        /* <DEDUP_REMOVED lines=16> */
.L_x_26279:
[----:B------:R-:W-:-:S07]  /*177a0*/  MOV R164, R138 ;  /* 0x0000008a00a47202 */ /* 0x000fce0000000f00 */
.L_x_26280:
[----:B------:R-:W-:Y:S05]  /*177b0*/  BSYNC B1 ;  /* 0x0000000000017941 */ /* 0x000fea0003800000 */
.L_x_26278:
        /* <DEDUP_REMOVED lines=16> */
.L_x_26284:
[----:B------:R-:W-:Y:S05]  /*178c0*/  BSYNC B2 ;  /* 0x0000000000027941 */ /* 0x000fea0003800000 */
.L_x_26283:
        /* <DEDUP_REMOVED lines=44> */
.L_x_26282:
[----:B------:R-:W-:Y:S05]  /*17b90*/  BSYNC B1 ;  /* 0x0000000000017941 */ /* 0x000fea0003800000 */
.L_x_26281:
        /* <DEDUP_REMOVED lines=14> */
.L_x_26285:
        /* <DEDUP_REMOVED lines=12> */
.L_x_26288:
[----:B------:R-:W-:-:S07]  /*17d40*/  IMAD.MOV.U32 R140, RZ, RZ, R138 ;  /* 0x000000ffff8c7224 */ /* 0x000fce00078e008a */
.L_x_26289:
[----:B------:R-:W-:Y:S05]  /*17d50*/  BSYNC B1 ;  /* 0x0000000000017941 */ /* 0x000fea0003800000 */
.L_x_26287:
        /* <DEDUP_REMOVED lines=16> */
.L_x_26293:
[----:B------:R-:W-:Y:S05]  /*17e60*/  BSYNC B2 ;  /* 0x0000000000027941 */ /* 0x000fea0003800000 */
.L_x_26292:
        /* <DEDUP_REMOVED lines=44> */
.L_x_26291:
[----:B------:R-:W-:Y:S05]  /*18130*/  BSYNC B1 ;  /* 0x0000000000017941 */ /* 0x000fea0003800000 */
.L_x_26290:
        /* <DEDUP_REMOVED lines=9> */
.L_x_26286:
        /* <DEDUP_REMOVED lines=12> */
.L_x_26295:
[----:B------:R-:W-:-:S07]  /*18290*/  MOV R125, R138 ;  /* 0x0000008a007d7202 */ /* 0x000fce0000000f00 */
.L_x_26296:
[----:B------:R-:W-:Y:S05]  /*182a0*/  BSYNC B1 ;  /* 0x0000000000017941 */ /* 0x000fea0003800000 */
.L_x_26294:
        /* <DEDUP_REMOVED lines=16> */
.L_x_26300:
[----:B------:R-:W-:Y:S05]  /*183b0*/  BSYNC B2 ;  /* 0x0000000000027941 */ /* 0x000fea0003800000 */
.L_x_26299:
        /* <DEDUP_REMOVED lines=44> */
.L_x_26298:
[----:B------:R-:W-:Y:S05]  /*18680*/  BSYNC B1 ;  /* 0x0000000000017941 */ /* 0x000fea0003800000 */
.L_x_26297:
        /* <DEDUP_REMOVED lines=14> */
.L_x_26301:
        /* <DEDUP_REMOVED lines=12> */
.L_x_26304:
[----:B------:R-:W-:-:S07]  /*18830*/  IMAD.MOV.U32 R128, RZ, RZ, R138 ;  /* 0x000000ffff807224 */ /* 0x000fce00078e008a */
.L_x_26305:
[----:B------:R-:W-:Y:S05]  /*18840*/  BSYNC B1 ;  /* 0x0000000000017941 */ /* 0x000fea0003800000 */
.L_x_26303:
        /* <DEDUP_REMOVED lines=16> */
.L_x_26309:
[----:B------:R-:W-:Y:S05]  /*18950*/  BSYNC B2 ;  /* 0x0000000000027941 */ /* 0x000fea0003800000 */
.L_x_26308:
        /* <DEDUP_REMOVED lines=44> */
.L_x_26307:
[----:B------:R-:W-:Y:S05]  /*18c20*/  BSYNC B1 ;  /* 0x0000000000017941 */ /* 0x000fea0003800000 */
.L_x_26306:
        /* <DEDUP_REMOVED lines=9> */
.L_x_26302:
        /* <DEDUP_REMOVED lines=12> */
.L_x_26311:
[----:B------:R-:W-:-:S07]  /*18d80*/  MOV R128, R138 ;  /* 0x0000008a00807202 */ /* 0x000fce0000000f00 */
.L_x_26312:
[----:B------:R-:W-:Y:S05]  /*18d90*/  BSYNC B1 ;  /* 0x0000000000017941 */ /* 0x000fea0003800000 */
.L_x_26310:
        /* <DEDUP_REMOVED lines=16> */
.L_x_26316:
[----:B------:R-:W-:Y:S05]  /*18ea0*/  BSYNC B2 ;  /* 0x0000000000027941 */ /* 0x000fea0003800000 */
.L_x_26315:
        /* <DEDUP_REMOVED lines=44> */
.L_x_26314:
[----:B------:R-:W-:Y:S05]  /*19170*/  BSYNC B1 ;  /* 0x0000000000017941 */ /* 0x000fea0003800000 */
.L_x_26313:
        /* <DEDUP_REMOVED lines=14> */
.L_x_26317:
        /* <DEDUP_REMOVED lines=12> */
.L_x_26320:
[----:B------:R-:W-:-:S07]  /*19320*/  IMAD.MOV.U32 R142, RZ, RZ, R138 ;  /* 0x000000ffff8e7224 */ /* 0x000fce00078e008a */
.L_x_26321:
[----:B------:R-:W-:Y:S05]  /*19330*/  BSYNC B1 ;  /* 0x0000000000017941 */ /* 0x000fea0003800000 */
.L_x_26319:
        /* <DEDUP_REMOVED lines=16> */
.L_x_26325:
[----:B------:R-:W-:Y:S05]  /*19440*/  BSYNC B2 ;  /* 0x0000000000027941 */ /* 0x000fea0003800000 */
.L_x_26324:
        /* <DEDUP_REMOVED lines=44> */
.L_x_26323:
[----:B------:R-:W-:Y:S05]  /*19710*/  BSYNC B1 ;  /* 0x0000000000017941 */ /* 0x000fea0003800000 */
.L_x_26322:
        /* <DEDUP_REMOVED lines=9> */
.L_x_26318:
        /* <DEDUP_REMOVED lines=12> */
.L_x_26327:
[----:B------:R-:W-:-:S07]  /*19870*/  MOV R127, R138 ;  /* 0x0000008a007f7202 */ /* 0x000fce0000000f00 */
.L_x_26328:
[----:B------:R-:W-:Y:S05]  /*19880*/  BSYNC B1 ;  /* 0x0000000000017941 */ /* 0x000fea0003800000 */
.L_x_26326:
        /* <DEDUP_REMOVED lines=16> */
.L_x_26332:
[----:B------:R-:W-:Y:S05]  /*19990*/  BSYNC B2 ;  /* 0x0000000000027941 */ /* 0x000fea0003800000 */
.L_x_26331:
        /* <DEDUP_REMOVED lines=44> */
.L_x_26330:
[----:B------:R-:W-:Y:S05]  /*19c60*/  BSYNC B1 ;  /* 0x0000000000017941 */ /* 0x000fea0003800000 */
.L_x_26329:
        /* <DEDUP_REMOVED lines=14> */
.L_x_26333:
        /* <DEDUP_REMOVED lines=12> */
.L_x_26336:
[----:B------:R-:W-:-:S07]  /*19e10*/  IMAD.MOV.U32 R143, RZ, RZ, R138 ;  /* 0x000000ffff8f7224 */ /* 0x000fce00078e008a */
.L_x_26337:
[----:B------:R-:W-:Y:S05]  /*19e20*/  BSYNC B1 ;  /* 0x0000000000017941 */ /* 0x000fea0003800000 */
.L_x_26335:
        /* <DEDUP_REMOVED lines=16> */
.L_x_26341:
[----:B------:R-:W-:Y:S05]  /*19f30*/  BSYNC B2 ;  /* 0x0000000000027941 */ /* 0x000fea0003800000 */
.L_x_26340:
        /* <DEDUP_REMOVED lines=44> */
.L_x_26339:
[----:B------:R-:W-:Y:S05]  /*1a200*/  BSYNC B1 ;  /* 0x0000000000017941 */ /* 0x000fea0003800000 */
.L_x_26338:
        /* <DEDUP_REMOVED lines=9> */
.L_x_26334:
        /* <DEDUP_REMOVED lines=12> */
.L_x_26343:
[----:B------:R-:W-:-:S07]  /*1a360*/  MOV R156, R138 ;  /* 0x0000008a009c7202 */ /* 0x000fce0000000f00 */
.L_x_26344:
[----:B------:R-:W-:Y:S05]  /*1a370*/  BSYNC B1 ;  /* 0x0000000000017941 */ /* 0x000fea0003800000 */
.L_x_26342:
        /* <DEDUP_REMOVED lines=16> */
.L_x_26348:
[----:B------:R-:W-:Y:S05]  /*1a480*/  BSYNC B2 ;  /* 0x0000000000027941 */ /* 0x000fea0003800000 */
.L_x_26347:
        /* <DEDUP_REMOVED lines=44> */
.L_x_26346:
[----:B------:R-:W-:Y:S05]  /*1a750*/  BSYNC B1 ;  /* 0x0000000000017941 */ /* 0x000fea0003800000 */
.L_x_26345:
        /* <DEDUP_REMOVED lines=14> */
.L_x_26349:
        /* <DEDUP_REMOVED lines=12> */
.L_x_26352:
[----:B------:R-:W-:-:S07]  /*1a900*/  IMAD.MOV.U32 R144, RZ, RZ, R138 ;  /* 0x000000ffff907224 */ /* 0x000fce00078e008a */
.L_x_26353:
[----:B------:R-:W-:Y:S05]  /*1a910*/  BSYNC B1 ;  /* 0x0000000000017941 */ /* 0x000fea0003800000 */
.L_x_26351:
        /* <DEDUP_REMOVED lines=16> */
.L_x_26357:
[----:B------:R-:W-:Y:S05]  /*1aa20*/  BSYNC B2 ;  /* 0x0000000000027941 */ /* 0x000fea0003800000 */
.L_x_26356:
        /* <DEDUP_REMOVED lines=44> */
.L_x_26355:
[----:B------:R-:W-:Y:S05]  /*1acf0*/  BSYNC B1 ;  /* 0x0000000000017941 */ /* 0x000fea0003800000 */
.L_x_26354:
        /* <DEDUP_REMOVED lines=9> */
.L_x_26350:
        /* <DEDUP_REMOVED lines=12> */
.L_x_26359:
[----:B------:R-:W-:-:S07]  /*1ae50*/  MOV R129, R138 ;  /* 0x0000008a00817202 */ /* 0x000fce0000000f00 */
.L_x_26360:
[----:B------:R-:W-:Y:S05]  /*1ae60*/  BSYNC B1 ;  /* 0x0000000000017941 */ /* 0x000fea0003800000 */
.L_x_26358:
        /* <DEDUP_REMOVED lines=16> */
.L_x_26364:
[----:B------:R-:W-:Y:S05]  /*1af70*/  BSYNC B2 ;  /* 0x0000000000027941 */ /* 0x000fea0003800000 */
.L_x_26363:
        /* <DEDUP_REMOVED lines=44> */
.L_x_26362:
[----:B------:R-:W-:Y:S05]  /*1b240*/  BSYNC B1 ;  /* 0x0000000000017941 */ /* 0x000fea0003800000 */
.L_x_26361:
        /* <DEDUP_REMOVED lines=12> */
.L_x_26365:
        /* <DEDUP_REMOVED lines=12> */
.L_x_26368:
[----:B------:R-:W-:-:S07]  /*1b3d0*/  IMAD.MOV.U32 R145, RZ, RZ, R138 ;  /* 0x000000ffff917224 */ /* 0x000fce00078e008a */
.L_x_26369:
[----:B------:R-:W-:Y:S05]  /*1b3e0*/  BSYNC B1 ;  /* 0x0000000000017941 */ /* 0x000fea0003800000 */
.L_x_26367:
        /* <DEDUP_REMOVED lines=16> */
.L_x_26373:
[----:B------:R-:W-:Y:S05]  /*1b4f0*/  BSYNC B2 ;  /* 0x0000000000027941 */ /* 0x000fea0003800000 */
.L_x_26372:
        /* <DEDUP_REMOVED lines=44> */
.L_x_26371:
[----:B------:R-:W-:Y:S05]  /*1b7c0*/  BSYNC B1 ;  /* 0x0000000000017941 */ /* 0x000fea0003800000 */
.L_x_26370:
        /* <DEDUP_REMOVED lines=9> */
.L_x_26366:
        /* <DEDUP_REMOVED lines=12> */
.L_x_26375:
[----:B------:R-:W-:-:S07]  /*1b920*/  MOV R164, R138 ;  /* 0x0000008a00a47202 */ /* 0x000fce0000000f00 */
.L_x_26376:
[----:B------:R-:W-:Y:S05]  /*1b930*/  BSYNC B1 ;  /* 0x0000000000017941 */ /* 0x000fea0003800000 */
.L_x_26374:
        /* <DEDUP_REMOVED lines=16> */
.L_x_26380:
[----:B------:R-:W-:Y:S05]  /*1ba40*/  BSYNC B2 ;  /* 0x0000000000027941 */ /* 0x000fea0003800000 */
.L_x_26379:
        /* <DEDUP_REMOVED lines=44> */
.L_x_26378:
[----:B------:R-:W-:Y:S05]  /*1bd10*/  BSYNC B1 ;  /* 0x0000000000017941 */ /* 0x000fea0003800000 */
.L_x_26377:
        /* <DEDUP_REMOVED lines=12> */
.L_x_26381:
        /* <DEDUP_REMOVED lines=12> */
.L_x_26384:
[----:B------:R-:W-:-:S07]  /*1bea0*/  IMAD.MOV.U32 R146, RZ, RZ, R138 ;  /* 0x000000ffff927224 */ /* 0x000fce00078e008a */
.L_x_26385:
[----:B------:R-:W-:Y:S05]  /*1beb0*/  BSYNC B1 ;  /* 0x0000000000017941 */ /* 0x000fea0003800000 */
.L_x_26383:
        /* <DEDUP_REMOVED lines=16> */
.L_x_26389:
[----:B------:R-:W-:Y:S05]  /*1bfc0*/  BSYNC B2 ;  /* 0x0000000000027941 */ /* 0x000fea0003800000 */
.L_x_26388:
        /* <DEDUP_REMOVED lines=44> */
.L_x_26387:
[----:B------:R-:W-:Y:S05]  /*1c290*/  BSYNC B1 ;  /* 0x0000000000017941 */ /* 0x000fea0003800000 */
.L_x_26386:
        /* <DEDUP_REMOVED lines=9> */
.L_x_26382:
        /* <DEDUP_REMOVED lines=12> */
.L_x_26391:
[----:B------:R-:W-:-:S07]  /*1c3f0*/  MOV R156, R138 ;  /* 0x0000008a009c7202 */ /* 0x000fce0000000f00 */
.L_x_26392:
[----:B------:R-:W-:Y:S05]  /*1c400*/  BSYNC B1 ;  /* 0x0000000000017941 */ /* 0x000fea0003800000 */
.L_x_26390:
        /* <DEDUP_REMOVED lines=16> */
.L_x_26396:
[----:B------:R-:W-:Y:S05]  /*1c510*/  BSYNC B2 ;  /* 0x0000000000027941 */ /* 0x000fea0003800000 */
.L_x_26395:
        /* <DEDUP_REMOVED lines=44> */
.L_x_26394:
[----:B------:R-:W-:Y:S05]  /*1c7e0*/  BSYNC B1 ;  /* 0x0000000000017941 */ /* 0x000fea0003800000 */
.L_x_26393:
        /* <DEDUP_REMOVED lines=12> */
.L_x_26397:
        /* <DEDUP_REMOVED lines=12> */
.L_x_26400:
[----:B------:R-:W-:-:S07]  /*1c970*/  IMAD.MOV.U32 R147, RZ, RZ, R138 ;  /* 0x000000ffff937224 */ /* 0x000fce00078e008a */
.L_x_26401:
[----:B------:R-:W-:Y:S05]  /*1c980*/  BSYNC B1 ;  /* 0x0000000000017941 */ /* 0x000fea0003800000 */
.L_x_26399:
        /* <DEDUP_REMOVED lines=16> */
.L_x_26405:
[----:B------:R-:W-:Y:S05]  /*1ca90*/  BSYNC B2 ;  /* 0x0000000000027941 */ /* 0x000fea0003800000 */
.L_x_26404:
        /* <DEDUP_REMOVED lines=44> */
.L_x_26403:
[----:B------:R-:W-:Y:S05]  /*1cd60*/  BSYNC B1 ;  /* 0x0000000000017941 */ /* 0x000fea0003800000 */
.L_x_26402:
        /* <DEDUP_REMOVED lines=9> */
.L_x_26398:
        /* <DEDUP_REMOVED lines=87> */
.L_x_26406:
        /* <DEDUP_REMOVED lines=104> */
.L_x_26420:
        /* <DEDUP_REMOVED lines=44> */
[----:B------:R-:W-:Y:S01]  /*1dcb0*/  F2FP.F16.F32.PACK_AB R94, R97, R94 ;  /* 0x0000005e615e723e */ /* 0x000fe200000000ff */
        /* <DEDUP_REMOVED lines=8> */
[----:B------:R-:W-:Y:S01]  /*1dd40*/  F2FP.F16.F32.PACK_AB R95, R166, R101 ;  /* 0x00000065a65f723e */ /* 0x000fe200000000ff */
[----:B------:R-:W-:Y:S01]  /*1dd50*/  FADD.FTZ R176, -R150, R117 ;  /* 0x0000007596b07221 */ /* 0x000fe20000010100 */
[----:B------:R-:W-:Y:S01]  /*1dd60*/  F2FP.F16.F32.PACK_AB R92, R0, R149 ;  /* 0x00000095005c723e */ /* 0x000fe200000000ff */
[C---:B------:R-:W-:Y:S01]  /*1dd70*/  FMUL.FTZ R112, R183.reuse, R109 ;  /* 0x0000006db7707220 */ /* 0x040fe20000410000 */
[----:B------:R-:W-:Y:S01]  /*1dd80*/  F2FP.F16.F32.PACK_AB R93, R152, R93 ;  /* 0x0000005d985d723e */ /* 0x000fe200000000ff */
        /* <DEDUP_REMOVED lines=30> */
[----:B------:R-:W-:Y:S01]  /*1df70*/  F2FP.F16.F32.PACK_AB R94, R101, R94 ;  /* 0x0000005e655e723e */ /* 0x000fe200000000ff */
[----:B------:R-:W-:Y:S01]  /*1df80*/  FFMA.FTZ R101, R33, R112, R73 ;  /* 0x0000007021657223 */ /* 0x000fe20000010049 */
[----:B------:R-:W-:Y:S01]  /*1df90*/  FFMA.FTZ R112, R24, R175, R64 ;  /* 0x000000af18707223 */ /* 0x000fe20000010040 */
[C---:B------:R-:W-:Y:S01]  /*1dfa0*/  FADD.FTZ R178, -R150.reuse, R121 ;  /* 0x0000007996b27221 */ /* 0x040fe20000010100 */
[C---:B------:R-:W-:Y:S01]  /*1dfb0*/  FADD.FTZ R122, -R150.reuse, R122 ;  /* 0x0000007a967a7221 */ /* 0x040fe20000010100 */
[C---:B------:R-:W-:Y:S01]  /*1dfc0*/  FADD.FTZ R179, -R150.reuse, R123 ;  /* 0x0000007b96b37221 */ /* 0x040fe20000010100 */
[C---:B------:R-:W-:Y:S01]  /*1dfd0*/  FADD.FTZ R124, -R150.reuse, R124 ;  /* 0x0000007c967c7221 */ /* 0x040fe20000010100 */
[----:B------:R-:W-:Y:S01]  /*1dfe0*/  F2FP.F16.F32.PACK_AB R112, R105, R112 ;  /* 0x000000706970723e */ /* 0x000fe200000000ff */
        /* <DEDUP_REMOVED lines=58> */
[----:B------:R-:W-:-:S02]  /*1e390*/  F2FP.F16.F32.PACK_AB R99, R110, R99 ;  /* 0x000000636e63723e */ /* 0x000fc400000000ff */
        /* <DEDUP_REMOVED lines=9> */
[----:B------:R-:W-:Y:S01]  /*1e430*/  F2FP.F16.F32.PACK_AB R182, R182, R131 ;  /* 0x00000083b6b6723e */ /* 0x000fe200000000ff */
[----:B------:R0:W-:Y:S01]  /*1e440*/  STG.E.128 desc[UR4][R108.64], R112 ;  /* 0x000000706c007986 */ /* 0x0001e2000c101d04 */
[----:B------:R-:W-:Y:S02]  /*1e450*/  F2FP.F16.F32.PACK_AB R181, R122, R129 ;  /* 0x000000817ab5723e */ /* 0x000fe400000000ff */
[----:B------:R-:W-:Y:S02]  /*1e460*/  LEA.HI.X R101, R165, UR13, RZ, 0x4, P1 ;  /* 0x0000000da5657c11 */ /* 0x000fe400088f24ff */
[----:B------:R-:W-:Y:S02]  /*1e470*/  F2FP.F16.F32.PACK_AB R180, R180, R127 ;  /* 0x0000007fb4b4723e */ /* 0x000fe400000000ff */
[----:B------:R-:W-:-:S03]  /*1e480*/  ISETP.GE.AND P1, PT, R2, R105, PT ;  /* 0x000000690200720c */ /* 0x000fc60003f26270 */
[----:B------:R0:W-:Y:S10]  /*1e490*/  STG.E.128 desc[UR4][R100.64], R180 ;  /* 0x000000b464007986 */ /* 0x0001f4000c101d04 */
[----:B------:R-:W-:Y:S05]  /*1e4a0*/  @!P1 BRA `(.L_x_26408) ;  /* 0xfffffe2400409947 */ /* 0x000fea000383ffff */
[----:B------:R-:W-:Y:S05]  /*1e4b0*/  BSYNC B0 ;  /* 0x0000000000007941 */ /* 0x000fea0003800000 */
.L_x_25761:
[----:B------:R-:W-:Y:S05]  /*1e4c0*/  EXIT ;  /* 0x000000000000794d */ /* 0x000fea0003800000 */
.L_x_26407:
        /* <DEDUP_REMOVED lines=8> */
.L_x_26410:
[----:B------:R-:W-:Y:S05]  /*1e550*/  BSYNC B1 ;  /* 0x0000000000017941 */ /* 0x000fea0003800000 */
.L_x_26409:
        /* <DEDUP_REMOVED lines=9> */
.L_x_26411:
[----:B------:R-:W-:Y:S02]  /*1e5f0*/  IMAD.MOV.U32 R166, RZ, RZ, 0x4 ;  /* 0x00000004ffa67424 */ /* 0x000fe400078e00ff */
[----:B------:R-:W-:-:S04]  /*1e600*/  IMAD.MOV.U32 R149, RZ, RZ, R169 ;  /* 0x000000ffff957224 */ /* 0x000fc800078e00a9 */
[----:B------:R-:W-:-:S05]  /*1e610*/  FADD.FTZ R151, R150, R149 ;  /* 0x0000009596977221 */ /* 0x000fca0000010000 */
[----:B------:R-:W-:-:S07]  /*1e620*/  MOV R171, R151 ;  /* 0x0000009700ab7202 */ /* 0x000fce0000000f00 */
[----:B------:R-:W-:Y:S05]  /*1e630*/  WARPSYNC.COLLECTIVE R164, `(.L_x_26412) ;  /* 0x00000000a4087348 */ /* 0x000fea0003c00000 */
[----:B------:R0:W1:Y:S02]  /*1e640*/  SHFL.BFLY P2, R169, R171, R166, R173 ;  /* 0x0c0000a6aba97389 */ /* 0x00006400000400ad */
[----:B01----:R-:W-:Y:S01]  /*1e650*/  ENDCOLLECTIVE ;  /* 0x000000000000791b */ /* 0x003fe20003800000 */
.L_x_26412:
[----:B------:R-:W-:Y:S01]  /*1e660*/  HFMA2.MMA R166, -RZ, RZ, 0, 4.76837158203125e-07 ;  /* 0x00000008ffa67435 */ /* 0x000fe200000001ff */
[----:B------:R-:W-:-:S05]  /*1e670*/  MOV R148, R169 ;  /* 0x000000a900947202 */ /* 0x000fca0000000f00 */
[----:B------:R-:W-:-:S04]  /*1e680*/  FADD.FTZ R152, R151, R148 ;  /* 0x0000009497987221 */ /* 0x000fc80000010000 */
[----:B------:R-:W-:-:S07]  /*1e690*/  IMAD.MOV.U32 R171, RZ, RZ, R152 ;  /* 0x000000ffffab7224 */ /* 0x000fce00078e0098 */
[----:B------:R-:W-:Y:S05]  /*1e6a0*/  WARPSYNC.COLLECTIVE R164, `(.L_x_26413) ;  /* 0x00000000a4087348 */ /* 0x000fea0003c00000 */
[----:B------:R0:W1:Y:S02]  /*1e6b0*/  SHFL.BFLY P2, R169, R171, R166, R173 ;  /* 0x0c0000a6aba97389 */ /* 0x00006400000400ad */
[----:B01----:R-:W-:Y:S01]  /*1e6c0*/  ENDCOLLECTIVE ;  /* 0x000000000000791b */ /* 0x003fe20003800000 */
.L_x_26413:
        /* <DEDUP_REMOVED lines=8> */
.L_x_26414:
        /* <DEDUP_REMOVED lines=88> */
.L_x_26415:
[----:B------:R-:W-:Y:S02]  /*1ecd0*/  IMAD.MOV.U32 R166, RZ, RZ, 0x2 ;  /* 0x00000002ffa67424 */ /* 0x000fe400078e00ff */
[----:B------:R-:W-:-:S04]  /*1ece0*/  IMAD.MOV.U32 R151, RZ, RZ, R169 ;  /* 0x000000ffff977224 */ /* 0x000fc800078e00a9 */
[----:B------:R-:W-:-:S05]  /*1ecf0*/  FADD.FTZ R151, R0, R151 ;  /* 0x0000009700977221 */ /* 0x000fca0000010000 */
[----:B------:R-:W-:-:S07]  /*1ed00*/  MOV R171, R151 ;  /* 0x0000009700ab7202 */ /* 0x000fce0000000f00 */
[----:B------:R-:W-:Y:S05]  /*1ed10*/  WARPSYNC.COLLECTIVE R164, `(.L_x_26416) ;  /* 0x00000000a4087348 */ /* 0x000fea0003c00000 */
[----:B------:R0:W1:Y:S02]  /*1ed20*/  SHFL.BFLY P2, R169, R171, R166, R173 ;  /* 0x0c0000a6aba97389 */ /* 0x00006400000400ad */
[----:B01----:R-:W-:Y:S01]  /*1ed30*/  ENDCOLLECTIVE ;  /* 0x000000000000791b */ /* 0x003fe20003800000 */
.L_x_26416:
[----:B------:R-:W-:Y:S01]  /*1ed40*/  HFMA2.MMA R166, -RZ, RZ, 0, 2.384185791015625e-07 ;  /* 0x00000004ffa67435 */ /* 0x000fe200000001ff */
[----:B------:R-:W-:-:S05]  /*1ed50*/  MOV R150, R169 ;  /* 0x000000a900967202 */ /* 0x000fca0000000f00 */
[----:B------:R-:W-:-:S04]  /*1ed60*/  FADD.FTZ R150, R151, R150 ;  /* 0x0000009697967221 */ /* 0x000fc80000010000 */
[----:B------:R-:W-:-:S07]  /*1ed70*/  IMAD.MOV.U32 R171, RZ, RZ, R150 ;  /* 0x000000ffffab7224 */ /* 0x000fce00078e0096 */
[----:B------:R-:W-:Y:S05]  /*1ed80*/  WARPSYNC.COLLECTIVE R164, `(.L_x_26417) ;  /* 0x00000000a4087348 */ /* 0x000fea0003c00000 */
[----:B------:R0:W1:Y:S02]  /*1ed90*/  SHFL.BFLY P2, R169, R171, R166, R173 ;  /* 0x0c0000a6aba97389 */ /* 0x00006400000400ad */
[----:B01----:R-:W-:Y:S01]  /*1eda0*/  ENDCOLLECTIVE ;  /* 0x000000000000791b */ /* 0x003fe20003800000 */
.L_x_26417:
[----:B------:R-:W-:Y:S02]  /*1edb0*/  IMAD.MOV.U32 R166, RZ, RZ, 0x8 ;  /* 0x00000008ffa67424 */ /* 0x000fe400078e00ff */
[----:B------:R-:W-:-:S04]  /*1edc0*/  IMAD.MOV.U32 R167, RZ, RZ, R169 ;  /* 0x000000ffffa77224 */ /* 0x000fc800078e00a9 */
[----:B------:R-:W-:-:S05]  /*1edd0*/  FADD.FTZ R167, R150, R167 ;  /* 0x000000a796a77221 */ /* 0x000fca0000010000 */
[----:B------:R-:W-:-:S07]  /*1ede0*/  MOV R171, R167 ;  /* 0x000000a700ab7202 */ /* 0x000fce0000000f00 */
[----:B------:R-:W-:Y:S05]  /*1edf0*/  WARPSYNC.COLLECTIVE R164, `(.L_x_26418) ;  /* 0x00000000a4087348 */ /* 0x000fea0003c00000 */
[----:B------:R0:W1:Y:S02]  /*1ee00*/  SHFL.BFLY P2, R169, R171, R166, R173 ;  /* 0x0c0000a6aba97389 */ /* 0x00006400000400ad */
[----:B01----:R-:W-:Y:S01]  /*1ee10*/  ENDCOLLECTIVE ;  /* 0x000000000000791b */ /* 0x003fe20003800000 */
.L_x_26418:
[----:B------:R-:W-:Y:S01]  /*1ee20*/  HFMA2.MMA R166, -RZ, RZ, 0, 9.5367431640625e-07 ;  /* 0x00000010ffa67435 */ /* 0x000fe200000001ff */
[----:B------:R-:W-:-:S05]  /*1ee30*/  MOV R152, R169 ;  /* 0x000000a900987202 */ /* 0x000fca0000000f00 */
[----:B------:R-:W-:-:S04]  /*1ee40*/  FADD.FTZ R152, R167, R152 ;  /* 0x00000098a7987221 */ /* 0x000fc80000010000 */
[----:B------:R-:W-:-:S07]  /*1ee50*/  IMAD.MOV.U32 R171, RZ, RZ, R152 ;  /* 0x000000ffffab7224 */ /* 0x000fce00078e0098 */
[----:B------:R-:W-:Y:S05]  /*1ee60*/  WARPSYNC.COLLECTIVE R164, `(.L_x_26419) ;  /* 0x00000000a4087348 */ /* 0x000fea0003c00000 */
[----:B------:R0:W1:Y:S02]  /*1ee70*/  SHFL.BFLY P2, R169, R171, R166, R173 ;  /* 0x0c0000a6aba97389 */ /* 0x00006400000400ad */
[----:B01----:R-:W-:Y:S01]  /*1ee80*/  ENDCOLLECTIVE ;  /* 0x000000000000791b */ /* 0x003fe20003800000 */
.L_x_26419:
[----:B------:R-:W-:Y:S05]  /*1ee90*/  BRA `(.L_x_26420) ;  /* 0xffffffe800d47947 */ /* 0x000fea000383ffff */
.L_x_26421:
        /* <DEDUP_REMOVED lines=14> */
.L_x_33691:


//--------------------- .text._ZN10layer_norm31ln_parallel_residual_fwd_kernelINS_13Kernel_traitsI6__halfffffjLj1280ELj1ELj4ELj1ELj16ENS_18Kernel_traits_baseILj1280ES2_ffffjLj128EEEEELb0ELb0ELb0EEEvNS_9FwdParamsE --------------------------
	.section	.text._ZN10layer_norm31ln_parallel_residual_fwd_kernelINS_13Kernel_traitsI6__halfffffjLj1280ELj1ELj4ELj1ELj16ENS_18Kernel_traits_baseILj1280ES2_ffffjLj128EEEEELb0ELb0ELb0EEEvNS_9FwdParamsE,"ax",@progbits
	.align	128
        .global         _ZN10layer_norm31ln_parallel_residual_fwd_kernelINS_13Kernel_traitsI6__halfffffjLj1280ELj1ELj4ELj1ELj16ENS_18Kernel_traits_baseILj1280ES2_ffffjLj128EEEEELb0ELb0ELb0EEEvNS_9FwdParamsE
        .type           _ZN10layer_norm31ln_parallel_residual_fwd_kernelINS_13Kernel_traitsI6__halfffffjLj1280ELj1ELj4ELj1ELj16ENS_18Kernel_traits_baseILj1280ES2_ffffjLj128EEEEELb0ELb0ELb0EEEvNS_9FwdParamsE,@function
        .size           _ZN10layer_norm31ln_parallel_residual_fwd_kernelINS_13Kernel_traitsI6__halfffffjLj1280ELj1ELj4ELj1ELj16ENS_18Kernel_traits_baseILj1280ES2_ffffjLj128EEEEELb0ELb0ELb0EEEvNS_9FwdParamsE,(.L_x_33692 - _ZN10layer_norm31ln_parallel_residual_fwd_kernelINS_13Kernel_traitsI6__halfffffjLj1280ELj1ELj4ELj1ELj16ENS_18Kernel_traits_baseILj1280ES2_ffffjLj128EEEEELb0ELb0ELb0EEEvNS_9FwdParamsE)
        .other          _ZN10layer_norm31ln_parallel_residual_fwd_kernelINS_13Kernel_traitsI6__halfffffjLj1280ELj1ELj4ELj1ELj16ENS_18Kernel_traits_baseILj1280ES2_ffffjLj128EEEEELb0ELb0ELb0EEEvNS_9FwdParamsE,@"STO_CUDA_ENTRY STV_DEFAULT"
_ZN10layer_norm31ln_parallel_residual_fwd_kernelINS_13Kernel_traitsI6__halfffffjLj1280ELj1ELj4ELj1ELj16ENS_18Kernel_traits_baseILj1280ES2_ffffjLj128EEEEELb0ELb0ELb0EEEvNS_9FwdParamsE:
.text._ZN10layer_norm31ln_parallel_residual_fwd_kernelINS_13Kernel_traitsI6__halfffffjLj1280ELj1ELj4ELj1ELj16ENS_18Kernel_traits_baseILj1280ES2_ffffjLj128EEEEELb0ELb0ELb0EEEvNS_9FwdParamsE:
        /* <DEDUP_REMOVED lines=38> */
[----:B------:R0:W5:Y:S01]  /*0260*/  @P0 LDG.E.64 R218, desc[UR4][R4.64] ;  /* 0x0000000404da0981 */ /* 0x000162000c1e1b00 */
[----:B------:R-:W-:Y:S02]  /*0270*/  @P2 IADD3.X R9, R0, UR9, RZ, P3, !PT ;  /* 0x0000000900092c10 */ /* 0x000fe40009ffe4ff */
[----:B------:R-:W-:Y:S01]  /*0280*/  IADD3 R6, P3, R6, UR6, RZ ;  /* 0x0000000606067c10 */ /* 0x000fe2000ff7e0ff */
[----:B------:R0:W5:Y:S03]  /*0290*/  LDG.E.64 R10, desc[UR4][R2.64] ;  /* 0x00000004020a7981 */ /* 0x000166000c1e1b00 */
[----:B------:R-:W-:Y:S01]  /*02a0*/  IADD3.X R7, R0, UR7, RZ, P3, !PT ;  /* 0x0000000700077c10 */ /* 0x000fe20009ffe4ff */
[----:B------:R0:W5:Y:S04]  /*02b0*/  @P2 LDG.E.64 R216, desc[UR4][R8.64] ;  /* 0x0000000408d82981 */ /* 0x000168000c1e1b00 */
[----:B------:R0:W5:Y:S01]  /*02c0*/  LDG.E.64 R12, desc[UR4][R6.64] ;  /* 0x00000004060c7981 */ /* 0x000162000c1e1b00 */
[----:B------:R-:W-:-:S02]  /*02d0*/  LOP3.LUT R31, R31, 0x20, RZ, 0xfc, !PT ;  /* 0x000000201f1f7812 */ /* 0x000fc400078efcff */
[----:B------:R-:W-:Y:S02]  /*02e0*/  @!P0 CS2R R218, SRZ ;  /* 0x0000000000da8805 */ /* 0x000fe4000001ff00 */
[----:B0-----:R-:W-:-:S07]  /*02f0*/  @!P2 CS2R R216, SRZ ;  /* 0x0000000000d8a805 */ /* 0x001fce000001ff00 */
.L_x_26423:
[----:B------:R-:W-:Y:S05]  /*0300*/  BSYNC B0 ;  /* 0x0000000000007941 */ /* 0x000fea0003800000 */
.L_x_26422:
        /* <DEDUP_REMOVED lines=23> */
[----:B------:R-:W-:-:S02]  /*0480*/  IADD3 R31, R31, 0x20, RZ ;  /* 0x000000201f1f7810 */ /* 0x000fc40007ffe0ff */
[----:B------:R-:W-:Y:S02]  /*0490*/  @!P0 CS2R R202, SRZ ;  /* 0x0000000000ca8805 */ /* 0x000fe4000001ff00 */
[----:B0-----:R-:W-:-:S07]  /*04a0*/  @!P2 CS2R R200, SRZ ;  /* 0x0000000000c8a805 */ /* 0x001fce000001ff00 */
.L_x_26425:
[----:B------:R-:W-:Y:S05]  /*04b0*/  BSYNC B0 ;  /* 0x0000000000007941 */ /* 0x000fea0003800000 */
.L_x_26424:
        /* <DEDUP_REMOVED lines=26> */
.L_x_26427:
[----:B------:R-:W-:Y:S05]  /*0660*/  BSYNC B0 ;  /* 0x0000000000007941 */ /* 0x000fea0003800000 */
.L_x_26426:
        /* <DEDUP_REMOVED lines=26> */
.L_x_26429:
[----:B------:R-:W-:Y:S05]  /*0810*/  BSYNC B0 ;  /* 0x0000000000007941 */ /* 0x000fea0003800000 */
.L_x_26428:
[----:B------:R-:W-:Y:S01]  /*0820*/  ISETP.GE.U32.AND P0, PT, R222, 0xa0, PT ;  /* 0x000000a0de00780c */ /* 0x000fe20003f06070 */
[----:B------:R-:W-:Y:S01]  /*0830*/  BSSY B0, `(.L_x_26430) ;  /* 0x000001c000007945 */ /* 0x000fe20003800000 */
[----:B------:R-:W-:-:S11]  /*0840*/  LOP3.LUT R224, R224, 0xffffefff, RZ, 0xc0, !PT ;  /* 0xffffefffe0e07812 */ /* 0x000fd600078ec0ff */
[----:B------:R-:W-:Y:S01]  /*0850*/  @P0 LOP3.LUT R224, R224, 0x1000, RZ, 0xfc, !PT ;  /* 0x00001000e0e00812 */ /* 0x000fe200078efcff */
[----:B------:R-:W-:Y:S06]  /*0860*/  @!P0 BRA `(.L_x_26431) ;  /* 0x0000000000608947 */ /* 0x000fec0003800000 */
[----:B------:R-:W-:Y:S01]  /*0870*/  ULDC.64 UR8, c[0x0][0x2d0] ;  /* 0x0000b40000087ab9 */ /* 0x000fe20000000a00 */
[C---:B------:R-:W-:Y:S01]  /*0880*/  SHF.L.U32 R6, R31.reuse, 0x3, RZ ;  /* 0x000000031f067819 */ /* 0x040fe200000006ff */
[----:B------:R-:W-:Y:S01]  /*0890*/  ULDC.64 UR6, c[0x0][0x268] ;  /* 0x00009a0000067ab9 */ /* 0x000fe20000000a00 */
[----:B------:R-:W-:Y:S01]  /*08a0*/  ISETP.NE.U32.AND P0, PT, RZ, UR8, PT ;  /* 0x00000008ff007c0c */ /* 0x000fe2000bf05070 */
[----:B------:R-:W0:Y:S01]  /*08b0*/  LDC.64 R8, c[0x0][0x260] ;  /* 0x00009800ff087b82 */ /* 0x000e220000000a00 */
[----:B------:R-:W-:Y:S02]  /*08c0*/  SHF.L.U64.HI R0, R31, 0x3, RZ ;  /* 0x000000031f007819 */ /* 0x000fe400000102ff */
[----:B------:R-:W-:Y:S02]  /*08d0*/  ISETP.NE.AND.EX P0, PT, RZ, UR9, PT, P0 ;  /* 0x00000009ff007c0c */ /* 0x000fe4000bf05300 */
[----:B------:R-:W-:-:S04]  /*08e0*/  IADD3 R4, P2, R6, UR6, RZ ;  /* 0x0000000606047c10 */ /* 0x000fc8000ff5e0ff */
[----:B------:R-:W-:Y:S01]  /*08f0*/  IADD3.X R5, R0, UR7, RZ, P2, !PT ;  /* 0x0000000700057c10 */ /* 0x000fe200097fe4ff */
[----:B------:R-:W-:-:S04]  /*0900*/  ULDC.64 UR6, c[0x0][0x2c8] ;  /* 0x0000b20000067ab9 */ /* 0x000fc80000000a00 */
[----:B------:R1:W5:Y:S02]  /*0910*/  LDG.E.64 R20, desc[UR4][R4.64] ;  /* 0x0000000404147981 */ /* 0x000364000c1e1b00 */
[----:B------:R-:W-:-:S04]  /*0920*/  @P0 IADD3 R6, P2, R6, UR8, RZ ;  /* 0x0000000806060c10 */ /* 0x000fc8000ff5e0ff */
[----:B------:R-:W-:Y:S02]  /*0930*/  @P0 IADD3.X R7, R0, UR9, RZ, P2, !PT ;  /* 0x0000000900070c10 */ /* 0x000fe400097fe4ff */
[----:B------:R-:W-:Y:S01]  /*0940*/  ISETP.NE.U32.AND P2, PT, RZ, UR6, PT ;  /* 0x00000006ff007c0c */ /* 0x000fe2000bf45070 */
[----:B0-----:R-:W-:Y:S02]  /*0950*/  IMAD.WIDE.U32 R8, R31, 0x8, R8 ;  /* 0x000000081f087825 */ /* 0x001fe400078e0008 */
[----:B------:R1:W5:Y:S01]  /*0960*/  @P0 LDG.E.64 R150, desc[UR4][R6.64] ;  /* 0x0000000406960981 */ /* 0x000362000c1e1b00 */
[----:B------:R-:W-:-:S03]  /*0970*/  ISETP.NE.AND.EX P2, PT, RZ, UR7, PT, P2 ;  /* 0x00000007ff007c0c */ /* 0x000fc6000bf45320 */
[----:B------:R1:W5:Y:S10]  /*0980*/  LDG.E.64 R32, desc[UR4][R8.64] ;  /* 0x0000000408207981 */ /* 0x000374000c1e1b00 */
[----:B------:R-:W-:-:S04]  /*0990*/  @P2 LEA R2, P3, R31, UR6, 0x3 ;  /* 0x000000061f022c11 */ /* 0x000fc8000f8618ff */
[----:B------:R-:W-:-:S05]  /*09a0*/  @P2 LEA.HI.X R3, R31, UR7, RZ, 0x3, P3 ;  /* 0x000000071f032c11 */ /* 0x000fca00098f1cff */
[----:B------:R1:W5:Y:S01]  /*09b0*/  @P2 LDG.E.64 R154, desc[UR4][R2.64] ;  /* 0x00000004029a2981 */ /* 0x000362000c1e1b00 */
[----:B------:R-:W-:Y:S02]  /*09c0*/  IADD3 R31, R31, 0x20, RZ ;  /* 0x000000201f1f7810 */ /* 0x000fe40007ffe0ff */
[----:B------:R-:W-:Y:S02]  /*09d0*/  @!P0 CS2R R150, SRZ ;  /* 0x0000000000968805 */ /* 0x000fe4000001ff00 */
[----:B-1----:R-:W-:-:S07]  /*09e0*/  @!P2 CS2R R154, SRZ ;  /* 0x00000000009aa805 */ /* 0x002fce000001ff00 */
.L_x_26431:
[----:B------:R-:W-:Y:S05]  /*09f0*/  BSYNC B0 ;  /* 0x0000000000007941 */ /* 0x000fea0003800000 */
.L_x_26430:
[----:B------:R-:W-:Y:S01]  /*0a00*/  ISETP.GE.U32.AND P0, PT, R222, 0xc0, PT ;  /* 0x000000c0de00780c */ /* 0x000fe20003f06070 */
[----:B------:R-:W-:Y:S01]  /*0a10*/  BSSY B0, `(.L_x_26432) ;  /* 0x000001c000007945 */ /* 0x000fe20003800000 */
[----:B------:R-:W-:-:S11]  /*0a20*/  LOP3.LUT R224, R224, 0xfffff7ff, RZ, 0xc0, !PT ;  /* 0xfffff7ffe0e07812 */ /* 0x000fd600078ec0ff */
[----:B------:R-:W-:Y:S01]  /*0a30*/  @P0 LOP3.LUT R224, R224, 0x800, RZ, 0xfc, !PT ;  /* 0x00000800e0e00812 */ /* 0x000fe200078efcff */
[----:B------:R-:W-:Y:S06]  /*0a40*/  @!P0 BRA `(.L_x_26433) ;  /* 0x0000000000608947 */ /* 0x000fec0003800000 */
[C---:B------:R-:W-:Y:S01]  /*0a50*/  SHF.L.U32 R6, R31.reuse, 0x3, RZ ;  /* 0x000000031f067819 */ /* 0x040fe200000006ff */
[----:B------:R-:W-:Y:S01]  /*0a60*/  ULDC.64 UR8, c[0x0][0x268] ;  /* 0x00009a0000087ab9 */ /* 0x000fe20000000a00 */
[----:B------:R-:W-:Y:S01]  /*0a70*/  SHF.L.U64.HI R0, R31, 0x3, RZ ;  /* 0x000000031f007819 */ /* 0x000fe200000102ff */
[----:B------:R-:W-:Y:S01]  /*0a80*/  ULDC.64 UR6, c[0x0][0x2c8] ;  /* 0x0000b20000067ab9 */ /* 0x000fe20000000a00 */
[----:B------:R-:W-:Y:S01]  /*0a90*/  IADD3 R4, P0, R6, UR8, RZ ;  /* 0x0000000806047c10 */ /* 0x000fe2000ff1e0ff */
[----:B------:R-:W0:Y:S03]  /*0aa0*/  LDC.64 R8, c[0x0][0x260] ;  /* 0x00009800ff087b82 */ /* 0x000e260000000a00 */
[----:B------:R-:W-:Y:S02]  /*0ab0*/  IADD3.X R5, R0, UR9, RZ, P0, !PT ;  /* 0x0000000900057c10 */ /* 0x000fe400087fe4ff */
[----:B------:R-:W-:-:S03]  /*0ac0*/  ISETP.NE.U32.AND P0, PT, RZ, UR6, PT ;  /* 0x00000006ff007c0c */ /* 0x000fc6000bf05070 */
[----:B------:R1:W5:Y:S01]  /*0ad0*/  LDG.E.64 R24, desc[UR4][R4.64] ;  /* 0x0000000404187981 */ /* 0x000362000c1e1b00 */
[----:B------:R-:W-:-:S13]  /*0ae0*/  ISETP.NE.AND.EX P0, PT, RZ, UR7, PT, P0 ;  /* 0x00000007ff007c0c */ /* 0x000fda000bf05300 */
[----:B------:R-:W-:-:S04]  /*0af0*/  @P0 LEA R2, P2, R31, UR6, 0x3 ;  /* 0x000000061f020c11 */ /* 0x000fc8000f8418ff */
[C---:B------:R-:W-:Y:S01]  /*0b00*/  @P0 LEA.HI.X R3, R31.reuse, UR7, RZ, 0x3, P2 ;  /* 0x000000071f030c11 */ /* 0x040fe200090f1cff */
[----:B------:R-:W-:Y:S02]  /*0b10*/  ULDC.64 UR6, c[0x0][0x2d0] ;  /* 0x0000b40000067ab9 */ /* 0x000fe40000000a00 */
[----:B------:R-:W-:Y:S01]  /*0b20*/  ISETP.NE.U32.AND P2, PT, RZ, UR6, PT ;  /* 0x00000006ff007c0c */ /* 0x000fe2000bf45070 */
[----:B0-----:R-:W-:Y:S01]  /*0b30*/  IMAD.WIDE.U32 R8, R31, 0x8, R8 ;  /* 0x000000081f087825 */ /* 0x001fe200078e0008 */
[----:B------:R1:W5:Y:S02]  /*0b40*/  @P0 LDG.E.64 R146, desc[UR4][R2.64] ;  /* 0x0000000402920981 */ /* 0x000364000c1e1b00 */
[----:B------:R-:W-:Y:S02]  /*0b50*/  ISETP.NE.AND.EX P2, PT, RZ, UR7, PT, P2 ;  /* 0x00000007ff007c0c */ /* 0x000fe4000bf45320 */
[----:B------:R1:W5:Y:S11]  /*0b60*/  LDG.E.64 R56, desc[UR4][R8.64] ;  /* 0x0000000408387981 */ /* 0x000376000c1e1b00 */
[----:B------:R-:W-:-:S04]  /*0b70*/  @P2 IADD3 R6, P3, R6, UR6, RZ ;  /* 0x0000000606062c10 */ /* 0x000fc8000ff7e0ff */
[----:B------:R-:W-:-:S05]  /*0b80*/  @P2 IADD3.X R7, R0, UR7, RZ, P3, !PT ;  /* 0x0000000700072c10 */ /* 0x000fca0009ffe4ff */
[----:B------:R1:W5:Y:S01]  /*0b90*/  @P2 LDG.E.64 R142, desc[UR4][R6.64] ;  /* 0x00000004068e2981 */ /* 0x000362000c1e1b00 */
[----:B------:R-:W-:Y:S02]  /*0ba0*/  IADD3 R31, R31, 0x20, RZ ;  /* 0x000000201f1f7810 */ /* 0x000fe40007ffe0ff */
[----:B------:R-:W-:Y:S02]  /*0bb0*/  @!P0 CS2R R146, SRZ ;  /* 0x0000000000928805 */ /* 0x000fe4000001ff00 */
[----:B-1----:R-:W-:-:S07]  /*0bc0*/  @!P2 CS2R R142, SRZ ;  /* 0x00000000008ea805 */ /* 0x002fce000001ff00 */
.L_x_26433:
[----:B------:R-:W-:Y:S05]  /*0bd0*/  BSYNC B0 ;  /* 0x0000000000007941 */ /* 0x000fea0003800000 */
.L_x_26432:
[----:B------:R-:W-:Y:S01]  /*0be0*/  ISETP.GE.U32.AND P0, PT, R222, 0xe0, PT ;  /* 0x000000e0de00780c */ /* 0x000fe20003f06070 */
[----:B------:R-:W-:Y:S01]  /*0bf0*/  BSSY B0, `(.L_x_26434) ;  /* 0x000001e000007945 */ /* 0x000fe20003800000 */
[----:B------:R-:W-:Y:S02]  /*0c00*/  SHF.R.U32.HI R220, RZ, 0x5, R220 ;  /* 0x00000005ffdc7819 */ /* 0x000fe400000116dc */
[----:B------:R-:W-:Y:S02]  /*0c10*/  LOP3.LUT R224, R224, 0xfffffbff, RZ, 0xc0, !PT ;  /* 0xfffffbffe0e07812 */ /* 0x000fe400078ec0ff */
[----:B------:R-:W-:-:S07]  /*0c20*/  LEA R220, R35, R220, 0x2 ;  /* 0x000000dc23dc7211 */ /* 0x000fce00078e10ff */
[----:B------:R-:W-:Y:S01]  /*0c30*/  @P0 LOP3.LUT R224, R224, 0x400, RZ, 0xfc, !PT ;  /* 0x00000400e0e00812 */ /* 0x000fe200078efcff */
[----:B------:R-:W-:Y:S06]  /*0c40*/  @!P0 BRA `(.L_x_26435) ;  /* 0x0000000000608947 */ /* 0x000fec0003800000 */
[C---:B------:R-:W-:Y:S01]  /*0c50*/  SHF.L.U32 R6, R31.reuse, 0x3, RZ ;  /* 0x000000031f067819 */ /* 0x040fe200000006ff */
[----:B------:R-:W-:Y:S01]  /*0c60*/  ULDC.64 UR6, c[0x0][0x268] ;  /* 0x00009a0000067ab9 */ /* 0x000fe20000000a00 */
[----:B------:R-:W-:Y:S01]  /*0c70*/  SHF.L.U64.HI R0, R31, 0x3, RZ ;  /* 0x000000031f007819 */ /* 0x000fe200000102ff */
[----:B------:R-:W0:Y:S01]  /*0c80*/  LDC.64 R8, c[0x0][0x260] ;  /* 0x00009800ff087b82 */ /* 0x000e220000000a00 */
[----:B------:R-:W-:-:S04]  /*0c90*/  IADD3 R4, P0, R6, UR6, RZ ;  /* 0x0000000606047c10 */ /* 0x000fc8000ff1e0ff */
[----:B------:R-:W-:Y:S01]  /*0ca0*/  IADD3.X R5, R0, UR7, RZ, P0, !PT ;  /* 0x0000000700057c10 */ /* 0x000fe200087fe4ff */
[----:B------:R-:W-:Y:S02]  /*0cb0*/  ULDC.64 UR6, c[0x0][0x2c8] ;  /* 0x0000b20000067ab9 */ /* 0x000fe40000000a00 */
[----:B------:R-:W-:Y:S02]  /*0cc0*/  ISETP.NE.U32.AND P0, PT, RZ, UR6, PT ;  /* 0x00000006ff007c0c */ /* 0x000fe4000bf05070 */
[----:B------:R1:W5:Y:S02]  /*0cd0*/  LDG.E.64 R48, desc[UR4][R4.64] ;  /* 0x0000000404307981 */ /* 0x000364000c1e1b00 */
        /* <DEDUP_REMOVED lines=15> */
.L_x_26435:
[----:B------:R-:W-:Y:S05]  /*0dd0*/  BSYNC B0 ;  /* 0x0000000000007941 */ /* 0x000fea0003800000 */
.L_x_26434:
        /* <DEDUP_REMOVED lines=29> */
.L_x_26437:
[----:B------:R-:W-:Y:S05]  /*0fb0*/  BSYNC B0 ;  /* 0x0000000000007941 */ /* 0x000fea0003800000 */
.L_x_26436:
        /* <DEDUP_REMOVED lines=29> */
.L_x_26439:
[----:B------:R-:W-:Y:S05]  /*1190*/  BSYNC B0 ;  /* 0x0000000000007941 */ /* 0x000fea0003800000 */
.L_x_26438:
[----:B------:R-:W-:Y:S01]  /*11a0*/  ISETP.GE.U32.AND P0, PT, R222, 0x140, PT ;  /* 0x00000140de00780c */ /* 0x000fe20003f06070 */
[----:B------:R-:W-:Y:S01]  /*11b0*/  BSSY B0, `(.L_x_26440) ;  /* 0x000001b000007945 */ /* 0x000fe20003800000 */
[----:B------:R-:W-:-:S11]  /*11c0*/  LOP3.LUT R224, R224, 0xffffff7f, RZ, 0xc0, !PT ;  /* 0xffffff7fe0e07812 */ /* 0x000fd600078ec0ff */
[----:B------:R-:W-:Y:S01]  /*11d0*/  @P0 LOP3.LUT R224, R224, 0x80, RZ, 0xfc, !PT ;  /* 0x00000080e0e00812 */ /* 0x000fe200078efcff */
[----:B------:R-:W-:Y:S06]  /*11e0*/  @!P0 BRA `(.L_x_26441) ;  /* 0x00000000005c8947 */ /* 0x000fec0003800000 */
[----:B------:R-:W-:Y:S01]  /*11f0*/  SHF.L.U32 R8, R31, 0x3, RZ ;  /* 0x000000031f087819 */ /* 0x000fe200000006ff */
[----:B------:R-:W-:Y:S01]  /*1200*/  ULDC.64 UR6, c[0x0][0x268] ;  /* 0x00009a0000067ab9 */ /* 0x000fe20000000a00 */
[----:B------:R-:W-:Y:S01]  /*1210*/  SHF.R.U32.HI R0, RZ, 0x1d, R31 ;  /* 0x0000001dff007819 */ /* 0x000fe2000001161f */
        /* <DEDUP_REMOVED lines=18> */
[----:B------:R-:W-:Y:S02]  /*1340*/  @!P0 CS2R R114, SRZ ;  /* 0x0000000000728805 */ /* 0x000fe4000001ff00 */
[----:B-1----:R-:W-:-:S07]  /*1350*/  @!P2 CS2R R110, SRZ ;  /* 0x00000000006ea805 */ /* 0x002fce000001ff00 */
.L_x_26441:
[----:B------:R-:W-:Y:S05]  /*1360*/  BSYNC B0 ;  /* 0x0000000000007941 */ /* 0x000fea0003800000 */
.L_x_26440:
[----:B------:R-:W-:Y:S01]  /*1370*/  ULDC UR8, c[0x0][0x214] ;  /* 0x0000850000087ab9 */ /* 0x000fe20000000800 */
[----:B------:R-:W-:Y:S01]  /*1380*/  ULDC.64 UR6, c[0x0][0x230] ;  /* 0x00008c0000067ab9 */ /* 0x000fe20000000a00 */
[----:B------:R-:W-:Y:S02]  /*1390*/  ISETP.GE.AND P2, PT, R220, UR8, PT ;  /* 0x00000008dc007c0c */ /* 0x000fe4000bf46270 */
[----:B------:R-:W-:-:S04]  /*13a0*/  LOP3.LUT P0, RZ, R36, UR6, RZ, 0xfc, !PT ;  /* 0x0000000624ff7c12 */ /* 0x000fc8000f80fcff */
[----:B------:R-:W-:-:S07]  /*13b0*/  LOP3.LUT P0, RZ, R37, UR7, RZ, 0xfc, P0 ;  /* 0x0000000725ff7c12 */ /* 0x000fce000800fcff */
[----:B------:R-:W-:Y:S06]  /*13c0*/  @P2 EXIT ;  /* 0x000000000000294d */ /* 0x000fec0003800000 */
[----:B------:R-:W-:Y:S01]  /*13d0*/  ULDC.U8 UR6, c[0x0][0x2a0] ;  /* 0x0000a80000067ab9 */ /* 0x000fe20000000000 */
[----:B-----5:R-:W-:Y:S01]  /*13e0*/  MOV R205, R22 ;  /* 0x0000001600cd7202 */ /* 0x020fe20000000f00 */
[----:B------:R-:W-:Y:S01]  /*13f0*/  HADD2.F32 R157, -RZ, R154.H0_H0 ;  /* 0x2000009aff9d7230 */ /* 0x000fe20000004100 */
[----:B------:R-:W-:Y:S01]  /*1400*/  ISETP.NE.AND P2, PT, RZ, UR6, PT ;  /* 0x00000006ff007c0c */ /* 0x000fe2000bf45270 */
[----:B------:R-:W-:Y:S01]  /*1410*/  HADD2.F32 R153, -RZ, R150.H0_H0 ;  /* 0x20000096ff997230 */ /* 0x000fe20000004100 */
[----:B------:R-:W-:Y:S01]  /*1420*/  SHF.R.U64 R70, R22, 0x10, R23 ;  /* 0x0000001016467819 */ /* 0x000fe20000001217 */
[----:B------:R-:W-:Y:S01]  /*1430*/  HADD2.F32 R149, -RZ, R146.H0_H0 ;  /* 0x20000092ff957230 */ /* 0x000fe20000004100 */
[----:B------:R-:W-:Y:S01]  /*1440*/  MOV R221, R10 ;  /* 0x0000000a00dd7202 */ /* 0x000fe20000000f00 */
[----:B------:R-:W-:Y:S01]  /*1450*/  HADD2.F32 R145, -RZ, R142.H0_H0 ;  /* 0x2000008eff917230 */ /* 0x000fe20000004100 */
[----:B------:R-:W-:Y:S01]  /*1460*/  SHF.R.U64 R71, R10, 0x10, R11 ;  /* 0x000000100a477819 */ /* 0x000fe2000000120b */
[----:B------:R-:W-:Y:S01]  /*1470*/  HADD2.F32 R141, -RZ, R138.H0_H0 ;  /* 0x2000008aff8d7230 */ /* 0x000fe20000004100 */
[----:B------:R-:W-:Y:S01]  /*1480*/  MOV R46, R26 ;  /* 0x0000001a002e7202 */ /* 0x000fe20000000f00 */
[----:B------:R-:W-:Y:S01]  /*1490*/  HADD2.F32 R137, -RZ, R134.H0_H0 ;  /* 0x20000086ff897230 */ /* 0x000fe20000004100 */
[----:B------:R-:W-:Y:S01]  /*14a0*/  SHF.R.U64 R42, R26, 0x10, R27 ;  /* 0x000000101a2a7819 */ /* 0x000fe2000000121b */
[----:B------:R-:W-:Y:S01]  /*14b0*/  HADD2.F32 R178, -RZ, R187.H0_H0 ;  /* 0x200000bbffb27230 */ /* 0x000fe20000004100 */
[--C-:B------:R-:W-:Y:S01]  /*14c0*/  SHF.R.U64 R30, R28, 0x10, R29.reuse ;  /* 0x000000101c1e7819 */ /* 0x100fe2000000121d */
[----:B------:R-:W-:Y:S01]  /*14d0*/  HADD2.F32 R176, -RZ, R185.H0_H0 ;  /* 0x200000b9ffb07230 */ /* 0x000fe20000004100 */
[----:B------:R-:W-:Y:S01]  /*14e0*/  MOV R165, R29 ;  /* 0x0000001d00a57202 */ /* 0x000fe20000000f00 */
[----:B------:R-:W-:Y:S01]  /*14f0*/  HADD2.F32 R162, -RZ, R171.H0_H0 ;  /* 0x200000abffa27230 */ /* 0x000fe20000004100 */
[----:B------:R-:W-:Y:S01]  /*1500*/  SHF.R.U32.HI R161, RZ, 0x10, R29 ;  /* 0x00000010ffa17819 */ /* 0x000fe2000001161d */
[----:B------:R-:W-:Y:S01]  /*1510*/  HADD2.F32 R160, -RZ, R169.H0_H0 ;  /* 0x200000a9ffa07230 */ /* 0x000fe20000004100 */
[--C-:B------:R-:W-:Y:S01]  /*1520*/  SHF.R.U64 R47, R32, 0x10, R33.reuse ;  /* 0x00000010202f7819 */ /* 0x100fe20000001221 */
[----:B------:R-:W-:Y:S01]  /*1530*/  HADD2.F32 R189, -RZ, R46.H0_H0 ;  /* 0x2000002effbd7230 */ /* 0x000fe20000004100 */
[----:B------:R-:W-:Y:S01]  /*1540*/  MOV R45, R33 ;  /* 0x00000021002d7202 */ /* 0x000fe20000000f00 */
[----:B------:R-:W-:Y:S01]  /*1550*/  HADD2.F32 R210, -RZ, R219.H0_H0 ;  /* 0x200000dbffd27230 */ /* 0x000fe20000004100 */
[----:B------:R-:W-:Y:S01]  /*1560*/  SHF.R.U32.HI R22, RZ, 0x10, R33 ;  /* 0x00000010ff167819 */ /* 0x000fe20000011621 */
[----:B------:R-:W-:Y:S01]  /*1570*/  HADD2.F32 R208, -RZ, R217.H0_H0 ;  /* 0x200000d9ffd07230 */ /* 0x000fe20000004100 */
[----:B------:R-:W-:Y:S01]  /*1580*/  MOV R213, R11 ;  /* 0x0000000b00d57202 */ /* 0x000fe20000000f00 */
[----:B------:R-:W-:Y:S01]  /*1590*/  HADD2.F32 R46, -RZ, R45.H0_H0 ;  /* 0x2000002dff2e7230 */ /* 0x000fe20000004100 */
[----:B------:R-:W-:Y:S01]  /*15a0*/  SHF.R.U32.HI R209, RZ, 0x10, R11 ;  /* 0x00000010ffd17819 */ /* 0x000fe2000001160b */
        /* <DEDUP_REMOVED lines=89> */
[----:B------:R-:W-:Y:S01]  /*1b40*/  MOV R28, R48 ;  /* 0x00000030001c7202 */ /* 0x000fe20000000f00 */
[----:B------:R-:W-:Y:S01]  /*1b50*/  HADD2.F32 R108, -RZ, R108.H0_H0 ;  /* 0x2000006cff6c7230 */ /* 0x000fe20000004100 */
[--C-:B------:R-:W-:Y:S01]  /*1b60*/  SHF.R.U64 R27, R48, 0x10, R49.reuse ;  /* 0x00000010301b7819 */ /* 0x100fe20000001231 */
        /* <DEDUP_REMOVED lines=17> */
[----:B------:R-:W-:Y:S01]  /*1c80*/  SHF.R.U64 R112, R154, 0x10, R155 ;  /* 0x000000109a707819 */ /* 0x000fe2000000129b */
[----:B------:R-:W-:Y:S01]  /*1c90*/  ULDC UR8, c[0x0][0x218] ;  /* 0x0000860000087ab9 */ /* 0x000fe20000000800 */
[----:B------:R-:W-:Y:S01]  /*1ca0*/  SHF.R.U64 R51, R150, 0x10, R151 ;  /* 0x0000001096337819 */ /* 0x000fe20000001297 */
[----:B------:R-:W-:Y:S01]  /*1cb0*/  HADD2.F32 R5, -RZ, R5.H0_H0 ;  /* 0x20000005ff057230 */ /* 0x000fe20000004100 */
[----:B------:R-:W-:Y:S01]  /*1cc0*/  SHF.R.U64 R120, R146, 0x10, R147 ;  /* 0x0000001092787819 */ /* 0x000fe20000001293 */
[----:B------:R-:W-:Y:S01]  /*1cd0*/  HADD2.F32 R112, -RZ, R112.H0_H0 ;  /* 0x20000070ff707230 */ /* 0x000fe20000004100 */
[----:B------:R-:W-:Y:S01]  /*1ce0*/  SHF.R.U64 R52, R142, 0x10, R143 ;  /* 0x000000108e347819 */ /* 0x000fe2000000128f */
[----:B------:R-:W-:Y:S01]  /*1cf0*/  ULDC UR7, c[0x0][0x2d8] ;  /* 0x0000b60000077ab9 */ /* 0x000fe20000000800 */
[----:B------:R-:W-:Y:S01]  /*1d00*/  SHF.R.U64 R128, R138, 0x10, R139 ;  /* 0x000000108a807819 */ /* 0x000fe2000000128b */
[----:B------:R-:W-:Y:S01]  /*1d10*/  HADD2.F32 R120, -RZ, R120.H0_H0 ;  /* 0x20000078ff787230 */ /* 0x000fe20000004100 */
[----:B------:R-:W-:Y:S01]  /*1d20*/  SHF.R.U64 R53, R134, 0x10, R135 ;  /* 0x0000001086357819 */ /* 0x000fe20000001287 */
[----:B------:R-:W-:Y:S01]  /*1d30*/  ULDC.64 UR10, c[0x0][0x228] ;  /* 0x00008a00000a7ab9 */ /* 0x000fe20000000a00 */
[----:B------:R-:W-:Y:S01]  /*1d40*/  MOV R40, R56 ;  /* 0x0000003800287202 */ /* 0x000fe20000000f00 */
[----:B------:R-:W-:Y:S01]  /*1d50*/  HADD2.F32 R128, -RZ, R128.H0_H0 ;  /* 0x20000080ff807230 */ /* 0x000fe20000004100 */
[----:B------:R-:W-:Y:S01]  /*1d60*/  MOV R32, R58 ;  /* 0x0000003a00207202 */ /* 0x000fe20000000f00 */
[----:B------:R-:W-:Y:S01]  /*1d70*/  ULDC.64 UR12, c[0x0][0x230] ;  /* 0x00008c00000c7ab9 */ /* 0x000fe20000000a00 */
        /* <DEDUP_REMOVED lines=10> */
[----:B------:R-:W-:-:S02]  /*1e20*/  MOV R8, R54 ;  /* 0x0000003600087202 */ /* 0x000fc40000000f00 */
        /* <DEDUP_REMOVED lines=76> */
[----:B------:R-:W-:Y:S01]  /*22f0*/  LOP3.LUT R224, R224, 0xffffffbf, RZ, 0xc0, !PT ;  /* 0xffffffbfe0e07812 */ /* 0x000fe200078ec0ff */
[----:B------:R-:W-:-:S02]  /*2300*/  HADD2.F32 R115, -RZ, R115.H0_H0 ;  /* 0x20000073ff737230 */ /* 0x000fc40000004100 */
[----:B------:R-:W-:Y:S01]  /*2310*/  HADD2.F32 R111, -RZ, R111.H0_H0 ;  /* 0x2000006fff6f7230 */ /* 0x000fe20000004100 */
[----:B------:R-:W-:Y:S01]  /*2320*/  @P2 LOP3.LUT R224, R224, 0x40, RZ, 0xfc, !PT ;  /* 0x00000040e0e02812 */ /* 0x000fe200078efcff */
        /* <DEDUP_REMOVED lines=41> */
[----:B------:R-:W-:-:S07]  /*25c0*/  HADD2.F32 R159, -RZ, R159.H0_H0 ;  /* 0x2000009fff9f7230 */ /* 0x000fce0000004100 */
.L_x_26643:
[----:B------:R-:W-:Y:S01]  /*25d0*/  IMAD R100, R220, UR8, RZ ;  /* 0x00000008dc647c24 */ /* 0x000fe2000f8e02ff */
[----:B------:R-:W-:Y:S04]  /*25e0*/  BSSY B0, `(.L_x_26442) ;  /* 0x0000046000007945 */ /* 0x000fe80003800000 */
[----:B------:R-:W-:-:S04]  /*25f0*/  SHF.R.S32.HI R101, RZ, 0x1f, R100 ;  /* 0x0000001fff657819 */ /* 0x000fc80000011464 */
[----:B------:R-:W-:-:S04]  /*2600*/  LEA.HI R100, R101, R100, RZ, 0x2 ;  /* 0x0000006465647211 */ /* 0x000fc800078f10ff */
[----:B------:R-:W-:-:S04]  /*2610*/  LEA.HI.SX32 R225, R100, R223, 0x1e ;  /* 0x000000df64e17211 */ /* 0x000fc800078ff2ff */
[----:B------:R-:W-:Y:S01]  /*2620*/  MOV R102, R225 ;  /* 0x000000e100667202 */ /* 0x000fe20000000f00 */
[----:B------:R-:W-:Y:S06]  /*2630*/  @!P1 BRA `(.L_x_26443) ;  /* 0x0000000400009947 */ /* 0x000fec0003800000 */
        /* <DEDUP_REMOVED lines=13> */
[----:B------:R-:W-:-:S04]  /*2710*/  ISETP.NE.U32.AND P3, PT, RZ, UR10, PT ;  /* 0x0000000aff007c0c */ /* 0x000fc8000bf65070 */
[----:B------:R-:W-:-:S13]  /*2720*/  ISETP.NE.AND.EX P3, PT, RZ, UR11, PT, P3 ;  /* 0x0000000bff007c0c */ /* 0x000fda000bf65330 */
[----:B0-----:R-:W-:Y:S05]  /*2730*/  @P3 BRA `(.L_x_26444) ;  /* 0x00000000001c3947 */ /* 0x001fea0003800000 */
[----:B------:R-:W-:-:S04]  /*2740*/  ISETP.NE.U32.AND P4, PT, RZ, UR12, PT ;  /* 0x0000000cff007c0c */ /* 0x000fc8000bf85070 */
[----:B------:R-:W-:-:S13]  /*2750*/  ISETP.NE.AND.EX P4, PT, RZ, UR13, PT, P4 ;  /* 0x0000000dff007c0c */ /* 0x000fda000bf85340 */
[----:B------:R-:W-:Y:S05]  /*2760*/  @P4 BRA `(.L_x_26445) ;  /* 0x0000000000084947 */ /* 0x000fea0003800000 */
[----:B------:R-:W-:Y:S05]  /*2770*/  @P0 BRA `(.L_x_26446) ;  /* 0x0000000000140947 */ /* 0x000fea0003800000 */
[----:B------:R-:W-:Y:S05]  /*2780*/  BRA `(.L_x_26447) ;  /* 0x0000000000147947 */ /* 0x000fea0003800000 */
.L_x_26445:
[----:B-----5:R-:W-:Y:S01]  /*2790*/  FADD.FTZ R52, R56, R52 ;  /* 0x0000003438347221 */ /* 0x020fe20000010000 */
[----:B------:R-:W-:Y:S06]  /*27a0*/  BRA `(.L_x_26446) ;  /* 0x0000000000087947 */ /* 0x000fec0003800000 */
.L_x_26444:
[----:B-----5:R-:W-:-:S04]  /*27b0*/  FADD.FTZ R52, R48, R52 ;  /* 0x0000003430347221 */ /* 0x020fc80000010000 */
[----:B------:R-:W-:-:S07]  /*27c0*/  @P2 FADD.FTZ R52, R56, R52 ;  /* 0x0000003438342221 */ /* 0x000fce0000010000 */
.L_x_26446:
[----:B-----5:R-:W-:-:S07]  /*27d0*/  MOV R60, R52 ;  /* 0x00000034003c7202 */ /* 0x020fce0000000f00 */
.L_x_26447:
[----:B------:R-:W-:Y:S05]  /*27e0*/  @P3 BRA `(.L_x_26448) ;  /* 0x00000000001c3947 */ /* 0x000fea0003800000 */
[----:B------:R-:W-:-:S04]  /*27f0*/  ISETP.NE.U32.AND P4, PT, RZ, UR12, PT ;  /* 0x0000000cff007c0c */ /* 0x000fc8000bf85070 */
[----:B------:R-:W-:-:S13]  /*2800*/  ISETP.NE.AND.EX P4, PT, RZ, UR13, PT, P4 ;  /* 0x0000000dff007c0c */ /* 0x000fda000bf85340 */
[----:B------:R-:W-:Y:S05]  /*2810*/  @P4 BRA `(.L_x_26449) ;  /* 0x0000000000084947 */ /* 0x000fea0003800000 */
[----:B------:R-:W-:Y:S05]  /*2820*/  @P0 BRA `(.L_x_26450) ;  /* 0x0000000000140947 */ /* 0x000fea0003800000 */
[----:B------:R-:W-:Y:S05]  /*2830*/  BRA `(.L_x_26451) ;  /* 0x0000000000147947 */ /* 0x000fea0003800000 */
.L_x_26449:
[----:B-----5:R-:W-:Y:S01]  /*2840*/  FADD.FTZ R53, R57, R53 ;  /* 0x0000003539357221 */ /* 0x020fe20000010000 */
[----:B------:R-:W-:Y:S06]  /*2850*/  BRA `(.L_x_26450) ;  /* 0x0000000000087947 */ /* 0x000fec0003800000 */
.L_x_26448:
[----:B-----5:R-:W-:-:S04]  /*2860*/  FADD.FTZ R53, R49, R53 ;  /* 0x0000003531357221 */ /* 0x020fc80000010000 */
[----:B------:R-:W-:-:S07]  /*2870*/  @P2 FADD.FTZ R53, R57, R53 ;  /* 0x0000003539352221 */ /* 0x000fce0000010000 */
.L_x_26450:
[----:B-----5:R-:W-:-:S07]  /*2880*/  MOV R61, R53 ;  /* 0x00000035003d7202 */ /* 0x020fce0000000f00 */
.L_x_26451:
[----:B------:R-:W-:Y:S05]  /*2890*/  @P3 BRA `(.L_x_26452) ;  /* 0x00000000001c3947 */ /* 0x000fea0003800000 */
[----:B------:R-:W-:-:S04]  /*28a0*/  ISETP.NE.U32.AND P4, PT, RZ, UR12, PT ;  /* 0x0000000cff007c0c */ /* 0x000fc8000bf85070 */
[----:B------:R-:W-:-:S13]  /*28b0*/  ISETP.NE.AND.EX P4, PT, RZ, UR13, PT, P4 ;  /* 0x0000000dff007c0c */ /* 0x000fda000bf85340 */
[----:B------:R-:W-:Y:S05]  /*28c0*/  @P4 BRA `(.L_x_26453) ;  /* 0x0000000000084947 */ /* 0x000fea0003800000 */
[----:B------:R-:W-:Y:S05]  /*28d0*/  @P0 BRA `(.L_x_26454) ;  /* 0x0000000000140947 */ /* 0x000fea0003800000 */
[----:B------:R-:W-:Y:S05]  /*28e0*/  BRA `(.L_x_26455) ;  /* 0x0000000000147947 */ /* 0x000fea0003800000 */
.L_x_26453:
[----:B-----5:R-:W-:Y:S01]  /*28f0*/  FADD.FTZ R54, R58, R54 ;  /* 0x000000363a367221 */ /* 0x020fe20000010000 */
[----:B------:R-:W-:Y:S06]  /*2900*/  BRA `(.L_x_26454) ;  /* 0x0000000000087947 */ /* 0x000fec0003800000 */
.L_x_26452:
[----:B-----5:R-:W-:-:S04]  /*2910*/  FADD.FTZ R54, R50, R54 ;  /* 0x0000003632367221 */ /* 0x020fc80000010000 */
[----:B------:R-:W-:-:S07]  /*2920*/  @P2 FADD.FTZ R54, R58, R54 ;  /* 0x000000363a362221 */ /* 0x000fce0000010000 */
.L_x_26454:
[----:B-----5:R-:W-:-:S07]  /*2930*/  MOV R62, R54 ;  /* 0x00000036003e7202 */ /* 0x020fce0000000f00 */
.L_x_26455:
[----:B------:R-:W-:Y:S05]  /*2940*/  @P3 BRA `(.L_x_26456) ;  /* 0x00000000001c3947 */ /* 0x000fea0003800000 */
[----:B------:R-:W-:-:S04]  /*2950*/  ISETP.NE.U32.AND P2, PT, RZ, UR12, PT ;  /* 0x0000000cff007c0c */ /* 0x000fc8000bf45070 */
[----:B------:R-:W-:-:S13]  /*2960*/  ISETP.NE.AND.EX P2, PT, RZ, UR13, PT, P2 ;  /* 0x0000000dff007c0c */ /* 0x000fda000bf45320 */
[----:B------:R-:W-:Y:S05]  /*2970*/  @P2 BRA `(.L_x_26457) ;  /* 0x0000000000082947 */ /* 0x000fea0003800000 */
[----:B------:R-:W-:Y:S05]  /*2980*/  @P0 BRA `(.L_x_26458) ;  /* 0x0000000000140947 */ /* 0x000fea0003800000 */
[----:B------:R-:W-:Y:S05]  /*2990*/  BRA `(.L_x_26459) ;  /* 0x0000000000147947 */ /* 0x000fea0003800000 */
.L_x_26457:
[----:B-----5:R-:W-:Y:S01]  /*29a0*/  FADD.FTZ R55, R59, R55 ;  /* 0x000000373b377221 */ /* 0x020fe20000010000 */
[----:B------:R-:W-:Y:S06]  /*29b0*/  BRA `(.L_x_26458) ;  /* 0x0000000000087947 */ /* 0x000fec0003800000 */
.L_x_26456:
[----:B-----5:R-:W-:-:S04]  /*29c0*/  FADD.FTZ R55, R51, R55 ;  /* 0x0000003733377221 */ /* 0x020fc80000010000 */
[----:B------:R-:W-:-:S07]  /*29d0*/  @P2 FADD.FTZ R55, R59, R55 ;  /* 0x000000373b372221 */ /* 0x000fce0000010000 */
.L_x_26458:
[----:B-----5:R-:W-:-:S07]  /*29e0*/  MOV R63, R55 ;  /* 0x00000037003f7202 */ /* 0x020fce0000000f00 */
.L_x_26459:
[----:B------:R-:W0:Y:S01]  /*29f0*/  @P0 LDC.64 R100, c[0x0][0x238] ;  /* 0x00008e00ff640b82 */ /* 0x000e220000000a00 */
[C---:B------:R-:W-:Y:S02]  /*2a00*/  IADD3 R102, R225.reuse, 0x20, RZ ;  /* 0x00000020e1667810 */ /* 0x040fe40007ffe0ff */
[----:B0-----:R-:W-:-:S04]  /*2a10*/  @P0 LEA R100, P2, R225, R100, 0x4 ;  /* 0x00000064e1640211 */ /* 0x001fc800078420ff */
[----:B------:R-:W-:-:S05]  /*2a20*/  @P0 LEA.HI.X R101, R225, R101, RZ, 0x4, P2 ;  /* 0x00000065e1650211 */ /* 0x000fca00010f24ff */
[----:B------:R0:W-:Y:S04]  /*2a30*/  @P0 STG.E.128 desc[UR4][R100.64], R60 ;  /* 0x0000003c64000986 */ /* 0x0001e8000c101d04 */
.L_x_26443:
[----:B------:R-:W-:Y:S05]  /*2a40*/  BSYNC B0 ;  /* 0x0000000000007941 */ /* 0x000fea0003800000 */
.L_x_26442:
        /* <DEDUP_REMOVED lines=12> */
[----:B------:R-:W5:Y:S10]  /*2b10*/  LDG.E.128 R64, desc[UR4][R64.64] ;  /* 0x0000000440407981 */ /* 0x000f74000c1e1d00 */
[----:B0-----:R-:W-:-:S04]  /*2b20*/  @P2 LEA R100, P4, R102, UR12, 0x4 ;  /* 0x0000000c66642c11 */ /* 0x001fc8000f8820ff */
[----:B------:R-:W-:-:S05]  /*2b30*/  @P2 LEA.HI.X R101, R102, UR13, RZ, 0x4, P4 ;  /* 0x0000000d66652c11 */ /* 0x000fca000a0f24ff */
[----:B------:R1:W5:Y:S01]  /*2b40*/  @P2 LDG.E.128 R56, desc[UR4][R100.64] ;  /* 0x0000000464382981 */ /* 0x000362000c1e1d00 */
[----:B------:R-:W-:-:S04]  /*2b50*/  ISETP.NE.U32.AND P3, PT, RZ, UR10, PT ;  /* 0x0000000aff007c0c */ /* 0x000fc8000bf65070 */
[----:B------:R-:W-:-:S13]  /*2b60*/  ISETP.NE.AND.EX P3, PT, RZ, UR11, PT, P3 ;  /* 0x0000000bff007c0c */ /* 0x000fda000bf65330 */
[----:B-1----:R-:W-:Y:S05]  /*2b70*/  @P3 BRA `(.L_x_26462) ;  /* 0x00000000001c3947 */ /* 0x002fea0003800000 */
[----:B------:R-:W-:-:S04]  /*2b80*/  ISETP.NE.U32.AND P4, PT, RZ, UR12, PT ;  /* 0x0000000cff007c0c */ /* 0x000fc8000bf85070 */
[----:B------:R-:W-:-:S13]  /*2b90*/  ISETP.NE.AND.EX P4, PT, RZ, UR13, PT, P4 ;  /* 0x0000000dff007c0c */ /* 0x000fda000bf85340 */
[----:B------:R-:W-:Y:S05]  /*2ba0*/  @P4 BRA `(.L_x_26463) ;  /* 0x0000000000084947 */ /* 0x000fea0003800000 */
[----:B------:R-:W-:Y:S05]  /*2bb0*/  @P0 BRA `(.L_x_26464) ;  /* 0x0000000000140947 */ /* 0x000fea0003800000 */
[----:B------:R-:W-:Y:S05]  /*2bc0*/  BRA `(.L_x_26465) ;  /* 0x0000000000147947 */ /* 0x000fea0003800000 */
.L_x_26463:
[----:B-----5:R-:W-:Y:S01]  /*2bd0*/  FADD.FTZ R64, R56, R64 ;  /* 0x0000004038407221 */ /* 0x020fe20000010000 */
[----:B------:R-:W-:Y:S06]  /*2be0*/  BRA `(.L_x_26464) ;  /* 0x0000000000087947 */ /* 0x000fec0003800000 */
.L_x_26462:
[----:B-----5:R-:W-:-:S04]  /*2bf0*/  FADD.FTZ R64, R48, R64 ;  /* 0x0000004030407221 */ /* 0x020fc80000010000 */
[----:B------:R-:W-:-:S07]  /*2c00*/  @P2 FADD.FTZ R64, R56, R64 ;  /* 0x0000004038402221 */ /* 0x000fce0000010000 */
.L_x_26464:
[----:B-----5:R-:W-:-:S07]  /*2c10*/  MOV R60, R64 ;  /* 0x00000040003c7202 */ /* 0x020fce0000000f00 */
.L_x_26465:
[----:B------:R-:W-:Y:S05]  /*2c20*/  @P3 BRA `(.L_x_26466) ;  /* 0x00000000001c3947 */ /* 0x000fea0003800000 */
[----:B------:R-:W-:-:S04]  /*2c30*/  ISETP.NE.U32.AND P4, PT, RZ, UR12, PT ;  /* 0x0000000cff007c0c */ /* 0x000fc8000bf85070 */
[----:B------:R-:W-:-:S13]  /*2c40*/  ISETP.NE.AND.EX P4, PT, RZ, UR13, PT, P4 ;  /* 0x0000000dff007c0c */ /* 0x000fda000bf85340 */
[----:B------:R-:W-:Y:S05]  /*2c50*/  @P4 BRA `(.L_x_26467) ;  /* 0x0000000000084947 */ /* 0x000fea0003800000 */
[----:B------:R-:W-:Y:S05]  /*2c60*/  @P0 BRA `(.L_x_26468) ;  /* 0x0000000000140947 */ /* 0x000fea0003800000 */
[----:B------:R-:W-:Y:S05]  /*2c70*/  BRA `(.L_x_26469) ;  /* 0x0000000000147947 */ /* 0x000fea0003800000 */
.L_x_26467:
[----:B-----5:R-:W-:Y:S01]  /*2c80*/  FADD.FTZ R65, R57, R65 ;  /* 0x0000004139417221 */ /* 0x020fe20000010000 */
[----:B------:R-:W-:Y:S06]  /*2c90*/  BRA `(.L_x_26468) ;  /* 0x0000000000087947 */ /* 0x000fec0003800000 */
.L_x_26466:
[----:B-----5:R-:W-:-:S04]  /*2ca0*/  FADD.FTZ R65, R49, R65 ;  /* 0x0000004131417221 */ /* 0x020fc80000010000 */
[----:B------:R-:W-:-:S07]  /*2cb0*/  @P2 FADD.FTZ R65, R57, R65 ;  /* 0x0000004139412221 */ /* 0x000fce0000010000 */
.L_x_26468:
[----:B-----5:R-:W-:-:S07]  /*2cc0*/  MOV R61, R65 ;  /* 0x00000041003d7202 */ /* 0x020fce0000000f00 */
.L_x_26469:
[----:B------:R-:W-:Y:S05]  /*2cd0*/  @P3 BRA `(.L_x_26470) ;  /* 0x00000000001c3947 */ /* 0x000fea0003800000 */
[----:B------:R-:W-:-:S04]  /*2ce0*/  ISETP.NE.U32.AND P4, PT, RZ, UR12, PT ;  /* 0x0000000cff007c0c */ /* 0x000fc8000bf85070 */
[----:B------:R-:W-:-:S13]  /*2cf0*/  ISETP.NE.AND.EX P4, PT, RZ, UR13, PT, P4 ;  /* 0x0000000dff007c0c */ /* 0x000fda000bf85340 */
[----:B------:R-:W-:Y:S05]  /*2d00*/  @P4 BRA `(.L_x_26471) ;  /* 0x0000000000084947 */ /* 0x000fea0003800000 */
[----:B------:R-:W-:Y:S05]  /*2d10*/  @P0 BRA `(.L_x_26472) ;  /* 0x0000000000140947 */ /* 0x000fea0003800000 */
[----:B------:R-:W-:Y:S05]  /*2d20*/  BRA `(.L_x_26473) ;  /* 0x0000000000147947 */ /* 0x000fea0003800000 */
.L_x_26471:
[----:B-----5:R-:W-:Y:S01]  /*2d30*/  FADD.FTZ R66, R58, R66 ;  /* 0x000000423a427221 */ /* 0x020fe20000010000 */
[----:B------:R-:W-:Y:S06]  /*2d40*/  BRA `(.L_x_26472) ;  /* 0x0000000000087947 */ /* 0x000fec0003800000 */
.L_x_26470:
[----:B-----5:R-:W-:-:S04]  /*2d50*/  FADD.FTZ R66, R50, R66 ;  /* 0x0000004232427221 */ /* 0x020fc80000010000 */
[----:B------:R-:W-:-:S07]  /*2d60*/  @P2 FADD.FTZ R66, R58, R66 ;  /* 0x000000423a422221 */ /* 0x000fce0000010000 */
.L_x_26472:
[----:B-----5:R-:W-:-:S07]  /*2d70*/  MOV R62, R66 ;  /* 0x00000042003e7202 */ /* 0x020fce0000000f00 */
.L_x_26473:
[----:B------:R-:W-:Y:S05]  /*2d80*/  @P3 BRA `(.L_x_26474) ;  /* 0x00000000001c3947 */ /* 0x000fea0003800000 */
[----:B------:R-:W-:-:S04]  /*2d90*/  ISETP.NE.U32.AND P2, PT, RZ, UR12, PT ;  /* 0x0000000cff007c0c */ /* 0x000fc8000bf45070 */
[----:B------:R-:W-:-:S13]  /*2da0*/  ISETP.NE.AND.EX P2, PT, RZ, UR13, PT, P2 ;  /* 0x0000000dff007c0c */ /* 0x000fda000bf45320 */
[----:B------:R-:W-:Y:S05]  /*2db0*/  @P2 BRA `(.L_x_26475) ;  /* 0x0000000000082947 */ /* 0x000fea0003800000 */
[----:B------:R-:W-:Y:S05]  /*2dc0*/  @P0 BRA `(.L_x_26476) ;  /* 0x0000000000140947 */ /* 0x000fea0003800000 */
[----:B------:R-:W-:Y:S05]  /*2dd0*/  BRA `(.L_x_26477) ;  /* 0x0000000000147947 */ /* 0x000fea0003800000 */
.L_x_26475:
[----:B-----5:R-:W-:Y:S01]  /*2de0*/  FADD.FTZ R67, R59, R67 ;  /* 0x000000433b437221 */ /* 0x020fe20000010000 */
[----:B------:R-:W-:Y:S06]  /*2df0*/  BRA `(.L_x_26476) ;  /* 0x0000000000087947 */ /* 0x000fec0003800000 */
.L_x_26474:
[----:B-----5:R-:W-:-:S04]  /*2e00*/  FADD.FTZ R67, R51, R67 ;  /* 0x0000004333437221 */ /* 0x020fc80000010000 */
[----:B------:R-:W-:-:S07]  /*2e10*/  @P2 FADD.FTZ R67, R59, R67 ;  /* 0x000000433b432221 */ /* 0x000fce0000010000 */
.L_x_26476:
[----:B-----5:R-:W-:-:S07]  /*2e20*/  MOV R63, R67 ;  /* 0x00000043003f7202 */ /* 0x020fce0000000f00 */
.L_x_26477:
[----:B------:R-:W0:Y:S02]  /*2e30*/  @P0 LDC.64 R100, c[0x0][0x238] ;  /* 0x00008e00ff640b82 */ /* 0x000e240000000a00 */
[----:B0-----:R-:W-:-:S04]  /*2e40*/  @P0 LEA R100, P2, R102, R100, 0x4 ;  /* 0x0000006466640211 */ /* 0x001fc800078420ff */
[C---:B------:R-:W-:Y:S02]  /*2e50*/  @P0 LEA.HI.X R101, R102.reuse, R101, RZ, 0x4, P2 ;  /* 0x0000006566650211 */ /* 0x040fe400010f24ff */
[----:B------:R-:W-:-:S03]  /*2e60*/  IADD3 R102, R102, 0x20, RZ ;  /* 0x0000002066667810 */ /* 0x000fc60007ffe0ff */
[----:B------:R1:W-:Y:S04]  /*2e70*/  @P0 STG.E.128 desc[UR4][R100.64], R60 ;  /* 0x0000003c64000986 */ /* 0x0003e8000c101d04 */
.L_x_26461:
[----:B------:R-:W-:Y:S05]  /*2e80*/  BSYNC B0 ;  /* 0x0000000000007941 */ /* 0x000fea0003800000 */
.L_x_26460:
        /* <DEDUP_REMOVED lines=12> */
[----:B------:R-:W5:Y:S10]  /*2f50*/  LDG.E.128 R68, desc[UR4][R68.64] ;  /* 0x0000000444447981 */ /* 0x000f74000c1e1d00 */
[----:B01----:R-:W-:-:S04]  /*2f60*/  @P2 LEA R100, P4, R102, UR12, 0x4 ;  /* 0x0000000c66642c11 */ /* 0x003fc8000f8820ff */
[----:B------:R-:W-:-:S05]  /*2f70*/  @P2 LEA.HI.X R101, R102, UR13, RZ, 0x4, P4 ;  /* 0x0000000d66652c11 */ /* 0x000fca000a0f24ff */
[----:B------:R2:W5:Y:S01]  /*2f80*/  @P2 LDG.E.128 R56, desc[UR4][R100.64] ;  /* 0x0000000464382981 */ /* 0x000562000c1e1d00 */
[----:B------:R-:W-:-:S04]  /*2f90*/  ISETP.NE.U32.AND P3, PT, RZ, UR10, PT ;  /* 0x0000000aff007c0c */ /* 0x000fc8000bf65070 */
[----:B------:R-:W-:-:S13]  /*2fa0*/  ISETP.NE.AND.EX P3, PT, RZ, UR11, PT, P3 ;  /* 0x0000000bff007c0c */ /* 0x000fda000bf65330 */
[----:B--2---:R-:W-:Y:S05]  /*2fb0*/  @P3 BRA `(.L_x_26480) ;  /* 0x00000000001c3947 */ /* 0x004fea0003800000 */
[----:B------:R-:W-:-:S04]  /*2fc0*/  ISETP.NE.U32.AND P4, PT, RZ, UR12, PT ;  /* 0x0000000cff007c0c */ /* 0x000fc8000bf85070 */
[----:B------:R-:W-:-:S13]  /*2fd0*/  ISETP.NE.AND.EX P4, PT, RZ, UR13, PT, P4 ;  /* 0x0000000dff007c0c */ /* 0x000fda000bf85340 */
[----:B------:R-:W-:Y:S05]  /*2fe0*/  @P4 BRA `(.L_x_26481) ;  /* 0x0000000000084947 */ /* 0x000fea0003800000 */
[----:B------:R-:W-:Y:S05]  /*2ff0*/  @P0 BRA `(.L_x_26482) ;  /* 0x0000000000140947 */ /* 0x000fea0003800000 */
[----:B------:R-:W-:Y:S05]  /*3000*/  BRA `(.L_x_26483) ;  /* 0x0000000000147947 */ /* 0x000fea0003800000 */
.L_x_26481:
[----:B-----5:R-:W-:Y:S01]  /*3010*/  FADD.FTZ R68, R56, R68 ;  /* 0x0000004438447221 */ /* 0x020fe20000010000 */
[----:B------:R-:W-:Y:S06]  /*3020*/  BRA `(.L_x_26482) ;  /* 0x0000000000087947 */ /* 0x000fec0003800000 */
.L_x_26480:
[----:B-----5:R-:W-:-:S04]  /*3030*/  FADD.FTZ R68, R48, R68 ;  /* 0x0000004430447221 */ /* 0x020fc80000010000 */
[----:B------:R-:W-:-:S07]  /*3040*/  @P2 FADD.FTZ R68, R56, R68 ;  /* 0x0000004438442221 */ /* 0x000fce0000010000 */
.L_x_26482:
[----:B-----5:R-:W-:-:S07]  /*3050*/  MOV R60, R68 ;  /* 0x00000044003c7202 */ /* 0x020fce0000000f00 */
.L_x_26483:
[----:B------:R-:W-:Y:S05]  /*3060*/  @P3 BRA `(.L_x_26484) ;  /* 0x00000000001c3947 */ /* 0x000fea0003800000 */
[----:B------:R-:W-:-:S04]  /*3070*/  ISETP.NE.U32.AND P4, PT, RZ, UR12, PT ;  /* 0x0000000cff007c0c */ /* 0x000fc8000bf85070 */
[----:B------:R-:W-:-:S13]  /*3080*/  ISETP.NE.AND.EX P4, PT, RZ, UR13, PT, P4 ;  /* 0x0000000dff007c0c */ /* 0x000fda000bf85340 */
[----:B------:R-:W-:Y:S05]  /*3090*/  @P4 BRA `(.L_x_26485) ;  /* 0x0000000000084947 */ /* 0x000fea0003800000 */
[----:B------:R-:W-:Y:S05]  /*30a0*/  @P0 BRA `(.L_x_26486) ;  /* 0x0000000000140947 */ /* 0x000fea0003800000 */
[----:B------:R-:W-:Y:S05]  /*30b0*/  BRA `(.L_x_26487) ;  /* 0x0000000000147947 */ /* 0x000fea0003800000 */
.L_x_26485:
[----:B-----5:R-:W-:Y:S01]  /*30c0*/  FADD.FTZ R69, R57, R69 ;  /* 0x0000004539457221 */ /* 0x020fe20000010000 */
[----:B------:R-:W-:Y:S06]  /*30d0*/  BRA `(.L_x_26486) ;  /* 0x0000000000087947 */ /* 0x000fec0003800000 */
.L_x_26484:
[----:B-----5:R-:W-:-:S04]  /*30e0*/  FADD.FTZ R69, R49, R69 ;  /* 0x0000004531457221 */ /* 0x020fc80000010000 */
[----:B------:R-:W-:-:S07]  /*30f0*/  @P2 FADD.FTZ R69, R57, R69 ;  /* 0x0000004539452221 */ /* 0x000fce0000010000 */
.L_x_26486:
[----:B-----5:R-:W-:-:S07]  /*3100*/  MOV R61, R69 ;  /* 0x00000045003d7202 */ /* 0x020fce0000000f00 */
.L_x_26487:
[----:B------:R-:W-:Y:S05]  /*3110*/  @P3 BRA `(.L_x_26488) ;  /* 0x00000000001c3947 */ /* 0x000fea0003800000 */
[----:B------:R-:W-:-:S04]  /*3120*/  ISETP.NE.U32.AND P4, PT, RZ, UR12, PT ;  /* 0x0000000cff007c0c */ /* 0x000fc8000bf85070 */
[----:B------:R-:W-:-:S13]  /*3130*/  ISETP.NE.AND.EX P4, PT, RZ, UR13, PT, P4 ;  /* 0x0000000dff007c0c */ /* 0x000fda000bf85340 */
[----:B------:R-:W-:Y:S05]  /*3140*/  @P4 BRA `(.L_x_26489) ;  /* 0x0000000000084947 */ /* 0x000fea0003800000 */
[----:B------:R-:W-:Y:S05]  /*3150*/  @P0 BRA `(.L_x_26490) ;  /* 0x0000000000140947 */ /* 0x000fea0003800000 */
[----:B------:R-:W-:Y:S05]  /*3160*/  BRA `(.L_x_26491) ;  /* 0x0000000000147947 */ /* 0x000fea0003800000 */
.L_x_26489:
[----:B-----5:R-:W-:Y:S01]  /*3170*/  FADD.FTZ R70, R58, R70 ;  /* 0x000000463a467221 */ /* 0x020fe20000010000 */
[----:B------:R-:W-:Y:S06]  /*3180*/  BRA `(.L_x_26490) ;  /* 0x0000000000087947 */ /* 0x000fec0003800000 */
.L_x_26488:
[----:B-----5:R-:W-:-:S04]  /*3190*/  FADD.FTZ R70, R50, R70 ;  /* 0x0000004632467221 */ /* 0x020fc80000010000 */
[----:B------:R-:W-:-:S07]  /*31a0*/  @P2 FADD.FTZ R70, R58, R70 ;  /* 0x000000463a462221 */ /* 0x000fce0000010000 */
.L_x_26490:
[----:B-----5:R-:W-:-:S07]  /*31b0*/  MOV R62, R70 ;  /* 0x00000046003e7202 */ /* 0x020fce0000000f00 */
.L_x_26491:
[----:B------:R-:W-:Y:S05]  /*31c0*/  @P3 BRA `(.L_x_26492) ;  /* 0x00000000001c3947 */ /* 0x000fea0003800000 */
[----:B------:R-:W-:-:S04]  /*31d0*/  ISETP.NE.U32.AND P2, PT, RZ, UR12, PT ;  /* 0x0000000cff007c0c */ /* 0x000fc8000bf45070 */
[----:B------:R-:W-:-:S13]  /*31e0*/  ISETP.NE.AND.EX P2, PT, RZ, UR13, PT, P2 ;  /* 0x0000000dff007c0c */ /* 0x000fda000bf45320 */
[----:B------:R-:W-:Y:S05]  /*31f0*/  @P2 BRA `(.L_x_26493) ;  /* 0x0000000000082947 */ /* 0x000fea0003800000 */
[----:B------:R-:W-:Y:S05]  /*3200*/  @P0 BRA `(.L_x_26494) ;  /* 0x0000000000140947 */ /* 0x000fea0003800000 */
[----:B------:R-:W-:Y:S05]  /*3210*/  BRA `(.L_x_26495) ;  /* 0x0000000000147947 */ /* 0x000fea0003800000 */
.L_x_26493:
[----:B-----5:R-:W-:Y:S01]  /*3220*/  FADD.FTZ R71, R59, R71 ;  /* 0x000000473b477221 */ /* 0x020fe20000010000 */
[----:B------:R-:W-:Y:S06]  /*3230*/  BRA `(.L_x_26494) ;  /* 0x0000000000087947 */ /* 0x000fec0003800000 */
.L_x_26492:
[----:B-----5:R-:W-:-:S04]  /*3240*/  FADD.FTZ R71, R51, R71 ;  /* 0x0000004733477221 */ /* 0x020fc80000010000 */
[----:B------:R-:W-:-:S07]  /*3250*/  @P2 FADD.FTZ R71, R59, R71 ;  /* 0x000000473b472221 */ /* 0x000fce0000010000 */
.L_x_26494:
[----:B-----5:R-:W-:-:S07]  /*3260*/  MOV R63, R71 ;  /* 0x00000047003f7202 */ /* 0x020fce0000000f00 */
.L_x_26495:
[----:B------:R-:W0:Y:S02]  /*3270*/  @P0 LDC.64 R100, c[0x0][0x238] ;  /* 0x00008e00ff640b82 */ /* 0x000e240000000a00 */
[----:B0-----:R-:W-:-:S04]  /*3280*/  @P0 LEA R100, P2, R102, R100, 0x4 ;  /* 0x0000006466640211 */ /* 0x001fc800078420ff */
[C---:B------:R-:W-:Y:S02]  /*3290*/  @P0 LEA.HI.X R101, R102.reuse, R101, RZ, 0x4, P2 ;  /* 0x0000006566650211 */ /* 0x040fe400010f24ff */
[----:B------:R-:W-:-:S03]  /*32a0*/  IADD3 R102, R102, 0x20, RZ ;  /* 0x0000002066667810 */ /* 0x000fc60007ffe0ff */
[----:B------:R2:W-:Y:S04]  /*32b0*/  @P0 STG.E.128 desc[UR4][R100.64], R60 ;  /* 0x0000003c64000986 */ /* 0x0005e8000c101d04 */
.L_x_26479:
[----:B------:R-:W-:Y:S05]  /*32c0*/  BSYNC B0 ;  /* 0x0000000000007941 */ /* 0x000fea0003800000 */
.L_x_26478:
        /* <DEDUP_REMOVED lines=12> */
[----:B------:R-:W5:Y:S10]  /*3390*/  LDG.E.128 R72, desc[UR4][R72.64] ;  /* 0x0000000448487981 */ /* 0x000f74000c1e1d00 */
[----:B012---:R-:W-:-:S04]  /*33a0*/  @P2 LEA R100, P4, R102, UR12, 0x4 ;  /* 0x0000000c66642c11 */ /* 0x007fc8000f8820ff */
[----:B------:R-:W-:-:S05]  /*33b0*/  @P2 LEA.HI.X R101, R102, UR13, RZ, 0x4, P4 ;  /* 0x0000000d66652c11 */ /* 0x000fca000a0f24ff */
[----:B------:R3:W5:Y:S01]  /*33c0*/  @P2 LDG.E.128 R56, desc[UR4][R100.64] ;  /* 0x0000000464382981 */ /* 0x000762000c1e1d00 */
[----:B------:R-:W-:-:S04]  /*33d0*/  ISETP.NE.U32.AND P3, PT, RZ, UR10, PT ;  /* 0x0000000aff007c0c */ /* 0x000fc8000bf65070 */
[----:B------:R-:W-:-:S13]  /*33e0*/  ISETP.NE.AND.EX P3, PT, RZ, UR11, PT, P3 ;  /* 0x0000000bff007c0c */ /* 0x000fda000bf65330 */
[----:B---3--:R-:W-:Y:S05]  /*33f0*/  @P3 BRA `(.L_x_26498) ;  /* 0x00000000001c3947 */ /* 0x008fea0003800000 */
[----:B------:R-:W-:-:S04]  /*3400*/  ISETP.NE.U32.AND P4, PT, RZ, UR12, PT ;  /* 0x0000000cff007c0c */ /* 0x000fc8000bf85070 */
[----:B------:R-:W-:-:S13]  /*3410*/  ISETP.NE.AND.EX P4, PT, RZ, UR13, PT, P4 ;  /* 0x0000000dff007c0c */ /* 0x000fda000bf85340 */
[----:B------:R-:W-:Y:S05]  /*3420*/  @P4 BRA `(.L_x_26499) ;  /* 0x0000000000084947 */ /* 0x000fea0003800000 */
[----:B------:R-:W-:Y:S05]  /*3430*/  @P0 BRA `(.L_x_26500) ;  /* 0x0000000000140947 */ /* 0x000fea0003800000 */
[----:B------:R-:W-:Y:S05]  /*3440*/  BRA `(.L_x_26501) ;  /* 0x0000000000147947 */ /* 0x000fea0003800000 */
.L_x_26499:
[----:B-----5:R-:W-:Y:S01]  /*3450*/  FADD.FTZ R72, R56, R72 ;  /* 0x0000004838487221 */ /* 0x020fe20000010000 */
[----:B------:R-:W-:Y:S06]  /*3460*/  BRA `(.L_x_26500) ;  /* 0x0000000000087947 */ /* 0x000fec0003800000 */
.L_x_26498:
[----:B-----5:R-:W-:-:S04]  /*3470*/  FADD.FTZ R72, R48, R72 ;  /* 0x0000004830487221 */ /* 0x020fc80000010000 */
[----:B------:R-:W-:-:S07]  /*3480*/  @P2 FADD.FTZ R72, R56, R72 ;  /* 0x0000004838482221 */ /* 0x000fce0000010000 */
.L_x_26500:
[----:B-----5:R-:W-:-:S07]  /*3490*/  MOV R60, R72 ;  /* 0x00000048003c7202 */ /* 0x020fce0000000f00 */
.L_x_26501:
[----:B------:R-:W-:Y:S05]  /*34a0*/  @P3 BRA `(.L_x_26502) ;  /* 0x00000000001c3947 */ /* 0x000fea0003800000 */
[----:B------:R-:W-:-:S04]  /*34b0*/  ISETP.NE.U32.AND P4, PT, RZ, UR12, PT ;  /* 0x0000000cff007c0c */ /* 0x000fc8000bf85070 */
[----:B------:R-:W-:-:S13]  /*34c0*/  ISETP.NE.AND.EX P4, PT, RZ, UR13, PT, P4 ;  /* 0x0000000dff007c0c */ /* 0x000fda000bf85340 */
[----:B------:R-:W-:Y:S05]  /*34d0*/  @P4 BRA `(.L_x_26503) ;  /* 0x0000000000084947 */ /* 0x000fea0003800000 */
[----:B------:R-:W-:Y:S05]  /*34e0*/  @P0 BRA `(.L_x_26504) ;  /* 0x0000000000140947 */ /* 0x000fea0003800000 */
[----:B------:R-:W-:Y:S05]  /*34f0*/  BRA `(.L_x_26505) ;  /* 0x0000000000147947 */ /* 0x000fea0003800000 */
.L_x_26503:
[----:B-----5:R-:W-:Y:S01]  /*3500*/  FADD.FTZ R73, R57, R73 ;  /* 0x0000004939497221 */ /* 0x020fe20000010000 */
[----:B------:R-:W-:Y:S06]  /*3510*/  BRA `(.L_x_26504) ;  /* 0x0000000000087947 */ /* 0x000fec0003800000 */
.L_x_26502:
[----:B-----5:R-:W-:-:S04]  /*3520*/  FADD.FTZ R73, R49, R73 ;  /* 0x0000004931497221 */ /* 0x020fc80000010000 */
[----:B------:R-:W-:-:S07]  /*3530*/  @P2 FADD.FTZ R73, R57, R73 ;  /* 0x0000004939492221 */ /* 0x000fce0000010000 */
.L_x_26504:
[----:B-----5:R-:W-:-:S07]  /*3540*/  MOV R61, R73 ;  /* 0x00000049003d7202 */ /* 0x020fce0000000f00 */
.L_x_26505:
[----:B------:R-:W-:Y:S05]  /*3550*/  @P3 BRA `(.L_x_26506) ;  /* 0x00000000001c3947 */ /* 0x000fea0003800000 */
[----:B------:R-:W-:-:S04]  /*3560*/  ISETP.NE.U32.AND P4, PT, RZ, UR12, PT ;  /* 0x0000000cff007c0c */ /* 0x000fc8000bf85070 */
[----:B------:R-:W-:-:S13]  /*3570*/  ISETP.NE.AND.EX P4, PT, RZ, UR13, PT, P4 ;  /* 0x0000000dff007c0c */ /* 0x000fda000bf85340 */
[----:B------:R-:W-:Y:S05]  /*3580*/  @P4 BRA `(.L_x_26507) ;  /* 0x0000000000084947 */ /* 0x000fea0003800000 */
[----:B------:R-:W-:Y:S05]  /*3590*/  @P0 BRA `(.L_x_26508) ;  /* 0x0000000000140947 */ /* 0x000fea0003800000 */
[----:B------:R-:W-:Y:S05]  /*35a0*/  BRA `(.L_x_26509) ;  /* 0x0000000000147947 */ /* 0x000fea0003800000 */
.L_x_26507:
[----:B-----5:R-:W-:Y:S01]  /*35b0*/  FADD.FTZ R74, R58, R74 ;  /* 0x0000004a3a4a7221 */ /* 0x020fe20000010000 */
[----:B------:R-:W-:Y:S06]  /*35c0*/  BRA `(.L_x_26508) ;  /* 0x0000000000087947 */ /* 0x000fec0003800000 */
.L_x_26506:
[----:B-----5:R-:W-:-:S04]  /*35d0*/  FADD.FTZ R74, R50, R74 ;  /* 0x0000004a324a7221 */ /* 0x020fc80000010000 */
[----:B------:R-:W-:-:S07]  /*35e0*/  @P2 FADD.FTZ R74, R58, R74 ;  /* 0x0000004a3a4a2221 */ /* 0x000fce0000010000 */
.L_x_26508:
[----:B-----5:R-:W-:-:S07]  /*35f0*/  MOV R62, R74 ;  /* 0x0000004a003e7202 */ /* 0x020fce0000000f00 */
.L_x_26509:
[----:B------:R-:W-:Y:S05]  /*3600*/  @P3 BRA `(.L_x_26510) ;  /* 0x00000000001c3947 */ /* 0x000fea0003800000 */
[----:B------:R-:W-:-:S04]  /*3610*/  ISETP.NE.U32.AND P2, PT, RZ, UR12, PT ;  /* 0x0000000cff007c0c */ /* 0x000fc8000bf45070 */
[----:B------:R-:W-:-:S13]  /*3620*/  ISETP.NE.AND.EX P2, PT, RZ, UR13, PT, P2 ;  /* 0x0000000dff007c0c */ /* 0x000fda000bf45320 */
[----:B------:R-:W-:Y:S05]  /*3630*/  @P2 BRA `(.L_x_26511) ;  /* 0x0000000000082947 */ /* 0x000fea0003800000 */
[----:B------:R-:W-:Y:S05]  /*3640*/  @P0 BRA `(.L_x_26512) ;  /* 0x0000000000140947 */ /* 0x000fea0003800000 */
[----:B------:R-:W-:Y:S05]  /*3650*/  BRA `(.L_x_26513) ;  /* 0x0000000000147947 */ /* 0x000fea0003800000 */
.L_x_26511:
[----:B-----5:R-:W-:Y:S01]  /*3660*/  FADD.FTZ R75, R59, R75 ;  /* 0x0000004b3b4b7221 */ /* 0x020fe20000010000 */
[----:B------:R-:W-:Y:S06]  /*3670*/  BRA `(.L_x_26512) ;  /* 0x0000000000087947 */ /* 0x000fec0003800000 */
.L_x_26510:
[----:B-----5:R-:W-:-:S04]  /*3680*/  FADD.FTZ R75, R51, R75 ;  /* 0x0000004b334b7221 */ /* 0x020fc80000010000 */
[----:B------:R-:W-:-:S07]  /*3690*/  @P2 FADD.FTZ R75, R59, R75 ;  /* 0x0000004b3b4b2221 */ /* 0x000fce0000010000 */
.L_x_26512:
[----:B-----5:R-:W-:-:S07]  /*36a0*/  MOV R63, R75 ;  /* 0x0000004b003f7202 */ /* 0x020fce0000000f00 */
.L_x_26513:
[----:B------:R-:W0:Y:S02]  /*36b0*/  @P0 LDC.64 R100, c[0x0][0x238] ;  /* 0x00008e00ff640b82 */ /* 0x000e240000000a00 */
[----:B0-----:R-:W-:-:S04]  /*36c0*/  @P0 LEA R100, P2, R102, R100, 0x4 ;  /* 0x0000006466640211 */ /* 0x001fc800078420ff */
[C---:B------:R-:W-:Y:S02]  /*36d0*/  @P0 LEA.HI.X R101, R102.reuse, R101, RZ, 0x4, P2 ;  /* 0x0000006566650211 */ /* 0x040fe400010f24ff */
[----:B------:R-:W-:-:S03]  /*36e0*/  IADD3 R102, R102, 0x20, RZ ;  /* 0x0000002066667810 */ /* 0x000fc60007ffe0ff */
[----:B------:R3:W-:Y:S04]  /*36f0*/  @P0 STG.E.128 desc[UR4][R100.64], R60 ;  /* 0x0000003c64000986 */ /* 0x0007e8000c101d04 */
.L_x_26497:
[----:B------:R-:W-:Y:S05]  /*3700*/  BSYNC B0 ;  /* 0x0000000000007941 */ /* 0x000fea0003800000 */
.L_x_26496:
        /* <DEDUP_REMOVED lines=12> */
[----:B------:R-:W5:Y:S10]  /*37d0*/  LDG.E.128 R76, desc[UR4][R76.64] ;  /* 0x000000044c4c7981 */ /* 0x000f74000c1e1d00 */
[----:B0123--:R-:W-:-:S04]  /*37e0*/  @P2 LEA R100, P4, R102, UR12, 0x4 ;  /* 0x0000000c66642c11 */ /* 0x00ffc8000f8820ff */
[----:B------:R-:W-:-:S05]  /*37f0*/  @P2 LEA.HI.X R101, R102, UR13, RZ, 0x4, P4 ;  /* 0x0000000d66652c11 */ /* 0x000fca000a0f24ff */
[----:B------:R4:W5:Y:S01]  /*3800*/  @P2 LDG.E.128 R56, desc[UR4][R100.64] ;  /* 0x0000000464382981 */ /* 0x000962000c1e1d00 */
[----:B------:R-:W-:-:S04]  /*3810*/  ISETP.NE.U32.AND P3, PT, RZ, UR10, PT ;  /* 0x0000000aff007c0c */ /* 0x000fc8000bf65070 */
[----:B------:R-:W-:-:S13]  /*3820*/  ISETP.NE.AND.EX P3, PT, RZ, UR11, PT, P3 ;  /* 0x0000000bff007c0c */ /* 0x000fda000bf65330 */
[----:B----4-:R-:W-:Y:S05]  /*3830*/  @P3 BRA `(.L_x_26516) ;  /* 0x00000000001c3947 */ /* 0x010fea0003800000 */
[----:B------:R-:W-:-:S04]  /*3840*/  ISETP.NE.U32.AND P4, PT, RZ, UR12, PT ;  /* 0x0000000cff007c0c */ /* 0x000fc8000bf85070 */
[----:B------:R-:W-:-:S13]  /*3850*/  ISETP.NE.AND.EX P4, PT, RZ, UR13, PT, P4 ;  /* 0x0000000dff007c0c */ /* 0x000fda000bf85340 */
[----:B------:R-:W-:Y:S05]  /*3860*/  @P4 BRA `(.L_x_26517) ;  /* 0x0000000000084947 */ /* 0x000fea0003800000 */
[----:B------:R-:W-:Y:S05]  /*3870*/  @P0 BRA `(.L_x_26518) ;  /* 0x0000000000140947 */ /* 0x000fea0003800000 */
[----:B------:R-:W-:Y:S05]  /*3880*/  BRA `(.L_x_26519) ;  /* 0x0000000000147947 */ /* 0x000fea0003800000 */
.L_x_26517:
[----:B-----5:R-:W-:Y:S01]  /*3890*/  FADD.FTZ R76, R56, R76 ;  /* 0x0000004c384c7221 */ /* 0x020fe20000010000 */
[----:B------:R-:W-:Y:S06]  /*38a0*/  BRA `(.L_x_26518) ;  /* 0x0000000000087947 */ /* 0x000fec0003800000 */
.L_x_26516:
[----:B-----5:R-:W-:-:S04]  /*38b0*/  FADD.FTZ R76, R48, R76 ;  /* 0x0000004c304c7221 */ /* 0x020fc80000010000 */
[----:B------:R-:W-:-:S07]  /*38c0*/  @P2 FADD.FTZ R76, R56, R76 ;  /* 0x0000004c384c2221 */ /* 0x000fce0000010000 */
.L_x_26518:
[----:B-----5:R-:W-:-:S07]  /*38d0*/  MOV R60, R76 ;  /* 0x0000004c003c7202 */ /* 0x020fce0000000f00 */
.L_x_26519:
[----:B------:R-:W-:Y:S05]  /*38e0*/  @P3 BRA `(.L_x_26520) ;  /* 0x00000000001c3947 */ /* 0x000fea0003800000 */
[----:B------:R-:W-:-:S04]  /*38f0*/  ISETP.NE.U32.AND P4, PT, RZ, UR12, PT ;  /* 0x0000000cff007c0c */ /* 0x000fc8000bf85070 */
[----:B------:R-:W-:-:S13]  /*3900*/  ISETP.NE.AND.EX P4, PT, RZ, UR13, PT, P4 ;  /* 0x0000000dff007c0c */ /* 0x000fda000bf85340 */
[----:B------:R-:W-:Y:S05]  /*3910*/  @P4 BRA `(.L_x_26521) ;  /* 0x0000000000084947 */ /* 0x000fea0003800000 */
[----:B------:R-:W-:Y:S05]  /*3920*/  @P0 BRA `(.L_x_26522) ;  /* 0x0000000000140947 */ /* 0x000fea0003800000 */
[----:B------:R-:W-:Y:S05]  /*3930*/  BRA `(.L_x_26523) ;  /* 0x0000000000147947 */ /* 0x000fea0003800000 */
.L_x_26521:
[----:B-----5:R-:W-:Y:S01]  /*3940*/  FADD.FTZ R77, R57, R77 ;  /* 0x0000004d394d7221 */ /* 0x020fe20000010000 */
[----:B------:R-:W-:Y:S06]  /*3950*/  BRA `(.L_x_26522) ;  /* 0x0000000000087947 */ /* 0x000fec0003800000 */
.L_x_26520:
[----:B-----5:R-:W-:-:S04]  /*3960*/  FADD.FTZ R77, R49, R77 ;  /* 0x0000004d314d7221 */ /* 0x020fc80000010000 */
[----:B------:R-:W-:-:S07]  /*3970*/  @P2 FADD.FTZ R77, R57, R77 ;  /* 0x0000004d394d2221 */ /* 0x000fce0000010000 */
.L_x_26522:
[----:B-----5:R-:W-:-:S07]  /*3980*/  MOV R61, R77 ;  /* 0x0000004d003d7202 */ /* 0x020fce0000000f00 */
.L_x_26523:
[----:B------:R-:W-:Y:S05]  /*3990*/  @P3 BRA `(.L_x_26524) ;  /* 0x00000000001c3947 */ /* 0x000fea0003800000 */
[----:B------:R-:W-:-:S04]  /*39a0*/  ISETP.NE.U32.AND P4, PT, RZ, UR12, PT ;  /* 0x0000000cff007c0c */ /* 0x000fc8000bf85070 */
[----:B------:R-:W-:-:S13]  /*39b0*/  ISETP.NE.AND.EX P4, PT, RZ, UR13, PT, P4 ;  /* 0x0000000dff007c0c */ /* 0x000fda000bf85340 */
[----:B------:R-:W-:Y:S05]  /*39c0*/  @P4 BRA `(.L_x_26525) ;  /* 0x0000000000084947 */ /* 0x000fea0003800000 */
[----:B------:R-:W-:Y:S05]  /*39d0*/  @P0 BRA `(.L_x_26526) ;  /* 0x0000000000140947 */ /* 0x000fea0003800000 */
[----:B------:R-:W-:Y:S05]  /*39e0*/  BRA `(.L_x_26527) ;  /* 0x0000000000147947 */ /* 0x000fea0003800000 */
.L_x_26525:
[----:B-----5:R-:W-:Y:S01]  /*39f0*/  FADD.FTZ R78, R58, R78 ;  /* 0x0000004e3a4e7221 */ /* 0x020fe20000010000 */
[----:B------:R-:W-:Y:S06]  /*3a00*/  BRA `(.L_x_26526) ;  /* 0x0000000000087947 */ /* 0x000fec0003800000 */
.L_x_26524:
[----:B-----5:R-:W-:-:S04]  /*3a10*/  FADD.FTZ R78, R50, R78 ;  /* 0x0000004e324e7221 */ /* 0x020fc80000010000 */
[----:B------:R-:W-:-:S07]  /*3a20*/  @P2 FADD.FTZ R78, R58, R78 ;  /* 0x0000004e3a4e2221 */ /* 0x000fce0000010000 */
.L_x_26526:
[----:B-----5:R-:W-:-:S07]  /*3a30*/  MOV R62, R78 ;  /* 0x0000004e003e7202 */ /* 0x020fce0000000f00 */
.L_x_26527:
[----:B------:R-:W-:Y:S05]  /*3a40*/  @P3 BRA `(.L_x_26528) ;  /* 0x00000000001c3947 */ /* 0x000fea0003800000 */
[----:B------:R-:W-:-:S04]  /*3a50*/  ISETP.NE.U32.AND P2, PT, RZ, UR12, PT ;  /* 0x0000000cff007c0c */ /* 0x000fc8000bf45070 */
[----:B------:R-:W-:-:S13]  /*3a60*/  ISETP.NE.AND.EX P2, PT, RZ, UR13, PT, P2 ;  /* 0x0000000dff007c0c */ /* 0x000fda000bf45320 */
[----:B------:R-:W-:Y:S05]  /*3a70*/  @P2 BRA `(.L_x_26529) ;  /* 0x0000000000082947 */ /* 0x000fea0003800000 */
[----:B------:R-:W-:Y:S05]  /*3a80*/  @P0 BRA `(.L_x_26530) ;  /* 0x0000000000140947 */ /* 0x000fea0003800000 */
[----:B------:R-:W-:Y:S05]  /*3a90*/  BRA `(.L_x_26531) ;  /* 0x0000000000147947 */ /* 0x000fea0003800000 */
.L_x_26529:
[----:B-----5:R-:W-:Y:S01]  /*3aa0*/  FADD.FTZ R79, R59, R79 ;  /* 0x0000004f3b4f7221 */ /* 0x020fe20000010000 */
[----:B------:R-:W-:Y:S06]  /*3ab0*/  BRA `(.L_x_26530) ;  /* 0x0000000000087947 */ /* 0x000fec0003800000 */
.L_x_26528:
[----:B-----5:R-:W-:-:S04]  /*3ac0*/  FADD.FTZ R79, R51, R79 ;  /* 0x0000004f334f7221 */ /* 0x020fc80000010000 */
[----:B------:R-:W-:-:S07]  /*3ad0*/  @P2 FADD.FTZ R79, R59, R79 ;  /* 0x0000004f3b4f2221 */ /* 0x000fce0000010000 */
.L_x_26530:
[----:B-----5:R-:W-:-:S07]  /*3ae0*/  MOV R63, R79 ;  /* 0x0000004f003f7202 */ /* 0x020fce0000000f00 */
.L_x_26531:
[----:B------:R-:W0:Y:S02]  /*3af0*/  @P0 LDC.64 R100, c[0x0][0x238] ;  /* 0x00008e00ff640b82 */ /* 0x000e240000000a00 */
[----:B0-----:R-:W-:-:S04]  /*3b00*/  @P0 LEA R100, P2, R102, R100, 0x4 ;  /* 0x0000006466640211 */ /* 0x001fc800078420ff */
[C---:B------:R-:W-:Y:S02]  /*3b10*/  @P0 LEA.HI.X R101, R102.reuse, R101, RZ, 0x4, P2 ;  /* 0x0000006566650211 */ /* 0x040fe400010f24ff */
[----:B------:R-:W-:-:S03]  /*3b20*/  IADD3 R102, R102, 0x20, RZ ;  /* 0x0000002066667810 */ /* 0x000fc60007ffe0ff */
[----:B------:R4:W-:Y:S04]  /*3b30*/  @P0 STG.E.128 desc[UR4][R100.64], R60 ;  /* 0x0000003c64000986 */ /* 0x0009e8000c101d04 */
.L_x_26515:
[----:B------:R-:W-:Y:S05]  /*3b40*/  BSYNC B0 ;  /* 0x0000000000007941 */ /* 0x000fea0003800000 */
.L_x_26514:
[----:B------:R-:W-:Y:S01]  /*3b50*/  ISETP.GE.U32.AND P2, PT, R222, 0xc0, PT ;  /* 0x000000c0de00780c */ /* 0x000fe20003f46070 */
[----:B------:R-:W-:-:S12]  /*3b60*/  BSSY B0, `(.L_x_26532) ;  /* 0x0000042000007945 */ /* 0x000fd80003800000 */
[----:B------:R-:W-:Y:S05]  /*3b70*/  @!P2 BRA `(.L_x_26533) ;  /* 0x000000040000a947 */ /* 0x000fea0003800000 */
[----:B------:R-:W-:Y:S01]  /*3b80*/  ISETP.NE.U32.AND P3, PT, RZ, UR10, PT ;  /* 0x0000000aff007c0c */ /* 0x000fe2000bf65070 */
[----:B------:R-:W0:Y:S03]  /*3b90*/  LDC.64 R80, c[0x0][0x220] ;  /* 0x00008800ff507b82 */ /* 0x000e260000000a00 */
[----:B------:R-:W-:-:S13]  /*3ba0*/  ISETP.NE.AND.EX P3, PT, RZ, UR11, PT, P3 ;  /* 0x0000000bff007c0c */ /* 0x000fda000bf65330 */
[----:B------:R-:W-:-:S04]  /*3bb0*/  @P3 LEA R104, P2, R102, UR10, 0x4 ;  /* 0x0000000a66683c11 */ /* 0x000fc8000f8420ff */
[C---:B------:R-:W-:Y:S02]  /*3bc0*/  @P3 LEA.HI.X R105, R102.reuse, UR11, RZ, 0x4, P2 ;  /* 0x0000000b66693c11 */ /* 0x040fe400090f24ff */
[----:B------:R-:W-:Y:S01]  /*3bd0*/  ISETP.NE.U32.AND P2, PT, RZ, UR12, PT ;  /* 0x0000000cff007c0c */ /* 0x000fe2000bf45070 */
[----:B0-----:R-:W-:Y:S02]  /*3be0*/  IMAD.WIDE.U32 R80, R102, 0x10, R80 ;  /* 0x0000001066507825 */ /* 0x001fe400078e0050 */
[----:B-----5:R0:W5:Y:S01]  /*3bf0*/  @P3 LDG.E.128 R48, desc[UR4][R104.64] ;  /* 0x0000000468303981 */ /* 0x020162000c1e1d00 */
[----:B------:R-:W-:-:S03]  /*3c00*/  ISETP.NE.AND.EX P2, PT, RZ, UR13, PT, P2 ;  /* 0x0000000dff007c0c */ /* 0x000fc6000bf45320 */
[----:B------:R-:W5:Y:S10]  /*3c10*/  LDG.E.128 R80, desc[UR4][R80.64] ;  /* 0x0000000450507981 */ /* 0x000f74000c1e1d00 */
[----:B-1234-:R-:W-:-:S04]  /*3c20*/  @P2 LEA R100, P4, R102, UR12, 0x4 ;  /* 0x0000000c66642c11 */ /* 0x01efc8000f8820ff */
        /* <DEDUP_REMOVED lines=10> */
.L_x_26535:
[----:B-----5:R-:W-:Y:S01]  /*3cd0*/  FADD.FTZ R80, R56, R80 ;  /* 0x0000005038507221 */ /* 0x020fe20000010000 */
[----:B------:R-:W-:Y:S06]  /*3ce0*/  BRA `(.L_x_26536) ;  /* 0x0000000000087947 */ /* 0x000fec0003800000 */
.L_x_26534:
[----:B-----5:R-:W-:-:S04]  /*3cf0*/  FADD.FTZ R80, R48, R80 ;  /* 0x0000005030507221 */ /* 0x020fc80000010000 */
[----:B------:R-:W-:-:S07]  /*3d00*/  @P2 FADD.FTZ R80, R56, R80 ;  /* 0x0000005038502221 */ /* 0x000fce0000010000 */
.L_x_26536:
[----:B-----5:R-:W-:-:S07]  /*3d10*/  MOV R60, R80 ;  /* 0x00000050003c7202 */ /* 0x020fce0000000f00 */
.L_x_26537:
[----:B------:R-:W-:Y:S05]  /*3d20*/  @P3 BRA `(.L_x_26538) ;  /* 0x00000000001c3947 */ /* 0x000fea0003800000 */
[----:B------:R-:W-:-:S04]  /*3d30*/  ISETP.NE.U32.AND P4, PT, RZ, UR12, PT ;  /* 0x0000000cff007c0c */ /* 0x000fc8000bf85070 */
[----:B------:R-:W-:-:S13]  /*3d40*/  ISETP.NE.AND.EX P4, PT, RZ, UR13, PT, P4 ;  /* 0x0000000dff007c0c */ /* 0x000fda000bf85340 */
[----:B------:R-:W-:Y:S05]  /*3d50*/  @P4 BRA `(.L_x_26539) ;  /* 0x0000000000084947 */ /* 0x000fea0003800000 */
[----:B------:R-:W-:Y:S05]  /*3d60*/  @P0 BRA `(.L_x_26540) ;  /* 0x0000000000140947 */ /* 0x000fea0003800000 */
[----:B------:R-:W-:Y:S05]  /*3d70*/  BRA `(.L_x_26541) ;  /* 0x0000000000147947 */ /* 0x000fea0003800000 */
.L_x_26539:
[----:B-----5:R-:W-:Y:S01]  /*3d80*/  FADD.FTZ R81, R57, R81 ;  /* 0x0000005139517221 */ /* 0x020fe20000010000 */
[----:B------:R-:W-:Y:S06]  /*3d90*/  BRA `(.L_x_26540) ;  /* 0x0000000000087947 */ /* 0x000fec0003800000 */
.L_x_26538:
[----:B-----5:R-:W-:-:S04]  /*3da0*/  FADD.FTZ R81, R49, R81 ;  /* 0x0000005131517221 */ /* 0x020fc80000010000 */
[----:B------:R-:W-:-:S07]  /*3db0*/  @P2 FADD.FTZ R81, R57, R81 ;  /* 0x0000005139512221 */ /* 0x000fce0000010000 */
.L_x_26540:
[----:B-----5:R-:W-:-:S07]  /*3dc0*/  MOV R61, R81 ;  /* 0x00000051003d7202 */ /* 0x020fce0000000f00 */
.L_x_26541:
[----:B------:R-:W-:Y:S05]  /*3dd0*/  @P3 BRA `(.L_x_26542) ;  /* 0x00000000001c3947 */ /* 0x000fea0003800000 */
[----:B------:R-:W-:-:S04]  /*3de0*/  ISETP.NE.U32.AND P4, PT, RZ, UR12, PT ;  /* 0x0000000cff007c0c */ /* 0x000fc8000bf85070 */
[----:B------:R-:W-:-:S13]  /*3df0*/  ISETP.NE.AND.EX P4, PT, RZ, UR13, PT, P4 ;  /* 0x0000000dff007c0c */ /* 0x000fda000bf85340 */
[----:B------:R-:W-:Y:S05]  /*3e00*/  @P4 BRA `(.L_x_26543) ;  /* 0x0000000000084947 */ /* 0x000fea0003800000 */
[----:B------:R-:W-:Y:S05]  /*3e10*/  @P0 BRA `(.L_x_26544) ;  /* 0x0000000000140947 */ /* 0x000fea0003800000 */
[----:B------:R-:W-:Y:S05]  /*3e20*/  BRA `(.L_x_26545) ;  /* 0x0000000000147947 */ /* 0x000fea0003800000 */
.L_x_26543:
[----:B-----5:R-:W-:Y:S01]  /*3e30*/  FADD.FTZ R82, R58, R82 ;  /* 0x000000523a527221 */ /* 0x020fe20000010000 */
[----:B------:R-:W-:Y:S06]  /*3e40*/  BRA `(.L_x_26544) ;  /* 0x0000000000087947 */ /* 0x000fec0003800000 */
.L_x_26542:
[----:B-----5:R-:W-:-:S04]  /*3e50*/  FADD.FTZ R82, R50, R82 ;  /* 0x0000005232527221 */ /* 0x020fc80000010000 */
[----:B------:R-:W-:-:S07]  /*3e60*/  @P2 FADD.FTZ R82, R58, R82 ;  /* 0x000000523a522221 */ /* 0x000fce0000010000 */
.L_x_26544:
[----:B-----5:R-:W-:-:S07]  /*3e70*/  MOV R62, R82 ;  /* 0x00000052003e7202 */ /* 0x020fce0000000f00 */
.L_x_26545:
[----:B------:R-:W-:Y:S05]  /*3e80*/  @P3 BRA `(.L_x_26546) ;  /* 0x00000000001c3947 */ /* 0x000fea0003800000 */
[----:B------:R-:W-:-:S04]  /*3e90*/  ISETP.NE.U32.AND P2, PT, RZ, UR12, PT ;  /* 0x0000000cff007c0c */ /* 0x000fc8000bf45070 */
[----:B------:R-:W-:-:S13]  /*3ea0*/  ISETP.NE.AND.EX P2, PT, RZ, UR13, PT, P2 ;  /* 0x0000000dff007c0c */ /* 0x000fda000bf45320 */
[----:B------:R-:W-:Y:S05]  /*3eb0*/  @P2 BRA `(.L_x_26547) ;  /* 0x0000000000082947 */ /* 0x000fea0003800000 */
[----:B------:R-:W-:Y:S05]  /*3ec0*/  @P0 BRA `(.L_x_26548) ;  /* 0x0000000000140947 */ /* 0x000fea0003800000 */
[----:B------:R-:W-:Y:S05]  /*3ed0*/  BRA `(.L_x_26549) ;  /* 0x0000000000147947 */ /* 0x000fea0003800000 */
.L_x_26547:
[----:B-----5:R-:W-:Y:S01]  /*3ee0*/  FADD.FTZ R83, R59, R83 ;  /* 0x000000533b537221 */ /* 0x020fe20000010000 */
[----:B------:R-:W-:Y:S06]  /*3ef0*/  BRA `(.L_x_26548) ;  /* 0x0000000000087947 */ /* 0x000fec0003800000 */
.L_x_26546:
[----:B-----5:R-:W-:-:S04]  /*3f00*/  FADD.FTZ R83, R51, R83 ;  /* 0x0000005333537221 */ /* 0x020fc80000010000 */
[----:B------:R-:W-:-:S07]  /*3f10*/  @P2 FADD.FTZ R83, R59, R83 ;  /* 0x000000533b532221 */ /* 0x000fce0000010000 */
.L_x_26548:
[----:B-----5:R-:W-:-:S07]  /*3f20*/  MOV R63, R83 ;  /* 0x00000053003f7202 */ /* 0x020fce0000000f00 */
.L_x_26549:
[----:B------:R-:W0:Y:S02]  /*3f30*/  @P0 LDC.64 R100, c[0x0][0x238] ;  /* 0x00008e00ff640b82 */ /* 0x000e240000000a00 */
[----:B0-----:R-:W-:-:S04]  /*3f40*/  @P0 LEA R100, P2, R102, R100, 0x4 ;  /* 0x0000006466640211 */ /* 0x001fc800078420ff */
[C---:B------:R-:W-:Y:S02]  /*3f50*/  @P0 LEA.HI.X R101, R102.reuse, R101, RZ, 0x4, P2 ;  /* 0x0000006566650211 */ /* 0x040fe400010f24ff */
[----:B------:R-:W-:-:S03]  /*3f60*/  IADD3 R102, R102, 0x20, RZ ;  /* 0x0000002066667810 */ /* 0x000fc60007ffe0ff */
[----:B------:R0:W-:Y:S04]  /*3f70*/  @P0 STG.E.128 desc[UR4][R100.64], R60 ;  /* 0x0000003c64000986 */ /* 0x0001e8000c101d04 */
.L_x_26533:
[----:B------:R-:W-:Y:S05]  /*3f80*/  BSYNC B0 ;  /* 0x0000000000007941 */ /* 0x000fea0003800000 */
.L_x_26532:
        /* <DEDUP_REMOVED lines=24> */
.L_x_26553:
[----:B-----5:R-:W-:Y:S01]  /*4110*/  FADD.FTZ R84, R56, R84 ;  /* 0x0000005438547221 */ /* 0x020fe20000010000 */
[----:B------:R-:W-:Y:S06]  /*4120*/  BRA `(.L_x_26554) ;  /* 0x0000000000087947 */ /* 0x000fec0003800000 */
.L_x_26552:
[----:B-----5:R-:W-:-:S04]  /*4130*/  FADD.FTZ R84, R48, R84 ;  /* 0x0000005430547221 */ /* 0x020fc80000010000 */
[----:B------:R-:W-:-:S07]  /*4140*/  @P2 FADD.FTZ R84, R56, R84 ;  /* 0x0000005438542221 */ /* 0x000fce0000010000 */
.L_x_26554:
[----:B-----5:R-:W-:-:S07]  /*4150*/  MOV R60, R84 ;  /* 0x00000054003c7202 */ /* 0x020fce0000000f00 */
.L_x_26555:
[----:B------:R-:W-:Y:S05]  /*4160*/  @P3 BRA `(.L_x_26556) ;  /* 0x00000000001c3947 */ /* 0x000fea0003800000 */
[----:B------:R-:W-:-:S04]  /*4170*/  ISETP.NE.U32.AND P4, PT, RZ, UR12, PT ;  /* 0x0000000cff007c0c */ /* 0x000fc8000bf85070 */
[----:B------:R-:W-:-:S13]  /*4180*/  ISETP.NE.AND.EX P4, PT, RZ, UR13, PT, P4 ;  /* 0x0000000dff007c0c */ /* 0x000fda000bf85340 */
[----:B------:R-:W-:Y:S05]  /*4190*/  @P4 BRA `(.L_x_26557) ;  /* 0x0000000000084947 */ /* 0x000fea0003800000 */
[----:B------:R-:W-:Y:S05]  /*41a0*/  @P0 BRA `(.L_x_26558) ;  /* 0x0000000000140947 */ /* 0x000fea0003800000 */
[----:B------:R-:W-:Y:S05]  /*41b0*/  BRA `(.L_x_26559) ;  /* 0x0000000000147947 */ /* 0x000fea0003800000 */
.L_x_26557:
[----:B-----5:R-:W-:Y:S01]  /*41c0*/  FADD.FTZ R85, R57, R85 ;  /* 0x0000005539557221 */ /* 0x020fe20000010000 */
[----:B------:R-:W-:Y:S06]  /*41d0*/  BRA `(.L_x_26558) ;  /* 0x0000000000087947 */ /* 0x000fec0003800000 */
.L_x_26556:
[----:B-----5:R-:W-:-:S04]  /*41e0*/  FADD.FTZ R85, R49, R85 ;  /* 0x0000005531557221 */ /* 0x020fc80000010000 */
[----:B------:R-:W-:-:S07]  /*41f0*/  @P2 FADD.FTZ R85, R57, R85 ;  /* 0x0000005539552221 */ /* 0x000fce0000010000 */
.L_x_26558:
[----:B-----5:R-:W-:-:S07]  /*4200*/  MOV R61, R85 ;  /* 0x00000055003d7202 */ /* 0x020fce0000000f00 */
.L_x_26559:
[----:B------:R-:W-:Y:S05]  /*4210*/  @P3 BRA `(.L_x_26560) ;  /* 0x00000000001c3947 */ /* 0x000fea0003800000 */
[----:B------:R-:W-:-:S04]  /*4220*/  ISETP.NE.U32.AND P4, PT, RZ, UR12, PT ;  /* 0x0000000cff007c0c */ /* 0x000fc8000bf85070 */
[----:B------:R-:W-:-:S13]  /*4230*/  ISETP.NE.AND.EX P4, PT, RZ, UR13, PT, P4 ;  /* 0x0000000dff007c0c */ /* 0x000fda000bf85340 */
[----:B------:R-:W-:Y:S05]  /*4240*/  @P4 BRA `(.L_x_26561) ;  /* 0x0000000000084947 */ /* 0x000fea0003800000 */
[----:B------:R-:W-:Y:S05]  /*4250*/  @P0 BRA `(.L_x_26562) ;  /* 0x0000000000140947 */ /* 0x000fea0003800000 */
[----:B------:R-:W-:Y:S05]  /*4260*/  BRA `(.L_x_26563) ;  /* 0x0000000000147947 */ /* 0x000fea0003800000 */
.L_x_26561:
[----:B-----5:R-:W-:Y:S01]  /*4270*/  FADD.FTZ R86, R58, R86 ;  /* 0x000000563a567221 */ /* 0x020fe20000010000 */
[----:B------:R-:W-:Y:S06]  /*4280*/  BRA `(.L_x_26562) ;  /* 0x0000000000087947 */ /* 0x000fec0003800000 */
.L_x_26560:
[----:B-----5:R-:W-:-:S04]  /*4290*/  FADD.FTZ R86, R50, R86 ;  /* 0x0000005632567221 */ /* 0x020fc80000010000 */
[----:B------:R-:W-:-:S07]  /*42a0*/  @P2 FADD.FTZ R86, R58, R86 ;  /* 0x000000563a562221 */ /* 0x000fce0000010000 */
.L_x_26562:
[----:B-----5:R-:W-:-:S07]  /*42b0*/  MOV R62, R86 ;  /* 0x00000056003e7202 */ /* 0x020fce0000000f00 */
.L_x_26563:
[----:B------:R-:W-:Y:S05]  /*42c0*/  @P3 BRA `(.L_x_26564) ;  /* 0x00000000001c3947 */ /* 0x000fea0003800000 */
[----:B------:R-:W-:-:S04]  /*42d0*/  ISETP.NE.U32.AND P2, PT, RZ, UR12, PT ;  /* 0x0000000cff007c0c */ /* 0x000fc8000bf45070 */
[----:B------:R-:W-:-:S13]  /*42e0*/  ISETP.NE.AND.EX P2, PT, RZ, UR13, PT, P2 ;  /* 0x0000000dff007c0c */ /* 0x000fda000bf45320 */
[----:B------:R-:W-:Y:S05]  /*42f0*/  @P2 BRA `(.L_x_26565) ;  /* 0x0000000000082947 */ /* 0x000fea0003800000 */
[----:B------:R-:W-:Y:S05]  /*4300*/  @P0 BRA `(.L_x_26566) ;  /* 0x0000000000140947 */ /* 0x000fea0003800000 */
[----:B------:R-:W-:Y:S05]  /*4310*/  BRA `(.L_x_26567) ;  /* 0x0000000000147947 */ /* 0x000fea0003800000 */
.L_x_26565:
[----:B-----5:R-:W-:Y:S01]  /*4320*/  FADD.FTZ R87, R59, R87 ;  /* 0x000000573b577221 */ /* 0x020fe20000010000 */
[----:B------:R-:W-:Y:S06]  /*4330*/  BRA `(.L_x_26566) ;  /* 0x0000000000087947 */ /* 0x000fec0003800000 */
.L_x_26564:
[----:B-----5:R-:W-:-:S04]  /*4340*/  FADD.FTZ R87, R51, R87 ;  /* 0x0000005733577221 */ /* 0x020fc80000010000 */
[----:B------:R-:W-:-:S07]  /*4350*/  @P2 FADD.FTZ R87, R59, R87 ;  /* 0x000000573b572221 */ /* 0x000fce0000010000 */
.L_x_26566:
[----:B-----5:R-:W-:-:S07]  /*4360*/  MOV R63, R87 ;  /* 0x00000057003f7202 */ /* 0x020fce0000000f00 */
.L_x_26567:
[----:B------:R-:W0:Y:S02]  /*4370*/  @P0 LDC.64 R100, c[0x0][0x238] ;  /* 0x00008e00ff640b82 */ /* 0x000e240000000a00 */
[----:B0-----:R-:W-:-:S04]  /*4380*/  @P0 LEA R100, P2, R102, R100, 0x4 ;  /* 0x0000006466640211 */ /* 0x001fc800078420ff */
[C---:B------:R-:W-:Y:S02]  /*4390*/  @P0 LEA.HI.X R101, R102.reuse, R101, RZ, 0x4, P2 ;  /* 0x0000006566650211 */ /* 0x040fe400010f24ff */
[----:B------:R-:W-:-:S03]  /*43a0*/  IADD3 R102, R102, 0x20, RZ ;  /* 0x0000002066667810 */ /* 0x000fc60007ffe0ff */
[----:B------:R0:W-:Y:S04]  /*43b0*/  @P0 STG.E.128 desc[UR4][R100.64], R60 ;  /* 0x0000003c64000986 */ /* 0x0001e8000c101d04 */
.L_x_26551:
[----:B------:R-:W-:Y:S05]  /*43c0*/  BSYNC B0 ;  /* 0x0000000000007941 */ /* 0x000fea0003800000 */
.L_x_26550:
        /* <DEDUP_REMOVED lines=24> */
.L_x_26571:
[----:B-----5:R-:W-:Y:S01]  /*4550*/  FADD.FTZ R88, R56, R88 ;  /* 0x0000005838587221 */ /* 0x020fe20000010000 */
[----:B------:R-:W-:Y:S06]  /*4560*/  BRA `(.L_x_26572) ;  /* 0x0000000000087947 */ /* 0x000fec0003800000 */
.L_x_26570:
[----:B-----5:R-:W-:-:S04]  /*4570*/  FADD.FTZ R88, R48, R88 ;  /* 0x0000005830587221 */ /* 0x020fc80000010000 */
[----:B------:R-:W-:-:S07]  /*4580*/  @P2 FADD.FTZ R88, R56, R88 ;  /* 0x0000005838582221 */ /* 0x000fce0000010000 */
.L_x_26572:
[----:B-----5:R-:W-:-:S07]  /*4590*/  MOV R60, R88 ;  /* 0x00000058003c7202 */ /* 0x020fce0000000f00 */
.L_x_26573:
[----:B------:R-:W-:Y:S05]  /*45a0*/  @P3 BRA `(.L_x_26574) ;  /* 0x00000000001c3947 */ /* 0x000fea0003800000 */
[----:B------:R-:W-:-:S04]  /*45b0*/  ISETP.NE.U32.AND P4, PT, RZ, UR12, PT ;  /* 0x0000000cff007c0c */ /* 0x000fc8000bf85070 */
[----:B------:R-:W-:-:S13]  /*45c0*/  ISETP.NE.AND.EX P4, PT, RZ, UR13, PT, P4 ;  /* 0x0000000dff007c0c */ /* 0x000fda000bf85340 */
[----:B------:R-:W-:Y:S05]  /*45d0*/  @P4 BRA `(.L_x_26575) ;  /* 0x0000000000084947 */ /* 0x000fea0003800000 */
[----:B------:R-:W-:Y:S05]  /*45e0*/  @P0 BRA `(.L_x_26576) ;  /* 0x0000000000140947 */ /* 0x000fea0003800000 */
[----:B------:R-:W-:Y:S05]  /*45f0*/  BRA `(.L_x_26577) ;  /* 0x0000000000147947 */ /* 0x000fea0003800000 */
.L_x_26575:
[----:B-----5:R-:W-:Y:S01]  /*4600*/  FADD.FTZ R89, R57, R89 ;  /* 0x0000005939597221 */ /* 0x020fe20000010000 */
[----:B------:R-:W-:Y:S06]  /*4610*/  BRA `(.L_x_26576) ;  /* 0x0000000000087947 */ /* 0x000fec0003800000 */
.L_x_26574:
[----:B-----5:R-:W-:-:S04]  /*4620*/  FADD.FTZ R89, R49, R89 ;  /* 0x0000005931597221 */ /* 0x020fc80000010000 */
[----:B------:R-:W-:-:S07]  /*4630*/  @P2 FADD.FTZ R89, R57, R89 ;  /* 0x0000005939592221 */ /* 0x000fce0000010000 */
.L_x_26576:
[----:B-----5:R-:W-:-:S07]  /*4640*/  MOV R61, R89 ;  /* 0x00000059003d7202 */ /* 0x020fce0000000f00 */
.L_x_26577:
[----:B------:R-:W-:Y:S05]  /*4650*/  @P3 BRA `(.L_x_26578) ;  /* 0x00000000001c3947 */ /* 0x000fea0003800000 */
[----:B------:R-:W-:-:S04]  /*4660*/  ISETP.NE.U32.AND P4, PT, RZ, UR12, PT ;  /* 0x0000000cff007c0c */ /* 0x000fc8000bf85070 */
[----:B------:R-:W-:-:S13]  /*4670*/  ISETP.NE.AND.EX P4, PT, RZ, UR13, PT, P4 ;  /* 0x0000000dff007c0c */ /* 0x000fda000bf85340 */
[----:B------:R-:W-:Y:S05]  /*4680*/  @P4 BRA `(.L_x_26579) ;  /* 0x0000000000084947 */ /* 0x000fea0003800000 */
[----:B------:R-:W-:Y:S05]  /*4690*/  @P0 BRA `(.L_x_26580) ;  /* 0x0000000000140947 */ /* 0x000fea0003800000 */
[----:B------:R-:W-:Y:S05]  /*46a0*/  BRA `(.L_x_26581) ;  /* 0x0000000000147947 */ /* 0x000fea0003800000 */
.L_x_26579:
[----:B-----5:R-:W-:Y:S01]  /*46b0*/  FADD.FTZ R90, R58, R90 ;  /* 0x0000005a3a5a7221 */ /* 0x020fe20000010000 */
[----:B------:R-:W-:Y:S06]  /*46c0*/  BRA `(.L_x_26580) ;  /* 0x0000000000087947 */ /* 0x000fec0003800000 */
.L_x_26578:
[----:B-----5:R-:W-:-:S04]  /*46d0*/  FADD.FTZ R90, R50, R90 ;  /* 0x0000005a325a7221 */ /* 0x020fc80000010000 */
[----:B------:R-:W-:-:S07]  /*46e0*/  @P2 FADD.FTZ R90, R58, R90 ;  /* 0x0000005a3a5a2221 */ /* 0x000fce0000010000 */
.L_x_26580:
[----:B-----5:R-:W-:-:S07]  /*46f0*/  MOV R62, R90 ;  /* 0x0000005a003e7202 */ /* 0x020fce0000000f00 */
.L_x_26581:
[----:B------:R-:W-:Y:S05]  /*4700*/  @P3 BRA `(.L_x_26582) ;  /* 0x00000000001c3947 */ /* 0x000fea0003800000 */
[----:B------:R-:W-:-:S04]  /*4710*/  ISETP.NE.U32.AND P2, PT, RZ, UR12, PT ;  /* 0x0000000cff007c0c */ /* 0x000fc8000bf45070 */
[----:B------:R-:W-:-:S13]  /*4720*/  ISETP.NE.AND.EX P2, PT, RZ, UR13, PT, P2 ;  /* 0x0000000dff007c0c */ /* 0x000fda000bf45320 */
[----:B------:R-:W-:Y:S05]  /*4730*/  @P2 BRA `(.L_x_26583) ;  /* 0x0000000000082947 */ /* 0x000fea0003800000 */
[----:B------:R-:W-:Y:S05]  /*4740*/  @P0 BRA `(.L_x_26584) ;  /* 0x0000000000140947 */ /* 0x000fea0003800000 */
[----:B------:R-:W-:Y:S05]  /*4750*/  BRA `(.L_x_26585) ;  /* 0x0000000000147947 */ /* 0x000fea0003800000 */
.L_x_26583:
[----:B-----5:R-:W-:Y:S01]  /*4760*/  FADD.FTZ R91, R59, R91 ;  /* 0x0000005b3b5b7221 */ /* 0x020fe20000010000 */
[----:B------:R-:W-:Y:S06]  /*4770*/  BRA `(.L_x_26584) ;  /* 0x0000000000087947 */ /* 0x000fec0003800000 */
.L_x_26582:
[----:B-----5:R-:W-:-:S04]  /*4780*/  FADD.FTZ R91, R51, R91 ;  /* 0x0000005b335b7221 */ /* 0x020fc80000010000 */
[----:B------:R-:W-:-:S07]  /*4790*/  @P2 FADD.FTZ R91, R59, R91 ;  /* 0x0000005b3b5b2221 */ /* 0x000fce0000010000 */
.L_x_26584:
[----:B-----5:R-:W-:-:S07]  /*47a0*/  MOV R63, R91 ;  /* 0x0000005b003f7202 */ /* 0x020fce0000000f00 */
.L_x_26585:
[----:B------:R-:W0:Y:S02]  /*47b0*/  @P0 LDC.64 R100, c[0x0][0x238] ;  /* 0x00008e00ff640b82 */ /* 0x000e240000000a00 */
[----:B0-----:R-:W-:-:S04]  /*47c0*/  @P0 LEA R100, P2, R102, R100, 0x4 ;  /* 0x0000006466640211 */ /* 0x001fc800078420ff */
[C---:B------:R-:W-:Y:S02]  /*47d0*/  @P0 LEA.HI.X R101, R102.reuse, R101, RZ, 0x4, P2 ;  /* 0x0000006566650211 */ /* 0x040fe400010f24ff */
[----:B------:R-:W-:-:S03]  /*47e0*/  IADD3 R102, R102, 0x20, RZ ;  /* 0x0000002066667810 */ /* 0x000fc60007ffe0ff */
[----:B------:R0:W-:Y:S04]  /*47f0*/  @P0 STG.E.128 desc[UR4][R100.64], R60 ;  /* 0x0000003c64000986 */ /* 0x0001e8000c101d04 */
.L_x_26569:
[----:B------:R-:W-:Y:S05]  /*4800*/  BSYNC B0 ;  /* 0x0000000000007941 */ /* 0x000fea0003800000 */
.L_x_26568:
        /* <DEDUP_REMOVED lines=24> */
.L_x_26589:
[----:B-----5:R-:W-:Y:S01]  /*4990*/  FADD.FTZ R92, R56, R92 ;  /* 0x0000005c385c7221 */ /* 0x020fe20000010000 */
[----:B------:R-:W-:Y:S06]  /*49a0*/  BRA `(.L_x_26590) ;  /* 0x0000000000087947 */ /* 0x000fec0003800000 */
.L_x_26588:
[----:B-----5:R-:W-:-:S04]  /*49b0*/  FADD.FTZ R92, R48, R92 ;  /* 0x0000005c305c7221 */ /* 0x020fc80000010000 */
[----:B------:R-:W-:-:S07]  /*49c0*/  @P2 FADD.FTZ R92, R56, R92 ;  /* 0x0000005c385c2221 */ /* 0x000fce0000010000 */
.L_x_26590:
[----:B-----5:R-:W-:-:S07]  /*49d0*/  MOV R60, R92 ;  /* 0x0000005c003c7202 */ /* 0x020fce0000000f00 */
.L_x_26591:
[----:B------:R-:W-:Y:S05]  /*49e0*/  @P3 BRA `(.L_x_26592) ;  /* 0x00000000001c3947 */ /* 0x000fea0003800000 */
[----:B------:R-:W-:-:S04]  /*49f0*/  ISETP.NE.U32.AND P4, PT, RZ, UR12, PT ;  /* 0x0000000cff007c0c */ /* 0x000fc8000bf85070 */
[----:B------:R-:W-:-:S13]  /*4a00*/  ISETP.NE.AND.EX P4, PT, RZ, UR13, PT, P4 ;  /* 0x0000000dff007c0c */ /* 0x000fda000bf85340 */
[----:B------:R-:W-:Y:S05]  /*4a10*/  @P4 BRA `(.L_x_26593) ;  /* 0x0000000000084947 */ /* 0x000fea0003800000 */
[----:B------:R-:W-:Y:S05]  /*4a20*/  @P0 BRA `(.L_x_26594) ;  /* 0x0000000000140947 */ /* 0x000fea0003800000 */
[----:B------:R-:W-:Y:S05]  /*4a30*/  BRA `(.L_x_26595) ;  /* 0x0000000000147947 */ /* 0x000fea0003800000 */
.L_x_26593:
[----:B-----5:R-:W-:Y:S01]  /*4a40*/  FADD.FTZ R93, R57, R93 ;  /* 0x0000005d395d7221 */ /* 0x020fe20000010000 */
[----:B------:R-:W-:Y:S06]  /*4a50*/  BRA `(.L_x_26594) ;  /* 0x0000000000087947 */ /* 0x000fec0003800000 */
.L_x_26592:
[----:B-----5:R-:W-:-:S04]  /*4a60*/  FADD.FTZ R93, R49, R93 ;  /* 0x0000005d315d7221 */ /* 0x020fc80000010000 */
[----:B------:R-:W-:-:S07]  /*4a70*/  @P2 FADD.FTZ R93, R57, R93 ;  /* 0x0000005d395d2221 */ /* 0x000fce0000010000 */
.L_x_26594:
[----:B-----5:R-:W-:-:S07]  /*4a80*/  MOV R61, R93 ;  /* 0x0000005d003d7202 */ /* 0x020fce0000000f00 */
.L_x_26595:
[----:B------:R-:W-:Y:S05]  /*4a90*/  @P3 BRA `(.L_x_26596) ;  /* 0x00000000001c3947 */ /* 0x000fea0003800000 */
[----:B------:R-:W-:-:S04]  /*4aa0*/  ISETP.NE.U32.AND P4, PT, RZ, UR12, PT ;  /* 0x0000000cff007c0c */ /* 0x000fc8000bf85070 */
[----:B------:R-:W-:-:S13]  /*4ab0*/  ISETP.NE.AND.EX P4, PT, RZ, UR13, PT, P4 ;  /* 0x0000000dff007c0c */ /* 0x000fda000bf85340 */
[----:B------:R-:W-:Y:S05]  /*4ac0*/  @P4 BRA `(.L_x_26597) ;  /* 0x0000000000084947 */ /* 0x000fea0003800000 */
[----:B------:R-:W-:Y:S05]  /*4ad0*/  @P0 BRA `(.L_x_26598) ;  /* 0x0000000000140947 */ /* 0x000fea0003800000 */
[----:B------:R-:W-:Y:S05]  /*4ae0*/  BRA `(.L_x_26599) ;  /* 0x0000000000147947 */ /* 0x000fea0003800000 */
.L_x_26597:
[----:B-----5:R-:W-:Y:S01]  /*4af0*/  FADD.FTZ R94, R58, R94 ;  /* 0x0000005e3a5e7221 */ /* 0x020fe20000010000 */
[----:B------:R-:W-:Y:S06]  /*4b00*/  BRA `(.L_x_26598) ;  /* 0x0000000000087947 */ /* 0x000fec0003800000 */
.L_x_26596:
[----:B-----5:R-:W-:-:S04]  /*4b10*/  FADD.FTZ R94, R50, R94 ;  /* 0x0000005e325e7221 */ /* 0x020fc80000010000 */
[----:B------:R-:W-:-:S07]  /*4b20*/  @P2 FADD.FTZ R94, R58, R94 ;  /* 0x0000005e3a5e2221 */ /* 0x000fce0000010000 */
.L_x_26598:
[----:B-----5:R-:W-:-:S07]  /*4b30*/  MOV R62, R94 ;  /* 0x0000005e003e7202 */ /* 0x020fce0000000f00 */
.L_x_26599:
[----:B------:R-:W-:Y:S05]  /*4b40*/  @P3 BRA `(.L_x_26600) ;  /* 0x00000000001c3947 */ /* 0x000fea0003800000 */
[----:B------:R-:W-:-:S04]  /*4b50*/  ISETP.NE.U32.AND P2, PT, RZ, UR12, PT ;  /* 0x0000000cff007c0c */ /* 0x000fc8000bf45070 */
[----:B------:R-:W-:-:S13]  /*4b60*/  ISETP.NE.AND.EX P2, PT, RZ, UR13, PT, P2 ;  /* 0x0000000dff007c0c */ /* 0x000fda000bf45320 */
[----:B------:R-:W-:Y:S05]  /*4b70*/  @P2 BRA `(.L_x_26601) ;  /* 0x0000000000082947 */ /* 0x000fea0003800000 */
[----:B------:R-:W-:Y:S05]  /*4b80*/  @P0 BRA `(.L_x_26602) ;  /* 0x0000000000140947 */ /* 0x000fea0003800000 */
[----:B------:R-:W-:Y:S05]  /*4b90*/  BRA `(.L_x_26603) ;  /* 0x0000000000147947 */ /* 0x000fea0003800000 */
.L_x_26601:
[----:B-----5:R-:W-:Y:S01]  /*4ba0*/  FADD.FTZ R95, R59, R95 ;  /* 0x0000005f3b5f7221 */ /* 0x020fe20000010000 */
[----:B------:R-:W-:Y:S06]  /*4bb0*/  BRA `(.L_x_26602) ;  /* 0x0000000000087947 */ /* 0x000fec0003800000 */
.L_x_26600:
[----:B-----5:R-:W-:-:S04]  /*4bc0*/  FADD.FTZ R95, R51, R95 ;  /* 0x0000005f335f7221 */ /* 0x020fc80000010000 */
[----:B------:R-:W-:-:S07]  /*4bd0*/  @P2 FADD.FTZ R95, R59, R95 ;  /* 0x0000005f3b5f2221 */ /* 0x000fce0000010000 */
.L_x_26602:
[----:B-----5:R-:W-:-:S07]  /*4be0*/  MOV R63, R95 ;  /* 0x0000005f003f7202 */ /* 0x020fce0000000f00 */
.L_x_26603:
[----:B------:R-:W0:Y:S02]  /*4bf0*/  @P0 LDC.64 R100, c[0x0][0x238] ;  /* 0x00008e00ff640b82 */ /* 0x000e240000000a00 */
[----:B0-----:R-:W-:-:S04]  /*4c00*/  @P0 LEA R100, P2, R102, R100, 0x4 ;  /* 0x0000006466640211 */ /* 0x001fc800078420ff */
[C---:B------:R-:W-:Y:S02]  /*4c10*/  @P0 LEA.HI.X R101, R102.reuse, R101, RZ, 0x4, P2 ;  /* 0x0000006566650211 */ /* 0x040fe400010f24ff */
[----:B------:R-:W-:-:S03]  /*4c20*/  IADD3 R102, R102, 0x20, RZ ;  /* 0x0000002066667810 */ /* 0x000fc60007ffe0ff */
[----:B------:R0:W-:Y:S04]  /*4c30*/  @P0 STG.E.128 desc[UR4][R100.64], R60 ;  /* 0x0000003c64000986 */ /* 0x0001e8000c101d04 */
.L_x_26587:
[----:B------:R-:W-:Y:S05]  /*4c40*/  BSYNC B0 ;  /* 0x0000000000007941 */ /* 0x000fea0003800000 */
.L_x_26586:
        /* <DEDUP_REMOVED lines=24> */
.L_x_26607:
[----:B-----5:R-:W-:Y:S01]  /*4dd0*/  FADD.FTZ R96, R56, R96 ;  /* 0x0000006038607221 */ /* 0x020fe20000010000 */
[----:B------:R-:W-:Y:S06]  /*4de0*/  BRA `(.L_x_26608) ;  /* 0x0000000000087947 */ /* 0x000fec0003800000 */
.L_x_26606:
[----:B-----5:R-:W-:-:S04]  /*4df0*/  FADD.FTZ R96, R48, R96 ;  /* 0x0000006030607221 */ /* 0x020fc80000010000 */
[----:B------:R-:W-:-:S07]  /*4e00*/  @P2 FADD.FTZ R96, R56, R96 ;  /* 0x0000006038602221 */ /* 0x000fce0000010000 */
.L_x_26608:
[----:B-----5:R-:W-:-:S07]  /*4e10*/  MOV R60, R96 ;  /* 0x00000060003c7202 */ /* 0x020fce0000000f00 */
.L_x_26609:
[----:B------:R-:W-:Y:S05]  /*4e20*/  @P3 BRA `(.L_x_26610) ;  /* 0x00000000001c3947 */ /* 0x000fea0003800000 */
[----:B------:R-:W-:-:S04]  /*4e30*/  ISETP.NE.U32.AND P4, PT, RZ, UR12, PT ;  /* 0x0000000cff007c0c */ /* 0x000fc8000bf85070 */
[----:B------:R-:W-:-:S13]  /*4e40*/  ISETP.NE.AND.EX P4, PT, RZ, UR13, PT, P4 ;  /* 0x0000000dff007c0c */ /* 0x000fda000bf85340 */
[----:B------:R-:W-:Y:S05]  /*4e50*/  @P4 BRA `(.L_x_26611) ;  /* 0x0000000000084947 */ /* 0x000fea0003800000 */
[----:B------:R-:W-:Y:S05]  /*4e60*/  @P0 BRA `(.L_x_26612) ;  /* 0x0000000000140947 */ /* 0x000fea0003800000 */
[----:B------:R-:W-:Y:S05]  /*4e70*/  BRA `(.L_x_26613) ;  /* 0x0000000000147947 */ /* 0x000fea0003800000 */
.L_x_26611:
[----:B-----5:R-:W-:Y:S01]  /*4e80*/  FADD.FTZ R97, R57, R97 ;  /* 0x0000006139617221 */ /* 0x020fe20000010000 */
[----:B------:R-:W-:Y:S06]  /*4e90*/  BRA `(.L_x_26612) ;  /* 0x0000000000087947 */ /* 0x000fec0003800000 */
.L_x_26610:
[----:B-----5:R-:W-:-:S04]  /*4ea0*/  FADD.FTZ R97, R49, R97 ;  /* 0x0000006131617221 */ /* 0x020fc80000010000 */
[----:B------:R-:W-:-:S07]  /*4eb0*/  @P2 FADD.FTZ R97, R57, R97 ;  /* 0x0000006139612221 */ /* 0x000fce0000010000 */
.L_x_26612:
[----:B-----5:R-:W-:-:S07]  /*4ec0*/  MOV R61, R97 ;  /* 0x00000061003d7202 */ /* 0x020fce0000000f00 */
.L_x_26613:
[----:B------:R-:W-:Y:S05]  /*4ed0*/  @P3 BRA `(.L_x_26614) ;  /* 0x00000000001c3947 */ /* 0x000fea0003800000 */
[----:B------:R-:W-:-:S04]  /*4ee0*/  ISETP.NE.U32.AND P4, PT, RZ, UR12, PT ;  /* 0x0000000cff007c0c */ /* 0x000fc8000bf85070 */
[----:B------:R-:W-:-:S13]  /*4ef0*/  ISETP.NE.AND.EX P4, PT, RZ, UR13, PT, P4 ;  /* 0x0000000dff007c0c */ /* 0x000fda000bf85340 */
[----:B------:R-:W-:Y:S05]  /*4f00*/  @P4 BRA `(.L_x_26615) ;  /* 0x0000000000084947 */ /* 0x000fea0003800000 */
[----:B------:R-:W-:Y:S05]  /*4f10*/  @P0 BRA `(.L_x_26616) ;  /* 0x0000000000140947 */ /* 0x000fea0003800000 */
[----:B------:R-:W-:Y:S05]  /*4f20*/  BRA `(.L_x_26617) ;  /* 0x0000000000147947 */ /* 0x000fea0003800000 */
.L_x_26615:
[----:B-----5:R-:W-:Y:S01]  /*4f30*/  FADD.FTZ R98, R58, R98 ;  /* 0x000000623a627221 */ /* 0x020fe20000010000 */
[----:B------:R-:W-:Y:S06]  /*4f40*/  BRA `(.L_x_26616) ;  /* 0x0000000000087947 */ /* 0x000fec0003800000 */
.L_x_26614:
[----:B-----5:R-:W-:-:S04]  /*4f50*/  FADD.FTZ R98, R50, R98 ;  /* 0x0000006232627221 */ /* 0x020fc80000010000 */
[----:B------:R-:W-:-:S07]  /*4f60*/  @P2 FADD.FTZ R98, R58, R98 ;  /* 0x000000623a622221 */ /* 0x000fce0000010000 */
.L_x_26616:
[----:B-----5:R-:W-:-:S07]  /*4f70*/  MOV R62, R98 ;  /* 0x00000062003e7202 */ /* 0x020fce0000000f00 */
.L_x_26617:
[----:B------:R-:W-:Y:S05]  /*4f80*/  @P3 BRA `(.L_x_26618) ;  /* 0x00000000001c3947 */ /* 0x000fea0003800000 */
[----:B------:R-:W-:-:S04]  /*4f90*/  ISETP.NE.U32.AND P2, PT, RZ, UR12, PT ;  /* 0x0000000cff007c0c */ /* 0x000fc8000bf45070 */
[----:B------:R-:W-:-:S13]  /*4fa0*/  ISETP.NE.AND.EX P2, PT, RZ, UR13, PT, P2 ;  /* 0x0000000dff007c0c */ /* 0x000fda000bf45320 */
[----:B------:R-:W-:Y:S05]  /*4fb0*/  @P2 BRA `(.L_x_26619) ;  /* 0x0000000000082947 */ /* 0x000fea0003800000 */
[----:B------:R-:W-:Y:S05]  /*4fc0*/  @P0 BRA `(.L_x_26620) ;  /* 0x0000000000140947 */ /* 0x000fea0003800000 */
[----:B------:R-:W-:Y:S05]  /*4fd0*/  BRA `(.L_x_26621) ;  /* 0x0000000000147947 */ /* 0x000fea0003800000 */
.L_x_26619:
[----:B-----5:R-:W-:Y:S01]  /*4fe0*/  FADD.FTZ R99, R59, R99 ;  /* 0x000000633b637221 */ /* 0x020fe20000010000 */
[----:B------:R-:W-:Y:S06]  /*4ff0*/  BRA `(.L_x_26620) ;  /* 0x0000000000087947 */ /* 0x000fec0003800000 */
.L_x_26618:
[----:B-----5:R-:W-:-:S04]  /*5000*/  FADD.FTZ R99, R51, R99 ;  /* 0x0000006333637221 */ /* 0x020fc80000010000 */
[----:B------:R-:W-:-:S07]  /*5010*/  @P2 FADD.FTZ R99, R59, R99 ;  /* 0x000000633b632221 */ /* 0x000fce0000010000 */
.L_x_26620:
[----:B-----5:R-:W-:-:S07]  /*5020*/  MOV R63, R99 ;  /* 0x00000063003f7202 */ /* 0x020fce0000000f00 */
.L_x_26621:
[----:B------:R-:W0:Y:S02]  /*5030*/  @P0 LDC.64 R100, c[0x0][0x238] ;  /* 0x00008e00ff640b82 */ /* 0x000e240000000a00 */
[----:B0-----:R-:W-:-:S04]  /*5040*/  @P0 LEA R100, P2, R102, R100, 0x4 ;  /* 0x0000006466640211 */ /* 0x001fc800078420ff */
[----:B------:R-:W-:-:S05]  /*5050*/  @P0 LEA.HI.X R101, R102, R101, RZ, 0x4, P2 ;  /* 0x0000006566650211 */ /* 0x000fca00010f24ff */
[----:B------:R0:W-:Y:S04]  /*5060*/  @P0 STG.E.128 desc[UR4][R100.64], R60 ;  /* 0x0000003c64000986 */ /* 0x0001e8000c101d04 */
.L_x_26605:
[----:B------:R-:W-:Y:S05]  /*5070*/  BSYNC B0 ;  /* 0x0000000000007941 */ /* 0x000fea0003800000 */
.L_x_26604:
[----:B012345:R-:W-:Y:S01]  /*5080*/  FADD.FTZ R100, RZ, R52 ;  /* 0x00000034ff647221 */ /* 0x03ffe20000010000 */
        /* <DEDUP_REMOVED lines=9> */
[----:B------:R-:W-:-:S03]  /*5120*/  @P2 LOP3.LUT R224, R224, 0x20, RZ, 0xfc, !PT ;  /* 0x00000020e0e02812 */ /* 0x000fc600078efcff */
[----:B------:R-:W-:Y:S02]  /*5130*/  FSEL R101, R100, RZ, P1 ;  /* 0x000000ff64657208 */ /* 0x000fe40000800000 */
[----:B------:R-:W-:-:S03]  /*5140*/  LOP3.LUT R224, R224, 0xffffffef, RZ, 0xc0, !PT ;  /* 0xffffffefe0e07812 */ /* 0x000fc600078ec0ff */
[----:B------:R-:W-:-:S04]  /*5150*/  FADD.FTZ R100, R64, R101 ;  /* 0x0000006540647221 */ /* 0x000fc80000010000 */
[----:B------:R-:W-:-:S04]  /*5160*/  FADD.FTZ R103, R65, R100 ;  /* 0x0000006441677221 */ /* 0x000fc80000010000 */
[----:B------:R-:W-:-:S04]  /*5170*/  FADD.FTZ R100, R66, R103 ;  /* 0x0000006742647221 */ /* 0x000fc80000010000 */
[----:B------:R-:W-:Y:S01]  /*5180*/  @P2 FADD.FTZ R101, R67, R100 ;  /* 0x0000006443652221 */ /* 0x000fe20000010000 */
[----:B------:R-:W-:-:S03]  /*5190*/  ISETP.GT.U32.AND P2, PT, R222, 0x5f, PT ;  /* 0x0000005fde00780c */ /* 0x000fc60003f44070 */
[----:B------:R-:W-:-:S04]  /*51a0*/  FADD.FTZ R100, R68, R101 ;  /* 0x0000006544647221 */ /* 0x000fc80000010000 */
[----:B------:R-:W-:-:S04]  /*51b0*/  FADD.FTZ R103, R69, R100 ;  /* 0x0000006445677221 */ /* 0x000fc80000010000 */
[----:B------:R-:W-:Y:S02]  /*51c0*/  FADD.FTZ R100, R70, R103 ;  /* 0x0000006746647221 */ /* 0x000fe40000010000 */
[----:B------:R-:W-:Y:S02]  /*51d0*/  @P2 LOP3.LUT R224, R224, 0x10, RZ, 0xfc, !PT ;  /* 0x00000010e0e02812 */ /* 0x000fe400078efcff */
[----:B------:R-:W-:Y:S01]  /*51e0*/  @P2 FADD.FTZ R101, R71, R100 ;  /* 0x0000006447652221 */ /* 0x000fe20000010000 */
[----:B------:R-:W-:Y:S02]  /*51f0*/  ISETP.GT.U32.AND P2, PT, R222, 0x7f, PT ;  /* 0x0000007fde00780c */ /* 0x000fe40003f44070 */
[----:B------:R-:W-:Y:S01]  /*5200*/  LOP3.LUT R224, R224, 0xfffffff7, RZ, 0xc0, !PT ;  /* 0xfffffff7e0e07812 */ /* 0x000fe200078ec0ff */
        /* <DEDUP_REMOVED lines=26> */
[----:B------:R-:W-:-:S03]  /*53b0*/  ISETP.GT.U32.AND P2, PT, R222, 0xff, PT ;  /* 0x000000ffde00780c */ /* 0x000fc60003f44070 */
[----:B------:R-:W-:-:S04]  /*53c0*/  FADD.FTZ R100, R88, R101 ;  /* 0x0000006558647221 */ /* 0x000fc80000010000 */
[----:B------:R-:W-:-:S04]  /*53d0*/  FADD.FTZ R103, R89, R100 ;  /* 0x0000006459677221 */ /* 0x000fc80000010000 */
[----:B------:R-:W-:-:S04]  /*53e0*/  FADD.FTZ R100, R90, R103 ;  /* 0x000000675a647221 */ /* 0x000fc80000010000 */
[----:B------:R-:W-:-:S04]  /*53f0*/  @P2 FADD.FTZ R101, R91, R100 ;  /* 0x000000645b652221 */ /* 0x000fc80000010000 */
[----:B------:R-:W-:-:S04]  /*5400*/  FADD.FTZ R100, R92, R101 ;  /* 0x000000655c647221 */ /* 0x000fc80000010000 */
[----:B------:R-:W-:-:S04]  /*5410*/  FADD.FTZ R103, R93, R100 ;  /* 0x000000645d677221 */ /* 0x000fc80000010000 */
[----:B------:R-:W-:-:S04]  /*5420*/  FADD.FTZ R100, R94, R103 ;  /* 0x000000675e647221 */ /* 0x000fc80000010000 */
[----:B------:R-:W-:-:S04]  /*5430*/  @P3 FADD.FTZ R101, R95, R100 ;  /* 0x000000645f653221 */ /* 0x000fc80000010000 */
        /* <DEDUP_REMOVED lines=35> */
[----:B------:R-:W-:Y:S01]  /*5670*/  @P6 FFMA.FTZ R100, R102, R102, R101 ;  /* 0x0000006666646223 */ /* 0x000fe20000010065 */
[--C-:B------:R-:W-:Y:S01]  /*5680*/  FADD.FTZ R101, R68, -R227.reuse ;  /* 0x800000e344657221 */ /* 0x100fe20000010000 */
[----:B------:R-:W-:Y:S01]  /*5690*/  ISETP.GT.U32.AND P6, PT, R222, 0x5f, PT ;  /* 0x0000005fde00780c */ /* 0x000fe20003fc4070 */
[----:B------:R-:W-:Y:S02]  /*56a0*/  FADD.FTZ R102, R69, -R227 ;  /* 0x800000e345667221 */ /* 0x000fe40000010000 */
        /* <DEDUP_REMOVED lines=74> */
.L_x_26655:
[----:B-1----:R-:W-:Y:S01]  /*5b50*/  FADD.FTZ R107, R106, R105 ;  /* 0x000000696a6b7221 */ /* 0x002fe20000010000 */
[----:B------:R-:W-:Y:S01]  /*5b60*/  FMUL.FTZ R105, R227, R227 ;  /* 0x000000e3e3697220 */ /* 0x000fe20000410000 */
[----:B------:R-:W-:Y:S01]  /*5b70*/  LOP3.LUT P2, RZ, R224, 0x40, RZ, 0xc0, !PT ;  /* 0x00000040e0ff7812 */ /* 0x000fe2000784c0ff */
[----:B------:R-:W1:Y:S01]  /*5b80*/  @!P5 LDC.64 R102, c[0x0][0x250] ;  /* 0x00009400ff66db82 */ /* 0x000e620000000a00 */
[----:B------:R-:W-:Y:S01]  /*5b90*/  FFMA.FTZ R104, R107, R104, UR7 ;  /* 0x000000076b687e23 */ /* 0x000fe20008010068 */
[----:B------:R-:W-:Y:S01]  /*5ba0*/  BSSY B0, `(.L_x_26623) ;  /* 0x0000022000007945 */ /* 0x000fe20003800000 */
[----:B------:R-:W-:-:S05]  /*5bb0*/  FSEL R105, R105, RZ, P2 ;  /* 0x000000ff69697208 */ /* 0x000fca0001000000 */
[----:B------:R-:W2:Y:S01]  /*5bc0*/  @!P5 LDC.64 R100, c[0x0][0x258] ;  /* 0x00009600ff64db82 */ /* 0x000ea20000000a00 */
[----:B------:R-:W-:-:S04]  /*5bd0*/  FADD.FTZ R104, R104, R105 ;  /* 0x0000006968687221 */ /* 0x000fc80000010000 */
[----:B------:R-:W3:Y:S01]  /*5be0*/  MUFU.RSQ R226, R104 ;  /* 0x0000006800e27308 */ /* 0x000ee20000001400 */
[----:B-1----:R-:W-:-:S05]  /*5bf0*/  @!P5 IMAD.WIDE R102, R220, 0x4, R102 ;  /* 0x00000004dc66d825 */ /* 0x002fca00078e0266 */
[----:B------:R1:W-:Y:S01]  /*5c00*/  @!P5 STG.E desc[UR4][R102.64], R227 ;  /* 0x000000e36600d986 */ /* 0x0003e2000c101904 */
[----:B--2---:R-:W-:-:S05]  /*5c10*/  @!P5 IMAD.WIDE R100, R220, 0x4, R100 ;  /* 0x00000004dc64d825 */ /* 0x004fca00078e0264 */
[----:B---3--:R1:W-:Y:S01]  /*5c20*/  @!P5 STG.E desc[UR4][R100.64], R226 ;  /* 0x000000e26400d986 */ /* 0x0083e2000c101904 */
[----:B------:R-:W-:Y:S05]  /*5c30*/  @!P1 BRA `(.L_x_26624) ;  /* 0x0000000000609947 */ /* 0x000fea0003800000 */
[----:B------:R-:W2:Y:S01]  /*5c40*/  LDC.64 R230, c[0x0][0x2b8] ;  /* 0x0000ae00ffe67b82 */ /* 0x000ea20000000a00 */
[----:B-1----:R-:W-:-:S05]  /*5c50*/  FSEL R100, R227, RZ, !P2 ;  /* 0x000000ffe3647208 */ /* 0x002fca0005000000 */
[--C-:B------:R-:W-:Y:S01]  /*5c60*/  FADD.FTZ R105, R54, -R100.reuse ;  /* 0x8000006436697221 */ /* 0x100fe20000010000 */
[--C-:B------:R-:W-:Y:S01]  /*5c70*/  FADD.FTZ R101, R52, -R100.reuse ;  /* 0x8000006434657221 */ /* 0x100fe20000010000 */
[----:B------:R-:W1:Y:S01]  /*5c80*/  LDC.64 R228, c[0x0][0x2c0] ;  /* 0x0000b000ffe47b82 */ /* 0x000e620000000a00 */
        /* <DEDUP_REMOVED lines=14> */
[----:B--2---:R-:W-:-:S05]  /*5d70*/  IMAD.WIDE.U32 R230, R225, 0x10, R230 ;  /* 0x00000010e1e67825 */ /* 0x004fca00078e00e6 */
[----:B------:R2:W-:Y:S01]  /*5d80*/  STG.E.128 desc[UR4][R230.64], R100 ;  /* 0x00000064e6007986 */ /* 0x0005e2000c101d04 */
[C---:B-1----:R-:W-:Y:S01]  /*5d90*/  IMAD.WIDE.U32 R228, R225.reuse, 0x10, R228 ;  /* 0x00000010e1e47825 */ /* 0x042fe200078e00e4 */
[----:B------:R-:W-:-:S04]  /*5da0*/  IADD3 R225, R225, 0x20, RZ ;  /* 0x00000020e1e17810 */ /* 0x000fc80007ffe0ff */
[----:B------:R2:W-:Y:S03]  /*5db0*/  STG.E.128 desc[UR4][R228.64], R104 ;  /* 0x00000068e4007986 */ /* 0x0005e6000c101d04 */
.L_x_26624:
[----:B------:R-:W-:Y:S05]  /*5dc0*/  BSYNC B0 ;  /* 0x0000000000007941 */ /* 0x000fea0003800000 */
.L_x_26623:
[----:B------:R-:W-:Y:S01]  /*5dd0*/  ISETP.GE.U32.AND P3, PT, R222, 0x40, PT ;  /* 0x00000040de00780c */ /* 0x000fe20003f66070 */
[----:B------:R-:W-:-:S12]  /*5de0*/  BSSY B0, `(.L_x_26625) ;  /* 0x000001a000007945 */ /* 0x000fd80003800000 */
[----:B------:R-:W-:Y:S05]  /*5df0*/  @!P3 BRA `(.L_x_26626) ;  /* 0x000000000060b947 */ /* 0x000fea0003800000 */
[----:B--2---:R-:W2:Y:S01]  /*5e00*/  LDC.64 R230, c[0x0][0x2b8] ;  /* 0x0000ae00ffe67b82 */ /* 0x004ea20000000a00 */
[----:B------:R-:W-:-:S05]  /*5e10*/  FSEL R105, R227, RZ, !P2 ;  /* 0x000000ffe3697208 */ /* 0x000fca0005000000 */
[--C-:B-1----:R-:W-:Y:S01]  /*5e20*/  FADD.FTZ R101, R64, -R105.reuse ;  /* 0x8000006940657221 */ /* 0x102fe20000010000 */
[--C-:B------:R-:W-:Y:S01]  /*5e30*/  FADD.FTZ R103, R65, -R105.reuse ;  /* 0x8000006941677221 */ /* 0x100fe20000010000 */
[----:B------:R-:W1:Y:S01]  /*5e40*/  LDC.64 R228, c[0x0][0x2c0] ;  /* 0x0000b000ffe47b82 */ /* 0x000e620000000a00 */
[--C-:B------:R-:W-:Y:S01]  /*5e50*/  FADD.FTZ R107, R67, -R105.reuse ;  /* 0x80000069436b7221 */ /* 0x100fe20000010000 */
[----:B------:R-:W-:Y:S01]  /*5e60*/  FADD.FTZ R105, R66, -R105 ;  /* 0x8000006942697221 */ /* 0x000fe20000010000 */
[C---:B------:R-:W-:Y:S02]  /*5e70*/  FMUL.FTZ R104, R226.reuse, R101 ;  /* 0x00000065e2687220 */ /* 0x040fe40000410000 */
[C---:B------:R-:W-:Y:S01]  /*5e80*/  FMUL.FTZ R107, R226.reuse, R107 ;  /* 0x0000006be26b7220 */ /* 0x040fe20000410000 */
[C---:B0-----:R-:W-:Y:S01]  /*5e90*/  FMUL.FTZ R106, R226.reuse, R105 ;  /* 0x00000069e26a7220 */ /* 0x041fe20000410000 */
[----:B------:R-:W-:Y:S01]  /*5ea0*/  FMUL.FTZ R105, R226, R103 ;  /* 0x00000067e2697220 */ /* 0x000fe20000410000 */
[----:B------:R-:W-:Y:S01]  /*5eb0*/  FFMA.FTZ R100, R205, R104, R202 ;  /* 0x00000068cd647223 */ /* 0x000fe200000100ca */
[----:B------:R-:W-:Y:S01]  /*5ec0*/  FFMA.FTZ R103, R193, R107, R190 ;  /* 0x0000006bc1677223 */ /* 0x000fe200000100be */
[-C--:B------:R-:W-:Y:S01]  /*5ed0*/  FFMA.FTZ R102, R197, R106.reuse, R194 ;  /* 0x0000006ac5667223 */ /* 0x080fe200000100c2 */
[----:B------:R-:W-:Y:S01]  /*5ee0*/  FFMA.FTZ R101, R201, R105, R198 ;  /* 0x00000069c9657223 */ /* 0x000fe200000100c6 */
        /* <DEDUP_REMOVED lines=9> */
.L_x_26626:
[----:B------:R-:W-:Y:S05]  /*5f80*/  BSYNC B0 ;  /* 0x0000000000007941 */ /* 0x000fea0003800000 */
.L_x_26625:
[----:B------:R-:W-:Y:S01]  /*5f90*/  ISETP.GE.U32.AND P3, PT, R222, 0x60, PT ;  /* 0x00000060de00780c */ /* 0x000fe20003f66070 */
[----:B------:R-:W-:-:S12]  /*5fa0*/  BSSY B0, `(.L_x_26627) ;  /* 0x000001a000007945 */ /* 0x000fd80003800000 */
[----:B------:R-:W-:Y:S05]  /*5fb0*/  @!P3 BRA `(.L_x_26628) ;  /* 0x000000000060b947 */ /* 0x000fea0003800000 */
[----:B--23--:R-:W2:Y:S01]  /*5fc0*/  LDC.64 R230, c[0x0][0x2b8] ;  /* 0x0000ae00ffe67b82 */ /* 0x00cea20000000a00 */
        /* <DEDUP_REMOVED lines=23> */
.L_x_26628:
[----:B------:R-:W-:Y:S05]  /*6140*/  BSYNC B0 ;  /* 0x0000000000007941 */ /* 0x000fea0003800000 */
.L_x_26627:
[----:B------:R-:W-:Y:S01]  /*6150*/  ISETP.GE.U32.AND P3, PT, R222, 0x80, PT ;  /* 0x00000080de00780c */ /* 0x000fe20003f66070 */
[----:B------:R-:W-:-:S12]  /*6160*/  BSSY B0, `(.L_x_26629) ;  /* 0x000001a000007945 */ /* 0x000fd80003800000 */
[----:B------:R-:W-:Y:S05]  /*6170*/  @!P3 BRA `(.L_x_26630) ;  /* 0x000000000060b947 */ /* 0x000fea0003800000 */
[----:B--234-:R-:W2:Y:S01]  /*6180*/  LDC.64 R230, c[0x0][0x2b8] ;  /* 0x0000ae00ffe67b82 */ /* 0x01cea20000000a00 */
        /* <DEDUP_REMOVED lines=23> */
.L_x_26630:
[----:B------:R-:W-:Y:S05]  /*6300*/  BSYNC B0 ;  /* 0x0000000000007941 */ /* 0x000fea0003800000 */
.L_x_26629:
[----:B------:R-:W-:Y:S01]  /*6310*/  ISETP.GE.U32.AND P3, PT, R222, 0xa0, PT ;  /* 0x000000a0de00780c */ /* 0x000fe20003f66070 */
[----:B------:R-:W-:-:S12]  /*6320*/  BSSY B0, `(.L_x_26631) ;  /* 0x000001a000007945 */ /* 0x000fd80003800000 */
[----:B------:R-:W-:Y:S05]  /*6330*/  @!P3 BRA `(.L_x_26632) ;  /* 0x000000000060b947 */ /* 0x000fea0003800000 */
[----:B0-234-:R-:W0:Y:S01]  /*6340*/  LDC.64 R230, c[0x0][0x2b8] ;  /* 0x0000ae00ffe67b82 */ /* 0x01de220000000a00 */
        /* <DEDUP_REMOVED lines=8> */
[C---:B------:R-:W-:Y:S01]  /*63d0*/  FMUL.FTZ R106, R226.reuse, R105 ;  /* 0x00000069e26a7220 */ /* 0x040fe20000410000 */
        /* <DEDUP_REMOVED lines=9> */
[----:B0-----:R-:W-:-:S05]  /*6470*/  IMAD.WIDE.U32 R230, R225, 0x10, R230 ;  /* 0x00000010e1e67825 */ /* 0x001fca00078e00e6 */
[----:B------:R0:W-:Y:S01]  /*6480*/  STG.E.128 desc[UR4][R230.64], R100 ;  /* 0x00000064e6007986 */ /* 0x0001e2000c101d04 */
[C---:B-1----:R-:W-:Y:S01]  /*6490*/  IMAD.WIDE.U32 R228, R225.reuse, 0x10, R228 ;  /* 0x00000010e1e47825 */ /* 0x042fe200078e00e4 */
[----:B------:R-:W-:-:S04]  /*64a0*/  IADD3 R225, R225, 0x20, RZ ;  /* 0x00000020e1e17810 */ /* 0x000fc80007ffe0ff */
[----:B------:R0:W-:Y:S03]  /*64b0*/  STG.E.128 desc[UR4][R228.64], R104 ;  /* 0x00000068e4007986 */ /* 0x0001e6000c101d04 */
.L_x_26632:
[----:B------:R-:W-:Y:S05]  /*64c0*/  BSYNC B0 ;  /* 0x0000000000007941 */ /* 0x000fea0003800000 */
.L_x_26631:
[----:B------:R-:W-:Y:S01]  /*64d0*/  ISETP.GE.U32.AND P2, PT, R222, 0xc0, PT ;  /* 0x000000c0de00780c */ /* 0x000fe20003f46070 */
[----:B------:R-:W-:-:S12]  /*64e0*/  BSSY B0, `(.L_x_26633) ;  /* 0x000001b000007945 */ /* 0x000fd80003800000 */
[----:B------:R-:W-:Y:S05]  /*64f0*/  @!P2 BRA `(.L_x_26634) ;  /* 0x000000000064a947 */ /* 0x000fea0003800000 */
[----:B0-234-:R-:W0:Y:S01]  /*6500*/  LDC.64 R230, c[0x0][0x2b8] ;  /* 0x0000ae00ffe67b82 */ /* 0x01de220000000a00 */
[----:B------:R-:W-:-:S04]  /*6510*/  LOP3.LUT P2, RZ, R224, 0x40, RZ, 0xc0, !PT ;  /* 0x00000040e0ff7812 */ /* 0x000fc8000784c0ff */
[----:B------:R-:W-:-:S03]  /*6520*/  FSEL R105, R227, RZ, !P2 ;  /* 0x000000ffe3697208 */ /* 0x000fc60005000000 */
[----:B------:R-:W2:Y:S02]  /*6530*/  LDC.64 R228, c[0x0][0x2c0] ;  /* 0x0000b000ffe47b82 */ /* 0x000ea40000000a00 */
[--C-:B-1----:R-:W-:Y:S01]  /*6540*/  FADD.FTZ R101, R80, -R105.reuse ;  /* 0x8000006950657221 */ /* 0x102fe20000010000 */
[--C-:B------:R-:W-:Y:S01]  /*6550*/  FADD.FTZ R103, R81, -R105.reuse ;  /* 0x8000006951677221 */ /* 0x100fe20000010000 */
        /* <DEDUP_REMOVED lines=11> */
[----:B0-----:R-:W-:-:S04]  /*6610*/  IMAD.WIDE.U32 R230, R225, 0x10, R230 ;  /* 0x00000010e1e67825 */ /* 0x001fc800078e00e6 */
[----:B------:R-:W-:Y:S01]  /*6620*/  FFMA.FTZ R106, R34, R106, R143 ;  /* 0x0000006a226a7223 */ /* 0x000fe2000001008f */
[----:B------:R-:W-:Y:S01]  /*6630*/  FFMA.FTZ R105, R35, R105, R122 ;  /* 0x0000006923697223 */ /* 0x000fe2000001007a */
[----:B------:R-:W-:Y:S01]  /*6640*/  FFMA.FTZ R104, R36, R104, R145 ;  /* 0x0000006824687223 */ /* 0x000fe20000010091 */
[----:B------:R0:W-:Y:S01]  /*6650*/  STG.E.128 desc[UR4][R230.64], R100 ;  /* 0x00000064e6007986 */ /* 0x0001e2000c101d04 */
[C---:B--2---:R-:W-:Y:S01]  /*6660*/  IMAD.WIDE.U32 R228, R225.reuse, 0x10, R228 ;  /* 0x00000010e1e47825 */ /* 0x044fe200078e00e4 */
[----:B------:R-:W-:-:S04]  /*6670*/  IADD3 R225, R225, 0x20, RZ ;  /* 0x00000020e1e17810 */ /* 0x000fc80007ffe0ff */
[----:B------:R0:W-:Y:S03]  /*6680*/  STG.E.128 desc[UR4][R228.64], R104 ;  /* 0x00000068e4007986 */ /* 0x0001e6000c101d04 */
.L_x_26634:
[----:B------:R-:W-:Y:S05]  /*6690*/  BSYNC B0 ;  /* 0x0000000000007941 */ /* 0x000fea0003800000 */
.L_x_26633:
        /* <DEDUP_REMOVED lines=28> */
.L_x_26636:
[----:B------:R-:W-:Y:S05]  /*6860*/  BSYNC B0 ;  /* 0x0000000000007941 */ /* 0x000fea0003800000 */
.L_x_26635:
        /* <DEDUP_REMOVED lines=28> */
.L_x_26638:
[----:B------:R-:W-:Y:S05]  /*6a30*/  BSYNC B0 ;  /* 0x0000000000007941 */ /* 0x000fea0003800000 */
.L_x_26637:
        /* <DEDUP_REMOVED lines=28> */
.L_x_26640:
[----:B------:R-:W-:Y:S05]  /*6c00*/  BSYNC B0 ;  /* 0x0000000000007941 */ /* 0x000fea0003800000 */
.L_x_26639:
[----:B------:R-:W-:Y:S01]  /*6c10*/  ISETP.GE.U32.AND P2, PT, R222, 0x140, PT ;  /* 0x00000140de00780c */ /* 0x000fe20003f46070 */
[----:B------:R-:W-:-:S12]  /*6c20*/  BSSY B0, `(.L_x_26641) ;  /* 0x000001a000007945 */ /* 0x000fd80003800000 */
[----:B------:R-:W-:Y:S05]  /*6c30*/  @!P2 BRA `(.L_x_26642) ;  /* 0x000000000060a947 */ /* 0x000fea0003800000 */
[----:B01234-:R-:W0:Y:S01]  /*6c40*/  LDC.64 R100, c[0x0][0x2b8] ;  /* 0x0000ae00ff647b82 */ /* 0x01fe220000000a00 */
[----:B------:R-:W-:-:S04]  /*6c50*/  LOP3.LUT P2, RZ, R224, 0x40, RZ, 0xc0, !PT ;  /* 0x00000040e0ff7812 */ /* 0x000fc8000784c0ff */
[----:B------:R-:W-:-:S03]  /*6c60*/  FSEL R107, R227, RZ, !P2 ;  /* 0x000000ffe36b7208 */ /* 0x000fc60005000000 */
[----:B------:R-:W1:Y:S02]  /*6c70*/  LDC.64 R228, c[0x0][0x2c0] ;  /* 0x0000b000ffe47b82 */ /* 0x000e640000000a00 */
[--C-:B------:R-:W-:Y:S01]  /*6c80*/  FADD.FTZ R103, R96, -R107.reuse ;  /* 0x8000006b60677221 */ /* 0x100fe20000010000 */
[--C-:B------:R-:W-:Y:S01]  /*6c90*/  FADD.FTZ R105, R97, -R107.reuse ;  /* 0x8000006b61697221 */ /* 0x100fe20000010000 */
[--C-:B------:R-:W-:Y:S01]  /*6ca0*/  FADD.FTZ R227, R99, -R107.reuse ;  /* 0x8000006b63e37221 */ /* 0x100fe20000010000 */
[----:B------:R-:W-:Y:S01]  /*6cb0*/  FADD.FTZ R107, R98, -R107 ;  /* 0x8000006b626b7221 */ /* 0x000fe20000010000 */
[C---:B------:R-:W-:Y:S01]  /*6cc0*/  FMUL.FTZ R104, R226.reuse, R103 ;  /* 0x00000067e2687220 */ /* 0x040fe20000410000 */
[C---:B------:R-:W-:Y:S01]  /*6cd0*/  FMUL.FTZ R105, R226.reuse, R105 ;  /* 0x00000069e2697220 */ /* 0x040fe20000410000 */
[C---:B------:R-:W-:Y:S01]  /*6ce0*/  FMUL.FTZ R102, R226.reuse, R227 ;  /* 0x000000e3e2667220 */ /* 0x040fe20000410000 */
[----:B------:R-:W-:-:S03]  /*6cf0*/  FMUL.FTZ R106, R226, R107 ;  /* 0x0000006be26a7220 */ /* 0x000fc60000410000 */
[-C--:B------:R-:W-:Y:S01]  /*6d00*/  FFMA.FTZ R103, R5, R102.reuse, R156 ;  /* 0x0000006605677223 */ /* 0x080fe2000001009c */
[----:B------:R-:W-:Y:S01]  /*6d10*/  FFMA.FTZ R107, R0, R102, R159 ;  /* 0x00000066006b7223 */ /* 0x000fe2000001009f */
[-C--:B------:R-:W-:Y:S01]  /*6d20*/  FFMA.FTZ R102, R6, R106.reuse, R115 ;  /* 0x0000006a06667223 */ /* 0x080fe20000010073 */
[----:B------:R-:W-:Y:S01]  /*6d30*/  FFMA.FTZ R106, R2, R106, R111 ;  /* 0x0000006a026a7223 */ /* 0x000fe2000001006f */
[----:B0-----:R-:W-:-:S04]  /*6d40*/  IMAD.WIDE.U32 R226, R225, 0x10, R100 ;  /* 0x00000010e1e27825 */ /* 0x001fc800078e0064 */
[-C--:B------:R-:W-:Y:S01]  /*6d50*/  FFMA.FTZ R101, R7, R105.reuse, R152 ;  /* 0x0000006907657223 */ /* 0x080fe20000010098 */
[-C--:B------:R-:W-:Y:S01]  /*6d60*/  FFMA.FTZ R100, R8, R104.reuse, R117 ;  /* 0x0000006808647223 */ /* 0x080fe20000010075 */
[----:B------:R-:W-:Y:S01]  /*6d70*/  FFMA.FTZ R105, R3, R105, R154 ;  /* 0x0000006903697223 */ /* 0x000fe2000001009a */
[----:B------:R-:W-:-:S03]  /*6d80*/  FFMA.FTZ R104, R4, R104, R113 ;  /* 0x0000006804687223 */ /* 0x000fc60000010071 */
[----:B------:R0:W-:Y:S01]  /*6d90*/  STG.E.128 desc[UR4][R226.64], R100 ;  /* 0x00000064e2007986 */ /* 0x0001e2000c101d04 */
[----:B-1----:R-:W-:-:S05]  /*6da0*/  IMAD.WIDE.U32 R228, R225, 0x10, R228 ;  /* 0x00000010e1e47825 */ /* 0x002fca00078e00e4 */
[----:B------:R0:W-:Y:S02]  /*6db0*/  STG.E.128 desc[UR4][R228.64], R104 ;  /* 0x00000068e4007986 */ /* 0x0001e4000c101d04 */
.L_x_26642:
[----:B------:R-:W-:Y:S05]  /*6dc0*/  BSYNC B0 ;  /* 0x0000000000007941 */ /* 0x000fea0003800000 */
.L_x_26641:
[----:B01234-:R-:W0:Y:S02]  /*6dd0*/  LDC.64 R100, c[0x0][0x210] ;  /* 0x00008400ff647b82 */ /* 0x01fe240000000a00 */
[----:B0-----:R-:W-:-:S04]  /*6de0*/  LEA R220, R100, R220, 0x2 ;  /* 0x000000dc64dc7211 */ /* 0x001fc800078e10ff */
[----:B------:R-:W-:-:S13]  /*6df0*/  ISETP.GE.AND P2, PT, R220, R101, PT ;  /* 0x00000065dc00720c */ /* 0x000fda0003f46270 */
[----:B------:R-:W-:Y:S05]  /*6e00*/  @!P2 BRA `(.L_x_26643) ;  /* 0xffffffb400f0a947 */ /* 0x000fea000383ffff */
[----:B------:R-:W-:Y:S05]  /*6e10*/  EXIT ;  /* 0x000000000000794d */ /* 0x000fea0003800000 */
.L_x_26622:
[----:B------:R-:W-:Y:S01]  /*6e20*/  HFMA2.MMA R228, -RZ, RZ, 0, 5.9604644775390625e-08 ;  /* 0x00000001ffe47435 */ /* 0x000fe200000001ff */
[----:B------:R-:W-:Y:S01]  /*6e30*/  BSSY B0, `(.L_x_26644) ;  /* 0x0000007000007945 */ /* 0x000fe20003800000 */
[----:B------:R-:W-:Y:S02]  /*6e40*/  MOV R229, R101 ;  /* 0x0000006500e57202 */ /* 0x000fe40000000f00 */
[----:B------:R-:W-:Y:S02]  /*6e50*/  MOV R231, 0x1f ;  /* 0x0000001f00e77802 */ /* 0x000fe40000000f00 */
[----:B------:R-:W-:-:S07]  /*6e60*/  MOV R226, 0xffffffff ;  /* 0xffffffff00e27802 */ /* 0x000fce0000000f00 */
[----:B------:R-:W-:Y:S05]  /*6e70*/  WARPSYNC.COLLECTIVE R226, `(.L_x_26645) ;  /* 0x00000000e2087348 */ /* 0x000fea0003c00000 */
[----:B------:R0:W1:Y:S02]  /*6e80*/  SHFL.BFLY P6, R107, R229, R228, R231 ;  /* 0x0c0000e4e56b7389 */ /* 0x00006400000c00e7 */
[----:B01----:R-:W-:Y:S01]  /*6e90*/  ENDCOLLECTIVE ;  /* 0x000000000000791b */ /* 0x003fe20003800000 */
.L_x_26645:
[----:B------:R-:W-:Y:S05]  /*6ea0*/  BSYNC B0 ;  /* 0x0000000000007941 */ /* 0x000fea0003800000 */
.L_x_26644:
        /* <DEDUP_REMOVED lines=10> */
.L_x_26646:
[----:B------:R-:W-:Y:S01]  /*6f50*/  HFMA2.MMA R228, -RZ, RZ, 0, 2.384185791015625e-07 ;  /* 0x00000004ffe47435 */ /* 0x000fe200000001ff */
[----:B------:R-:W-:-:S05]  /*6f60*/  MOV R103, R107 ;  /* 0x0000006b00677202 */ /* 0x000fca0000000f00 */
[----:B------:R-:W-:-:S05]  /*6f70*/  FADD.FTZ R103, R102, R103 ;  /* 0x0000006766677221 */ /* 0x000fca0000010000 */
[----:B------:R-:W-:-:S07]  /*6f80*/  MOV R229, R103 ;  /* 0x0000006700e57202 */ /* 0x000fce0000000f00 */
[----:B------:R-:W-:Y:S05]  /*6f90*/  WARPSYNC.COLLECTIVE R226, `(.L_x_26647) ;  /* 0x00000000e2087348 */ /* 0x000fea0003c00000 */
[----:B------:R0:W1:Y:S02]  /*6fa0*/  SHFL.BFLY P6, R107, R229, R228, R231 ;  /* 0x0c0000e4e56b7389 */ /* 0x00006400000c00e7 */
[----:B01----:R-:W-:Y:S01]  /*6fb0*/  ENDCOLLECTIVE ;  /* 0x000000000000791b */ /* 0x003fe20003800000 */
.L_x_26647:
[----:B------:R-:W-:Y:S01]  /*6fc0*/  HFMA2.MMA R228, -RZ, RZ, 0, 4.76837158203125e-07 ;  /* 0x00000008ffe47435 */ /* 0x000fe200000001ff */
[----:B------:R-:W-:-:S05]  /*6fd0*/  MOV R100, R107 ;  /* 0x0000006b00647202 */ /* 0x000fca0000000f00 */
[----:B------:R-:W-:-:S05]  /*6fe0*/  FADD.FTZ R105, R103, R100 ;  /* 0x0000006467697221 */ /* 0x000fca0000010000 */
[----:B------:R-:W-:-:S07]  /*6ff0*/  MOV R229, R105 ;  /* 0x0000006900e57202 */ /* 0x000fce0000000f00 */
[----:B------:R-:W-:Y:S05]  /*7000*/  WARPSYNC.COLLECTIVE R226, `(.L_x_26648) ;  /* 0x00000000e2087348 */ /* 0x000fea0003c00000 */
[----:B------:R0:W1:Y:S02]  /*7010*/  SHFL.BFLY P6, R107, R229, R228, R231 ;  /* 0x0c0000e4e56b7389 */ /* 0x00006400000c00e7 */
[----:B01----:R-:W-:Y:S01]  /*7020*/  ENDCOLLECTIVE ;  /* 0x000000000000791b */ /* 0x003fe20003800000 */
.L_x_26648:
[----:B------:R-:W-:Y:S01]  /*7030*/  HFMA2.MMA R228, -RZ, RZ, 0, 9.5367431640625e-07 ;  /* 0x00000010ffe47435 */ /* 0x000fe200000001ff */
[----:B------:R-:W-:-:S05]  /*7040*/  MOV R100, R107 ;  /* 0x0000006b00647202 */ /* 0x000fca0000000f00 */
[----:B------:R-:W-:-:S05]  /*7050*/  FADD.FTZ R106, R105, R100 ;  /* 0x00000064696a7221 */ /* 0x000fca0000010000 */
[----:B------:R-:W-:-:S07]  /*7060*/  MOV R229, R106 ;  /* 0x0000006a00e57202 */ /* 0x000fce0000000f00 */
[----:B------:R-:W-:Y:S05]  /*7070*/  WARPSYNC.COLLECTIVE R226, `(.L_x_26649) ;  /* 0x00000000e2087348 */ /* 0x000fea0003c00000 */
[----:B------:R0:W1:Y:S02]  /*7080*/  SHFL.BFLY P6, R107, R229, R228, R231 ;  /* 0x0c0000e4e56b7389 */ /* 0x00006400000c00e7 */
[----:B01----:R-:W-:Y:S01]  /*7090*/  ENDCOLLECTIVE ;  /* 0x000000000000791b */ /* 0x003fe20003800000 */
.L_x_26649:
[----:B------:R-:W-:Y:S01]  /*70a0*/  HFMA2.MMA R228, -RZ, RZ, 0, 5.9604644775390625e-08 ;  /* 0x00000001ffe47435 */ /* 0x000fe200000001ff */
[----:B------:R-:W-:Y:S01]  /*70b0*/  FADD.FTZ R107, R106, R107 ;  /* 0x0000006b6a6b7221 */ /* 0x000fe20000010000 */
[----:B------:R-:W-:-:S03]  /*70c0*/  ISETP.GT.U32.AND P6, PT, R222, 0x3f, PT ;  /* 0x0000003fde00780c */ /* 0x000fc60003fc4070 */
        /* <DEDUP_REMOVED lines=17> */
[----:B------:R-:W-:Y:S01]  /*71e0*/  @P6 FFMA.FTZ R100, R102, R102, R101 ;  /* 0x0000006666646223 */ /* 0x000fe20000010065 */
[--C-:B------:R-:W-:Y:S01]  /*71f0*/  FADD.FTZ R101, R68, -R227.reuse ;  /* 0x800000e344657221 */ /* 0x100fe20000010000 */
[----:B------:R-:W-:Y:S01]  /*7200*/  FADD.FTZ R102, R69, -R227 ;  /* 0x800000e345667221 */ /* 0x000fe20000010000 */
[----:B------:R-:W-:Y:S02]  /*7210*/  ISETP.GT.U32.AND P6, PT, R222, 0x5f, PT ;  /* 0x0000005fde00780c */ /* 0x000fe40003fc4070 */
        /* <DEDUP_REMOVED lines=70> */
.L_x_26650:
[----:B------:R-:W-:Y:S01]  /*7680*/  HFMA2.MMA R228, -RZ, RZ, 0, 1.1920928955078125e-07 ;  /* 0x00000002ffe47435 */ /* 0x000fe200000001ff */
[----:B------:R-:W-:-:S05]  /*7690*/  MOV R101, R107 ;  /* 0x0000006b00657202 */ /* 0x000fca0000000f00 */
[----:B------:R-:W-:-:S05]  /*76a0*/  FADD.FTZ R101, R100, R101 ;  /* 0x0000006564657221 */ /* 0x000fca0000010000 */
[----:B------:R-:W-:-:S07]  /*76b0*/  MOV R229, R101 ;  /* 0x0000006500e57202 */ /* 0x000fce0000000f00 */
[----:B------:R-:W-:Y:S05]  /*76c0*/  WARPSYNC.COLLECTIVE R226, `(.L_x_26651) ;  /* 0x00000000e2087348 */ /* 0x000fea0003c00000 */
[----:B------:R0:W1:Y:S02]  /*76d0*/  SHFL.BFLY P6, R107, R229, R228, R231 ;  /* 0x0c0000e4e56b7389 */ /* 0x00006400000c00e7 */
[----:B01----:R-:W-:Y:S01]  /*76e0*/  ENDCOLLECTIVE ;  /* 0x000000000000791b */ /* 0x003fe20003800000 */
.L_x_26651:
[----:B------:R-:W-:Y:S01]  /*76f0*/  HFMA2.MMA R228, -RZ, RZ, 0, 2.384185791015625e-07 ;  /* 0x00000004ffe47435 */ /* 0x000fe200000001ff */
[----:B------:R-:W-:-:S05]  /*7700*/  MOV R102, R107 ;  /* 0x0000006b00667202 */ /* 0x000fca0000000f00 */
[----:B------:R-:W-:-:S05]  /*7710*/  FADD.FTZ R102, R101, R102 ;  /* 0x0000006665667221 */ /* 0x000fca0000010000 */
[----:B------:R-:W-:-:S07]  /*7720*/  MOV R229, R102 ;  /* 0x0000006600e57202 */ /* 0x000fce0000000f00 */
[----:B------:R-:W-:Y:S05]  /*7730*/  WARPSYNC.COLLECTIVE R226, `(.L_x_26652) ;  /* 0x00000000e2087348 */ /* 0x000fea0003c00000 */
[----:B------:R0:W1:Y:S02]  /*7740*/  SHFL.BFLY P6, R107, R229, R228, R231 ;  /* 0x0c0000e4e56b7389 */ /* 0x00006400000c00e7 */
[----:B01----:R-:W-:Y:S01]  /*7750*/  ENDCOLLECTIVE ;  /* 0x000000000000791b */ /* 0x003fe20003800000 */
.L_x_26652:
[----:B------:R-:W-:Y:S01]  /*7760*/  HFMA2.MMA R228, -RZ, RZ, 0, 4.76837158203125e-07 ;  /* 0x00000008ffe47435 */ /* 0x000fe200000001ff */
[----:B------:R-:W-:-:S05]  /*7770*/  MOV R103, R107 ;  /* 0x0000006b00677202 */ /* 0x000fca0000000f00 */
[----:B------:R-:W-:-:S05]  /*7780*/  FADD.FTZ R103, R102, R103 ;  /* 0x0000006766677221 */ /* 0x000fca0000010000 */
[----:B------:R-:W-:-:S07]  /*7790*/  MOV R229, R103 ;  /* 0x0000006700e57202 */ /* 0x000fce0000000f00 */
[----:B------:R-:W-:Y:S05]  /*77a0*/  WARPSYNC.COLLECTIVE R226, `(.L_x_26653) ;  /* 0x00000000e2087348 */ /* 0x000fea0003c00000 */
[----:B------:R0:W1:Y:S02]  /*77b0*/  SHFL.BFLY P6, R107, R229, R228, R231 ;  /* 0x0c0000e4e56b7389 */ /* 0x00006400000c00e7 */
[----:B01----:R-:W-:Y:S01]  /*77c0*/  ENDCOLLECTIVE ;  /* 0x000000000000791b */ /* 0x003fe20003800000 */
.L_x_26653:
[----:B------:R-:W-:Y:S01]  /*77d0*/  HFMA2.MMA R228, -RZ, RZ, 0, 9.5367431640625e-07 ;  /* 0x00000010ffe47435 */ /* 0x000fe200000001ff */
[----:B------:R-:W-:-:S05]  /*77e0*/  MOV R106, R107 ;  /* 0x0000006b006a7202 */ /* 0x000fca0000000f00 */
[----:B------:R-:W-:-:S05]  /*77f0*/  FADD.FTZ R106, R103, R106 ;  /* 0x0000006a676a7221 */ /* 0x000fca0000010000 */
[----:B------:R-:W-:-:S07]  /*7800*/  MOV R229, R106 ;  /* 0x0000006a00e57202 */ /* 0x000fce0000000f00 */
[----:B------:R-:W-:Y:S05]  /*7810*/  WARPSYNC.COLLECTIVE R226, `(.L_x_26654) ;  /* 0x00000000e2087348 */ /* 0x000fea0003c00000 */
[----:B------:R0:W1:Y:S02]  /*7820*/  SHFL.BFLY P6, R107, R229, R228, R231 ;  /* 0x0c0000e4e56b7389 */ /* 0x00006400000c00e7 */
[----:B01----:R-:W-:Y:S01]  /*7830*/  ENDCOLLECTIVE ;  /* 0x000000000000791b */ /* 0x003fe20003800000 */
.L_x_26654:
[----:B------:R-:W-:Y:S01]  /*7840*/  MOV R105, R107 ;  /* 0x0000006b00697202 */ /* 0x000fe20000000f00 */
[----:B------:R-:W-:Y:S06]  /*7850*/  BRA `(.L_x_26655) ;  /* 0xffffffe000bc7947 */ /* 0x000fec000383ffff */
.L_x_26656:
        /* <DEDUP_REMOVED lines=10> */
.L_x_33692:


//--------------------- .text._ZN10layer_norm31ln_parallel_residual_fwd_kernelINS_13Kernel_traitsI6__halfffffjLj1280ELj1ELj4ELj1ELj16ENS_18Kernel_traits_baseILj1280ES2_ffffjLj128EEEEELb0ELb0ELb1EEEvNS_9FwdParamsE --------------------------
	.section	.text._ZN10layer_norm31ln_parallel_residual_fwd_kernelINS_13Kernel_traitsI6__halfffffjLj1280ELj1ELj4ELj1ELj16ENS_18Kernel_traits_baseILj1280ES2_ffffjLj128EEEEELb0ELb0ELb1EEEvNS_9FwdParamsE,"ax",@progbits
	.align	128
        .global         _ZN10layer_norm31ln_parallel_residual_fwd_kernelINS_13Kernel_traitsI6__halfffffjLj1280ELj1ELj4ELj1ELj16ENS_18Kernel_traits_baseILj1280ES2_ffffjLj128EEEEELb0ELb0ELb1EEEvNS_9FwdParamsE
        .type           _ZN10layer_norm31ln_parallel_residual_fwd_kernelINS_13Kernel_traitsI6__halfffffjLj1280ELj1ELj4ELj1ELj16ENS_18Kernel_traits_baseILj1280ES2_ffffjLj128EEEEELb0ELb0ELb1EEEvNS_9FwdParamsE,@function
        .size           _ZN10layer_norm31ln_parallel_residual_fwd_kernelINS_13Kernel_traitsI6__halfffffjLj1280ELj1ELj4ELj1ELj16ENS_18Kernel_traits_baseILj1280ES2_ffffjLj128EEEEELb0ELb0ELb1EEEvNS_9FwdParamsE,(.L_x_33693 - _ZN10layer_norm31ln_parallel_residual_fwd_kernelINS_13Kernel_traitsI6__halfffffjLj1280ELj1ELj4ELj1ELj16ENS_18Kernel_traits_baseILj1280ES2_ffffjLj128EEEEELb0ELb0ELb1EEEvNS_9FwdParamsE)
        .other          _ZN10layer_norm31ln_parallel_residual_fwd_kernelINS_13Kernel_traitsI6__halfffffjLj1280ELj1ELj4ELj1ELj16ENS_18Kernel_traits_baseILj1280ES2_ffffjLj128EEEEELb0ELb0ELb1EEEvNS_9FwdParamsE,@"STO_CUDA_ENTRY STV_DEFAULT"
_ZN10layer_norm31ln_parallel_residual_fwd_kernelINS_13Kernel_traitsI6__halfffffjLj1280ELj1ELj4ELj1ELj16ENS_18Kernel_traits_baseILj1280ES2_ffffjLj128EEEEELb0ELb0ELb1EEEvNS_9FwdParamsE:
.text._ZN10layer_norm31ln_parallel_residual_fwd_kernelINS_13Kernel_traitsI6__halfffffjLj1280ELj1ELj4ELj1ELj16ENS_18Kernel_traits_baseILj1280ES2_ffffjLj128EEEEELb0ELb0ELb1EEEvNS_9FwdParamsE:
[----:B------:R-:W-:Y:S01]  /*0000*/  LDC R1, c[0x0][0x28] ;  /* 0x00000a00ff017b82 */ /* 0x000fe20000000800 */
[----:B------:R-:W0:Y:S01]  /*0010*/  S2R R214, SR_TID.X ;  /* 0x0000000000d67919 */ /* 0x000e220000002100 */
[----:B------:R-:W-:Y:S01]  /*0020*/  ULDC.64 UR8, c[0x0][0x2c8] ;  /* 0x0000b20000087ab9 */ /* 0x000fe20000000a00 */
[----:B------:R-:W-:Y:S01]  /*0030*/  ULDC.64 UR10, c[0x0][0x2d0] ;  /* 0x0000b400000a7ab9 */ /* 0x000fe20000000a00 */
[----:B------:R-:W-:Y:S01]  /*0040*/  ISETP.NE.U32.AND P2, PT, RZ, UR8, PT ;  /* 0x00000008ff007c0c */ /* 0x000fe2000bf45070 */
[----:B------:R-:W1:Y:S01]  /*0050*/  S2R R0, SR_CTAID.X ;  /* 0x0000000000007919 */ /* 0x000e620000002500 */
[----:B------:R-:W-:Y:S01]  /*0060*/  ISETP.NE.U32.AND P3, PT, RZ, UR10, PT ;  /* 0x0000000aff007c0c */ /* 0x000fe2000bf65070 */
[----:B------:R-:W-:Y:S01]  /*0070*/  ULDC.64 UR6, c[0x0][0x260] ;  /* 0x0000980000067ab9 */ /* 0x000fe20000000a00 */
[----:B------:R-:W-:Y:S01]  /*0080*/  ISETP.NE.AND.EX P2, PT, RZ, UR9, PT, P2 ;  /* 0x00000009ff007c0c */ /* 0x000fe2000bf45320 */
[----:B------:R-:W-:Y:S01]  /*0090*/  ULDC.64 UR4, c[0x0][0x208] ;  /* 0x0000820000047ab9 */ /* 0x000fe20000000a00 */
[----:B------:R-:W-:Y:S01]  /*00a0*/  ISETP.NE.AND.EX P3, PT, RZ, UR11, PT, P3 ;  /* 0x0000000bff007c0c */ /* 0x000fe2000bf65330 */
[----:B------:R-:W2:Y:S01]  /*00b0*/  LDC.64 R66, c[0x0][0x228] ;  /* 0x00008a00ff427b82 */ /* 0x000ea20000000a00 */
[----:B0-----:R-:W-:-:S04]  /*00c0*/  SHF.R.U32.HI R213, RZ, 0x5, R214 ;  /* 0x00000005ffd57819 */ /* 0x001fc800000116d6 */
[----:B-1----:R-:W-:Y:S02]  /*00d0*/  LEA R213, R0, R213, 0x2 ;  /* 0x000000d500d57211 */ /* 0x002fe400078e10ff */
[C---:B------:R-:W-:Y:S02]  /*00e0*/  SHF.L.U32 R0, R214.reuse, 0x3, RZ ;  /* 0x00000003d6007819 */ /* 0x040fe400000006ff */
[----:B------:R-:W-:Y:S02]  /*00f0*/  LOP3.LUT R214, R214, 0x1f, RZ, 0xc0, !PT ;  /* 0x0000001fd6d67812 */ /* 0x000fe400078ec0ff */
[----:B------:R-:W-:Y:S02]  /*0100*/  LOP3.LUT R0, R0, 0xf8, RZ, 0xc0, !PT ;  /* 0x000000f800007812 */ /* 0x000fe400078ec0ff */
[C---:B------:R-:W-:Y:S02]  /*0110*/  LOP3.LUT R205, R214.reuse, 0x20, RZ, 0xfc, !PT ;  /* 0x00000020d6cd7812 */ /* 0x040fe400078efcff */
[----:B------:R-:W-:-:S02]  /*0120*/  @P2 LEA R2, P1, R214, UR8, 0x3 ;  /* 0x00000008d6022c11 */ /* 0x000fc4000f8218ff */
[C---:B------:R-:W-:Y:S02]  /*0130*/  @P2 LEA R6, P4, R205.reuse, UR8, 0x3 ;  /* 0x00000008cd062c11 */ /* 0x040fe4000f8818ff */
[C---:B------:R-:W-:Y:S02]  /*0140*/  LOP3.LUT R197, R214.reuse, 0x40, RZ, 0xfc, !PT ;  /* 0x00000040d6c57812 */ /* 0x040fe400078efcff */
[C---:B------:R-:W-:Y:S02]  /*0150*/  SHF.L.U32 R206, R214.reuse, 0x3, RZ ;  /* 0x00000003d6ce7819 */ /* 0x040fe400000006ff */
[----:B------:R-:W-:Y:S02]  /*0160*/  SHF.L.U32 R198, R205, 0x3, RZ ;  /* 0x00000003cdc67819 */ /* 0x000fe400000006ff */
[----:B------:R-:W-:Y:S02]  /*0170*/  LOP3.LUT R181, R214, 0x80, RZ, 0xfc, !PT ;  /* 0x00000080d6b57812 */ /* 0x000fe400078efcff */
[----:B------:R-:W-:-:S02]  /*0180*/  @P2 IADD3.X R3, RZ, UR9, RZ, P1, !PT ;  /* 0x00000009ff032c10 */ /* 0x000fc40008ffe4ff */
[----:B------:R-:W-:Y:S02]  /*0190*/  @P2 LEA.HI.X R7, R205, UR9, RZ, 0x3, P4 ;  /* 0x00000009cd072c11 */ /* 0x000fe4000a0f1cff */
[----:B------:R-:W-:Y:S01]  /*01a0*/  IADD3 R32, P0, R0, UR6, RZ ;  /* 0x0000000600207c10 */ /* 0x000fe2000ff1e0ff */
[----:B------:R-:W5:Y:S01]  /*01b0*/  @P2 LDG.E.64 R64, desc[UR4][R2.64] ;  /* 0x0000000402402981 */ /* 0x000f62000c1e1b00 */
[----:B------:R-:W-:Y:S02]  /*01c0*/  SHF.R.U32.HI R11, RZ, 0x1d, R205 ;  /* 0x0000001dff0b7819 */ /* 0x000fe400000116cd */
[----:B------:R-:W-:Y:S01]  /*01d0*/  @P2 LEA R52, P5, R197, UR8, 0x3 ;  /* 0x00000008c5342c11 */ /* 0x000fe2000f8a18ff */
[----:B------:R-:W5:Y:S01]  /*01e0*/  @P2 LDG.E.64 R60, desc[UR4][R6.64] ;  /* 0x00000004063c2981 */ /* 0x000f62000c1e1b00 */
[----:B------:R-:W-:Y:S02]  /*01f0*/  @P3 IADD3 R4, P6, R206, UR10, RZ ;  /* 0x0000000ace043c10 */ /* 0x000fe4000ffde0ff */
[----:B------:R-:W-:-:S02]  /*0200*/  @P3 IADD3 R8, P4, R198, UR10, RZ ;  /* 0x0000000ac6083c10 */ /* 0x000fc4000ff9e0ff */
[C---:B------:R-:W-:Y:S02]  /*0210*/  LOP3.LUT R189, R214.reuse, 0x60, RZ, 0xfc, !PT ;  /* 0x00000060d6bd7812 */ /* 0x040fe400078efcff */
[----:B------:R-:W-:Y:S02]  /*0220*/  LOP3.LUT R111, R214, 0xa0, RZ, 0xfc, !PT ;  /* 0x000000a0d66f7812 */ /* 0x000fe400078efcff */
[----:B------:R-:W-:Y:S02]  /*0230*/  SHF.L.U32 R190, R197, 0x3, RZ ;  /* 0x00000003c5be7819 */ /* 0x000fe400000006ff */
[----:B------:R-:W-:Y:S02]  /*0240*/  SHF.L.U32 R174, R181, 0x3, RZ ;  /* 0x00000003b5ae7819 */ /* 0x000fe400000006ff */
[----:B------:R-:W-:Y:S02]  /*0250*/  @P3 IADD3.X R5, RZ, UR11, RZ, P6, !PT ;  /* 0x0000000bff053c10 */ /* 0x000fe4000b7fe4ff */
[----:B------:R-:W-:-:S02]  /*0260*/  @P3 IADD3.X R9, R11, UR11, RZ, P4, !PT ;  /* 0x0000000b0b093c10 */ /* 0x000fc4000a7fe4ff */
[----:B------:R-:W-:Y:S01]  /*0270*/  @P2 LEA.HI.X R53, R197, UR9, RZ, 0x3, P5 ;  /* 0x00000009c5352c11 */ /* 0x000fe2000a8f1cff */
[----:B------:R0:W5:Y:S01]  /*0280*/  @P3 LDG.E.64 R62, desc[UR4][R4.64] ;  /* 0x00000004043e3981 */ /* 0x000162000c1e1b00 */
[----:B------:R-:W-:Y:S01]  /*0290*/  IADD3.X R33, RZ, UR7, RZ, P0, !PT ;  /* 0x00000007ff217c10 */ /* 0x000fe200087fe4ff */
[----:B------:R-:W-:Y:S01]  /*02a0*/  ULDC.64 UR6, c[0x0][0x268] ;  /* 0x00009a0000067ab9 */ /* 0x000fe20000000a00 */
[----:B------:R-:W-:Y:S01]  /*02b0*/  SHF.R.U32.HI R17, RZ, 0x1d, R197 ;  /* 0x0000001dff117819 */ /* 0x000fe200000116c5 */
[----:B------:R1:W5:Y:S01]  /*02c0*/  @P3 LDG.E.64 R58, desc[UR4][R8.64] ;  /* 0x00000004083a3981 */ /* 0x000362000c1e1b00 */
[----:B------:R-:W-:Y:S02]  /*02d0*/  @P2 LEA R48, P1, R189, UR8, 0x3 ;  /* 0x00000008bd302c11 */ /* 0x000fe4000f8218ff */
[----:B------:R-:W-:Y:S01]  /*02e0*/  @P3 IADD3 R50, P6, R190, UR10, RZ ;  /* 0x0000000abe323c10 */ /* 0x000fe2000ffde0ff */
[----:B------:R-:W5:Y:S01]  /*02f0*/  @P2 LDG.E.64 R52, desc[UR4][R52.64] ;  /* 0x0000000434342981 */ /* 0x000f62000c1e1b00 */
[----:B------:R-:W-:Y:S01]  /*0300*/  @P2 LEA R44, P4, R181, UR8, 0x3 ;  /* 0x00000008b52c2c11 */ /* 0x000fe2000f8818ff */
[----:B0-----:R-:W0:Y:S01]  /*0310*/  LDC.64 R4, c[0x0][0x260] ;  /* 0x00009800ff047b82 */ /* 0x001e220000000a00 */
[----:B------:R-:W-:-:S02]  /*0320*/  @P2 LEA R40, P5, R111, UR8, 0x3 ;  /* 0x000000086f282c11 */ /* 0x000fc4000f8a18ff */
[----:B------:R-:W-:Y:S02]  /*0330*/  SHF.R.U32.HI R2, RZ, 0x1d, R181 ;  /* 0x0000001dff027819 */ /* 0x000fe400000116b5 */
[----:B------:R-:W-:Y:S02]  /*0340*/  @P3 IADD3 R42, P0, R174, UR10, RZ ;  /* 0x0000000aae2a3c10 */ /* 0x000fe4000ff1e0ff */
[C---:B------:R-:W-:Y:S02]  /*0350*/  LOP3.LUT R15, R214.reuse, 0xc0, RZ, 0xfc, !PT ;  /* 0x000000c0d60f7812 */ /* 0x040fe400078efcff */
[C---:B------:R-:W-:Y:S02]  /*0360*/  LOP3.LUT R13, R214.reuse, 0xe0, RZ, 0xfc, !PT ;  /* 0x000000e0d60d7812 */ /* 0x040fe400078efcff */
[C---:B------:R-:W-:Y:S02]  /*0370*/  LOP3.LUT R55, R214.reuse, 0x100, RZ, 0xfc, !PT ;  /* 0x00000100d6377812 */ /* 0x040fe400078efcff */
[----:B------:R-:W-:-:S02]  /*0380*/  LOP3.LUT R57, R214, 0x120, RZ, 0xfc, !PT ;  /* 0x00000120d6397812 */ /* 0x000fc400078efcff */
[----:B------:R-:W-:Y:S02]  /*0390*/  SHF.L.U32 R18, R111, 0x3, RZ ;  /* 0x000000036f127819 */ /* 0x000fe400000006ff */
[----:B------:R-:W-:Y:S02]  /*03a0*/  @P3 IADD3.X R51, R17, UR11, RZ, P6, !PT ;  /* 0x0000000b11333c10 */ /* 0x000fe4000b7fe4ff */
[----:B------:R-:W-:Y:S02]  /*03b0*/  @P2 LEA.HI.X R49, R189, UR9, RZ, 0x3, P1 ;  /* 0x00000009bd312c11 */ /* 0x000fe400088f1cff */
[----:B------:R-:W-:Y:S02]  /*03c0*/  @P2 LEA.HI.X R45, R181, UR9, RZ, 0x3, P4 ;  /* 0x00000009b52d2c11 */ /* 0x000fe4000a0f1cff */
[----:B------:R-:W-:Y:S01]  /*03d0*/  @P2 LEA.HI.X R41, R111, UR9, RZ, 0x3, P5 ;  /* 0x000000096f292c11 */ /* 0x000fe2000a8f1cff */
[----:B------:R-:W5:Y:S01]  /*03e0*/  @P3 LDG.E.64 R50, desc[UR4][R50.64] ;  /* 0x0000000432323981 */ /* 0x000f62000c1e1b00 */
[----:B------:R-:W-:-:S02]  /*03f0*/  @P3 IADD3.X R43, R2, UR11, RZ, P0, !PT ;  /* 0x0000000b022b3c10 */ /* 0x000fc400087fe4ff */
[----:B------:R-:W-:Y:S01]  /*0400*/  @P2 LEA R36, P6, R15, UR8, 0x3 ;  /* 0x000000080f242c11 */ /* 0x000fe2000f8c18ff */
[----:B------:R-:W5:Y:S01]  /*0410*/  @P2 LDG.E.64 R48, desc[UR4][R48.64] ;  /* 0x0000000430302981 */ /* 0x000f62000c1e1b00 */
[----:B------:R-:W-:Y:S02]  /*0420*/  @P2 LEA R30, P1, R13, UR8, 0x3 ;  /* 0x000000080d1e2c11 */ /* 0x000fe4000f8218ff */
[----:B------:R-:W-:Y:S01]  /*0430*/  @P2 LEA R20, P4, R55, UR8, 0x3 ;  /* 0x0000000837142c11 */ /* 0x000fe2000f8818ff */
[----:B------:R-:W5:Y:S01]  /*0440*/  @P2 LDG.E.64 R44, desc[UR4][R44.64] ;  /* 0x000000042c2c2981 */ /* 0x000f62000c1e1b00 */
[----:B------:R-:W-:Y:S02]  /*0450*/  @P2 LEA R28, P5, R57, UR8, 0x3 ;  /* 0x00000008391c2c11 */ /* 0x000fe4000f8a18ff */
[----:B------:R-:W-:Y:S01]  /*0460*/  SHF.R.U32.HI R3, RZ, 0x1d, R111 ;  /* 0x0000001dff037819 */ /* 0x000fe2000001166f */
[----:B------:R-:W5:Y:S01]  /*0470*/  @P3 LDG.E.64 R42, desc[UR4][R42.64] ;  /* 0x000000042a2a3981 */ /* 0x000f62000c1e1b00 */
[----:B------:R-:W-:-:S02]  /*0480*/  @P3 IADD3 R38, P0, R18, UR10, RZ ;  /* 0x0000000a12263c10 */ /* 0x000fc4000ff1e0ff */
[----:B------:R-:W-:Y:S01]  /*0490*/  SHF.L.U32 R182, R189, 0x3, RZ ;  /* 0x00000003bdb67819 */ /* 0x000fe200000006ff */
[----:B------:R-:W5:Y:S01]  /*04a0*/  @P2 LDG.E.64 R40, desc[UR4][R40.64] ;  /* 0x0000000428282981 */ /* 0x000f62000c1e1b00 */
[----:B------:R-:W-:Y:S02]  /*04b0*/  SHF.L.U32 R16, R15, 0x3, RZ ;  /* 0x000000030f107819 */ /* 0x000fe400000006ff */
[----:B------:R-:W-:Y:S02]  /*04c0*/  SHF.L.U32 R10, R13, 0x3, RZ ;  /* 0x000000030d0a7819 */ /* 0x000fe400000006ff */
[----:B------:R-:W-:Y:S02]  /*04d0*/  SHF.L.U32 R6, R55, 0x3, RZ ;  /* 0x0000000337067819 */ /* 0x000fe400000006ff */
[----:B------:R-:W-:Y:S02]  /*04e0*/  SHF.L.U32 R12, R57, 0x3, RZ ;  /* 0x00000003390c7819 */ /* 0x000fe400000006ff */
[----:B------:R-:W-:-:S02]  /*04f0*/  @P2 LEA.HI.X R37, R15, UR9, RZ, 0x3, P6 ;  /* 0x000000090f252c11 */ /* 0x000fc4000b0f1cff */
[----:B------:R-:W-:Y:S02]  /*0500*/  @P2 LEA.HI.X R31, R13, UR9, RZ, 0x3, P1 ;  /* 0x000000090d1f2c11 */ /* 0x000fe400088f1cff */
[----:B------:R-:W-:Y:S02]  /*0510*/  @P2 LEA.HI.X R21, R55, UR9, RZ, 0x3, P4 ;  /* 0x0000000937152c11 */ /* 0x000fe4000a0f1cff */
[----:B------:R-:W-:Y:S01]  /*0520*/  @P2 LEA.HI.X R29, R57, UR9, RZ, 0x3, P5 ;  /* 0x00000009391d2c11 */ /* 0x000fe2000a8f1cff */
[----:B------:R-:W5:Y:S01]  /*0530*/  @P2 LDG.E.64 R36, desc[UR4][R36.64] ;  /* 0x0000000424242981 */ /* 0x000f62000c1e1b00 */
[----:B------:R-:W-:Y:S01]  /*0540*/  @P3 IADD3.X R39, R3, UR11, RZ, P0, !PT ;  /* 0x0000000b03273c10 */ /* 0x000fe200087fe4ff */
[----:B------:R-:W-:Y:S01]  /*0550*/  ULDC.64 UR8, c[0x0][0x230] ;  /* 0x00008c0000087ab9 */ /* 0x000fe20000000a00 */
[----:B------:R-:W-:Y:S01]  /*0560*/  SHF.R.U32.HI R0, RZ, 0x1d, R189 ;  /* 0x0000001dff007819 */ /* 0x000fe200000116bd */
[----:B------:R-:W5:Y:S01]  /*0570*/  @P2 LDG.E.64 R30, desc[UR4][R30.64] ;  /* 0x000000041e1e2981 */ /* 0x000f62000c1e1b00 */
[----:B------:R-:W-:-:S02]  /*0580*/  @P3 IADD3 R46, P6, R182, UR10, RZ ;  /* 0x0000000ab62e3c10 */ /* 0x000fc4000ffde0ff */
[----:B------:R-:W-:Y:S01]  /*0590*/  SHF.R.U32.HI R7, RZ, 0x1d, R15 ;  /* 0x0000001dff077819 */ /* 0x000fe2000001160f */
[----:B------:R-:W5:Y:S01]  /*05a0*/  @P3 LDG.E.64 R38, desc[UR4][R38.64] ;  /* 0x0000000426263981 */ /* 0x000f62000c1e1b00 */
[----:B-1----:R-:W-:Y:S02]  /*05b0*/  SHF.R.U32.HI R8, RZ, 0x1d, R13 ;  /* 0x0000001dff087819 */ /* 0x002fe4000001160d */
[----:B------:R-:W-:Y:S01]  /*05c0*/  SHF.R.U32.HI R9, RZ, 0x1d, R55 ;  /* 0x0000001dff097819 */ /* 0x000fe20000011637 */
[----:B------:R-:W5:Y:S01]  /*05d0*/  @P2 LDG.E.64 R20, desc[UR4][R20.64] ;  /* 0x0000000414142981 */ /* 0x000f62000c1e1b00 */
[----:B------:R-:W-:Y:S02]  /*05e0*/  SHF.R.U32.HI R14, RZ, 0x1d, R57 ;  /* 0x0000001dff0e7819 */ /* 0x000fe40000011639 */
[----:B------:R-:W-:Y:S01]  /*05f0*/  @P3 IADD3 R34, P0, R16, UR10, RZ ;  /* 0x0000000a10223c10 */ /* 0x000fe2000ff1e0ff */
[----:B------:R-:W5:Y:S01]  /*0600*/  @P2 LDG.E.64 R28, desc[UR4][R28.64] ;  /* 0x000000041c1c2981 */ /* 0x000f62000c1e1b00 */
[----:B------:R-:W-:-:S02]  /*0610*/  @P3 IADD3 R24, P1, R10, UR10, RZ ;  /* 0x0000000a0a183c10 */ /* 0x000fc4000ff3e0ff */
[----:B------:R-:W-:Y:S02]  /*0620*/  @P3 IADD3 R22, P4, R6, UR10, RZ ;  /* 0x0000000a06163c10 */ /* 0x000fe4000ff9e0ff */
[----:B------:R-:W-:Y:S01]  /*0630*/  @P3 IADD3 R26, P5, R12, UR10, RZ ;  /* 0x0000000a0c1a3c10 */ /* 0x000fe2000ffbe0ff */
[----:B------:R-:W-:Y:S01]  /*0640*/  ULDC UR10, c[0x0][0x214] ;  /* 0x00008500000a7ab9 */ /* 0x000fe20000000800 */
[----:B------:R-:W-:Y:S02]  /*0650*/  @P3 IADD3.X R47, R0, UR11, RZ, P6, !PT ;  /* 0x0000000b002f3c10 */ /* 0x000fe4000b7fe4ff */
[----:B------:R-:W-:Y:S02]  /*0660*/  @P3 IADD3.X R35, R7, UR11, RZ, P0, !PT ;  /* 0x0000000b07233c10 */ /* 0x000fe400087fe4ff */
[----:B------:R-:W-:Y:S02]  /*0670*/  @P3 IADD3.X R25, R8, UR11, RZ, P1, !PT ;  /* 0x0000000b08193c10 */ /* 0x000fe40008ffe4ff */
[----:B------:R-:W-:Y:S01]  /*0680*/  @P3 IADD3.X R23, R9, UR11, RZ, P4, !PT ;  /* 0x0000000b09173c10 */ /* 0x000fe2000a7fe4ff */
[----:B------:R-:W5:Y:S01]  /*0690*/  @P3 LDG.E.64 R46, desc[UR4][R46.64] ;  /* 0x000000042e2e3981 */ /* 0x000f62000c1e1b00 */
[----:B------:R-:W-:-:S03]  /*06a0*/  @P3 IADD3.X R27, R14, UR11, RZ, P5, !PT ;  /* 0x0000000b0e1b3c10 */ /* 0x000fc6000affe4ff */
[----:B------:R-:W5:Y:S04]  /*06b0*/  @P3 LDG.E.64 R34, desc[UR4][R34.64] ;  /* 0x0000000422223981 */ /* 0x000f68000c1e1b00 */
[----:B------:R-:W5:Y:S04]  /*06c0*/  @P3 LDG.E.64 R24, desc[UR4][R24.64] ;  /* 0x0000000418183981 */ /* 0x000f68000c1e1b00 */
[----:B------:R-:W5:Y:S04]  /*06d0*/  @P3 LDG.E.64 R22, desc[UR4][R22.64] ;  /* 0x0000000416163981 */ /* 0x000f68000c1e1b00 */
[----:B------:R-:W5:Y:S01]  /*06e0*/  @P3 LDG.E.64 R26, desc[UR4][R26.64] ;  /* 0x000000041a1a3981 */ /* 0x000f62000c1e1b00 */
[----:B------:R-:W-:-:S02]  /*06f0*/  IADD3 R190, P4, R190, UR6, RZ ;  /* 0x00000006bebe7c10 */ /* 0x000fc4000ff9e0ff */
[----:B------:R-:W-:Y:S02]  /*0700*/  IADD3 R206, P1, R206, UR6, RZ ;  /* 0x00000006cece7c10 */ /* 0x000fe4000ff3e0ff */
[----:B------:R-:W-:Y:S02]  /*0710*/  IADD3.X R191, R17, UR7, RZ, P4, !PT ;  /* 0x0000000711bf7c10 */ /* 0x000fe4000a7fe4ff */
[----:B------:R-:W-:Y:S02]  /*0720*/  IADD3 R18, P4, R18, UR6, RZ ;  /* 0x0000000612127c10 */ /* 0x000fe4000ff9e0ff */
[----:B------:R-:W-:Y:S02]  /*0730*/  IADD3.X R207, RZ, UR7, RZ, P1, !PT ;  /* 0x00000007ffcf7c10 */ /* 0x000fe40008ffe4ff */
[----:B------:R-:W-:Y:S02]  /*0740*/  IADD3 R174, P1, R174, UR6, RZ ;  /* 0x00000006aeae7c10 */ /* 0x000fe4000ff3e0ff */
[----:B------:R-:W-:-:S02]  /*0750*/  IADD3.X R19, R3, UR7, RZ, P4, !PT ;  /* 0x0000000703137c10 */ /* 0x000fc4000a7fe4ff */
[----:B------:R-:W-:Y:S02]  /*0760*/  ISETP.GE.AND P4, PT, R213, UR10, PT ;  /* 0x0000000ad5007c0c */ /* 0x000fe4000bf86270 */
[----:B------:R-:W-:Y:S02]  /*0770*/  IADD3 R198, P6, R198, UR6, RZ ;  /* 0x00000006c6c67c10 */ /* 0x000fe4000ffde0ff */
[----:B------:R-:W-:Y:S02]  /*0780*/  IADD3 R182, P5, R182, UR6, RZ ;  /* 0x00000006b6b67c10 */ /* 0x000fe4000ffbe0ff */
[----:B------:R-:W-:Y:S02]  /*0790*/  IADD3.X R175, R2, UR7, RZ, P1, !PT ;  /* 0x0000000702af7c10 */ /* 0x000fe40008ffe4ff */
[----:B------:R-:W-:Y:S02]  /*07a0*/  IADD3 R10, P1, R10, UR6, RZ ;  /* 0x000000060a0a7c10 */ /* 0x000fe4000ff3e0ff */
[----:B------:R-:W-:-:S02]  /*07b0*/  IADD3.X R199, R11, UR7, RZ, P6, !PT ;  /* 0x000000070bc77c10 */ /* 0x000fc4000b7fe4ff */
[----:B------:R-:W-:Y:S02]  /*07c0*/  IADD3.X R183, R0, UR7, RZ, P5, !PT ;  /* 0x0000000700b77c10 */ /* 0x000fe4000affe4ff */
[----:B------:R-:W-:Y:S02]  /*07d0*/  IADD3 R16, P5, R16, UR6, RZ ;  /* 0x0000000610107c10 */ /* 0x000fe4000ffbe0ff */
[----:B------:R-:W-:Y:S02]  /*07e0*/  IADD3.X R11, R8, UR7, RZ, P1, !PT ;  /* 0x00000007080b7c10 */ /* 0x000fe40008ffe4ff */
[----:B--2---:R-:W-:Y:S02]  /*07f0*/  LOP3.LUT P0, RZ, R66, UR8, RZ, 0xfc, !PT ;  /* 0x0000000842ff7c12 */ /* 0x004fe4000f80fcff */
[----:B------:R-:W-:Y:S02]  /*0800*/  IADD3 R6, P6, R6, UR6, RZ ;  /* 0x0000000606067c10 */ /* 0x000fe4000ffde0ff */
[----:B------:R-:W-:-:S02]  /*0810*/  IADD3 R2, P1, R12, UR6, RZ ;  /* 0x000000060c027c10 */ /* 0x000fc4000ff3e0ff */
[----:B------:R-:W-:Y:S02]  /*0820*/  IADD3.X R17, R7, UR7, RZ, P5, !PT ;  /* 0x0000000707117c10 */ /* 0x000fe4000affe4ff */
[----:B------:R-:W-:Y:S02]  /*0830*/  IADD3.X R7, R9, UR7, RZ, P6, !PT ;  /* 0x0000000709077c10 */ /* 0x000fe4000b7fe4ff */
[----:B------:R-:W-:Y:S02]  /*0840*/  IADD3.X R3, R14, UR7, RZ, P1, !PT ;  /* 0x000000070e037c10 */ /* 0x000fe40008ffe4ff */
[----:B------:R-:W-:Y:S01]  /*0850*/  LOP3.LUT P0, RZ, R67, UR9, RZ, 0xfc, P0 ;  /* 0x0000000943ff7c12 */ /* 0x000fe2000800fcff */
[----:B0-----:R-:W-:-:S12]  /*0860*/  @P4 EXIT ;  /* 0x000000000000494d */ /* 0x001fd80003800000 */
[--C-:B------:R-:W-:Y:S01]  /*0870*/  IMAD.WIDE.U32 R204, R205, 0x8, R4.reuse ;  /* 0x00000008cdcc7825 */ /* 0x100fe200078e0004 */
[----:B------:R-:W2:Y:S03]  /*0880*/  LDG.E.64 R32, desc[UR4][R32.64] ;  /* 0x0000000420207981 */ /* 0x000ea6000c1e1b00 */
[--C-:B------:R-:W-:Y:S01]  /*0890*/  IMAD.WIDE.U32 R196, R197, 0x8, R4.reuse ;  /* 0x00000008c5c47825 */ /* 0x100fe200078e0004 */
[----:B------:R-:W3:Y:S03]  /*08a0*/  LDG.E.64 R206, desc[UR4][R206.64] ;  /* 0x00000004cece7981 */ /* 0x000ee6000c1e1b00 */
[--C-:B------:R-:W-:Y:S01]  /*08b0*/  IMAD.WIDE.U32 R188, R189, 0x8, R4.reuse ;  /* 0x00000008bdbc7825 */ /* 0x100fe200078e0004 */
[----:B------:R-:W4:Y:S03]  /*08c0*/  LDG.E.64 R204, desc[UR4][R204.64] ;  /* 0x00000004cccc7981 */ /* 0x000f26000c1e1b00 */
        /* <DEDUP_REMOVED lines=9> */
[----:B------:R-:W4:Y:S04]  /*0960*/  LDG.E.64 R182, desc[UR4][R182.64] ;  /* 0x00000004b6b67981 */ /* 0x000f28000c1e1b00 */
[----:B------:R-:W4:Y:S01]  /*0970*/  LDG.E.64 R174, desc[UR4][R174.64] ;  /* 0x00000004aeae7981 */ /* 0x000f22000c1e1b00 */
[----:B------:R-:W-:-:S03]  /*0980*/  IMAD.WIDE.U32 R4, R57, 0x8, R4 ;  /* 0x0000000839047825 */ /* 0x000fc600078e0004 */
[----:B------:R-:W4:Y:S04]  /*0990*/  LDG.E.64 R18, desc[UR4][R18.64] ;  /* 0x0000000412127981 */ /* 0x000f28000c1e1b00 */
[----:B------:R-:W4:Y:S04]  /*09a0*/  LDG.E.64 R16, desc[UR4][R16.64] ;  /* 0x0000000410107981 */ /* 0x000f28000c1e1b00 */
[----:B------:R-:W4:Y:S04]  /*09b0*/  LDG.E.64 R10, desc[UR4][R10.64] ;  /* 0x000000040a0a7981 */ /* 0x000f28000c1e1b00 */
[----:B------:R-:W4:Y:S04]  /*09c0*/  LDG.E.64 R6, desc[UR4][R6.64] ;  /* 0x0000000406067981 */ /* 0x000f28000c1e1b00 */
[----:B------:R-:W4:Y:S01]  /*09d0*/  LDG.E.64 R2, desc[UR4][R2.64] ;  /* 0x0000000402027981 */ /* 0x000f22000c1e1b00 */
[----:B-----5:R-:W-:-:S02]  /*09e0*/  @!P2 CS2R R64, SRZ ;  /* 0x000000000040a805 */ /* 0x020fc4000001ff00 */
[----:B------:R-:W-:Y:S02]  /*09f0*/  @!P3 CS2R R62, SRZ ;  /* 0x00000000003eb805 */ /* 0x000fe4000001ff00 */
[----:B------:R-:W-:Y:S01]  /*0a00*/  @!P2 CS2R R60, SRZ ;  /* 0x00000000003ca805 */ /* 0x000fe2000001ff00 */
[----:B------:R-:W4:Y:S01]  /*0a10*/  LDG.E.64 R180, desc[UR4][R180.64] ;  /* 0x00000004b4b47981 */ /* 0x000f22000c1e1b00 */
[----:B------:R-:W-:Y:S02]  /*0a20*/  @!P3 CS2R R58, SRZ ;  /* 0x00000000003ab805 */ /* 0x000fe4000001ff00 */
[----:B------:R-:W-:Y:S02]  /*0a30*/  @!P2 CS2R R52, SRZ ;  /* 0x000000000034a805 */ /* 0x000fe4000001ff00 */
[----:B------:R-:W-:Y:S01]  /*0a40*/  @!P3 CS2R R26, SRZ ;  /* 0x00000000001ab805 */ /* 0x000fe2000001ff00 */
[----:B------:R-:W4:Y:S01]  /*0a50*/  LDG.E.64 R110, desc[UR4][R110.64] ;  /* 0x000000046e6e7981 */ /* 0x000f22000c1e1b00 */
[----:B------:R-:W-:-:S02]  /*0a60*/  @!P3 CS2R R50, SRZ ;  /* 0x000000000032b805 */ /* 0x000fc4000001ff00 */
        /* <DEDUP_REMOVED lines=17> */
[----:B------:R-:W-:Y:S01]  /*0b80*/  ISETP.NE.U32.AND P1, PT, R66, RZ, PT ;  /* 0x000000ff4200720c */ /* 0x000fe20003f25070 */
[----:B------:R-:W-:Y:S01]  /*0b90*/  HADD2.F32 R151, -RZ, R64.H0_H0 ;  /* 0x20000040ff977230 */ /* 0x000fe20000004100 */
[--C-:B------:R-:W-:Y:S01]  /*0ba0*/  SHF.R.U64 R100, R64, 0x10, R65.reuse ;  /* 0x0000001040647819 */ /* 0x100fe20000001241 */
[----:B------:R-:W-:Y:S01]  /*0bb0*/  HADD2.F32 R150, -RZ, R65.H0_H0 ;  /* 0x20000041ff967230 */ /* 0x000fe20000004100 */
[----:B------:R-:W-:Y:S01]  /*0bc0*/  ISETP.NE.AND.EX P1, PT, R67, RZ, PT, P1 ;  /* 0x000000ff4300720c */ /* 0x000fe20003f25310 */
        /* <DEDUP_REMOVED lines=16> */
[----:B------:R-:W-:Y:S01]  /*0cd0*/  ULDC.U8 UR6, c[0x0][0x2a0] ;  /* 0x0000a80000067ab9 */ /* 0x000fe20000000000 */
[----:B------:R-:W-:Y:S01]  /*0ce0*/  SHF.R.U32.HI R85, RZ, 0x10, R53 ;  /* 0x00000010ff557819 */ /* 0x000fe20000011635 */
[----:B------:R-:W-:Y:S01]  /*0cf0*/  ULDC UR7, c[0x0][0x218] ;  /* 0x0000860000077ab9 */ /* 0x000fe20000000800 */
[----:B------:R-:W-:Y:S01]  /*0d00*/  SHF.R.U32.HI R0, RZ, 0x10, R27 ;  /* 0x00000010ff007819 */ /* 0x000fe2000001161b */
[----:B------:R-:W-:Y:S01]  /*0d10*/  ULDC UR8, c[0x0][0x2d8] ;  /* 0x0000b60000087ab9 */ /* 0x000fe20000000800 */
[--C-:B------:R-:W-:Y:S01]  /*0d20*/  SHF.R.U64 R87, R50, 0x10, R51.reuse ;  /* 0x0000001032577819 */ /* 0x100fe20000001233 */
[----:B------:R-:W-:Y:S01]  /*0d30*/  ULDC.64 UR16, c[0x0][0x230] ;  /* 0x00008c0000107ab9 */ /* 0x000fe20000000a00 */
[----:B------:R-:W-:Y:S01]  /*0d40*/  SHF.R.U32.HI R83, RZ, 0x10, R51 ;  /* 0x00000010ff537819 */ /* 0x000fe20000011633 */
[----:B------:R-:W-:Y:S01]  /*0d50*/  ULDC.64 UR14, c[0x0][0x228] ;  /* 0x00008a00000e7ab9 */ /* 0x000fe20000000a00 */
[--C-:B------:R-:W-:Y:S01]  /*0d60*/  SHF.R.U64 R82, R48, 0x10, R49.reuse ;  /* 0x0000001030527819 */ /* 0x100fe20000001231 */
[----:B------:R-:W-:Y:S01]  /*0d70*/  ULDC.64 UR10, c[0x0][0x2b8] ;  /* 0x0000ae00000a7ab9 */ /* 0x000fe20000000a00 */
[----:B------:R-:W-:Y:S01]  /*0d80*/  SHF.R.U32.HI R79, RZ, 0x10, R49 ;  /* 0x00000010ff4f7819 */ /* 0x000fe20000011631 */
[----:B------:R-:W-:Y:S01]  /*0d90*/  ULDC.64 UR12, c[0x0][0x2c0] ;  /* 0x0000b000000c7ab9 */ /* 0x000fe20000000a00 */
[----:B------:R-:W-:-:S02]  /*0da0*/  SHF.R.U64 R81, R46, 0x10, R47 ;  /* 0x000000102e517819 */ /* 0x000fc4000000122f */
[----:B------:R-:W-:Y:S02]  /*0db0*/  SHF.R.U32.HI R77, RZ, 0x10, R47 ;  /* 0x00000010ff4d7819 */ /* 0x000fe4000001162f */
[--C-:B------:R-:W-:Y:S02]  /*0dc0*/  SHF.R.U64 R76, R44, 0x10, R45.reuse ;  /* 0x000000102c4c7819 */ /* 0x100fe4000000122d */
[----:B------:R-:W-:Y:S02]  /*0dd0*/  SHF.R.U32.HI R73, RZ, 0x10, R45 ;  /* 0x00000010ff497819 */ /* 0x000fe4000001162d */
[--C-:B------:R-:W-:Y:S02]  /*0de0*/  SHF.R.U64 R75, R42, 0x10, R43.reuse ;  /* 0x000000102a4b7819 */ /* 0x100fe4000000122b */
[----:B------:R-:W-:Y:S02]  /*0df0*/  SHF.R.U32.HI R72, RZ, 0x10, R43 ;  /* 0x00000010ff487819 */ /* 0x000fe4000001162b */
        /* <DEDUP_REMOVED lines=18> */
[----:B------:R-:W-:Y:S01]  /*0f20*/  SHF.R.U64 R53, R26, 0x10, R27 ;  /* 0x000000101a357819 */ /* 0x000fe2000000121b */
[----:B------:R-:W-:Y:S01]  /*0f30*/  HADD2.F32 R132, -RZ, R43.H0_H0 ;  /* 0x2000002bff847230 */ /* 0x000fe20000004100 */
[----:B------:R-:W-:Y:S01]  /*0f40*/  BSSY B0, `(.L_x_26657) ;  /* 0x0000467000007945 */ /* 0x000fe20003800000 */
        /* <DEDUP_REMOVED lines=8> */
[----:B------:R-:W-:Y:S01]  /*0fd0*/  HADD2.F32 R133, -RZ, R42.H0_H0 ;  /* 0x2000002aff857230 */ /* 0x000fe20000004100 */
[----:B------:R-:W-:Y:S01]  /*0fe0*/  ISETP.NE.AND P5, PT, RZ, UR6, PT ;  /* 0x00000006ff007c0c */ /* 0x000fe2000bfa5270 */
        /* <DEDUP_REMOVED lines=39> */
[----:B------:R-:W-:Y:S01]  /*1260*/  HADD2.F32 R20, -RZ, R70.H0_H0 ;  /* 0x20000046ff147230 */ /* 0x000fe20000004100 */
[----:B--2---:R-:W-:-:S02]  /*1270*/  SHF.R.U64 R210, R32, 0x10, R33 ;  /* 0x0000001020d27819 */ /* 0x004fc40000001221 */
[----:B------:R-:W-:Y:S02]  /*1280*/  SHF.R.U32.HI R98, RZ, 0x10, R33 ;  /* 0x00000010ff627819 */ /* 0x000fe40000011621 */
[--C-:B---3--:R-:W-:Y:S02]  /*1290*/  SHF.R.U64 R209, R206, 0x10, R207.reuse ;  /* 0x00000010ced17819 */ /* 0x108fe400000012cf */
[----:B------:R-:W-:Y:S02]  /*12a0*/  SHF.R.U32.HI R96, RZ, 0x10, R207 ;  /* 0x00000010ff607819 */ /* 0x000fe400000116cf */
[--C-:B----4-:R-:W-:Y:S02]  /*12b0*/  SHF.R.U64 R202, R204, 0x10, R205.reuse ;  /* 0x00000010ccca7819 */ /* 0x110fe400000012cd */
        /* <DEDUP_REMOVED lines=34> */
[----:B------:R-:W-:Y:S01]  /*14e0*/  SHF.R.U32.HI R166, RZ, 0x10, R5 ;  /* 0x00000010ffa67819 */ /* 0x000fe20000011605 */
        /* <DEDUP_REMOVED lines=99> */
[----:B------:R-:W-:-:S07]  /*1b20*/  HADD2.F32 R168, -RZ, R168.H0_H0 ;  /* 0x200000a8ffa87230 */ /* 0x000fce0000004100 */
.L_x_26819:
[----:B0-----:R-:W0:Y:S01]  /*1b30*/  LDC.64 R100, c[0x0][0x220] ;  /* 0x00008800ff647b82 */ /* 0x001e220000000a00 */
[----:B------:R-:W-:Y:S01]  /*1b40*/  ISETP.NE.U32.AND P2, PT, RZ, UR16, PT ;  /* 0x00000010ff007c0c */ /* 0x000fe2000bf45070 */
[----:B------:R-:W-:-:S03]  /*1b50*/  IMAD R52, R213, UR7, RZ ;  /* 0x00000007d5347c24 */ /* 0x000fc6000f8e02ff */
[----:B------:R-:W-:Y:S02]  /*1b60*/  ISETP.NE.AND.EX P2, PT, RZ, UR17, PT, P2 ;  /* 0x00000011ff007c0c */ /* 0x000fe4000bf45320 */
[----:B------:R-:W-:-:S04]  /*1b70*/  SHF.R.S32.HI R53, RZ, 0x1f, R52 ;  /* 0x0000001fff357819 */ /* 0x000fc80000011434 */
[----:B------:R-:W-:-:S04]  /*1b80*/  LEA.HI R53, R53, R52, RZ, 0x2 ;  /* 0x0000003435357211 */ /* 0x000fc800078f10ff */
[----:B------:R-:W-:-:S04]  /*1b90*/  LEA.HI.SX32 R239, R53, R214, 0x1e ;  /* 0x000000d635ef7211 */ /* 0x000fc800078ff2ff */
[C---:B------:R-:W-:Y:S02]  /*1ba0*/  @P1 LEA R70, P3, R239.reuse, UR14, 0x4 ;  /* 0x0000000eef461c11 */ /* 0x040fe4000f8620ff */
[C---:B------:R-:W-:Y:S02]  /*1bb0*/  @P2 LEA R68, P4, R239.reuse, UR16, 0x4 ;  /* 0x00000010ef442c11 */ /* 0x040fe4000f8820ff */
[C---:B------:R-:W-:Y:S01]  /*1bc0*/  @P1 LEA.HI.X R71, R239.reuse, UR15, RZ, 0x4, P3 ;  /* 0x0000000fef471c11 */ /* 0x040fe200098f24ff */
[C---:B0-----:R-:W-:Y:S01]  /*1bd0*/  IMAD.WIDE.U32 R52, R239.reuse, 0x10, R100 ;  /* 0x00000010ef347825 */ /* 0x041fe200078e0064 */
[----:B------:R-:W-:-:S03]  /*1be0*/  @P2 LEA.HI.X R69, R239, UR17, RZ, 0x4, P4 ;  /* 0x00000011ef452c11 */ /* 0x000fc6000a0f24ff */
[----:B------:R0:W5:Y:S04]  /*1bf0*/  @P1 LDG.E.128 R56, desc[UR4][R70.64] ;  /* 0x0000000446381981 */ /* 0x000168000c1e1d00 */
[----:B------:R-:W5:Y:S04]  /*1c00*/  LDG.E.128 R52, desc[UR4][R52.64] ;  /* 0x0000000434347981 */ /* 0x000f68000c1e1d00 */
        /* <DEDUP_REMOVED lines=9> */
.L_x_26659:
[----:B-----5:R-:W-:Y:S01]  /*1ca0*/  FADD.FTZ R52, R60, R52 ;  /* 0x000000343c347221 */ /* 0x020fe20000010000 */
[----:B------:R-:W-:Y:S06]  /*1cb0*/  BRA `(.L_x_26660) ;  /* 0x0000000000087947 */ /* 0x000fec0003800000 */
.L_x_26658:
[----:B-----5:R-:W-:-:S04]  /*1cc0*/  FADD.FTZ R52, R56, R52 ;  /* 0x0000003438347221 */ /* 0x020fc80000010000 */
[----:B------:R-:W-:-:S07]  /*1cd0*/  @P2 FADD.FTZ R52, R60, R52 ;  /* 0x000000343c342221 */ /* 0x000fce0000010000 */
.L_x_26660:
[----:B-----5:R-:W-:-:S07]  /*1ce0*/  MOV R64, R52 ;  /* 0x0000003400407202 */ /* 0x020fce0000000f00 */
.L_x_26661:
[----:B------:R-:W-:Y:S05]  /*1cf0*/  @P3 BRA `(.L_x_26662) ;  /* 0x00000000001c3947 */ /* 0x000fea0003800000 */
[----:B------:R-:W-:-:S04]  /*1d00*/  ISETP.NE.U32.AND P4, PT, RZ, UR16, PT ;  /* 0x00000010ff007c0c */ /* 0x000fc8000bf85070 */
[----:B------:R-:W-:-:S13]  /*1d10*/  ISETP.NE.AND.EX P4, PT, RZ, UR17, PT, P4 ;  /* 0x00000011ff007c0c */ /* 0x000fda000bf85340 */
[----:B------:R-:W-:Y:S05]  /*1d20*/  @P4 BRA `(.L_x_26663) ;  /* 0x0000000000084947 */ /* 0x000fea0003800000 */
[----:B------:R-:W-:Y:S05]  /*1d30*/  @P0 BRA `(.L_x_26664) ;  /* 0x0000000000140947 */ /* 0x000fea0003800000 */
[----:B------:R-:W-:Y:S05]  /*1d40*/  BRA `(.L_x_26665) ;  /* 0x0000000000147947 */ /* 0x000fea0003800000 */
.L_x_26663:
[----:B-----5:R-:W-:Y:S01]  /*1d50*/  FADD.FTZ R53, R61, R53 ;  /* 0x000000353d357221 */ /* 0x020fe20000010000 */
[----:B------:R-:W-:Y:S06]  /*1d60*/  BRA `(.L_x_26664) ;  /* 0x0000000000087947 */ /* 0x000fec0003800000 */
.L_x_26662:
[----:B-----5:R-:W-:-:S04]  /*1d70*/  FADD.FTZ R53, R57, R53 ;  /* 0x0000003539357221 */ /* 0x020fc80000010000 */
[----:B------:R-:W-:-:S07]  /*1d80*/  @P2 FADD.FTZ R53, R61, R53 ;  /* 0x000000353d352221 */ /* 0x000fce0000010000 */
.L_x_26664:
[----:B-----5:R-:W-:-:S07]  /*1d90*/  MOV R65, R53 ;  /* 0x0000003500417202 */ /* 0x020fce0000000f00 */
.L_x_26665:
[----:B------:R-:W-:Y:S05]  /*1da0*/  @P3 BRA `(.L_x_26666) ;  /* 0x00000000001c3947 */ /* 0x000fea0003800000 */
[----:B------:R-:W-:-:S04]  /*1db0*/  ISETP.NE.U32.AND P4, PT, RZ, UR16, PT ;  /* 0x00000010ff007c0c */ /* 0x000fc8000bf85070 */
[----:B------:R-:W-:-:S13]  /*1dc0*/  ISETP.NE.AND.EX P4, PT, RZ, UR17, PT, P4 ;  /* 0x00000011ff007c0c */ /* 0x000fda000bf85340 */
[----:B------:R-:W-:Y:S05]  /*1dd0*/  @P4 BRA `(.L_x_26667) ;  /* 0x0000000000084947 */ /* 0x000fea0003800000 */
[----:B------:R-:W-:Y:S05]  /*1de0*/  @P0 BRA `(.L_x_26668) ;  /* 0x0000000000140947 */ /* 0x000fea0003800000 */
[----:B------:R-:W-:Y:S05]  /*1df0*/  BRA `(.L_x_26669) ;  /* 0x0000000000147947 */ /* 0x000fea0003800000 */
.L_x_26667:
[----:B-----5:R-:W-:Y:S01]  /*1e00*/  FADD.FTZ R54, R62, R54 ;  /* 0x000000363e367221 */ /* 0x020fe20000010000 */
[----:B------:R-:W-:Y:S06]  /*1e10*/  BRA `(.L_x_26668) ;  /* 0x0000000000087947 */ /* 0x000fec0003800000 */
.L_x_26666:
[----:B-----5:R-:W-:-:S04]  /*1e20*/  FADD.FTZ R54, R58, R54 ;  /* 0x000000363a367221 */ /* 0x020fc80000010000 */
[----:B------:R-:W-:-:S07]  /*1e30*/  @P2 FADD.FTZ R54, R62, R54 ;  /* 0x000000363e362221 */ /* 0x000fce0000010000 */
.L_x_26668:
[----:B-----5:R-:W-:-:S07]  /*1e40*/  MOV R66, R54 ;  /* 0x0000003600427202 */ /* 0x020fce0000000f00 */
.L_x_26669:
[----:B------:R-:W-:Y:S05]  /*1e50*/  @P3 BRA `(.L_x_26670) ;  /* 0x00000000001c3947 */ /* 0x000fea0003800000 */
[----:B------:R-:W-:-:S04]  /*1e60*/  ISETP.NE.U32.AND P4, PT, RZ, UR16, PT ;  /* 0x00000010ff007c0c */ /* 0x000fc8000bf85070 */
[----:B------:R-:W-:-:S13]  /*1e70*/  ISETP.NE.AND.EX P4, PT, RZ, UR17, PT, P4 ;  /* 0x00000011ff007c0c */ /* 0x000fda000bf85340 */
[----:B------:R-:W-:Y:S05]  /*1e80*/  @P4 BRA `(.L_x_26671) ;  /* 0x0000000000084947 */ /* 0x000fea0003800000 */
[----:B------:R-:W-:Y:S05]  /*1e90*/  @P0 BRA `(.L_x_26672) ;  /* 0x0000000000140947 */ /* 0x000fea0003800000 */
[----:B------:R-:W-:Y:S05]  /*1ea0*/  BRA `(.L_x_26673) ;  /* 0x0000000000147947 */ /* 0x000fea0003800000 */
.L_x_26671:
[----:B-----5:R-:W-:Y:S01]  /*1eb0*/  FADD.FTZ R55, R63, R55 ;  /* 0x000000373f377221 */ /* 0x020fe20000010000 */
[----:B------:R-:W-:Y:S06]  /*1ec0*/  BRA `(.L_x_26672) ;  /* 0x0000000000087947 */ /* 0x000fec0003800000 */
.L_x_26670:
[----:B-----5:R-:W-:-:S04]  /*1ed0*/  FADD.FTZ R55, R59, R55 ;  /* 0x000000373b377221 */ /* 0x020fc80000010000 */
[----:B------:R-:W-:-:S07]  /*1ee0*/  @P2 FADD.FTZ R55, R63, R55 ;  /* 0x000000373f372221 */ /* 0x000fce0000010000 */
.L_x_26672:
[----:B-----5:R-:W-:-:S07]  /*1ef0*/  MOV R67, R55 ;  /* 0x0000003700437202 */ /* 0x020fce0000000f00 */
.L_x_26673:
[----:B------:R-:W0:Y:S01]  /*1f00*/  @P0 LDC.64 R68, c[0x0][0x238] ;  /* 0x00008e00ff440b82 */ /* 0x000e220000000a00 */
[----:B------:R-:W-:-:S05]  /*1f10*/  IADD3 R225, R239, 0x20, RZ ;  /* 0x00000020efe17810 */ /* 0x000fca0007ffe0ff */
[----:B------:R-:W-:Y:S02]  /*1f20*/  IMAD.WIDE.U32 R74, R225, 0x10, R100 ;  /* 0x00000010e14a7825 */ /* 0x000fe400078e0064 */
[----:B------:R-:W1:Y:S08]  /*1f30*/  @P2 LDC.64 R70, c[0x0][0x230] ;  /* 0x00008c00ff462b82 */ /* 0x000e700000000a00 */
[----:B------:R-:W2:Y:S01]  /*1f40*/  @P1 LDC.64 R72, c[0x0][0x228] ;  /* 0x00008a00ff481b82 */ /* 0x000ea20000000a00 */
[----:B0-----:R-:W-:-:S04]  /*1f50*/  @P0 LEA R68, P4, R239, R68, 0x4 ;  /* 0x00000044ef440211 */ /* 0x001fc800078820ff */
[----:B------:R-:W-:Y:S01]  /*1f60*/  @P0 LEA.HI.X R69, R239, R69, RZ, 0x4, P4 ;  /* 0x00000045ef450211 */ /* 0x000fe200020f24ff */
[----:B-1----:R-:W-:-:S04]  /*1f70*/  @P2 IMAD.WIDE.U32 R70, R225, 0x10, R70 ;  /* 0x00000010e1462825 */ /* 0x002fc800078e0046 */
[----:B------:R0:W-:Y:S04]  /*1f80*/  @P0 STG.E.128 desc[UR4][R68.64], R64 ;  /* 0x0000004044000986 */ /* 0x0001e8000c101d04 */
[----:B-----5:R1:W5:Y:S01]  /*1f90*/  @P2 LDG.E.128 R60, desc[UR4][R70.64] ;  /* 0x00000004463c2981 */ /* 0x020362000c1e1d00 */
[----:B--2---:R-:W-:-:S05]  /*1fa0*/  @P1 IMAD.WIDE.U32 R72, R225, 0x10, R72 ;  /* 0x00000010e1481825 */ /* 0x004fca00078e0048 */
[----:B------:R1:W5:Y:S04]  /*1fb0*/  @P1 LDG.E.128 R56, desc[UR4][R72.64] ;  /* 0x0000000448381981 */ /* 0x000368000c1e1d00 */
[----:B0-----:R1:W5:Y:S01]  /*1fc0*/  LDG.E.128 R68, desc[UR4][R74.64] ;  /* 0x000000044a447981 */ /* 0x001362000c1e1d00 */
[----:B------:R-:W-:Y:S05]  /*1fd0*/  @P3 BRA `(.L_x_26674) ;  /* 0x00000000001c3947 */ /* 0x000fea0003800000 */
[----:B------:R-:W-:-:S04]  /*1fe0*/  ISETP.NE.U32.AND P4, PT, RZ, UR16, PT ;  /* 0x00000010ff007c0c */ /* 0x000fc8000bf85070 */
[----:B------:R-:W-:-:S13]  /*1ff0*/  ISETP.NE.AND.EX P4, PT, RZ, UR17, PT, P4 ;  /* 0x00000011ff007c0c */ /* 0x000fda000bf85340 */
[----:B------:R-:W-:Y:S05]  /*2000*/  @P4 BRA `(.L_x_26675) ;  /* 0x0000000000084947 */ /* 0x000fea0003800000 */
[----:B------:R-:W-:Y:S05]  /*2010*/  @P0 BRA `(.L_x_26676) ;  /* 0x0000000000140947 */ /* 0x000fea0003800000 */
[----:B------:R-:W-:Y:S05]  /*2020*/  BRA `(.L_x_26677) ;  /* 0x0000000000147947 */ /* 0x000fea0003800000 */
.L_x_26675:
[----:B-----5:R-:W-:Y:S01]  /*2030*/  FADD.FTZ R68, R60, R68 ;  /* 0x000000443c447221 */ /* 0x020fe20000010000 */
[----:B------:R-:W-:Y:S06]  /*2040*/  BRA `(.L_x_26676) ;  /* 0x0000000000087947 */ /* 0x000fec0003800000 */
.L_x_26674:
[----:B-----5:R-:W-:-:S04]  /*2050*/  FADD.FTZ R68, R56, R68 ;  /* 0x0000004438447221 */ /* 0x020fc80000010000 */
[----:B------:R-:W-:-:S07]  /*2060*/  @P2 FADD.FTZ R68, R60, R68 ;  /* 0x000000443c442221 */ /* 0x000fce0000010000 */
.L_x_26676:
[----:B-----5:R-:W-:-:S07]  /*2070*/  MOV R64, R68 ;  /* 0x0000004400407202 */ /* 0x020fce0000000f00 */
.L_x_26677:
[----:B------:R-:W-:Y:S05]  /*2080*/  @P3 BRA `(.L_x_26678) ;  /* 0x00000000001c3947 */ /* 0x000fea0003800000 */
[----:B------:R-:W-:-:S04]  /*2090*/  ISETP.NE.U32.AND P4, PT, RZ, UR16, PT ;  /* 0x00000010ff007c0c */ /* 0x000fc8000bf85070 */
[----:B------:R-:W-:-:S13]  /*20a0*/  ISETP.NE.AND.EX P4, PT, RZ, UR17, PT, P4 ;  /* 0x00000011ff007c0c */ /* 0x000fda000bf85340 */
[----:B------:R-:W-:Y:S05]  /*20b0*/  @P4 BRA `(.L_x_26679) ;  /* 0x0000000000084947 */ /* 0x000fea0003800000 */
[----:B------:R-:W-:Y:S05]  /*20c0*/  @P0 BRA `(.L_x_26680) ;  /* 0x0000000000140947 */ /* 0x000fea0003800000 */
[----:B------:R-:W-:Y:S05]  /*20d0*/  BRA `(.L_x_26681) ;  /* 0x0000000000147947 */ /* 0x000fea0003800000 */
.L_x_26679:
[----:B-----5:R-:W-:Y:S01]  /*20e0*/  FADD.FTZ R69, R61, R69 ;  /* 0x000000453d457221 */ /* 0x020fe20000010000 */
[----:B------:R-:W-:Y:S06]  /*20f0*/  BRA `(.L_x_26680) ;  /* 0x0000000000087947 */ /* 0x000fec0003800000 */
.L_x_26678:
[----:B-----5:R-:W-:-:S04]  /*2100*/  FADD.FTZ R69, R57, R69 ;  /* 0x0000004539457221 */ /* 0x020fc80000010000 */
[----:B------:R-:W-:-:S07]  /*2110*/  @P2 FADD.FTZ R69, R61, R69 ;  /* 0x000000453d452221 */ /* 0x000fce0000010000 */
.L_x_26680:
[----:B-----5:R-:W-:-:S07]  /*2120*/  MOV R65, R69 ;  /* 0x0000004500417202 */ /* 0x020fce0000000f00 */
.L_x_26681:
[----:B------:R-:W-:Y:S05]  /*2130*/  @P3 BRA `(.L_x_26682) ;  /* 0x00000000001c3947 */ /* 0x000fea0003800000 */
[----:B------:R-:W-:-:S04]  /*2140*/  ISETP.NE.U32.AND P4, PT, RZ, UR16, PT ;  /* 0x00000010ff007c0c */ /* 0x000fc8000bf85070 */
[----:B------:R-:W-:-:S13]  /*2150*/  ISETP.NE.AND.EX P4, PT, RZ, UR17, PT, P4 ;  /* 0x00000011ff007c0c */ /* 0x000fda000bf85340 */
[----:B------:R-:W-:Y:S05]  /*2160*/  @P4 BRA `(.L_x_26683) ;  /* 0x0000000000084947 */ /* 0x000fea0003800000 */
[----:B------:R-:W-:Y:S05]  /*2170*/  @P0 BRA `(.L_x_26684) ;  /* 0x0000000000140947 */ /* 0x000fea0003800000 */
[----:B------:R-:W-:Y:S05]  /*2180*/  BRA `(.L_x_26685) ;  /* 0x0000000000147947 */ /* 0x000fea0003800000 */
.L_x_26683:
[----:B-1---5:R-:W-:Y:S01]  /*2190*/  FADD.FTZ R70, R62, R70 ;  /* 0x000000463e467221 */ /* 0x022fe20000010000 */
[----:B------:R-:W-:Y:S06]  /*21a0*/  BRA `(.L_x_26684) ;  /* 0x0000000000087947 */ /* 0x000fec0003800000 */
.L_x_26682:
[----:B-1---5:R-:W-:-:S04]  /*21b0*/  FADD.FTZ R70, R58, R70 ;  /* 0x000000463a467221 */ /* 0x022fc80000010000 */
[----:B------:R-:W-:-:S07]  /*21c0*/  @P2 FADD.FTZ R70, R62, R70 ;  /* 0x000000463e462221 */ /* 0x000fce0000010000 */
.L_x_26684:
[----:B-----5:R-:W-:-:S07]  /*21d0*/  MOV R66, R70 ;  /* 0x0000004600427202 */ /* 0x020fce0000000f00 */
.L_x_26685:
[----:B------:R-:W-:Y:S05]  /*21e0*/  @P3 BRA `(.L_x_26686) ;  /* 0x00000000001c3947 */ /* 0x000fea0003800000 */
[----:B------:R-:W-:-:S04]  /*21f0*/  ISETP.NE.U32.AND P4, PT, RZ, UR16, PT ;  /* 0x00000010ff007c0c */ /* 0x000fc8000bf85070 */
[----:B------:R-:W-:-:S13]  /*2200*/  ISETP.NE.AND.EX P4, PT, RZ, UR17, PT, P4 ;  /* 0x00000011ff007c0c */ /* 0x000fda000bf85340 */
[----:B------:R-:W-:Y:S05]  /*2210*/  @P4 BRA `(.L_x_26687) ;  /* 0x0000000000084947 */ /* 0x000fea0003800000 */
[----:B------:R-:W-:Y:S05]  /*2220*/  @P0 BRA `(.L_x_26688) ;  /* 0x0000000000140947 */ /* 0x000fea0003800000 */
[----:B------:R-:W-:Y:S05]  /*2230*/  BRA `(.L_x_26689) ;  /* 0x0000000000147947 */ /* 0x000fea0003800000 */
.L_x_26687:
[----:B-1---5:R-:W-:Y:S01]  /*2240*/  FADD.FTZ R71, R63, R71 ;  /* 0x000000473f477221 */ /* 0x022fe20000010000 */
[----:B------:R-:W-:Y:S06]  /*2250*/  BRA `(.L_x_26688) ;  /* 0x0000000000087947 */ /* 0x000fec0003800000 */
.L_x_26686:
[----:B-1---5:R-:W-:-:S04]  /*2260*/  FADD.FTZ R71, R59, R71 ;  /* 0x000000473b477221 */ /* 0x022fc80000010000 */
[----:B------:R-:W-:-:S07]  /*2270*/  @P2 FADD.FTZ R71, R63, R71 ;  /* 0x000000473f472221 */ /* 0x000fce0000010000 */
.L_x_26688:
[----:B-----5:R-:W-:-:S07]  /*2280*/  MOV R67, R71 ;  /* 0x0000004700437202 */ /* 0x020fce0000000f00 */
.L_x_26689:
[----:B------:R-:W0:Y:S01]  /*2290*/  @P0 LDC.64 R78, c[0x0][0x238] ;  /* 0x00008e00ff4e0b82 */ /* 0x000e220000000a00 */
[----:B------:R-:W-:-:S05]  /*22a0*/  IADD3 R223, R239, 0x40, RZ ;  /* 0x00000040efdf7810 */ /* 0x000fca0007ffe0ff */
[----:B------:R-:W-:Y:S02]  /*22b0*/  IMAD.WIDE.U32 R76, R223, 0x10, R100 ;  /* 0x00000010df4c7825 */ /* 0x000fe400078e0064 */
[----:B-1----:R-:W1:Y:S08]  /*22c0*/  @P1 LDC.64 R74, c[0x0][0x228] ;  /* 0x00008a00ff4a1b82 */ /* 0x002e700000000a00 */
[----:B------:R-:W2:Y:S01]  /*22d0*/  @P2 LDC.64 R72, c[0x0][0x230] ;  /* 0x00008c00ff482b82 */ /* 0x000ea20000000a00 */
[----:B0-----:R-:W-:-:S05]  /*22e0*/  @P0 IMAD.WIDE.U32 R78, R225, 0x10, R78 ;  /* 0x00000010e14e0825 */ /* 0x001fca00078e004e */
[----:B------:R0:W-:Y:S01]  /*22f0*/  @P0 STG.E.128 desc[UR4][R78.64], R64 ;  /* 0x000000404e000986 */ /* 0x0001e2000c101d04 */
[----:B-1----:R-:W-:-:S05]  /*2300*/  @P1 IMAD.WIDE.U32 R74, R223, 0x10, R74 ;  /* 0x00000010df4a1825 */ /* 0x002fca00078e004a */
[----:B-----5:R0:W5:Y:S01]  /*2310*/  @P1 LDG.E.128 R56, desc[UR4][R74.64] ;  /* 0x000000044a381981 */ /* 0x020162000c1e1d00 */
[----:B--2---:R-:W-:-:S05]  /*2320*/  @P2 IMAD.WIDE.U32 R72, R223, 0x10, R72 ;  /* 0x00000010df482825 */ /* 0x004fca00078e0048 */
[----:B------:R0:W5:Y:S04]  /*2330*/  @P2 LDG.E.128 R60, desc[UR4][R72.64] ;  /* 0x00000004483c2981 */ /* 0x000168000c1e1d00 */
[----:B------:R0:W5:Y:S01]  /*2340*/  LDG.E.128 R72, desc[UR4][R76.64] ;  /* 0x000000044c487981 */ /* 0x000162000c1e1d00 */
[----:B------:R-:W-:Y:S05]  /*2350*/  @P3 BRA `(.L_x_26690) ;  /* 0x00000000001c3947 */ /* 0x000fea0003800000 */
[----:B------:R-:W-:-:S04]  /*2360*/  ISETP.NE.U32.AND P4, PT, RZ, UR16, PT ;  /* 0x00000010ff007c0c */ /* 0x000fc8000bf85070 */
[----:B------:R-:W-:-:S13]  /*2370*/  ISETP.NE.AND.EX P4, PT, RZ, UR17, PT, P4 ;  /* 0x00000011ff007c0c */ /* 0x000fda000bf85340 */
[----:B------:R-:W-:Y:S05]  /*2380*/  @P4 BRA `(.L_x_26691) ;  /* 0x0000000000084947 */ /* 0x000fea0003800000 */
[----:B------:R-:W-:Y:S05]  /*2390*/  @P0 BRA `(.L_x_26692) ;  /* 0x0000000000140947 */ /* 0x000fea0003800000 */
[----:B------:R-:W-:Y:S05]  /*23a0*/  BRA `(.L_x_26693) ;  /* 0x0000000000147947 */ /* 0x000fea0003800000 */
.L_x_26691:
[----:B0----5:R-:W-:Y:S01]  /*23b0*/  FADD.FTZ R72, R60, R72 ;  /* 0x000000483c487221 */ /* 0x021fe20000010000 */
[----:B------:R-:W-:Y:S06]  /*23c0*/  BRA `(.L_x_26692) ;  /* 0x0000000000087947 */ /* 0x000fec0003800000 */
.L_x_26690:
[----:B0----5:R-:W-:-:S04]  /*23d0*/  FADD.FTZ R72, R56, R72 ;  /* 0x0000004838487221 */ /* 0x021fc80000010000 */
[----:B------:R-:W-:-:S07]  /*23e0*/  @P2 FADD.FTZ R72, R60, R72 ;  /* 0x000000483c482221 */ /* 0x000fce0000010000 */
.L_x_26692:
[----:B0----5:R-:W-:-:S07]  /*23f0*/  MOV R64, R72 ;  /* 0x0000004800407202 */ /* 0x021fce0000000f00 */
.L_x_26693:
[----:B------:R-:W-:Y:S05]  /*2400*/  @P3 BRA `(.L_x_26694) ;  /* 0x00000000001c3947 */ /* 0x000fea0003800000 */
[----:B------:R-:W-:-:S04]  /*2410*/  ISETP.NE.U32.AND P4, PT, RZ, UR16, PT ;  /* 0x00000010ff007c0c */ /* 0x000fc8000bf85070 */
[----:B------:R-:W-:-:S13]  /*2420*/  ISETP.NE.AND.EX P4, PT, RZ, UR17, PT, P4 ;  /* 0x00000011ff007c0c */ /* 0x000fda000bf85340 */
[----:B------:R-:W-:Y:S05]  /*2430*/  @P4 BRA `(.L_x_26695) ;  /* 0x0000000000084947 */ /* 0x000fea0003800000 */
[----:B------:R-:W-:Y:S05]  /*2440*/  @P0 BRA `(.L_x_26696) ;  /* 0x0000000000140947 */ /* 0x000fea0003800000 */
[----:B------:R-:W-:Y:S05]  /*2450*/  BRA `(.L_x_26697) ;  /* 0x0000000000147947 */ /* 0x000fea0003800000 */
.L_x_26695:
[----:B0----5:R-:W-:Y:S01]  /*2460*/  FADD.FTZ R73, R61, R73 ;  /* 0x000000493d497221 */ /* 0x021fe20000010000 */
[----:B------:R-:W-:Y:S06]  /*2470*/  BRA `(.L_x_26696) ;  /* 0x0000000000087947 */ /* 0x000fec0003800000 */
.L_x_26694:
[----:B0----5:R-:W-:-:S04]  /*2480*/  FADD.FTZ R73, R57, R73 ;  /* 0x0000004939497221 */ /* 0x021fc80000010000 */
[----:B------:R-:W-:-:S07]  /*2490*/  @P2 FADD.FTZ R73, R61, R73 ;  /* 0x000000493d492221 */ /* 0x000fce0000010000 */
.L_x_26696:
[----:B0----5:R-:W-:-:S07]  /*24a0*/  MOV R65, R73 ;  /* 0x0000004900417202 */ /* 0x021fce0000000f00 */
.L_x_26697:
[----:B------:R-:W-:Y:S05]  /*24b0*/  @P3 BRA `(.L_x_26698) ;  /* 0x00000000001c3947 */ /* 0x000fea0003800000 */
[----:B------:R-:W-:-:S04]  /*24c0*/  ISETP.NE.U32.AND P4, PT, RZ, UR16, PT ;  /* 0x00000010ff007c0c */ /* 0x000fc8000bf85070 */
[----:B------:R-:W-:-:S13]  /*24d0*/  ISETP.NE.AND.EX P4, PT, RZ, UR17, PT, P4 ;  /* 0x00000011ff007c0c */ /* 0x000fda000bf85340 */
[----:B------:R-:W-:Y:S05]  /*24e0*/  @P4 BRA `(.L_x_26699) ;  /* 0x0000000000084947 */ /* 0x000fea0003800000 */
[----:B------:R-:W-:Y:S05]  /*24f0*/  @P0 BRA `(.L_x_26700) ;  /* 0x0000000000140947 */ /* 0x000fea0003800000 */
[----:B------:R-:W-:Y:S05]  /*2500*/  BRA `(.L_x_26701) ;  /* 0x0000000000147947 */ /* 0x000fea0003800000 */
.L_x_26699:
[----:B0----5:R-:W-:Y:S01]  /*2510*/  FADD.FTZ R74, R62, R74 ;  /* 0x0000004a3e4a7221 */ /* 0x021fe20000010000 */
[----:B------:R-:W-:Y:S06]  /*2520*/  BRA `(.L_x_26700) ;  /* 0x0000000000087947 */ /* 0x000fec0003800000 */
.L_x_26698:
[----:B0----5:R-:W-:-:S04]  /*2530*/  FADD.FTZ R74, R58, R74 ;  /* 0x0000004a3a4a7221 */ /* 0x021fc80000010000 */
[----:B------:R-:W-:-:S07]  /*2540*/  @P2 FADD.FTZ R74, R62, R74 ;  /* 0x0000004a3e4a2221 */ /* 0x000fce0000010000 */
.L_x_26700:
[----:B0----5:R-:W-:-:S07]  /*2550*/  MOV R66, R74 ;  /* 0x0000004a00427202 */ /* 0x021fce0000000f00 */
.L_x_26701:
[----:B------:R-:W-:Y:S05]  /*2560*/  @P3 BRA `(.L_x_26702) ;  /* 0x00000000001c3947 */ /* 0x000fea0003800000 */
[----:B------:R-:W-:-:S04]  /*2570*/  ISETP.NE.U32.AND P4, PT, RZ, UR16, PT ;  /* 0x00000010ff007c0c */ /* 0x000fc8000bf85070 */
[----:B------:R-:W-:-:S13]  /*2580*/  ISETP.NE.AND.EX P4, PT, RZ, UR17, PT, P4 ;  /* 0x00000011ff007c0c */ /* 0x000fda000bf85340 */
[----:B------:R-:W-:Y:S05]  /*2590*/  @P4 BRA `(.L_x_26703) ;  /* 0x0000000000084947 */ /* 0x000fea0003800000 */
[----:B------:R-:W-:Y:S05]  /*25a0*/  @P0 BRA `(.L_x_26704) ;  /* 0x0000000000140947 */ /* 0x000fea0003800000 */
[----:B------:R-:W-:Y:S05]  /*25b0*/  BRA `(.L_x_26705) ;  /* 0x0000000000147947 */ /* 0x000fea0003800000 */
.L_x_26703:
[----:B0----5:R-:W-:Y:S01]  /*25c0*/  FADD.FTZ R75, R63, R75 ;  /* 0x0000004b3f4b7221 */ /* 0x021fe20000010000 */
[----:B------:R-:W-:Y:S06]  /*25d0*/  BRA `(.L_x_26704) ;  /* 0x0000000000087947 */ /* 0x000fec0003800000 */
.L_x_26702:
[----:B0----5:R-:W-:-:S04]  /*25e0*/  FADD.FTZ R75, R59, R75 ;  /* 0x0000004b3b4b7221 */ /* 0x021fc80000010000 */
[----:B------:R-:W-:-:S07]  /*25f0*/  @P2 FADD.FTZ R75, R63, R75 ;  /* 0x0000004b3f4b2221 */ /* 0x000fce0000010000 */
.L_x_26704:
[----:B0----5:R-:W-:-:S07]  /*2600*/  MOV R67, R75 ;  /* 0x0000004b00437202 */ /* 0x021fce0000000f00 */
.L_x_26705:
[----:B------:R-:W1:Y:S01]  /*2610*/  @P0 LDC.64 R82, c[0x0][0x238] ;  /* 0x00008e00ff520b82 */ /* 0x000e620000000a00 */
[----:B------:R-:W-:-:S05]  /*2620*/  IADD3 R218, R239, 0x60, RZ ;  /* 0x00000060efda7810 */ /* 0x000fca0007ffe0ff */
[----:B------:R-:W-:Y:S02]  /*2630*/  IMAD.WIDE.U32 R80, R218, 0x10, R100 ;  /* 0x00000010da507825 */ /* 0x000fe400078e0064 */
[----:B0-----:R-:W0:Y:S08]  /*2640*/  @P1 LDC.64 R78, c[0x0][0x228] ;  /* 0x00008a00ff4e1b82 */ /* 0x001e300000000a00 */
[----:B------:R-:W2:Y:S01]  /*2650*/  @P2 LDC.64 R76, c[0x0][0x230] ;  /* 0x00008c00ff4c2b82 */ /* 0x000ea20000000a00 */
[----:B-1----:R-:W-:-:S05]  /*2660*/  @P0 IMAD.WIDE.U32 R82, R223, 0x10, R82 ;  /* 0x00000010df520825 */ /* 0x002fca00078e0052 */
[----:B------:R1:W-:Y:S01]  /*2670*/  @P0 STG.E.128 desc[UR4][R82.64], R64 ;  /* 0x0000004052000986 */ /* 0x0003e2000c101d04 */
[----:B0-----:R-:W-:-:S05]  /*2680*/  @P1 IMAD.WIDE.U32 R78, R218, 0x10, R78 ;  /* 0x00000010da4e1825 */ /* 0x001fca00078e004e */
        /* <DEDUP_REMOVED lines=10> */
.L_x_26707:
[----:B-1---5:R-:W-:Y:S01]  /*2730*/  FADD.FTZ R76, R60, R76 ;  /* 0x0000004c3c4c7221 */ /* 0x022fe20000010000 */
[----:B------:R-:W-:Y:S06]  /*2740*/  BRA `(.L_x_26708) ;  /* 0x0000000000087947 */ /* 0x000fec0003800000 */
.L_x_26706:
[----:B-1---5:R-:W-:-:S04]  /*2750*/  FADD.FTZ R76, R56, R76 ;  /* 0x0000004c384c7221 */ /* 0x022fc80000010000 */
[----:B------:R-:W-:-:S07]  /*2760*/  @P2 FADD.FTZ R76, R60, R76 ;  /* 0x0000004c3c4c2221 */ /* 0x000fce0000010000 */
.L_x_26708:
[----:B-1---5:R-:W-:-:S07]  /*2770*/  MOV R64, R76 ;  /* 0x0000004c00407202 */ /* 0x022fce0000000f00 */
.L_x_26709:
[----:B------:R-:W-:Y:S05]  /*2780*/  @P3 BRA `(.L_x_26710) ;  /* 0x00000000001c3947 */ /* 0x000fea0003800000 */
[----:B------:R-:W-:-:S04]  /*2790*/  ISETP.NE.U32.AND P4, PT, RZ, UR16, PT ;  /* 0x00000010ff007c0c */ /* 0x000fc8000bf85070 */
[----:B------:R-:W-:-:S13]  /*27a0*/  ISETP.NE.AND.EX P4, PT, RZ, UR17, PT, P4 ;  /* 0x00000011ff007c0c */ /* 0x000fda000bf85340 */
[----:B------:R-:W-:Y:S05]  /*27b0*/  @P4 BRA `(.L_x_26711) ;  /* 0x0000000000084947 */ /* 0x000fea0003800000 */
[----:B------:R-:W-:Y:S05]  /*27c0*/  @P0 BRA `(.L_x_26712) ;  /* 0x0000000000140947 */ /* 0x000fea0003800000 */
[----:B------:R-:W-:Y:S05]  /*27d0*/  BRA `(.L_x_26713) ;  /* 0x0000000000147947 */ /* 0x000fea0003800000 */
.L_x_26711:
[----:B-1---5:R-:W-:Y:S01]  /*27e0*/  FADD.FTZ R77, R61, R77 ;  /* 0x0000004d3d4d7221 */ /* 0x022fe20000010000 */
[----:B------:R-:W-:Y:S06]  /*27f0*/  BRA `(.L_x_26712) ;  /* 0x0000000000087947 */ /* 0x000fec0003800000 */
.L_x_26710:
[----:B-1---5:R-:W-:-:S04]  /*2800*/  FADD.FTZ R77, R57, R77 ;  /* 0x0000004d394d7221 */ /* 0x022fc80000010000 */
[----:B------:R-:W-:-:S07]  /*2810*/  @P2 FADD.FTZ R77, R61, R77 ;  /* 0x0000004d3d4d2221 */ /* 0x000fce0000010000 */
.L_x_26712:
[----:B-1---5:R-:W-:-:S07]  /*2820*/  MOV R65, R77 ;  /* 0x0000004d00417202 */ /* 0x022fce0000000f00 */
.L_x_26713:
[----:B------:R-:W-:Y:S05]  /*2830*/  @P3 BRA `(.L_x_26714) ;  /* 0x00000000001c3947 */ /* 0x000fea0003800000 */
[----:B------:R-:W-:-:S04]  /*2840*/  ISETP.NE.U32.AND P4, PT, RZ, UR16, PT ;  /* 0x00000010ff007c0c */ /* 0x000fc8000bf85070 */
[----:B------:R-:W-:-:S13]  /*2850*/  ISETP.NE.AND.EX P4, PT, RZ, UR17, PT, P4 ;  /* 0x00000011ff007c0c */ /* 0x000fda000bf85340 */
[----:B------:R-:W-:Y:S05]  /*2860*/  @P4 BRA `(.L_x_26715) ;  /* 0x0000000000084947 */ /* 0x000fea0003800000 */
[----:B------:R-:W-:Y:S05]  /*2870*/  @P0 BRA `(.L_x_26716) ;  /* 0x0000000000140947 */ /* 0x000fea0003800000 */
[----:B------:R-:W-:Y:S05]  /*2880*/  BRA `(.L_x_26717) ;  /* 0x0000000000147947 */ /* 0x000fea0003800000 */
.L_x_26715:
[----:B-1---5:R-:W-:Y:S01]  /*2890*/  FADD.FTZ R78, R62, R78 ;  /* 0x0000004e3e4e7221 */ /* 0x022fe20000010000 */
[----:B------:R-:W-:Y:S06]  /*28a0*/  BRA `(.L_x_26716) ;  /* 0x0000000000087947 */ /* 0x000fec0003800000 */
.L_x_26714:
[----:B-1---5:R-:W-:-:S04]  /*28b0*/  FADD.FTZ R78, R58, R78 ;  /* 0x0000004e3a4e7221 */ /* 0x022fc80000010000 */
[----:B------:R-:W-:-:S07]  /*28c0*/  @P2 FADD.FTZ R78, R62, R78 ;  /* 0x0000004e3e4e2221 */ /* 0x000fce0000010000 */
.L_x_26716:
[----:B-1---5:R-:W-:-:S07]  /*28d0*/  MOV R66, R78 ;  /* 0x0000004e00427202 */ /* 0x022fce0000000f00 */
.L_x_26717:
[----:B------:R-:W-:Y:S05]  /*28e0*/  @P3 BRA `(.L_x_26718) ;  /* 0x00000000001c3947 */ /* 0x000fea0003800000 */
[----:B------:R-:W-:-:S04]  /*28f0*/  ISETP.NE.U32.AND P4, PT, RZ, UR16, PT ;  /* 0x00000010ff007c0c */ /* 0x000fc8000bf85070 */
[----:B------:R-:W-:-:S13]  /*2900*/  ISETP.NE.AND.EX P4, PT, RZ, UR17, PT, P4 ;  /* 0x00000011ff007c0c */ /* 0x000fda000bf85340 */
[----:B------:R-:W-:Y:S05]  /*2910*/  @P4 BRA `(.L_x_26719) ;  /* 0x0000000000084947 */ /* 0x000fea0003800000 */
[----:B------:R-:W-:Y:S05]  /*2920*/  @P0 BRA `(.L_x_26720) ;  /* 0x0000000000140947 */ /* 0x000fea0003800000 */
[----:B------:R-:W-:Y:S05]  /*2930*/  BRA `(.L_x_26721) ;  /* 0x0000000000147947 */ /* 0x000fea0003800000 */
.L_x_26719:
[----:B-1---5:R-:W-:Y:S01]  /*2940*/  FADD.FTZ R79, R63, R79 ;  /* 0x0000004f3f4f7221 */ /* 0x022fe20000010000 */
[----:B------:R-:W-:Y:S06]  /*2950*/  BRA `(.L_x_26720) ;  /* 0x0000000000087947 */ /* 0x000fec0003800000 */
.L_x_26718:
[----:B-1---5:R-:W-:-:S04]  /*2960*/  FADD.FTZ R79, R59, R79 ;  /* 0x0000004f3b4f7221 */ /* 0x022fc80000010000 */
[----:B------:R-:W-:-:S07]  /*2970*/  @P2 FADD.FTZ R79, R63, R79 ;  /* 0x0000004f3f4f2221 */ /* 0x000fce0000010000 */
.L_x_26720:
[----:B-1---5:R-:W-:-:S07]  /*2980*/  MOV R67, R79 ;  /* 0x0000004f00437202 */ /* 0x022fce0000000f00 */
.L_x_26721:
        /* <DEDUP_REMOVED lines=18> */
.L_x_26723:
[----:B0----5:R-:W-:Y:S01]  /*2ab0*/  FADD.FTZ R80, R60, R80 ;  /* 0x000000503c507221 */ /* 0x021fe20000010000 */
[----:B------:R-:W-:Y:S06]  /*2ac0*/  BRA `(.L_x_26724) ;  /* 0x0000000000087947 */ /* 0x000fec0003800000 */
.L_x_26722:
[----:B0----5:R-:W-:-:S04]  /*2ad0*/  FADD.FTZ R80, R56, R80 ;  /* 0x0000005038507221 */ /* 0x021fc80000010000 */
[----:B------:R-:W-:-:S07]  /*2ae0*/  @P2 FADD.FTZ R80, R60, R80 ;  /* 0x000000503c502221 */ /* 0x000fce0000010000 */
.L_x_26724:
[----:B0----5:R-:W-:-:S07]  /*2af0*/  MOV R64, R80 ;  /* 0x0000005000407202 */ /* 0x021fce0000000f00 */
.L_x_26725:
[----:B------:R-:W-:Y:S05]  /*2b00*/  @P3 BRA `(.L_x_26726) ;  /* 0x00000000001c3947 */ /* 0x000fea0003800000 */
[----:B------:R-:W-:-:S04]  /*2b10*/  ISETP.NE.U32.AND P4, PT, RZ, UR16, PT ;  /* 0x00000010ff007c0c */ /* 0x000fc8000bf85070 */
[----:B------:R-:W-:-:S13]  /*2b20*/  ISETP.NE.AND.EX P4, PT, RZ, UR17, PT, P4 ;  /* 0x00000011ff007c0c */ /* 0x000fda000bf85340 */
[----:B------:R-:W-:Y:S05]  /*2b30*/  @P4 BRA `(.L_x_26727) ;  /* 0x0000000000084947 */ /* 0x000fea0003800000 */
[----:B------:R-:W-:Y:S05]  /*2b40*/  @P0 BRA `(.L_x_26728) ;  /* 0x0000000000140947 */ /* 0x000fea0003800000 */
[----:B------:R-:W-:Y:S05]  /*2b50*/  BRA `(.L_x_26729) ;  /* 0x0000000000147947 */ /* 0x000fea0003800000 */
.L_x_26727:
[----:B0----5:R-:W-:Y:S01]  /*2b60*/  FADD.FTZ R81, R61, R81 ;  /* 0x000000513d517221 */ /* 0x021fe20000010000 */
[----:B------:R-:W-:Y:S06]  /*2b70*/  BRA `(.L_x_26728) ;  /* 0x0000000000087947 */ /* 0x000fec0003800000 */
.L_x_26726:
[----:B0----5:R-:W-:-:S04]  /*2b80*/  FADD.FTZ R81, R57, R81 ;  /* 0x0000005139517221 */ /* 0x021fc80000010000 */
[----:B------:R-:W-:-:S07]  /*2b90*/  @P2 FADD.FTZ R81, R61, R81 ;  /* 0x000000513d512221 */ /* 0x000fce0000010000 */
.L_x_26728:
[----:B0----5:R-:W-:-:S07]  /*2ba0*/  MOV R65, R81 ;  /* 0x0000005100417202 */ /* 0x021fce0000000f00 */
.L_x_26729:
[----:B------:R-:W-:Y:S05]  /*2bb0*/  @P3 BRA `(.L_x_26730) ;  /* 0x00000000001c3947 */ /* 0x000fea0003800000 */
[----:B------:R-:W-:-:S04]  /*2bc0*/  ISETP.NE.U32.AND P4, PT, RZ, UR16, PT ;  /* 0x00000010ff007c0c */ /* 0x000fc8000bf85070 */
[----:B------:R-:W-:-:S13]  /*2bd0*/  ISETP.NE.AND.EX P4, PT, RZ, UR17, PT, P4 ;  /* 0x00000011ff007c0c */ /* 0x000fda000bf85340 */
[----:B------:R-:W-:Y:S05]  /*2be0*/  @P4 BRA `(.L_x_26731) ;  /* 0x0000000000084947 */ /* 0x000fea0003800000 */
[----:B------:R-:W-:Y:S05]  /*2bf0*/  @P0 BRA `(.L_x_26732) ;  /* 0x0000000000140947 */ /* 0x000fea0003800000 */
[----:B------:R-:W-:Y:S05]  /*2c00*/  BRA `(.L_x_26733) ;  /* 0x0000000000147947 */ /* 0x000fea0003800000 */
.L_x_26731:
[----:B0----5:R-:W-:Y:S01]  /*2c10*/  FADD.FTZ R82, R62, R82 ;  /* 0x000000523e527221 */ /* 0x021fe20000010000 */
[----:B------:R-:W-:Y:S06]  /*2c20*/  BRA `(.L_x_26732) ;  /* 0x0000000000087947 */ /* 0x000fec0003800000 */
.L_x_26730:
[----:B0----5:R-:W-:-:S04]  /*2c30*/  FADD.FTZ R82, R58, R82 ;  /* 0x000000523a527221 */ /* 0x021fc80000010000 */
[----:B------:R-:W-:-:S07]  /*2c40*/  @P2 FADD.FTZ R82, R62, R82 ;  /* 0x000000523e522221 */ /* 0x000fce0000010000 */
.L_x_26732:
[----:B0----5:R-:W-:-:S07]  /*2c50*/  MOV R66, R82 ;  /* 0x0000005200427202 */ /* 0x021fce0000000f00 */
.L_x_26733:
[----:B------:R-:W-:Y:S05]  /*2c60*/  @P3 BRA `(.L_x_26734) ;  /* 0x00000000001c3947 */ /* 0x000fea0003800000 */
[----:B------:R-:W-:-:S04]  /*2c70*/  ISETP.NE.U32.AND P4, PT, RZ, UR16, PT ;  /* 0x00000010ff007c0c */ /* 0x000fc8000bf85070 */
[----:B------:R-:W-:-:S13]  /*2c80*/  ISETP.NE.AND.EX P4, PT, RZ, UR17, PT, P4 ;  /* 0x00000011ff007c0c */ /* 0x000fda000bf85340 */
[----:B------:R-:W-:Y:S05]  /*2c90*/  @P4 BRA `(.L_x_26735) ;  /* 0x0000000000084947 */ /* 0x000fea0003800000 */
[----:B------:R-:W-:Y:S05]  /*2ca0*/  @P0 BRA `(.L_x_26736) ;  /* 0x0000000000140947 */ /* 0x000fea0003800000 */
[----:B------:R-:W-:Y:S05]  /*2cb0*/  BRA `(.L_x_26737) ;  /* 0x0000000000147947 */ /* 0x000fea0003800000 */
.L_x_26735:
[----:B0----5:R-:W-:Y:S01]  /*2cc0*/  FADD.FTZ R83, R63, R83 ;  /* 0x000000533f537221 */ /* 0x021fe20000010000 */
[----:B------:R-:W-:Y:S06]  /*2cd0*/  BRA `(.L_x_26736) ;  /* 0x0000000000087947 */ /* 0x000fec0003800000 */
.L_x_26734:
[----:B0----5:R-:W-:-:S04]  /*2ce0*/  FADD.FTZ R83, R59, R83 ;  /* 0x000000533b537221 */ /* 0x021fc80000010000 */
[----:B------:R-:W-:-:S07]  /*2cf0*/  @P2 FADD.FTZ R83, R63, R83 ;  /* 0x000000533f532221 */ /* 0x000fce0000010000 */
.L_x_26736:
[----:B0----5:R-:W-:-:S07]  /*2d00*/  MOV R67, R83 ;  /* 0x0000005300437202 */ /* 0x021fce0000000f00 */
.L_x_26737:
        /* <DEDUP_REMOVED lines=18> */
.L_x_26739:
[----:B-1---5:R-:W-:Y:S01]  /*2e30*/  FADD.FTZ R84, R60, R84 ;  /* 0x000000543c547221 */ /* 0x022fe20000010000 */
[----:B------:R-:W-:Y:S06]  /*2e40*/  BRA `(.L_x_26740) ;  /* 0x0000000000087947 */ /* 0x000fec0003800000 */
.L_x_26738:
[----:B-1---5:R-:W-:-:S04]  /*2e50*/  FADD.FTZ R84, R56, R84 ;  /* 0x0000005438547221 */ /* 0x022fc80000010000 */
[----:B------:R-:W-:-:S07]  /*2e60*/  @P2 FADD.FTZ R84, R60, R84 ;  /* 0x000000543c542221 */ /* 0x000fce0000010000 */
.L_x_26740:
[----:B-1---5:R-:W-:-:S07]  /*2e70*/  MOV R64, R84 ;  /* 0x0000005400407202 */ /* 0x022fce0000000f00 */
.L_x_26741:
[----:B------:R-:W-:Y:S05]  /*2e80*/  @P3 BRA `(.L_x_26742) ;  /* 0x00000000001c3947 */ /* 0x000fea0003800000 */
[----:B------:R-:W-:-:S04]  /*2e90*/  ISETP.NE.U32.AND P4, PT, RZ, UR16, PT ;  /* 0x00000010ff007c0c */ /* 0x000fc8000bf85070 */
[----:B------:R-:W-:-:S13]  /*2ea0*/  ISETP.NE.AND.EX P4, PT, RZ, UR17, PT, P4 ;  /* 0x00000011ff007c0c */ /* 0x000fda000bf85340 */
[----:B------:R-:W-:Y:S05]  /*2eb0*/  @P4 BRA `(.L_x_26743) ;  /* 0x0000000000084947 */ /* 0x000fea0003800000 */
[----:B------:R-:W-:Y:S05]  /*2ec0*/  @P0 BRA `(.L_x_26744) ;  /* 0x0000000000140947 */ /* 0x000fea0003800000 */
[----:B------:R-:W-:Y:S05]  /*2ed0*/  BRA `(.L_x_26745) ;  /* 0x0000000000147947 */ /* 0x000fea0003800000 */
.L_x_26743:
[----:B-1---5:R-:W-:Y:S01]  /*2ee0*/  FADD.FTZ R85, R61, R85 ;  /* 0x000000553d557221 */ /* 0x022fe20000010000 */
[----:B------:R-:W-:Y:S06]  /*2ef0*/  BRA `(.L_x_26744) ;  /* 0x0000000000087947 */ /* 0x000fec0003800000 */
.L_x_26742:
[----:B-1---5:R-:W-:-:S04]  /*2f00*/  FADD.FTZ R85, R57, R85 ;  /* 0x0000005539557221 */ /* 0x022fc80000010000 */
[----:B------:R-:W-:-:S07]  /*2f10*/  @P2 FADD.FTZ R85, R61, R85 ;  /* 0x000000553d552221 */ /* 0x000fce0000010000 */
.L_x_26744:
[----:B-1---5:R-:W-:-:S07]  /*2f20*/  MOV R65, R85 ;  /* 0x0000005500417202 */ /* 0x022fce0000000f00 */
.L_x_26745:
[----:B------:R-:W-:Y:S05]  /*2f30*/  @P3 BRA `(.L_x_26746) ;  /* 0x00000000001c3947 */ /* 0x000fea0003800000 */
[----:B------:R-:W-:-:S04]  /*2f40*/  ISETP.NE.U32.AND P4, PT, RZ, UR16, PT ;  /* 0x00000010ff007c0c */ /* 0x000fc8000bf85070 */
[----:B------:R-:W-:-:S13]  /*2f50*/  ISETP.NE.AND.EX P4, PT, RZ, UR17, PT, P4 ;  /* 0x00000011ff007c0c */ /* 0x000fda000bf85340 */
[----:B------:R-:W-:Y:S05]  /*2f60*/  @P4 BRA `(.L_x_26747) ;  /* 0x0000000000084947 */ /* 0x000fea0003800000 */
[----:B------:R-:W-:Y:S05]  /*2f70*/  @P0 BRA `(.L_x_26748) ;  /* 0x0000000000140947 */ /* 0x000fea0003800000 */
[----:B------:R-:W-:Y:S05]  /*2f80*/  BRA `(.L_x_26749) ;  /* 0x0000000000147947 */ /* 0x000fea0003800000 */
.L_x_26747:
[----:B-1---5:R-:W-:Y:S01]  /*2f90*/  FADD.FTZ R86, R62, R86 ;  /* 0x000000563e567221 */ /* 0x022fe20000010000 */
[----:B------:R-:W-:Y:S06]  /*2fa0*/  BRA `(.L_x_26748) ;  /* 0x0000000000087947 */ /* 0x000fec0003800000 */
.L_x_26746:
[----:B-1---5:R-:W-:-:S04]  /*2fb0*/  FADD.FTZ R86, R58, R86 ;  /* 0x000000563a567221 */ /* 0x022fc80000010000 */
[----:B------:R-:W-:-:S07]  /*2fc0*/  @P2 FADD.FTZ R86, R62, R86 ;  /* 0x000000563e562221 */ /* 0x000fce0000010000 */
.L_x_26748:
[----:B-1---5:R-:W-:-:S07]  /*2fd0*/  MOV R66, R86 ;  /* 0x0000005600427202 */ /* 0x022fce0000000f00 */
.L_x_26749:
[----:B------:R-:W-:Y:S05]  /*2fe0*/  @P3 BRA `(.L_x_26750) ;  /* 0x00000000001c3947 */ /* 0x000fea0003800000 */
[----:B------:R-:W-:-:S04]  /*2ff0*/  ISETP.NE.U32.AND P4, PT, RZ, UR16, PT ;  /* 0x00000010ff007c0c */ /* 0x000fc8000bf85070 */
[----:B------:R-:W-:-:S13]  /*3000*/  ISETP.NE.AND.EX P4, PT, RZ, UR17, PT, P4 ;  /* 0x00000011ff007c0c */ /* 0x000fda000bf85340 */
[----:B------:R-:W-:Y:S05]  /*3010*/  @P4 BRA `(.L_x_26751) ;  /* 0x0000000000084947 */ /* 0x000fea0003800000 */
[----:B------:R-:W-:Y:S05]  /*3020*/  @P0 BRA `(.L_x_26752) ;  /* 0x0000000000140947 */ /* 0x000fea0003800000 */
[----:B------:R-:W-:Y:S05]  /*3030*/  BRA `(.L_x_26753) ;  /* 0x0000000000147947 */ /* 0x000fea0003800000 */
.L_x_26751:
[----:B-1---5:R-:W-:Y:S01]  /*3040*/  FADD.FTZ R87, R63, R87 ;  /* 0x000000573f577221 */ /* 0x022fe20000010000 */
[----:B------:R-:W-:Y:S06]  /*3050*/  BRA `(.L_x_26752) ;  /* 0x0000000000087947 */ /* 0x000fec0003800000 */
.L_x_26750:
[----:B-1---5:R-:W-:-:S04]  /*3060*/  FADD.FTZ R87, R59, R87 ;  /* 0x000000573b577221 */ /* 0x022fc80000010000 */
[----:B------:R-:W-:-:S07]  /*3070*/  @P2 FADD.FTZ R87, R63, R87 ;  /* 0x000000573f572221 */ /* 0x000fce0000010000 */
.L_x_26752:
[----:B-1---5:R-:W-:-:S07]  /*3080*/  MOV R67, R87 ;  /* 0x0000005700437202 */ /* 0x022fce0000000f00 */
.L_x_26753:
        /* <DEDUP_REMOVED lines=18> */
.L_x_26755:
[----:B0----5:R-:W-:Y:S01]  /*31b0*/  FADD.FTZ R88, R60, R88 ;  /* 0x000000583c587221 */ /* 0x021fe20000010000 */
[----:B------:R-:W-:Y:S06]  /*31c0*/  BRA `(.L_x_26756) ;  /* 0x0000000000087947 */ /* 0x000fec0003800000 */
.L_x_26754:
[----:B0----5:R-:W-:-:S04]  /*31d0*/  FADD.FTZ R88, R56, R88 ;  /* 0x0000005838587221 */ /* 0x021fc80000010000 */
[----:B------:R-:W-:-:S07]  /*31e0*/  @P2 FADD.FTZ R88, R60, R88 ;  /* 0x000000583c582221 */ /* 0x000fce0000010000 */
.L_x_26756:
[----:B0----5:R-:W-:-:S07]  /*31f0*/  MOV R64, R88 ;  /* 0x0000005800407202 */ /* 0x021fce0000000f00 */
.L_x_26757:
[----:B------:R-:W-:Y:S05]  /*3200*/  @P3 BRA `(.L_x_26758) ;  /* 0x00000000001c3947 */ /* 0x000fea0003800000 */
[----:B------:R-:W-:-:S04]  /*3210*/  ISETP.NE.U32.AND P4, PT, RZ, UR16, PT ;  /* 0x00000010ff007c0c */ /* 0x000fc8000bf85070 */
[----:B------:R-:W-:-:S13]  /*3220*/  ISETP.NE.AND.EX P4, PT, RZ, UR17, PT, P4 ;  /* 0x00000011ff007c0c */ /* 0x000fda000bf85340 */
[----:B------:R-:W-:Y:S05]  /*3230*/  @P4 BRA `(.L_x_26759) ;  /* 0x0000000000084947 */ /* 0x000fea0003800000 */
[----:B------:R-:W-:Y:S05]  /*3240*/  @P0 BRA `(.L_x_26760) ;  /* 0x0000000000140947 */ /* 0x000fea0003800000 */
[----:B------:R-:W-:Y:S05]  /*3250*/  BRA `(.L_x_26761) ;  /* 0x0000000000147947 */ /* 0x000fea0003800000 */
.L_x_26759:
[----:B0----5:R-:W-:Y:S01]  /*3260*/  FADD.FTZ R89, R61, R89 ;  /* 0x000000593d597221 */ /* 0x021fe20000010000 */
[----:B------:R-:W-:Y:S06]  /*3270*/  BRA `(.L_x_26760) ;  /* 0x0000000000087947 */ /* 0x000fec0003800000 */
.L_x_26758:
[----:B0----5:R-:W-:-:S04]  /*3280*/  FADD.FTZ R89, R57, R89 ;  /* 0x0000005939597221 */ /* 0x021fc80000010000 */
[----:B------:R-:W-:-:S07]  /*3290*/  @P2 FADD.FTZ R89, R61, R89 ;  /* 0x000000593d592221 */ /* 0x000fce0000010000 */
.L_x_26760:
[----:B0----5:R-:W-:-:S07]  /*32a0*/  MOV R65, R89 ;  /* 0x0000005900417202 */ /* 0x021fce0000000f00 */
.L_x_26761:
[----:B------:R-:W-:Y:S05]  /*32b0*/  @P3 BRA `(.L_x_26762) ;  /* 0x00000000001c3947 */ /* 0x000fea0003800000 */
[----:B------:R-:W-:-:S04]  /*32c0*/  ISETP.NE.U32.AND P4, PT, RZ, UR16, PT ;  /* 0x00000010ff007c0c */ /* 0x000fc8000bf85070 */
[----:B------:R-:W-:-:S13]  /*32d0*/  ISETP.NE.AND.EX P4, PT, RZ, UR17, PT, P4 ;  /* 0x00000011ff007c0c */ /* 0x000fda000bf85340 */
[----:B------:R-:W-:Y:S05]  /*32e0*/  @P4 BRA `(.L_x_26763) ;  /* 0x0000000000084947 */ /* 0x000fea0003800000 */
[----:B------:R-:W-:Y:S05]  /*32f0*/  @P0 BRA `(.L_x_26764) ;  /* 0x0000000000140947 */ /* 0x000fea0003800000 */
[----:B------:R-:W-:Y:S05]  /*3300*/  BRA `(.L_x_26765) ;  /* 0x0000000000147947 */ /* 0x000fea0003800000 */
.L_x_26763:
[----:B0----5:R-:W-:Y:S01]  /*3310*/  FADD.FTZ R90, R62, R90 ;  /* 0x0000005a3e5a7221 */ /* 0x021fe20000010000 */
[----:B------:R-:W-:Y:S06]  /*3320*/  BRA `(.L_x_26764) ;  /* 0x0000000000087947 */ /* 0x000fec0003800000 */
.L_x_26762:
[----:B0----5:R-:W-:-:S04]  /*3330*/  FADD.FTZ R90, R58, R90 ;  /* 0x0000005a3a5a7221 */ /* 0x021fc80000010000 */
[----:B------:R-:W-:-:S07]  /*3340*/  @P2 FADD.FTZ R90, R62, R90 ;  /* 0x0000005a3e5a2221 */ /* 0x000fce0000010000 */
.L_x_26764:
[----:B0----5:R-:W-:-:S07]  /*3350*/  MOV R66, R90 ;  /* 0x0000005a00427202 */ /* 0x021fce0000000f00 */
.L_x_26765:
[----:B------:R-:W-:Y:S05]  /*3360*/  @P3 BRA `(.L_x_26766) ;  /* 0x00000000001c3947 */ /* 0x000fea0003800000 */
[----:B------:R-:W-:-:S04]  /*3370*/  ISETP.NE.U32.AND P4, PT, RZ, UR16, PT ;  /* 0x00000010ff007c0c */ /* 0x000fc8000bf85070 */
[----:B------:R-:W-:-:S13]  /*3380*/  ISETP.NE.AND.EX P4, PT, RZ, UR17, PT, P4 ;  /* 0x00000011ff007c0c */ /* 0x000fda000bf85340 */
[----:B------:R-:W-:Y:S05]  /*3390*/  @P4 BRA `(.L_x_26767) ;  /* 0x0000000000084947 */ /* 0x000fea0003800000 */
[----:B------:R-:W-:Y:S05]  /*33a0*/  @P0 BRA `(.L_x_26768) ;  /* 0x0000000000140947 */ /* 0x000fea0003800000 */
[----:B------:R-:W-:Y:S05]  /*33b0*/  BRA `(.L_x_26769) ;  /* 0x0000000000147947 */ /* 0x000fea0003800000 */
.L_x_26767:
[----:B0----5:R-:W-:Y:S01]  /*33c0*/  FADD.FTZ R91, R63, R91 ;  /* 0x0000005b3f5b7221 */ /* 0x021fe20000010000 */
[----:B------:R-:W-:Y:S06]  /*33d0*/  BRA `(.L_x_26768) ;  /* 0x0000000000087947 */ /* 0x000fec0003800000 */
.L_x_26766:
[----:B0----5:R-:W-:-:S04]  /*33e0*/  FADD.FTZ R91, R59, R91 ;  /* 0x0000005b3b5b7221 */ /* 0x021fc80000010000 */
[----:B------:R-:W-:-:S07]  /*33f0*/  @P2 FADD.FTZ R91, R63, R91 ;  /* 0x0000005b3f5b2221 */ /* 0x000fce0000010000 */
.L_x_26768:
[----:B0----5:R-:W-:-:S07]  /*3400*/  MOV R67, R91 ;  /* 0x0000005b00437202 */ /* 0x021fce0000000f00 */
.L_x_26769:
        /* <DEDUP_REMOVED lines=18> */
.L_x_26771:
[----:B-1---5:R-:W-:Y:S01]  /*3530*/  FADD.FTZ R92, R60, R92 ;  /* 0x0000005c3c5c7221 */ /* 0x022fe20000010000 */
[----:B------:R-:W-:Y:S06]  /*3540*/  BRA `(.L_x_26772) ;  /* 0x0000000000087947 */ /* 0x000fec0003800000 */
.L_x_26770:
[----:B-1---5:R-:W-:-:S04]  /*3550*/  FADD.FTZ R92, R56, R92 ;  /* 0x0000005c385c7221 */ /* 0x022fc80000010000 */
[----:B------:R-:W-:-:S07]  /*3560*/  @P2 FADD.FTZ R92, R60, R92 ;  /* 0x0000005c3c5c2221 */ /* 0x000fce0000010000 */
.L_x_26772:
[----:B-1---5:R-:W-:-:S07]  /*3570*/  MOV R64, R92 ;  /* 0x0000005c00407202 */ /* 0x022fce0000000f00 */
.L_x_26773:
[----:B------:R-:W-:Y:S05]  /*3580*/  @P3 BRA `(.L_x_26774) ;  /* 0x00000000001c3947 */ /* 0x000fea0003800000 */
[----:B------:R-:W-:-:S04]  /*3590*/  ISETP.NE.U32.AND P4, PT, RZ, UR16, PT ;  /* 0x00000010ff007c0c */ /* 0x000fc8000bf85070 */
[----:B------:R-:W-:-:S13]  /*35a0*/  ISETP.NE.AND.EX P4, PT, RZ, UR17, PT, P4 ;  /* 0x00000011ff007c0c */ /* 0x000fda000bf85340 */
[----:B------:R-:W-:Y:S05]  /*35b0*/  @P4 BRA `(.L_x_26775) ;  /* 0x0000000000084947 */ /* 0x000fea0003800000 */
[----:B------:R-:W-:Y:S05]  /*35c0*/  @P0 BRA `(.L_x_26776) ;  /* 0x0000000000140947 */ /* 0x000fea0003800000 */
[----:B------:R-:W-:Y:S05]  /*35d0*/  BRA `(.L_x_26777) ;  /* 0x0000000000147947 */ /* 0x000fea0003800000 */
.L_x_26775:
[----:B-1---5:R-:W-:Y:S01]  /*35e0*/  FADD.FTZ R93, R61, R93 ;  /* 0x0000005d3d5d7221 */ /* 0x022fe20000010000 */
[----:B------:R-:W-:Y:S06]  /*35f0*/  BRA `(.L_x_26776) ;  /* 0x0000000000087947 */ /* 0x000fec0003800000 */
.L_x_26774:
[----:B-1---5:R-:W-:-:S04]  /*3600*/  FADD.FTZ R93, R57, R93 ;  /* 0x0000005d395d7221 */ /* 0x022fc80000010000 */
[----:B------:R-:W-:-:S07]  /*3610*/  @P2 FADD.FTZ R93, R61, R93 ;  /* 0x0000005d3d5d2221 */ /* 0x000fce0000010000 */
.L_x_26776:
[----:B-1---5:R-:W-:-:S07]  /*3620*/  MOV R65, R93 ;  /* 0x0000005d00417202 */ /* 0x022fce0000000f00 */
.L_x_26777:
[----:B------:R-:W-:Y:S05]  /*3630*/  @P3 BRA `(.L_x_26778) ;  /* 0x00000000001c3947 */ /* 0x000fea0003800000 */
[----:B------:R-:W-:-:S04]  /*3640*/  ISETP.NE.U32.AND P4, PT, RZ, UR16, PT ;  /* 0x00000010ff007c0c */ /* 0x000fc8000bf85070 */
[----:B------:R-:W-:-:S13]  /*3650*/  ISETP.NE.AND.EX P4, PT, RZ, UR17, PT, P4 ;  /* 0x00000011ff007c0c */ /* 0x000fda000bf85340 */
[----:B------:R-:W-:Y:S05]  /*3660*/  @P4 BRA `(.L_x_26779) ;  /* 0x0000000000084947 */ /* 0x000fea0003800000 */
[----:B------:R-:W-:Y:S05]  /*3670*/  @P0 BRA `(.L_x_26780) ;  /* 0x0000000000140947 */ /* 0x000fea0003800000 */
[----:B------:R-:W-:Y:S05]  /*3680*/  BRA `(.L_x_26781) ;  /* 0x0000000000147947 */ /* 0x000fea0003800000 */
.L_x_26779:
[----:B-1---5:R-:W-:Y:S01]  /*3690*/  FADD.FTZ R94, R62, R94 ;  /* 0x0000005e3e5e7221 */ /* 0x022fe20000010000 */
[----:B------:R-:W-:Y:S06]  /*36a0*/  BRA `(.L_x_26780) ;  /* 0x0000000000087947 */ /* 0x000fec0003800000 */
.L_x_26778:
[----:B-1---5:R-:W-:-:S04]  /*36b0*/  FADD.FTZ R94, R58, R94 ;  /* 0x0000005e3a5e7221 */ /* 0x022fc80000010000 */
[----:B------:R-:W-:-:S07]  /*36c0*/  @P2 FADD.FTZ R94, R62, R94 ;  /* 0x0000005e3e5e2221 */ /* 0x000fce0000010000 */
.L_x_26780:
[----:B-1---5:R-:W-:-:S07]  /*36d0*/  MOV R66, R94 ;  /* 0x0000005e00427202 */ /* 0x022fce0000000f00 */
.L_x_26781:
[----:B------:R-:W-:Y:S05]  /*36e0*/  @P3 BRA `(.L_x_26782) ;  /* 0x00000000001c3947 */ /* 0x000fea0003800000 */
[----:B------:R-:W-:-:S04]  /*36f0*/  ISETP.NE.U32.AND P4, PT, RZ, UR16, PT ;  /* 0x00000010ff007c0c */ /* 0x000fc8000bf85070 */
[----:B------:R-:W-:-:S13]  /*3700*/  ISETP.NE.AND.EX P4, PT, RZ, UR17, PT, P4 ;  /* 0x00000011ff007c0c */ /* 0x000fda000bf85340 */
[----:B------:R-:W-:Y:S05]  /*3710*/  @P4 BRA `(.L_x_26783) ;  /* 0x0000000000084947 */ /* 0x000fea0003800000 */
[----:B------:R-:W-:Y:S05]  /*3720*/  @P0 BRA `(.L_x_26784) ;  /* 0x0000000000140947 */ /* 0x000fea0003800000 */
[----:B------:R-:W-:Y:S05]  /*3730*/  BRA `(.L_x_26785) ;  /* 0x0000000000147947 */ /* 0x000fea0003800000 */
.L_x_26783:
[----:B-1---5:R-:W-:Y:S01]  /*3740*/  FADD.FTZ R95, R63, R95 ;  /* 0x0000005f3f5f7221 */ /* 0x022fe20000010000 */
[----:B------:R-:W-:Y:S06]  /*3750*/  BRA `(.L_x_26784) ;  /* 0x0000000000087947 */ /* 0x000fec0003800000 */
.L_x_26782:
[----:B-1---5:R-:W-:-:S04]  /*3760*/  FADD.FTZ R95, R59, R95 ;  /* 0x0000005f3b5f7221 */ /* 0x022fc80000010000 */
[----:B------:R-:W-:-:S07]  /*3770*/  @P2 FADD.FTZ R95, R63, R95 ;  /* 0x0000005f3f5f2221 */ /* 0x000fce0000010000 */
.L_x_26784:
[----:B-1---5:R-:W-:-:S07]  /*3780*/  MOV R67, R95 ;  /* 0x0000005f00437202 */ /* 0x022fce0000000f00 */
.L_x_26785:
        /* <DEDUP_REMOVED lines=18> */
.L_x_26787:
[----:B0----5:R-:W-:Y:S01]  /*38b0*/  FADD.FTZ R96, R60, R96 ;  /* 0x000000603c607221 */ /* 0x021fe20000010000 */
[----:B------:R-:W-:Y:S06]  /*38c0*/  BRA `(.L_x_26788) ;  /* 0x0000000000087947 */ /* 0x000fec0003800000 */
.L_x_26786:
[----:B0----5:R-:W-:-:S04]  /*38d0*/  FADD.FTZ R96, R56, R96 ;  /* 0x0000006038607221 */ /* 0x021fc80000010000 */
[----:B------:R-:W-:-:S07]  /*38e0*/  @P2 FADD.FTZ R96, R60, R96 ;  /* 0x000000603c602221 */ /* 0x000fce0000010000 */
.L_x_26788:
[----:B0----5:R-:W-:-:S07]  /*38f0*/  MOV R64, R96 ;  /* 0x0000006000407202 */ /* 0x021fce0000000f00 */
.L_x_26789:
[----:B------:R-:W-:Y:S05]  /*3900*/  @P3 BRA `(.L_x_26790) ;  /* 0x00000000001c3947 */ /* 0x000fea0003800000 */
[----:B------:R-:W-:-:S04]  /*3910*/  ISETP.NE.U32.AND P4, PT, RZ, UR16, PT ;  /* 0x00000010ff007c0c */ /* 0x000fc8000bf85070 */
[----:B------:R-:W-:-:S13]  /*3920*/  ISETP.NE.AND.EX P4, PT, RZ, UR17, PT, P4 ;  /* 0x00000011ff007c0c */ /* 0x000fda000bf85340 */
[----:B------:R-:W-:Y:S05]  /*3930*/  @P4 BRA `(.L_x_26791) ;  /* 0x0000000000084947 */ /* 0x000fea0003800000 */
[----:B------:R-:W-:Y:S05]  /*3940*/  @P0 BRA `(.L_x_26792) ;  /* 0x0000000000140947 */ /* 0x000fea0003800000 */
[----:B------:R-:W-:Y:S05]  /*3950*/  BRA `(.L_x_26793) ;  /* 0x0000000000147947 */ /* 0x000fea0003800000 */
.L_x_26791:
[----:B0----5:R-:W-:Y:S01]  /*3960*/  FADD.FTZ R97, R61, R97 ;  /* 0x000000613d617221 */ /* 0x021fe20000010000 */
[----:B------:R-:W-:Y:S06]  /*3970*/  BRA `(.L_x_26792) ;  /* 0x0000000000087947 */ /* 0x000fec0003800000 */
.L_x_26790:
[----:B0----5:R-:W-:-:S04]  /*3980*/  FADD.FTZ R97, R57, R97 ;  /* 0x0000006139617221 */ /* 0x021fc80000010000 */
[----:B------:R-:W-:-:S07]  /*3990*/  @P2 FADD.FTZ R97, R61, R97 ;  /* 0x000000613d612221 */ /* 0x000fce0000010000 */
.L_x_26792:
[----:B0----5:R-:W-:-:S07]  /*39a0*/  MOV R65, R97 ;  /* 0x0000006100417202 */ /* 0x021fce0000000f00 */
.L_x_26793:
[----:B------:R-:W-:Y:S05]  /*39b0*/  @P3 BRA `(.L_x_26794) ;  /* 0x00000000001c3947 */ /* 0x000fea0003800000 */
[----:B------:R-:W-:-:S04]  /*39c0*/  ISETP.NE.U32.AND P4, PT, RZ, UR16, PT ;  /* 0x00000010ff007c0c */ /* 0x000fc8000bf85070 */
[----:B------:R-:W-:-:S13]  /*39d0*/  ISETP.NE.AND.EX P4, PT, RZ, UR17, PT, P4 ;  /* 0x00000011ff007c0c */ /* 0x000fda000bf85340 */
[----:B------:R-:W-:Y:S05]  /*39e0*/  @P4 BRA `(.L_x_26795) ;  /* 0x0000000000084947 */ /* 0x000fea0003800000 */
[----:B------:R-:W-:Y:S05]  /*39f0*/  @P0 BRA `(.L_x_26796) ;  /* 0x0000000000140947 */ /* 0x000fea0003800000 */
[----:B------:R-:W-:Y:S05]  /*3a00*/  BRA `(.L_x_26797) ;  /* 0x0000000000147947 */ /* 0x000fea0003800000 */
.L_x_26795:
[----:B0----5:R-:W-:Y:S01]  /*3a10*/  FADD.FTZ R98, R62, R98 ;  /* 0x000000623e627221 */ /* 0x021fe20000010000 */
[----:B------:R-:W-:Y:S06]  /*3a20*/  BRA `(.L_x_26796) ;  /* 0x0000000000087947 */ /* 0x000fec0003800000 */
.L_x_26794:
[----:B0----5:R-:W-:-:S04]  /*3a30*/  FADD.FTZ R98, R58, R98 ;  /* 0x000000623a627221 */ /* 0x021fc80000010000 */
[----:B------:R-:W-:-:S07]  /*3a40*/  @P2 FADD.FTZ R98, R62, R98 ;  /* 0x000000623e622221 */ /* 0x000fce0000010000 */
.L_x_26796:
[----:B0----5:R-:W-:-:S07]  /*3a50*/  MOV R66, R98 ;  /* 0x0000006200427202 */ /* 0x021fce0000000f00 */
.L_x_26797:
[----:B------:R-:W-:Y:S05]  /*3a60*/  @P3 BRA `(.L_x_26798) ;  /* 0x00000000001c3947 */ /* 0x000fea0003800000 */
[----:B------:R-:W-:-:S04]  /*3a70*/  ISETP.NE.U32.AND P4, PT, RZ, UR16, PT ;  /* 0x00000010ff007c0c */ /* 0x000fc8000bf85070 */
[----:B------:R-:W-:-:S13]  /*3a80*/  ISETP.NE.AND.EX P4, PT, RZ, UR17, PT, P4 ;  /* 0x00000011ff007c0c */ /* 0x000fda000bf85340 */
[----:B------:R-:W-:Y:S05]  /*3a90*/  @P4 BRA `(.L_x_26799) ;  /* 0x0000000000084947 */ /* 0x000fea0003800000 */
[----:B------:R-:W-:Y:S05]  /*3aa0*/  @P0 BRA `(.L_x_26800) ;  /* 0x0000000000140947 */ /* 0x000fea0003800000 */
[----:B------:R-:W-:Y:S05]  /*3ab0*/  BRA `(.L_x_26801) ;  /* 0x0000000000147947 */ /* 0x000fea0003800000 */
.L_x_26799:
[----:B0----5:R-:W-:Y:S01]  /*3ac0*/  FADD.FTZ R99, R63, R99 ;  /* 0x000000633f637221 */ /* 0x021fe20000010000 */
[----:B------:R-:W-:Y:S06]  /*3ad0*/  BRA `(.L_x_26800) ;  /* 0x0000000000087947 */ /* 0x000fec0003800000 */
.L_x_26798:
[----:B0----5:R-:W-:-:S04]  /*3ae0*/  FADD.FTZ R99, R59, R99 ;  /* 0x000000633b637221 */ /* 0x021fc80000010000 */
[----:B------:R-:W-:-:S07]  /*3af0*/  @P2 FADD.FTZ R99, R63, R99 ;  /* 0x000000633f632221 */ /* 0x000fce0000010000 */
.L_x_26800:
[----:B0----5:R-:W-:-:S07]  /*3b00*/  MOV R67, R99 ;  /* 0x0000006300437202 */ /* 0x021fce0000000f00 */
.L_x_26801:
        /* <DEDUP_REMOVED lines=11> */
[----:B------:R-:W5:Y:S01]  /*3bc0*/  LDG.E.128 R100, desc[UR4][R100.64] ;  /* 0x0000000464647981 */ /* 0x000f62000c1e1d00 */
[----:B------:R-:W-:Y:S05]  /*3bd0*/  @P3 BRA `(.L_x_26802) ;  /* 0x00000000001c3947 */ /* 0x000fea0003800000 */
[----:B------:R-:W-:-:S04]  /*3be0*/  ISETP.NE.U32.AND P4, PT, RZ, UR16, PT ;  /* 0x00000010ff007c0c */ /* 0x000fc8000bf85070 */
[----:B------:R-:W-:-:S13]  /*3bf0*/  ISETP.NE.AND.EX P4, PT, RZ, UR17, PT, P4 ;  /* 0x00000011ff007c0c */ /* 0x000fda000bf85340 */
[----:B------:R-:W-:Y:S05]  /*3c00*/  @P4 BRA `(.L_x_26803) ;  /* 0x0000000000084947 */ /* 0x000fea0003800000 */
[----:B------:R-:W-:Y:S05]  /*3c10*/  @P0 BRA `(.L_x_26804) ;  /* 0x0000000000140947 */ /* 0x000fea0003800000 */
[----:B------:R-:W-:Y:S05]  /*3c20*/  BRA `(.L_x_26805) ;  /* 0x0000000000147947 */ /* 0x000fea0003800000 */
.L_x_26803:
[----:B-----5:R-:W-:Y:S01]  /*3c30*/  FADD.FTZ R100, R60, R100 ;  /* 0x000000643c647221 */ /* 0x020fe20000010000 */
[----:B------:R-:W-:Y:S06]  /*3c40*/  BRA `(.L_x_26804) ;  /* 0x0000000000087947 */ /* 0x000fec0003800000 */
.L_x_26802:
[----:B-----5:R-:W-:-:S04]  /*3c50*/  FADD.FTZ R100, R56, R100 ;  /* 0x0000006438647221 */ /* 0x020fc80000010000 */
[----:B------:R-:W-:-:S07]  /*3c60*/  @P2 FADD.FTZ R100, R60, R100 ;  /* 0x000000643c642221 */ /* 0x000fce0000010000 */
.L_x_26804:
[----:B-1---5:R-:W-:-:S07]  /*3c70*/  MOV R64, R100 ;  /* 0x0000006400407202 */ /* 0x022fce0000000f00 */
.L_x_26805:
[----:B------:R-:W-:Y:S05]  /*3c80*/  @P3 BRA `(.L_x_26806) ;  /* 0x00000000001c3947 */ /* 0x000fea0003800000 */
[----:B------:R-:W-:-:S04]  /*3c90*/  ISETP.NE.U32.AND P4, PT, RZ, UR16, PT ;  /* 0x00000010ff007c0c */ /* 0x000fc8000bf85070 */
[----:B------:R-:W-:-:S13]  /*3ca0*/  ISETP.NE.AND.EX P4, PT, RZ, UR17, PT, P4 ;  /* 0x00000011ff007c0c */ /* 0x000fda000bf85340 */
[----:B------:R-:W-:Y:S05]  /*3cb0*/  @P4 BRA `(.L_x_26807) ;  /* 0x0000000000084947 */ /* 0x000fea0003800000 */
[----:B------:R-:W-:Y:S05]  /*3cc0*/  @P0 BRA `(.L_x_26808) ;  /* 0x0000000000140947 */ /* 0x000fea0003800000 */
[----:B------:R-:W-:Y:S05]  /*3cd0*/  BRA `(.L_x_26809) ;  /* 0x0000000000147947 */ /* 0x000fea0003800000 */
.L_x_26807:
[----:B-----5:R-:W-:Y:S01]  /*3ce0*/  FADD.FTZ R101, R61, R101 ;  /* 0x000000653d657221 */ /* 0x020fe20000010000 */
[----:B------:R-:W-:Y:S06]  /*3cf0*/  BRA `(.L_x_26808) ;  /* 0x0000000000087947 */ /* 0x000fec0003800000 */
.L_x_26806:
[----:B-----5:R-:W-:-:S04]  /*3d00*/  FADD.FTZ R101, R57, R101 ;  /* 0x0000006539657221 */ /* 0x020fc80000010000 */
[----:B------:R-:W-:-:S07]  /*3d10*/  @P2 FADD.FTZ R101, R61, R101 ;  /* 0x000000653d652221 */ /* 0x000fce0000010000 */
.L_x_26808:
[----:B-1---5:R-:W-:-:S07]  /*3d20*/  MOV R65, R101 ;  /* 0x0000006500417202 */ /* 0x022fce0000000f00 */
.L_x_26809:
[----:B------:R-:W-:Y:S05]  /*3d30*/  @P3 BRA `(.L_x_26810) ;  /* 0x00000000001c3947 */ /* 0x000fea0003800000 */
[----:B------:R-:W-:-:S04]  /*3d40*/  ISETP.NE.U32.AND P4, PT, RZ, UR16, PT ;  /* 0x00000010ff007c0c */ /* 0x000fc8000bf85070 */
[----:B------:R-:W-:-:S13]  /*3d50*/  ISETP.NE.AND.EX P4, PT, RZ, UR17, PT, P4 ;  /* 0x00000011ff007c0c */ /* 0x000fda000bf85340 */
[----:B------:R-:W-:Y:S05]  /*3d60*/  @P4 BRA `(.L_x_26811) ;  /* 0x0000000000084947 */ /* 0x000fea0003800000 */
[----:B------:R-:W-:Y:S05]  /*3d70*/  @P0 BRA `(.L_x_26812) ;  /* 0x0000000000140947 */ /* 0x000fea0003800000 */
[----:B------:R-:W-:Y:S05]  /*3d80*/  BRA `(.L_x_26813) ;  /* 0x0000000000147947 */ /* 0x000fea0003800000 */
.L_x_26811:
[----:B-1---5:R-:W-:Y:S01]  /*3d90*/  FADD.FTZ R102, R62, R102 ;  /* 0x000000663e667221 */ /* 0x022fe20000010000 */
[----:B------:R-:W-:Y:S06]  /*3da0*/  BRA `(.L_x_26812) ;  /* 0x0000000000087947 */ /* 0x000fec0003800000 */
.L_x_26810:
[----:B-1---5:R-:W-:-:S04]  /*3db0*/  FADD.FTZ R102, R58, R102 ;  /* 0x000000663a667221 */ /* 0x022fc80000010000 */
[----:B------:R-:W-:-:S07]  /*3dc0*/  @P2 FADD.FTZ R102, R62, R102 ;  /* 0x000000663e662221 */ /* 0x000fce0000010000 */
.L_x_26812:
[----:B-1---5:R-:W-:-:S07]  /*3dd0*/  MOV R66, R102 ;  /* 0x0000006600427202 */ /* 0x022fce0000000f00 */
.L_x_26813:
[----:B------:R-:W-:Y:S05]  /*3de0*/  @P3 BRA `(.L_x_26814) ;  /* 0x00000000001c3947 */ /* 0x000fea0003800000 */
[----:B------:R-:W-:-:S04]  /*3df0*/  ISETP.NE.U32.AND P2, PT, RZ, UR16, PT ;  /* 0x00000010ff007c0c */ /* 0x000fc8000bf45070 */
[----:B------:R-:W-:-:S13]  /*3e00*/  ISETP.NE.AND.EX P2, PT, RZ, UR17, PT, P2 ;  /* 0x00000011ff007c0c */ /* 0x000fda000bf45320 */
[----:B------:R-:W-:Y:S05]  /*3e10*/  @P2 BRA `(.L_x_26815) ;  /* 0x0000000000082947 */ /* 0x000fea0003800000 */
[----:B------:R-:W-:Y:S05]  /*3e20*/  @P0 BRA `(.L_x_26816) ;  /* 0x0000000000140947 */ /* 0x000fea0003800000 */
[----:B------:R-:W-:Y:S05]  /*3e30*/  BRA `(.L_x_26817) ;  /* 0x0000000000147947 */ /* 0x000fea0003800000 */
.L_x_26815:
[----:B-1---5:R-:W-:Y:S01]  /*3e40*/  FADD.FTZ R103, R63, R103 ;  /* 0x000000673f677221 */ /* 0x022fe20000010000 */
[----:B------:R-:W-:Y:S06]  /*3e50*/  BRA `(.L_x_26816) ;  /* 0x0000000000087947 */ /* 0x000fec0003800000 */
.L_x_26814:
[----:B-1---5:R-:W-:-:S04]  /*3e60*/  FADD.FTZ R103, R59, R103 ;  /* 0x000000673b677221 */ /* 0x022fc80000010000 */
[----:B------:R-:W-:-:S07]  /*3e70*/  @P2 FADD.FTZ R103, R63, R103 ;  /* 0x000000673f672221 */ /* 0x000fce0000010000 */
.L_x_26816:
[----:B-1---5:R-:W-:-:S07]  /*3e80*/  MOV R67, R103 ;  /* 0x0000006700437202 */ /* 0x022fce0000000f00 */
.L_x_26817:
[----:B------:R-:W-:Y:S01]  /*3e90*/  FADD.FTZ R222, RZ, R52 ;  /* 0x00000034ffde7221 */ /* 0x000fe20000010000 */
[----:B------:R-:W-:Y:S01]  /*3ea0*/  UMOV UR6, 0xffffffff ;  /* 0xffffffff00067882 */ /* 0x000fe20000000000 */
[----:B------:R-:W-:Y:S02]  /*3eb0*/  ISETP.NE.AND P2, PT, R214, RZ, PT ;  /* 0x000000ffd600720c */ /* 0x000fe40003f45270 */
        /* <DEDUP_REMOVED lines=38> */
[----:B-----5:R-:W-:-:S04]  /*4120*/  FADD.FTZ R222, R229, R100 ;  /* 0x00000064e5de7221 */ /* 0x020fc80000010000 */
        /* <DEDUP_REMOVED lines=105> */
.L_x_26831:
[----:B------:R-:W-:Y:S01]  /*47c0*/  FMUL.FTZ R226, R230, R230 ;  /* 0x000000e6e6e27220 */ /* 0x000fe20000410000 */
[----:B-1----:R-:W-:Y:S01]  /*47d0*/  FADD.FTZ R231, R228, R231 ;  /* 0x000000e7e4e77221 */ /* 0x002fe20000010000 */
[----:B------:R-:W1:Y:S03]  /*47e0*/  @!P2 LDC.64 R234, c[0x0][0x250] ;  /* 0x00009400ffeaab82 */ /* 0x000e660000000a00 */
[----:B------:R-:W-:Y:S01]  /*47f0*/  FSEL R227, R226, RZ, P5 ;  /* 0x000000ffe2e37208 */ /* 0x000fe20002800000 */
[----:B------:R-:W-:Y:S01]  /*4800*/  FFMA.FTZ R222, R231, R224, UR8 ;  /* 0x00000008e7de7e23 */ /* 0x000fe200080100e0 */
[----:B------:R-:W-:Y:S02]  /*4810*/  FSEL R224, R230, RZ, !P5 ;  /* 0x000000ffe6e07208 */ /* 0x000fe40006800000 */
[----:B------:R-:W-:Y:S01]  /*4820*/  SHF.L.U32 R231, R239, 0x4, RZ ;  /* 0x00000004efe77819 */ /* 0x000fe200000006ff */
[----:B------:R-:W-:Y:S01]  /*4830*/  FADD.FTZ R222, R222, R227 ;  /* 0x000000e3dede7221 */ /* 0x000fe20000010000 */
[----:B------:R-:W2:Y:S01]  /*4840*/  @!P2 LDC.64 R232, c[0x0][0x258] ;  /* 0x00009600ffe8ab82 */ /* 0x000ea20000000a00 */
[C---:B------:R-:W-:Y:S01]  /*4850*/  FADD.FTZ R237, -R224.reuse, R53 ;  /* 0x00000035e0ed7221 */ /* 0x040fe20000010100 */
[C---:B------:R-:W-:Y:S01]  /*4860*/  FADD.FTZ R236, -R224.reuse, R52 ;  /* 0x00000034e0ec7221 */ /* 0x040fe20000010100 */
[C---:B------:R-:W-:Y:S01]  /*4870*/  FADD.FTZ R238, -R224.reuse, R54 ;  /* 0x00000036e0ee7221 */ /* 0x040fe20000010100 */
[C---:B------:R-:W-:Y:S01]  /*4880*/  FADD.FTZ R53, -R224.reuse, R55 ;  /* 0x00000037e0357221 */ /* 0x040fe20000010100 */
[----:B------:R-:W3:Y:S01]  /*4890*/  MUFU.RSQ R222, R222 ;  /* 0x000000de00de7308 */ /* 0x000ee20000001400 */
[C---:B------:R-:W-:Y:S01]  /*48a0*/  FADD.FTZ R226, -R224.reuse, R76 ;  /* 0x0000004ce0e27221 */ /* 0x040fe20000010100 */
[----:B------:R-:W-:Y:S01]  /*48b0*/  SHF.R.U32.HI R239, RZ, 0x1c, R239 ;  /* 0x0000001cffef7819 */ /* 0x000fe200000116ef */
[C---:B------:R-:W-:Y:S01]  /*48c0*/  FADD.FTZ R227, -R224.reuse, R77 ;  /* 0x0000004de0e37221 */ /* 0x040fe20000010100 */
[----:B------:R-:W-:Y:S01]  /*48d0*/  IADD3 R76, P3, R231, UR10, RZ ;  /* 0x0000000ae74c7c10 */ /* 0x000fe2000ff7e0ff */
[C---:B0-----:R-:W-:Y:S01]  /*48e0*/  FADD.FTZ R228, -R224.reuse, R78 ;  /* 0x0000004ee0e47221 */ /* 0x041fe20000010100 */
[C---:B------:R-:W-:Y:S01]  /*48f0*/  FADD.FTZ R229, -R224.reuse, R79 ;  /* 0x0000004fe0e57221 */ /* 0x040fe20000010100 */
[----:B------:R-:W-:Y:S01]  /*4900*/  FADD.FTZ R68, -R224, R68 ;  /* 0x00000044e0447221 */ /* 0x000fe20000010100 */
[----:B------:R-:W-:Y:S01]  /*4910*/  IADD3.X R77, R239, UR11, RZ, P3, !PT ;  /* 0x0000000bef4d7c10 */ /* 0x000fe20009ffe4ff */
[----:B------:R-:W0:Y:S01]  /*4920*/  LDC.64 R78, c[0x0][0x2b8] ;  /* 0x0000ae00ff4e7b82 */ /* 0x000e220000000a00 */
[----:B-1----:R-:W-:-:S04]  /*4930*/  @!P2 IMAD.WIDE R234, R213, 0x4, R234 ;  /* 0x00000004d5eaa825 */ /* 0x002fc800078e02ea */
[C---:B------:R-:W-:Y:S01]  /*4940*/  FADD.FTZ R69, -R224.reuse, R69 ;  /* 0x00000045e0457221 */ /* 0x040fe20000010100 */
[C---:B------:R-:W-:Y:S01]  /*4950*/  FADD.FTZ R70, -R224.reuse, R70 ;  /* 0x00000046e0467221 */ /* 0x040fe20000010100 */
[C---:B------:R-:W-:Y:S01]  /*4960*/  FADD.FTZ R71, -R224.reuse, R71 ;  /* 0x00000047e0477221 */ /* 0x040fe20000010100 */
[C---:B------:R-:W-:Y:S01]  /*4970*/  FADD.FTZ R72, -R224.reuse, R72 ;  /* 0x00000048e0487221 */ /* 0x040fe20000010100 */
[----:B------:R1:W-:Y:S01]  /*4980*/  @!P2 STG.E desc[UR4][R234.64], R230 ;  /* 0x000000e6ea00a986 */ /* 0x0003e2000c101904 */
[----:B------:R-:W-:Y:S01]  /*4990*/  FADD.FTZ R73, -R224, R73 ;  /* 0x00000049e0497221 */ /* 0x000fe20000010100 */
[C---:B---3--:R-:W-:Y:S01]  /*49a0*/  FMUL.FTZ R240, R222.reuse, R53 ;  /* 0x00000035def07220 */ /* 0x048fe20000410000 */
[C---:B------:R-:W-:Y:S01]  /*49b0*/  FMUL.FTZ R238, R222.reuse, R238 ;  /* 0x000000eedeee7220 */ /* 0x040fe20000410000 */
[C---:B------:R-:W-:Y:S01]  /*49c0*/  FMUL.FTZ R237, R222.reuse, R237 ;  /* 0x000000eddeed7220 */ /* 0x040fe20000410000 */
[----:B------:R-:W-:Y:S01]  /*49d0*/  FMUL.FTZ R236, R222, R236 ;  /* 0x000000ecdeec7220 */ /* 0x000fe20000410000 */
[----:B--2---:R-:W-:-:S04]  /*49e0*/  @!P2 IMAD.WIDE R232, R213, 0x4, R232 ;  /* 0x00000004d5e8a825 */ /* 0x004fc800078e02e8 */
[----:B------:R-:W-:Y:S01]  /*49f0*/  FFMA.FTZ R55, R206, R240, R39 ;  /* 0x000000f0ce377223 */ /* 0x000fe20000010027 */
[----:B------:R-:W-:Y:S01]  /*4a00*/  FFMA.FTZ R54, R208, R238, R150 ;  /* 0x000000eed0367223 */ /* 0x000fe20000010096 */
[----:B------:R-:W-:Y:S01]  /*4a10*/  FFMA.FTZ R53, R210, R237, R41 ;  /* 0x000000edd2357223 */ /* 0x000fe20000010029 */
[----:B------:R-:W-:Y:S01]  /*4a20*/  FFMA.FTZ R52, R212, R236, R151 ;  /* 0x000000ecd4347223 */ /* 0x000fe20000010097 */
[----:B------:R2:W-:Y:S01]  /*4a30*/  @!P2 STG.E desc[UR4][R232.64], R222 ;  /* 0x000000dee800a986 */ /* 0x0005e2000c101904 */
[----:B------:R-:W-:Y:S01]  /*4a40*/  IADD3 R242, P2, R231, UR12, RZ ;  /* 0x0000000ce7f27c10 */ /* 0x000fe2000ff5e0ff */
[----:B-1----:R-:W-:Y:S01]  /*4a50*/  FADD.FTZ R234, -R224, R93 ;  /* 0x0000005de0ea7221 */ /* 0x002fe20000010100 */
[C---:B------:R-:W-:Y:S01]  /*4a60*/  FMUL.FTZ R71, R222.reuse, R71 ;  /* 0x00000047de477220 */ /* 0x040fe20000410000 */
[----:B------:R1:W-:Y:S01]  /*4a70*/  STG.E.128 desc[UR4][R76.64], R52 ;  /* 0x000000344c007986 */ /* 0x0003e2000c101d04 */
[----:B------:R-:W-:Y:S01]  /*4a80*/  IADD3.X R243, R239, UR13, RZ, P2, !PT ;  /* 0x0000000deff37c10 */ /* 0x000fe200097fe4ff */
[C---:B------:R-:W-:Y:S01]  /*4a90*/  FMUL.FTZ R68, R222.reuse, R68 ;  /* 0x00000044de447220 */ /* 0x040fe20000410000 */
[C---:B------:R-:W-:Y:S01]  /*4aa0*/  FMUL.FTZ R93, R222.reuse, R70 ;  /* 0x00000046de5d7220 */ /* 0x040fe20000410000 */
[----:B------:R-:W-:Y:S01]  /*4ab0*/  FMUL.FTZ R69, R222, R69 ;  /* 0x00000045de457220 */ /* 0x000fe20000410000 */
[C---:B------:R-:W-:Y:S01]  /*4ac0*/  FADD.FTZ R74, -R224.reuse, R74 ;  /* 0x0000004ae04a7221 */ /* 0x040fe20000010100 */
[C---:B------:R-:W-:Y:S01]  /*4ad0*/  FADD.FTZ R75, -R224.reuse, R75 ;  /* 0x0000004be04b7221 */ /* 0x040fe20000010100 */
[----:B------:R-:W-:Y:S01]  /*4ae0*/  FFMA.FTZ R70, R199, R93, R144 ;  /* 0x0000005dc7467223 */ /* 0x000fe20000010090 */
[C---:B--2---:R-:W-:Y:S01]  /*4af0*/  FADD.FTZ R233, -R224.reuse, R94 ;  /* 0x0000005ee0e97221 */ /* 0x044fe20000010100 */
[----:B------:R-:W-:Y:S01]  /*4b00*/  FADD.FTZ R232, -R224, R95 ;  /* 0x0000005fe0e87221 */ /* 0x000fe20000010100 */
[----:B0-----:R-:W-:-:S04]  /*4b10*/  IMAD.WIDE.U32 R94, R225, 0x10, R78 ;  /* 0x00000010e15e7825 */ /* 0x001fc800078e004e */
[----:B------:R-:W-:Y:S01]  /*4b20*/  FADD.FTZ R235, -R224, R92 ;  /* 0x0000005ce0eb7221 */ /* 0x000fe20000010100 */
[C---:B------:R-:W-:Y:S01]  /*4b30*/  FMUL.FTZ R72, R222.reuse, R72 ;  /* 0x00000048de487220 */ /* 0x040fe20000410000 */
[C---:B------:R-:W-:Y:S01]  /*4b40*/  FMUL.FTZ R73, R222.reuse, R73 ;  /* 0x00000049de497220 */ /* 0x040fe20000410000 */
[C---:B------:R-:W-:Y:S01]  /*4b50*/  FMUL.FTZ R74, R222.reuse, R74 ;  /* 0x0000004ade4a7220 */ /* 0x040fe20000410000 */
[----:B------:R-:W-:Y:S01]  /*4b60*/  FMUL.FTZ R75, R222, R75 ;  /* 0x0000004bde4b7220 */ /* 0x000fe20000410000 */
[C---:B------:R-:W-:Y:S01]  /*4b70*/  FADD.FTZ R82, -R224.reuse, R82 ;  /* 0x00000052e0527221 */ /* 0x040fe20000010100 */
[C---:B------:R-:W-:Y:S01]  /*4b80*/  FADD.FTZ R92, -R224.reuse, R97 ;  /* 0x00000061e05c7221 */ /* 0x040fe20000010100 */
[----:B-1----:R-:W0:Y:S01]  /*4b90*/  LDC.64 R76, c[0x0][0x2c0] ;  /* 0x0000b000ff4c7b82 */ /* 0x002e220000000a00 */
[----:B------:R-:W-:Y:S01]  /*4ba0*/  FFMA.FTZ R55, R205, R240, R38 ;  /* 0x000000f0cd377223 */ /* 0x000fe20000010026 */
[----:B------:R-:W-:Y:S01]  /*4bb0*/  FFMA.FTZ R54, R207, R238, R148 ;  /* 0x000000eecf367223 */ /* 0x000fe20000010094 */
[----:B------:R-:W-:Y:S01]  /*4bc0*/  FFMA.FTZ R53, R209, R237, R40 ;  /* 0x000000edd1357223 */ /* 0x000fe20000010028 */
[----:B------:R-:W-:Y:S01]  /*4bd0*/  FFMA.FTZ R52, R211, R236, R149 ;  /* 0x000000ecd3347223 */ /* 0x000fe20000010095 */
        /* <DEDUP_REMOVED lines=17> */
[----:B------:R-:W-:-:S04]  /*4cf0*/  IMAD.WIDE.U32 R240, R223, 0x10, R78 ;  /* 0x00000010dff07825 */ /* 0x000fc800078e004e */
[C---:B------:R-:W-:Y:S01]  /*4d00*/  FMUL.FTZ R226, R222.reuse, R226 ;  /* 0x000000e2dee27220 */ /* 0x040fe20000410000 */
[C---:B------:R-:W-:Y:S01]  /*4d10*/  FMUL.FTZ R227, R222.reuse, R227 ;  /* 0x000000e3dee37220 */ /* 0x040fe20000410000 */
[----:B------:R-:W-:Y:S01]  /*4d20*/  FMUL.FTZ R228, R222, R228 ;  /* 0x000000e4dee47220 */ /* 0x000fe20000410000 */
[----:B0-----:R-:W-:-:S04]  /*4d30*/  IMAD.WIDE.U32 R236, R225, 0x10, R76 ;  /* 0x00000010e1ec7825 */ /* 0x001fc800078e004c */
[----:B-1----:R-:W-:Y:S01]  /*4d40*/  FFMA.FTZ R55, R198, R71, R35 ;  /* 0x00000047c6377223 */ /* 0x002fe20000010023 */
[----:B------:R-:W-:Y:S01]  /*4d50*/  FFMA.FTZ R54, R200, R93, R146 ;  /* 0x0000005dc8367223 */ /* 0x000fe20000010092 */
[----:B------:R-:W-:Y:S01]  /*4d60*/  FFMA.FTZ R53, R202, R69, R37 ;  /* 0x00000045ca357223 */ /* 0x000fe20000010025 */
[-C--:B------:R-:W-:Y:S01]  /*4d70*/  FFMA.FTZ R52, R204, R68.reuse, R147 ;  /* 0x00000044cc347223 */ /* 0x080fe20000010093 */
[----:B------:R-:W-:Y:S01]  /*4d80*/  FFMA.FTZ R71, R197, R71, R34 ;  /* 0x00000047c5477223 */ /* 0x000fe20000010022 */
[----:B------:R-:W-:Y:S01]  /*4d90*/  FFMA.FTZ R69, R201, R69, R36 ;  /* 0x00000045c9457223 */ /* 0x000fe20000010024 */
[----:B------:R-:W-:Y:S01]  /*4da0*/  FFMA.FTZ R68, R203, R68, R145 ;  /* 0x00000044cb447223 */ /* 0x000fe20000010091 */
[----:B------:R-:W-:Y:S01]  /*4db0*/  FADD.FTZ R225, -R224, R101 ;  /* 0x00000065e0e17221 */ /* 0x000fe20000010100 */
[----:B------:R0:W-:Y:S01]  /*4dc0*/  STG.E.128 desc[UR4][R94.64], R52 ;  /* 0x000000345e007986 */ /* 0x0001e2000c101d04 */
[----:B------:R-:W-:-:S04]  /*4dd0*/  IMAD.WIDE.U32 R242, R223, 0x10, R76 ;  /* 0x00000010dff27825 */ /* 0x000fc800078e004c */
[----:B------:R-:W-:Y:S01]  /*4de0*/  FADD.FTZ R224, -R224, R103 ;  /* 0x00000067e0e07221 */ /* 0x000fe20000010100 */
[C---:B------:R-:W-:Y:S01]  /*4df0*/  FMUL.FTZ R223, R222.reuse, R82 ;  /* 0x00000052dedf7220 */ /* 0x040fe20000410000 */
        /* <DEDUP_REMOVED lines=18> */
[C---:B-1----:R-:W-:Y:S01]  /*4f20*/  FMUL.FTZ R236, R222.reuse, R229 ;  /* 0x000000e5deec7220 */ /* 0x042fe20000410000 */
[C---:B------:R-:W-:Y:S01]  /*4f30*/  FMUL.FTZ R229, R222.reuse, R83 ;  /* 0x00000053dee57220 */ /* 0x040fe20000410000 */
        /* <DEDUP_REMOVED lines=13> */
[----:B------:R0:W-:Y:S01]  /*5010*/  STG.E.128 desc[UR4][R240.64], R52 ;  /* 0x00000034f0007986 */ /* 0x0001e2000c101d04 */
[----:B------:R-:W-:-:S04]  /*5020*/  IMAD.WIDE.U32 R238, R218, 0x10, R78 ;  /* 0x00000010daee7825 */ /* 0x000fc800078e004e */
[----:B------:R-:W-:Y:S01]  /*5030*/  FFMA.FTZ R75, R182, R236, R27 ;  /* 0x000000ecb64b7223 */ /* 0x000fe2000001001b */
[----:B------:R-:W-:Y:S01]  /*5040*/  FFMA.FTZ R74, R184, R228, R138 ;  /* 0x000000e4b84a7223 */ /* 0x000fe2000001008a */
[----:B------:R-:W-:Y:S01]  /*5050*/  FFMA.FTZ R73, R186, R227, R29 ;  /* 0x000000e3ba497223 */ /* 0x000fe2000001001d */
[----:B------:R-:W-:Y:S01]  /*5060*/  FFMA.FTZ R72, R188, R226, R139 ;  /* 0x000000e2bc487223 */ /* 0x000fe2000001008b */
[--C-:B------:R-:W-:Y:S01]  /*5070*/  IMAD.WIDE.U32 R234, R221, 0x10, R78.reuse ;  /* 0x00000010ddea7825 */ /* 0x100fe200078e004e */
[----:B------:R1:W-:Y:S03]  /*5080*/  STG.E.128 desc[UR4][R242.64], R68 ;  /* 0x00000044f2007986 */ /* 0x0003e6000c101d04 */
[--C-:B------:R-:W-:Y:S01]  /*5090*/  IMAD.WIDE.U32 R232, R219, 0x10, R78.reuse ;  /* 0x00000010dbe87825 */ /* 0x100fe200078e004e */
[----:B------:R2:W-:Y:S03]  /*50a0*/  STG.E.128 desc[UR4][R238.64], R72 ;  /* 0x00000048ee007986 */ /* 0x0005e6000c101d04 */
[----:B------:R-:W-:-:S04]  /*50b0*/  IMAD.WIDE.U32 R230, R220, 0x10, R78 ;  /* 0x00000010dce67825 */ /* 0x000fc800078e004e */
[----:B0-----:R-:W-:-:S04]  /*50c0*/  IMAD.WIDE.U32 R240, R217, 0x10, R78 ;  /* 0x00000010d9f07825 */ /* 0x001fc800078e004e */
[----:B------:R-:W-:Y:S01]  /*50d0*/  FFMA.FTZ R55, R181, R236, R26 ;  /* 0x000000ecb5377223 */ /* 0x000fe2000001001a */
[----:B------:R-:W-:Y:S01]  /*50e0*/  FFMA.FTZ R54, R183, R228, R136 ;  /* 0x000000e4b7367223 */ /* 0x000fe20000010088 */
[----:B------:R-:W-:Y:S01]  /*50f0*/  FFMA.FTZ R53, R185, R227, R28 ;  /* 0x000000e3b9357223 */ /* 0x000fe2000001001c */
[----:B------:R-:W-:-:S04]  /*5100*/  IMAD.WIDE.U32 R98, R216, 0x10, R78 ;  /* 0x00000010d8627825 */ /* 0x000fc800078e004e */
[----:B------:R-:W-:Y:S01]  /*5110*/  FFMA.FTZ R52, R187, R226, R137 ;  /* 0x000000e2bb347223 */ /* 0x000fe20000010089 */
[----:B-1----:R-:W-:Y:S01]  /*5120*/  FFMA.FTZ R71, R174, R229, R23 ;  /* 0x000000e5ae477223 */ /* 0x002fe20000010017 */
[----:B------:R-:W-:-:S04]  /*5130*/  IMAD.WIDE.U32 R224, R215, 0x10, R78 ;  /* 0x00000010d7e07825 */ /* 0x000fc800078e004e */
[----:B------:R-:W-:Y:S01]  /*5140*/  FFMA.FTZ R70, R176, R223, R134 ;  /* 0x000000dfb0467223 */ /* 0x000fe20000010086 */
[----:B------:R-:W-:Y:S01]  /*5150*/  FFMA.FTZ R69, R178, R102, R25 ;  /* 0x00000066b2457223 */ /* 0x000fe20000010019 */
[----:B------:R-:W-:Y:S01]  /*5160*/  FFMA.FTZ R68, R180, R100, R135 ;  /* 0x00000064b4447223 */ /* 0x000fe20000010087 */
[----:B------:R-:W-:-:S04]  /*5170*/  IMAD.WIDE.U32 R78, R218, 0x10, R76 ;  /* 0x00000010da4e7825 */ /* 0x000fc800078e004c */
[----:B--2---:R-:W-:Y:S01]  /*5180*/  FFMA.FTZ R75, R173, R229, R22 ;  /* 0x000000e5ad4b7223 */ /* 0x004fe20000010016 */
[----:B------:R-:W-:Y:S01]  /*5190*/  FFMA.FTZ R74, R175, R223, R132 ;  /* 0x000000dfaf4a7223 */ /* 0x000fe20000010084 */
[----:B------:R-:W-:Y:S01]  /*51a0*/  FFMA.FTZ R73, R177, R102, R24 ;  /* 0x00000066b1497223 */ /* 0x000fe20000010018 */
[----:B------:R-:W-:Y:S01]  /*51b0*/  IMAD.WIDE.U32 R242, R217, 0x10, R76 ;  /* 0x00000010d9f27825 */ /* 0x000fe200078e004c */
[----:B------:R0:W-:Y:S03]  /*51c0*/  STG.E.128 desc[UR4][R78.64], R52 ;  /* 0x000000344e007986 */ /* 0x0001e6000c101d04 */
[----:B------:R-:W-:Y:S01]  /*51d0*/  FFMA.FTZ R72, R179, R100, R133 ;  /* 0x00000064b3487223 */ /* 0x000fe20000010085 */
[--C-:B------:R-:W-:Y:S01]  /*51e0*/  IMAD.WIDE.U32 R238, R221, 0x10, R76.reuse ;  /* 0x00000010ddee7825 */ /* 0x100fe200078e004c */
[----:B------:R1:W-:Y:S03]  /*51f0*/  STG.E.128 desc[UR4][R240.64], R68 ;  /* 0x00000044f0007986 */ /* 0x0003e6000c101d04 */
[--C-:B------:R-:W-:Y:S01]  /*5200*/  IMAD.WIDE.U32 R218, R219, 0x10, R76.reuse ;  /* 0x00000010dbda7825 */ /* 0x100fe200078e004c */
[----:B------:R2:W-:Y:S03]  /*5210*/  STG.E.128 desc[UR4][R242.64], R72 ;  /* 0x00000048f2007986 */ /* 0x0005e6000c101d04 */
[----:B------:R-:W-:-:S04]  /*5220*/  IMAD.WIDE.U32 R220, R220, 0x10, R76 ;  /* 0x00000010dcdc7825 */ /* 0x000fc800078e004c */
[----:B------:R-:W-:-:S04]  /*5230*/  IMAD.WIDE.U32 R216, R216, 0x10, R76 ;  /* 0x00000010d8d87825 */ /* 0x000fc800078e004c */
[----:B0-----:R-:W-:Y:S01]  /*5240*/  FFMA.FTZ R53, R170, R85, R21 ;  /* 0x00000055aa357223 */ /* 0x001fe20000010015 */
[-C--:B------:R-:W-:Y:S01]  /*5250*/  FFMA.FTZ R52, R172, R84.reuse, R131 ;  /* 0x00000054ac347223 */ /* 0x080fe20000010083 */
[----:B------:R-:W-:Y:S01]  /*5260*/  FFMA.FTZ R55, R0, R103, R19 ;  /* 0x0000006700377223 */ /* 0x000fe20000010013 */
[----:B------:R-:W-:Y:S01]  /*5270*/  FFMA.FTZ R54, R111, R101, R130 ;  /* 0x000000656f367223 */ /* 0x000fe20000010082 */
[----:B-1----:R-:W-:Y:S01]  /*5280*/  FFMA.FTZ R69, R169, R85, R20 ;  /* 0x00000055a9457223 */ /* 0x002fe20000010014 */
[----:B------:R-:W-:Y:S01]  /*5290*/  FFMA.FTZ R68, R171, R84, R129 ;  /* 0x00000054ab447223 */ /* 0x000fe20000010081 */
[----:B------:R-:W-:Y:S01]  /*52a0*/  FFMA.FTZ R71, R152, R103, R18 ;  /* 0x0000006798477223 */ /* 0x000fe20000010012 */
[----:B------:R-:W0:Y:S01]  /*52b0*/  LDC.64 R84, c[0x0][0x210] ;  /* 0x00008400ff547b82 */ /* 0x000e220000000a00 */
[----:B------:R-:W-:Y:S01]  /*52c0*/  FFMA.FTZ R70, R110, R101, R128 ;  /* 0x000000656e467223 */ /* 0x000fe20000010080 */
[----:B------:R-:W-:-:S04]  /*52d0*/  IMAD.WIDE.U32 R226, R215, 0x10, R76 ;  /* 0x00000010d7e27825 */ /* 0x000fc800078e004c */
[----:B--2---:R-:W-:Y:S01]  /*52e0*/  FFMA.FTZ R75, R154, R83, R15 ;  /* 0x000000539a4b7223 */ /* 0x004fe2000001000f */
        /* <DEDUP_REMOVED lines=11> */
[----:B------:R1:W-:Y:S04]  /*53a0*/  STG.E.128 desc[UR4][R234.64], R52 ;  /* 0x00000034ea007986 */ /* 0x0003e8000c101d04 */
[----:B------:R2:W-:Y:S04]  /*53b0*/  STG.E.128 desc[UR4][R238.64], R68 ;  /* 0x00000044ee007986 */ /* 0x0005e8000c101d04 */
[----:B------:R3:W-:Y:S01]  /*53c0*/  STG.E.128 desc[UR4][R232.64], R72 ;  /* 0x00000048e8007986 */ /* 0x0007e2000c101d04 */
[----:B0-----:R-:W-:-:S03]  /*53d0*/  LEA R213, R84, R213, 0x2 ;  /* 0x000000d554d57211 */ /* 0x001fc600078e10ff */
[----:B------:R0:W-:Y:S01]  /*53e0*/  STG.E.128 desc[UR4][R218.64], R76 ;  /* 0x0000004cda007986 */ /* 0x0001e2000c101d04 */
[----:B------:R-:W-:-:S03]  /*53f0*/  ISETP.GE.AND P2, PT, R213, R85, PT ;  /* 0x00000055d500720c */ /* 0x000fc60003f46270 */
[----:B------:R4:W-:Y:S01]  /*5400*/  STG.E.128 desc[UR4][R230.64], R80 ;  /* 0x00000050e6007986 */ /* 0x0009e2000c101d04 */
[----:B-1----:R-:W-:Y:S01]  /*5410*/  FFMA.FTZ R55, R160, R96, R10 ;  /* 0x00000060a0377223 */ /* 0x002fe2000001000a */
[----:B------:R-:W-:Y:S01]  /*5420*/  FFMA.FTZ R54, R50, R95, R120 ;  /* 0x0000005f32367223 */ /* 0x000fe20000010078 */
[----:B------:R-:W-:Y:S01]  /*5430*/  FFMA.FTZ R53, R159, R94, R12 ;  /* 0x0000005e9f357223 */ /* 0x000fe2000001000c */
[----:B------:R-:W-:Y:S01]  /*5440*/  FFMA.FTZ R52, R51, R93, R121 ;  /* 0x0000005d33347223 */ /* 0x000fe20000010079 */
[----:B--2---:R-:W-:Y:S01]  /*5450*/  FFMA.FTZ R71, R162, R92, R7 ;  /* 0x0000005ca2477223 */ /* 0x004fe20000010007 */
[----:B------:R-:W-:Y:S01]  /*5460*/  FFMA.FTZ R70, R48, R91, R118 ;  /* 0x0000005b30467223 */ /* 0x000fe20000010076 */
[----:B------:R-:W-:Y:S01]  /*5470*/  FFMA.FTZ R69, R161, R90, R9 ;  /* 0x0000005aa1457223 */ /* 0x000fe20000010009 */
[----:B------:R-:W-:Y:S01]  /*5480*/  FFMA.FTZ R68, R49, R89, R119 ;  /* 0x0000005931447223 */ /* 0x000fe20000010077 */
[----:B---3--:R-:W-:Y:S01]  /*5490*/  FFMA.FTZ R75, R164, R92, R6 ;  /* 0x0000005ca44b7223 */ /* 0x008fe20000010006 */
[----:B------:R-:W-:Y:S01]  /*54a0*/  FFMA.FTZ R74, R46, R91, R116 ;  /* 0x0000005b2e4a7223 */ /* 0x000fe20000010074 */
[----:B------:R-:W-:Y:S01]  /*54b0*/  FFMA.FTZ R73, R163, R90, R8 ;  /* 0x0000005aa3497223 */ /* 0x000fe20000010008 */
[----:B------:R-:W-:Y:S01]  /*54c0*/  FFMA.FTZ R72, R47, R89, R117 ;  /* 0x000000592f487223 */ /* 0x000fe20000010075 */
[----:B0-----:R-:W-:Y:S01]  /*54d0*/  FFMA.FTZ R79, R166, R222, R3 ;  /* 0x000000dea64f7223 */ /* 0x001fe20000010003 */
[----:B------:R-:W-:Y:S01]  /*54e0*/  FFMA.FTZ R78, R44, R88, R114 ;  /* 0x000000582c4e7223 */ /* 0x000fe20000010072 */
[-C--:B------:R-:W-:Y:S01]  /*54f0*/  FFMA.FTZ R77, R165, R87.reuse, R5 ;  /* 0x00000057a54d7223 */ /* 0x080fe20000010005 */
[----:B------:R-:W-:Y:S01]  /*5500*/  FFMA.FTZ R76, R45, R86, R115 ;  /* 0x000000562d4c7223 */ /* 0x000fe20000010073 */
[----:B----4-:R-:W-:Y:S01]  /*5510*/  FFMA.FTZ R83, R168, R222, R2 ;  /* 0x000000dea8537223 */ /* 0x010fe20000010002 */
[----:B------:R-:W-:Y:S01]  /*5520*/  FFMA.FTZ R82, R42, R88, R112 ;  /* 0x000000582a527223 */ /* 0x000fe20000010070 */
[----:B------:R-:W-:Y:S01]  /*5530*/  FFMA.FTZ R81, R167, R87, R4 ;  /* 0x00000057a7517223 */ /* 0x000fe20000010004 */
[----:B------:R-:W-:Y:S01]  /*5540*/  FFMA.FTZ R80, R43, R86, R113 ;  /* 0x000000562b507223 */ /* 0x000fe20000010071 */
[----:B------:R0:W-:Y:S04]  /*5550*/  STG.E.128 desc[UR4][R220.64], R52 ;  /* 0x00000034dc007986 */ /* 0x0001e8000c101d04 */
[----:B------:R0:W-:Y:S04]  /*5560*/  STG.E.128 desc[UR4][R98.64], R68 ;  /* 0x0000004462007986 */ /* 0x0001e8000c101d04 */
[----:B------:R0:W-:Y:S04]  /*5570*/  STG.E.128 desc[UR4][R216.64], R72 ;  /* 0x00000048d8007986 */ /* 0x0001e8000c101d04 */
[----:B------:R0:W-:Y:S04]  /*5580*/  STG.E.128 desc[UR4][R224.64], R76 ;  /* 0x0000004ce0007986 */ /* 0x0001e8000c101d04 */
[----:B------:R0:W-:Y:S01]  /*5590*/  STG.E.128 desc[UR4][R226.64], R80 ;  /* 0x00000050e2007986 */ /* 0x0001e2000c101d04 */
[----:B------:R-:W-:Y:S05]  /*55a0*/  @!P2 BRA `(.L_x_26819) ;  /* 0xffffffc40060a947 */ /* 0x000fea000383ffff */
[----:B------:R-:W-:Y:S05]  /*55b0*/  BSYNC B0 ;  /* 0x0000000000007941 */ /* 0x000fea0003800000 */
.L_x_26657:
[----:B------:R-:W-:Y:S05]  /*55c0*/  EXIT ;  /* 0x000000000000794d */ /* 0x000fea0003800000 */
.L_x_26818:
        /* <DEDUP_REMOVED lines=8> */
.L_x_26821:
[----:B------:R-:W-:Y:S05]  /*5650*/  BSYNC B1 ;  /* 0x0000000000017941 */ /* 0x000fea0003800000 */
.L_x_26820:
        /* <DEDUP_REMOVED lines=9> */
.L_x_26822:
[----:B------:R-:W-:Y:S01]  /*56f0*/  HFMA2.MMA R234, -RZ, RZ, 0, 2.384185791015625e-07 ;  /* 0x00000004ffea7435 */ /* 0x000fe200000001ff */
[----:B------:R-:W-:-:S05]  /*5700*/  MOV R224, R231 ;  /* 0x000000e700e07202 */ /* 0x000fca0000000f00 */
[----:B------:R-:W-:-:S05]  /*5710*/  FADD.FTZ R226, R227, R224 ;  /* 0x000000e0e3e27221 */ /* 0x000fca0000010000 */
[----:B------:R-:W-:-:S07]  /*5720*/  MOV R233, R226 ;  /* 0x000000e200e97202 */ /* 0x000fce0000000f00 */
[----:B------:R-:W-:Y:S05]  /*5730*/  WARPSYNC.COLLECTIVE R232, `(.L_x_26823) ;  /* 0x00000000e8087348 */ /* 0x000fea0003c00000 */
[----:B------:R0:W1:Y:S02]  /*5740*/  SHFL.BFLY P3, R231, R233, R234, R235 ;  /* 0x0c0000eae9e77389 */ /* 0x00006400000600eb */
[----:B01----:R-:W-:Y:S01]  /*5750*/  ENDCOLLECTIVE ;  /* 0x000000000000791b */ /* 0x003fe20003800000 */
.L_x_26823:
[----:B------:R-:W-:Y:S01]  /*5760*/  HFMA2.MMA R234, -RZ, RZ, 0, 4.76837158203125e-07 ;  /* 0x00000008ffea7435 */ /* 0x000fe200000001ff */
[----:B------:R-:W-:-:S05]  /*5770*/  MOV R229, R231 ;  /* 0x000000e700e57202 */ /* 0x000fca0000000f00 */
[----:B------:R-:W-:-:S05]  /*5780*/  FADD.FTZ R229, R226, R229 ;  /* 0x000000e5e2e57221 */ /* 0x000fca0000010000 */
[----:B------:R-:W-:-:S07]  /*5790*/  MOV R233, R229 ;  /* 0x000000e500e97202 */ /* 0x000fce0000000f00 */
[----:B------:R-:W-:Y:S05]  /*57a0*/  WARPSYNC.COLLECTIVE R232, `(.L_x_26824) ;  /* 0x00000000e8087348 */ /* 0x000fea0003c00000 */
[----:B------:R0:W1:Y:S02]  /*57b0*/  SHFL.BFLY P3, R231, R233, R234, R235 ;  /* 0x0c0000eae9e77389 */ /* 0x00006400000600eb */
[----:B01----:R-:W-:Y:S01]  /*57c0*/  ENDCOLLECTIVE ;  /* 0x000000000000791b */ /* 0x003fe20003800000 */
.L_x_26824:
        /* <DEDUP_REMOVED lines=8> */
.L_x_26825:
        /* <DEDUP_REMOVED lines=87> */
.L_x_26826:
[----:B------:R-:W-:Y:S01]  /*5dc0*/  HFMA2.MMA R234, -RZ, RZ, 0, 1.1920928955078125e-07 ;  /* 0x00000002ffea7435 */ /* 0x000fe200000001ff */
[----:B------:R-:W-:-:S05]  /*5dd0*/  MOV R227, R231 ;  /* 0x000000e700e37202 */ /* 0x000fca0000000f00 */
[----:B------:R-:W-:-:S05]  /*5de0*/  FADD.FTZ R227, R222, R227 ;  /* 0x000000e3dee37221 */ /* 0x000fca0000010000 */
[----:B------:R-:W-:-:S07]  /*5df0*/  MOV R233, R227 ;  /* 0x000000e300e97202 */ /* 0x000fce0000000f00 */
[----:B------:R-:W-:Y:S05]  /*5e00*/  WARPSYNC.COLLECTIVE R232, `(.L_x_26827) ;  /* 0x00000000e8087348 */ /* 0x000fea0003c00000 */
[----:B------:R0:W1:Y:S02]  /*5e10*/  SHFL.BFLY P3, R231, R233, R234, R235 ;  /* 0x0c0000eae9e77389 */ /* 0x00006400000600eb */
[----:B01----:R-:W-:Y:S01]  /*5e20*/  ENDCOLLECTIVE ;  /* 0x000000000000791b */ /* 0x003fe20003800000 */
.L_x_26827:
[----:B------:R-:W-:Y:S01]  /*5e30*/  HFMA2.MMA R234, -RZ, RZ, 0, 2.384185791015625e-07 ;  /* 0x00000004ffea7435 */ /* 0x000fe200000001ff */
[----:B------:R-:W-:-:S05]  /*5e40*/  MOV R226, R231 ;  /* 0x000000e700e27202 */ /* 0x000fca0000000f00 */
[----:B------:R-:W-:-:S05]  /*5e50*/  FADD.FTZ R226, R227, R226 ;  /* 0x000000e2e3e27221 */ /* 0x000fca0000010000 */
[----:B------:R-:W-:-:S07]  /*5e60*/  MOV R233, R226 ;  /* 0x000000e200e97202 */ /* 0x000fce0000000f00 */
[----:B------:R-:W-:Y:S05]  /*5e70*/  WARPSYNC.COLLECTIVE R232, `(.L_x_26828) ;  /* 0x00000000e8087348 */ /* 0x000fea0003c00000 */
[----:B------:R0:W1:Y:S02]  /*5e80*/  SHFL.BFLY P3, R231, R233, R234, R235 ;  /* 0x0c0000eae9e77389 */ /* 0x00006400000600eb */
[----:B01----:R-:W-:Y:S01]  /*5e90*/  ENDCOLLECTIVE ;  /* 0x000000000000791b */ /* 0x003fe20003800000 */
.L_x_26828:
[----:B------:R-:W-:Y:S01]  /*5ea0*/  HFMA2.MMA R234, -RZ, RZ, 0, 4.76837158203125e-07 ;  /* 0x00000008ffea7435 */ /* 0x000fe200000001ff */
[----:B------:R-:W-:-:S05]  /*5eb0*/  MOV R229, R231 ;  /* 0x000000e700e57202 */ /* 0x000fca0000000f00 */
[----:B------:R-:W-:-:S05]  /*5ec0*/  FADD.FTZ R229, R226, R229 ;  /* 0x000000e5e2e57221 */ /* 0x000fca0000010000 */
[----:B------:R-:W-:-:S07]  /*5ed0*/  MOV R233, R229 ;  /* 0x000000e500e97202 */ /* 0x000fce0000000f00 */
[----:B------:R-:W-:Y:S05]  /*5ee0*/  WARPSYNC.COLLECTIVE R232, `(.L_x_26829) ;  /* 0x00000000e8087348 */ /* 0x000fea0003c00000 */
[----:B------:R0:W1:Y:S02]  /*5ef0*/  SHFL.BFLY P3, R231, R233, R234, R235 ;  /* 0x0c0000eae9e77389 */ /* 0x00006400000600eb */
[----:B01----:R-:W-:Y:S01]  /*5f00*/  ENDCOLLECTIVE ;  /* 0x000000000000791b */ /* 0x003fe20003800000 */
.L_x_26829:
[----:B------:R-:W-:Y:S01]  /*5f10*/  HFMA2.MMA R234, -RZ, RZ, 0, 9.5367431640625e-07 ;  /* 0x00000010ffea7435 */ /* 0x000fe200000001ff */
[----:B------:R-:W-:-:S05]  /*5f20*/  MOV R228, R231 ;  /* 0x000000e700e47202 */ /* 0x000fca0000000f00 */
[----:B------:R-:W-:-:S05]  /*5f30*/  FADD.FTZ R228, R229, R228 ;  /* 0x000000e4e5e47221 */ /* 0x000fca0000010000 */
[----:B------:R-:W-:-:S07]  /*5f40*/  MOV R233, R228 ;  /* 0x000000e400e97202 */ /* 0x000fce0000000f00 */
[----:B------:R-:W-:Y:S05]  /*5f50*/  WARPSYNC.COLLECTIVE R232, `(.L_x_26830) ;  /* 0x00000000e8087348 */ /* 0x000fea0003c00000 */
[----:B------:R0:W1:Y:S02]  /*5f60*/  SHFL.BFLY P3, R231, R233, R234, R235 ;  /* 0x0c0000eae9e77389 */ /* 0x00006400000600eb */
[----:B01----:R-:W-:Y:S01]  /*5f70*/  ENDCOLLECTIVE ;  /* 0x000000000000791b */ /* 0x003fe20003800000 */
.L_x_26830:
[----:B------:R-:W-:Y:S05]  /*5f80*/  BRA `(.L_x_26831) ;  /* 0xffffffe8000c7947 */ /* 0x000fea000383ffff */
.L_x_26832:
        /* <DEDUP_REMOVED lines=15> */
.L_x_33693:


//--------------------- .text._ZN10layer_norm31ln_parallel_residual_fwd_kernelINS_13Kernel_traitsI6__halfffffjLj1280ELj1ELj4ELj1ELj16ENS_18Kernel_traits_baseILj1280ES2_ffffjLj128EEEEELb0ELb1ELb0EEEvNS_9FwdParamsE --------------------------
	.section	.text._ZN10layer_norm31ln_parallel_residual_fwd_kernelINS_13Kernel_traitsI6__halfffffjLj1280ELj1ELj4ELj1ELj16ENS_18Kernel_traits_baseILj1280ES2_ffffjLj128EEEEELb0ELb1ELb0EEEvNS_9FwdParamsE,"ax",@progbits
	.align	128
        .global         _ZN10layer_norm31ln_parallel_residual_fwd_kernelINS_13Kernel_traitsI6__halfffffjLj1280ELj1ELj4ELj1ELj16ENS_18Kernel_traits_baseILj1280ES2_ffffjLj128EEEEELb0ELb1ELb0EEEvNS_9FwdParamsE
        .type           _ZN10layer_norm31ln_parallel_residual_fwd_kernelINS_13Kernel_traitsI6__halfffffjLj1280ELj1ELj4ELj1ELj16ENS_18Kernel_traits_baseILj1280ES2_ffffjLj128EEEEELb0ELb1ELb0EEEvNS_9FwdParamsE,@function
        .size           _ZN10layer_norm31ln_parallel_residual_fwd_kernelINS_13Kernel_traitsI6__halfffffjLj1280ELj1ELj4ELj1ELj16ENS_18Kernel_traits_baseILj1280ES2_ffffjLj128EEEEELb0ELb1ELb0EEEvNS_9FwdParamsE,(.L_x_33694 - _ZN10layer_norm31ln_parallel_residual_fwd_kernelINS_13Kernel_traitsI6__halfffffjLj1280ELj1ELj4ELj1ELj16ENS_18Kernel_traits_baseILj1280ES2_ffffjLj128EEEEELb0ELb1ELb0EEEvNS_9FwdParamsE)
        .other          _ZN10layer_norm31ln_parallel_residual_fwd_kernelINS_13Kernel_traitsI6__halfffffjLj1280ELj1ELj4ELj1ELj16ENS_18Kernel_traits_baseILj1280ES2_ffffjLj128EEEEELb0ELb1ELb0EEEvNS_9FwdParamsE,@"STO_CUDA_ENTRY STV_DEFAULT"
_ZN10layer_norm31ln_parallel_residual_fwd_kernelINS_13Kernel_traitsI6__halfffffjLj1280ELj1ELj4ELj1ELj16ENS_18Kernel_traits_baseILj1280ES2_ffffjLj128EEEEELb0ELb1ELb0EEEvNS_9FwdParamsE:
.text._ZN10layer_norm31ln_parallel_residual_fwd_kernelINS_13Kernel_traitsI6__halfffffjLj1280ELj1ELj4ELj1ELj16ENS_18Kernel_traits_baseILj1280ES2_ffffjLj128EEEEELb0ELb1ELb0EEEvNS_9FwdParamsE:
        /* <DEDUP_REMOVED lines=9> */
[C---:B0-----:R-:W-:Y:S02]  /*0090*/  LOP3.LUT R3, R12.reuse, 0x1f, RZ, 0xc, !PT ;  /* 0x0000001f0c037812 */ /* 0x041fe400078e0cff */
[----:B------:R-:W-:Y:S02]  /*00a0*/  LOP3.LUT R139, R12, 0x1f, RZ, 0xc0, !PT ;  /* 0x0000001f0c8b7812 */ /* 0x000fe400078ec0ff */
[----:B------:R-:W-:Y:S02]  /*00b0*/  LEA.HI.SX32 R138, R0, R3, 0x1e ;  /* 0x00000003008a7211 */ /* 0x000fe400078ff2ff */
[----:B------:R-:W-:Y:S02]  /*00c0*/  MOV R39, R139 ;  /* 0x0000008b00277202 */ /* 0x000fe40000000f00 */
[----:B------:R-:W-:-:S02]  /*00d0*/  LOP3.LUT P1, RZ, R138, 0xffffffe0, RZ, 0xc0, !PT ;  /* 0xffffffe08aff7812 */ /* 0x000fc4000782c0ff */
[C---:B------:R-:W-:Y:S02]  /*00e0*/  ISETP.GE.U32.AND P6, PT, R138.reuse, 0x40, PT ;  /* 0x000000408a00780c */ /* 0x040fe40003fc6070 */
[C---:B------:R-:W-:Y:S02]  /*00f0*/  ISETP.GE.U32.AND P5, PT, R138.reuse, 0x60, PT ;  /* 0x000000608a00780c */ /* 0x040fe40003fa6070 */
[C---:B------:R-:W-:Y:S02]  /*0100*/  ISETP.GE.U32.AND P4, PT, R138.reuse, 0x80, PT ;  /* 0x000000808a00780c */ /* 0x040fe40003f86070 */
[----:B------:R-:W-:Y:S02]  /*0110*/  ISETP.GE.U32.AND P3, PT, R138, 0xa0, PT ;  /* 0x000000a08a00780c */ /* 0x000fe40003f66070 */
[----:B------:R-:W-:Y:S02]  /*0120*/  P2R R0, PR, RZ, 0x40 ;  /* 0x00000040ff007803 */ /* 0x000fe40000000000 */
[----:B------:R-:W-:-:S02]  /*0130*/  P2R R0, PR, RZ, 0x20 ;  /* 0x00000020ff007803 */ /* 0x000fc40000000000 */
[----:B------:R-:W-:Y:S02]  /*0140*/  P2R R0, PR, RZ, 0x10 ;  /* 0x00000010ff007803 */ /* 0x000fe40000000000 */
[----:B------:R-:W-:Y:S01]  /*0150*/  P2R R0, PR, RZ, 0x8 ;  /* 0x00000008ff007803 */ /* 0x000fe20000000000 */
[----:B--23--:R-:W-:Y:S06]  /*0160*/  @!P1 BRA `(.L_x_26834) ;  /* 0x00000000002c9947 */ /* 0x00cfec0003800000 */
[----:B------:R-:W-:Y:S01]  /*0170*/  ULDC.64 UR6, c[0x0][0x2c8] ;  /* 0x0000b20000067ab9 */ /* 0x000fe20000000a00 */
[----:B------:R-:W0:Y:S01]  /*0180*/  LDC.64 R2, c[0x0][0x260] ;  /* 0x00009800ff027b82 */ /* 0x000e220000000a00 */
[----:B------:R-:W-:-:S04]  /*0190*/  ISETP.NE.U32.AND P0, PT, RZ, UR6, PT ;  /* 0x00000006ff007c0c */ /* 0x000fc8000bf05070 */
[----:B------:R-:W-:-:S13]  /*01a0*/  ISETP.NE.AND.EX P0, PT, RZ, UR7, PT, P0 ;  /* 0x00000007ff007c0c */ /* 0x000fda000bf05300 */
[----:B------:R-:W-:-:S04]  /*01b0*/  @P0 LEA R4, P2, R39, UR6, 0x3 ;  /* 0x0000000627040c11 */ /* 0x000fc8000f8418ff */
[C---:B------:R-:W-:Y:S01]  /*01c0*/  @P0 LEA.HI.X R5, R39.reuse, UR7, RZ, 0x3, P2 ;  /* 0x0000000727050c11 */ /* 0x040fe200090f1cff */
[----:B0-----:R-:W-:-:S04]  /*01d0*/  IMAD.WIDE.U32 R2, R39, 0x8, R2 ;  /* 0x0000000827027825 */ /* 0x001fc800078e0002 */
[----:B------:R0:W5:Y:S04]  /*01e0*/  @P0 LDG.E.64 R134, desc[UR4][R4.64] ;  /* 0x0000000404860981 */ /* 0x000168000c1e1b00 */
[----:B------:R0:W5:Y:S01]  /*01f0*/  LDG.E.64 R20, desc[UR4][R2.64] ;  /* 0x0000000402147981 */ /* 0x000162000c1e1b00 */
[----:B------:R-:W-:Y:S02]  /*0200*/  LOP3.LUT R39, R39, 0x20, RZ, 0xfc, !PT ;  /* 0x0000002027277812 */ /* 0x000fe400078efcff */
[----:B0-----:R-:W-:-:S07]  /*0210*/  @!P0 CS2R R134, SRZ ;  /* 0x0000000000868805 */ /* 0x001fce000001ff00 */
.L_x_26834:
[----:B------:R-:W-:Y:S05]  /*0220*/  BSYNC B0 ;  /* 0x0000000000007941 */ /* 0x000fea0003800000 */
.L_x_26833:
        /* <DEDUP_REMOVED lines=11> */
[----:B------:R-:W-:Y:S02]  /*02e0*/  IADD3 R39, R39, 0x20, RZ ;  /* 0x0000002027277810 */ /* 0x000fe40007ffe0ff */
[----:B0-----:R-:W-:-:S07]  /*02f0*/  @!P0 CS2R R126, SRZ ;  /* 0x00000000007e8805 */ /* 0x001fce000001ff00 */
.L_x_26836:
[----:B------:R-:W-:Y:S05]  /*0300*/  BSYNC B0 ;  /* 0x0000000000007941 */ /* 0x000fea0003800000 */
.L_x_26835:
        /* <DEDUP_REMOVED lines=13> */
.L_x_26838:
[----:B------:R-:W-:Y:S05]  /*03e0*/  BSYNC B0 ;  /* 0x0000000000007941 */ /* 0x000fea0003800000 */
.L_x_26837:
        /* <DEDUP_REMOVED lines=13> */
.L_x_26840:
[----:B------:R-:W-:Y:S05]  /*04c0*/  BSYNC B0 ;  /* 0x0000000000007941 */ /* 0x000fea0003800000 */
.L_x_26839:
        /* <DEDUP_REMOVED lines=13> */
.L_x_26842:
[----:B------:R-:W-:Y:S05]  /*05a0*/  BSYNC B0 ;  /* 0x0000000000007941 */ /* 0x000fea0003800000 */
.L_x_26841:
[----:B------:R-:W-:Y:S01]  /*05b0*/  ISETP.GE.U32.AND P0, PT, R138, 0xc0, PT ;  /* 0x000000c08a00780c */ /* 0x000fe20003f06070 */
[----:B------:R-:W-:Y:S03]  /*05c0*/  BSSY B0, `(.L_x_26843) ;  /* 0x000000e000007945 */ /* 0x000fe60003800000 */
[----:B------:R-:W-:-:S09]  /*05d0*/  P2R R0, PR, RZ, 0x1 ;  /* 0x00000001ff007803 */ /* 0x000fd20000000000 */
        /* <DEDUP_REMOVED lines=12> */
.L_x_26844:
[----:B------:R-:W-:Y:S05]  /*06a0*/  BSYNC B0 ;  /* 0x0000000000007941 */ /* 0x000fea0003800000 */
.L_x_26843:
[----:B------:R-:W-:Y:S01]  /*06b0*/  ISETP.GE.U32.AND P0, PT, R138, 0xe0, PT ;  /* 0x000000e08a00780c */ /* 0x000fe20003f06070 */
[----:B------:R-:W-:Y:S01]  /*06c0*/  BSSY B0, `(.L_x_26845) ;  /* 0x0000010000007945 */ /* 0x000fe20003800000 */
[----:B------:R-:W-:-:S04]  /*06d0*/  SHF.R.U32.HI R0, RZ, 0x5, R12 ;  /* 0x00000005ff007819 */ /* 0x000fc8000001160c */
[----:B------:R-:W-:Y:S02]  /*06e0*/  LEA R136, R13, R0, 0x2 ;  /* 0x000000000d887211 */ /* 0x000fe400078e10ff */
[----:B------:R-:W-:-:S05]  /*06f0*/  P2R R0, PR, RZ, 0x1 ;  /* 0x00000001ff007803 */ /* 0x000fca0000000000 */
        /* <DEDUP_REMOVED lines=12> */
.L_x_26846:
[----:B------:R-:W-:Y:S05]  /*07c0*/  BSYNC B0 ;  /* 0x0000000000007941 */ /* 0x000fea0003800000 */
.L_x_26845:
        /* <DEDUP_REMOVED lines=15> */
.L_x_26848:
[----:B------:R-:W-:Y:S05]  /*08c0*/  BSYNC B0 ;  /* 0x0000000000007941 */ /* 0x000fea0003800000 */
.L_x_26847:
        /* <DEDUP_REMOVED lines=15> */
.L_x_26850:
[----:B------:R-:W-:Y:S05]  /*09c0*/  BSYNC B0 ;  /* 0x0000000000007941 */ /* 0x000fea0003800000 */
.L_x_26849:
        /* <DEDUP_REMOVED lines=12> */
[----:B------:R-:W5:Y:S01]  /*0a90*/  LDG.E.64 R16, desc[UR4][R16.64] ;  /* 0x0000000410107981 */ /* 0x000f62000c1e1b00 */
[----:B0-----:R-:W-:-:S07]  /*0aa0*/  @!P0 CS2R R14, SRZ ;  /* 0x00000000000e8805 */ /* 0x001fce000001ff00 */
.L_x_26852:
[----:B------:R-:W-:Y:S05]  /*0ab0*/  BSYNC B0 ;  /* 0x0000000000007941 */ /* 0x000fea0003800000 */
.L_x_26851:
[----:B------:R-:W-:Y:S01]  /*0ac0*/  ULDC UR8, c[0x0][0x214] ;  /* 0x0000850000087ab9 */ /* 0x000fe20000000800 */
[----:B------:R-:W-:Y:S01]  /*0ad0*/  ULDC.64 UR6, c[0x0][0x230] ;  /* 0x00008c0000067ab9 */ /* 0x000fe20000000a00 */
[----:B------:R-:W-:Y:S02]  /*0ae0*/  ISETP.GE.AND P2, PT, R136, UR8, PT ;  /* 0x0000000888007c0c */ /* 0x000fe4000bf46270 */
[----:B------:R-:W-:-:S04]  /*0af0*/  LOP3.LUT P0, RZ, R40, UR6, RZ, 0xfc, !PT ;  /* 0x0000000628ff7c12 */ /* 0x000fc8000f80fcff */
[----:B------:R-:W-:-:S07]  /*0b00*/  LOP3.LUT P0, RZ, R41, UR7, RZ, 0xfc, P0 ;  /* 0x0000000729ff7c12 */ /* 0x000fce000800fcff */
[----:B------:R-:W-:Y:S06]  /*0b10*/  @P2 EXIT ;  /* 0x000000000000294d */ /* 0x000fec0003800000 */
[--C-:B-----5:R-:W-:Y:S01]  /*0b20*/  SHF.R.U64 R98, R2, 0x10, R3.reuse ;  /* 0x0000001002627819 */ /* 0x120fe20000001203 */
        /* <DEDUP_REMOVED lines=18> */
[----:B------:R-:W-:Y:S01]  /*0c50*/  ULDC.U8 UR6, c[0x0][0x2a0] ;  /* 0x0000a80000067ab9 */ /* 0x000fe20000000000 */
        /* <DEDUP_REMOVED lines=26> */
[----:B------:R-:W-:Y:S01]  /*0e00*/  SHF.R.U32.HI R38, RZ, 0x10, R27 ;  /* 0x00000010ff267819 */ /* 0x000fe2000001161b */
        /* <DEDUP_REMOVED lines=73> */
[----:B------:R-:W-:Y:S01]  /*12a0*/  ISETP.NE.AND P2, PT, RZ, UR6, PT ;  /* 0x00000006ff007c0c */ /* 0x000fe2000bf45270 */
[----:B------:R-:W-:Y:S01]  /*12b0*/  HADD2.F32 R15, -RZ, R39.H0_H0 ;  /* 0x20000027ff0f7230 */ /* 0x000fe20000004100 */
[----:B------:R-:W-:Y:S01]  /*12c0*/  ULDC UR8, c[0x0][0x218] ;  /* 0x0000860000087ab9 */ /* 0x000fe20000000800 */
[----:B------:R-:W-:Y:S01]  /*12d0*/  HADD2.F32 R19, -RZ, R28.H0_H0 ;  /* 0x2000001cff137230 */ /* 0x000fe20000004100 */
[----:B------:R-:W-:Y:S01]  /*12e0*/  P2R R140, PR, RZ, 0x4 ;  /* 0x00000004ff8c7803 */ /* 0x000fe20000000000 */
[----:B------:R-:W-:Y:S01]  /*12f0*/  HADD2.F32 R94, -RZ, R94.H0_H0 ;  /* 0x2000005eff5e7230 */ /* 0x000fe20000004100 */
[----:B------:R-:W-:Y:S01]  /*1300*/  ULDC UR7, c[0x0][0x2d8] ;  /* 0x0000b60000077ab9 */ /* 0x000fe20000000800 */
[----:B------:R-:W-:Y:S01]  /*1310*/  HADD2.F32 R95, -RZ, R95.H0_H0 ;  /* 0x2000005fff5f7230 */ /* 0x000fe20000004100 */
[----:B------:R-:W-:Y:S01]  /*1320*/  ULDC.64 UR10, c[0x0][0x228] ;  /* 0x00008a00000a7ab9 */ /* 0x000fe20000000a00 */
[----:B------:R-:W-:Y:S01]  /*1330*/  HADD2.F32 R97, -RZ, R97.H0_H0 ;  /* 0x20000061ff617230 */ /* 0x000fe20000004100 */
[----:B------:R-:W-:Y:S01]  /*1340*/  ULDC.64 UR12, c[0x0][0x230] ;  /* 0x00008c00000c7ab9 */ /* 0x000fe20000000a00 */
        /* <DEDUP_REMOVED lines=15> */
[----:B------:R-:W-:-:S07]  /*1440*/  HADD2.F32 R111, -RZ, R111.H0_H0 ;  /* 0x2000006fff6f7230 */ /* 0x000fce0000004100 */
.L_x_27054:
        /* <DEDUP_REMOVED lines=28> */
.L_x_26856:
[----:B-----5:R-:W-:Y:S01]  /*1610*/  FADD.FTZ R32, R36, R32 ;  /* 0x0000002024207221 */ /* 0x020fe20000010000 */
[----:B------:R-:W-:Y:S06]  /*1620*/  BRA `(.L_x_26857) ;  /* 0x0000000000087947 */ /* 0x000fec0003800000 */
.L_x_26855:
[----:B-----5:R-:W-:-:S04]  /*1630*/  FADD.FTZ R32, R28, R32 ;  /* 0x000000201c207221 */ /* 0x020fc80000010000 */
[----:B------:R-:W-:-:S07]  /*1640*/  @P2 FADD.FTZ R32, R36, R32 ;  /* 0x0000002024202221 */ /* 0x000fce0000010000 */
.L_x_26857:
[----:B-----5:R-:W-:-:S07]  /*1650*/  MOV R40, R32 ;  /* 0x0000002000287202 */ /* 0x020fce0000000f00 */
.L_x_26858:
[----:B------:R-:W-:Y:S05]  /*1660*/  @P3 BRA `(.L_x_26859) ;  /* 0x00000000001c3947 */ /* 0x000fea0003800000 */
[----:B------:R-:W-:-:S04]  /*1670*/  ISETP.NE.U32.AND P4, PT, RZ, UR12, PT ;  /* 0x0000000cff007c0c */ /* 0x000fc8000bf85070 */
[----:B------:R-:W-:-:S13]  /*1680*/  ISETP.NE.AND.EX P4, PT, RZ, UR13, PT, P4 ;  /* 0x0000000dff007c0c */ /* 0x000fda000bf85340 */
[----:B------:R-:W-:Y:S05]  /*1690*/  @P4 BRA `(.L_x_26860) ;  /* 0x0000000000084947 */ /* 0x000fea0003800000 */
[----:B------:R-:W-:Y:S05]  /*16a0*/  @P0 BRA `(.L_x_26861) ;  /* 0x0000000000140947 */ /* 0x000fea0003800000 */
[----:B------:R-:W-:Y:S05]  /*16b0*/  BRA `(.L_x_26862) ;  /* 0x0000000000147947 */ /* 0x000fea0003800000 */
.L_x_26860:
[----:B-----5:R-:W-:Y:S01]  /*16c0*/  FADD.FTZ R33, R37, R33 ;  /* 0x0000002125217221 */ /* 0x020fe20000010000 */
[----:B------:R-:W-:Y:S06]  /*16d0*/  BRA `(.L_x_26861) ;  /* 0x0000000000087947 */ /* 0x000fec0003800000 */
.L_x_26859:
[----:B-----5:R-:W-:-:S04]  /*16e0*/  FADD.FTZ R33, R29, R33 ;  /* 0x000000211d217221 */ /* 0x020fc80000010000 */
[----:B------:R-:W-:-:S07]  /*16f0*/  @P2 FADD.FTZ R33, R37, R33 ;  /* 0x0000002125212221 */ /* 0x000fce0000010000 */
.L_x_26861:
[----:B-----5:R-:W-:-:S07]  /*1700*/  MOV R41, R33 ;  /* 0x0000002100297202 */ /* 0x020fce0000000f00 */
.L_x_26862:
[----:B------:R-:W-:Y:S05]  /*1710*/  @P3 BRA `(.L_x_26863) ;  /* 0x00000000001c3947 */ /* 0x000fea0003800000 */
[----:B------:R-:W-:-:S04]  /*1720*/  ISETP.NE.U32.AND P4, PT, RZ, UR12, PT ;  /* 0x0000000cff007c0c */ /* 0x000fc8000bf85070 */
[----:B------:R-:W-:-:S13]  /*1730*/  ISETP.NE.AND.EX P4, PT, RZ, UR13, PT, P4 ;  /* 0x0000000dff007c0c */ /* 0x000fda000bf85340 */
[----:B------:R-:W-:Y:S05]  /*1740*/  @P4 BRA `(.L_x_26864) ;  /* 0x0000000000084947 */ /* 0x000fea0003800000 */
[----:B------:R-:W-:Y:S05]  /*1750*/  @P0 BRA `(.L_x_26865) ;  /* 0x0000000000140947 */ /* 0x000fea0003800000 */
[----:B------:R-:W-:Y:S05]  /*1760*/  BRA `(.L_x_26866) ;  /* 0x0000000000147947 */ /* 0x000fea0003800000 */
.L_x_26864:
[----:B-----5:R-:W-:Y:S01]  /*1770*/  FADD.FTZ R34, R38, R34 ;  /* 0x0000002226227221 */ /* 0x020fe20000010000 */
[----:B------:R-:W-:Y:S06]  /*1780*/  BRA `(.L_x_26865) ;  /* 0x0000000000087947 */ /* 0x000fec0003800000 */
.L_x_26863:
[----:B-----5:R-:W-:-:S04]  /*1790*/  FADD.FTZ R34, R30, R34 ;  /* 0x000000221e227221 */ /* 0x020fc80000010000 */
[----:B------:R-:W-:-:S07]  /*17a0*/  @P2 FADD.FTZ R34, R38, R34 ;  /* 0x0000002226222221 */ /* 0x000fce0000010000 */
.L_x_26865:
[----:B-----5:R-:W-:-:S07]  /*17b0*/  MOV R42, R34 ;  /* 0x00000022002a7202 */ /* 0x020fce0000000f00 */
.L_x_26866:
[----:B------:R-:W-:Y:S05]  /*17c0*/  @P3 BRA `(.L_x_26867) ;  /* 0x00000000001c3947 */ /* 0x000fea0003800000 */
[----:B------:R-:W-:-:S04]  /*17d0*/  ISETP.NE.U32.AND P2, PT, RZ, UR12, PT ;  /* 0x0000000cff007c0c */ /* 0x000fc8000bf45070 */
[----:B------:R-:W-:-:S13]  /*17e0*/  ISETP.NE.AND.EX P2, PT, RZ, UR13, PT, P2 ;  /* 0x0000000dff007c0c */ /* 0x000fda000bf45320 */
[----:B------:R-:W-:Y:S05]  /*17f0*/  @P2 BRA `(.L_x_26868) ;  /* 0x0000000000082947 */ /* 0x000fea0003800000 */
[----:B------:R-:W-:Y:S05]  /*1800*/  @P0 BRA `(.L_x_26869) ;  /* 0x0000000000140947 */ /* 0x000fea0003800000 */
[----:B------:R-:W-:Y:S05]  /*1810*/  BRA `(.L_x_26870) ;  /* 0x0000000000147947 */ /* 0x000fea0003800000 */
.L_x_26868:
[----:B-----5:R-:W-:Y:S01]  /*1820*/  FADD.FTZ R35, R39, R35 ;  /* 0x0000002327237221 */ /* 0x020fe20000010000 */
[----:B------:R-:W-:Y:S06]  /*1830*/  BRA `(.L_x_26869) ;  /* 0x0000000000087947 */ /* 0x000fec0003800000 */
.L_x_26867:
[----:B-----5:R-:W-:-:S04]  /*1840*/  FADD.FTZ R35, R31, R35 ;  /* 0x000000231f237221 */ /* 0x020fc80000010000 */
[----:B------:R-:W-:-:S07]  /*1850*/  @P2 FADD.FTZ R35, R39, R35 ;  /* 0x0000002327232221 */ /* 0x000fce0000010000 */
.L_x_26869:
[----:B-----5:R-:W-:-:S07]  /*1860*/  MOV R43, R35 ;  /* 0x00000023002b7202 */ /* 0x020fce0000000f00 */
.L_x_26870:
[----:B------:R-:W0:Y:S01]  /*1870*/  @P0 LDC.64 R80, c[0x0][0x238] ;  /* 0x00008e00ff500b82 */ /* 0x000e220000000a00 */
[C---:B------:R-:W-:Y:S02]  /*1880*/  IADD3 R82, R141.reuse, 0x20, RZ ;  /* 0x000000208d527810 */ /* 0x040fe40007ffe0ff */
[----:B0-----:R-:W-:-:S04]  /*1890*/  @P0 LEA R80, P2, R141, R80, 0x4 ;  /* 0x000000508d500211 */ /* 0x001fc800078420ff */
[----:B------:R-:W-:-:S05]  /*18a0*/  @P0 LEA.HI.X R81, R141, R81, RZ, 0x4, P2 ;  /* 0x000000518d510211 */ /* 0x000fca00010f24ff */
[----:B------:R0:W-:Y:S04]  /*18b0*/  @P0 STG.E.128 desc[UR4][R80.64], R40 ;  /* 0x0000002850000986 */ /* 0x0001e8000c101d04 */
.L_x_26854:
[----:B------:R-:W-:Y:S05]  /*18c0*/  BSYNC B0 ;  /* 0x0000000000007941 */ /* 0x000fea0003800000 */
.L_x_26853:
        /* <DEDUP_REMOVED lines=24> */
.L_x_26874:
[----:B-----5:R-:W-:Y:S01]  /*1a50*/  FADD.FTZ R44, R36, R44 ;  /* 0x0000002c242c7221 */ /* 0x020fe20000010000 */
[----:B------:R-:W-:Y:S06]  /*1a60*/  BRA `(.L_x_26875) ;  /* 0x0000000000087947 */ /* 0x000fec0003800000 */
.L_x_26873:
[----:B-----5:R-:W-:-:S04]  /*1a70*/  FADD.FTZ R44, R28, R44 ;  /* 0x0000002c1c2c7221 */ /* 0x020fc80000010000 */
[----:B------:R-:W-:-:S07]  /*1a80*/  @P2 FADD.FTZ R44, R36, R44 ;  /* 0x0000002c242c2221 */ /* 0x000fce0000010000 */
.L_x_26875:
[----:B-----5:R-:W-:-:S07]  /*1a90*/  MOV R40, R44 ;  /* 0x0000002c00287202 */ /* 0x020fce0000000f00 */
.L_x_26876:
[----:B------:R-:W-:Y:S05]  /*1aa0*/  @P3 BRA `(.L_x_26877) ;  /* 0x00000000001c3947 */ /* 0x000fea0003800000 */
[----:B------:R-:W-:-:S04]  /*1ab0*/  ISETP.NE.U32.AND P4, PT, RZ, UR12, PT ;  /* 0x0000000cff007c0c */ /* 0x000fc8000bf85070 */
[----:B------:R-:W-:-:S13]  /*1ac0*/  ISETP.NE.AND.EX P4, PT, RZ, UR13, PT, P4 ;  /* 0x0000000dff007c0c */ /* 0x000fda000bf85340 */
[----:B------:R-:W-:Y:S05]  /*1ad0*/  @P4 BRA `(.L_x_26878) ;  /* 0x0000000000084947 */ /* 0x000fea0003800000 */
[----:B------:R-:W-:Y:S05]  /*1ae0*/  @P0 BRA `(.L_x_26879) ;  /* 0x0000000000140947 */ /* 0x000fea0003800000 */
[----:B------:R-:W-:Y:S05]  /*1af0*/  BRA `(.L_x_26880) ;  /* 0x0000000000147947 */ /* 0x000fea0003800000 */
.L_x_26878:
[----:B-----5:R-:W-:Y:S01]  /*1b00*/  FADD.FTZ R45, R37, R45 ;  /* 0x0000002d252d7221 */ /* 0x020fe20000010000 */
[----:B------:R-:W-:Y:S06]  /*1b10*/  BRA `(.L_x_26879) ;  /* 0x0000000000087947 */ /* 0x000fec0003800000 */
.L_x_26877:
[----:B-----5:R-:W-:-:S04]  /*1b20*/  FADD.FTZ R45, R29, R45 ;  /* 0x0000002d1d2d7221 */ /* 0x020fc80000010000 */
[----:B------:R-:W-:-:S07]  /*1b30*/  @P2 FADD.FTZ R45, R37, R45 ;  /* 0x0000002d252d2221 */ /* 0x000fce0000010000 */
.L_x_26879:
[----:B-----5:R-:W-:-:S07]  /*1b40*/  MOV R41, R45 ;  /* 0x0000002d00297202 */ /* 0x020fce0000000f00 */
.L_x_26880:
[----:B------:R-:W-:Y:S05]  /*1b50*/  @P3 BRA `(.L_x_26881) ;  /* 0x00000000001c3947 */ /* 0x000fea0003800000 */
[----:B------:R-:W-:-:S04]  /*1b60*/  ISETP.NE.U32.AND P4, PT, RZ, UR12, PT ;  /* 0x0000000cff007c0c */ /* 0x000fc8000bf85070 */
[----:B------:R-:W-:-:S13]  /*1b70*/  ISETP.NE.AND.EX P4, PT, RZ, UR13, PT, P4 ;  /* 0x0000000dff007c0c */ /* 0x000fda000bf85340 */
[----:B------:R-:W-:Y:S05]  /*1b80*/  @P4 BRA `(.L_x_26882) ;  /* 0x0000000000084947 */ /* 0x000fea0003800000 */
[----:B------:R-:W-:Y:S05]  /*1b90*/  @P0 BRA `(.L_x_26883) ;  /* 0x0000000000140947 */ /* 0x000fea0003800000 */
[----:B------:R-:W-:Y:S05]  /*1ba0*/  BRA `(.L_x_26884) ;  /* 0x0000000000147947 */ /* 0x000fea0003800000 */
.L_x_26882:
[----:B-----5:R-:W-:Y:S01]  /*1bb0*/  FADD.FTZ R46, R38, R46 ;  /* 0x0000002e262e7221 */ /* 0x020fe20000010000 */
[----:B------:R-:W-:Y:S06]  /*1bc0*/  BRA `(.L_x_26883) ;  /* 0x0000000000087947 */ /* 0x000fec0003800000 */
.L_x_26881:
[----:B-----5:R-:W-:-:S04]  /*1bd0*/  FADD.FTZ R46, R30, R46 ;  /* 0x0000002e1e2e7221 */ /* 0x020fc80000010000 */
[----:B------:R-:W-:-:S07]  /*1be0*/  @P2 FADD.FTZ R46, R38, R46 ;  /* 0x0000002e262e2221 */ /* 0x000fce0000010000 */
.L_x_26883:
[----:B-----5:R-:W-:-:S07]  /*1bf0*/  MOV R42, R46 ;  /* 0x0000002e002a7202 */ /* 0x020fce0000000f00 */
.L_x_26884:
[----:B------:R-:W-:Y:S05]  /*1c00*/  @P3 BRA `(.L_x_26885) ;  /* 0x00000000001c3947 */ /* 0x000fea0003800000 */
[----:B------:R-:W-:-:S04]  /*1c10*/  ISETP.NE.U32.AND P2, PT, RZ, UR12, PT ;  /* 0x0000000cff007c0c */ /* 0x000fc8000bf45070 */
[----:B------:R-:W-:-:S13]  /*1c20*/  ISETP.NE.AND.EX P2, PT, RZ, UR13, PT, P2 ;  /* 0x0000000dff007c0c */ /* 0x000fda000bf45320 */
[----:B------:R-:W-:Y:S05]  /*1c30*/  @P2 BRA `(.L_x_26886) ;  /* 0x0000000000082947 */ /* 0x000fea0003800000 */
[----:B------:R-:W-:Y:S05]  /*1c40*/  @P0 BRA `(.L_x_26887) ;  /* 0x0000000000140947 */ /* 0x000fea0003800000 */
[----:B------:R-:W-:Y:S05]  /*1c50*/  BRA `(.L_x_26888) ;  /* 0x0000000000147947 */ /* 0x000fea0003800000 */
.L_x_26886:
[----:B-----5:R-:W-:Y:S01]  /*1c60*/  FADD.FTZ R47, R39, R47 ;  /* 0x0000002f272f7221 */ /* 0x020fe20000010000 */
[----:B------:R-:W-:Y:S06]  /*1c70*/  BRA `(.L_x_26887) ;  /* 0x0000000000087947 */ /* 0x000fec0003800000 */
.L_x_26885:
[----:B-----5:R-:W-:-:S04]  /*1c80*/  FADD.FTZ R47, R31, R47 ;  /* 0x0000002f1f2f7221 */ /* 0x020fc80000010000 */
[----:B------:R-:W-:-:S07]  /*1c90*/  @P2 FADD.FTZ R47, R39, R47 ;  /* 0x0000002f272f2221 */ /* 0x000fce0000010000 */
.L_x_26887:
[----:B-----5:R-:W-:-:S07]  /*1ca0*/  MOV R43, R47 ;  /* 0x0000002f002b7202 */ /* 0x020fce0000000f00 */
.L_x_26888:
[----:B------:R-:W0:Y:S02]  /*1cb0*/  @P0 LDC.64 R80, c[0x0][0x238] ;  /* 0x00008e00ff500b82 */ /* 0x000e240000000a00 */
[----:B0-----:R-:W-:-:S04]  /*1cc0*/  @P0 LEA R80, P2, R82, R80, 0x4 ;  /* 0x0000005052500211 */ /* 0x001fc800078420ff */
[C---:B------:R-:W-:Y:S02]  /*1cd0*/  @P0 LEA.HI.X R81, R82.reuse, R81, RZ, 0x4, P2 ;  /* 0x0000005152510211 */ /* 0x040fe400010f24ff */
[----:B------:R-:W-:-:S03]  /*1ce0*/  IADD3 R82, R82, 0x20, RZ ;  /* 0x0000002052527810 */ /* 0x000fc60007ffe0ff */
[----:B------:R1:W-:Y:S04]  /*1cf0*/  @P0 STG.E.128 desc[UR4][R80.64], R40 ;  /* 0x0000002850000986 */ /* 0x0003e8000c101d04 */
.L_x_26872:
[----:B------:R-:W-:Y:S05]  /*1d00*/  BSYNC B0 ;  /* 0x0000000000007941 */ /* 0x000fea0003800000 */
.L_x_26871:
        /* <DEDUP_REMOVED lines=24> */
.L_x_26892:
[----:B-----5:R-:W-:Y:S01]  /*1e90*/  FADD.FTZ R48, R36, R48 ;  /* 0x0000003024307221 */ /* 0x020fe20000010000 */
[----:B------:R-:W-:Y:S06]  /*1ea0*/  BRA `(.L_x_26893) ;  /* 0x0000000000087947 */ /* 0x000fec0003800000 */
.L_x_26891:
[----:B-----5:R-:W-:-:S04]  /*1eb0*/  FADD.FTZ R48, R28, R48 ;  /* 0x000000301c307221 */ /* 0x020fc80000010000 */
[----:B------:R-:W-:-:S07]  /*1ec0*/  @P2 FADD.FTZ R48, R36, R48 ;  /* 0x0000003024302221 */ /* 0x000fce0000010000 */
.L_x_26893:
[----:B-----5:R-:W-:-:S07]  /*1ed0*/  MOV R40, R48 ;  /* 0x0000003000287202 */ /* 0x020fce0000000f00 */
.L_x_26894:
[----:B------:R-:W-:Y:S05]  /*1ee0*/  @P3 BRA `(.L_x_26895) ;  /* 0x00000000001c3947 */ /* 0x000fea0003800000 */
[----:B------:R-:W-:-:S04]  /*1ef0*/  ISETP.NE.U32.AND P4, PT, RZ, UR12, PT ;  /* 0x0000000cff007c0c */ /* 0x000fc8000bf85070 */
[----:B------:R-:W-:-:S13]  /*1f00*/  ISETP.NE.AND.EX P4, PT, RZ, UR13, PT, P4 ;  /* 0x0000000dff007c0c */ /* 0x000fda000bf85340 */
[----:B------:R-:W-:Y:S05]  /*1f10*/  @P4 BRA `(.L_x_26896) ;  /* 0x0000000000084947 */ /* 0x000fea0003800000 */
[----:B------:R-:W-:Y:S05]  /*1f20*/  @P0 BRA `(.L_x_26897) ;  /* 0x0000000000140947 */ /* 0x000fea0003800000 */
[----:B------:R-:W-:Y:S05]  /*1f30*/  BRA `(.L_x_26898) ;  /* 0x0000000000147947 */ /* 0x000fea0003800000 */
.L_x_26896:
[----:B-----5:R-:W-:Y:S01]  /*1f40*/  FADD.FTZ R49, R37, R49 ;  /* 0x0000003125317221 */ /* 0x020fe20000010000 */
[----:B------:R-:W-:Y:S06]  /*1f50*/  BRA `(.L_x_26897) ;  /* 0x0000000000087947 */ /* 0x000fec0003800000 */
.L_x_26895:
[----:B-----5:R-:W-:-:S04]  /*1f60*/  FADD.FTZ R49, R29, R49 ;  /* 0x000000311d317221 */ /* 0x020fc80000010000 */
[----:B------:R-:W-:-:S07]  /*1f70*/  @P2 FADD.FTZ R49, R37, R49 ;  /* 0x0000003125312221 */ /* 0x000fce0000010000 */
.L_x_26897:
[----:B-----5:R-:W-:-:S07]  /*1f80*/  MOV R41, R49 ;  /* 0x0000003100297202 */ /* 0x020fce0000000f00 */
.L_x_26898:
[----:B------:R-:W-:Y:S05]  /*1f90*/  @P3 BRA `(.L_x_26899) ;  /* 0x00000000001c3947 */ /* 0x000fea0003800000 */
[----:B------:R-:W-:-:S04]  /*1fa0*/  ISETP.NE.U32.AND P4, PT, RZ, UR12, PT ;  /* 0x0000000cff007c0c */ /* 0x000fc8000bf85070 */
[----:B------:R-:W-:-:S13]  /*1fb0*/  ISETP.NE.AND.EX P4, PT, RZ, UR13, PT, P4 ;  /* 0x0000000dff007c0c */ /* 0x000fda000bf85340 */
[----:B------:R-:W-:Y:S05]  /*1fc0*/  @P4 BRA `(.L_x_26900) ;  /* 0x0000000000084947 */ /* 0x000fea0003800000 */
[----:B------:R-:W-:Y:S05]  /*1fd0*/  @P0 BRA `(.L_x_26901) ;  /* 0x0000000000140947 */ /* 0x000fea0003800000 */
[----:B------:R-:W-:Y:S05]  /*1fe0*/  BRA `(.L_x_26902) ;  /* 0x0000000000147947 */ /* 0x000fea0003800000 */
.L_x_26900:
[----:B-----5:R-:W-:Y:S01]  /*1ff0*/  FADD.FTZ R50, R38, R50 ;  /* 0x0000003226327221 */ /* 0x020fe20000010000 */
[----:B------:R-:W-:Y:S06]  /*2000*/  BRA `(.L_x_26901) ;  /* 0x0000000000087947 */ /* 0x000fec0003800000 */
.L_x_26899:
[----:B-----5:R-:W-:-:S04]  /*2010*/  FADD.FTZ R50, R30, R50 ;  /* 0x000000321e327221 */ /* 0x020fc80000010000 */
[----:B------:R-:W-:-:S07]  /*2020*/  @P2 FADD.FTZ R50, R38, R50 ;  /* 0x0000003226322221 */ /* 0x000fce0000010000 */
.L_x_26901:
[----:B-----5:R-:W-:-:S07]  /*2030*/  MOV R42, R50 ;  /* 0x00000032002a7202 */ /* 0x020fce0000000f00 */
.L_x_26902:
[----:B------:R-:W-:Y:S05]  /*2040*/  @P3 BRA `(.L_x_26903) ;  /* 0x00000000001c3947 */ /* 0x000fea0003800000 */
[----:B------:R-:W-:-:S04]  /*2050*/  ISETP.NE.U32.AND P2, PT, RZ, UR12, PT ;  /* 0x0000000cff007c0c */ /* 0x000fc8000bf45070 */
[----:B------:R-:W-:-:S13]  /*2060*/  ISETP.NE.AND.EX P2, PT, RZ, UR13, PT, P2 ;  /* 0x0000000dff007c0c */ /* 0x000fda000bf45320 */
[----:B------:R-:W-:Y:S05]  /*2070*/  @P2 BRA `(.L_x_26904) ;  /* 0x0000000000082947 */ /* 0x000fea0003800000 */
[----:B------:R-:W-:Y:S05]  /*2080*/  @P0 BRA `(.L_x_26905) ;  /* 0x0000000000140947 */ /* 0x000fea0003800000 */
[----:B------:R-:W-:Y:S05]  /*2090*/  BRA `(.L_x_26906) ;  /* 0x0000000000147947 */ /* 0x000fea0003800000 */
.L_x_26904:
[----:B-----5:R-:W-:Y:S01]  /*20a0*/  FADD.FTZ R51, R39, R51 ;  /* 0x0000003327337221 */ /* 0x020fe20000010000 */
[----:B------:R-:W-:Y:S06]  /*20b0*/  BRA `(.L_x_26905) ;  /* 0x0000000000087947 */ /* 0x000fec0003800000 */
.L_x_26903:
[----:B-----5:R-:W-:-:S04]  /*20c0*/  FADD.FTZ R51, R31, R51 ;  /* 0x000000331f337221 */ /* 0x020fc80000010000 */
[----:B------:R-:W-:-:S07]  /*20d0*/  @P2 FADD.FTZ R51, R39, R51 ;  /* 0x0000003327332221 */ /* 0x000fce0000010000 */
.L_x_26905:
[----:B-----5:R-:W-:-:S07]  /*20e0*/  MOV R43, R51 ;  /* 0x00000033002b7202 */ /* 0x020fce0000000f00 */
.L_x_26906:
[----:B------:R-:W0:Y:S02]  /*20f0*/  @P0 LDC.64 R80, c[0x0][0x238] ;  /* 0x00008e00ff500b82 */ /* 0x000e240000000a00 */
[----:B0-----:R-:W-:-:S04]  /*2100*/  @P0 LEA R80, P2, R82, R80, 0x4 ;  /* 0x0000005052500211 */ /* 0x001fc800078420ff */
[C---:B------:R-:W-:Y:S02]  /*2110*/  @P0 LEA.HI.X R81, R82.reuse, R81, RZ, 0x4, P2 ;  /* 0x0000005152510211 */ /* 0x040fe400010f24ff */
[----:B------:R-:W-:-:S03]  /*2120*/  IADD3 R82, R82, 0x20, RZ ;  /* 0x0000002052527810 */ /* 0x000fc60007ffe0ff */
[----:B------:R2:W-:Y:S04]  /*2130*/  @P0 STG.E.128 desc[UR4][R80.64], R40 ;  /* 0x0000002850000986 */ /* 0x0005e8000c101d04 */
.L_x_26890:
[----:B------:R-:W-:Y:S05]  /*2140*/  BSYNC B0 ;  /* 0x0000000000007941 */ /* 0x000fea0003800000 */
.L_x_26889:
        /* <DEDUP_REMOVED lines=24> */
.L_x_26910:
[----:B-----5:R-:W-:Y:S01]  /*22d0*/  FADD.FTZ R52, R36, R52 ;  /* 0x0000003424347221 */ /* 0x020fe20000010000 */
[----:B------:R-:W-:Y:S06]  /*22e0*/  BRA `(.L_x_26911) ;  /* 0x0000000000087947 */ /* 0x000fec0003800000 */
.L_x_26909:
[----:B-----5:R-:W-:-:S04]  /*22f0*/  FADD.FTZ R52, R28, R52 ;  /* 0x000000341c347221 */ /* 0x020fc80000010000 */
[----:B------:R-:W-:-:S07]  /*2300*/  @P2 FADD.FTZ R52, R36, R52 ;  /* 0x0000003424342221 */ /* 0x000fce0000010000 */
.L_x_26911:
[----:B-----5:R-:W-:-:S07]  /*2310*/  MOV R40, R52 ;  /* 0x0000003400287202 */ /* 0x020fce0000000f00 */
.L_x_26912:
[----:B------:R-:W-:Y:S05]  /*2320*/  @P3 BRA `(.L_x_26913) ;  /* 0x00000000001c3947 */ /* 0x000fea0003800000 */
[----:B------:R-:W-:-:S04]  /*2330*/  ISETP.NE.U32.AND P4, PT, RZ, UR12, PT ;  /* 0x0000000cff007c0c */ /* 0x000fc8000bf85070 */
[----:B------:R-:W-:-:S13]  /*2340*/  ISETP.NE.AND.EX P4, PT, RZ, UR13, PT, P4 ;  /* 0x0000000dff007c0c */ /* 0x000fda000bf85340 */
[----:B------:R-:W-:Y:S05]  /*2350*/  @P4 BRA `(.L_x_26914) ;  /* 0x0000000000084947 */ /* 0x000fea0003800000 */
[----:B------:R-:W-:Y:S05]  /*2360*/  @P0 BRA `(.L_x_26915) ;  /* 0x0000000000140947 */ /* 0x000fea0003800000 */
[----:B------:R-:W-:Y:S05]  /*2370*/  BRA `(.L_x_26916) ;  /* 0x0000000000147947 */ /* 0x000fea0003800000 */
.L_x_26914:
[----:B-----5:R-:W-:Y:S01]  /*2380*/  FADD.FTZ R53, R37, R53 ;  /* 0x0000003525357221 */ /* 0x020fe20000010000 */
[----:B------:R-:W-:Y:S06]  /*2390*/  BRA `(.L_x_26915) ;  /* 0x0000000000087947 */ /* 0x000fec0003800000 */
.L_x_26913:
[----:B-----5:R-:W-:-:S04]  /*23a0*/  FADD.FTZ R53, R29, R53 ;  /* 0x000000351d357221 */ /* 0x020fc80000010000 */
[----:B------:R-:W-:-:S07]  /*23b0*/  @P2 FADD.FTZ R53, R37, R53 ;  /* 0x0000003525352221 */ /* 0x000fce0000010000 */
.L_x_26915:
[----:B-----5:R-:W-:-:S07]  /*23c0*/  MOV R41, R53 ;  /* 0x0000003500297202 */ /* 0x020fce0000000f00 */
.L_x_26916:
[----:B------:R-:W-:Y:S05]  /*23d0*/  @P3 BRA `(.L_x_26917) ;  /* 0x00000000001c3947 */ /* 0x000fea0003800000 */
[----:B------:R-:W-:-:S04]  /*23e0*/  ISETP.NE.U32.AND P4, PT, RZ, UR12, PT ;  /* 0x0000000cff007c0c */ /* 0x000fc8000bf85070 */
[----:B------:R-:W-:-:S13]  /*23f0*/  ISETP.NE.AND.EX P4, PT, RZ, UR13, PT, P4 ;  /* 0x0000000dff007c0c */ /* 0x000fda000bf85340 */
[----:B------:R-:W-:Y:S05]  /*2400*/  @P4 BRA `(.L_x_26918) ;  /* 0x0000000000084947 */ /* 0x000fea0003800000 */
[----:B------:R-:W-:Y:S05]  /*2410*/  @P0 BRA `(.L_x_26919) ;  /* 0x0000000000140947 */ /* 0x000fea0003800000 */
[----:B------:R-:W-:Y:S05]  /*2420*/  BRA `(.L_x_26920) ;  /* 0x0000000000147947 */ /* 0x000fea0003800000 */
.L_x_26918:
[----:B-----5:R-:W-:Y:S01]  /*2430*/  FADD.FTZ R54, R38, R54 ;  /* 0x0000003626367221 */ /* 0x020fe20000010000 */
[----:B------:R-:W-:Y:S06]  /*2440*/  BRA `(.L_x_26919) ;  /* 0x0000000000087947 */ /* 0x000fec0003800000 */
.L_x_26917:
[----:B-----5:R-:W-:-:S04]  /*2450*/  FADD.FTZ R54, R30, R54 ;  /* 0x000000361e367221 */ /* 0x020fc80000010000 */
[----:B------:R-:W-:-:S07]  /*2460*/  @P2 FADD.FTZ R54, R38, R54 ;  /* 0x0000003626362221 */ /* 0x000fce0000010000 */
.L_x_26919:
[----:B-----5:R-:W-:-:S07]  /*2470*/  MOV R42, R54 ;  /* 0x00000036002a7202 */ /* 0x020fce0000000f00 */
.L_x_26920:
[----:B------:R-:W-:Y:S05]  /*2480*/  @P3 BRA `(.L_x_26921) ;  /* 0x00000000001c3947 */ /* 0x000fea0003800000 */
[----:B------:R-:W-:-:S04]  /*2490*/  ISETP.NE.U32.AND P2, PT, RZ, UR12, PT ;  /* 0x0000000cff007c0c */ /* 0x000fc8000bf45070 */
[----:B------:R-:W-:-:S13]  /*24a0*/  ISETP.NE.AND.EX P2, PT, RZ, UR13, PT, P2 ;  /* 0x0000000dff007c0c */ /* 0x000fda000bf45320 */
[----:B------:R-:W-:Y:S05]  /*24b0*/  @P2 BRA `(.L_x_26922) ;  /* 0x0000000000082947 */ /* 0x000fea0003800000 */
[----:B------:R-:W-:Y:S05]  /*24c0*/  @P0 BRA `(.L_x_26923) ;  /* 0x0000000000140947 */ /* 0x000fea0003800000 */
[----:B------:R-:W-:Y:S05]  /*24d0*/  BRA `(.L_x_26924) ;  /* 0x0000000000147947 */ /* 0x000fea0003800000 */
.L_x_26922:
[----:B-----5:R-:W-:Y:S01]  /*24e0*/  FADD.FTZ R55, R39, R55 ;  /* 0x0000003727377221 */ /* 0x020fe20000010000 */
[----:B------:R-:W-:Y:S06]  /*24f0*/  BRA `(.L_x_26923) ;  /* 0x0000000000087947 */ /* 0x000fec0003800000 */
.L_x_26921:
[----:B-----5:R-:W-:-:S04]  /*2500*/  FADD.FTZ R55, R31, R55 ;  /* 0x000000371f377221 */ /* 0x020fc80000010000 */
[----:B------:R-:W-:-:S07]  /*2510*/  @P2 FADD.FTZ R55, R39, R55 ;  /* 0x0000003727372221 */ /* 0x000fce0000010000 */
.L_x_26923:
[----:B-----5:R-:W-:-:S07]  /*2520*/  MOV R43, R55 ;  /* 0x00000037002b7202 */ /* 0x020fce0000000f00 */
.L_x_26924:
[----:B------:R-:W0:Y:S02]  /*2530*/  @P0 LDC.64 R80, c[0x0][0x238] ;  /* 0x00008e00ff500b82 */ /* 0x000e240000000a00 */
[----:B0-----:R-:W-:-:S04]  /*2540*/  @P0 LEA R80, P2, R82, R80, 0x4 ;  /* 0x0000005052500211 */ /* 0x001fc800078420ff */
[C---:B------:R-:W-:Y:S02]  /*2550*/  @P0 LEA.HI.X R81, R82.reuse, R81, RZ, 0x4, P2 ;  /* 0x0000005152510211 */ /* 0x040fe400010f24ff */
[----:B------:R-:W-:-:S03]  /*2560*/  IADD3 R82, R82, 0x20, RZ ;  /* 0x0000002052527810 */ /* 0x000fc60007ffe0ff */
[----:B------:R3:W-:Y:S04]  /*2570*/  @P0 STG.E.128 desc[UR4][R80.64], R40 ;  /* 0x0000002850000986 */ /* 0x0007e8000c101d04 */
.L_x_26908:
[----:B------:R-:W-:Y:S05]  /*2580*/  BSYNC B0 ;  /* 0x0000000000007941 */ /* 0x000fea0003800000 */
.L_x_26907:
        /* <DEDUP_REMOVED lines=24> */
.L_x_26928:
[----:B-----5:R-:W-:Y:S01]  /*2710*/  FADD.FTZ R56, R36, R56 ;  /* 0x0000003824387221 */ /* 0x020fe20000010000 */
[----:B------:R-:W-:Y:S06]  /*2720*/  BRA `(.L_x_26929) ;  /* 0x0000000000087947 */ /* 0x000fec0003800000 */
.L_x_26927:
[----:B-----5:R-:W-:-:S04]  /*2730*/  FADD.FTZ R56, R28, R56 ;  /* 0x000000381c387221 */ /* 0x020fc80000010000 */
[----:B------:R-:W-:-:S07]  /*2740*/  @P2 FADD.FTZ R56, R36, R56 ;  /* 0x0000003824382221 */ /* 0x000fce0000010000 */
.L_x_26929:
[----:B-----5:R-:W-:-:S07]  /*2750*/  MOV R40, R56 ;  /* 0x0000003800287202 */ /* 0x020fce0000000f00 */
.L_x_26930:
[----:B------:R-:W-:Y:S05]  /*2760*/  @P3 BRA `(.L_x_26931) ;  /* 0x00000000001c3947 */ /* 0x000fea0003800000 */
[----:B------:R-:W-:-:S04]  /*2770*/  ISETP.NE.U32.AND P4, PT, RZ, UR12, PT ;  /* 0x0000000cff007c0c */ /* 0x000fc8000bf85070 */
[----:B------:R-:W-:-:S13]  /*2780*/  ISETP.NE.AND.EX P4, PT, RZ, UR13, PT, P4 ;  /* 0x0000000dff007c0c */ /* 0x000fda000bf85340 */
[----:B------:R-:W-:Y:S05]  /*2790*/  @P4 BRA `(.L_x_26932) ;  /* 0x0000000000084947 */ /* 0x000fea0003800000 */
[----:B------:R-:W-:Y:S05]  /*27a0*/  @P0 BRA `(.L_x_26933) ;  /* 0x0000000000140947 */ /* 0x000fea0003800000 */
[----:B------:R-:W-:Y:S05]  /*27b0*/  BRA `(.L_x_26934) ;  /* 0x0000000000147947 */ /* 0x000fea0003800000 */
.L_x_26932:
[----:B-----5:R-:W-:Y:S01]  /*27c0*/  FADD.FTZ R57, R37, R57 ;  /* 0x0000003925397221 */ /* 0x020fe20000010000 */
[----:B------:R-:W-:Y:S06]  /*27d0*/  BRA `(.L_x_26933) ;  /* 0x0000000000087947 */ /* 0x000fec0003800000 */
.L_x_26931:
[----:B-----5:R-:W-:-:S04]  /*27e0*/  FADD.FTZ R57, R29, R57 ;  /* 0x000000391d397221 */ /* 0x020fc80000010000 */
[----:B------:R-:W-:-:S07]  /*27f0*/  @P2 FADD.FTZ R57, R37, R57 ;  /* 0x0000003925392221 */ /* 0x000fce0000010000 */
.L_x_26933:
[----:B-----5:R-:W-:-:S07]  /*2800*/  MOV R41, R57 ;  /* 0x0000003900297202 */ /* 0x020fce0000000f00 */
.L_x_26934:
[----:B------:R-:W-:Y:S05]  /*2810*/  @P3 BRA `(.L_x_26935) ;  /* 0x00000000001c3947 */ /* 0x000fea0003800000 */
[----:B------:R-:W-:-:S04]  /*2820*/  ISETP.NE.U32.AND P4, PT, RZ, UR12, PT ;  /* 0x0000000cff007c0c */ /* 0x000fc8000bf85070 */
[----:B------:R-:W-:-:S13]  /*2830*/  ISETP.NE.AND.EX P4, PT, RZ, UR13, PT, P4 ;  /* 0x0000000dff007c0c */ /* 0x000fda000bf85340 */
[----:B------:R-:W-:Y:S05]  /*2840*/  @P4 BRA `(.L_x_26936) ;  /* 0x0000000000084947 */ /* 0x000fea0003800000 */
[----:B------:R-:W-:Y:S05]  /*2850*/  @P0 BRA `(.L_x_26937) ;  /* 0x0000000000140947 */ /* 0x000fea0003800000 */
[----:B------:R-:W-:Y:S05]  /*2860*/  BRA `(.L_x_26938) ;  /* 0x0000000000147947 */ /* 0x000fea0003800000 */
.L_x_26936:
[----:B-----5:R-:W-:Y:S01]  /*2870*/  FADD.FTZ R58, R38, R58 ;  /* 0x0000003a263a7221 */ /* 0x020fe20000010000 */
[----:B------:R-:W-:Y:S06]  /*2880*/  BRA `(.L_x_26937) ;  /* 0x0000000000087947 */ /* 0x000fec0003800000 */
.L_x_26935:
[----:B-----5:R-:W-:-:S04]  /*2890*/  FADD.FTZ R58, R30, R58 ;  /* 0x0000003a1e3a7221 */ /* 0x020fc80000010000 */
[----:B------:R-:W-:-:S07]  /*28a0*/  @P2 FADD.FTZ R58, R38, R58 ;  /* 0x0000003a263a2221 */ /* 0x000fce0000010000 */
.L_x_26937:
[----:B-----5:R-:W-:-:S07]  /*28b0*/  MOV R42, R58 ;  /* 0x0000003a002a7202 */ /* 0x020fce0000000f00 */
.L_x_26938:
[----:B------:R-:W-:Y:S05]  /*28c0*/  @P3 BRA `(.L_x_26939) ;  /* 0x00000000001c3947 */ /* 0x000fea0003800000 */
[----:B------:R-:W-:-:S04]  /*28d0*/  ISETP.NE.U32.AND P2, PT, RZ, UR12, PT ;  /* 0x0000000cff007c0c */ /* 0x000fc8000bf45070 */
[----:B------:R-:W-:-:S13]  /*28e0*/  ISETP.NE.AND.EX P2, PT, RZ, UR13, PT, P2 ;  /* 0x0000000dff007c0c */ /* 0x000fda000bf45320 */
[----:B------:R-:W-:Y:S05]  /*28f0*/  @P2 BRA `(.L_x_26940) ;  /* 0x0000000000082947 */ /* 0x000fea0003800000 */
[----:B------:R-:W-:Y:S05]  /*2900*/  @P0 BRA `(.L_x_26941) ;  /* 0x0000000000140947 */ /* 0x000fea0003800000 */
[----:B------:R-:W-:Y:S05]  /*2910*/  BRA `(.L_x_26942) ;  /* 0x0000000000147947 */ /* 0x000fea0003800000 */
.L_x_26940:
[----:B-----5:R-:W-:Y:S01]  /*2920*/  FADD.FTZ R59, R39, R59 ;  /* 0x0000003b273b7221 */ /* 0x020fe20000010000 */
[----:B------:R-:W-:Y:S06]  /*2930*/  BRA `(.L_x_26941) ;  /* 0x0000000000087947 */ /* 0x000fec0003800000 */
.L_x_26939:
[----:B-----5:R-:W-:-:S04]  /*2940*/  FADD.FTZ R59, R31, R59 ;  /* 0x0000003b1f3b7221 */ /* 0x020fc80000010000 */
[----:B------:R-:W-:-:S07]  /*2950*/  @P2 FADD.FTZ R59, R39, R59 ;  /* 0x0000003b273b2221 */ /* 0x000fce0000010000 */
.L_x_26941:
[----:B-----5:R-:W-:-:S07]  /*2960*/  MOV R43, R59 ;  /* 0x0000003b002b7202 */ /* 0x020fce0000000f00 */
.L_x_26942:
[----:B------:R-:W0:Y:S02]  /*2970*/  @P0 LDC.64 R80, c[0x0][0x238] ;  /* 0x00008e00ff500b82 */ /* 0x000e240000000a00 */
[----:B0-----:R-:W-:-:S04]  /*2980*/  @P0 LEA R80, P2, R82, R80, 0x4 ;  /* 0x0000005052500211 */ /* 0x001fc800078420ff */
[C---:B------:R-:W-:Y:S02]  /*2990*/  @P0 LEA.HI.X R81, R82.reuse, R81, RZ, 0x4, P2 ;  /* 0x0000005152510211 */ /* 0x040fe400010f24ff */
[----:B------:R-:W-:-:S03]  /*29a0*/  IADD3 R82, R82, 0x20, RZ ;  /* 0x0000002052527810 */ /* 0x000fc60007ffe0ff */
[----:B------:R4:W-:Y:S04]  /*29b0*/  @P0 STG.E.128 desc[UR4][R80.64], R40 ;  /* 0x0000002850000986 */ /* 0x0009e8000c101d04 */
.L_x_26926:
[----:B------:R-:W-:Y:S05]  /*29c0*/  BSYNC B0 ;  /* 0x0000000000007941 */ /* 0x000fea0003800000 */
.L_x_26925:
        /* <DEDUP_REMOVED lines=24> */
.L_x_26946:
[----:B-----5:R-:W-:Y:S01]  /*2b50*/  FADD.FTZ R60, R36, R60 ;  /* 0x0000003c243c7221 */ /* 0x020fe20000010000 */
[----:B------:R-:W-:Y:S06]  /*2b60*/  BRA `(.L_x_26947) ;  /* 0x0000000000087947 */ /* 0x000fec0003800000 */
.L_x_26945:
[----:B-----5:R-:W-:-:S04]  /*2b70*/  FADD.FTZ R60, R28, R60 ;  /* 0x0000003c1c3c7221 */ /* 0x020fc80000010000 */
[----:B------:R-:W-:-:S07]  /*2b80*/  @P2 FADD.FTZ R60, R36, R60 ;  /* 0x0000003c243c2221 */ /* 0x000fce0000010000 */
.L_x_26947:
[----:B-----5:R-:W-:-:S07]  /*2b90*/  MOV R40, R60 ;  /* 0x0000003c00287202 */ /* 0x020fce0000000f00 */
.L_x_26948:
[----:B------:R-:W-:Y:S05]  /*2ba0*/  @P3 BRA `(.L_x_26949) ;  /* 0x00000000001c3947 */ /* 0x000fea0003800000 */
[----:B------:R-:W-:-:S04]  /*2bb0*/  ISETP.NE.U32.AND P4, PT, RZ, UR12, PT ;  /* 0x0000000cff007c0c */ /* 0x000fc8000bf85070 */
[----:B------:R-:W-:-:S13]  /*2bc0*/  ISETP.NE.AND.EX P4, PT, RZ, UR13, PT, P4 ;  /* 0x0000000dff007c0c */ /* 0x000fda000bf85340 */
[----:B------:R-:W-:Y:S05]  /*2bd0*/  @P4 BRA `(.L_x_26950) ;  /* 0x0000000000084947 */ /* 0x000fea0003800000 */
[----:B------:R-:W-:Y:S05]  /*2be0*/  @P0 BRA `(.L_x_26951) ;  /* 0x0000000000140947 */ /* 0x000fea0003800000 */
[----:B------:R-:W-:Y:S05]  /*2bf0*/  BRA `(.L_x_26952) ;  /* 0x0000000000147947 */ /* 0x000fea0003800000 */
.L_x_26950:
[----:B-----5:R-:W-:Y:S01]  /*2c00*/  FADD.FTZ R61, R37, R61 ;  /* 0x0000003d253d7221 */ /* 0x020fe20000010000 */
[----:B------:R-:W-:Y:S06]  /*2c10*/  BRA `(.L_x_26951) ;  /* 0x0000000000087947 */ /* 0x000fec0003800000 */
.L_x_26949:
[----:B-----5:R-:W-:-:S04]  /*2c20*/  FADD.FTZ R61, R29, R61 ;  /* 0x0000003d1d3d7221 */ /* 0x020fc80000010000 */
[----:B------:R-:W-:-:S07]  /*2c30*/  @P2 FADD.FTZ R61, R37, R61 ;  /* 0x0000003d253d2221 */ /* 0x000fce0000010000 */
.L_x_26951:
[----:B-----5:R-:W-:-:S07]  /*2c40*/  MOV R41, R61 ;  /* 0x0000003d00297202 */ /* 0x020fce0000000f00 */
.L_x_26952:
[----:B------:R-:W-:Y:S05]  /*2c50*/  @P3 BRA `(.L_x_26953) ;  /* 0x00000000001c3947 */ /* 0x000fea0003800000 */
[----:B------:R-:W-:-:S04]  /*2c60*/  ISETP.NE.U32.AND P4, PT, RZ, UR12, PT ;  /* 0x0000000cff007c0c */ /* 0x000fc8000bf85070 */
[----:B------:R-:W-:-:S13]  /*2c70*/  ISETP.NE.AND.EX P4, PT, RZ, UR13, PT, P4 ;  /* 0x0000000dff007c0c */ /* 0x000fda000bf85340 */
[----:B------:R-:W-:Y:S05]  /*2c80*/  @P4 BRA `(.L_x_26954) ;  /* 0x0000000000084947 */ /* 0x000fea0003800000 */
[----:B------:R-:W-:Y:S05]  /*2c90*/  @P0 BRA `(.L_x_26955) ;  /* 0x0000000000140947 */ /* 0x000fea0003800000 */
[----:B------:R-:W-:Y:S05]  /*2ca0*/  BRA `(.L_x_26956) ;  /* 0x0000000000147947 */ /* 0x000fea0003800000 */
.L_x_26954:
[----:B-----5:R-:W-:Y:S01]  /*2cb0*/  FADD.FTZ R62, R38, R62 ;  /* 0x0000003e263e7221 */ /* 0x020fe20000010000 */
[----:B------:R-:W-:Y:S06]  /*2cc0*/  BRA `(.L_x_26955) ;  /* 0x0000000000087947 */ /* 0x000fec0003800000 */
.L_x_26953:
[----:B-----5:R-:W-:-:S04]  /*2cd0*/  FADD.FTZ R62, R30, R62 ;  /* 0x0000003e1e3e7221 */ /* 0x020fc80000010000 */
[----:B------:R-:W-:-:S07]  /*2ce0*/  @P2 FADD.FTZ R62, R38, R62 ;  /* 0x0000003e263e2221 */ /* 0x000fce0000010000 */
.L_x_26955:
[----:B-----5:R-:W-:-:S07]  /*2cf0*/  MOV R42, R62 ;  /* 0x0000003e002a7202 */ /* 0x020fce0000000f00 */
.L_x_26956:
[----:B------:R-:W-:Y:S05]  /*2d00*/  @P3 BRA `(.L_x_26957) ;  /* 0x00000000001c3947 */ /* 0x000fea0003800000 */
[----:B------:R-:W-:-:S04]  /*2d10*/  ISETP.NE.U32.AND P2, PT, RZ, UR12, PT ;  /* 0x0000000cff007c0c */ /* 0x000fc8000bf45070 */
[----:B------:R-:W-:-:S13]  /*2d20*/  ISETP.NE.AND.EX P2, PT, RZ, UR13, PT, P2 ;  /* 0x0000000dff007c0c */ /* 0x000fda000bf45320 */
[----:B------:R-:W-:Y:S05]  /*2d30*/  @P2 BRA `(.L_x_26958) ;  /* 0x0000000000082947 */ /* 0x000fea0003800000 */
[----:B------:R-:W-:Y:S05]  /*2d40*/  @P0 BRA `(.L_x_26959) ;  /* 0x0000000000140947 */ /* 0x000fea0003800000 */
[----:B------:R-:W-:Y:S05]  /*2d50*/  BRA `(.L_x_26960) ;  /* 0x0000000000147947 */ /* 0x000fea0003800000 */
.L_x_26958:
[----:B-----5:R-:W-:Y:S01]  /*2d60*/  FADD.FTZ R63, R39, R63 ;  /* 0x0000003f273f7221 */ /* 0x020fe20000010000 */
[----:B------:R-:W-:Y:S06]  /*2d70*/  BRA `(.L_x_26959) ;  /* 0x0000000000087947 */ /* 0x000fec0003800000 */
.L_x_26957:
[----:B-----5:R-:W-:-:S04]  /*2d80*/  FADD.FTZ R63, R31, R63 ;  /* 0x0000003f1f3f7221 */ /* 0x020fc80000010000 */
[----:B------:R-:W-:-:S07]  /*2d90*/  @P2 FADD.FTZ R63, R39, R63 ;  /* 0x0000003f273f2221 */ /* 0x000fce0000010000 */
.L_x_26959:
[----:B-----5:R-:W-:-:S07]  /*2da0*/  MOV R43, R63 ;  /* 0x0000003f002b7202 */ /* 0x020fce0000000f00 */
.L_x_26960:
[----:B------:R-:W0:Y:S02]  /*2db0*/  @P0 LDC.64 R80, c[0x0][0x238] ;  /* 0x00008e00ff500b82 */ /* 0x000e240000000a00 */
[----:B0-----:R-:W-:-:S04]  /*2dc0*/  @P0 LEA R80, P2, R82, R80, 0x4 ;  /* 0x0000005052500211 */ /* 0x001fc800078420ff */
[C---:B------:R-:W-:Y:S02]  /*2dd0*/  @P0 LEA.HI.X R81, R82.reuse, R81, RZ, 0x4, P2 ;  /* 0x0000005152510211 */ /* 0x040fe400010f24ff */
[----:B------:R-:W-:-:S03]  /*2de0*/  IADD3 R82, R82, 0x20, RZ ;  /* 0x0000002052527810 */ /* 0x000fc60007ffe0ff */
[----:B------:R0:W-:Y:S04]  /*2df0*/  @P0 STG.E.128 desc[UR4][R80.64], R40 ;  /* 0x0000002850000986 */ /* 0x0001e8000c101d04 */
.L_x_26944:
[----:B------:R-:W-:Y:S05]  /*2e00*/  BSYNC B0 ;  /* 0x0000000000007941 */ /* 0x000fea0003800000 */
.L_x_26943:
        /* <DEDUP_REMOVED lines=24> */
.L_x_26964:
[----:B-----5:R-:W-:Y:S01]  /*2f90*/  FADD.FTZ R64, R36, R64 ;  /* 0x0000004024407221 */ /* 0x020fe20000010000 */
[----:B------:R-:W-:Y:S06]  /*2fa0*/  BRA `(.L_x_26965) ;  /* 0x0000000000087947 */ /* 0x000fec0003800000 */
.L_x_26963:
[----:B-----5:R-:W-:-:S04]  /*2fb0*/  FADD.FTZ R64, R28, R64 ;  /* 0x000000401c407221 */ /* 0x020fc80000010000 */
[----:B------:R-:W-:-:S07]  /*2fc0*/  @P2 FADD.FTZ R64, R36, R64 ;  /* 0x0000004024402221 */ /* 0x000fce0000010000 */
.L_x_26965:
[----:B-----5:R-:W-:-:S07]  /*2fd0*/  MOV R40, R64 ;  /* 0x0000004000287202 */ /* 0x020fce0000000f00 */
.L_x_26966:
[----:B------:R-:W-:Y:S05]  /*2fe0*/  @P3 BRA `(.L_x_26967) ;  /* 0x00000000001c3947 */ /* 0x000fea0003800000 */
[----:B------:R-:W-:-:S04]  /*2ff0*/  ISETP.NE.U32.AND P4, PT, RZ, UR12, PT ;  /* 0x0000000cff007c0c */ /* 0x000fc8000bf85070 */
[----:B------:R-:W-:-:S13]  /*3000*/  ISETP.NE.AND.EX P4, PT, RZ, UR13, PT, P4 ;  /* 0x0000000dff007c0c */ /* 0x000fda000bf85340 */
[----:B------:R-:W-:Y:S05]  /*3010*/  @P4 BRA `(.L_x_26968) ;  /* 0x0000000000084947 */ /* 0x000fea0003800000 */
[----:B------:R-:W-:Y:S05]  /*3020*/  @P0 BRA `(.L_x_26969) ;  /* 0x0000000000140947 */ /* 0x000fea0003800000 */
[----:B------:R-:W-:Y:S05]  /*3030*/  BRA `(.L_x_26970) ;  /* 0x0000000000147947 */ /* 0x000fea0003800000 */
.L_x_26968:
[----:B-----5:R-:W-:Y:S01]  /*3040*/  FADD.FTZ R65, R37, R65 ;  /* 0x0000004125417221 */ /* 0x020fe20000010000 */
[----:B------:R-:W-:Y:S06]  /*3050*/  BRA `(.L_x_26969) ;  /* 0x0000000000087947 */ /* 0x000fec0003800000 */
.L_x_26967:
[----:B-----5:R-:W-:-:S04]  /*3060*/  FADD.FTZ R65, R29, R65 ;  /* 0x000000411d417221 */ /* 0x020fc80000010000 */
[----:B------:R-:W-:-:S07]  /*3070*/  @P2 FADD.FTZ R65, R37, R65 ;  /* 0x0000004125412221 */ /* 0x000fce0000010000 */
.L_x_26969:
[----:B-----5:R-:W-:-:S07]  /*3080*/  MOV R41, R65 ;  /* 0x0000004100297202 */ /* 0x020fce0000000f00 */
.L_x_26970:
[----:B------:R-:W-:Y:S05]  /*3090*/  @P3 BRA `(.L_x_26971) ;  /* 0x00000000001c3947 */ /* 0x000fea0003800000 */
[----:B------:R-:W-:-:S04]  /*30a0*/  ISETP.NE.U32.AND P4, PT, RZ, UR12, PT ;  /* 0x0000000cff007c0c */ /* 0x000fc8000bf85070 */
[----:B------:R-:W-:-:S13]  /*30b0*/  ISETP.NE.AND.EX P4, PT, RZ, UR13, PT, P4 ;  /* 0x0000000dff007c0c */ /* 0x000fda000bf85340 */
[----:B------:R-:W-:Y:S05]  /*30c0*/  @P4 BRA `(.L_x_26972) ;  /* 0x0000000000084947 */ /* 0x000fea0003800000 */
[----:B------:R-:W-:Y:S05]  /*30d0*/  @P0 BRA `(.L_x_26973) ;  /* 0x0000000000140947 */ /* 0x000fea0003800000 */
[----:B------:R-:W-:Y:S05]  /*30e0*/  BRA `(.L_x_26974) ;  /* 0x0000000000147947 */ /* 0x000fea0003800000 */
.L_x_26972:
[----:B-----5:R-:W-:Y:S01]  /*30f0*/  FADD.FTZ R66, R38, R66 ;  /* 0x0000004226427221 */ /* 0x020fe20000010000 */
[----:B------:R-:W-:Y:S06]  /*3100*/  BRA `(.L_x_26973) ;  /* 0x0000000000087947 */ /* 0x000fec0003800000 */
.L_x_26971:
[----:B-----5:R-:W-:-:S04]  /*3110*/  FADD.FTZ R66, R30, R66 ;  /* 0x000000421e427221 */ /* 0x020fc80000010000 */
[----:B------:R-:W-:-:S07]  /*3120*/  @P2 FADD.FTZ R66, R38, R66 ;  /* 0x0000004226422221 */ /* 0x000fce0000010000 */
.L_x_26973:
[----:B-----5:R-:W-:-:S07]  /*3130*/  MOV R42, R66 ;  /* 0x00000042002a7202 */ /* 0x020fce0000000f00 */
.L_x_26974:
[----:B------:R-:W-:Y:S05]  /*3140*/  @P3 BRA `(.L_x_26975) ;  /* 0x00000000001c3947 */ /* 0x000fea0003800000 */
[----:B------:R-:W-:-:S04]  /*3150*/  ISETP.NE.U32.AND P2, PT, RZ, UR12, PT ;  /* 0x0000000cff007c0c */ /* 0x000fc8000bf45070 */
[----:B------:R-:W-:-:S13]  /*3160*/  ISETP.NE.AND.EX P2, PT, RZ, UR13, PT, P2 ;  /* 0x0000000dff007c0c */ /* 0x000fda000bf45320 */
[----:B------:R-:W-:Y:S05]  /*3170*/  @P2 BRA `(.L_x_26976) ;  /* 0x0000000000082947 */ /* 0x000fea0003800000 */
[----:B------:R-:W-:Y:S05]  /*3180*/  @P0 BRA `(.L_x_26977) ;  /* 0x0000000000140947 */ /* 0x000fea0003800000 */
[----:B------:R-:W-:Y:S05]  /*3190*/  BRA `(.L_x_26978) ;  /* 0x0000000000147947 */ /* 0x000fea0003800000 */
.L_x_26976:
[----:B-----5:R-:W-:Y:S01]  /*31a0*/  FADD.FTZ R67, R39, R67 ;  /* 0x0000004327437221 */ /* 0x020fe20000010000 */
[----:B------:R-:W-:Y:S06]  /*31b0*/  BRA `(.L_x_26977) ;  /* 0x0000000000087947 */ /* 0x000fec0003800000 */
.L_x_26975:
[----:B-----5:R-:W-:-:S04]  /*31c0*/  FADD.FTZ R67, R31, R67 ;  /* 0x000000431f437221 */ /* 0x020fc80000010000 */
[----:B------:R-:W-:-:S07]  /*31d0*/  @P2 FADD.FTZ R67, R39, R67 ;  /* 0x0000004327432221 */ /* 0x000fce0000010000 */
.L_x_26977:
[----:B-----5:R-:W-:-:S07]  /*31e0*/  MOV R43, R67 ;  /* 0x00000043002b7202 */ /* 0x020fce0000000f00 */
.L_x_26978:
[----:B------:R-:W0:Y:S02]  /*31f0*/  @P0 LDC.64 R80, c[0x0][0x238] ;  /* 0x00008e00ff500b82 */ /* 0x000e240000000a00 */
[----:B0-----:R-:W-:-:S04]  /*3200*/  @P0 LEA R80, P2, R82, R80, 0x4 ;  /* 0x0000005052500211 */ /* 0x001fc800078420ff */
[C---:B------:R-:W-:Y:S02]  /*3210*/  @P0 LEA.HI.X R81, R82.reuse, R81, RZ, 0x4, P2 ;  /* 0x0000005152510211 */ /* 0x040fe400010f24ff */
[----:B------:R-:W-:-:S03]  /*3220*/  IADD3 R82, R82, 0x20, RZ ;  /* 0x0000002052527810 */ /* 0x000fc60007ffe0ff */
[----:B------:R0:W-:Y:S04]  /*3230*/  @P0 STG.E.128 desc[UR4][R80.64], R40 ;  /* 0x0000002850000986 */ /* 0x0001e8000c101d04 */
.L_x_26962:
[----:B------:R-:W-:Y:S05]  /*3240*/  BSYNC B0 ;  /* 0x0000000000007941 */ /* 0x000fea0003800000 */
.L_x_26961:
        /* <DEDUP_REMOVED lines=24> */
.L_x_26982:
[----:B-----5:R-:W-:Y:S01]  /*33d0*/  FADD.FTZ R68, R36, R68 ;  /* 0x0000004424447221 */ /* 0x020fe20000010000 */
[----:B------:R-:W-:Y:S06]  /*33e0*/  BRA `(.L_x_26983) ;  /* 0x0000000000087947 */ /* 0x000fec0003800000 */
.L_x_26981:
[----:B-----5:R-:W-:-:S04]  /*33f0*/  FADD.FTZ R68, R28, R68 ;  /* 0x000000441c447221 */ /* 0x020fc80000010000 */
[----:B------:R-:W-:-:S07]  /*3400*/  @P2 FADD.FTZ R68, R36, R68 ;  /* 0x0000004424442221 */ /* 0x000fce0000010000 */
.L_x_26983:
[----:B-----5:R-:W-:-:S07]  /*3410*/  MOV R40, R68 ;  /* 0x0000004400287202 */ /* 0x020fce0000000f00 */
.L_x_26984:
[----:B------:R-:W-:Y:S05]  /*3420*/  @P3 BRA `(.L_x_26985) ;  /* 0x00000000001c3947 */ /* 0x000fea0003800000 */
[----:B------:R-:W-:-:S04]  /*3430*/  ISETP.NE.U32.AND P4, PT, RZ, UR12, PT ;  /* 0x0000000cff007c0c */ /* 0x000fc8000bf85070 */
[----:B------:R-:W-:-:S13]  /*3440*/  ISETP.NE.AND.EX P4, PT, RZ, UR13, PT, P4 ;  /* 0x0000000dff007c0c */ /* 0x000fda000bf85340 */
[----:B------:R-:W-:Y:S05]  /*3450*/  @P4 BRA `(.L_x_26986) ;  /* 0x0000000000084947 */ /* 0x000fea0003800000 */
[----:B------:R-:W-:Y:S05]  /*3460*/  @P0 BRA `(.L_x_26987) ;  /* 0x0000000000140947 */ /* 0x000fea0003800000 */
[----:B------:R-:W-:Y:S05]  /*3470*/  BRA `(.L_x_26988) ;  /* 0x0000000000147947 */ /* 0x000fea0003800000 */
.L_x_26986:
[----:B-----5:R-:W-:Y:S01]  /*3480*/  FADD.FTZ R69, R37, R69 ;  /* 0x0000004525457221 */ /* 0x020fe20000010000 */
[----:B------:R-:W-:Y:S06]  /*3490*/  BRA `(.L_x_26987) ;  /* 0x0000000000087947 */ /* 0x000fec0003800000 */
.L_x_26985:
[----:B-----5:R-:W-:-:S04]  /*34a0*/  FADD.FTZ R69, R29, R69 ;  /* 0x000000451d457221 */ /* 0x020fc80000010000 */
[----:B------:R-:W-:-:S07]  /*34b0*/  @P2 FADD.FTZ R69, R37, R69 ;  /* 0x0000004525452221 */ /* 0x000fce0000010000 */
.L_x_26987:
[----:B-----5:R-:W-:-:S07]  /*34c0*/  MOV R41, R69 ;  /* 0x0000004500297202 */ /* 0x020fce0000000f00 */
.L_x_26988:
[----:B------:R-:W-:Y:S05]  /*34d0*/  @P3 BRA `(.L_x_26989) ;  /* 0x00000000001c3947 */ /* 0x000fea0003800000 */
[----:B------:R-:W-:-:S04]  /*34e0*/  ISETP.NE.U32.AND P4, PT, RZ, UR12, PT ;  /* 0x0000000cff007c0c */ /* 0x000fc8000bf85070 */
[----:B------:R-:W-:-:S13]  /*34f0*/  ISETP.NE.AND.EX P4, PT, RZ, UR13, PT, P4 ;  /* 0x0000000dff007c0c */ /* 0x000fda000bf85340 */
[----:B------:R-:W-:Y:S05]  /*3500*/  @P4 BRA `(.L_x_26990) ;  /* 0x0000000000084947 */ /* 0x000fea0003800000 */
[----:B------:R-:W-:Y:S05]  /*3510*/  @P0 BRA `(.L_x_26991) ;  /* 0x0000000000140947 */ /* 0x000fea0003800000 */
[----:B------:R-:W-:Y:S05]  /*3520*/  BRA `(.L_x_26992) ;  /* 0x0000000000147947 */ /* 0x000fea0003800000 */
.L_x_26990:
[----:B-----5:R-:W-:Y:S01]  /*3530*/  FADD.FTZ R70, R38, R70 ;  /* 0x0000004626467221 */ /* 0x020fe20000010000 */
[----:B------:R-:W-:Y:S06]  /*3540*/  BRA `(.L_x_26991) ;  /* 0x0000000000087947 */ /* 0x000fec0003800000 */
.L_x_26989:
[----:B-----5:R-:W-:-:S04]  /*3550*/  FADD.FTZ R70, R30, R70 ;  /* 0x000000461e467221 */ /* 0x020fc80000010000 */
[----:B------:R-:W-:-:S07]  /*3560*/  @P2 FADD.FTZ R70, R38, R70 ;  /* 0x0000004626462221 */ /* 0x000fce0000010000 */
.L_x_26991:
[----:B-----5:R-:W-:-:S07]  /*3570*/  MOV R42, R70 ;  /* 0x00000046002a7202 */ /* 0x020fce0000000f00 */
.L_x_26992:
[----:B------:R-:W-:Y:S05]  /*3580*/  @P3 BRA `(.L_x_26993) ;  /* 0x00000000001c3947 */ /* 0x000fea0003800000 */
[----:B------:R-:W-:-:S04]  /*3590*/  ISETP.NE.U32.AND P2, PT, RZ, UR12, PT ;  /* 0x0000000cff007c0c */ /* 0x000fc8000bf45070 */
[----:B------:R-:W-:-:S13]  /*35a0*/  ISETP.NE.AND.EX P2, PT, RZ, UR13, PT, P2 ;  /* 0x0000000dff007c0c */ /* 0x000fda000bf45320 */
[----:B------:R-:W-:Y:S05]  /*35b0*/  @P2 BRA `(.L_x_26994) ;  /* 0x0000000000082947 */ /* 0x000fea0003800000 */
[----:B------:R-:W-:Y:S05]  /*35c0*/  @P0 BRA `(.L_x_26995) ;  /* 0x0000000000140947 */ /* 0x000fea0003800000 */
[----:B------:R-:W-:Y:S05]  /*35d0*/  BRA `(.L_x_26996) ;  /* 0x0000000000147947 */ /* 0x000fea0003800000 */
.L_x_26994:
[----:B-----5:R-:W-:Y:S01]  /*35e0*/  FADD.FTZ R71, R39, R71 ;  /* 0x0000004727477221 */ /* 0x020fe20000010000 */
[----:B------:R-:W-:Y:S06]  /*35f0*/  BRA `(.L_x_26995) ;  /* 0x0000000000087947 */ /* 0x000fec0003800000 */
.L_x_26993:
[----:B-----5:R-:W-:-:S04]  /*3600*/  FADD.FTZ R71, R31, R71 ;  /* 0x000000471f477221 */ /* 0x020fc80000010000 */
[----:B------:R-:W-:-:S07]  /*3610*/  @P2 FADD.FTZ R71, R39, R71 ;  /* 0x0000004727472221 */ /* 0x000fce0000010000 */
.L_x_26995:
[----:B-----5:R-:W-:-:S07]  /*3620*/  MOV R43, R71 ;  /* 0x00000047002b7202 */ /* 0x020fce0000000f00 */
.L_x_26996:
[----:B------:R-:W0:Y:S02]  /*3630*/  @P0 LDC.64 R80, c[0x0][0x238] ;  /* 0x00008e00ff500b82 */ /* 0x000e240000000a00 */
[----:B0-----:R-:W-:-:S04]  /*3640*/  @P0 LEA R80, P2, R82, R80, 0x4 ;  /* 0x0000005052500211 */ /* 0x001fc800078420ff */
[C---:B------:R-:W-:Y:S02]  /*3650*/  @P0 LEA.HI.X R81, R82.reuse, R81, RZ, 0x4, P2 ;  /* 0x0000005152510211 */ /* 0x040fe400010f24ff */
[----:B------:R-:W-:-:S03]  /*3660*/  IADD3 R82, R82, 0x20, RZ ;  /* 0x0000002052527810 */ /* 0x000fc60007ffe0ff */
[----:B------:R0:W-:Y:S04]  /*3670*/  @P0 STG.E.128 desc[UR4][R80.64], R40 ;  /* 0x0000002850000986 */ /* 0x0001e8000c101d04 */
.L_x_26980:
[----:B------:R-:W-:Y:S05]  /*3680*/  BSYNC B0 ;  /* 0x0000000000007941 */ /* 0x000fea0003800000 */
.L_x_26979:
        /* <DEDUP_REMOVED lines=24> */
.L_x_27000:
[----:B-----5:R-:W-:Y:S01]  /*3810*/  FADD.FTZ R72, R36, R72 ;  /* 0x0000004824487221 */ /* 0x020fe20000010000 */
[----:B------:R-:W-:Y:S06]  /*3820*/  BRA `(.L_x_27001) ;  /* 0x0000000000087947 */ /* 0x000fec0003800000 */
.L_x_26999:
[----:B-----5:R-:W-:-:S04]  /*3830*/  FADD.FTZ R72, R28, R72 ;  /* 0x000000481c487221 */ /* 0x020fc80000010000 */
[----:B------:R-:W-:-:S07]  /*3840*/  @P2 FADD.FTZ R72, R36, R72 ;  /* 0x0000004824482221 */ /* 0x000fce0000010000 */
.L_x_27001:
[----:B-----5:R-:W-:-:S07]  /*3850*/  MOV R40, R72 ;  /* 0x0000004800287202 */ /* 0x020fce0000000f00 */
.L_x_27002:
[----:B------:R-:W-:Y:S05]  /*3860*/  @P3 BRA `(.L_x_27003) ;  /* 0x00000000001c3947 */ /* 0x000fea0003800000 */
[----:B------:R-:W-:-:S04]  /*3870*/  ISETP.NE.U32.AND P4, PT, RZ, UR12, PT ;  /* 0x0000000cff007c0c */ /* 0x000fc8000bf85070 */
[----:B------:R-:W-:-:S13]  /*3880*/  ISETP.NE.AND.EX P4, PT, RZ, UR13, PT, P4 ;  /* 0x0000000dff007c0c */ /* 0x000fda000bf85340 */
[----:B------:R-:W-:Y:S05]  /*3890*/  @P4 BRA `(.L_x_27004) ;  /* 0x0000000000084947 */ /* 0x000fea0003800000 */
[----:B------:R-:W-:Y:S05]  /*38a0*/  @P0 BRA `(.L_x_27005) ;  /* 0x0000000000140947 */ /* 0x000fea0003800000 */
[----:B------:R-:W-:Y:S05]  /*38b0*/  BRA `(.L_x_27006) ;  /* 0x0000000000147947 */ /* 0x000fea0003800000 */
.L_x_27004:
[----:B-----5:R-:W-:Y:S01]  /*38c0*/  FADD.FTZ R73, R37, R73 ;  /* 0x0000004925497221 */ /* 0x020fe20000010000 */
[----:B------:R-:W-:Y:S06]  /*38d0*/  BRA `(.L_x_27005) ;  /* 0x0000000000087947 */ /* 0x000fec0003800000 */
.L_x_27003:
[----:B-----5:R-:W-:-:S04]  /*38e0*/  FADD.FTZ R73, R29, R73 ;  /* 0x000000491d497221 */ /* 0x020fc80000010000 */
[----:B------:R-:W-:-:S07]  /*38f0*/  @P2 FADD.FTZ R73, R37, R73 ;  /* 0x0000004925492221 */ /* 0x000fce0000010000 */
.L_x_27005:
[----:B-----5:R-:W-:-:S07]  /*3900*/  MOV R41, R73 ;  /* 0x0000004900297202 */ /* 0x020fce0000000f00 */
.L_x_27006:
[----:B------:R-:W-:Y:S05]  /*3910*/  @P3 BRA `(.L_x_27007) ;  /* 0x00000000001c3947 */ /* 0x000fea0003800000 */
[----:B------:R-:W-:-:S04]  /*3920*/  ISETP.NE.U32.AND P4, PT, RZ, UR12, PT ;  /* 0x0000000cff007c0c */ /* 0x000fc8000bf85070 */
[----:B------:R-:W-:-:S13]  /*3930*/  ISETP.NE.AND.EX P4, PT, RZ, UR13, PT, P4 ;  /* 0x0000000dff007c0c */ /* 0x000fda000bf85340 */
[----:B------:R-:W-:Y:S05]  /*3940*/  @P4 BRA `(.L_x_27008) ;  /* 0x0000000000084947 */ /* 0x000fea0003800000 */
[----:B------:R-:W-:Y:S05]  /*3950*/  @P0 BRA `(.L_x_27009) ;  /* 0x0000000000140947 */ /* 0x000fea0003800000 */
[----:B------:R-:W-:Y:S05]  /*3960*/  BRA `(.L_x_27010) ;  /* 0x0000000000147947 */ /* 0x000fea0003800000 */
.L_x_27008:
[----:B-----5:R-:W-:Y:S01]  /*3970*/  FADD.FTZ R74, R38, R74 ;  /* 0x0000004a264a7221 */ /* 0x020fe20000010000 */
[----:B------:R-:W-:Y:S06]  /*3980*/  BRA `(.L_x_27009) ;  /* 0x0000000000087947 */ /* 0x000fec0003800000 */
.L_x_27007:
[----:B-----5:R-:W-:-:S04]  /*3990*/  FADD.FTZ R74, R30, R74 ;  /* 0x0000004a1e4a7221 */ /* 0x020fc80000010000 */
[----:B------:R-:W-:-:S07]  /*39a0*/  @P2 FADD.FTZ R74, R38, R74 ;  /* 0x0000004a264a2221 */ /* 0x000fce0000010000 */
.L_x_27009:
[----:B-----5:R-:W-:-:S07]  /*39b0*/  MOV R42, R74 ;  /* 0x0000004a002a7202 */ /* 0x020fce0000000f00 */
.L_x_27010:
[----:B------:R-:W-:Y:S05]  /*39c0*/  @P3 BRA `(.L_x_27011) ;  /* 0x00000000001c3947 */ /* 0x000fea0003800000 */
[----:B------:R-:W-:-:S04]  /*39d0*/  ISETP.NE.U32.AND P2, PT, RZ, UR12, PT ;  /* 0x0000000cff007c0c */ /* 0x000fc8000bf45070 */
[----:B------:R-:W-:-:S13]  /*39e0*/  ISETP.NE.AND.EX P2, PT, RZ, UR13, PT, P2 ;  /* 0x0000000dff007c0c */ /* 0x000fda000bf45320 */
[----:B------:R-:W-:Y:S05]  /*39f0*/  @P2 BRA `(.L_x_27012) ;  /* 0x0000000000082947 */ /* 0x000fea0003800000 */
[----:B------:R-:W-:Y:S05]  /*3a00*/  @P0 BRA `(.L_x_27013) ;  /* 0x0000000000140947 */ /* 0x000fea0003800000 */
[----:B------:R-:W-:Y:S05]  /*3a10*/  BRA `(.L_x_27014) ;  /* 0x0000000000147947 */ /* 0x000fea0003800000 */
.L_x_27012:
[----:B-----5:R-:W-:Y:S01]  /*3a20*/  FADD.FTZ R75, R39, R75 ;  /* 0x0000004b274b7221 */ /* 0x020fe20000010000 */
[----:B------:R-:W-:Y:S06]  /*3a30*/  BRA `(.L_x_27013) ;  /* 0x0000000000087947 */ /* 0x000fec0003800000 */
.L_x_27011:
[----:B-----5:R-:W-:-:S04]  /*3a40*/  FADD.FTZ R75, R31, R75 ;  /* 0x0000004b1f4b7221 */ /* 0x020fc80000010000 */
[----:B------:R-:W-:-:S07]  /*3a50*/  @P2 FADD.FTZ R75, R39, R75 ;  /* 0x0000004b274b2221 */ /* 0x000fce0000010000 */
.L_x_27013:
[----:B-----5:R-:W-:-:S07]  /*3a60*/  MOV R43, R75 ;  /* 0x0000004b002b7202 */ /* 0x020fce0000000f00 */
.L_x_27014:
[----:B------:R-:W0:Y:S02]  /*3a70*/  @P0 LDC.64 R80, c[0x0][0x238] ;  /* 0x00008e00ff500b82 */ /* 0x000e240000000a00 */
[----:B0-----:R-:W-:-:S04]  /*3a80*/  @P0 LEA R80, P2, R82, R80, 0x4 ;  /* 0x0000005052500211 */ /* 0x001fc800078420ff */
[C---:B------:R-:W-:Y:S02]  /*3a90*/  @P0 LEA.HI.X R81, R82.reuse, R81, RZ, 0x4, P2 ;  /* 0x0000005152510211 */ /* 0x040fe400010f24ff */
[----:B------:R-:W-:-:S03]  /*3aa0*/  IADD3 R82, R82, 0x20, RZ ;  /* 0x0000002052527810 */ /* 0x000fc60007ffe0ff */
[----:B------:R0:W-:Y:S04]  /*3ab0*/  @P0 STG.E.128 desc[UR4][R80.64], R40 ;  /* 0x0000002850000986 */ /* 0x0001e8000c101d04 */
.L_x_26998:
[----:B------:R-:W-:Y:S05]  /*3ac0*/  BSYNC B0 ;  /* 0x0000000000007941 */ /* 0x000fea0003800000 */
.L_x_26997:
        /* <DEDUP_REMOVED lines=24> */
.L_x_27018:
[----:B-----5:R-:W-:Y:S01]  /*3c50*/  FADD.FTZ R76, R36, R76 ;  /* 0x0000004c244c7221 */ /* 0x020fe20000010000 */
[----:B------:R-:W-:Y:S06]  /*3c60*/  BRA `(.L_x_27019) ;  /* 0x0000000000087947 */ /* 0x000fec0003800000 */
.L_x_27017:
[----:B-----5:R-:W-:-:S04]  /*3c70*/  FADD.FTZ R76, R28, R76 ;  /* 0x0000004c1c4c7221 */ /* 0x020fc80000010000 */
[----:B------:R-:W-:-:S07]  /*3c80*/  @P2 FADD.FTZ R76, R36, R76 ;  /* 0x0000004c244c2221 */ /* 0x000fce0000010000 */
.L_x_27019:
[----:B-----5:R-:W-:-:S07]  /*3c90*/  MOV R40, R76 ;  /* 0x0000004c00287202 */ /* 0x020fce0000000f00 */
.L_x_27020:
[----:B------:R-:W-:Y:S05]  /*3ca0*/  @P3 BRA `(.L_x_27021) ;  /* 0x00000000001c3947 */ /* 0x000fea0003800000 */
[----:B------:R-:W-:-:S04]  /*3cb0*/  ISETP.NE.U32.AND P4, PT, RZ, UR12, PT ;  /* 0x0000000cff007c0c */ /* 0x000fc8000bf85070 */
[----:B------:R-:W-:-:S13]  /*3cc0*/  ISETP.NE.AND.EX P4, PT, RZ, UR13, PT, P4 ;  /* 0x0000000dff007c0c */ /* 0x000fda000bf85340 */
[----:B------:R-:W-:Y:S05]  /*3cd0*/  @P4 BRA `(.L_x_27022) ;  /* 0x0000000000084947 */ /* 0x000fea0003800000 */
[----:B------:R-:W-:Y:S05]  /*3ce0*/  @P0 BRA `(.L_x_27023) ;  /* 0x0000000000140947 */ /* 0x000fea0003800000 */
[----:B------:R-:W-:Y:S05]  /*3cf0*/  BRA `(.L_x_27024) ;  /* 0x0000000000147947 */ /* 0x000fea0003800000 */
.L_x_27022:
[----:B-----5:R-:W-:Y:S01]  /*3d00*/  FADD.FTZ R77, R37, R77 ;  /* 0x0000004d254d7221 */ /* 0x020fe20000010000 */
[----:B------:R-:W-:Y:S06]  /*3d10*/  BRA `(.L_x_27023) ;  /* 0x0000000000087947 */ /* 0x000fec0003800000 */
.L_x_27021:
[----:B-----5:R-:W-:-:S04]  /*3d20*/  FADD.FTZ R77, R29, R77 ;  /* 0x0000004d1d4d7221 */ /* 0x020fc80000010000 */
[----:B------:R-:W-:-:S07]  /*3d30*/  @P2 FADD.FTZ R77, R37, R77 ;  /* 0x0000004d254d2221 */ /* 0x000fce0000010000 */
.L_x_27023:
[----:B-----5:R-:W-:-:S07]  /*3d40*/  MOV R41, R77 ;  /* 0x0000004d00297202 */ /* 0x020fce0000000f00 */
.L_x_27024:
[----:B------:R-:W-:Y:S05]  /*3d50*/  @P3 BRA `(.L_x_27025) ;  /* 0x00000000001c3947 */ /* 0x000fea0003800000 */
[----:B------:R-:W-:-:S04]  /*3d60*/  ISETP.NE.U32.AND P4, PT, RZ, UR12, PT ;  /* 0x0000000cff007c0c */ /* 0x000fc8000bf85070 */
[----:B------:R-:W-:-:S13]  /*3d70*/  ISETP.NE.AND.EX P4, PT, RZ, UR13, PT, P4 ;  /* 0x0000000dff007c0c */ /* 0x000fda000bf85340 */
[----:B------:R-:W-:Y:S05]  /*3d80*/  @P4 BRA `(.L_x_27026) ;  /* 0x0000000000084947 */ /* 0x000fea0003800000 */
[----:B------:R-:W-:Y:S05]  /*3d90*/  @P0 BRA `(.L_x_27027) ;  /* 0x0000000000140947 */ /* 0x000fea0003800000 */
[----:B------:R-:W-:Y:S05]  /*3da0*/  BRA `(.L_x_27028) ;  /* 0x0000000000147947 */ /* 0x000fea0003800000 */
.L_x_27026:
[----:B-----5:R-:W-:Y:S01]  /*3db0*/  FADD.FTZ R78, R38, R78 ;  /* 0x0000004e264e7221 */ /* 0x020fe20000010000 */
[----:B------:R-:W-:Y:S06]  /*3dc0*/  BRA `(.L_x_27027) ;  /* 0x0000000000087947 */ /* 0x000fec0003800000 */
.L_x_27025:
[----:B-----5:R-:W-:-:S04]  /*3dd0*/  FADD.FTZ R78, R30, R78 ;  /* 0x0000004e1e4e7221 */ /* 0x020fc80000010000 */
[----:B------:R-:W-:-:S07]  /*3de0*/  @P2 FADD.FTZ R78, R38, R78 ;  /* 0x0000004e264e2221 */ /* 0x000fce0000010000 */
.L_x_27027:
[----:B-----5:R-:W-:-:S07]  /*3df0*/  MOV R42, R78 ;  /* 0x0000004e002a7202 */ /* 0x020fce0000000f00 */
.L_x_27028:
[----:B------:R-:W-:Y:S05]  /*3e00*/  @P3 BRA `(.L_x_27029) ;  /* 0x00000000001c3947 */ /* 0x000fea0003800000 */
[----:B------:R-:W-:-:S04]  /*3e10*/  ISETP.NE.U32.AND P2, PT, RZ, UR12, PT ;  /* 0x0000000cff007c0c */ /* 0x000fc8000bf45070 */
[----:B------:R-:W-:-:S13]  /*3e20*/  ISETP.NE.AND.EX P2, PT, RZ, UR13, PT, P2 ;  /* 0x0000000dff007c0c */ /* 0x000fda000bf45320 */
[----:B------:R-:W-:Y:S05]  /*3e30*/  @P2 BRA `(.L_x_27030) ;  /* 0x0000000000082947 */ /* 0x000fea0003800000 */
[----:B------:R-:W-:Y:S05]  /*3e40*/  @P0 BRA `(.L_x_27031) ;  /* 0x0000000000140947 */ /* 0x000fea0003800000 */
[----:B------:R-:W-:Y:S05]  /*3e50*/  BRA `(.L_x_27032) ;  /* 0x0000000000147947 */ /* 0x000fea0003800000 */
.L_x_27030:
[----:B-----5:R-:W-:Y:S01]  /*3e60*/  FADD.FTZ R79, R39, R79 ;  /* 0x0000004f274f7221 */ /* 0x020fe20000010000 */
[----:B------:R-:W-:Y:S06]  /*3e70*/  BRA `(.L_x_27031) ;  /* 0x0000000000087947 */ /* 0x000fec0003800000 */
.L_x_27029:
[----:B-----5:R-:W-:-:S04]  /*3e80*/  FADD.FTZ R79, R31, R79 ;  /* 0x0000004f1f4f7221 */ /* 0x020fc80000010000 */
[----:B------:R-:W-:-:S07]  /*3e90*/  @P2 FADD.FTZ R79, R39, R79 ;  /* 0x0000004f274f2221 */ /* 0x000fce0000010000 */
.L_x_27031:
[----:B-----5:R-:W-:-:S07]  /*3ea0*/  MOV R43, R79 ;  /* 0x0000004f002b7202 */ /* 0x020fce0000000f00 */
.L_x_27032:
[----:B------:R-:W0:Y:S02]  /*3eb0*/  @P0 LDC.64 R80, c[0x0][0x238] ;  /* 0x00008e00ff500b82 */ /* 0x000e240000000a00 */
[----:B0-----:R-:W-:-:S04]  /*3ec0*/  @P0 LEA R80, P2, R82, R80, 0x4 ;  /* 0x0000005052500211 */ /* 0x001fc800078420ff */
[----:B------:R-:W-:-:S05]  /*3ed0*/  @P0 LEA.HI.X R81, R82, R81, RZ, 0x4, P2 ;  /* 0x0000005152510211 */ /* 0x000fca00010f24ff */
[----:B------:R0:W-:Y:S04]  /*3ee0*/  @P0 STG.E.128 desc[UR4][R80.64], R40 ;  /* 0x0000002850000986 */ /* 0x0001e8000c101d04 */
.L_x_27016:
[----:B------:R-:W-:Y:S05]  /*3ef0*/  BSYNC B0 ;  /* 0x0000000000007941 */ /* 0x000fea0003800000 */
.L_x_27015:
[----:B012345:R-:W-:Y:S01]  /*3f00*/  FADD.FTZ R80, RZ, R32 ;  /* 0x00000020ff507221 */ /* 0x03ffe20000010000 */
        /* <DEDUP_REMOVED lines=8> */
[----:B------:R-:W-:-:S05]  /*3f90*/  FADD.FTZ R80, R35, R80 ;  /* 0x0000005023507221 */ /* 0x000fca0000010000 */
[----:B------:R-:W-:-:S05]  /*3fa0*/  FSEL R81, R80, RZ, P1 ;  /* 0x000000ff50517208 */ /* 0x000fca0000800000 */
[----:B------:R-:W-:-:S04]  /*3fb0*/  FADD.FTZ R80, R44, R81 ;  /* 0x000000512c507221 */ /* 0x000fc80000010000 */
[----:B------:R-:W-:-:S04]  /*3fc0*/  FADD.FTZ R83, R45, R80 ;  /* 0x000000502d537221 */ /* 0x000fc80000010000 */
[----:B------:R-:W-:-:S04]  /*3fd0*/  FADD.FTZ R80, R46, R83 ;  /* 0x000000532e507221 */ /* 0x000fc80000010000 */
[----:B------:R-:W-:Y:S01]  /*3fe0*/  @P2 FADD.FTZ R81, R47, R80 ;  /* 0x000000502f512221 */ /* 0x000fe20000010000 */
[----:B------:R-:W-:-:S03]  /*3ff0*/  ISETP.GT.U32.AND P2, PT, R138, 0x5f, PT ;  /* 0x0000005f8a00780c */ /* 0x000fc60003f44070 */
[----:B------:R-:W-:Y:S01]  /*4000*/  FADD.FTZ R80, R48, R81 ;  /* 0x0000005130507221 */ /* 0x000fe20000010000 */
[----:B------:R-:W-:-:S03]  /*4010*/  P2R R82, PR, RZ, 0x4 ;  /* 0x00000004ff527803 */ /* 0x000fc60000000000 */
        /* <DEDUP_REMOVED lines=149> */
.L_x_27066:
[----:B-1----:R-:W-:Y:S01]  /*4970*/  FADD.FTZ R147, R144, R143 ;  /* 0x0000008f90937221 */ /* 0x002fe20000010000 */
[----:B------:R-:W-:Y:S01]  /*4980*/  FMUL.FTZ R143, R145, R145 ;  /* 0x00000091918f7220 */ /* 0x000fe20000410000 */
[----:B------:R-:W-:Y:S01]  /*4990*/  ISETP.NE.AND P2, PT, R140, RZ, PT ;  /* 0x000000ff8c00720c */ /* 0x000fe20003f45270 */
[----:B------:R-:W1:Y:S01]  /*49a0*/  @!P5 LDC.64 R82, c[0x0][0x250] ;  /* 0x00009400ff52db82 */ /* 0x000e620000000a00 */
[----:B------:R-:W-:Y:S01]  /*49b0*/  FFMA.FTZ R142, R147, R142, UR7 ;  /* 0x00000007938e7e23 */ /* 0x000fe2000801008e */
[----:B------:R-:W-:Y:S01]  /*49c0*/  BSSY B0, `(.L_x_27034) ;  /* 0x000001b000007945 */ /* 0x000fe20003800000 */
[----:B------:R-:W-:-:S05]  /*49d0*/  FSEL R143, R143, RZ, P2 ;  /* 0x000000ff8f8f7208 */ /* 0x000fca0001000000 */
[----:B------:R-:W2:Y:S01]  /*49e0*/  @!P5 LDC.64 R80, c[0x0][0x258] ;  /* 0x00009600ff50db82 */ /* 0x000ea20000000a00 */
[----:B------:R-:W-:Y:S01]  /*49f0*/  FADD.FTZ R143, R142, R143 ;  /* 0x0000008f8e8f7221 */ /* 0x000fe20000010000 */
[----:B------:R-:W-:-:S05]  /*4a00*/  FSEL R142, R145, RZ, !P2 ;  /* 0x000000ff918e7208 */ /* 0x000fca0005000000 */
[----:B------:R-:W3:Y:S01]  /*4a10*/  MUFU.RSQ R143, R143 ;  /* 0x0000008f008f7308 */ /* 0x000ee20000001400 */
[----:B-1----:R-:W-:-:S05]  /*4a20*/  @!P5 IMAD.WIDE R82, R136, 0x4, R82 ;  /* 0x000000048852d825 */ /* 0x002fca00078e0252 */
[----:B------:R1:W-:Y:S01]  /*4a30*/  @!P5 STG.E desc[UR4][R82.64], R145 ;  /* 0x000000915200d986 */ /* 0x0003e2000c101904 */
[----:B--2---:R-:W-:-:S05]  /*4a40*/  @!P5 IMAD.WIDE R80, R136, 0x4, R80 ;  /* 0x000000048850d825 */ /* 0x004fca00078e0250 */
[----:B---3--:R1:W-:Y:S01]  /*4a50*/  @!P5 STG.E desc[UR4][R80.64], R143 ;  /* 0x0000008f5000d986 */ /* 0x0083e2000c101904 */
[----:B------:R-:W-:Y:S05]  /*4a60*/  @!P1 BRA `(.L_x_27035) ;  /* 0x0000000000409947 */ /* 0x000fea0003800000 */
[----:B01----:R-:W0:Y:S01]  /*4a70*/  LDC.64 R144, c[0x0][0x2b8] ;  /* 0x0000ae00ff907b82 */ /* 0x003e220000000a00 */
        /* <DEDUP_REMOVED lines=12> */
[C---:B0-----:R-:W-:Y:S01]  /*4b40*/  IMAD.WIDE.U32 R144, R141.reuse, 0x10, R144 ;  /* 0x000000108d907825 */ /* 0x041fe200078e0090 */
[----:B------:R-:W-:-:S04]  /*4b50*/  IADD3 R141, R141, 0x20, RZ ;  /* 0x000000208d8d7810 */ /* 0x000fc80007ffe0ff */
[----:B------:R2:W-:Y:S03]  /*4b60*/  STG.E.128 desc[UR4][R144.64], R80 ;  /* 0x0000005090007986 */ /* 0x0005e6000c101d04 */
.L_x_27035:
[----:B------:R-:W-:Y:S05]  /*4b70*/  BSYNC B0 ;  /* 0x0000000000007941 */ /* 0x000fea0003800000 */
.L_x_27034:
[----:B------:R-:W-:Y:S01]  /*4b80*/  ISETP.GE.U32.AND P2, PT, R138, 0x40, PT ;  /* 0x000000408a00780c */ /* 0x000fe20003f46070 */
[----:B------:R-:W-:-:S12]  /*4b90*/  BSSY B0, `(.L_x_27036) ;  /* 0x0000012000007945 */ /* 0x000fd80003800000 */
[----:B------:R-:W-:Y:S05]  /*4ba0*/  @!P2 BRA `(.L_x_27037) ;  /* 0x000000000040a947 */ /* 0x000fea0003800000 */
[----:B012---:R-:W0:Y:S01]  /*4bb0*/  LDC.64 R144, c[0x0][0x2b8] ;  /* 0x0000ae00ff907b82 */ /* 0x007e220000000a00 */
        /* <DEDUP_REMOVED lines=15> */
.L_x_27037:
[----:B------:R-:W-:Y:S05]  /*4cb0*/  BSYNC B0 ;  /* 0x0000000000007941 */ /* 0x000fea0003800000 */
.L_x_27036:
[----:B------:R-:W-:Y:S01]  /*4cc0*/  ISETP.GE.U32.AND P2, PT, R138, 0x60, PT ;  /* 0x000000608a00780c */ /* 0x000fe20003f46070 */
[----:B------:R-:W-:-:S12]  /*4cd0*/  BSSY B0, `(.L_x_27038) ;  /* 0x0000012000007945 */ /* 0x000fd80003800000 */
[----:B------:R-:W-:Y:S05]  /*4ce0*/  @!P2 BRA `(.L_x_27039) ;  /* 0x000000000040a947 */ /* 0x000fea0003800000 */
[----:B0123--:R-:W0:Y:S01]  /*4cf0*/  LDC.64 R144, c[0x0][0x2b8] ;  /* 0x0000ae00ff907b82 */ /* 0x00fe220000000a00 */
        /* <DEDUP_REMOVED lines=15> */
.L_x_27039:
[----:B------:R-:W-:Y:S05]  /*4df0*/  BSYNC B0 ;  /* 0x0000000000007941 */ /* 0x000fea0003800000 */
.L_x_27038:
[----:B------:R-:W-:Y:S01]  /*4e00*/  ISETP.GE.U32.AND P2, PT, R138, 0x80, PT ;  /* 0x000000808a00780c */ /* 0x000fe20003f46070 */
[----:B------:R-:W-:-:S12]  /*4e10*/  BSSY B0, `(.L_x_27040) ;  /* 0x0000012000007945 */ /* 0x000fd80003800000 */
[----:B------:R-:W-:Y:S05]  /*4e20*/  @!P2 BRA `(.L_x_27041) ;  /* 0x000000000040a947 */ /* 0x000fea0003800000 */
[----:B01234-:R-:W0:Y:S01]  /*4e30*/  LDC.64 R144, c[0x0][0x2b8] ;  /* 0x0000ae00ff907b82 */ /* 0x01fe220000000a00 */
        /* <DEDUP_REMOVED lines=15> */
.L_x_27041:
[----:B------:R-:W-:Y:S05]  /*4f30*/  BSYNC B0 ;  /* 0x0000000000007941 */ /* 0x000fea0003800000 */
.L_x_27040:
        /* <DEDUP_REMOVED lines=19> */
.L_x_27043:
[----:B------:R-:W-:Y:S05]  /*5070*/  BSYNC B0 ;  /* 0x0000000000007941 */ /* 0x000fea0003800000 */
.L_x_27042:
        /* <DEDUP_REMOVED lines=19> */
.L_x_27045:
[----:B------:R-:W-:Y:S05]  /*51b0*/  BSYNC B0 ;  /* 0x0000000000007941 */ /* 0x000fea0003800000 */
.L_x_27044:
        /* <DEDUP_REMOVED lines=19> */
.L_x_27047:
[----:B------:R-:W-:Y:S05]  /*52f0*/  BSYNC B0 ;  /* 0x0000000000007941 */ /* 0x000fea0003800000 */
.L_x_27046:
        /* <DEDUP_REMOVED lines=19> */
.L_x_27049:
[----:B------:R-:W-:Y:S05]  /*5430*/  BSYNC B0 ;  /* 0x0000000000007941 */ /* 0x000fea0003800000 */
.L_x_27048:
        /* <DEDUP_REMOVED lines=19> */
.L_x_27051:
[----:B------:R-:W-:Y:S05]  /*5570*/  BSYNC B0 ;  /* 0x0000000000007941 */ /* 0x000fea0003800000 */
.L_x_27050:
        /* <DEDUP_REMOVED lines=11> */
[----:B------:R-:W-:-:S04]  /*5630*/  FMUL.FTZ R83, R143, R142 ;  /* 0x0000008e8f537220 */ /* 0x000fc80000410000 */
[----:B------:R-:W-:Y:S01]  /*5640*/  FFMA.FTZ R83, R96, R83, R111 ;  /* 0x0000005360537223 */ /* 0x000fe2000001006f */
[----:B0-----:R-:W-:-:S04]  /*5650*/  IMAD.WIDE.U32 R142, R141, 0x10, R80 ;  /* 0x000000108d8e7825 */ /* 0x001fc800078e0050 */
[----:B------:R-:W-:Y:S01]  /*5660*/  FFMA.FTZ R80, R94, R82, R13 ;  /* 0x000000525e507223 */ /* 0x000fe2000001000d */
[----:B------:R-:W-:Y:S01]  /*5670*/  FFMA.FTZ R81, R95, R144, R110 ;  /* 0x000000905f517223 */ /* 0x000fe2000001006e */
[----:B------:R-:W-:-:S05]  /*5680*/  FFMA.FTZ R82, R97, R146, R14 ;  /* 0x0000009261527223 */ /* 0x000fca000001000e */
[----:B------:R0:W-:Y:S02]  /*5690*/  STG.E.128 desc[UR4][R142.64], R80 ;  /* 0x000000508e007986 */ /* 0x0001e4000c101d04 */
.L_x_27053:
[----:B------:R-:W-:Y:S05]  /*56a0*/  BSYNC B0 ;  /* 0x0000000000007941 */ /* 0x000fea0003800000 */
.L_x_27052:
[----:B01234-:R-:W0:Y:S02]  /*56b0*/  LDC.64 R80, c[0x0][0x210] ;  /* 0x00008400ff507b82 */ /* 0x01fe240000000a00 */
[----:B0-----:R-:W-:-:S04]  /*56c0*/  LEA R136, R80, R136, 0x2 ;  /* 0x0000008850887211 */ /* 0x001fc800078e10ff */
[----:B------:R-:W-:-:S13]  /*56d0*/  ISETP.GE.AND P2, PT, R136, R81, PT ;  /* 0x000000518800720c */ /* 0x000fda0003f46270 */
[----:B------:R-:W-:Y:S05]  /*56e0*/  @!P2 BRA `(.L_x_27054) ;  /* 0xffffffbc0058a947 */ /* 0x000fea000383ffff */
[----:B------:R-:W-:Y:S05]  /*56f0*/  EXIT ;  /* 0x000000000000794d */ /* 0x000fea0003800000 */
.L_x_27033:
        /* <DEDUP_REMOVED lines=8> */
.L_x_27056:
[----:B------:R-:W-:Y:S05]  /*5780*/  BSYNC B0 ;  /* 0x0000000000007941 */ /* 0x000fea0003800000 */
.L_x_27055:
        /* <DEDUP_REMOVED lines=10> */
.L_x_27057:
[----:B------:R-:W-:Y:S01]  /*5830*/  HFMA2.MMA R148, -RZ, RZ, 0, 2.384185791015625e-07 ;  /* 0x00000004ff947435 */ /* 0x000fe200000001ff */
[----:B------:R-:W-:-:S05]  /*5840*/  MOV R83, R147 ;  /* 0x0000009300537202 */ /* 0x000fca0000000f00 */
[----:B------:R-:W-:-:S05]  /*5850*/  FADD.FTZ R83, R82, R83 ;  /* 0x0000005352537221 */ /* 0x000fca0000010000 */
[----:B------:R-:W-:-:S07]  /*5860*/  MOV R149, R83 ;  /* 0x0000005300957202 */ /* 0x000fce0000000f00 */
[----:B------:R-:W-:Y:S05]  /*5870*/  WARPSYNC.COLLECTIVE R146, `(.L_x_27058) ;  /* 0x0000000092087348 */ /* 0x000fea0003c00000 */
[----:B------:R0:W1:Y:S02]  /*5880*/  SHFL.BFLY P6, R147, R149, R148, R151 ;  /* 0x0c00009495937389 */ /* 0x00006400000c0097 */
[----:B01----:R-:W-:Y:S01]  /*5890*/  ENDCOLLECTIVE ;  /* 0x000000000000791b */ /* 0x003fe20003800000 */
.L_x_27058:
[----:B------:R-:W-:Y:S01]  /*58a0*/  HFMA2.MMA R148, -RZ, RZ, 0, 4.76837158203125e-07 ;  /* 0x00000008ff947435 */ /* 0x000fe200000001ff */
[----:B------:R-:W-:-:S05]  /*58b0*/  MOV R80, R147 ;  /* 0x0000009300507202 */ /* 0x000fca0000000f00 */
[----:B------:R-:W-:-:S05]  /*58c0*/  FADD.FTZ R143, R83, R80 ;  /* 0x00000050538f7221 */ /* 0x000fca0000010000 */
[----:B------:R-:W-:-:S07]  /*58d0*/  MOV R149, R143 ;  /* 0x0000008f00957202 */ /* 0x000fce0000000f00 */
[----:B------:R-:W-:Y:S05]  /*58e0*/  WARPSYNC.COLLECTIVE R146, `(.L_x_27059) ;  /* 0x0000000092087348 */ /* 0x000fea0003c00000 */
[----:B------:R0:W1:Y:S02]  /*58f0*/  SHFL.BFLY P6, R147, R149, R148, R151 ;  /* 0x0c00009495937389 */ /* 0x00006400000c0097 */
[----:B01----:R-:W-:Y:S01]  /*5900*/  ENDCOLLECTIVE ;  /* 0x000000000000791b */ /* 0x003fe20003800000 */
.L_x_27059:
[----:B------:R-:W-:Y:S01]  /*5910*/  HFMA2.MMA R148, -RZ, RZ, 0, 9.5367431640625e-07 ;  /* 0x00000010ff947435 */ /* 0x000fe200000001ff */
[----:B------:R-:W-:-:S05]  /*5920*/  MOV R80, R147 ;  /* 0x0000009300507202 */ /* 0x000fca0000000f00 */
[----:B------:R-:W-:-:S05]  /*5930*/  FADD.FTZ R144, R143, R80 ;  /* 0x000000508f907221 */ /* 0x000fca0000010000 */
[----:B------:R-:W-:-:S07]  /*5940*/  MOV R149, R144 ;  /* 0x0000009000957202 */ /* 0x000fce0000000f00 */
[----:B------:R-:W-:Y:S05]  /*5950*/  WARPSYNC.COLLECTIVE R146, `(.L_x_27060) ;  /* 0x0000000092087348 */ /* 0x000fea0003c00000 */
[----:B------:R0:W1:Y:S02]  /*5960*/  SHFL.BFLY P6, R147, R149, R148, R151 ;  /* 0x0c00009495937389 */ /* 0x00006400000c0097 */
[----:B01----:R-:W-:Y:S01]  /*5970*/  ENDCOLLECTIVE ;  /* 0x000000000000791b */ /* 0x003fe20003800000 */
.L_x_27060:
        /* <DEDUP_REMOVED lines=95> */
.L_x_27061:
[----:B------:R-:W-:Y:S01]  /*5f70*/  HFMA2.MMA R148, -RZ, RZ, 0, 1.1920928955078125e-07 ;  /* 0x00000002ff947435 */ /* 0x000fe200000001ff */
[----:B------:R-:W-:-:S05]  /*5f80*/  MOV R81, R147 ;  /* 0x0000009300517202 */ /* 0x000fca0000000f00 */
[----:B------:R-:W-:-:S05]  /*5f90*/  FADD.FTZ R81, R80, R81 ;  /* 0x0000005150517221 */ /* 0x000fca0000010000 */
[----:B------:R-:W-:-:S07]  /*5fa0*/  MOV R149, R81 ;  /* 0x0000005100957202 */ /* 0x000fce0000000f00 */
[----:B------:R-:W-:Y:S05]  /*5fb0*/  WARPSYNC.COLLECTIVE R146, `(.L_x_27062) ;  /* 0x0000000092087348 */ /* 0x000fea0003c00000 */
[----:B------:R0:W1:Y:S02]  /*5fc0*/  SHFL.BFLY P6, R147, R149, R148, R151 ;  /* 0x0c00009495937389 */ /* 0x00006400000c0097 */
[----:B01----:R-:W-:Y:S01]  /*5fd0*/  ENDCOLLECTIVE ;  /* 0x000000000000791b */ /* 0x003fe20003800000 */
.L_x_27062:
[----:B------:R-:W-:Y:S01]  /*5fe0*/  HFMA2.MMA R148, -RZ, RZ, 0, 2.384185791015625e-07 ;  /* 0x00000004ff947435 */ /* 0x000fe200000001ff */
[----:B------:R-:W-:-:S05]  /*5ff0*/  MOV R82, R147 ;  /* 0x0000009300527202 */ /* 0x000fca0000000f00 */
[----:B------:R-:W-:-:S05]  /*6000*/  FADD.FTZ R82, R81, R82 ;  /* 0x0000005251527221 */ /* 0x000fca0000010000 */
[----:B------:R-:W-:-:S07]  /*6010*/  MOV R149, R82 ;  /* 0x0000005200957202 */ /* 0x000fce0000000f00 */
[----:B------:R-:W-:Y:S05]  /*6020*/  WARPSYNC.COLLECTIVE R146, `(.L_x_27063) ;  /* 0x0000000092087348 */ /* 0x000fea0003c00000 */
[----:B------:R0:W1:Y:S02]  /*6030*/  SHFL.BFLY P6, R147, R149, R148, R151 ;  /* 0x0c00009495937389 */ /* 0x00006400000c0097 */
[----:B01----:R-:W-:Y:S01]  /*6040*/  ENDCOLLECTIVE ;  /* 0x000000000000791b */ /* 0x003fe20003800000 */
.L_x_27063:
[----:B------:R-:W-:Y:S01]  /*6050*/  HFMA2.MMA R148, -RZ, RZ, 0, 4.76837158203125e-07 ;  /* 0x00000008ff947435 */ /* 0x000fe200000001ff */
[----:B------:R-:W-:-:S05]  /*6060*/  MOV R83, R147 ;  /* 0x0000009300537202 */ /* 0x000fca0000000f00 */
[----:B------:R-:W-:-:S05]  /*6070*/  FADD.FTZ R83, R82, R83 ;  /* 0x0000005352537221 */ /* 0x000fca0000010000 */
[----:B------:R-:W-:-:S07]  /*6080*/  MOV R149, R83 ;  /* 0x0000005300957202 */ /* 0x000fce0000000f00 */
[----:B------:R-:W-:Y:S05]  /*6090*/  WARPSYNC.COLLECTIVE R146, `(.L_x_27064) ;  /* 0x0000000092087348 */ /* 0x000fea0003c00000 */
[----:B------:R0:W1:Y:S02]  /*60a0*/  SHFL.BFLY P6, R147, R149, R148, R151 ;  /* 0x0c00009495937389 */ /* 0x00006400000c0097 */
[----:B01----:R-:W-:Y:S01]  /*60b0*/  ENDCOLLECTIVE ;  /* 0x000000000000791b */ /* 0x003fe20003800000 */
.L_x_27064:
[----:B------:R-:W-:Y:S01]  /*60c0*/  HFMA2.MMA R148, -RZ, RZ, 0, 9.5367431640625e-07 ;  /* 0x00000010ff947435 */ /* 0x000fe200000001ff */
[----:B------:R-:W-:-:S05]  /*60d0*/  MOV R144, R147 ;  /* 0x0000009300907202 */ /* 0x000fca0000000f00 */
[----:B------:R-:W-:-:S05]  /*60e0*/  FADD.FTZ R144, R83, R144 ;  /* 0x0000009053907221 */ /* 0x000fca0000010000 */
[----:B------:R-:W-:-:S07]  /*60f0*/  MOV R149, R144 ;  /* 0x0000009000957202 */ /* 0x000fce0000000f00 */
[----:B------:R-:W-:Y:S05]  /*6100*/  WARPSYNC.COLLECTIVE R146, `(.L_x_27065) ;  /* 0x0000000092087348 */ /* 0x000fea0003c00000 */
[----:B------:R0:W1:Y:S02]  /*6110*/  SHFL.BFLY P6, R147, R149, R148, R151 ;  /* 0x0c00009495937389 */ /* 0x00006400000c0097 */
[----:B01----:R-:W-:Y:S01]  /*6120*/  ENDCOLLECTIVE ;  /* 0x000000000000791b */ /* 0x003fe20003800000 */
.L_x_27065:
[----:B------:R-:W-:Y:S01]  /*6130*/  MOV R143, R147 ;  /* 0x00000093008f7202 */ /* 0x000fe20000000f00 */
[----:B------:R-:W-:Y:S06]  /*6140*/  BRA `(.L_x_27066) ;  /* 0xffffffe800087947 */ /* 0x000fec000383ffff */
.L_x_27067:
        /* <DEDUP_REMOVED lines=11> */
.L_x_33694:


//--------------------- .text._ZN10layer_norm31ln_parallel_residual_fwd_kernelINS_13Kernel_traitsI6__halfffffjLj1280ELj1ELj4ELj1ELj16ENS_18Kernel_traits_baseILj1280ES2_ffffjLj128EEEEELb0ELb1ELb1EEEvNS_9FwdParamsE --------------------------
	.section	.text._ZN10layer_norm31ln_parallel_residual_fwd_kernelINS_13Kernel_traitsI6__halfffffjLj1280ELj1ELj4ELj1ELj16ENS_18Kernel_traits_baseILj1280ES2_ffffjLj128EEEEELb0ELb1ELb1EEEvNS_9FwdParamsE,"ax",@progbits
	.align	128
        .global         _ZN10layer_norm31ln_parallel_residual_fwd_kernelINS_13Kernel_traitsI6__halfffffjLj1280ELj1ELj4ELj1ELj16ENS_18Kernel_traits_baseILj1280ES2_ffffjLj128EEEEELb0ELb1ELb1EEEvNS_9FwdParamsE
        .type           _ZN10layer_norm31ln_parallel_residual_fwd_kernelINS_13Kernel_traitsI6__halfffffjLj1280ELj1ELj4ELj1ELj16ENS_18Kernel_traits_baseILj1280ES2_ffffjLj128EEEEELb0ELb1ELb1EEEvNS_9FwdParamsE,@function
        .size           _ZN10layer_norm31ln_parallel_residual_fwd_kernelINS_13Kernel_traitsI6__halfffffjLj1280ELj1ELj4ELj1ELj16ENS_18Kernel_traits_baseILj1280ES2_ffffjLj128EEEEELb0ELb1ELb1EEEvNS_9FwdParamsE,(.L_x_33695 - _ZN10layer_norm31ln_parallel_residual_fwd_kernelINS_13Kernel_traitsI6__halfffffjLj1280ELj1ELj4ELj1ELj16ENS_18Kernel_traits_baseILj1280ES2_ffffjLj128EEEEELb0ELb1ELb1EEEvNS_9FwdParamsE)
        .other          _ZN10layer_norm31ln_parallel_residual_fwd_kernelINS_13Kernel_traitsI6__halfffffjLj1280ELj1ELj4ELj1ELj16ENS_18Kernel_traits_baseILj1280ES2_ffffjLj128EEEEELb0ELb1ELb1EEEvNS_9FwdParamsE,@"STO_CUDA_ENTRY STV_DEFAULT"
_ZN10layer_norm31ln_parallel_residual_fwd_kernelINS_13Kernel_traitsI6__halfffffjLj1280ELj1ELj4ELj1ELj16ENS_18Kernel_traits_baseILj1280ES2_ffffjLj128EEEEELb0ELb1ELb1EEEvNS_9FwdParamsE:
.text._ZN10layer_norm31ln_parallel_residual_fwd_kernelINS_13Kernel_traitsI6__halfffffjLj1280ELj1ELj4ELj1ELj16ENS_18Kernel_traits_baseILj1280ES2_ffffjLj128EEEEELb0ELb1ELb1EEEvNS_9FwdParamsE:
        /* <DEDUP_REMOVED lines=14> */
[----:B------:R0:W5:Y:S04]  /*00e0*/  @P2 LDG.E.64 R106, desc[UR4][R2.64] ;  /* 0x00000004026a2981 */ /* 0x000168000c1e1b00 */
[----:B------:R0:W5:Y:S04]  /*00f0*/  @P2 LDG.E.64 R104, desc[UR4][R2.64+0x100] ;  /* 0x0001000402682981 */ /* 0x000168000c1e1b00 */
[----:B------:R0:W5:Y:S04]  /*0100*/  @P2 LDG.E.64 R102, desc[UR4][R2.64+0x200] ;  /* 0x0002000402662981 */ /* 0x000168000c1e1b00 */
[----:B------:R0:W5:Y:S04]  /*0110*/  @P2 LDG.E.64 R100, desc[UR4][R2.64+0x300] ;  /* 0x0003000402642981 */ /* 0x000168000c1e1b00 */
[----:B------:R0:W5:Y:S04]  /*0120*/  @P2 LDG.E.64 R98, desc[UR4][R2.64+0x400] ;  /* 0x0004000402622981 */ /* 0x000168000c1e1b00 */
[----:B------:R0:W5:Y:S04]  /*0130*/  @P2 LDG.E.64 R96, desc[UR4][R2.64+0x500] ;  /* 0x0005000402602981 */ /* 0x000168000c1e1b00 */
[----:B------:R0:W5:Y:S01]  /*0140*/  @P2 LDG.E.64 R94, desc[UR4][R2.64+0x600] ;  /* 0x00060004025e2981 */ /* 0x000162000c1e1b00 */
[----:B------:R-:W-:-:S03]  /*0150*/  SHF.R.U32.HI R0, RZ, 0x5, R21 ;  /* 0x00000005ff007819 */ /* 0x000fc60000011615 */
[----:B------:R0:W5:Y:S01]  /*0160*/  @P2 LDG.E.64 R92, desc[UR4][R2.64+0x700] ;  /* 0x00070004025c2981 */ /* 0x000162000c1e1b00 */
[----:B--2---:R-:W-:Y:S02]  /*0170*/  LEA R134, R5, R0, 0x2 ;  /* 0x0000000005867211 */ /* 0x004fe400078e10ff */
[----:B------:R-:W-:Y:S01]  /*0180*/  IADD3 R14, P0, R14, UR6, RZ ;  /* 0x000000060e0e7c10 */ /* 0x000fe2000ff1e0ff */
[----:B------:R0:W5:Y:S01]  /*0190*/  @P2 LDG.E.64 R90, desc[UR4][R2.64+0x800] ;  /* 0x00080004025a2981 */ /* 0x000162000c1e1b00 */
[----:B------:R-:W-:Y:S01]  /*01a0*/  ISETP.GE.AND P1, PT, R134, UR8, PT ;  /* 0x0000000886007c0c */ /* 0x000fe2000bf26270 */
[----:B------:R-:W-:Y:S01]  /*01b0*/  ULDC.64 UR8, c[0x0][0x230] ;  /* 0x00008c0000087ab9 */ /* 0x000fe20000000a00 */
[----:B------:R-:W-:Y:S01]  /*01c0*/  IADD3.X R15, RZ, UR7, RZ, P0, !PT ;  /* 0x00000007ff0f7c10 */ /* 0x000fe200087fe4ff */
[----:B------:R0:W5:Y:S01]  /*01d0*/  @P2 LDG.E.64 R88, desc[UR4][R2.64+0x900] ;  /* 0x0009000402582981 */ /* 0x000162000c1e1b00 */
[----:B-1----:R-:W-:-:S04]  /*01e0*/  LOP3.LUT P0, RZ, R16, UR8, RZ, 0xfc, !PT ;  /* 0x0000000810ff7c12 */ /* 0x002fc8000f80fcff */
[----:B------:R-:W-:-:S05]  /*01f0*/  LOP3.LUT P0, RZ, R17, UR9, RZ, 0xfc, P0 ;  /* 0x0000000911ff7c12 */ /* 0x000fca000800fcff */
[----:B0-----:R-:W-:Y:S08]  /*0200*/  @P1 EXIT ;  /* 0x000000000000194d */ /* 0x001ff00003800000 */
[----:B------:R-:W2:Y:S04]  /*0210*/  LDG.E.64 R130, desc[UR4][R14.64] ;  /* 0x000000040e827981 */ /* 0x000ea8000c1e1b00 */
[----:B------:R-:W3:Y:S04]  /*0220*/  LDG.E.64 R126, desc[UR4][R14.64+0x100] ;  /* 0x000100040e7e7981 */ /* 0x000ee8000c1e1b00 */
[----:B------:R-:W4:Y:S04]  /*0230*/  LDG.E.64 R22, desc[UR4][R14.64+0x200] ;  /* 0x000200040e167981 */ /* 0x000f28000c1e1b00 */
[----:B------:R-:W4:Y:S04]  /*0240*/  LDG.E.64 R24, desc[UR4][R14.64+0x300] ;  /* 0x000300040e187981 */ /* 0x000f28000c1e1b00 */
[----:B------:R-:W4:Y:S04]  /*0250*/  LDG.E.64 R12, desc[UR4][R14.64+0x400] ;  /* 0x000400040e0c7981 */ /* 0x000f28000c1e1b00 */
[----:B------:R-:W4:Y:S04]  /*0260*/  LDG.E.64 R10, desc[UR4][R14.64+0x500] ;  /* 0x000500040e0a7981 */ /* 0x000f28000c1e1b00 */
[----:B------:R-:W4:Y:S04]  /*0270*/  LDG.E.64 R8, desc[UR4][R14.64+0x600] ;  /* 0x000600040e087981 */ /* 0x000f28000c1e1b00 */
[----:B------:R-:W4:Y:S04]  /*0280*/  LDG.E.64 R6, desc[UR4][R14.64+0x700] ;  /* 0x000700040e067981 */ /* 0x000f28000c1e1b00 */
[----:B------:R-:W4:Y:S04]  /*0290*/  LDG.E.64 R4, desc[UR4][R14.64+0x800] ;  /* 0x000800040e047981 */ /* 0x000f28000c1e1b00 */
[----:B------:R0:W4:Y:S01]  /*02a0*/  LDG.E.64 R2, desc[UR4][R14.64+0x900] ;  /* 0x000900040e027981 */ /* 0x000122000c1e1b00 */
[----:B-----5:R-:W-:-:S02]  /*02b0*/  @!P2 CS2R R106, SRZ ;  /* 0x00000000006aa805 */ /* 0x020fc4000001ff00 */
[----:B------:R-:W-:Y:S02]  /*02c0*/  @!P2 CS2R R104, SRZ ;  /* 0x000000000068a805 */ /* 0x000fe4000001ff00 */
[----:B------:R-:W-:Y:S02]  /*02d0*/  @!P2 CS2R R102, SRZ ;  /* 0x000000000066a805 */ /* 0x000fe4000001ff00 */
[----:B------:R-:W-:Y:S02]  /*02e0*/  @!P2 CS2R R100, SRZ ;  /* 0x000000000064a805 */ /* 0x000fe4000001ff00 */
[----:B------:R-:W-:Y:S02]  /*02f0*/  @!P2 CS2R R98, SRZ ;  /* 0x000000000062a805 */ /* 0x000fe4000001ff00 */
[----:B------:R-:W-:Y:S02]  /*0300*/  @!P2 CS2R R96, SRZ ;  /* 0x000000000060a805 */ /* 0x000fe4000001ff00 */
[----:B------:R-:W-:Y:S01]  /*0310*/  SHF.R.U64 R20, R106, 0x10, R107 ;  /* 0x000000106a147819 */ /* 0x000fe2000000126b */
[----:B------:R-:W-:Y:S01]  /*0320*/  HADD2.F32 R108, -RZ, R106.H0_H0 ;  /* 0x2000006aff6c7230 */ /* 0x000fe20000004100 */
[----:B------:R-:W-:-:S02]  /*0330*/  @!P2 CS2R R94, SRZ ;  /* 0x00000000005ea805 */ /* 0x000fc4000001ff00 */
[----:B------:R-:W-:Y:S01]  /*0340*/  ISETP.NE.U32.AND P1, PT, R16, RZ, PT ;  /* 0x000000ff1000720c */ /* 0x000fe20003f25070 */
[----:B------:R-:W-:Y:S01]  /*0350*/  HADD2.F32 R106, -RZ, R104.H0_H0 ;  /* 0x20000068ff6a7230 */ /* 0x000fe20000004100 */
[----:B------:R-:W-:Y:S02]  /*0360*/  SHF.R.U64 R18, R104, 0x10, R105 ;  /* 0x0000001068127819 */ /* 0x000fe40000001269 */
[----:B------:R-:W-:Y:S02]  /*0370*/  @!P2 CS2R R92, SRZ ;  /* 0x00000000005ca805 */ /* 0x000fe4000001ff00 */
[----:B------:R-:W-:Y:S02]  /*0380*/  @!P2 CS2R R90, SRZ ;  /* 0x00000000005aa805 */ /* 0x000fe4000001ff00 */
[----:B------:R-:W-:Y:S02]  /*0390*/  @!P2 CS2R R88, SRZ ;  /* 0x000000000058a805 */ /* 0x000fe4000001ff00 */
[----:B------:R-:W-:Y:S01]  /*03a0*/  SHF.R.U64 R16, R102, 0x10, R103 ;  /* 0x0000001066107819 */ /* 0x000fe20000001267 */
[----:B------:R-:W-:Y:S01]  /*03b0*/  HADD2.F32 R104, -RZ, R102.H0_H0 ;  /* 0x20000066ff687230 */ /* 0x000fe20000004100 */
[----:B0-----:R-:W-:Y:S01]  /*03c0*/  SHF.R.U64 R14, R100, 0x10, R101 ;  /* 0x00000010640e7819 */ /* 0x001fe20000001265 */
[----:B------:R-:W-:Y:S01]  /*03d0*/  HADD2.F32 R102, -RZ, R100.H0_H0 ;  /* 0x20000064ff667230 */ /* 0x000fe20000004100 */
[----:B------:R-:W-:Y:S01]  /*03e0*/  SHF.R.U64 R38, R98, 0x10, R99 ;  /* 0x0000001062267819 */ /* 0x000fe20000001263 */
[----:B------:R-:W-:Y:S01]  /*03f0*/  HADD2.F32 R100, -RZ, R98.H0_H0 ;  /* 0x20000062ff647230 */ /* 0x000fe20000004100 */
[----:B------:R-:W-:Y:S01]  /*0400*/  SHF.R.U64 R36, R96, 0x10, R97 ;  /* 0x0000001060247819 */ /* 0x000fe20000001261 */
[----:B------:R-:W-:Y:S01]  /*0410*/  HADD2.F32 R98, -RZ, R96.H0_H0 ;  /* 0x20000060ff627230 */ /* 0x000fe20000004100 */
[----:B------:R-:W-:Y:S01]  /*0420*/  ISETP.NE.AND.EX P1, PT, R17, RZ, PT, P1 ;  /* 0x000000ff1100720c */ /* 0x000fe20003f25310 */
[----:B------:R-:W-:Y:S01]  /*0430*/  HADD2.F32 R96, -RZ, R94.H0_H0 ;  /* 0x2000005eff607230 */ /* 0x000fe20000004100 */
[----:B------:R-:W-:Y:S01]  /*0440*/  SHF.R.U64 R34, R94, 0x10, R95 ;  /* 0x000000105e227819 */ /* 0x000fe2000000125f */
[----:B------:R-:W-:Y:S01]  /*0450*/  HADD2.F32 R94, -RZ, R92.H0_H0 ;  /* 0x2000005cff5e7230 */ /* 0x000fe20000004100 */
[----:B------:R-:W-:Y:S01]  /*0460*/  SHF.R.U32.HI R19, RZ, 0x10, R107 ;  /* 0x00000010ff137819 */ /* 0x000fe2000001166b */
[----:B------:R-:W-:Y:S01]  /*0470*/  ULDC.U8 UR6, c[0x0][0x2a0] ;  /* 0x0000a80000067ab9 */ /* 0x000fe20000000000 */
        /* <DEDUP_REMOVED lines=25> */
[----:B------:R-:W-:Y:S01]  /*0610*/  HADD2.F32 R20, -RZ, R20.H0_H0 ;  /* 0x20000014ff147230 */ /* 0x000fe20000004100 */
[----:B------:R-:W-:Y:S01]  /*0620*/  ISETP.NE.AND P5, PT, RZ, UR6, PT ;  /* 0x00000006ff007c0c */ /* 0x000fe2000bfa5270 */
[----:B------:R-:W-:Y:S01]  /*0630*/  HADD2.F32 R19, -RZ, R19.H0_H0 ;  /* 0x20000013ff137230 */ /* 0x000fe20000004100 */
[----:B------:R-:W-:Y:S01]  /*0640*/  ULDC UR7, c[0x0][0x218] ;  /* 0x0000860000077ab9 */ /* 0x000fe20000000800 */
[----:B------:R-:W-:Y:S01]  /*0650*/  HADD2.F32 R18, -RZ, R18.H0_H0 ;  /* 0x20000012ff127230 */ /* 0x000fe20000004100 */
[----:B------:R-:W-:Y:S01]  /*0660*/  ULDC UR8, c[0x0][0x2d8] ;  /* 0x0000b60000087ab9 */ /* 0x000fe20000000800 */
[----:B------:R-:W-:Y:S01]  /*0670*/  HADD2.F32 R17, -RZ, R17.H0_H0 ;  /* 0x20000011ff117230 */ /* 0x000fe20000004100 */
[----:B------:R-:W-:Y:S01]  /*0680*/  ULDC.64 UR14, c[0x0][0x230] ;  /* 0x00008c00000e7ab9 */ /* 0x000fe20000000a00 */
[----:B------:R-:W-:Y:S01]  /*0690*/  HADD2.F32 R16, -RZ, R16.H0_H0 ;  /* 0x20000010ff107230 */ /* 0x000fe20000004100 */
[----:B------:R-:W-:Y:S01]  /*06a0*/  ULDC.64 UR12, c[0x0][0x228] ;  /* 0x00008a00000c7ab9 */ /* 0x000fe20000000a00 */
[----:B------:R-:W-:Y:S01]  /*06b0*/  HADD2.F32 R15, -RZ, R15.H0_H0 ;  /* 0x2000000fff0f7230 */ /* 0x000fe20000004100 */
[----:B------:R-:W-:Y:S01]  /*06c0*/  ULDC.64 UR10, c[0x0][0x2b8] ;  /* 0x0000ae00000a7ab9 */ /* 0x000fe20000000a00 */
[----:B------:R-:W-:-:S02]  /*06d0*/  HADD2.F32 R14, -RZ, R14.H0_H0 ;  /* 0x2000000eff0e7230 */ /* 0x000fc40000004100 */
[----:B------:R-:W-:Y:S01]  /*06e0*/  HADD2.F32 R0, -RZ, R0.H0_H0 ;  /* 0x20000000ff007230 */ /* 0x000fe20000004100 */
[--C-:B--2---:R-:W-:Y:S01]  /*06f0*/  SHF.R.U64 R132, R130, 0x10, R131.reuse ;  /* 0x0000001082847819 */ /* 0x104fe20000001283 */
[----:B------:R-:W-:Y:S01]  /*0700*/  HADD2.F32 R133, -RZ, R130.H0_H0 ;  /* 0x20000082ff857230 */ /* 0x000fe20000004100 */
[----:B------:R-:W-:Y:S01]  /*0710*/  SHF.R.U32.HI R130, RZ, 0x10, R131 ;  /* 0x00000010ff827819 */ /* 0x000fe20000011683 */
[----:B------:R-:W-:Y:S01]  /*0720*/  HADD2.F32 R131, -RZ, R131.H0_H0 ;  /* 0x20000083ff837230 */ /* 0x000fe20000004100 */
[--C-:B---3--:R-:W-:Y:S01]  /*0730*/  SHF.R.U64 R128, R126, 0x10, R127.reuse ;  /* 0x000000107e807819 */ /* 0x108fe2000000127f */
[----:B------:R-:W-:Y:S01]  /*0740*/  HADD2.F32 R129, -RZ, R126.H0_H0 ;  /* 0x2000007eff817230 */ /* 0x000fe20000004100 */
[----:B------:R-:W-:Y:S01]  /*0750*/  SHF.R.U32.HI R126, RZ, 0x10, R127 ;  /* 0x00000010ff7e7819 */ /* 0x000fe2000001167f */
[----:B------:R-:W-:Y:S01]  /*0760*/  HADD2.F32 R127, -RZ, R127.H0_H0 ;  /* 0x2000007fff7f7230 */ /* 0x000fe20000004100 */
[--C-:B----4-:R-:W-:Y:S01]  /*0770*/  SHF.R.U64 R124, R22, 0x10, R23.reuse ;  /* 0x00000010167c7819 */ /* 0x110fe20000001217 */
        /* <DEDUP_REMOVED lines=62> */
[----:B------:R-:W-:-:S07]  /*0b60*/  HADD2.F32 R123, -RZ, R123.H0_H0 ;  /* 0x2000007bff7b7230 */ /* 0x000fce0000004100 */
.L_x_27229:
[----:B-1----:R-:W0:Y:S01]  /*0b70*/  LDC.64 R76, c[0x0][0x220] ;  /* 0x00008800ff4c7b82 */ /* 0x002e220000000a00 */
        /* <DEDUP_REMOVED lines=22> */
.L_x_27069:
[----:B-----5:R-:W-:Y:S01]  /*0ce0*/  FADD.FTZ R28, R36, R28 ;  /* 0x0000001c241c7221 */ /* 0x020fe20000010000 */
[----:B------:R-:W-:Y:S06]  /*0cf0*/  BRA `(.L_x_27070) ;  /* 0x0000000000087947 */ /* 0x000fec0003800000 */
.L_x_27068:
[----:B-----5:R-:W-:-:S04]  /*0d00*/  FADD.FTZ R28, R32, R28 ;  /* 0x0000001c201c7221 */ /* 0x020fc80000010000 */
[----:B------:R-:W-:-:S07]  /*0d10*/  @P2 FADD.FTZ R28, R36, R28 ;  /* 0x0000001c241c2221 */ /* 0x000fce0000010000 */
.L_x_27070:
[----:B-----5:R-:W-:-:S07]  /*0d20*/  MOV R40, R28 ;  /* 0x0000001c00287202 */ /* 0x020fce0000000f00 */
.L_x_27071:
[----:B------:R-:W-:Y:S05]  /*0d30*/  @P3 BRA `(.L_x_27072) ;  /* 0x00000000001c3947 */ /* 0x000fea0003800000 */
[----:B------:R-:W-:-:S04]  /*0d40*/  ISETP.NE.U32.AND P4, PT, RZ, UR14, PT ;  /* 0x0000000eff007c0c */ /* 0x000fc8000bf85070 */
[----:B------:R-:W-:-:S13]  /*0d50*/  ISETP.NE.AND.EX P4, PT, RZ, UR15, PT, P4 ;  /* 0x0000000fff007c0c */ /* 0x000fda000bf85340 */
[----:B------:R-:W-:Y:S05]  /*0d60*/  @P4 BRA `(.L_x_27073) ;  /* 0x0000000000084947 */ /* 0x000fea0003800000 */
[----:B------:R-:W-:Y:S05]  /*0d70*/  @P0 BRA `(.L_x_27074) ;  /* 0x0000000000140947 */ /* 0x000fea0003800000 */
[----:B------:R-:W-:Y:S05]  /*0d80*/  BRA `(.L_x_27075) ;  /* 0x0000000000147947 */ /* 0x000fea0003800000 */
.L_x_27073:
[----:B-----5:R-:W-:Y:S01]  /*0d90*/  FADD.FTZ R29, R37, R29 ;  /* 0x0000001d251d7221 */ /* 0x020fe20000010000 */
[----:B------:R-:W-:Y:S06]  /*0da0*/  BRA `(.L_x_27074) ;  /* 0x0000000000087947 */ /* 0x000fec0003800000 */
.L_x_27072:
[----:B-----5:R-:W-:-:S04]  /*0db0*/  FADD.FTZ R29, R33, R29 ;  /* 0x0000001d211d7221 */ /* 0x020fc80000010000 */
[----:B------:R-:W-:-:S07]  /*0dc0*/  @P2 FADD.FTZ R29, R37, R29 ;  /* 0x0000001d251d2221 */ /* 0x000fce0000010000 */
.L_x_27074:
[----:B-----5:R-:W-:-:S07]  /*0dd0*/  MOV R41, R29 ;  /* 0x0000001d00297202 */ /* 0x020fce0000000f00 */
.L_x_27075:
[----:B------:R-:W-:Y:S05]  /*0de0*/  @P3 BRA `(.L_x_27076) ;  /* 0x00000000001c3947 */ /* 0x000fea0003800000 */
[----:B------:R-:W-:-:S04]  /*0df0*/  ISETP.NE.U32.AND P4, PT, RZ, UR14, PT ;  /* 0x0000000eff007c0c */ /* 0x000fc8000bf85070 */
[----:B------:R-:W-:-:S13]  /*0e00*/  ISETP.NE.AND.EX P4, PT, RZ, UR15, PT, P4 ;  /* 0x0000000fff007c0c */ /* 0x000fda000bf85340 */
[----:B------:R-:W-:Y:S05]  /*0e10*/  @P4 BRA `(.L_x_27077) ;  /* 0x0000000000084947 */ /* 0x000fea0003800000 */
[----:B------:R-:W-:Y:S05]  /*0e20*/  @P0 BRA `(.L_x_27078) ;  /* 0x0000000000140947 */ /* 0x000fea0003800000 */
[----:B------:R-:W-:Y:S05]  /*0e30*/  BRA `(.L_x_27079) ;  /* 0x0000000000147947 */ /* 0x000fea0003800000 */
.L_x_27077:
[----:B-----5:R-:W-:Y:S01]  /*0e40*/  FADD.FTZ R30, R38, R30 ;  /* 0x0000001e261e7221 */ /* 0x020fe20000010000 */
[----:B------:R-:W-:Y:S06]  /*0e50*/  BRA `(.L_x_27078) ;  /* 0x0000000000087947 */ /* 0x000fec0003800000 */
.L_x_27076:
[----:B-----5:R-:W-:-:S04]  /*0e60*/  FADD.FTZ R30, R34, R30 ;  /* 0x0000001e221e7221 */ /* 0x020fc80000010000 */
[----:B------:R-:W-:-:S07]  /*0e70*/  @P2 FADD.FTZ R30, R38, R30 ;  /* 0x0000001e261e2221 */ /* 0x000fce0000010000 */
.L_x_27078:
[----:B-----5:R-:W-:-:S07]  /*0e80*/  MOV R42, R30 ;  /* 0x0000001e002a7202 */ /* 0x020fce0000000f00 */
.L_x_27079:
[----:B------:R-:W-:Y:S05]  /*0e90*/  @P3 BRA `(.L_x_27080) ;  /* 0x00000000001c3947 */ /* 0x000fea0003800000 */
[----:B------:R-:W-:-:S04]  /*0ea0*/  ISETP.NE.U32.AND P4, PT, RZ, UR14, PT ;  /* 0x0000000eff007c0c */ /* 0x000fc8000bf85070 */
[----:B------:R-:W-:-:S13]  /*0eb0*/  ISETP.NE.AND.EX P4, PT, RZ, UR15, PT, P4 ;  /* 0x0000000fff007c0c */ /* 0x000fda000bf85340 */
[----:B------:R-:W-:Y:S05]  /*0ec0*/  @P4 BRA `(.L_x_27081) ;  /* 0x0000000000084947 */ /* 0x000fea0003800000 */
[----:B------:R-:W-:Y:S05]  /*0ed0*/  @P0 BRA `(.L_x_27082) ;  /* 0x0000000000140947 */ /* 0x000fea0003800000 */
[----:B------:R-:W-:Y:S05]  /*0ee0*/  BRA `(.L_x_27083) ;  /* 0x0000000000147947 */ /* 0x000fea0003800000 */
.L_x_27081:
[----:B-----5:R-:W-:Y:S01]  /*0ef0*/  FADD.FTZ R31, R39, R31 ;  /* 0x0000001f271f7221 */ /* 0x020fe20000010000 */
[----:B------:R-:W-:Y:S06]  /*0f00*/  BRA `(.L_x_27082) ;  /* 0x0000000000087947 */ /* 0x000fec0003800000 */
.L_x_27080:
[----:B-----5:R-:W-:-:S04]  /*0f10*/  FADD.FTZ R31, R35, R31 ;  /* 0x0000001f231f7221 */ /* 0x020fc80000010000 */
[----:B------:R-:W-:-:S07]  /*0f20*/  @P2 FADD.FTZ R31, R39, R31 ;  /* 0x0000001f271f2221 */ /* 0x000fce0000010000 */
.L_x_27082:
[----:B-----5:R-:W-:-:S07]  /*0f30*/  MOV R43, R31 ;  /* 0x0000001f002b7202 */ /* 0x020fce0000000f00 */
.L_x_27083:
        /* <DEDUP_REMOVED lines=19> */
.L_x_27085:
[----:B-----5:R-:W-:Y:S01]  /*1070*/  FADD.FTZ R44, R36, R44 ;  /* 0x0000002c242c7221 */ /* 0x020fe20000010000 */
[----:B------:R-:W-:Y:S06]  /*1080*/  BRA `(.L_x_27086) ;  /* 0x0000000000087947 */ /* 0x000fec0003800000 */
.L_x_27084:
[----:B-----5:R-:W-:-:S04]  /*1090*/  FADD.FTZ R44, R32, R44 ;  /* 0x0000002c202c7221 */ /* 0x020fc80000010000 */
[----:B------:R-:W-:-:S07]  /*10a0*/  @P2 FADD.FTZ R44, R36, R44 ;  /* 0x0000002c242c2221 */ /* 0x000fce0000010000 */
.L_x_27086:
[----:B-----5:R-:W-:-:S07]  /*10b0*/  MOV R40, R44 ;  /* 0x0000002c00287202 */ /* 0x020fce0000000f00 */
.L_x_27087:
[----:B------:R-:W-:Y:S05]  /*10c0*/  @P3 BRA `(.L_x_27088) ;  /* 0x00000000001c3947 */ /* 0x000fea0003800000 */
[----:B------:R-:W-:-:S04]  /*10d0*/  ISETP.NE.U32.AND P4, PT, RZ, UR14, PT ;  /* 0x0000000eff007c0c */ /* 0x000fc8000bf85070 */
[----:B------:R-:W-:-:S13]  /*10e0*/  ISETP.NE.AND.EX P4, PT, RZ, UR15, PT, P4 ;  /* 0x0000000fff007c0c */ /* 0x000fda000bf85340 */
[----:B------:R-:W-:Y:S05]  /*10f0*/  @P4 BRA `(.L_x_27089) ;  /* 0x0000000000084947 */ /* 0x000fea0003800000 */
[----:B------:R-:W-:Y:S05]  /*1100*/  @P0 BRA `(.L_x_27090) ;  /* 0x0000000000140947 */ /* 0x000fea0003800000 */
[----:B------:R-:W-:Y:S05]  /*1110*/  BRA `(.L_x_27091) ;  /* 0x0000000000147947 */ /* 0x000fea0003800000 */
.L_x_27089:
[----:B-----5:R-:W-:Y:S01]  /*1120*/  FADD.FTZ R45, R37, R45 ;  /* 0x0000002d252d7221 */ /* 0x020fe20000010000 */
[----:B------:R-:W-:Y:S06]  /*1130*/  BRA `(.L_x_27090) ;  /* 0x0000000000087947 */ /* 0x000fec0003800000 */
.L_x_27088:
[----:B-----5:R-:W-:-:S04]  /*1140*/  FADD.FTZ R45, R33, R45 ;  /* 0x0000002d212d7221 */ /* 0x020fc80000010000 */
[----:B------:R-:W-:-:S07]  /*1150*/  @P2 FADD.FTZ R45, R37, R45 ;  /* 0x0000002d252d2221 */ /* 0x000fce0000010000 */
.L_x_27090:
[----:B-----5:R-:W-:-:S07]  /*1160*/  MOV R41, R45 ;  /* 0x0000002d00297202 */ /* 0x020fce0000000f00 */
.L_x_27091:
[----:B------:R-:W-:Y:S05]  /*1170*/  @P3 BRA `(.L_x_27092) ;  /* 0x00000000001c3947 */ /* 0x000fea0003800000 */
[----:B------:R-:W-:-:S04]  /*1180*/  ISETP.NE.U32.AND P4, PT, RZ, UR14, PT ;  /* 0x0000000eff007c0c */ /* 0x000fc8000bf85070 */
[----:B------:R-:W-:-:S13]  /*1190*/  ISETP.NE.AND.EX P4, PT, RZ, UR15, PT, P4 ;  /* 0x0000000fff007c0c */ /* 0x000fda000bf85340 */
[----:B------:R-:W-:Y:S05]  /*11a0*/  @P4 BRA `(.L_x_27093) ;  /* 0x0000000000084947 */ /* 0x000fea0003800000 */
[----:B------:R-:W-:Y:S05]  /*11b0*/  @P0 BRA `(.L_x_27094) ;  /* 0x0000000000140947 */ /* 0x000fea0003800000 */
[----:B------:R-:W-:Y:S05]  /*11c0*/  BRA `(.L_x_27095) ;  /* 0x0000000000147947 */ /* 0x000fea0003800000 */
.L_x_27093:
[----:B-1---5:R-:W-:Y:S01]  /*11d0*/  FADD.FTZ R46, R38, R46 ;  /* 0x0000002e262e7221 */ /* 0x022fe20000010000 */
[----:B------:R-:W-:Y:S06]  /*11e0*/  BRA `(.L_x_27094) ;  /* 0x0000000000087947 */ /* 0x000fec0003800000 */
.L_x_27092:
[----:B-1---5:R-:W-:-:S04]  /*11f0*/  FADD.FTZ R46, R34, R46 ;  /* 0x0000002e222e7221 */ /* 0x022fc80000010000 */
[----:B------:R-:W-:-:S07]  /*1200*/  @P2 FADD.FTZ R46, R38, R46 ;  /* 0x0000002e262e2221 */ /* 0x000fce0000010000 */
.L_x_27094:
[----:B-----5:R-:W-:-:S07]  /*1210*/  MOV R42, R46 ;  /* 0x0000002e002a7202 */ /* 0x020fce0000000f00 */
.L_x_27095:
[----:B------:R-:W-:Y:S05]  /*1220*/  @P3 BRA `(.L_x_27096) ;  /* 0x00000000001c3947 */ /* 0x000fea0003800000 */
[----:B------:R-:W-:-:S04]  /*1230*/  ISETP.NE.U32.AND P4, PT, RZ, UR14, PT ;  /* 0x0000000eff007c0c */ /* 0x000fc8000bf85070 */
[----:B------:R-:W-:-:S13]  /*1240*/  ISETP.NE.AND.EX P4, PT, RZ, UR15, PT, P4 ;  /* 0x0000000fff007c0c */ /* 0x000fda000bf85340 */
[----:B------:R-:W-:Y:S05]  /*1250*/  @P4 BRA `(.L_x_27097) ;  /* 0x0000000000084947 */ /* 0x000fea0003800000 */
[----:B------:R-:W-:Y:S05]  /*1260*/  @P0 BRA `(.L_x_27098) ;  /* 0x0000000000140947 */ /* 0x000fea0003800000 */
[----:B------:R-:W-:Y:S05]  /*1270*/  BRA `(.L_x_27099) ;  /* 0x0000000000147947 */ /* 0x000fea0003800000 */
.L_x_27097:
[----:B-1---5:R-:W-:Y:S01]  /*1280*/  FADD.FTZ R47, R39, R47 ;  /* 0x0000002f272f7221 */ /* 0x022fe20000010000 */
[----:B------:R-:W-:Y:S06]  /*1290*/  BRA `(.L_x_27098) ;  /* 0x0000000000087947 */ /* 0x000fec0003800000 */
.L_x_27096:
[----:B-1---5:R-:W-:-:S04]  /*12a0*/  FADD.FTZ R47, R35, R47 ;  /* 0x0000002f232f7221 */ /* 0x022fc80000010000 */
[----:B------:R-:W-:-:S07]  /*12b0*/  @P2 FADD.FTZ R47, R39, R47 ;  /* 0x0000002f272f2221 */ /* 0x000fce0000010000 */
.L_x_27098:
[----:B-----5:R-:W-:-:S07]  /*12c0*/  MOV R43, R47 ;  /* 0x0000002f002b7202 */ /* 0x020fce0000000f00 */
.L_x_27099:
        /* <DEDUP_REMOVED lines=18> */
.L_x_27101:
[----:B0----5:R-:W-:Y:S01]  /*13f0*/  FADD.FTZ R48, R36, R48 ;  /* 0x0000003024307221 */ /* 0x021fe20000010000 */
[----:B------:R-:W-:Y:S06]  /*1400*/  BRA `(.L_x_27102) ;  /* 0x0000000000087947 */ /* 0x000fec0003800000 */
.L_x_27100:
[----:B0----5:R-:W-:-:S04]  /*1410*/  FADD.FTZ R48, R32, R48 ;  /* 0x0000003020307221 */ /* 0x021fc80000010000 */
[----:B------:R-:W-:-:S07]  /*1420*/  @P2 FADD.FTZ R48, R36, R48 ;  /* 0x0000003024302221 */ /* 0x000fce0000010000 */
.L_x_27102:
[----:B0----5:R-:W-:-:S07]  /*1430*/  MOV R40, R48 ;  /* 0x0000003000287202 */ /* 0x021fce0000000f00 */
.L_x_27103:
[----:B------:R-:W-:Y:S05]  /*1440*/  @P3 BRA `(.L_x_27104) ;  /* 0x00000000001c3947 */ /* 0x000fea0003800000 */
[----:B------:R-:W-:-:S04]  /*1450*/  ISETP.NE.U32.AND P4, PT, RZ, UR14, PT ;  /* 0x0000000eff007c0c */ /* 0x000fc8000bf85070 */
[----:B------:R-:W-:-:S13]  /*1460*/  ISETP.NE.AND.EX P4, PT, RZ, UR15, PT, P4 ;  /* 0x0000000fff007c0c */ /* 0x000fda000bf85340 */
[----:B------:R-:W-:Y:S05]  /*1470*/  @P4 BRA `(.L_x_27105) ;  /* 0x0000000000084947 */ /* 0x000fea0003800000 */
[----:B------:R-:W-:Y:S05]  /*1480*/  @P0 BRA `(.L_x_27106) ;  /* 0x0000000000140947 */ /* 0x000fea0003800000 */
[----:B------:R-:W-:Y:S05]  /*1490*/  BRA `(.L_x_27107) ;  /* 0x0000000000147947 */ /* 0x000fea0003800000 */
.L_x_27105:
[----:B0----5:R-:W-:Y:S01]  /*14a0*/  FADD.FTZ R49, R37, R49 ;  /* 0x0000003125317221 */ /* 0x021fe20000010000 */
[----:B------:R-:W-:Y:S06]  /*14b0*/  BRA `(.L_x_27106) ;  /* 0x0000000000087947 */ /* 0x000fec0003800000 */
.L_x_27104:
[----:B0----5:R-:W-:-:S04]  /*14c0*/  FADD.FTZ R49, R33, R49 ;  /* 0x0000003121317221 */ /* 0x021fc80000010000 */
[----:B------:R-:W-:-:S07]  /*14d0*/  @P2 FADD.FTZ R49, R37, R49 ;  /* 0x0000003125312221 */ /* 0x000fce0000010000 */
.L_x_27106:
[----:B0----5:R-:W-:-:S07]  /*14e0*/  MOV R41, R49 ;  /* 0x0000003100297202 */ /* 0x021fce0000000f00 */
.L_x_27107:
[----:B------:R-:W-:Y:S05]  /*14f0*/  @P3 BRA `(.L_x_27108) ;  /* 0x00000000001c3947 */ /* 0x000fea0003800000 */
[----:B------:R-:W-:-:S04]  /*1500*/  ISETP.NE.U32.AND P4, PT, RZ, UR14, PT ;  /* 0x0000000eff007c0c */ /* 0x000fc8000bf85070 */
[----:B------:R-:W-:-:S13]  /*1510*/  ISETP.NE.AND.EX P4, PT, RZ, UR15, PT, P4 ;  /* 0x0000000fff007c0c */ /* 0x000fda000bf85340 */
[----:B------:R-:W-:Y:S05]  /*1520*/  @P4 BRA `(.L_x_27109) ;  /* 0x0000000000084947 */ /* 0x000fea0003800000 */
[----:B------:R-:W-:Y:S05]  /*1530*/  @P0 BRA `(.L_x_27110) ;  /* 0x0000000000140947 */ /* 0x000fea0003800000 */
[----:B------:R-:W-:Y:S05]  /*1540*/  BRA `(.L_x_27111) ;  /* 0x0000000000147947 */ /* 0x000fea0003800000 */
.L_x_27109:
[----:B0----5:R-:W-:Y:S01]  /*1550*/  FADD.FTZ R50, R38, R50 ;  /* 0x0000003226327221 */ /* 0x021fe20000010000 */
[----:B------:R-:W-:Y:S06]  /*1560*/  BRA `(.L_x_27110) ;  /* 0x0000000000087947 */ /* 0x000fec0003800000 */
.L_x_27108:
[----:B0----5:R-:W-:-:S04]  /*1570*/  FADD.FTZ R50, R34, R50 ;  /* 0x0000003222327221 */ /* 0x021fc80000010000 */
[----:B------:R-:W-:-:S07]  /*1580*/  @P2 FADD.FTZ R50, R38, R50 ;  /* 0x0000003226322221 */ /* 0x000fce0000010000 */
.L_x_27110:
[----:B0----5:R-:W-:-:S07]  /*1590*/  MOV R42, R50 ;  /* 0x00000032002a7202 */ /* 0x021fce0000000f00 */
.L_x_27111:
[----:B------:R-:W-:Y:S05]  /*15a0*/  @P3 BRA `(.L_x_27112) ;  /* 0x00000000001c3947 */ /* 0x000fea0003800000 */
[----:B------:R-:W-:-:S04]  /*15b0*/  ISETP.NE.U32.AND P4, PT, RZ, UR14, PT ;  /* 0x0000000eff007c0c */ /* 0x000fc8000bf85070 */
[----:B------:R-:W-:-:S13]  /*15c0*/  ISETP.NE.AND.EX P4, PT, RZ, UR15, PT, P4 ;  /* 0x0000000fff007c0c */ /* 0x000fda000bf85340 */
[----:B------:R-:W-:Y:S05]  /*15d0*/  @P4 BRA `(.L_x_27113) ;  /* 0x0000000000084947 */ /* 0x000fea0003800000 */
[----:B------:R-:W-:Y:S05]  /*15e0*/  @P0 BRA `(.L_x_27114) ;  /* 0x0000000000140947 */ /* 0x000fea0003800000 */
[----:B------:R-:W-:Y:S05]  /*15f0*/  BRA `(.L_x_27115) ;  /* 0x0000000000147947 */ /* 0x000fea0003800000 */
.L_x_27113:
[----:B0----5:R-:W-:Y:S01]  /*1600*/  FADD.FTZ R51, R39, R51 ;  /* 0x0000003327337221 */ /* 0x021fe20000010000 */
[----:B------:R-:W-:Y:S06]  /*1610*/  BRA `(.L_x_27114) ;  /* 0x0000000000087947 */ /* 0x000fec0003800000 */
.L_x_27112:
[----:B0----5:R-:W-:-:S04]  /*1620*/  FADD.FTZ R51, R35, R51 ;  /* 0x0000003323337221 */ /* 0x021fc80000010000 */
[----:B------:R-:W-:-:S07]  /*1630*/  @P2 FADD.FTZ R51, R39, R51 ;  /* 0x0000003327332221 */ /* 0x000fce0000010000 */
.L_x_27114:
[----:B0----5:R-:W-:-:S07]  /*1640*/  MOV R43, R51 ;  /* 0x00000033002b7202 */ /* 0x021fce0000000f00 */
.L_x_27115:
        /* <DEDUP_REMOVED lines=18> */
.L_x_27117:
[----:B-1---5:R-:W-:Y:S01]  /*1770*/  FADD.FTZ R52, R36, R52 ;  /* 0x0000003424347221 */ /* 0x022fe20000010000 */
[----:B------:R-:W-:Y:S06]  /*1780*/  BRA `(.L_x_27118) ;  /* 0x0000000000087947 */ /* 0x000fec0003800000 */
.L_x_27116:
[----:B-1---5:R-:W-:-:S04]  /*1790*/  FADD.FTZ R52, R32, R52 ;  /* 0x0000003420347221 */ /* 0x022fc80000010000 */
[----:B------:R-:W-:-:S07]  /*17a0*/  @P2 FADD.FTZ R52, R36, R52 ;  /* 0x0000003424342221 */ /* 0x000fce0000010000 */
.L_x_27118:
[----:B-1---5:R-:W-:-:S07]  /*17b0*/  MOV R40, R52 ;  /* 0x0000003400287202 */ /* 0x022fce0000000f00 */
.L_x_27119:
[----:B------:R-:W-:Y:S05]  /*17c0*/  @P3 BRA `(.L_x_27120) ;  /* 0x00000000001c3947 */ /* 0x000fea0003800000 */
[----:B------:R-:W-:-:S04]  /*17d0*/  ISETP.NE.U32.AND P4, PT, RZ, UR14, PT ;  /* 0x0000000eff007c0c */ /* 0x000fc8000bf85070 */
[----:B------:R-:W-:-:S13]  /*17e0*/  ISETP.NE.AND.EX P4, PT, RZ, UR15, PT, P4 ;  /* 0x0000000fff007c0c */ /* 0x000fda000bf85340 */
[----:B------:R-:W-:Y:S05]  /*17f0*/  @P4 BRA `(.L_x_27121) ;  /* 0x0000000000084947 */ /* 0x000fea0003800000 */
[----:B------:R-:W-:Y:S05]  /*1800*/  @P0 BRA `(.L_x_27122) ;  /* 0x0000000000140947 */ /* 0x000fea0003800000 */
[----:B------:R-:W-:Y:S05]  /*1810*/  BRA `(.L_x_27123) ;  /* 0x0000000000147947 */ /* 0x000fea0003800000 */
.L_x_27121:
[----:B-1---5:R-:W-:Y:S01]  /*1820*/  FADD.FTZ R53, R37, R53 ;  /* 0x0000003525357221 */ /* 0x022fe20000010000 */
[----:B------:R-:W-:Y:S06]  /*1830*/  BRA `(.L_x_27122) ;  /* 0x0000000000087947 */ /* 0x000fec0003800000 */
.L_x_27120:
[----:B-1---5:R-:W-:-:S04]  /*1840*/  FADD.FTZ R53, R33, R53 ;  /* 0x0000003521357221 */ /* 0x022fc80000010000 */
[----:B------:R-:W-:-:S07]  /*1850*/  @P2 FADD.FTZ R53, R37, R53 ;  /* 0x0000003525352221 */ /* 0x000fce0000010000 */
.L_x_27122:
[----:B-1---5:R-:W-:-:S07]  /*1860*/  MOV R41, R53 ;  /* 0x0000003500297202 */ /* 0x022fce0000000f00 */
.L_x_27123:
[----:B------:R-:W-:Y:S05]  /*1870*/  @P3 BRA `(.L_x_27124) ;  /* 0x00000000001c3947 */ /* 0x000fea0003800000 */
[----:B------:R-:W-:-:S04]  /*1880*/  ISETP.NE.U32.AND P4, PT, RZ, UR14, PT ;  /* 0x0000000eff007c0c */ /* 0x000fc8000bf85070 */
[----:B------:R-:W-:-:S13]  /*1890*/  ISETP.NE.AND.EX P4, PT, RZ, UR15, PT, P4 ;  /* 0x0000000fff007c0c */ /* 0x000fda000bf85340 */
[----:B------:R-:W-:Y:S05]  /*18a0*/  @P4 BRA `(.L_x_27125) ;  /* 0x0000000000084947 */ /* 0x000fea0003800000 */
[----:B------:R-:W-:Y:S05]  /*18b0*/  @P0 BRA `(.L_x_27126) ;  /* 0x0000000000140947 */ /* 0x000fea0003800000 */
[----:B------:R-:W-:Y:S05]  /*18c0*/  BRA `(.L_x_27127) ;  /* 0x0000000000147947 */ /* 0x000fea0003800000 */
.L_x_27125:
[----:B-1---5:R-:W-:Y:S01]  /*18d0*/  FADD.FTZ R54, R38, R54 ;  /* 0x0000003626367221 */ /* 0x022fe20000010000 */
[----:B------:R-:W-:Y:S06]  /*18e0*/  BRA `(.L_x_27126) ;  /* 0x0000000000087947 */ /* 0x000fec0003800000 */
.L_x_27124:
[----:B-1---5:R-:W-:-:S04]  /*18f0*/  FADD.FTZ R54, R34, R54 ;  /* 0x0000003622367221 */ /* 0x022fc80000010000 */
[----:B------:R-:W-:-:S07]  /*1900*/  @P2 FADD.FTZ R54, R38, R54 ;  /* 0x0000003626362221 */ /* 0x000fce0000010000 */
.L_x_27126:
[----:B-1---5:R-:W-:-:S07]  /*1910*/  MOV R42, R54 ;  /* 0x00000036002a7202 */ /* 0x022fce0000000f00 */
.L_x_27127:
[----:B------:R-:W-:Y:S05]  /*1920*/  @P3 BRA `(.L_x_27128) ;  /* 0x00000000001c3947 */ /* 0x000fea0003800000 */
[----:B------:R-:W-:-:S04]  /*1930*/  ISETP.NE.U32.AND P4, PT, RZ, UR14, PT ;  /* 0x0000000eff007c0c */ /* 0x000fc8000bf85070 */
[----:B------:R-:W-:-:S13]  /*1940*/  ISETP.NE.AND.EX P4, PT, RZ, UR15, PT, P4 ;  /* 0x0000000fff007c0c */ /* 0x000fda000bf85340 */
[----:B------:R-:W-:Y:S05]  /*1950*/  @P4 BRA `(.L_x_27129) ;  /* 0x0000000000084947 */ /* 0x000fea0003800000 */
[----:B------:R-:W-:Y:S05]  /*1960*/  @P0 BRA `(.L_x_27130) ;  /* 0x0000000000140947 */ /* 0x000fea0003800000 */
[----:B------:R-:W-:Y:S05]  /*1970*/  BRA `(.L_x_27131) ;  /* 0x0000000000147947 */ /* 0x000fea0003800000 */
.L_x_27129:
[----:B-1---5:R-:W-:Y:S01]  /*1980*/  FADD.FTZ R55, R39, R55 ;  /* 0x0000003727377221 */ /* 0x022fe20000010000 */
[----:B------:R-:W-:Y:S06]  /*1990*/  BRA `(.L_x_27130) ;  /* 0x0000000000087947 */ /* 0x000fec0003800000 */
.L_x_27128:
[----:B-1---5:R-:W-:-:S04]  /*19a0*/  FADD.FTZ R55, R35, R55 ;  /* 0x0000003723377221 */ /* 0x022fc80000010000 */
[----:B------:R-:W-:-:S07]  /*19b0*/  @P2 FADD.FTZ R55, R39, R55 ;  /* 0x0000003727372221 */ /* 0x000fce0000010000 */
.L_x_27130:
[----:B-1---5:R-:W-:-:S07]  /*19c0*/  MOV R43, R55 ;  /* 0x00000037002b7202 */ /* 0x022fce0000000f00 */
.L_x_27131:
        /* <DEDUP_REMOVED lines=18> */
.L_x_27133:
[----:B0----5:R-:W-:Y:S01]  /*1af0*/  FADD.FTZ R56, R36, R56 ;  /* 0x0000003824387221 */ /* 0x021fe20000010000 */
[----:B------:R-:W-:Y:S06]  /*1b00*/  BRA `(.L_x_27134) ;  /* 0x0000000000087947 */ /* 0x000fec0003800000 */
.L_x_27132:
[----:B0----5:R-:W-:-:S04]  /*1b10*/  FADD.FTZ R56, R32, R56 ;  /* 0x0000003820387221 */ /* 0x021fc80000010000 */
[----:B------:R-:W-:-:S07]  /*1b20*/  @P2 FADD.FTZ R56, R36, R56 ;  /* 0x0000003824382221 */ /* 0x000fce0000010000 */
.L_x_27134:
[----:B0----5:R-:W-:-:S07]  /*1b30*/  MOV R40, R56 ;  /* 0x0000003800287202 */ /* 0x021fce0000000f00 */
.L_x_27135:
[----:B------:R-:W-:Y:S05]  /*1b40*/  @P3 BRA `(.L_x_27136) ;  /* 0x00000000001c3947 */ /* 0x000fea0003800000 */
[----:B------:R-:W-:-:S04]  /*1b50*/  ISETP.NE.U32.AND P4, PT, RZ, UR14, PT ;  /* 0x0000000eff007c0c */ /* 0x000fc8000bf85070 */
[----:B------:R-:W-:-:S13]  /*1b60*/  ISETP.NE.AND.EX P4, PT, RZ, UR15, PT, P4 ;  /* 0x0000000fff007c0c */ /* 0x000fda000bf85340 */
[----:B------:R-:W-:Y:S05]  /*1b70*/  @P4 BRA `(.L_x_27137) ;  /* 0x0000000000084947 */ /* 0x000fea0003800000 */
[----:B------:R-:W-:Y:S05]  /*1b80*/  @P0 BRA `(.L_x_27138) ;  /* 0x0000000000140947 */ /* 0x000fea0003800000 */
[----:B------:R-:W-:Y:S05]  /*1b90*/  BRA `(.L_x_27139) ;  /* 0x0000000000147947 */ /* 0x000fea0003800000 */
.L_x_27137:
[----:B0----5:R-:W-:Y:S01]  /*1ba0*/  FADD.FTZ R57, R37, R57 ;  /* 0x0000003925397221 */ /* 0x021fe20000010000 */
[----:B------:R-:W-:Y:S06]  /*1bb0*/  BRA `(.L_x_27138) ;  /* 0x0000000000087947 */ /* 0x000fec0003800000 */
.L_x_27136:
[----:B0----5:R-:W-:-:S04]  /*1bc0*/  FADD.FTZ R57, R33, R57 ;  /* 0x0000003921397221 */ /* 0x021fc80000010000 */
[----:B------:R-:W-:-:S07]  /*1bd0*/  @P2 FADD.FTZ R57, R37, R57 ;  /* 0x0000003925392221 */ /* 0x000fce0000010000 */
.L_x_27138:
[----:B0----5:R-:W-:-:S07]  /*1be0*/  MOV R41, R57 ;  /* 0x0000003900297202 */ /* 0x021fce0000000f00 */
.L_x_27139:
[----:B------:R-:W-:Y:S05]  /*1bf0*/  @P3 BRA `(.L_x_27140) ;  /* 0x00000000001c3947 */ /* 0x000fea0003800000 */
[----:B------:R-:W-:-:S04]  /*1c00*/  ISETP.NE.U32.AND P4, PT, RZ, UR14, PT ;  /* 0x0000000eff007c0c */ /* 0x000fc8000bf85070 */
[----:B------:R-:W-:-:S13]  /*1c10*/  ISETP.NE.AND.EX P4, PT, RZ, UR15, PT, P4 ;  /* 0x0000000fff007c0c */ /* 0x000fda000bf85340 */
[----:B------:R-:W-:Y:S05]  /*1c20*/  @P4 BRA `(.L_x_27141) ;  /* 0x0000000000084947 */ /* 0x000fea0003800000 */
[----:B------:R-:W-:Y:S05]  /*1c30*/  @P0 BRA `(.L_x_27142) ;  /* 0x0000000000140947 */ /* 0x000fea0003800000 */
[----:B------:R-:W-:Y:S05]  /*1c40*/  BRA `(.L_x_27143) ;  /* 0x0000000000147947 */ /* 0x000fea0003800000 */
.L_x_27141:
[----:B0----5:R-:W-:Y:S01]  /*1c50*/  FADD.FTZ R58, R38, R58 ;  /* 0x0000003a263a7221 */ /* 0x021fe20000010000 */
[----:B------:R-:W-:Y:S06]  /*1c60*/  BRA `(.L_x_27142) ;  /* 0x0000000000087947 */ /* 0x000fec0003800000 */
.L_x_27140:
[----:B0----5:R-:W-:-:S04]  /*1c70*/  FADD.FTZ R58, R34, R58 ;  /* 0x0000003a223a7221 */ /* 0x021fc80000010000 */
[----:B------:R-:W-:-:S07]  /*1c80*/  @P2 FADD.FTZ R58, R38, R58 ;  /* 0x0000003a263a2221 */ /* 0x000fce0000010000 */
.L_x_27142:
[----:B0----5:R-:W-:-:S07]  /*1c90*/  MOV R42, R58 ;  /* 0x0000003a002a7202 */ /* 0x021fce0000000f00 */
.L_x_27143:
[----:B------:R-:W-:Y:S05]  /*1ca0*/  @P3 BRA `(.L_x_27144) ;  /* 0x00000000001c3947 */ /* 0x000fea0003800000 */
[----:B------:R-:W-:-:S04]  /*1cb0*/  ISETP.NE.U32.AND P4, PT, RZ, UR14, PT ;  /* 0x0000000eff007c0c */ /* 0x000fc8000bf85070 */
[----:B------:R-:W-:-:S13]  /*1cc0*/  ISETP.NE.AND.EX P4, PT, RZ, UR15, PT, P4 ;  /* 0x0000000fff007c0c */ /* 0x000fda000bf85340 */
[----:B------:R-:W-:Y:S05]  /*1cd0*/  @P4 BRA `(.L_x_27145) ;  /* 0x0000000000084947 */ /* 0x000fea0003800000 */
[----:B------:R-:W-:Y:S05]  /*1ce0*/  @P0 BRA `(.L_x_27146) ;  /* 0x0000000000140947 */ /* 0x000fea0003800000 */
[----:B------:R-:W-:Y:S05]  /*1cf0*/  BRA `(.L_x_27147) ;  /* 0x0000000000147947 */ /* 0x000fea0003800000 */
.L_x_27145:
[----:B0----5:R-:W-:Y:S01]  /*1d00*/  FADD.FTZ R59, R39, R59 ;  /* 0x0000003b273b7221 */ /* 0x021fe20000010000 */
[----:B------:R-:W-:Y:S06]  /*1d10*/  BRA `(.L_x_27146) ;  /* 0x0000000000087947 */ /* 0x000fec0003800000 */
.L_x_27144:
[----:B0----5:R-:W-:-:S04]  /*1d20*/  FADD.FTZ R59, R35, R59 ;  /* 0x0000003b233b7221 */ /* 0x021fc80000010000 */
[----:B------:R-:W-:-:S07]  /*1d30*/  @P2 FADD.FTZ R59, R39, R59 ;  /* 0x0000003b273b2221 */ /* 0x000fce0000010000 */
.L_x_27146:
[----:B0----5:R-:W-:-:S07]  /*1d40*/  MOV R43, R59 ;  /* 0x0000003b002b7202 */ /* 0x021fce0000000f00 */
.L_x_27147:
        /* <DEDUP_REMOVED lines=18> */
.L_x_27149:
[----:B-1---5:R-:W-:Y:S01]  /*1e70*/  FADD.FTZ R60, R36, R60 ;  /* 0x0000003c243c7221 */ /* 0x022fe20000010000 */
[----:B------:R-:W-:Y:S06]  /*1e80*/  BRA `(.L_x_27150) ;  /* 0x0000000000087947 */ /* 0x000fec0003800000 */
.L_x_27148:
[----:B-1---5:R-:W-:-:S04]  /*1e90*/  FADD.FTZ R60, R32, R60 ;  /* 0x0000003c203c7221 */ /* 0x022fc80000010000 */
[----:B------:R-:W-:-:S07]  /*1ea0*/  @P2 FADD.FTZ R60, R36, R60 ;  /* 0x0000003c243c2221 */ /* 0x000fce0000010000 */
.L_x_27150:
[----:B-1---5:R-:W-:-:S07]  /*1eb0*/  MOV R40, R60 ;  /* 0x0000003c00287202 */ /* 0x022fce0000000f00 */
.L_x_27151:
[----:B------:R-:W-:Y:S05]  /*1ec0*/  @P3 BRA `(.L_x_27152) ;  /* 0x00000000001c3947 */ /* 0x000fea0003800000 */
[----:B------:R-:W-:-:S04]  /*1ed0*/  ISETP.NE.U32.AND P4, PT, RZ, UR14, PT ;  /* 0x0000000eff007c0c */ /* 0x000fc8000bf85070 */
[----:B------:R-:W-:-:S13]  /*1ee0*/  ISETP.NE.AND.EX P4, PT, RZ, UR15, PT, P4 ;  /* 0x0000000fff007c0c */ /* 0x000fda000bf85340 */
[----:B------:R-:W-:Y:S05]  /*1ef0*/  @P4 BRA `(.L_x_27153) ;  /* 0x0000000000084947 */ /* 0x000fea0003800000 */
[----:B------:R-:W-:Y:S05]  /*1f00*/  @P0 BRA `(.L_x_27154) ;  /* 0x0000000000140947 */ /* 0x000fea0003800000 */
[----:B------:R-:W-:Y:S05]  /*1f10*/  BRA `(.L_x_27155) ;  /* 0x0000000000147947 */ /* 0x000fea0003800000 */
.L_x_27153:
[----:B-1---5:R-:W-:Y:S01]  /*1f20*/  FADD.FTZ R61, R37, R61 ;  /* 0x0000003d253d7221 */ /* 0x022fe20000010000 */
[----:B------:R-:W-:Y:S06]  /*1f30*/  BRA `(.L_x_27154) ;  /* 0x0000000000087947 */ /* 0x000fec0003800000 */
.L_x_27152:
[----:B-1---5:R-:W-:-:S04]  /*1f40*/  FADD.FTZ R61, R33, R61 ;  /* 0x0000003d213d7221 */ /* 0x022fc80000010000 */
[----:B------:R-:W-:-:S07]  /*1f50*/  @P2 FADD.FTZ R61, R37, R61 ;  /* 0x0000003d253d2221 */ /* 0x000fce0000010000 */
.L_x_27154:
[----:B-1---5:R-:W-:-:S07]  /*1f60*/  MOV R41, R61 ;  /* 0x0000003d00297202 */ /* 0x022fce0000000f00 */
.L_x_27155:
[----:B------:R-:W-:Y:S05]  /*1f70*/  @P3 BRA `(.L_x_27156) ;  /* 0x00000000001c3947 */ /* 0x000fea0003800000 */
[----:B------:R-:W-:-:S04]  /*1f80*/  ISETP.NE.U32.AND P4, PT, RZ, UR14, PT ;  /* 0x0000000eff007c0c */ /* 0x000fc8000bf85070 */
[----:B------:R-:W-:-:S13]  /*1f90*/  ISETP.NE.AND.EX P4, PT, RZ, UR15, PT, P4 ;  /* 0x0000000fff007c0c */ /* 0x000fda000bf85340 */
[----:B------:R-:W-:Y:S05]  /*1fa0*/  @P4 BRA `(.L_x_27157) ;  /* 0x0000000000084947 */ /* 0x000fea0003800000 */
[----:B------:R-:W-:Y:S05]  /*1fb0*/  @P0 BRA `(.L_x_27158) ;  /* 0x0000000000140947 */ /* 0x000fea0003800000 */
[----:B------:R-:W-:Y:S05]  /*1fc0*/  BRA `(.L_x_27159) ;  /* 0x0000000000147947 */ /* 0x000fea0003800000 */
.L_x_27157:
[----:B-1---5:R-:W-:Y:S01]  /*1fd0*/  FADD.FTZ R62, R38, R62 ;  /* 0x0000003e263e7221 */ /* 0x022fe20000010000 */
[----:B------:R-:W-:Y:S06]  /*1fe0*/  BRA `(.L_x_27158) ;  /* 0x0000000000087947 */ /* 0x000fec0003800000 */
.L_x_27156:
[----:B-1---5:R-:W-:-:S04]  /*1ff0*/  FADD.FTZ R62, R34, R62 ;  /* 0x0000003e223e7221 */ /* 0x022fc80000010000 */
[----:B------:R-:W-:-:S07]  /*2000*/  @P2 FADD.FTZ R62, R38, R62 ;  /* 0x0000003e263e2221 */ /* 0x000fce0000010000 */
.L_x_27158:
[----:B-1---5:R-:W-:-:S07]  /*2010*/  MOV R42, R62 ;  /* 0x0000003e002a7202 */ /* 0x022fce0000000f00 */
.L_x_27159:
[----:B------:R-:W-:Y:S05]  /*2020*/  @P3 BRA `(.L_x_27160) ;  /* 0x00000000001c3947 */ /* 0x000fea0003800000 */
[----:B------:R-:W-:-:S04]  /*2030*/  ISETP.NE.U32.AND P4, PT, RZ, UR14, PT ;  /* 0x0000000eff007c0c */ /* 0x000fc8000bf85070 */
[----:B------:R-:W-:-:S13]  /*2040*/  ISETP.NE.AND.EX P4, PT, RZ, UR15, PT, P4 ;  /* 0x0000000fff007c0c */ /* 0x000fda000bf85340 */
[----:B------:R-:W-:Y:S05]  /*2050*/  @P4 BRA `(.L_x_27161) ;  /* 0x0000000000084947 */ /* 0x000fea0003800000 */
[----:B------:R-:W-:Y:S05]  /*2060*/  @P0 BRA `(.L_x_27162) ;  /* 0x0000000000140947 */ /* 0x000fea0003800000 */
[----:B------:R-:W-:Y:S05]  /*2070*/  BRA `(.L_x_27163) ;  /* 0x0000000000147947 */ /* 0x000fea0003800000 */
.L_x_27161:
[----:B-1---5:R-:W-:Y:S01]  /*2080*/  FADD.FTZ R63, R39, R63 ;  /* 0x0000003f273f7221 */ /* 0x022fe20000010000 */
[----:B------:R-:W-:Y:S06]  /*2090*/  BRA `(.L_x_27162) ;  /* 0x0000000000087947 */ /* 0x000fec0003800000 */
.L_x_27160:
[----:B-1---5:R-:W-:-:S04]  /*20a0*/  FADD.FTZ R63, R35, R63 ;  /* 0x0000003f233f7221 */ /* 0x022fc80000010000 */
[----:B------:R-:W-:-:S07]  /*20b0*/  @P2 FADD.FTZ R63, R39, R63 ;  /* 0x0000003f273f2221 */ /* 0x000fce0000010000 */
.L_x_27162:
[----:B-1---5:R-:W-:-:S07]  /*20c0*/  MOV R43, R63 ;  /* 0x0000003f002b7202 */ /* 0x022fce0000000f00 */
.L_x_27163:
        /* <DEDUP_REMOVED lines=18> */
.L_x_27165:
[----:B0----5:R-:W-:Y:S01]  /*21f0*/  FADD.FTZ R64, R36, R64 ;  /* 0x0000004024407221 */ /* 0x021fe20000010000 */
[----:B------:R-:W-:Y:S06]  /*2200*/  BRA `(.L_x_27166) ;  /* 0x0000000000087947 */ /* 0x000fec0003800000 */
.L_x_27164:
[----:B0----5:R-:W-:-:S04]  /*2210*/  FADD.FTZ R64, R32, R64 ;  /* 0x0000004020407221 */ /* 0x021fc80000010000 */
[----:B------:R-:W-:-:S07]  /*2220*/  @P2 FADD.FTZ R64, R36, R64 ;  /* 0x0000004024402221 */ /* 0x000fce0000010000 */
.L_x_27166:
[----:B0----5:R-:W-:-:S07]  /*2230*/  MOV R40, R64 ;  /* 0x0000004000287202 */ /* 0x021fce0000000f00 */
.L_x_27167:
[----:B------:R-:W-:Y:S05]  /*2240*/  @P3 BRA `(.L_x_27168) ;  /* 0x00000000001c3947 */ /* 0x000fea0003800000 */
[----:B------:R-:W-:-:S04]  /*2250*/  ISETP.NE.U32.AND P4, PT, RZ, UR14, PT ;  /* 0x0000000eff007c0c */ /* 0x000fc8000bf85070 */
[----:B------:R-:W-:-:S13]  /*2260*/  ISETP.NE.AND.EX P4, PT, RZ, UR15, PT, P4 ;  /* 0x0000000fff007c0c */ /* 0x000fda000bf85340 */
[----:B------:R-:W-:Y:S05]  /*2270*/  @P4 BRA `(.L_x_27169) ;  /* 0x0000000000084947 */ /* 0x000fea0003800000 */
[----:B------:R-:W-:Y:S05]  /*2280*/  @P0 BRA `(.L_x_27170) ;  /* 0x0000000000140947 */ /* 0x000fea0003800000 */
[----:B------:R-:W-:Y:S05]  /*2290*/  BRA `(.L_x_27171) ;  /* 0x0000000000147947 */ /* 0x000fea0003800000 */
.L_x_27169:
[----:B0----5:R-:W-:Y:S01]  /*22a0*/  FADD.FTZ R65, R37, R65 ;  /* 0x0000004125417221 */ /* 0x021fe20000010000 */
[----:B------:R-:W-:Y:S06]  /*22b0*/  BRA `(.L_x_27170) ;  /* 0x0000000000087947 */ /* 0x000fec0003800000 */
.L_x_27168:
[----:B0----5:R-:W-:-:S04]  /*22c0*/  FADD.FTZ R65, R33, R65 ;  /* 0x0000004121417221 */ /* 0x021fc80000010000 */
[----:B------:R-:W-:-:S07]  /*22d0*/  @P2 FADD.FTZ R65, R37, R65 ;  /* 0x0000004125412221 */ /* 0x000fce0000010000 */
.L_x_27170:
[----:B0----5:R-:W-:-:S07]  /*22e0*/  MOV R41, R65 ;  /* 0x0000004100297202 */ /* 0x021fce0000000f00 */
.L_x_27171:
[----:B------:R-:W-:Y:S05]  /*22f0*/  @P3 BRA `(.L_x_27172) ;  /* 0x00000000001c3947 */ /* 0x000fea0003800000 */
[----:B------:R-:W-:-:S04]  /*2300*/  ISETP.NE.U32.AND P4, PT, RZ, UR14, PT ;  /* 0x0000000eff007c0c */ /* 0x000fc8000bf85070 */
[----:B------:R-:W-:-:S13]  /*2310*/  ISETP.NE.AND.EX P4, PT, RZ, UR15, PT, P4 ;  /* 0x0000000fff007c0c */ /* 0x000fda000bf85340 */
[----:B------:R-:W-:Y:S05]  /*2320*/  @P4 BRA `(.L_x_27173) ;  /* 0x0000000000084947 */ /* 0x000fea0003800000 */
[----:B------:R-:W-:Y:S05]  /*2330*/  @P0 BRA `(.L_x_27174) ;  /* 0x0000000000140947 */ /* 0x000fea0003800000 */
[----:B------:R-:W-:Y:S05]  /*2340*/  BRA `(.L_x_27175) ;  /* 0x0000000000147947 */ /* 0x000fea0003800000 */
.L_x_27173:
[----:B0----5:R-:W-:Y:S01]  /*2350*/  FADD.FTZ R66, R38, R66 ;  /* 0x0000004226427221 */ /* 0x021fe20000010000 */
[----:B------:R-:W-:Y:S06]  /*2360*/  BRA `(.L_x_27174) ;  /* 0x0000000000087947 */ /* 0x000fec0003800000 */
.L_x_27172:
[----:B0----5:R-:W-:-:S04]  /*2370*/  FADD.FTZ R66, R34, R66 ;  /* 0x0000004222427221 */ /* 0x021fc80000010000 */
[----:B------:R-:W-:-:S07]  /*2380*/  @P2 FADD.FTZ R66, R38, R66 ;  /* 0x0000004226422221 */ /* 0x000fce0000010000 */
.L_x_27174:
[----:B0----5:R-:W-:-:S07]  /*2390*/  MOV R42, R66 ;  /* 0x00000042002a7202 */ /* 0x021fce0000000f00 */
.L_x_27175:
[----:B------:R-:W-:Y:S05]  /*23a0*/  @P3 BRA `(.L_x_27176) ;  /* 0x00000000001c3947 */ /* 0x000fea0003800000 */
[----:B------:R-:W-:-:S04]  /*23b0*/  ISETP.NE.U32.AND P4, PT, RZ, UR14, PT ;  /* 0x0000000eff007c0c */ /* 0x000fc8000bf85070 */
[----:B------:R-:W-:-:S13]  /*23c0*/  ISETP.NE.AND.EX P4, PT, RZ, UR15, PT, P4 ;  /* 0x0000000fff007c0c */ /* 0x000fda000bf85340 */
[----:B------:R-:W-:Y:S05]  /*23d0*/  @P4 BRA `(.L_x_27177) ;  /* 0x0000000000084947 */ /* 0x000fea0003800000 */
[----:B------:R-:W-:Y:S05]  /*23e0*/  @P0 BRA `(.L_x_27178) ;  /* 0x0000000000140947 */ /* 0x000fea0003800000 */
[----:B------:R-:W-:Y:S05]  /*23f0*/  BRA `(.L_x_27179) ;  /* 0x0000000000147947 */ /* 0x000fea0003800000 */
.L_x_27177:
[----:B0----5:R-:W-:Y:S01]  /*2400*/  FADD.FTZ R67, R39, R67 ;  /* 0x0000004327437221 */ /* 0x021fe20000010000 */
[----:B------:R-:W-:Y:S06]  /*2410*/  BRA `(.L_x_27178) ;  /* 0x0000000000087947 */ /* 0x000fec0003800000 */
.L_x_27176:
[----:B0----5:R-:W-:-:S04]  /*2420*/  FADD.FTZ R67, R35, R67 ;  /* 0x0000004323437221 */ /* 0x021fc80000010000 */
[----:B------:R-:W-:-:S07]  /*2430*/  @P2 FADD.FTZ R67, R39, R67 ;  /* 0x0000004327432221 */ /* 0x000fce0000010000 */
.L_x_27178:
[----:B0----5:R-:W-:-:S07]  /*2440*/  MOV R43, R67 ;  /* 0x00000043002b7202 */ /* 0x021fce0000000f00 */
.L_x_27179:
        /* <DEDUP_REMOVED lines=18> */
.L_x_27181:
[----:B-1---5:R-:W-:Y:S01]  /*2570*/  FADD.FTZ R68, R36, R68 ;  /* 0x0000004424447221 */ /* 0x022fe20000010000 */
[----:B------:R-:W-:Y:S06]  /*2580*/  BRA `(.L_x_27182) ;  /* 0x0000000000087947 */ /* 0x000fec0003800000 */
.L_x_27180:
[----:B-1---5:R-:W-:-:S04]  /*2590*/  FADD.FTZ R68, R32, R68 ;  /* 0x0000004420447221 */ /* 0x022fc80000010000 */
[----:B------:R-:W-:-:S07]  /*25a0*/  @P2 FADD.FTZ R68, R36, R68 ;  /* 0x0000004424442221 */ /* 0x000fce0000010000 */
.L_x_27182:
[----:B-1---5:R-:W-:-:S07]  /*25b0*/  MOV R40, R68 ;  /* 0x0000004400287202 */ /* 0x022fce0000000f00 */
.L_x_27183:
[----:B------:R-:W-:Y:S05]  /*25c0*/  @P3 BRA `(.L_x_27184) ;  /* 0x00000000001c3947 */ /* 0x000fea0003800000 */
[----:B------:R-:W-:-:S04]  /*25d0*/  ISETP.NE.U32.AND P4, PT, RZ, UR14, PT ;  /* 0x0000000eff007c0c */ /* 0x000fc8000bf85070 */
[----:B------:R-:W-:-:S13]  /*25e0*/  ISETP.NE.AND.EX P4, PT, RZ, UR15, PT, P4 ;  /* 0x0000000fff007c0c */ /* 0x000fda000bf85340 */
[----:B------:R-:W-:Y:S05]  /*25f0*/  @P4 BRA `(.L_x_27185) ;  /* 0x0000000000084947 */ /* 0x000fea0003800000 */
[----:B------:R-:W-:Y:S05]  /*2600*/  @P0 BRA `(.L_x_27186) ;  /* 0x0000000000140947 */ /* 0x000fea0003800000 */
[----:B------:R-:W-:Y:S05]  /*2610*/  BRA `(.L_x_27187) ;  /* 0x0000000000147947 */ /* 0x000fea0003800000 */
.L_x_27185:
[----:B-1---5:R-:W-:Y:S01]  /*2620*/  FADD.FTZ R69, R37, R69 ;  /* 0x0000004525457221 */ /* 0x022fe20000010000 */
[----:B------:R-:W-:Y:S06]  /*2630*/  BRA `(.L_x_27186) ;  /* 0x0000000000087947 */ /* 0x000fec0003800000 */
.L_x_27184:
[----:B-1---5:R-:W-:-:S04]  /*2640*/  FADD.FTZ R69, R33, R69 ;  /* 0x0000004521457221 */ /* 0x022fc80000010000 */
[----:B------:R-:W-:-:S07]  /*2650*/  @P2 FADD.FTZ R69, R37, R69 ;  /* 0x0000004525452221 */ /* 0x000fce0000010000 */
.L_x_27186:
[----:B-1---5:R-:W-:-:S07]  /*2660*/  MOV R41, R69 ;  /* 0x0000004500297202 */ /* 0x022fce0000000f00 */
.L_x_27187:
[----:B------:R-:W-:Y:S05]  /*2670*/  @P3 BRA `(.L_x_27188) ;  /* 0x00000000001c3947 */ /* 0x000fea0003800000 */
[----:B------:R-:W-:-:S04]  /*2680*/  ISETP.NE.U32.AND P4, PT, RZ, UR14, PT ;  /* 0x0000000eff007c0c */ /* 0x000fc8000bf85070 */
[----:B------:R-:W-:-:S13]  /*2690*/  ISETP.NE.AND.EX P4, PT, RZ, UR15, PT, P4 ;  /* 0x0000000fff007c0c */ /* 0x000fda000bf85340 */
[----:B------:R-:W-:Y:S05]  /*26a0*/  @P4 BRA `(.L_x_27189) ;  /* 0x0000000000084947 */ /* 0x000fea0003800000 */
[----:B------:R-:W-:Y:S05]  /*26b0*/  @P0 BRA `(.L_x_27190) ;  /* 0x0000000000140947 */ /* 0x000fea0003800000 */
[----:B------:R-:W-:Y:S05]  /*26c0*/  BRA `(.L_x_27191) ;  /* 0x0000000000147947 */ /* 0x000fea0003800000 */
.L_x_27189:
[----:B-1---5:R-:W-:Y:S01]  /*26d0*/  FADD.FTZ R70, R38, R70 ;  /* 0x0000004626467221 */ /* 0x022fe20000010000 */
[----:B------:R-:W-:Y:S06]  /*26e0*/  BRA `(.L_x_27190) ;  /* 0x0000000000087947 */ /* 0x000fec0003800000 */
.L_x_27188:
[----:B-1---5:R-:W-:-:S04]  /*26f0*/  FADD.FTZ R70, R34, R70 ;  /* 0x0000004622467221 */ /* 0x022fc80000010000 */
[----:B------:R-:W-:-:S07]  /*2700*/  @P2 FADD.FTZ R70, R38, R70 ;  /* 0x0000004626462221 */ /* 0x000fce0000010000 */
.L_x_27190:
[----:B-1---5:R-:W-:-:S07]  /*2710*/  MOV R42, R70 ;  /* 0x00000046002a7202 */ /* 0x022fce0000000f00 */
.L_x_27191:
[----:B------:R-:W-:Y:S05]  /*2720*/  @P3 BRA `(.L_x_27192) ;  /* 0x00000000001c3947 */ /* 0x000fea0003800000 */
[----:B------:R-:W-:-:S04]  /*2730*/  ISETP.NE.U32.AND P4, PT, RZ, UR14, PT ;  /* 0x0000000eff007c0c */ /* 0x000fc8000bf85070 */
[----:B------:R-:W-:-:S13]  /*2740*/  ISETP.NE.AND.EX P4, PT, RZ, UR15, PT, P4 ;  /* 0x0000000fff007c0c */ /* 0x000fda000bf85340 */
[----:B------:R-:W-:Y:S05]  /*2750*/  @P4 BRA `(.L_x_27193) ;  /* 0x0000000000084947 */ /* 0x000fea0003800000 */
[----:B------:R-:W-:Y:S05]  /*2760*/  @P0 BRA `(.L_x_27194) ;  /* 0x0000000000140947 */ /* 0x000fea0003800000 */
[----:B------:R-:W-:Y:S05]  /*2770*/  BRA `(.L_x_27195) ;  /* 0x0000000000147947 */ /* 0x000fea0003800000 */
.L_x_27193:
[----:B-1---5:R-:W-:Y:S01]  /*2780*/  FADD.FTZ R71, R39, R71 ;  /* 0x0000004727477221 */ /* 0x022fe20000010000 */
[----:B------:R-:W-:Y:S06]  /*2790*/  BRA `(.L_x_27194) ;  /* 0x0000000000087947 */ /* 0x000fec0003800000 */
.L_x_27192:
[----:B-1---5:R-:W-:-:S04]  /*27a0*/  FADD.FTZ R71, R35, R71 ;  /* 0x0000004723477221 */ /* 0x022fc80000010000 */
[----:B------:R-:W-:-:S07]  /*27b0*/  @P2 FADD.FTZ R71, R39, R71 ;  /* 0x0000004727472221 */ /* 0x000fce0000010000 */
.L_x_27194:
[----:B-1---5:R-:W-:-:S07]  /*27c0*/  MOV R43, R71 ;  /* 0x00000047002b7202 */ /* 0x022fce0000000f00 */
.L_x_27195:
        /* <DEDUP_REMOVED lines=18> */
.L_x_27197:
[----:B0----5:R-:W-:Y:S01]  /*28f0*/  FADD.FTZ R72, R36, R72 ;  /* 0x0000004824487221 */ /* 0x021fe20000010000 */
[----:B------:R-:W-:Y:S06]  /*2900*/  BRA `(.L_x_27198) ;  /* 0x0000000000087947 */ /* 0x000fec0003800000 */
.L_x_27196:
[----:B0----5:R-:W-:-:S04]  /*2910*/  FADD.FTZ R72, R32, R72 ;  /* 0x0000004820487221 */ /* 0x021fc80000010000 */
[----:B------:R-:W-:-:S07]  /*2920*/  @P2 FADD.FTZ R72, R36, R72 ;  /* 0x0000004824482221 */ /* 0x000fce0000010000 */
.L_x_27198:
[----:B0----5:R-:W-:-:S07]  /*2930*/  MOV R40, R72 ;  /* 0x0000004800287202 */ /* 0x021fce0000000f00 */
.L_x_27199:
[----:B------:R-:W-:Y:S05]  /*2940*/  @P3 BRA `(.L_x_27200) ;  /* 0x00000000001c3947 */ /* 0x000fea0003800000 */
[----:B------:R-:W-:-:S04]  /*2950*/  ISETP.NE.U32.AND P4, PT, RZ, UR14, PT ;  /* 0x0000000eff007c0c */ /* 0x000fc8000bf85070 */
[----:B------:R-:W-:-:S13]  /*2960*/  ISETP.NE.AND.EX P4, PT, RZ, UR15, PT, P4 ;  /* 0x0000000fff007c0c */ /* 0x000fda000bf85340 */
[----:B------:R-:W-:Y:S05]  /*2970*/  @P4 BRA `(.L_x_27201) ;  /* 0x0000000000084947 */ /* 0x000fea0003800000 */
[----:B------:R-:W-:Y:S05]  /*2980*/  @P0 BRA `(.L_x_27202) ;  /* 0x0000000000140947 */ /* 0x000fea0003800000 */
[----:B------:R-:W-:Y:S05]  /*2990*/  BRA `(.L_x_27203) ;  /* 0x0000000000147947 */ /* 0x000fea0003800000 */
.L_x_27201:
[----:B0----5:R-:W-:Y:S01]  /*29a0*/  FADD.FTZ R73, R37, R73 ;  /* 0x0000004925497221 */ /* 0x021fe20000010000 */
[----:B------:R-:W-:Y:S06]  /*29b0*/  BRA `(.L_x_27202) ;  /* 0x0000000000087947 */ /* 0x000fec0003800000 */
.L_x_27200:
[----:B0----5:R-:W-:-:S04]  /*29c0*/  FADD.FTZ R73, R33, R73 ;  /* 0x0000004921497221 */ /* 0x021fc80000010000 */
[----:B------:R-:W-:-:S07]  /*29d0*/  @P2 FADD.FTZ R73, R37, R73 ;  /* 0x0000004925492221 */ /* 0x000fce0000010000 */
.L_x_27202:
[----:B0----5:R-:W-:-:S07]  /*29e0*/  MOV R41, R73 ;  /* 0x0000004900297202 */ /* 0x021fce0000000f00 */
.L_x_27203:
[----:B------:R-:W-:Y:S05]  /*29f0*/  @P3 BRA `(.L_x_27204) ;  /* 0x00000000001c3947 */ /* 0x000fea0003800000 */
[----:B------:R-:W-:-:S04]  /*2a00*/  ISETP.NE.U32.AND P4, PT, RZ, UR14, PT ;  /* 0x0000000eff007c0c */ /* 0x000fc8000bf85070 */
[----:B------:R-:W-:-:S13]  /*2a10*/  ISETP.NE.AND.EX P4, PT, RZ, UR15, PT, P4 ;  /* 0x0000000fff007c0c */ /* 0x000fda000bf85340 */
[----:B------:R-:W-:Y:S05]  /*2a20*/  @P4 BRA `(.L_x_27205) ;  /* 0x0000000000084947 */ /* 0x000fea0003800000 */
[----:B------:R-:W-:Y:S05]  /*2a30*/  @P0 BRA `(.L_x_27206) ;  /* 0x0000000000140947 */ /* 0x000fea0003800000 */
[----:B------:R-:W-:Y:S05]  /*2a40*/  BRA `(.L_x_27207) ;  /* 0x0000000000147947 */ /* 0x000fea0003800000 */
.L_x_27205:
[----:B0----5:R-:W-:Y:S01]  /*2a50*/  FADD.FTZ R74, R38, R74 ;  /* 0x0000004a264a7221 */ /* 0x021fe20000010000 */
[----:B------:R-:W-:Y:S06]  /*2a60*/  BRA `(.L_x_27206) ;  /* 0x0000000000087947 */ /* 0x000fec0003800000 */
.L_x_27204:
[----:B0----5:R-:W-:-:S04]  /*2a70*/  FADD.FTZ R74, R34, R74 ;  /* 0x0000004a224a7221 */ /* 0x021fc80000010000 */
[----:B------:R-:W-:-:S07]  /*2a80*/  @P2 FADD.FTZ R74, R38, R74 ;  /* 0x0000004a264a2221 */ /* 0x000fce0000010000 */
.L_x_27206:
[----:B0----5:R-:W-:-:S07]  /*2a90*/  MOV R42, R74 ;  /* 0x0000004a002a7202 */ /* 0x021fce0000000f00 */
.L_x_27207:
[----:B------:R-:W-:Y:S05]  /*2aa0*/  @P3 BRA `(.L_x_27208) ;  /* 0x00000000001c3947 */ /* 0x000fea0003800000 */
[----:B------:R-:W-:-:S04]  /*2ab0*/  ISETP.NE.U32.AND P4, PT, RZ, UR14, PT ;  /* 0x0000000eff007c0c */ /* 0x000fc8000bf85070 */
[----:B------:R-:W-:-:S13]  /*2ac0*/  ISETP.NE.AND.EX P4, PT, RZ, UR15, PT, P4 ;  /* 0x0000000fff007c0c */ /* 0x000fda000bf85340 */
[----:B------:R-:W-:Y:S05]  /*2ad0*/  @P4 BRA `(.L_x_27209) ;  /* 0x0000000000084947 */ /* 0x000fea0003800000 */
[----:B------:R-:W-:Y:S05]  /*2ae0*/  @P0 BRA `(.L_x_27210) ;  /* 0x0000000000140947 */ /* 0x000fea0003800000 */
[----:B------:R-:W-:Y:S05]  /*2af0*/  BRA `(.L_x_27211) ;  /* 0x0000000000147947 */ /* 0x000fea0003800000 */
.L_x_27209:
[----:B0----5:R-:W-:Y:S01]  /*2b00*/  FADD.FTZ R75, R39, R75 ;  /* 0x0000004b274b7221 */ /* 0x021fe20000010000 */
[----:B------:R-:W-:Y:S06]  /*2b10*/  BRA `(.L_x_27210) ;  /* 0x0000000000087947 */ /* 0x000fec0003800000 */
.L_x_27208:
[----:B0----5:R-:W-:-:S04]  /*2b20*/  FADD.FTZ R75, R35, R75 ;  /* 0x0000004b234b7221 */ /* 0x021fc80000010000 */
[----:B------:R-:W-:-:S07]  /*2b30*/  @P2 FADD.FTZ R75, R39, R75 ;  /* 0x0000004b274b2221 */ /* 0x000fce0000010000 */
.L_x_27210:
[----:B0----5:R-:W-:-:S07]  /*2b40*/  MOV R43, R75 ;  /* 0x0000004b002b7202 */ /* 0x021fce0000000f00 */
.L_x_27211:
        /* <DEDUP_REMOVED lines=18> */
.L_x_27213:
[----:B-----5:R-:W-:Y:S01]  /*2c70*/  FADD.FTZ R76, R36, R76 ;  /* 0x0000004c244c7221 */ /* 0x020fe20000010000 */
[----:B------:R-:W-:Y:S06]  /*2c80*/  BRA `(.L_x_27214) ;  /* 0x0000000000087947 */ /* 0x000fec0003800000 */
.L_x_27212:
[----:B-----5:R-:W-:-:S04]  /*2c90*/  FADD.FTZ R76, R32, R76 ;  /* 0x0000004c204c7221 */ /* 0x020fc80000010000 */
[----:B------:R-:W-:-:S07]  /*2ca0*/  @P2 FADD.FTZ R76, R36, R76 ;  /* 0x0000004c244c2221 */ /* 0x000fce0000010000 */
.L_x_27214:
[----:B-1---5:R-:W-:-:S07]  /*2cb0*/  MOV R40, R76 ;  /* 0x0000004c00287202 */ /* 0x022fce0000000f00 */
.L_x_27215:
[----:B------:R-:W-:Y:S05]  /*2cc0*/  @P3 BRA `(.L_x_27216) ;  /* 0x00000000001c3947 */ /* 0x000fea0003800000 */
[----:B------:R-:W-:-:S04]  /*2cd0*/  ISETP.NE.U32.AND P4, PT, RZ, UR14, PT ;  /* 0x0000000eff007c0c */ /* 0x000fc8000bf85070 */
[----:B------:R-:W-:-:S13]  /*2ce0*/  ISETP.NE.AND.EX P4, PT, RZ, UR15, PT, P4 ;  /* 0x0000000fff007c0c */ /* 0x000fda000bf85340 */
[----:B------:R-:W-:Y:S05]  /*2cf0*/  @P4 BRA `(.L_x_27217) ;  /* 0x0000000000084947 */ /* 0x000fea0003800000 */
[----:B------:R-:W-:Y:S05]  /*2d00*/  @P0 BRA `(.L_x_27218) ;  /* 0x0000000000140947 */ /* 0x000fea0003800000 */
[----:B------:R-:W-:Y:S05]  /*2d10*/  BRA `(.L_x_27219) ;  /* 0x0000000000147947 */ /* 0x000fea0003800000 */
.L_x_27217:
[----:B-----5:R-:W-:Y:S01]  /*2d20*/  FADD.FTZ R77, R37, R77 ;  /* 0x0000004d254d7221 */ /* 0x020fe20000010000 */
[----:B------:R-:W-:Y:S06]  /*2d30*/  BRA `(.L_x_27218) ;  /* 0x0000000000087947 */ /* 0x000fec0003800000 */
.L_x_27216:
[----:B-----5:R-:W-:-:S04]  /*2d40*/  FADD.FTZ R77, R33, R77 ;  /* 0x0000004d214d7221 */ /* 0x020fc80000010000 */
[----:B------:R-:W-:-:S07]  /*2d50*/  @P2 FADD.FTZ R77, R37, R77 ;  /* 0x0000004d254d2221 */ /* 0x000fce0000010000 */
.L_x_27218:
[----:B-1---5:R-:W-:-:S07]  /*2d60*/  MOV R41, R77 ;  /* 0x0000004d00297202 */ /* 0x022fce0000000f00 */
.L_x_27219:
[----:B------:R-:W-:Y:S05]  /*2d70*/  @P3 BRA `(.L_x_27220) ;  /* 0x00000000001c3947 */ /* 0x000fea0003800000 */
[----:B------:R-:W-:-:S04]  /*2d80*/  ISETP.NE.U32.AND P4, PT, RZ, UR14, PT ;  /* 0x0000000eff007c0c */ /* 0x000fc8000bf85070 */
[----:B------:R-:W-:-:S13]  /*2d90*/  ISETP.NE.AND.EX P4, PT, RZ, UR15, PT, P4 ;  /* 0x0000000fff007c0c */ /* 0x000fda000bf85340 */
[----:B------:R-:W-:Y:S05]  /*2da0*/  @P4 BRA `(.L_x_27221) ;  /* 0x0000000000084947 */ /* 0x000fea0003800000 */
[----:B------:R-:W-:Y:S05]  /*2db0*/  @P0 BRA `(.L_x_27222) ;  /* 0x0000000000140947 */ /* 0x000fea0003800000 */
[----:B------:R-:W-:Y:S05]  /*2dc0*/  BRA `(.L_x_27223) ;  /* 0x0000000000147947 */ /* 0x000fea0003800000 */
.L_x_27221:
[----:B-1---5:R-:W-:Y:S01]  /*2dd0*/  FADD.FTZ R78, R38, R78 ;  /* 0x0000004e264e7221 */ /* 0x022fe20000010000 */
[----:B------:R-:W-:Y:S06]  /*2de0*/  BRA `(.L_x_27222) ;  /* 0x0000000000087947 */ /* 0x000fec0003800000 */
.L_x_27220:
[----:B-1---5:R-:W-:-:S04]  /*2df0*/  FADD.FTZ R78, R34, R78 ;  /* 0x0000004e224e7221 */ /* 0x022fc80000010000 */
[----:B------:R-:W-:-:S07]  /*2e00*/  @P2 FADD.FTZ R78, R38, R78 ;  /* 0x0000004e264e2221 */ /* 0x000fce0000010000 */
.L_x_27222:
[----:B-1---5:R-:W-:-:S07]  /*2e10*/  MOV R42, R78 ;  /* 0x0000004e002a7202 */ /* 0x022fce0000000f00 */
.L_x_27223:
[----:B------:R-:W-:Y:S05]  /*2e20*/  @P3 BRA `(.L_x_27224) ;  /* 0x00000000001c3947 */ /* 0x000fea0003800000 */
[----:B------:R-:W-:-:S04]  /*2e30*/  ISETP.NE.U32.AND P2, PT, RZ, UR14, PT ;  /* 0x0000000eff007c0c */ /* 0x000fc8000bf45070 */
[----:B------:R-:W-:-:S13]  /*2e40*/  ISETP.NE.AND.EX P2, PT, RZ, UR15, PT, P2 ;  /* 0x0000000fff007c0c */ /* 0x000fda000bf45320 */
[----:B------:R-:W-:Y:S05]  /*2e50*/  @P2 BRA `(.L_x_27225) ;  /* 0x0000000000082947 */ /* 0x000fea0003800000 */
[----:B------:R-:W-:Y:S05]  /*2e60*/  @P0 BRA `(.L_x_27226) ;  /* 0x0000000000140947 */ /* 0x000fea0003800000 */
[----:B------:R-:W-:Y:S05]  /*2e70*/  BRA `(.L_x_27227) ;  /* 0x0000000000147947 */ /* 0x000fea0003800000 */
.L_x_27225:
[----:B-1---5:R-:W-:Y:S01]  /*2e80*/  FADD.FTZ R79, R39, R79 ;  /* 0x0000004f274f7221 */ /* 0x022fe20000010000 */
[----:B------:R-:W-:Y:S06]  /*2e90*/  BRA `(.L_x_27226) ;  /* 0x0000000000087947 */ /* 0x000fec0003800000 */
.L_x_27224:
[----:B-1---5:R-:W-:-:S04]  /*2ea0*/  FADD.FTZ R79, R35, R79 ;  /* 0x0000004f234f7221 */ /* 0x022fc80000010000 */
[----:B------:R-:W-:-:S07]  /*2eb0*/  @P2 FADD.FTZ R79, R39, R79 ;  /* 0x0000004f274f2221 */ /* 0x000fce0000010000 */
.L_x_27226:
[----:B-1---5:R-:W-:-:S07]  /*2ec0*/  MOV R43, R79 ;  /* 0x0000004f002b7202 */ /* 0x022fce0000000f00 */
.L_x_27227:
[----:B-1----:R-:W-:Y:S01]  /*2ed0*/  FADD.FTZ R146, RZ, R28 ;  /* 0x0000001cff927221 */ /* 0x002fe20000010000 */
        /* <DEDUP_REMOVED lines=146> */
.L_x_27241:
[----:B------:R-:W2:Y:S01]  /*3800*/  @!P2 LDC.64 R146, c[0x0][0x250] ;  /* 0x00009400ff92ab82 */ /* 0x000ea20000000a00 */
[----:B01----:R-:W-:Y:S01]  /*3810*/  FADD.FTZ R151, R151, R152 ;  /* 0x0000009897977221 */ /* 0x003fe20000010000 */
[C---:B------:R-:W-:Y:S01]  /*3820*/  FMUL.FTZ R150, R149.reuse, R149 ;  /* 0x0000009595967220 */ /* 0x040fe20000410000 */
[----:B------:R-:W-:Y:S02]  /*3830*/  FSEL R145, R149, RZ, !P5 ;  /* 0x000000ff95917208 */ /* 0x000fe40006800000 */
[----:B------:R-:W-:Y:S01]  /*3840*/  FFMA.FTZ R148, R151, R148, UR8 ;  /* 0x0000000897947e23 */ /* 0x000fe20008010094 */
[----:B------:R-:W-:Y:S02]  /*3850*/  LEA R152, P3, R144, UR10, 0x4 ;  /* 0x0000000a90987c11 */ /* 0x000fe4000f8620ff */
        /* <DEDUP_REMOVED lines=15> */
[----:B------:R-:W-:Y:S01]  /*3950*/  FADD.FTZ R55, -R145, R55 ;  /* 0x0000003791377221 */ /* 0x000fe20000010100 */
[----:B--2---:R-:W-:-:S04]  /*3960*/  @!P2 IMAD.WIDE R146, R134, 0x4, R146 ;  /* 0x000000048692a825 */ /* 0x004fc800078e0292 */
[C---:B------:R-:W-:Y:S01]  /*3970*/  FADD.FTZ R150, -R145.reuse, R74 ;  /* 0x0000004a91967221 */ /* 0x040fe20000010100 */
[C---:B------:R-:W-:Y:S01]  /*3980*/  FADD.FTZ R48, -R145.reuse, R48 ;  /* 0x0000003091307221 */ /* 0x040fe20000010100 */
[C---:B------:R-:W-:Y:S01]  /*3990*/  FADD.FTZ R49, -R145.reuse, R49 ;  /* 0x0000003191317221 */ /* 0x040fe20000010100 */
[C---:B------:R-:W-:Y:S01]  /*39a0*/  FADD.FTZ R52, -R145.reuse, R52 ;  /* 0x0000003491347221 */ /* 0x040fe20000010100 */
[----:B------:R2:W-:Y:S01]  /*39b0*/  @!P2 STG.E desc[UR4][R146.64], R149 ;  /* 0x000000959200a986 */ /* 0x0005e2000c101904 */
        /* <DEDUP_REMOVED lines=8> */
[C---:B------:R-:W-:Y:S01]  /*3a40*/  FADD.FTZ R60, -R145.reuse, R60 ;  /* 0x0000003c913c7221 */ /* 0x040fe20000010100 */
[C---:B------:R-:W-:Y:S01]  /*3a50*/  FADD.FTZ R62, -R145.reuse, R62 ;  /* 0x0000003e913e7221 */ /* 0x040fe20000010100 */
[C---:B------:R-:W-:Y:S01]  /*3a60*/  FADD.FTZ R63, -R145.reuse, R63 ;  /* 0x0000003f913f7221 */ /* 0x040fe20000010100 */
[C---:B--2---:R-:W-:Y:S01]  /*3a70*/  FADD.FTZ R146, -R145.reuse, R56 ;  /* 0x0000003891927221 */ /* 0x044fe20000010100 */
[C---:B------:R-:W-:Y:S01]  /*3a80*/  FADD.FTZ R147, -R145.reuse, R57 ;  /* 0x0000003991937221 */ /* 0x040fe20000010100 */
[C---:B------:R-:W-:Y:S01]  /*3a90*/  FADD.FTZ R149, -R145.reuse, R73 ;  /* 0x0000004991957221 */ /* 0x040fe20000010100 */
[----:B------:R-:W1:Y:S01]  /*3aa0*/  LDC.64 R56, c[0x0][0x2b8] ;  /* 0x0000ae00ff387b82 */ /* 0x000e620000000a00 */
        /* <DEDUP_REMOVED lines=10> */
[----:B0-----:R-:W-:-:S04]  /*3b50*/  @!P2 IMAD.WIDE R154, R134, 0x4, R154 ;  /* 0x00000004869aa825 */ /* 0x001fc800078e029a */
[C---:B------:R-:W-:Y:S01]  /*3b60*/  FADD.FTZ R76, -R145.reuse, R76 ;  /* 0x0000004c914c7221 */ /* 0x040fe20000010100 */
[C---:B------:R-:W-:Y:S01]  /*3b70*/  FADD.FTZ R73, -R145.reuse, R77 ;  /* 0x0000004d91497221 */ /* 0x040fe20000010100 */
[C---:B------:R-:W-:Y:S01]  /*3b80*/  FADD.FTZ R74, -R145.reuse, R78 ;  /* 0x0000004e914a7221 */ /* 0x040fe20000010100 */
[----:B------:R-:W-:Y:S01]  /*3b90*/  LEA.HI.X R153, R144, UR11, RZ, 0x4, P3 ;  /* 0x0000000b90997c11 */ /* 0x000fe200098f24ff */
[----:B------:R-:W-:Y:S01]  /*3ba0*/  FADD.FTZ R145, -R145, R79 ;  /* 0x0000004f91917221 */ /* 0x000fe20000010100 */
        /* <DEDUP_REMOVED lines=42> */
[----:B-1----:R-:W-:-:S04]  /*3e50*/  IMAD.WIDE.U32 R60, R136, 0x10, R56 ;  /* 0x00000010883c7825 */ /* 0x002fc800078e0038 */
        /* <DEDUP_REMOVED lines=14> */
[----:B------:R-:W-:-:S04]  /*3f40*/  IMAD.WIDE.U32 R136, R137, 0x10, R56 ;  /* 0x0000001089887825 */ /* 0x000fc800078e0038 */
[----:B0-----:R-:W-:Y:S01]  /*3f50*/  FFMA.FTZ R31, R126, R144, R17 ;  /* 0x000000907e1f7223 */ /* 0x001fe20000010011 */
[----:B------:R-:W-:Y:S01]  /*3f60*/  FFMA.FTZ R30, R127, R79, R105 ;  /* 0x0000004f7f1e7223 */ /* 0x000fe20000010069 */
[----:B------:R-:W-:Y:S01]  /*3f70*/  FFMA.FTZ R29, R128, R78, R18 ;  /* 0x0000004e801d7223 */ /* 0x000fe20000010012 */
[----:B------:R-:W-:Y:S01]  /*3f80*/  FFMA.FTZ R28, R129, R77, R106 ;  /* 0x0000004d811c7223 */ /* 0x000fe2000001006a */
[----:B------:R-:W-:-:S04]  /*3f90*/  IMAD.WIDE.U32 R152, R143, 0x10, R56 ;  /* 0x000000108f987825 */ /* 0x000fc800078e0038 */
[----:B------:R0:W-:Y:S01]  /*3fa0*/  STG.E.128 desc[UR4][R60.64], R28 ;  /* 0x0000001c3c007986 */ /* 0x0001e2000c101d04 */
[----:B------:R-:W-:-:S03]  /*3fb0*/  IMAD.WIDE.U32 R142, R141, 0x10, R56 ;  /* 0x000000108d8e7825 */ /* 0x000fc600078e0038 */
[----:B------:R1:W-:Y:S01]  /*3fc0*/  STG.E.128 desc[UR4][R146.64], R44 ;  /* 0x0000002c92007986 */ /* 0x0003e2000c101d04 */
[----:B------:R-:W-:-:S03]  /*3fd0*/  IMAD.WIDE.U32 R140, R140, 0x10, R56 ;  /* 0x000000108c8c7825 */ /* 0x000fc600078e0038 */
[----:B------:R2:W-:Y:S01]  /*3fe0*/  STG.E.128 desc[UR4][R152.64], R48 ;  /* 0x0000003098007986 */ /* 0x0005e2000c101d04 */
[----:B------:R-:W-:-:S03]  /*3ff0*/  IMAD.WIDE.U32 R138, R139, 0x10, R56 ;  /* 0x000000108b8a7825 */ /* 0x000fc600078e0038 */
[----:B------:R3:W-:Y:S01]  /*4000*/  STG.E.128 desc[UR4][R154.64], R52 ;  /* 0x000000349a007986 */ /* 0x0007e2000c101d04 */
[----:B------:R-:W-:-:S04]  /*4010*/  IMAD.WIDE.U32 R76, R135, 0x10, R56 ;  /* 0x00000010874c7825 */ /* 0x000fc800078e0038 */
[----:B------:R-:W-:Y:S01]  /*4020*/  FFMA.FTZ R57, R122, R73, R2 ;  /* 0x000000497a397223 */ /* 0x000fe20000010002 */
[----:B------:R-:W-:Y:S01]  /*4030*/  FFMA.FTZ R56, R23, R62, R90 ;  /* 0x0000003e17387223 */ /* 0x000fe2000001005a */
[----:B0-----:R-:W0:Y:S01]  /*4040*/  LDC.64 R60, c[0x0][0x210] ;  /* 0x00008400ff3c7b82 */ /* 0x001e220000000a00 */
[----:B------:R-:W-:Y:S01]  /*4050*/  FFMA.FTZ R31, R115, R63, R9 ;  /* 0x0000003f731f7223 */ /* 0x000fe20000010009 */
[----:B------:R-:W-:Y:S01]  /*4060*/  FFMA.FTZ R30, R82, R59, R97 ;  /* 0x0000003b521e7223 */ /* 0x000fe20000010061 */
[----:B------:R-:W-:Y:S01]  /*4070*/  FFMA.FTZ R29, R114, R148, R10 ;  /* 0x00000094721d7223 */ /* 0x000fe2000001000a */
[----:B------:R-:W-:Y:S01]  /*4080*/  FFMA.FTZ R28, R83, R58, R98 ;  /* 0x0000003a531c7223 */ /* 0x000fe20000010062 */
        /* <DEDUP_REMOVED lines=12> */
[----:B------:R-:W-:Y:S01]  /*4150*/  FFMA.FTZ R59, R123, R145, R0 ;  /* 0x000000917b3b7223 */ /* 0x000fe20000010000 */
[----:B------:R-:W-:Y:S01]  /*4160*/  FFMA.FTZ R58, R22, R74, R89 ;  /* 0x0000004a163a7223 */ /* 0x000fe20000010059 */
[----:B------:R1:W-:Y:S04]  /*4170*/  STG.E.128 desc[UR4][R142.64], R28 ;  /* 0x0000001c8e007986 */ /* 0x0003e8000c101d04 */
[----:B------:R1:W-:Y:S01]  /*4180*/  STG.E.128 desc[UR4][R136.64], R44 ;  /* 0x0000002c88007986 */ /* 0x0003e2000c101d04 */
[----:B0-----:R-:W-:-:S03]  /*4190*/  LEA R134, R60, R134, 0x2 ;  /* 0x000000863c867211 */ /* 0x001fc600078e10ff */
[----:B------:R1:W-:Y:S01]  /*41a0*/  STG.E.128 desc[UR4][R140.64], R48 ;  /* 0x000000308c007986 */ /* 0x0003e2000c101d04 */
[----:B------:R-:W-:-:S03]  /*41b0*/  ISETP.GE.AND P2, PT, R134, R61, PT ;  /* 0x0000003d8600720c */ /* 0x000fc60003f46270 */
[----:B------:R1:W-:Y:S04]  /*41c0*/  STG.E.128 desc[UR4][R138.64], R52 ;  /* 0x000000348a007986 */ /* 0x0003e8000c101d04 */
[----:B------:R1:W-:Y:S06]  /*41d0*/  STG.E.128 desc[UR4][R76.64], R56 ;  /* 0x000000384c007986 */ /* 0x0003ec000c101d04 */
[----:B------:R-:W-:Y:S05]  /*41e0*/  @!P2 BRA `(.L_x_27229) ;  /* 0xffffffc80060a947 */ /* 0x000fea000383ffff */
[----:B------:R-:W-:Y:S05]  /*41f0*/  EXIT ;  /* 0x000000000000794d */ /* 0x000fea0003800000 */
.L_x_27228:
        /* <DEDUP_REMOVED lines=8> */
.L_x_27231:
[----:B------:R-:W-:Y:S05]  /*4280*/  BSYNC B0 ;  /* 0x0000000000007941 */ /* 0x000fea0003800000 */
.L_x_27230:
        /* <DEDUP_REMOVED lines=9> */
.L_x_27232:
[----:B------:R-:W-:Y:S01]  /*4320*/  HFMA2.MMA R155, -RZ, RZ, 0, 2.384185791015625e-07 ;  /* 0x00000004ff9b7435 */ /* 0x000fe200000001ff */
[----:B------:R-:W-:-:S05]  /*4330*/  MOV R147, R152 ;  /* 0x0000009800937202 */ /* 0x000fca0000000f00 */
[----:B------:R-:W-:-:S05]  /*4340*/  FADD.FTZ R147, R146, R147 ;  /* 0x0000009392937221 */ /* 0x000fca0000010000 */
[----:B------:R-:W-:-:S07]  /*4350*/  MOV R154, R147 ;  /* 0x00000093009a7202 */ /* 0x000fce0000000f00 */
[----:B------:R-:W-:Y:S05]  /*4360*/  WARPSYNC.COLLECTIVE R153, `(.L_x_27233) ;  /* 0x0000000099087348 */ /* 0x000fea0003c00000 */
[----:B------:R0:W1:Y:S02]  /*4370*/  SHFL.BFLY P3, R152, R154, R155, R156 ;  /* 0x0c00009b9a987389 */ /* 0x000064000006009c */
[----:B01----:R-:W-:Y:S01]  /*4380*/  ENDCOLLECTIVE ;  /* 0x000000000000791b */ /* 0x003fe20003800000 */
.L_x_27233:
[----:B------:R-:W-:Y:S01]  /*4390*/  HFMA2.MMA R155, -RZ, RZ, 0, 4.76837158203125e-07 ;  /* 0x00000008ff9b7435 */ /* 0x000fe200000001ff */
[----:B------:R-:W-:-:S05]  /*43a0*/  MOV R148, R152 ;  /* 0x0000009800947202 */ /* 0x000fca0000000f00 */
[----:B------:R-:W-:Y:S02]  /*43b0*/  FADD.FTZ R150, R147, R148 ;  /* 0x0000009493967221 */ /* 0x000fe40000010000 */
[----:B------:R-:W0:Y:S03]  /*43c0*/  LDC R148, c[0x0][0x290] ;  /* 0x0000a400ff947b82 */ /* 0x000e260000000800 */
[----:B------:R-:W-:-:S07]  /*43d0*/  MOV R154, R150 ;  /* 0x00000096009a7202 */ /* 0x000fce0000000f00 */
[----:B0-----:R-:W-:Y:S05]  /*43e0*/  WARPSYNC.COLLECTIVE R153, `(.L_x_27234) ;  /* 0x0000000099087348 */ /* 0x001fea0003c00000 */
[----:B------:R1:W2:Y:S02]  /*43f0*/  SHFL.BFLY P3, R152, R154, R155, R156 ;  /* 0x0c00009b9a987389 */ /* 0x0002a4000006009c */
[----:B012---:R-:W-:Y:S01]  /*4400*/  ENDCOLLECTIVE ;  /* 0x000000000000791b */ /* 0x007fe20003800000 */
.L_x_27234:
[----:B------:R-:W-:Y:S01]  /*4410*/  HFMA2.MMA R155, -RZ, RZ, 0, 9.5367431640625e-07 ;  /* 0x00000010ff9b7435 */ /* 0x000fe200000001ff */
[----:B------:R-:W-:-:S05]  /*4420*/  MOV R149, R152 ;  /* 0x0000009800957202 */ /* 0x000fca0000000f00 */
[----:B------:R-:W-:-:S05]  /*4430*/  FADD.FTZ R151, R150, R149 ;  /* 0x0000009596977221 */ /* 0x000fca0000010000 */
[----:B------:R-:W-:-:S07]  /*4440*/  MOV R154, R151 ;  /* 0x00000097009a7202 */ /* 0x000fce0000000f00 */
[----:B------:R-:W-:Y:S05]  /*4450*/  WARPSYNC.COLLECTIVE R153, `(.L_x_27235) ;  /* 0x0000000099087348 */ /* 0x000fea0003c00000 */
[----:B------:R0:W1:Y:S02]  /*4460*/  SHFL.BFLY P3, R152, R154, R155, R156 ;  /* 0x0c00009b9a987389 */ /* 0x000064000006009c */
[----:B01----:R-:W-:Y:S01]  /*4470*/  ENDCOLLECTIVE ;  /* 0x000000000000791b */ /* 0x003fe20003800000 */
.L_x_27235:
        /* <DEDUP_REMOVED lines=87> */
.L_x_27236:
[----:B------:R-:W-:Y:S01]  /*49f0*/  HFMA2.MMA R155, -RZ, RZ, 0, 1.1920928955078125e-07 ;  /* 0x00000002ff9b7435 */ /* 0x000fe200000001ff */
[----:B------:R-:W-:-:S05]  /*4a00*/  MOV R146, R152 ;  /* 0x0000009800927202 */ /* 0x000fca0000000f00 */
[----:B------:R-:W-:-:S05]  /*4a10*/  FADD.FTZ R146, R145, R146 ;  /* 0x0000009291927221 */ /* 0x000fca0000010000 */
[----:B------:R-:W-:-:S07]  /*4a20*/  MOV R154, R146 ;  /* 0x00000092009a7202 */ /* 0x000fce0000000f00 */
[----:B------:R-:W-:Y:S05]  /*4a30*/  WARPSYNC.COLLECTIVE R153, `(.L_x_27237) ;  /* 0x0000000099087348 */ /* 0x000fea0003c00000 */
[----:B------:R0:W1:Y:S02]  /*4a40*/  SHFL.BFLY P3, R152, R154, R155, R156 ;  /* 0x0c00009b9a987389 */ /* 0x000064000006009c */
[----:B01----:R-:W-:Y:S01]  /*4a50*/  ENDCOLLECTIVE ;  /* 0x000000000000791b */ /* 0x003fe20003800000 */
.L_x_27237:
[----:B------:R-:W-:Y:S01]  /*4a60*/  HFMA2.MMA R155, -RZ, RZ, 0, 2.384185791015625e-07 ;  /* 0x00000004ff9b7435 */ /* 0x000fe200000001ff */
[----:B------:R-:W-:-:S05]  /*4a70*/  MOV R147, R152 ;  /* 0x0000009800937202 */ /* 0x000fca0000000f00 */
[----:B------:R-:W-:-:S05]  /*4a80*/  FADD.FTZ R147, R146, R147 ;  /* 0x0000009392937221 */ /* 0x000fca0000010000 */
[----:B------:R-:W-:-:S07]  /*4a90*/  MOV R154, R147 ;  /* 0x00000093009a7202 */ /* 0x000fce0000000f00 */
[----:B------:R-:W-:Y:S05]  /*4aa0*/  WARPSYNC.COLLECTIVE R153, `(.L_x_27238) ;  /* 0x0000000099087348 */ /* 0x000fea0003c00000 */
[----:B------:R0:W1:Y:S02]  /*4ab0*/  SHFL.BFLY P3, R152, R154, R155, R156 ;  /* 0x0c00009b9a987389 */ /* 0x000064000006009c */
[----:B01----:R-:W-:Y:S01]  /*4ac0*/  ENDCOLLECTIVE ;  /* 0x000000000000791b */ /* 0x003fe20003800000 */
.L_x_27238:
[----:B------:R-:W-:Y:S01]  /*4ad0*/  HFMA2.MMA R155, -RZ, RZ, 0, 4.76837158203125e-07 ;  /* 0x00000008ff9b7435 */ /* 0x000fe200000001ff */
[----:B------:R-:W-:-:S05]  /*4ae0*/  MOV R150, R152 ;  /* 0x0000009800967202 */ /* 0x000fca0000000f00 */
[----:B------:R-:W-:-:S05]  /*4af0*/  FADD.FTZ R150, R147, R150 ;  /* 0x0000009693967221 */ /* 0x000fca0000010000 */
[----:B------:R-:W-:-:S07]  /*4b00*/  MOV R154, R150 ;  /* 0x00000096009a7202 */ /* 0x000fce0000000f00 */
[----:B------:R-:W-:Y:S05]  /*4b10*/  WARPSYNC.COLLECTIVE R153, `(.L_x_27239) ;  /* 0x0000000099087348 */ /* 0x000fea0003c00000 */
[----:B------:R0:W1:Y:S02]  /*4b20*/  SHFL.BFLY P3, R152, R154, R155, R156 ;  /* 0x0c00009b9a987389 */ /* 0x000064000006009c */
[----:B01----:R-:W-:Y:S01]  /*4b30*/  ENDCOLLECTIVE ;  /* 0x000000000000791b */ /* 0x003fe20003800000 */
.L_x_27239:
[----:B------:R-:W-:Y:S01]  /*4b40*/  HFMA2.MMA R155, -RZ, RZ, 0, 9.5367431640625e-07 ;  /* 0x00000010ff9b7435 */ /* 0x000fe200000001ff */
[----:B------:R-:W-:-:S05]  /*4b50*/  MOV R151, R152 ;  /* 0x0000009800977202 */ /* 0x000fca0000000f00 */
[----:B------:R-:W-:-:S05]  /*4b60*/  FADD.FTZ R151, R150, R151 ;  /* 0x0000009796977221 */ /* 0x000fca0000010000 */
[----:B------:R-:W-:-:S07]  /*4b70*/  MOV R154, R151 ;  /* 0x00000097009a7202 */ /* 0x000fce0000000f00 */
[----:B------:R-:W-:Y:S05]  /*4b80*/  WARPSYNC.COLLECTIVE R153, `(.L_x_27240) ;  /* 0x0000000099087348 */ /* 0x000fea0003c00000 */
[----:B------:R0:W1:Y:S02]  /*4b90*/  SHFL.BFLY P3, R152, R154, R155, R156 ;  /* 0x0c00009b9a987389 */ /* 0x000064000006009c */
[----:B01----:R-:W-:Y:S01]  /*4ba0*/  ENDCOLLECTIVE ;  /* 0x000000000000791b */ /* 0x003fe20003800000 */
.L_x_27240:
[----:B------:R-:W-:Y:S05]  /*4bb0*/  BRA `(.L_x_27241) ;  /* 0xffffffec00107947 */ /* 0x000fea000383ffff */
.L_x_27242:
        /* <DEDUP_REMOVED lines=12> */
.L_x_33695:


//--------------------- .text._ZN10layer_norm31ln_parallel_residual_fwd_kernelINS_13Kernel_traitsI6__halfffffjLj1280ELj1ELj4ELj1ELj16ENS_18Kernel_traits_baseILj1280ES2_ffffjLj128EEEEELb1ELb0ELb0EEEvNS_9FwdParamsE --------------------------
	.section	.text._ZN10layer_norm31ln_parallel_residual_fwd_kernelINS_13Kernel_traitsI6__halfffffjLj1280ELj1ELj4ELj1ELj16ENS_18Kernel_traits_baseILj1280ES2_ffffjLj128EEEEELb1ELb0ELb0EEEvNS_9FwdParamsE,"ax",@progbits
	.align	128
        .global         _ZN10layer_norm31ln_parallel_residual_fwd_kernelINS_13Kernel_traitsI6__halfffffjLj1280ELj1ELj4ELj1ELj16ENS_18Kernel_traits_baseILj1280ES2_ffffjLj128EEEEELb1ELb0ELb0EEEvNS_9FwdParamsE
        .type           _ZN10layer_norm31ln_parallel_residual_fwd_kernelINS_13Kernel_traitsI6__halfffffjLj1280ELj1ELj4ELj1ELj16ENS_18Kernel_traits_baseILj1280ES2_ffffjLj128EEEEELb1ELb0ELb0EEEvNS_9FwdParamsE,@function
        .size           _ZN10layer_norm31ln_parallel_residual_fwd_kernelINS_13Kernel_traitsI6__halfffffjLj1280ELj1ELj4ELj1ELj16ENS_18Kernel_traits_baseILj1280ES2_ffffjLj128EEEEELb1ELb0ELb0EEEvNS_9FwdParamsE,(.L_x_33696 - _ZN10layer_norm31ln_parallel_residual_fwd_kernelINS_13Kernel_traitsI6__halfffffjLj1280ELj1ELj4ELj1ELj16ENS_18Kernel_traits_baseILj1280ES2_ffffjLj128EEEEELb1ELb0ELb0EEEvNS_9FwdParamsE)
        .other          _ZN10layer_norm31ln_parallel_residual_fwd_kernelINS_13Kernel_traitsI6__halfffffjLj1280ELj1ELj4ELj1ELj16ENS_18Kernel_traits_baseILj1280ES2_ffffjLj128EEEEELb1ELb0ELb0EEEvNS_9FwdParamsE,@"STO_CUDA_ENTRY STV_DEFAULT"
_ZN10layer_norm31ln_parallel_residual_fwd_kernelINS_13Kernel_traitsI6__halfffffjLj1280ELj1ELj4ELj1ELj16ENS_18Kernel_traits_baseILj1280ES2_ffffjLj128EEEEELb1ELb0ELb0EEEvNS_9FwdParamsE:
.text._ZN10layer_norm31ln_parallel_residual_fwd_kernelINS_13Kernel_traitsI6__halfffffjLj1280ELj1ELj4ELj1ELj16ENS_18Kernel_traits_baseILj1280ES2_ffffjLj128EEEEELb1ELb0ELb0EEEvNS_9FwdParamsE:
        /* <DEDUP_REMOVED lines=13> */
[----:B------:R-:W4:Y:S01]  /*00d0*/  S2R R14, SR_CTAID.X ;  /* 0x00000000000e7919 */ /* 0x000f220000002500 */
[----:B------:R-:W-:-:S04]  /*00e0*/  ULDC UR8, c[0x0][0x0] ;  /* 0x0000000000087ab9 */ /* 0x000fc80000000800 */
[----:B------:R-:W5:Y:S01]  /*00f0*/  LDC R11, c[0x0][0x218] ;  /* 0x00008600ff0b7b82 */ /* 0x000f620000000800 */
[----:B-1----:R-:W-:-:S05]  /*0100*/  @P0 IMAD.MOV.U32 R7, RZ, RZ, R77 ;  /* 0x000000ffff070224 */ /* 0x002fca00078e004d */
[----:B------:R-:W3:Y:S01]  /*0110*/  @P0 LDG.E.64 R4, desc[UR4][R6.64] ;  /* 0x0000000406040981 */ /* 0x000ee2000c1e1b00 */
[----:B------:R-:W-:Y:S01]  /*0120*/  LOP3.LUT R233, R233, 0xffffffef, RZ, 0xc0, !PT ;  /* 0xffffffefe9e97812 */ /* 0x000fe200078ec0ff */
[----:B------:R-:W-:Y:S01]  /*0130*/  BSSY B0, `(.L_x_27243) ;  /* 0x0000059000007945 */ /* 0x000fe20003800000 */
[----:B-----5:R-:W-:Y:S02]  /*0140*/  SHF.R.S32.HI R0, RZ, 0x1f, R11 ;  /* 0x0000001fff007819 */ /* 0x020fe4000001140b */
[----:B0-----:R-:W-:Y:S02]  /*0150*/  LOP3.LUT R232, R231, 0x1f, RZ, 0xc0, !PT ;  /* 0x0000001fe7e87812 */ /* 0x001fe400078ec0ff */
[----:B------:R-:W-:Y:S01]  /*0160*/  LEA.HI R0, R0, R11, RZ, 0x2 ;  /* 0x0000000b00007211 */ /* 0x000fe200078f10ff */
[----:B----4-:R-:W-:Y:S01]  /*0170*/  IMAD R230, R14, UR8, R231 ;  /* 0x000000080ee67c24 */ /* 0x010fe2000f8e02e7 */
[----:B------:R-:W-:Y:S02]  /*0180*/  MOV R59, R232 ;  /* 0x000000e8003b7202 */ /* 0x000fe40000000f00 */
[----:B--2---:R-:W-:-:S02]  /*0190*/  @P0 R2UR UR6, R2 ;  /* 0x00000000020602ca */ /* 0x004fc400000e0000 */
        /* <DEDUP_REMOVED lines=11> */
[----:B------:R-:W-:Y:S02]  /*0250*/  UIADD3 UR15, UR7, -0x126145ec, URZ ;  /* 0xed9eba14070f7890 */ /* 0x000fe4000fffe03f */
[--C-:B------:R-:W-:Y:S01]  /*0260*/  SHF.R.U32.HI R227, RZ, 0x2, R77.reuse ;  /* 0x00000002ffe37819 */ /* 0x100fe2000001164d */
[----:B------:R-:W-:Y:S01]  /*0270*/  UIADD3 UR17, UR7, -0x56f99767, URZ ;  /* 0xa906689907117890 */ /* 0x000fe2000fffe03f */
[----:B------:R-:W-:Y:S01]  /*0280*/  SHF.R.U64 R229, R76, 0x2, R77 ;  /* 0x000000024ce57819 */ /* 0x000fe2000000124d */
[----:B------:R-:W-:Y:S02]  /*0290*/  UIADD3 UR16, UR6, 0x1715609d, URZ ;  /* 0x1715609d06107890 */ /* 0x000fe4000fffe03f */
[----:B------:R-:W-:Y:S01]  /*02a0*/  LOP3.LUT R6, R5, UR6, R227, 0x96, !PT ;  /* 0x0000000605067c12 */ /* 0x000fe2000f8e96e3 */
[----:B------:R-:W-:Y:S01]  /*02b0*/  UIADD3 UR18, UR6, -0x4ab325aa, URZ ;  /* 0xb54cda5606127890 */ /* 0x000fe2000fffe03f */
[----:B------:R-:W-:Y:S01]  /*02c0*/  IMAD.WIDE.U32 R2, R229, -0x2daee0ad, RZ ;  /* 0xd2511f53e5027825 */ /* 0x000fe200078e00ff */
[----:B------:R-:W-:-:S02]  /*02d0*/  UIADD3 UR19, UR7, 0x646e171e, URZ ;  /* 0x646e171e07137890 */ /* 0x000fc4000fffe03f */
[----:B------:R-:W-:Y:S01]  /*02e0*/  UIADD3 UR20, UR6, 0x5384540f, URZ ;  /* 0x5384540f06147890 */ /* 0x000fe2000fffe03f */
[----:B------:R-:W-:Y:S01]  /*02f0*/  IMAD.WIDE.U32 R6, R6, -0x2daee0ad, RZ ;  /* 0xd2511f5306067825 */ /* 0x000fe200078e00ff */
[----:B------:R-:W-:Y:S01]  /*0300*/  LOP3.LUT R3, R3, UR7, RZ, 0x3c, !PT ;  /* 0x0000000703037c12 */ /* 0x000fe2000f8e3cff */
[----:B------:R-:W-:Y:S02]  /*0310*/  UIADD3 UR21, UR7, 0x1fd5c5a3, URZ ;  /* 0x1fd5c5a307157890 */ /* 0x000fe4000fffe03f */
[----:B------:R-:W-:Y:S01]  /*0320*/  UIADD3 UR22, UR6, -0xe443238, URZ ;  /* 0xf1bbcdc806167890 */ /* 0x000fe2000fffe03f */
[----:B------:R-:W-:Y:S01]  /*0330*/  LOP3.LUT R8, R7, UR8, R2, 0x96, !PT ;  /* 0x0000000807087c12 */ /* 0x000fe2000f8e9602 */
[----:B------:R-:W-:Y:S01]  /*0340*/  IMAD.WIDE.U32 R2, R3, -0x326172a9, RZ ;  /* 0xcd9e8d5703027825 */ /* 0x000fe200078e00ff */
[----:B------:R-:W-:Y:S02]  /*0350*/  UIADD3 UR23, UR7, -0x24c28bd8, URZ ;  /* 0xdb3d742807177890 */ /* 0x000fe4000fffe03f */
[----:B------:R-:W-:Y:S01]  /*0360*/  UIADD3 UR24, UR6, -0x700cb87f, URZ ;  /* 0x8ff3478106187890 */ /* 0x000fe2000fffe03f */
        /* <DEDUP_REMOVED lines=8> */
[----:B------:R-:W-:-:S03]  /*03f0*/  LOP3.LUT R5, R59, 0x1f, RZ, 0x3c, !PT ;  /* 0x0000001f3b057812 */ /* 0x000fc600078e3cff */
[----:B------:R-:W-:Y:S01]  /*0400*/  IMAD.WIDE.U32 R6, R6, -0x326172a9, RZ ;  /* 0xcd9e8d5706067825 */ /* 0x000fe200078e00ff */
[----:B------:R-:W-:Y:S02]  /*0410*/  LEA.HI.SX32 R216, R0, R5, 0x1e ;  /* 0x0000000500d87211 */ /* 0x000fe400078ff2ff */
[----:B------:R-:W-:Y:S02]  /*0420*/  LOP3.LUT R3, R3, UR13, R8, 0x96, !PT ;  /* 0x0000000d03037c12 */ /* 0x000fe4000f8e9608 */
[C---:B------:R-:W-:Y:S02]  /*0430*/  LOP3.LUT P2, RZ, R216.reuse, 0xffffffe0, RZ, 0xc0, !PT ;  /* 0xffffffe0d8ff7812 */ /* 0x040fe4000784c0ff */
[C---:B------:R-:W-:Y:S02]  /*0440*/  ISETP.GE.U32.AND P5, PT, R216.reuse, 0x40, PT ;  /* 0x00000040d800780c */ /* 0x040fe40003fa6070 */
[C---:B------:R-:W-:Y:S02]  /*0450*/  ISETP.GE.U32.AND P4, PT, R216.reuse, 0x60, PT ;  /* 0x00000060d800780c */ /* 0x040fe40003f86070 */
[----:B------:R-:W-:-:S02]  /*0460*/  ISETP.GE.U32.AND P3, PT, R216, 0x80, PT ;  /* 0x00000080d800780c */ /* 0x000fc40003f66070 */
[----:B------:R-:W-:Y:S01]  /*0470*/  LOP3.LUT R8, R7, UR14, R2, 0x96, !PT ;  /* 0x0000000e07087c12 */ /* 0x000fe2000f8e9602 */
[----:B------:R-:W-:-:S04]  /*0480*/  IMAD.WIDE.U32 R2, R3, -0x2daee0ad, RZ ;  /* 0xd2511f5303027825 */ /* 0x000fc800078e00ff */
[----:B------:R-:W-:Y:S01]  /*0490*/  @P2 LOP3.LUT R233, R233, 0x10, RZ, 0xfc, !PT ;  /* 0x00000010e9e92812 */ /* 0x000fe200078efcff */
[----:B------:R-:W-:Y:S01]  /*04a0*/  IMAD.WIDE.U32 R8, R8, -0x2daee0ad, RZ ;  /* 0xd2511f5308087825 */ /* 0x000fe200078e00ff */
[----:B------:R-:W-:Y:S02]  /*04b0*/  LOP3.LUT R0, R3, UR15, R4, 0x96, !PT ;  /* 0x0000000f03007c12 */ /* 0x000fe4000f8e9604 */
[----:B------:R-:W-:Y:S02]  /*04c0*/  LOP3.LUT R233, R233, 0xffffdfff, RZ, 0xc0, !PT ;  /* 0xffffdfffe9e97812 */ /* 0x000fe400078ec0ff */
[----:B------:R-:W-:Y:S02]  /*04d0*/  LOP3.LUT R12, R9, UR17, R2, 0x96, !PT ;  /* 0x00000011090c7c12 */ /* 0x000fe4000f8e9602 */
[----:B------:R-:W-:-:S04]  /*04e0*/  @P5 LOP3.LUT R233, R233, 0x2000, RZ, 0xfc, !PT ;  /* 0x00002000e9e95812 */ /* 0x000fc800078efcff */
[----:B------:R-:W-:-:S04]  /*04f0*/  LOP3.LUT R233, R233, 0xffffefff, RZ, 0xc0, !PT ;  /* 0xffffefffe9e97812 */ /* 0x000fc800078ec0ff */
[----:B------:R-:W-:-:S04]  /*0500*/  @P4 LOP3.LUT R233, R233, 0x1000, RZ, 0xfc, !PT ;  /* 0x00001000e9e94812 */ /* 0x000fc800078efcff */
[----:B------:R-:W-:-:S04]  /*0510*/  LOP3.LUT R233, R233, 0xfffff7ff, RZ, 0xc0, !PT ;  /* 0xfffff7ffe9e97812 */ /* 0x000fc800078ec0ff */
[----:B------:R-:W-:Y:S01]  /*0520*/  @P3 LOP3.LUT R233, R233, 0x800, RZ, 0xfc, !PT ;  /* 0x00000800e9e93812 */ /* 0x000fe200078efcff */
        /* <DEDUP_REMOVED lines=18> */
[----:B------:R-:W5:Y:S03]  /*0650*/  LDG.E.64 R44, desc[UR4][R44.64] ;  /* 0x000000042c2c7981 */ /* 0x000f66000c1e1b00 */
[----:B------:R-:W-:Y:S01]  /*0660*/  IADD3.X R39, R10, UR27, RZ, P2, !PT ;  /* 0x0000001b0a277c10 */ /* 0x000fe200097fe4ff */
[----:B------:R0:W5:Y:S05]  /*0670*/  @P1 LDG.E.64 R212, desc[UR4][R4.64] ;  /* 0x0000000404d41981 */ /* 0x00016a000c1e1b00 */
[----:B------:R-:W5:Y:S01]  /*0680*/  LDG.E.64 R38, desc[UR4][R38.64] ;  /* 0x0000000426267981 */ /* 0x000f62000c1e1b00 */
[----:B------:R-:W-:-:S02]  /*0690*/  LOP3.LUT R59, R59, 0x20, RZ, 0xfc, !PT ;  /* 0x000000203b3b7812 */ /* 0x000fc400078efcff */
[----:B------:R-:W-:Y:S02]  /*06a0*/  @!P0 CS2R R214, SRZ ;  /* 0x0000000000d68805 */ /* 0x000fe4000001ff00 */
[----:B0-----:R-:W-:-:S07]  /*06b0*/  @!P1 CS2R R212, SRZ ;  /* 0x0000000000d49805 */ /* 0x001fce000001ff00 */
.L_x_27244:
[----:B------:R-:W-:Y:S05]  /*06c0*/  BSYNC B0 ;  /* 0x0000000000007941 */ /* 0x000fea0003800000 */
.L_x_27243:
        /* <DEDUP_REMOVED lines=14> */
[C---:B------:R-:W-:Y:S01]  /*07b0*/  @P1 IADD3 R4, P2, R34.reuse, UR28, RZ ;  /* 0x0000001c22041c10 */ /* 0x040fe2000ff5e0ff */
[----:B0-----:R-:W-:Y:S02]  /*07c0*/  IMAD.WIDE.U32 R10, R59, 0x8, R10 ;  /* 0x000000083b0a7825 */ /* 0x001fe400078e000a */
[----:B------:R0:W5:Y:S01]  /*07d0*/  @P0 LDG.E.64 R198, desc[UR4][R2.64] ;  /* 0x0000000402c60981 */ /* 0x000162000c1e1b00 */
[C---:B------:R-:W-:Y:S02]  /*07e0*/  @P1 IADD3.X R5, R13.reuse, UR29, RZ, P2, !PT ;  /* 0x0000001d0d051c10 */ /* 0x040fe400097fe4ff */
[----:B------:R-:W-:Y:S01]  /*07f0*/  IADD3 R34, P2, R34, UR26, RZ ;  /* 0x0000001a22227c10 */ /* 0x000fe2000ff5e0ff */
[----:B------:R0:W5:Y:S03]  /*0800*/  LDG.E.64 R40, desc[UR4][R10.64] ;  /* 0x000000040a287981 */ /* 0x000166000c1e1b00 */
[----:B------:R-:W-:Y:S01]  /*0810*/  IADD3.X R35, R13, UR27, RZ, P2, !PT ;  /* 0x0000001b0d237c10 */ /* 0x000fe200097fe4ff */
[----:B------:R0:W5:Y:S05]  /*0820*/  @P1 LDG.E.64 R196, desc[UR4][R4.64] ;  /* 0x0000000404c41981 */ /* 0x00016a000c1e1b00 */
[----:B------:R-:W5:Y:S01]  /*0830*/  LDG.E.64 R34, desc[UR4][R34.64] ;  /* 0x0000000422227981 */ /* 0x000f62000c1e1b00 */
[----:B------:R-:W-:-:S02]  /*0840*/  IADD3 R59, R59, 0x20, RZ ;  /* 0x000000203b3b7810 */ /* 0x000fc40007ffe0ff */
[----:B------:R-:W-:Y:S02]  /*0850*/  @!P0 CS2R R198, SRZ ;  /* 0x0000000000c68805 */ /* 0x000fe4000001ff00 */
[----:B0-----:R-:W-:-:S07]  /*0860*/  @!P1 CS2R R196, SRZ ;  /* 0x0000000000c49805 */ /* 0x001fce000001ff00 */
.L_x_27246:
[----:B------:R-:W-:Y:S05]  /*0870*/  BSYNC B0 ;  /* 0x0000000000007941 */ /* 0x000fea0003800000 */
.L_x_27245:
        /* <DEDUP_REMOVED lines=23> */
[----:B------:R-:W-:Y:S01]  /*09f0*/  VIADD R59, R59, 0x20 ;  /* 0x000000203b3b7836 */ /* 0x000fe20000000000 */
[----:B------:R-:W-:-:S02]  /*0a00*/  @!P0 CS2R R182, SRZ ;  /* 0x0000000000b68805 */ /* 0x000fc4000001ff00 */
[----:B0-----:R-:W-:-:S07]  /*0a10*/  @!P1 CS2R R180, SRZ ;  /* 0x0000000000b49805 */ /* 0x001fce000001ff00 */
.L_x_27248:
[----:B------:R-:W-:Y:S05]  /*0a20*/  BSYNC B0 ;  /* 0x0000000000007941 */ /* 0x000fea0003800000 */
.L_x_27247:
        /* <DEDUP_REMOVED lines=26> */
.L_x_27250:
[----:B------:R-:W-:Y:S05]  /*0bd0*/  BSYNC B0 ;  /* 0x0000000000007941 */ /* 0x000fea0003800000 */
.L_x_27249:
[----:B------:R-:W-:Y:S01]  /*0be0*/  ISETP.GE.U32.AND P0, PT, R216, 0xa0, PT ;  /* 0x000000a0d800780c */ /* 0x000fe20003f06070 */
[----:B------:R-:W-:Y:S01]  /*0bf0*/  IMAD.WIDE.U32 R2, R0, -0x326172a9, RZ ;  /* 0xcd9e8d5700027825 */ /* 0x000fe200078e00ff */
[----:B------:R-:W-:Y:S01]  /*0c00*/  LOP3.LUT R233, R233, 0xfffffbff, RZ, 0xc0, !PT ;  /* 0xfffffbffe9e97812 */ /* 0x000fe200078ec0ff */
[----:B------:R-:W-:Y:S02]  /*0c10*/  BSSY B0, `(.L_x_27251) ;  /* 0x000001e000007945 */ /* 0x000fe40003800000 */
[----:B------:R-:W-:Y:S01]  /*0c20*/  IMAD.WIDE.U32 R10, R12, -0x326172a9, RZ ;  /* 0xcd9e8d570c0a7825 */ /* 0x000fe200078e00ff */
[----:B------:R-:W-:-:S04]  /*0c30*/  LOP3.LUT R0, R3, UR16, R6, 0x96, !PT ;  /* 0x0000001003007c12 */ /* 0x000fc8000f8e9606 */
[----:B------:R-:W-:-:S03]  /*0c40*/  LOP3.LUT R52, R11, UR18, R2, 0x96, !PT ;  /* 0x000000120b347c12 */ /* 0x000fc6000f8e9602 */
[----:B------:R-:W-:Y:S01]  /*0c50*/  @P0 LOP3.LUT R233, R233, 0x400, RZ, 0xfc, !PT ;  /* 0x00000400e9e90812 */ /* 0x000fe200078efcff */
[----:B------:R-:W-:Y:S06]  /*0c60*/  @!P0 BRA `(.L_x_27252) ;  /* 0x0000000000608947 */ /* 0x000fec0003800000 */
[----:B------:R-:W-:Y:S01]  /*0c70*/  ULDC.64 UR28, c[0x0][0x2d0] ;  /* 0x0000b400001c7ab9 */ /* 0x000fe20000000a00 */
[C---:B------:R-:W-:Y:S01]  /*0c80*/  IMAD.SHL.U32 R4, R59.reuse, 0x8, RZ ;  /* 0x000000083b047824 */ /* 0x040fe200078e00ff */
[----:B------:R-:W-:Y:S01]  /*0c90*/  ISETP.NE.U32.AND P0, PT, RZ, UR28, PT ;  /* 0x0000001cff007c0c */ /* 0x000fe2000bf05070 */
[----:B------:R-:W-:Y:S01]  /*0ca0*/  ULDC.64 UR26, c[0x0][0x268] ;  /* 0x00009a00001a7ab9 */ /* 0x000fe20000000a00 */
[----:B------:R-:W-:Y:S01]  /*0cb0*/  SHF.L.U64.HI R2, R59, 0x3, RZ ;  /* 0x000000033b027819 */ /* 0x000fe200000102ff */
[----:B------:R-:W0:Y:S01]  /*0cc0*/  LDC.64 R6, c[0x0][0x260] ;  /* 0x00009800ff067b82 */ /* 0x000e220000000a00 */
[----:B------:R-:W-:Y:S02]  /*0cd0*/  ISETP.NE.AND.EX P0, PT, RZ, UR29, PT, P0 ;  /* 0x0000001dff007c0c */ /* 0x000fe4000bf05300 */
[----:B------:R-:W-:-:S04]  /*0ce0*/  IADD3 R24, P1, R4, UR26, RZ ;  /* 0x0000001a04187c10 */ /* 0x000fc8000ff3e0ff */
[----:B------:R-:W-:Y:S01]  /*0cf0*/  IADD3.X R25, R2, UR27, RZ, P1, !PT ;  /* 0x0000001b02197c10 */ /* 0x000fe20008ffe4ff */
[----:B------:R-:W-:-:S05]  /*0d00*/  ULDC.64 UR26, c[0x0][0x2c8] ;  /* 0x0000b200001a7ab9 */ /* 0x000fca0000000a00 */
[----:B------:R-:W5:Y:S01]  /*0d10*/  LDG.E.64 R24, desc[UR4][R24.64] ;  /* 0x0000000418187981 */ /* 0x000f62000c1e1b00 */
[----:B------:R-:W-:-:S04]  /*0d20*/  @P0 IADD3 R4, P1, R4, UR28, RZ ;  /* 0x0000001c04040c10 */ /* 0x000fc8000ff3e0ff */
[----:B------:R-:W-:Y:S02]  /*0d30*/  @P0 IADD3.X R5, R2, UR29, RZ, P1, !PT ;  /* 0x0000001d02050c10 */ /* 0x000fe40008ffe4ff */
[----:B------:R-:W-:-:S03]  /*0d40*/  ISETP.NE.U32.AND P1, PT, RZ, UR26, PT ;  /* 0x0000001aff007c0c */ /* 0x000fc6000bf25070 */
[----:B------:R1:W5:Y:S01]  /*0d50*/  @P0 LDG.E.64 R148, desc[UR4][R4.64] ;  /* 0x0000000404940981 */ /* 0x000362000c1e1b00 */
[----:B------:R-:W-:Y:S01]  /*0d60*/  ISETP.NE.AND.EX P1, PT, RZ, UR27, PT, P1 ;  /* 0x0000001bff007c0c */ /* 0x000fe2000bf25310 */
[----:B0-----:R-:W-:-:S05]  /*0d70*/  IMAD.WIDE.U32 R6, R59, 0x8, R6 ;  /* 0x000000083b067825 */ /* 0x001fca00078e0006 */
[----:B------:R1:W5:Y:S07]  /*0d80*/  LDG.E.64 R32, desc[UR4][R6.64] ;  /* 0x0000000406207981 */ /* 0x00036e000c1e1b00 */
[----:B------:R-:W-:-:S04]  /*0d90*/  @P1 LEA R2, P2, R59, UR26, 0x3 ;  /* 0x0000001a3b021c11 */ /* 0x000fc8000f8418ff */
[----:B------:R-:W-:-:S05]  /*0da0*/  @P1 LEA.HI.X R3, R59, UR27, RZ, 0x3, P2 ;  /* 0x0000001b3b031c11 */ /* 0x000fca00090f1cff */
[----:B------:R1:W5:Y:S01]  /*0db0*/  @P1 LDG.E.64 R150, desc[UR4][R2.64] ;  /* 0x0000000402961981 */ /* 0x000362000c1e1b00 */
[----:B------:R-:W-:Y:S02]  /*0dc0*/  IADD3 R59, R59, 0x20, RZ ;  /* 0x000000203b3b7810 */ /* 0x000fe40007ffe0ff */
[----:B------:R-:W-:Y:S02]  /*0dd0*/  @!P0 CS2R R148, SRZ ;  /* 0x0000000000948805 */ /* 0x000fe4000001ff00 */
[----:B-1----:R-:W-:-:S07]  /*0de0*/  @!P1 CS2R R150, SRZ ;  /* 0x0000000000969805 */ /* 0x002fce000001ff00 */
.L_x_27252:
[----:B------:R-:W-:Y:S05]  /*0df0*/  BSYNC B0 ;  /* 0x0000000000007941 */ /* 0x000fea0003800000 */
.L_x_27251:
[----:B------:R-:W-:Y:S01]  /*0e00*/  ISETP.GE.U32.AND P0, PT, R216, 0xc0, PT ;  /* 0x000000c0d800780c */ /* 0x000fe20003f06070 */
[----:B------:R-:W-:Y:S01]  /*0e10*/  IMAD.WIDE.U32 R2, R0, -0x2daee0ad, RZ ;  /* 0xd2511f5300027825 */ /* 0x000fe200078e00ff */
[----:B------:R-:W-:Y:S01]  /*0e20*/  LOP3.LUT R233, R233, 0xfffffdff, RZ, 0xc0, !PT ;  /* 0xfffffdffe9e97812 */ /* 0x000fe200078ec0ff */
[----:B------:R-:W-:Y:S01]  /*0e30*/  UIADD3 UR25, UR7, -0x695add53, URZ ;  /* 0x96a522ad07197890 */ /* 0x000fe2000fffe03f */
[----:B------:R-:W-:Y:S01]  /*0e40*/  BSSY B0, `(.L_x_27253) ;  /* 0x000001f000007945 */ /* 0x000fe20003800000 */
[----:B------:R-:W-:Y:S01]  /*0e50*/  IMAD.WIDE.U32 R52, R52, -0x2daee0ad, RZ ;  /* 0xd2511f5334347825 */ /* 0x000fe200078e00ff */
[----:B------:R-:W-:Y:S02]  /*0e60*/  LOP3.LUT R0, R3, UR19, R8, 0x96, !PT ;  /* 0x0000001303007c12 */ /* 0x000fe4000f8e9608 */
[----:B------:R-:W-:Y:S02]  /*0e70*/  SHF.R.U32.HI R231, RZ, 0x5, R231 ;  /* 0x00000005ffe77819 */ /* 0x000fe400000116e7 */
[----:B------:R-:W-:-:S03]  /*0e80*/  LOP3.LUT R223, R53, UR21, R2, 0x96, !PT ;  /* 0x0000001535df7c12 */ /* 0x000fc6000f8e9602 */
[----:B------:R-:W-:Y:S01]  /*0e90*/  @P0 LOP3.LUT R233, R233, 0x200, RZ, 0xfc, !PT ;  /* 0x00000200e9e90812 */ /* 0x000fe200078efcff */
[----:B------:R-:W-:Y:S06]  /*0ea0*/  @!P0 BRA `(.L_x_27254) ;  /* 0x0000000000608947 */ /* 0x000fec0003800000 */
[C---:B------:R-:W-:Y:S01]  /*0eb0*/  IMAD.SHL.U32 R8, R59.reuse, 0x8, RZ ;  /* 0x000000083b087824 */ /* 0x040fe200078e00ff */
[----:B------:R-:W-:Y:S01]  /*0ec0*/  ULDC.64 UR28, c[0x0][0x268] ;  /* 0x00009a00001c7ab9 */ /* 0x000fe20000000a00 */
[----:B------:R-:W-:Y:S01]  /*0ed0*/  SHF.L.U64.HI R2, R59, 0x3, RZ ;  /* 0x000000033b027819 */ /* 0x000fe200000102ff */
[----:B------:R-:W-:Y:S01]  /*0ee0*/  ULDC.64 UR26, c[0x0][0x2c8] ;  /* 0x0000b200001a7ab9 */ /* 0x000fe20000000a00 */
[----:B------:R-:W0:Y:S01]  /*0ef0*/  LDC.64 R12, c[0x0][0x260] ;  /* 0x00009800ff0c7b82 */ /* 0x000e220000000a00 */
[----:B------:R-:W-:-:S04]  /*0f00*/  IADD3 R30, P0, R8, UR28, RZ ;  /* 0x0000001c081e7c10 */ /* 0x000fc8000ff1e0ff */
[----:B------:R-:W-:Y:S02]  /*0f10*/  IADD3.X R31, R2, UR29, RZ, P0, !PT ;  /* 0x0000001d021f7c10 */ /* 0x000fe400087fe4ff */
[----:B------:R-:W-:-:S04]  /*0f20*/  ISETP.NE.U32.AND P0, PT, RZ, UR26, PT ;  /* 0x0000001aff007c0c */ /* 0x000fc8000bf05070 */
[----:B------:R-:W-:Y:S01]  /*0f30*/  ISETP.NE.AND.EX P0, PT, RZ, UR27, PT, P0 ;  /* 0x0000001bff007c0c */ /* 0x000fe2000bf05300 */
[----:B------:R-:W5:-:S12]  /*0f40*/  LDG.E.64 R30, desc[UR4][R30.64] ;  /* 0x000000041e1e7981 */ /* 0x000f58000c1e1b00 */
[----:B------:R-:W-:-:S04]  /*0f50*/  @P0 LEA R6, P1, R59, UR26, 0x3 ;  /* 0x0000001a3b060c11 */ /* 0x000fc8000f8218ff */
[----:B------:R-:W-:Y:S01]  /*0f60*/  @P0 LEA.HI.X R7, R59, UR27, RZ, 0x3, P1 ;  /* 0x0000001b3b070c11 */ /* 0x000fe200088f1cff */
[----:B------:R-:W-:Y:S02]  /*0f70*/  ULDC.64 UR26, c[0x0][0x2d0] ;  /* 0x0000b400001a7ab9 */ /* 0x000fe40000000a00 */
[----:B------:R-:W-:-:S04]  /*0f80*/  ISETP.NE.U32.AND P1, PT, RZ, UR26, PT ;  /* 0x0000001aff007c0c */ /* 0x000fc8000bf25070 */
[----:B------:R-:W-:Y:S01]  /*0f90*/  ISETP.NE.AND.EX P1, PT, RZ, UR27, PT, P1 ;  /* 0x0000001bff007c0c */ /* 0x000fe2000bf25310 */
[----:B0-----:R-:W-:-:S05]  /*0fa0*/  IMAD.WIDE.U32 R12, R59, 0x8, R12 ;  /* 0x000000083b0c7825 */ /* 0x001fca00078e000c */
[----:B------:R0:W5:Y:S07]  /*0fb0*/  LDG.E.64 R42, desc[UR4][R12.64] ;  /* 0x000000040c2a7981 */ /* 0x00016e000c1e1b00 */
[----:B------:R-:W-:-:S04]  /*0fc0*/  @P1 IADD3 R8, P2, R8, UR26, RZ ;  /* 0x0000001a08081c10 */ /* 0x000fc8000ff5e0ff */
[----:B------:R-:W-:Y:S02]  /*0fd0*/  @P1 IADD3.X R9, R2, UR27, RZ, P2, !PT ;  /* 0x0000001b02091c10 */ /* 0x000fe400097fe4ff */
[----:B------:R0:W5:Y:S04]  /*0fe0*/  @P0 LDG.E.64 R2, desc[UR4][R6.64] ;  /* 0x0000000406020981 */ /* 0x000168000c1e1b00 */
[----:B------:R0:W5:Y:S01]  /*0ff0*/  @P1 LDG.E.64 R4, desc[UR4][R8.64] ;  /* 0x0000000408041981 */ /* 0x000162000c1e1b00 */
[----:B------:R-:W-:Y:S01]  /*1000*/  VIADD R59, R59, 0x20 ;  /* 0x000000203b3b7836 */ /* 0x000fe20000000000 */
[----:B------:R-:W-:Y:S02]  /*1010*/  @!P0 CS2R R2, SRZ ;  /* 0x0000000000028805 */ /* 0x000fe4000001ff00 */
[----:B0-----:R-:W-:-:S07]  /*1020*/  @!P1 CS2R R4, SRZ ;  /* 0x0000000000049805 */ /* 0x001fce000001ff00 */
.L_x_27254:
[----:B------:R-:W-:Y:S05]  /*1030*/  BSYNC B0 ;  /* 0x0000000000007941 */ /* 0x000fea0003800000 */
.L_x_27253:
[----:B------:R-:W-:Y:S01]  /*1040*/  ISETP.GE.U32.AND P0, PT, R216, 0xe0, PT ;  /* 0x000000e0d800780c */ /* 0x000fe20003f06070 */
[----:B------:R-:W-:Y:S01]  /*1050*/  IMAD.WIDE.U32 R6, R0, -0x326172a9, RZ ;  /* 0xcd9e8d5700067825 */ /* 0x000fe200078e00ff */
[----:B------:R-:W-:Y:S01]  /*1060*/  LOP3.LUT R233, R233, 0xfffffeff, RZ, 0xc0, !PT ;  /* 0xfffffeffe9e97812 */ /* 0x000fe200078ec0ff */
[----:B------:R-:W-:Y:S01]  /*1070*/  BSSY B0, `(.L_x_27255) ;  /* 0x000001f000007945 */ /* 0x000fe20003800000 */
[----:B------:R-:W-:Y:S01]  /*1080*/  LEA R231, R14, R231, 0x2 ;  /* 0x000000e70ee77211 */ /* 0x000fe200078e10ff */
[----:B------:R-:W-:Y:S01]  /*1090*/  IMAD.HI.U32 R9, R223, -0x326172a9, RZ ;  /* 0xcd9e8d57df097827 */ /* 0x000fe200078e00ff */
[----:B------:R-:W-:-:S04]  /*10a0*/  LOP3.LUT R224, R7, UR20, R10, 0x96, !PT ;  /* 0x0000001407e07c12 */ /* 0x000fc8000f8e960a */
[----:B------:R-:W-:-:S03]  /*10b0*/  LOP3.LUT R226, R9, UR22, R6, 0x96, !PT ;  /* 0x0000001609e27c12 */ /* 0x000fc6000f8e9606 */
[----:B------:R-:W-:Y:S01]  /*10c0*/  @P0 LOP3.LUT R233, R233, 0x100, RZ, 0xfc, !PT ;  /* 0x00000100e9e90812 */ /* 0x000fe200078efcff */
[----:B------:R-:W-:Y:S06]  /*10d0*/  @!P0 BRA `(.L_x_27256) ;  /* 0x0000000000608947 */ /* 0x000fec0003800000 */
[C---:B------:R-:W-:Y:S01]  /*10e0*/  IMAD.SHL.U32 R12, R59.reuse, 0x8, RZ ;  /* 0x000000083b0c7824 */ /* 0x040fe200078e00ff */
[----:B------:R-:W-:Y:S01]  /*10f0*/  ULDC.64 UR26, c[0x0][0x268] ;  /* 0x00009a00001a7ab9 */ /* 0x000fe20000000a00 */
[----:B------:R-:W-:Y:S01]  /*1100*/  SHF.L.U64.HI R0, R59, 0x3, RZ ;  /* 0x000000033b007819 */ /* 0x000fe200000102ff */
[----:B------:R-:W0:Y:S02]  /*1110*/  LDC.64 R14, c[0x0][0x260] ;  /* 0x00009800ff0e7b82 */ /* 0x000e240000000a00 */
[----:B------:R-:W-:-:S04]  /*1120*/  IADD3 R48, P0, R12, UR26, RZ ;  /* 0x0000001a0c307c10 */ /* 0x000fc8000ff1e0ff */
[----:B------:R-:W-:Y:S01]  /*1130*/  IADD3.X R49, R0, UR27, RZ, P0, !PT ;  /* 0x0000001b00317c10 */ /* 0x000fe200087fe4ff */
[----:B------:R-:W-:Y:S02]  /*1140*/  ULDC.64 UR26, c[0x0][0x2c8] ;  /* 0x0000b200001a7ab9 */ /* 0x000fe40000000a00 */
[----:B------:R-:W-:-:S03]  /*1150*/  ISETP.NE.U32.AND P0, PT, RZ, UR26, PT ;  /* 0x0000001aff007c0c */ /* 0x000fc6000bf05070 */
[----:B------:R-:W5:Y:S01]  /*1160*/  LDG.E.64 R48, desc[UR4][R48.64] ;  /* 0x0000000430307981 */ /* 0x000f62000c1e1b00 */
        /* <DEDUP_REMOVED lines=12> */
[----:B------:R-:W-:Y:S01]  /*1230*/  VIADD R59, R59, 0x20 ;  /* 0x000000203b3b7836 */ /* 0x000fe20000000000 */
[----:B------:R-:W-:Y:S02]  /*1240*/  @!P0 CS2R R6, SRZ ;  /* 0x0000000000068805 */ /* 0x000fe4000001ff00 */
[----:B0-----:R-:W-:-:S07]  /*1250*/  @!P1 CS2R R8, SRZ ;  /* 0x0000000000089805 */ /* 0x001fce000001ff00 */
.L_x_27256:
[----:B------:R-:W-:Y:S05]  /*1260*/  BSYNC B0 ;  /* 0x0000000000007941 */ /* 0x000fea0003800000 */
.L_x_27255:
        /* <DEDUP_REMOVED lines=29> */
.L_x_27258:
[----:B------:R-:W-:Y:S05]  /*1440*/  BSYNC B0 ;  /* 0x0000000000007941 */ /* 0x000fea0003800000 */
.L_x_27257:
[----:B------:R-:W-:Y:S01]  /*1450*/  ISETP.GE.U32.AND P0, PT, R216, 0x120, PT ;  /* 0x00000120d800780c */ /* 0x000fe20003f06070 */
[----:B------:R-:W-:Y:S01]  /*1460*/  BSSY B0, `(.L_x_27259) ;  /* 0x000001d000007945 */ /* 0x000fe20003800000 */
[----:B------:R-:W-:Y:S01]  /*1470*/  LOP3.LUT R233, R233, 0xffffffbf, RZ, 0xc0, !PT ;  /* 0xffffffbfe9e97812 */ /* 0x000fe200078ec0ff */
[----:B------:R-:W-:-:S10]  /*1480*/  IMAD.HI.U32 R61, R224, -0x2daee0ad, RZ ;  /* 0xd2511f53e03d7827 */ /* 0x000fd400078e00ff */
        /* <DEDUP_REMOVED lines=18> */
[----:B------:R-:W-:-:S03]  /*15b0*/  ISETP.NE.AND.EX P1, PT, RZ, UR27, PT, P1 ;  /* 0x0000001bff007c0c */ /* 0x000fc6000bf25310 */
[----:B------:R-:W5:Y:S10]  /*15c0*/  LDG.E.64 R50, desc[UR4][R50.64] ;  /* 0x0000000432327981 */ /* 0x000f74000c1e1b00 */
[----:B------:R-:W-:-:S04]  /*15d0*/  @P1 IADD3 R20, P2, R20, UR26, RZ ;  /* 0x0000001a14141c10 */ /* 0x000fc8000ff5e0ff */
[----:B------:R-:W-:-:S05]  /*15e0*/  @P1 IADD3.X R21, R0, UR27, RZ, P2, !PT ;  /* 0x0000001b00151c10 */ /* 0x000fca00097fe4ff */
[----:B------:R0:W5:Y:S01]  /*15f0*/  @P1 LDG.E.64 R16, desc[UR4][R20.64] ;  /* 0x0000000414101981 */ /* 0x000162000c1e1b00 */
[----:B------:R-:W-:Y:S02]  /*1600*/  IADD3 R59, R59, 0x20, RZ ;  /* 0x000000203b3b7810 */ /* 0x000fe40007ffe0ff */
[----:B------:R-:W-:Y:S02]  /*1610*/  @!P0 CS2R R14, SRZ ;  /* 0x00000000000e8805 */ /* 0x000fe4000001ff00 */
[----:B0-----:R-:W-:-:S07]  /*1620*/  @!P1 CS2R R16, SRZ ;  /* 0x0000000000109805 */ /* 0x001fce000001ff00 */
.L_x_27260:
[----:B------:R-:W-:Y:S05]  /*1630*/  BSYNC B0 ;  /* 0x0000000000007941 */ /* 0x000fea0003800000 */
.L_x_27259:
[----:B------:R-:W-:Y:S01]  /*1640*/  ISETP.GE.U32.AND P0, PT, R216, 0x140, PT ;  /* 0x00000140d800780c */ /* 0x000fe20003f06070 */
[----:B------:R-:W-:Y:S01]  /*1650*/  BSSY B0, `(.L_x_27261) ;  /* 0x000001b000007945 */ /* 0x000fe20003800000 */
[----:B------:R-:W-:-:S11]  /*1660*/  LOP3.LUT R233, R233, 0xffffffdf, RZ, 0xc0, !PT ;  /* 0xffffffdfe9e97812 */ /* 0x000fd600078ec0ff */
[----:B------:R-:W-:Y:S01]  /*1670*/  @P0 LOP3.LUT R233, R233, 0x20, RZ, 0xfc, !PT ;  /* 0x00000020e9e90812 */ /* 0x000fe200078efcff */
[----:B------:R-:W-:Y:S06]  /*1680*/  @!P0 BRA `(.L_x_27262) ;  /* 0x00000000005c8947 */ /* 0x000fec0003800000 */
[----:B------:R-:W-:Y:S01]  /*1690*/  IMAD.SHL.U32 R56, R59, 0x8, RZ ;  /* 0x000000083b387824 */ /* 0x000fe200078e00ff */
[----:B------:R-:W-:Y:S01]  /*16a0*/  ULDC.64 UR26, c[0x0][0x268] ;  /* 0x00009a00001a7ab9 */ /* 0x000fe20000000a00 */
[----:B------:R-:W-:Y:S01]  /*16b0*/  SHF.R.U32.HI R0, RZ, 0x1d, R59 ;  /* 0x0000001dff007819 */ /* 0x000fe2000001163b */
        /* <DEDUP_REMOVED lines=18> */
[----:B------:R-:W-:Y:S02]  /*17e0*/  @!P0 CS2R R18, SRZ ;  /* 0x0000000000128805 */ /* 0x000fe4000001ff00 */
[----:B0-----:R-:W-:-:S07]  /*17f0*/  @!P1 CS2R R20, SRZ ;  /* 0x0000000000149805 */ /* 0x001fce000001ff00 */
.L_x_27262:
[----:B------:R-:W-:Y:S05]  /*1800*/  BSYNC B0 ;  /* 0x0000000000007941 */ /* 0x000fea0003800000 */
.L_x_27261:
[----:B------:R-:W-:Y:S01]  /*1810*/  ULDC UR26, c[0x0][0x214] ;  /* 0x00008500001a7ab9 */ /* 0x000fe20000000800 */
[----:B------:R-:W-:Y:S02]  /*1820*/  LOP3.LUT R228, R61, UR23, R52, 0x96, !PT ;  /* 0x000000173de47c12 */ /* 0x000fe4000f8e9634 */
[----:B------:R-:W-:-:S13]  /*1830*/  ISETP.GE.AND P0, PT, R231, UR26, PT ;  /* 0x0000001ae7007c0c */ /* 0x000fda000bf06270 */
[----:B------:R-:W-:Y:S05]  /*1840*/  @P0 EXIT ;  /* 0x000000000000094d */ /* 0x000fea0003800000 */
[----:B------:R-:W-:Y:S01]  /*1850*/  IMAD R223, R223, -0x326172a9, RZ ;  /* 0xcd9e8d57dfdf7824 */ /* 0x000fe200078e02ff */
[--C-:B-----5:R-:W-:Y:S01]  /*1860*/  SHF.R.U64 R121, R2, 0x10, R3.reuse ;  /* 0x0000001002797819 */ /* 0x120fe20000001203 */
[----:B------:R-:W-:Y:S01]  /*1870*/  IMAD.HI.U32 R0, R228, -0x326172a9, RZ ;  /* 0xcd9e8d57e4007827 */ /* 0x000fe200078e00ff */
[----:B------:R-:W-:Y:S01]  /*1880*/  SHF.R.U32.HI R123, RZ, 0x10, R3 ;  /* 0x00000010ff7b7819 */ /* 0x000fe20000011603 */
[----:B------:R-:W-:Y:S01]  /*1890*/  HFMA2.MMA R222, -RZ, RZ, 0, 0 ;  /* 0x00000000ffde7435 */ /* 0x000fe200000001ff */
[----:B------:R-:W-:Y:S01]  /*18a0*/  SHF.R.U64 R122, R4, 0x10, R5 ;  /* 0x00000010047a7819 */ /* 0x000fe20000001205 */
[----:B------:R-:W-:Y:S01]  /*18b0*/  IMAD.MOV.U32 R58, RZ, RZ, R22 ;  /* 0x000000ffff3a7224 */ /* 0x000fe200078e0016 */
[----:B------:R-:W-:Y:S01]  /*18c0*/  LOP3.LUT R223, R0, UR24, R223, 0x96, !PT ;  /* 0x0000001800df7c12 */ /* 0x000fe2000f8e96df */
        /* <DEDUP_REMOVED lines=11> */
[----:B------:R-:W-:Y:S01]  /*1980*/  SHF.R.U64 R128, R10, 0x10, R11 ;  /* 0x000000100a807819 */ /* 0x000fe2000000120b */
[----:B------:R-:W-:Y:S01]  /*1990*/  HADD2.F32 R7, -RZ, R8.H0_H0 ;  /* 0x20000008ff077230 */ /* 0x000fe20000004100 */
[----:B------:R-:W-:Y:S01]  /*19a0*/  SHF.R.U64 R163, R22, 0x10, R23 ;  /* 0x0000001016a37819 */ /* 0x000fe20000001217 */
[----:B------:R-:W-:Y:S01]  /*19b0*/  HADD2.F32 R8, -RZ, R9.H0_H0 ;  /* 0x20000009ff087230 */ /* 0x000fe20000004100 */
[----:B------:R-:W-:Y:S01]  /*19c0*/  SHF.R.U32.HI R131, RZ, 0x10, R11 ;  /* 0x00000010ff837819 */ /* 0x000fe2000001160b */
[----:B------:R-:W-:Y:S01]  /*19d0*/  HADD2.F32 R9, -RZ, R10.H0_H0 ;  /* 0x2000000aff097230 */ /* 0x000fe20000004100 */
[----:B------:R-:W-:Y:S01]  /*19e0*/  MOV R62, R26 ;  /* 0x0000001a003e7202 */ /* 0x000fe20000000f00 */
[----:B------:R-:W-:Y:S01]  /*19f0*/  HADD2.F32 R10, -RZ, R11.H0_H0 ;  /* 0x2000000bff0a7230 */ /* 0x000fe20000004100 */
[----:B------:R-:W-:Y:S01]  /*1a00*/  SHF.R.U64 R179, R26, 0x10, R27 ;  /* 0x000000101ab37819 */ /* 0x000fe2000000121b */
[----:B------:R-:W-:Y:S01]  /*1a10*/  IMAD.MOV.U32 R54, RZ, RZ, R24 ;  /* 0x000000ffff367224 */ /* 0x000fe200078e0018 */
[--C-:B------:R-:W-:Y:S01]  /*1a20*/  SHF.R.U64 R147, R24, 0x10, R25.reuse ;  /* 0x0000001018937819 */ /* 0x100fe20000001219 */
[----:B------:R-:W-:Y:S01]  /*1a30*/  HADD2.F32 R11, -RZ, R12.H0_H0 ;  /* 0x2000000cff0b7230 */ /* 0x000fe20000004100 */
[----:B------:R-:W-:Y:S01]  /*1a40*/  MOV R143, R25 ;  /* 0x00000019008f7202 */ /* 0x000fe20000000f00 */
[----:B------:R-:W-:Y:S01]  /*1a50*/  IMAD.MOV.U32 R74, RZ, RZ, R44 ;  /* 0x000000ffff4a7224 */ /* 0x000fe200078e002c */
[----:B------:R-:W-:Y:S01]  /*1a60*/  SHF.R.U32.HI R22, RZ, 0x10, R25 ;  /* 0x00000010ff167819 */ /* 0x000fe20000011619 */
[----:B------:R-:W-:Y:S01]  /*1a70*/  IMAD.MOV.U32 R25, RZ, RZ, R43 ;  /* 0x000000ffff197224 */ /* 0x000fe200078e002b */
[----:B------:R-:W-:Y:S01]  /*1a80*/  SHF.R.U64 R130, R12, 0x10, R13 ;  /* 0x000000100c827819 */ /* 0x000fe2000000120d */
[----:B------:R-:W-:Y:S01]  /*1a90*/  HADD2.F32 R12, -RZ, R13.H0_H0 ;  /* 0x2000000dff0c7230 */ /* 0x000fe20000004100 */
[----:B------:R-:W-:Y:S01]  /*1aa0*/  SHF.R.U64 R61, R44, 0x10, R45 ;  /* 0x000000102c3d7819 */ /* 0x000fe2000000122d */
[----:B------:R-:W-:Y:S01]  /*1ab0*/  IMAD.MOV.U32 R64, RZ, RZ, R36 ;  /* 0x000000ffff407224 */ /* 0x000fe200078e0024 */
[--C-:B------:R-:W-:Y:S01]  /*1ac0*/  SHF.R.U64 R24, R42, 0x10, R43.reuse ;  /* 0x000000102a187819 */ /* 0x100fe2000000122b */
[----:B------:R-:W-:Y:S01]  /*1ad0*/  IMAD.MOV.U32 R44, RZ, RZ, R46 ;  /* 0x000000ffff2c7224 */ /* 0x000fe200078e002e */
[----:B------:R-:W-:Y:S01]  /*1ae0*/  SHF.R.U32.HI R26, RZ, 0x10, R43 ;  /* 0x00000010ff1a7819 */ /* 0x000fe2000001162b */
[----:B------:R-:W-:Y:S01]  /*1af0*/  IMAD.MOV.U32 R72, RZ, RZ, R38 ;  /* 0x000000ffff487224 */ /* 0x000fe200078e0026 */
[----:B------:R-:W-:Y:S01]  /*1b00*/  SHF.R.U32.HI R133, RZ, 0x10, R13 ;  /* 0x00000010ff857819 */ /* 0x000fe2000001160d */
[----:B------:R-:W-:Y:S01]  /*1b10*/  HADD2.F32 R13, -RZ, R14.H0_H0 ;  /* 0x2000000eff0d7230 */ /* 0x000fe20000004100 */
[----:B------:R-:W-:Y:S01]  /*1b20*/  MOV R209, R45 ;  /* 0x0000002d00d17202 */ /* 0x000fe20000000f00 */
[----:B------:R-:W-:Y:S01]  /*1b30*/  IMAD.MOV.U32 R177, RZ, RZ, R37 ;  /* 0x000000ffffb17224 */ /* 0x000fe200078e0025 */
[----:B------:R-:W-:Y:S01]  /*1b40*/  SHF.R.U32.HI R205, RZ, 0x10, R45 ;  /* 0x00000010ffcd7819 */ /* 0x000fe2000001162d */
[----:B------:R-:W-:Y:S01]  /*1b50*/  IMAD.MOV.U32 R175, RZ, RZ, R27 ;  /* 0x000000ffffaf7224 */ /* 0x000fe200078e001b */
[----:B------:R-:W-:Y:S01]  /*1b60*/  SHF.R.U64 R195, R34, 0x10, R35 ;  /* 0x0000001022c37819 */ /* 0x000fe20000001223 */
[----:B------:R-:W-:Y:S01]  /*1b70*/  IMAD.MOV.U32 R60, RZ, RZ, R28 ;  /* 0x000000ffff3c7224 */ /* 0x000fe200078e001c */
[----:B------:R-:W-:Y:S01]  /*1b80*/  MOV R191, R35 ;  /* 0x0000002300bf7202 */ /* 0x000fe20000000f00 */
[----:B------:R-:W-:Y:S01]  /*1b90*/  IMAD.MOV.U32 R159, RZ, RZ, R23 ;  /* 0x000000ffff9f7224 */ /* 0x000fe200078e0017 */
[----:B------:R-:W-:Y:S01]  /*1ba0*/  SHF.R.U32.HI R187, RZ, 0x10, R35 ;  /* 0x00000010ffbb7819 */ /* 0x000fe20000011623 */
[----:B------:R-:W-:Y:S01]  /*1bb0*/  IMAD.MOV.U32 R207, RZ, RZ, R39 ;  /* 0x000000ffffcf7224 */ /* 0x000fe200078e0027 */
[----:B------:R-:W-:Y:S01]  /*1bc0*/  SHF.R.U64 R57, R36, 0x10, R37 ;  /* 0x0000001024397819 */ /* 0x000fe20000001225 */
[----:B------:R-:W-:Y:S01]  /*1bd0*/  IMAD.MOV.U32 R36, RZ, RZ, R48 ;  /* 0x000000ffff247224 */ /* 0x000fe200078e0030 */
[----:B------:R-:W-:Y:S01]  /*1be0*/  SHF.R.U64 R43, R46, 0x10, R47 ;  /* 0x000000102e2b7819 */ /* 0x000fe2000000122f */
[----:B------:R-:W-:Y:S01]  /*1bf0*/  IMAD.MOV.U32 R193, RZ, RZ, R41 ;  /* 0x000000ffffc17224 */ /* 0x000fe200078e0029 */
[----:B------:R-:W-:Y:S01]  /*1c00*/  SHF.R.U64 R132, R14, 0x10, R15 ;  /* 0x000000100e847819 */ /* 0x000fe2000000120f */
[----:B------:R-:W-:Y:S01]  /*1c10*/  HADD2.F32 R14, -RZ, R15.H0_H0 ;  /* 0x2000000fff0e7230 */ /* 0x000fe20000004100 */
[----:B------:R-:W-:Y:S01]  /*1c20*/  SHF.R.U64 R211, R38, 0x10, R39 ;  /* 0x0000001026d37819 */ /* 0x000fe20000001227 */
[----:B------:R-:W-:Y:S01]  /*1c30*/  IMAD.MOV.U32 R66, RZ, RZ, R34 ;  /* 0x000000ffff427224 */ /* 0x000fe200078e0022 */
[----:B------:R-:W-:Y:S01]  /*1c40*/  SHF.R.U32.HI R173, RZ, 0x10, R37 ;  /* 0x00000010ffad7819 */ /* 0x000fe20000011625 */
[----:B------:R-:W-:Y:S01]  /*1c50*/  IMAD.MOV.U32 R37, RZ, RZ, R49 ;  /* 0x000000ffff257224 */ /* 0x000fe200078e0031 */
[----:B------:R-:W-:Y:S01]  /*1c60*/  SHF.R.U32.HI R171, RZ, 0x10, R27 ;  /* 0x00000010ffab7819 */ /* 0x000fe2000001161b */
[----:B------:R-:W-:Y:S01]  /*1c70*/  IMAD.MOV.U32 R145, RZ, RZ, R33 ;  /* 0x000000ffff917224 */ /* 0x000fe200078e0021 */
[----:B------:R-:W-:Y:S01]  /*1c80*/  SHF.R.U64 R55, R28, 0x10, R29 ;  /* 0x000000101c377819 */ /* 0x000fe2000000121d */
[----:B------:R-:W-:Y:S01]  /*1c90*/  IMAD.MOV.U32 R52, RZ, RZ, R42 ;  /* 0x000000ffff347224 */ /* 0x000fe200078e002a */
[----:B------:R-:W-:Y:S01]  /*1ca0*/  SHF.R.U64 R35, R48, 0x10, R49 ;  /* 0x0000001030237819 */ /* 0x000fe20000001231 */
[----:B------:R-:W-:Y:S01]  /*1cb0*/  IMAD.MOV.U32 R48, RZ, RZ, R50 ;  /* 0x000000ffff307224 */ /* 0x000fe200078e0032 */
[----:B------:R-:W-:Y:S01]  /*1cc0*/  MOV R45, R47 ;  /* 0x0000002f002d7202 */ /* 0x000fe20000000f00 */
[----:B------:R-:W-:Y:S01]  /*1cd0*/  IMAD.MOV.U32 R109, RZ, RZ, R81 ;  /* 0x000000ffff6d7224 */ /* 0x000fe200078e0051 */
[----:B------:R-:W-:Y:S01]  /*1ce0*/  SHF.R.U32.HI R46, RZ, 0x10, R47 ;  /* 0x00000010ff2e7819 */ /* 0x000fe2000001162f */
[----:B------:R-:W-:Y:S01]  /*1cf0*/  IMAD.MOV.U32 R112, RZ, RZ, R78 ;  /* 0x000000ffff707224 */ /* 0x000fe200078e004e */
[----:B------:R-:W-:Y:S01]  /*1d00*/  SHF.R.U32.HI R135, RZ, 0x10, R15 ;  /* 0x00000010ff877819 */ /* 0x000fe2000001160f */
[----:B------:R-:W-:Y:S01]  /*1d10*/  HADD2.F32 R15, -RZ, R16.H0_H0 ;  /* 0x20000010ff0f7230 */ /* 0x000fe20000004100 */
[----:B------:R-:W-:Y:S01]  /*1d20*/  MOV R161, R29 ;  /* 0x0000001d00a17202 */ /* 0x000fe20000000f00 */
[----:B------:R-:W-:Y:S01]  /*1d30*/  IMAD R224, R224, -0x2daee0ad, RZ ;  /* 0xd2511f53e0e07824 */ /* 0x000fe200078e02ff */
[----:B------:R-:W-:Y:S01]  /*1d40*/  SHF.R.U32.HI R157, RZ, 0x10, R29 ;  /* 0x00000010ff9d7819 */ /* 0x000fe2000001161d */
[----:B------:R-:W-:Y:S01]  /*1d50*/  IMAD.MOV.U32 R29, RZ, RZ, R31 ;  /* 0x000000ffff1d7224 */ /* 0x000fe200078e001f */
[----:B------:R-:W-:Y:S01]  /*1d60*/  SHF.R.U32.HI R155, RZ, 0x10, R23 ;  /* 0x00000010ff9b7819 */ /* 0x000fe20000011617 */
[----:B------:R-:W-:Y:S01]  /*1d70*/  IMAD.HI.U32 R63, R226, -0x2daee0ad, RZ ;  /* 0xd2511f53e23f7827 */ /* 0x000fe200078e00ff */
[----:B------:R-:W-:Y:S01]  /*1d80*/  MOV R28, R30 ;  /* 0x0000001e001c7202 */ /* 0x000fe20000000f00 */
[----:B------:R-:W-:Y:S01]  /*1d90*/  BSSY B0, `(.L_x_27263) ;  /* 0x0001f86000007945 */ /* 0x000fe20003800000 */
[----:B------:R-:W-:Y:S01]  /*1da0*/  SHF.R.U64 R27, R30, 0x10, R31 ;  /* 0x000000101e1b7819 */ /* 0x000fe2000000121f */
[----:B------:R-:W-:Y:S01]  /*1db0*/  IMAD.MOV.U32 R116, RZ, RZ, R70 ;  /* 0x000000ffff747224 */ /* 0x000fe200078e0046 */
[----:B------:R-:W-:Y:S01]  /*1dc0*/  SHF.R.U32.HI R38, RZ, 0x10, R49 ;  /* 0x00000010ff267819 */ /* 0x000fe20000011631 */
[--C-:B------:R-:W-:Y:S01]  /*1dd0*/  IMAD.MOV.U32 R49, RZ, RZ, R51.reuse ;  /* 0x000000ffff317224 */ /* 0x100fe200078e0033 */
[----:B------:R-:W-:Y:S01]  /*1de0*/  SHF.R.U64 R47, R50, 0x10, R51 ;  /* 0x00000010322f7819 */ /* 0x000fe20000001233 */
[----:B------:R-:W-:Y:S01]  /*1df0*/  IMAD.MOV.U32 R117, RZ, RZ, R71 ;  /* 0x000000ffff757224 */ /* 0x000fe200078e0047 */
[----:B------:R-:W-:Y:S01]  /*1e00*/  SHF.R.U64 R134, R16, 0x10, R17 ;  /* 0x0000001010867819 */ /* 0x000fe20000001211 */
        /* <DEDUP_REMOVED lines=8> */
[----:B------:R-:W-:Y:S01]  /*1e90*/  IMAD.MOV.U32 R41, RZ, RZ, R83 ;  /* 0x000000ffff297224 */ /* 0x000fe200078e0053 */
[----:B------:R-:W-:Y:S01]  /*1ea0*/  MOV R56, R32 ;  /* 0x0000002000387202 */ /* 0x000fe20000000f00 */
[----:B------:R-:W-:Y:S01]  /*1eb0*/  HADD2.F32 R188, -RZ, R197.H0_H0 ;  /* 0x200000c5ffbc7230 */ /* 0x000fe20000004100 */
[--C-:B------:R-:W-:Y:S01]  /*1ec0*/  SHF.R.U64 R53, R32, 0x10, R33.reuse ;  /* 0x0000001020357819 */ /* 0x100fe20000001221 */
[----:B------:R-:W-:Y:S01]  /*1ed0*/  IMAD.MOV.U32 R32, RZ, RZ, R84 ;  /* 0x000000ffff207224 */ /* 0x000fe200078e0054 */
        /* <DEDUP_REMOVED lines=15> */
[----:B------:R-:W-:Y:S01]  /*1fd0*/  IMAD R228, R228, -0x326172a9, RZ ;  /* 0xcd9e8d57e4e47824 */ /* 0x000fe200078e02ff */
[--C-:B------:R-:W-:Y:S01]  /*1fe0*/  SHF.R.U64 R39, R82, 0x10, R83.reuse ;  /* 0x0000001052277819 */ /* 0x100fe20000001253 */
[----:B------:R-:W-:Y:S01]  /*1ff0*/  IMAD R226, R226, -0x2daee0ad, RZ ;  /* 0xd2511f53e2e27824 */ /* 0x000fe200078e02ff */
        /* <DEDUP_REMOVED lines=66> */
[----:B------:R-:W-:Y:S01]  /*2420*/  LOP3.LUT R224, R63, UR25, R224, 0x96, !PT ;  /* 0x000000193fe07c12 */ /* 0x000fe2000f8e96e0 */
[----:B------:R-:W-:Y:S01]  /*2430*/  HADD2.F32 R173, -RZ, R173.H0_H0 ;  /* 0x200000adffad7230 */ /* 0x000fe20000004100 */
[----:B------:R-:W-:Y:S01]  /*2440*/  LOP3.LUT R225, R76, 0x3, RZ, 0xc0, !PT ;  /* 0x000000034ce17812 */ /* 0x000fe200078ec0ff */
[----:B------:R-:W-:Y:S01]  /*2450*/  HADD2.F32 R183, -RZ, R62.H0_H0 ;  /* 0x2000003effb77230 */ /* 0x000fe20000004100 */
[----:B------:R-:W-:Y:S01]  /*2460*/  ULDC.U8 UR26, c[0x0][0x2a0] ;  /* 0x0000a800001a7ab9 */ /* 0x000fe20000000000 */
        /* <DEDUP_REMOVED lines=9> */
[----:B------:R-:W-:Y:S01]  /*2500*/  UISETP.NE.AND UP0, UPT, UR26, URZ, UPT ;  /* 0x0000003f1a00728c */ /* 0x000fe2000bf05270 */
        /* <DEDUP_REMOVED lines=95> */
.L_x_27954:
        /* <DEDUP_REMOVED lines=34> */
.L_x_27267:
[----:B------:R-:W-:-:S07]  /*2d20*/  MOV R237, R228 ;  /* 0x000000e400ed7202 */ /* 0x000fce0000000f00 */
.L_x_27268:
[----:B------:R-:W-:Y:S05]  /*2d30*/  BSYNC B2 ;  /* 0x0000000000027941 */ /* 0x000fea0003800000 */
.L_x_27266:
        /* <DEDUP_REMOVED lines=16> */
.L_x_27272:
[----:B------:R-:W-:Y:S05]  /*2e40*/  BSYNC B3 ;  /* 0x0000000000037941 */ /* 0x000fea0003800000 */
.L_x_27271:
        /* <DEDUP_REMOVED lines=44> */
.L_x_27270:
[----:B------:R-:W-:Y:S05]  /*3110*/  BSYNC B2 ;  /* 0x0000000000027941 */ /* 0x000fea0003800000 */
.L_x_27269:
[----:B------:R-:W0:Y:S01]  /*3120*/  LDC R236, c[0x0][0x294] ;  /* 0x0000a500ffec7b82 */ /* 0x000e220000000800 */
[----:B------:R-:W-:Y:S01]  /*3130*/  I2FP.F32.U32 R102, R237 ;  /* 0x000000ed00667245 */ /* 0x000fe20000201000 */
[----:B------:R-:W-:Y:S01]  /*3140*/  IMAD.MOV.U32 R237, RZ, RZ, 0x2f800000 ;  /* 0x2f800000ffed7424 */ /* 0x000fe200078e00ff */
[----:B------:R-:W-:Y:S02]  /*3150*/  ISETP.NE.U32.AND P2, PT, R100, RZ, PT ;  /* 0x000000ff6400720c */ /* 0x000fe40003f45070 */
[----:B------:R-:W-:Y:S01]  /*3160*/  LOP3.LUT R233, R233, 0xfffffffe, RZ, 0xc0, !PT ;  /* 0xfffffffee9e97812 */ /* 0x000fe200078ec0ff */
[----:B------:R-:W-:Y:S01]  /*3170*/  FFMA.FTZ R103, R102, R237, 1.1641532182693481445e-10 ;  /* 0x2f00000066677423 */ /* 0x000fe200000100ed */
[----:B------:R-:W-:Y:S01]  /*3180*/  ISETP.NE.AND.EX P2, PT, R101, RZ, PT, P2 ;  /* 0x000000ff6500720c */ /* 0x000fe20003f45320 */
[----:B------:R-:W1:Y:S03]  /*3190*/  LDC R235, c[0x0][0x298] ;  /* 0x0000a600ffeb7b82 */ /* 0x000e660000000800 */
[----:B0-----:R-:W-:Y:S01]  /*31a0*/  FSETP.GTU.FTZ.AND P3, PT, R103, R236, PT ;  /* 0x000000ec6700720b */ /* 0x001fe20003f7c000 */
[----:B-1---5:R-:W-:-:S12]  /*31b0*/  FMUL.FTZ R60, R60, R235 ;  /* 0x000000eb3c3c7220 */ /* 0x022fd80000410000 */
        /* <DEDUP_REMOVED lines=8> */
.L_x_27273:
        /* <DEDUP_REMOVED lines=12> */
.L_x_27276:
[----:B------:R-:W-:-:S07]  /*3300*/  MOV R221, R228 ;  /* 0x000000e400dd7202 */ /* 0x000fce0000000f00 */
.L_x_27277:
[----:B------:R-:W-:Y:S05]  /*3310*/  BSYNC B2 ;  /* 0x0000000000027941 */ /* 0x000fea0003800000 */
.L_x_27275:
        /* <DEDUP_REMOVED lines=16> */
.L_x_27281:
[----:B------:R-:W-:Y:S05]  /*3420*/  BSYNC B3 ;  /* 0x0000000000037941 */ /* 0x000fea0003800000 */
.L_x_27280:
        /* <DEDUP_REMOVED lines=44> */
.L_x_27279:
[----:B------:R-:W-:Y:S05]  /*36f0*/  BSYNC B2 ;  /* 0x0000000000027941 */ /* 0x000fea0003800000 */
.L_x_27278:
[----:B------:R-:W-:-:S05]  /*3700*/  I2FP.F32.U32 R102, R221 ;  /* 0x000000dd00667245 */ /* 0x000fca0000201000 */
[----:B------:R-:W-:Y:S01]  /*3710*/  FFMA.FTZ R101, R102, R237, 1.1641532182693481445e-10 ;  /* 0x2f00000066657423 */ /* 0x000fe200000100ed */
[----:B------:R-:W-:-:S04]  /*3720*/  FMUL.FTZ R102, R56, R235 ;  /* 0x000000eb38667220 */ /* 0x000fc80000410000 */
[----:B------:R-:W-:-:S04]  /*3730*/  FSETP.GTU.FTZ.AND P3, PT, R101, R236, PT ;  /* 0x000000ec6500720b */ /* 0x000fc80003f7c000 */
[----:B------:R-:W-:Y:S02]  /*3740*/  FSEL R101, R102, RZ, !P3 ;  /* 0x000000ff66657208 */ /* 0x000fe40005800000 */
[----:B------:R-:W-:-:S03]  /*3750*/  SEL R221, RZ, 0x1, P3 ;  /* 0x00000001ffdd7807 */ /* 0x000fc60001800000 */
[----:B------:R-:W-:-:S04]  /*3760*/  FADD.FTZ R60, R101, R60 ;  /* 0x0000003c653c7221 */ /* 0x000fc80000010000 */
[----:B------:R-:W-:-:S07]  /*3770*/  @P0 FADD.FTZ R60, R52, R60 ;  /* 0x0000003c343c0221 */ /* 0x000fce0000010000 */
.L_x_27274:
        /* <DEDUP_REMOVED lines=12> */
.L_x_27283:
[----:B------:R-:W-:-:S07]  /*3840*/  MOV R238, R228 ;  /* 0x000000e400ee7202 */ /* 0x000fce0000000f00 */
.L_x_27284:
[----:B------:R-:W-:Y:S05]  /*3850*/  BSYNC B2 ;  /* 0x0000000000027941 */ /* 0x000fea0003800000 */
.L_x_27282:
        /* <DEDUP_REMOVED lines=16> */
.L_x_27288:
[----:B------:R-:W-:Y:S05]  /*3960*/  BSYNC B3 ;  /* 0x0000000000037941 */ /* 0x000fea0003800000 */
.L_x_27287:
        /* <DEDUP_REMOVED lines=44> */
.L_x_27286:
[----:B------:R-:W-:Y:S05]  /*3c30*/  BSYNC B2 ;  /* 0x0000000000027941 */ /* 0x000fea0003800000 */
.L_x_27285:
[----:B------:R-:W-:Y:S01]  /*3c40*/  I2FP.F32.U32 R100, R238 ;  /* 0x000000ee00647245 */ /* 0x000fe20000201000 */
[----:B------:R-:W-:-:S04]  /*3c50*/  FMUL.FTZ R61, R61, R235 ;  /* 0x000000eb3d3d7220 */ /* 0x000fc80000410000 */
[----:B------:R-:W-:-:S05]  /*3c60*/  FFMA.FTZ R103, R100, R237, 1.1641532182693481445e-10 ;  /* 0x2f00000064677423 */ /* 0x000fca00000100ed */
        /* <DEDUP_REMOVED lines=8> */
.L_x_27289:
        /* <DEDUP_REMOVED lines=12> */
.L_x_27292:
[----:B------:R-:W-:-:S07]  /*3db0*/  IMAD.MOV.U32 R220, RZ, RZ, R228 ;  /* 0x000000ffffdc7224 */ /* 0x000fce00078e00e4 */
.L_x_27293:
[----:B------:R-:W-:Y:S05]  /*3dc0*/  BSYNC B2 ;  /* 0x0000000000027941 */ /* 0x000fea0003800000 */
.L_x_27291:
        /* <DEDUP_REMOVED lines=16> */
.L_x_27297:
[----:B------:R-:W-:Y:S05]  /*3ed0*/  BSYNC B3 ;  /* 0x0000000000037941 */ /* 0x000fea0003800000 */
.L_x_27296:
        /* <DEDUP_REMOVED lines=44> */
.L_x_27295:
[----:B------:R-:W-:Y:S05]  /*41a0*/  BSYNC B2 ;  /* 0x0000000000027941 */ /* 0x000fea0003800000 */
.L_x_27294:
        /* <DEDUP_REMOVED lines=8> */
.L_x_27290:
        /* <DEDUP_REMOVED lines=12> */
.L_x_27299:
[----:B------:R-:W-:-:S07]  /*42f0*/  IMAD.MOV.U32 R238, RZ, RZ, R228 ;  /* 0x000000ffffee7224 */ /* 0x000fce00078e00e4 */
.L_x_27300:
[----:B------:R-:W-:Y:S05]  /*4300*/  BSYNC B2 ;  /* 0x0000000000027941 */ /* 0x000fea0003800000 */
.L_x_27298:
        /* <DEDUP_REMOVED lines=16> */
.L_x_27304:
[----:B------:R-:W-:Y:S05]  /*4410*/  BSYNC B3 ;  /* 0x0000000000037941 */ /* 0x000fea0003800000 */
.L_x_27303:
        /* <DEDUP_REMOVED lines=44> */
.L_x_27302:
[----:B------:R-:W-:Y:S05]  /*46e0*/  BSYNC B2 ;  /* 0x0000000000027941 */ /* 0x000fea0003800000 */
.L_x_27301:
        /* <DEDUP_REMOVED lines=11> */
.L_x_27305:
        /* <DEDUP_REMOVED lines=12> */
.L_x_27308:
[----:B------:R-:W-:-:S07]  /*4860*/  IMAD.MOV.U32 R219, RZ, RZ, R228 ;  /* 0x000000ffffdb7224 */ /* 0x000fce00078e00e4 */
.L_x_27309:
[----:B------:R-:W-:Y:S05]  /*4870*/  BSYNC B2 ;  /* 0x0000000000027941 */ /* 0x000fea0003800000 */
.L_x_27307:
        /* <DEDUP_REMOVED lines=16> */
.L_x_27313:
[----:B------:R-:W-:Y:S05]  /*4980*/  BSYNC B3 ;  /* 0x0000000000037941 */ /* 0x000fea0003800000 */
.L_x_27312:
        /* <DEDUP_REMOVED lines=44> */
.L_x_27311:
[----:B------:R-:W-:Y:S05]  /*4c50*/  BSYNC B2 ;  /* 0x0000000000027941 */ /* 0x000fea0003800000 */
.L_x_27310:
        /* <DEDUP_REMOVED lines=8> */
.L_x_27306:
        /* <DEDUP_REMOVED lines=12> */
.L_x_27315:
[----:B------:R-:W-:-:S07]  /*4da0*/  IMAD.MOV.U32 R238, RZ, RZ, R228 ;  /* 0x000000ffffee7224 */ /* 0x000fce00078e00e4 */
.L_x_27316:
[----:B------:R-:W-:Y:S05]  /*4db0*/  BSYNC B2 ;  /* 0x0000000000027941 */ /* 0x000fea0003800000 */
.L_x_27314:
        /* <DEDUP_REMOVED lines=16> */
.L_x_27320:
[----:B------:R-:W-:Y:S05]  /*4ec0*/  BSYNC B3 ;  /* 0x0000000000037941 */ /* 0x000fea0003800000 */
.L_x_27319:
        /* <DEDUP_REMOVED lines=44> */
.L_x_27318:
[----:B------:R-:W-:Y:S05]  /*5190*/  BSYNC B2 ;  /* 0x0000000000027941 */ /* 0x000fea0003800000 */
.L_x_27317:
[----:B------:R-:W-:Y:S01]  /*51a0*/  I2FP.F32.U32 R100, R238 ;  /* 0x000000ee00647245 */ /* 0x000fe20000201000 */
[----:B------:R-:W-:-:S04]  /*51b0*/  FMUL.FTZ R63, R63, R235 ;  /* 0x000000eb3f3f7220 */ /* 0x000fc80000410000 */
[----:B------:R-:W-:-:S05]  /*51c0*/  FFMA.FTZ R103, R100, R237, 1.1641532182693481445e-10 ;  /* 0x2f00000064677423 */ /* 0x000fca00000100ed */
        /* <DEDUP_REMOVED lines=8> */
.L_x_27321:
        /* <DEDUP_REMOVED lines=12> */
.L_x_27324:
[----:B------:R-:W-:-:S07]  /*5310*/  MOV R218, R228 ;  /* 0x000000e400da7202 */ /* 0x000fce0000000f00 */
.L_x_27325:
[----:B------:R-:W-:Y:S05]  /*5320*/  BSYNC B2 ;  /* 0x0000000000027941 */ /* 0x000fea0003800000 */
.L_x_27323:
        /* <DEDUP_REMOVED lines=16> */
.L_x_27329:
[----:B------:R-:W-:Y:S05]  /*5430*/  BSYNC B3 ;  /* 0x0000000000037941 */ /* 0x000fea0003800000 */
.L_x_27328:
        /* <DEDUP_REMOVED lines=44> */
.L_x_27327:
[----:B------:R-:W-:Y:S05]  /*5700*/  BSYNC B2 ;  /* 0x0000000000027941 */ /* 0x000fea0003800000 */
.L_x_27326:
[----:B------:R-:W-:Y:S01]  /*5710*/  I2FP.F32.U32 R100, R218 ;  /* 0x000000da00647245 */ /* 0x000fe20000201000 */
[----:B------:R-:W-:-:S04]  /*5720*/  FMUL.FTZ R235, R59, R235 ;  /* 0x000000eb3beb7220 */ /* 0x000fc80000410000 */
[----:B------:R-:W-:-:S05]  /*5730*/  FFMA.FTZ R237, R100, R237, 1.1641532182693481445e-10 ;  /* 0x2f00000064ed7423 */ /* 0x000fca00000100ed */
[----:B------:R-:W-:-:S04]  /*5740*/  FSETP.GTU.FTZ.AND P2, PT, R237, R236, PT ;  /* 0x000000eced00720b */ /* 0x000fc80003f5c000 */
[----:B------:R-:W-:Y:S02]  /*5750*/  FSEL R100, R235, RZ, !P2 ;  /* 0x000000ffeb647208 */ /* 0x000fe40005000000 */
[----:B------:R-:W-:-:S03]  /*5760*/  SEL R218, RZ, 0x1, P2 ;  /* 0x00000001ffda7807 */ /* 0x000fc60001000000 */
[----:B------:R-:W-:-:S04]  /*5770*/  FADD.FTZ R63, R100, R63 ;  /* 0x0000003f643f7221 */ /* 0x000fc80000010000 */
[----:B------:R-:W-:-:S07]  /*5780*/  @P0 FADD.FTZ R63, R55, R63 ;  /* 0x0000003f373f0221 */ /* 0x000fce0000010000 */
.L_x_27322:
[----:B------:R-:W-:Y:S01]  /*5790*/  LOP3.LUT P0, RZ, R233, 0x1, RZ, 0xc0, !PT ;  /* 0x00000001e9ff7812 */ /* 0x000fe2000780c0ff */
[C---:B------:R-:W-:Y:S01]  /*57a0*/  IMAD.SHL.U32 R235, R234.reuse, 0x4, RZ ;  /* 0x00000004eaeb7824 */ /* 0x040fe200078e00ff */
[----:B------:R-:W-:Y:S02]  /*57b0*/  SEL R104, RZ, 0x1000000, P5 ;  /* 0x01000000ff687807 */ /* 0x000fe40002800000 */
[----:B------:R-:W-:Y:S02]  /*57c0*/  SEL R107, RZ, 0x1, P0 ;  /* 0x00000001ff6b7807 */ /* 0x000fe40000000000 */
[----:B------:R-:W-:Y:S02]  /*57d0*/  LEA R102, P0, R234, UR30, 0x4 ;  /* 0x0000001eea667c11 */ /* 0x000fe4000f8020ff */
[----:B------:R-:W-:Y:S02]  /*57e0*/  SEL R105, RZ, 0x10000, P4 ;  /* 0x00010000ff697807 */ /* 0x000fe40002000000 */
[----:B------:R-:W-:-:S02]  /*57f0*/  SEL R106, RZ, 0x100, P3 ;  /* 0x00000100ff6a7807 */ /* 0x000fc40001800000 */
[C---:B------:R-:W-:Y:S02]  /*5800*/  LEA.HI.X R103, R234.reuse, UR31, RZ, 0x4, P0 ;  /* 0x0000001fea677c11 */ /* 0x040fe400080f24ff */
[----:B------:R-:W-:Y:S02]  /*5810*/  SHF.L.U64.HI R236, R234, 0x2, RZ ;  /* 0x00000002eaec7819 */ /* 0x000fe400000102ff */
[----:B------:R-:W-:Y:S01]  /*5820*/  IADD3 R100, P0, R235, UR32, RZ ;  /* 0x00000020eb647c10 */ /* 0x000fe2000ff1e0ff */
[----:B------:R0:W-:Y:S01]  /*5830*/  STG.E.128 desc[UR4][R102.64], R60 ;  /* 0x0000003c66007986 */ /* 0x0001e2000c101d04 */
[----:B------:R-:W-:Y:S02]  /*5840*/  IADD3 R104, R106, R104, R105 ;  /* 0x000000686a687210 */ /* 0x000fe40007ffe069 */
[----:B------:R-:W-:Y:S02]  /*5850*/  IADD3.X R101, R236, UR33, RZ, P0, !PT ;  /* 0x00000021ec657c10 */ /* 0x000fe400087fe4ff */
[----:B------:R-:W-:-:S05]  /*5860*/  IADD3 R107, R104, R107, RZ ;  /* 0x0000006b686b7210 */ /* 0x000fca0007ffe0ff */
[----:B------:R0:W-:Y:S01]  /*5870*/  STG.E desc[UR4][R100.64], R107 ;  /* 0x0000006b64007986 */ /* 0x0001e2000c101904 */
[----:B------:R-:W-:Y:S05]  /*5880*/  @!P1 BRA `(.L_x_27330) ;  /* 0x00000000002c9947 */ /* 0x000fea0003800000 */
[----:B0-----:R-:W-:Y:S01]  /*5890*/  IMAD.U32 R103, R219, 0x10000, RZ ;  /* 0x00010000db677824 */ /* 0x001fe200078e00ff */
[----:B------:R-:W-:Y:S02]  /*58a0*/  LOP3.LUT R102, R218, 0xffff, RZ, 0xc0, !PT ;  /* 0x0000ffffda667812 */ /* 0x000fe400078ec0ff */
[----:B------:R-:W-:Y:S02]  /*58b0*/  LOP3.LUT R105, R220, 0xff, RZ, 0xc0, !PT ;  /* 0x000000ffdc697812 */ /* 0x000fe400078ec0ff */
[----:B------:R-:W-:Y:S02]  /*58c0*/  LOP3.LUT R103, R103, 0xff0000, RZ, 0xc0, !PT ;  /* 0x00ff000067677812 */ /* 0x000fe400078ec0ff */
[----:B------:R-:W-:-:S03]  /*58d0*/  IADD3 R100, P0, R235, UR34, RZ ;  /* 0x00000022eb647c10 */ /* 0x000fc6000ff1e0ff */
[----:B------:R-:W-:Y:S01]  /*58e0*/  IMAD R102, R102, 0x1000000, R103 ;  /* 0x0100000066667824 */ /* 0x000fe200078e0267 */
[----:B------:R-:W-:Y:S02]  /*58f0*/  LOP3.LUT R103, R221, 0xff, RZ, 0xc0, !PT ;  /* 0x000000ffdd677812 */ /* 0x000fe400078ec0ff */
[----:B------:R-:W-:Y:S02]  /*5900*/  IADD3.X R101, R236, UR35, RZ, P0, !PT ;  /* 0x00000023ec657c10 */ /* 0x000fe400087fe4ff */
[----:B------:R-:W-:-:S05]  /*5910*/  LEA R102, R105, R102, 0x8 ;  /* 0x0000006669667211 */ /* 0x000fca00078e40ff */
[----:B------:R-:W-:-:S05]  /*5920*/  IMAD.IADD R103, R102, 0x1, R103 ;  /* 0x0000000166677824 */ /* 0x000fca00078e0267 */
[----:B------:R1:W-:Y:S02]  /*5930*/  STG.E desc[UR4][R100.64], R103 ;  /* 0x0000006764007986 */ /* 0x0003e4000c101904 */
.L_x_27330:
[----:B0-----:R-:W-:-:S07]  /*5940*/  VIADD R102, R234, 0x20 ;  /* 0x00000020ea667836 */ /* 0x001fce0000000000 */
.L_x_27265:
[----:B------:R-:W-:Y:S05]  /*5950*/  BSYNC B1 ;  /* 0x0000000000017941 */ /* 0x000fea0003800000 */
.L_x_27264:
[----:B------:R-:W-:Y:S01]  /*5960*/  LOP3.LUT P0, RZ, R233, 0x2000, RZ, 0xc0, !PT ;  /* 0x00002000e9ff7812 */ /* 0x000fe2000780c0ff */
[----:B------:R-:W-:-:S12]  /*5970*/  BSSY B1, `(.L_x_27331) ;  /* 0x00002df000017945 */ /* 0x000fd80003800000 */
[----:B------:R-:W-:Y:S05]  /*5980*/  @!P0 BRA `(.L_x_27332) ;  /* 0x0000002c00748947 */ /* 0x000fea0003800000 */
[----:B-1----:R-:W0:Y:S01]  /*5990*/  LDC.64 R100, c[0x0][0x228] ;  /* 0x00008a00ff647b82 */ /* 0x002e220000000a00 */
        /* <DEDUP_REMOVED lines=25> */
.L_x_27334:
[----:B------:R-:W-:-:S07]  /*5b30*/  IMAD.MOV.U32 R238, RZ, RZ, R228 ;  /* 0x000000ffffee7224 */ /* 0x000fce00078e00e4 */
.L_x_27335:
[----:B------:R-:W-:Y:S05]  /*5b40*/  BSYNC B2 ;  /* 0x0000000000027941 */ /* 0x000fea0003800000 */
.L_x_27333:
        /* <DEDUP_REMOVED lines=16> */
.L_x_27339:
[----:B------:R-:W-:Y:S05]  /*5c50*/  BSYNC B3 ;  /* 0x0000000000037941 */ /* 0x000fea0003800000 */
.L_x_27338:
        /* <DEDUP_REMOVED lines=44> */
.L_x_27337:
[----:B------:R-:W-:Y:S05]  /*5f20*/  BSYNC B2 ;  /* 0x0000000000027941 */ /* 0x000fea0003800000 */
.L_x_27336:
[----:B------:R-:W0:Y:S01]  /*5f30*/  LDC R235, c[0x0][0x294] ;  /* 0x0000a500ffeb7b82 */ /* 0x000e220000000800 */
[----:B------:R-:W-:Y:S01]  /*5f40*/  HFMA2.MMA R236, -RZ, RZ, 0.1171875, 0 ;  /* 0x2f800000ffec7435 */ /* 0x000fe200000001ff */
[----:B------:R-:W-:Y:S02]  /*5f50*/  I2FP.F32.U32 R105, R238 ;  /* 0x000000ee00697245 */ /* 0x000fe40000201000 */
[----:B------:R-:W-:Y:S02]  /*5f60*/  ISETP.NE.U32.AND P2, PT, R100, RZ, PT ;  /* 0x000000ff6400720c */ /* 0x000fe40003f45070 */
[----:B------:R-:W-:Y:S02]  /*5f70*/  LOP3.LUT R233, R233, 0xfffffffe, RZ, 0xc0, !PT ;  /* 0xfffffffee9e97812 */ /* 0x000fe400078ec0ff */
[----:B------:R-:W1:Y:S01]  /*5f80*/  LDC R103, c[0x0][0x298] ;  /* 0x0000a600ff677b82 */ /* 0x000e620000000800 */
[----:B------:R-:W-:Y:S02]  /*5f90*/  ISETP.NE.AND.EX P2, PT, R101, RZ, PT, P2 ;  /* 0x000000ff6500720c */ /* 0x000fe40003f45320 */
[----:B------:R-:W-:-:S05]  /*5fa0*/  FFMA.FTZ R104, R105, R236, 1.1641532182693481445e-10 ;  /* 0x2f00000069687423 */ /* 0x000fca00000100ec */
[----:B0-----:R-:W-:Y:S01]  /*5fb0*/  FSETP.GTU.FTZ.AND P3, PT, R104, R235, PT ;  /* 0x000000eb6800720b */ /* 0x001fe20003f7c000 */
[----:B-1---5:R-:W-:-:S12]  /*5fc0*/  FMUL.FTZ R64, R64, R103 ;  /* 0x0000006740407220 */ /* 0x022fd80000410000 */
        /* <DEDUP_REMOVED lines=8> */
.L_x_27340:
        /* <DEDUP_REMOVED lines=12> */
.L_x_27343:
[----:B------:R-:W-:-:S07]  /*6110*/  IMAD.MOV.U32 R221, RZ, RZ, R228 ;  /* 0x000000ffffdd7224 */ /* 0x000fce00078e00e4 */
.L_x_27344:
[----:B------:R-:W-:Y:S05]  /*6120*/  BSYNC B2 ;  /* 0x0000000000027941 */ /* 0x000fea0003800000 */
.L_x_27342:
        /* <DEDUP_REMOVED lines=16> */
.L_x_27348:
[----:B------:R-:W-:Y:S05]  /*6230*/  BSYNC B3 ;  /* 0x0000000000037941 */ /* 0x000fea0003800000 */
.L_x_27347:
        /* <DEDUP_REMOVED lines=44> */
.L_x_27346:
[----:B------:R-:W-:Y:S05]  /*6500*/  BSYNC B2 ;  /* 0x0000000000027941 */ /* 0x000fea0003800000 */
.L_x_27345:
        /* <DEDUP_REMOVED lines=8> */
.L_x_27341:
        /* <DEDUP_REMOVED lines=12> */
.L_x_27350:
[----:B------:R-:W-:-:S07]  /*6650*/  IMAD.MOV.U32 R237, RZ, RZ, R228 ;  /* 0x000000ffffed7224 */ /* 0x000fce00078e00e4 */
.L_x_27351:
[----:B------:R-:W-:Y:S05]  /*6660*/  BSYNC B2 ;  /* 0x0000000000027941 */ /* 0x000fea0003800000 */
.L_x_27349:
        /* <DEDUP_REMOVED lines=16> */
.L_x_27355:
[----:B------:R-:W-:Y:S05]  /*6770*/  BSYNC B3 ;  /* 0x0000000000037941 */ /* 0x000fea0003800000 */
.L_x_27354:
        /* <DEDUP_REMOVED lines=44> */
.L_x_27353:
[----:B------:R-:W-:Y:S05]  /*6a40*/  BSYNC B2 ;  /* 0x0000000000027941 */ /* 0x000fea0003800000 */
.L_x_27352:
        /* <DEDUP_REMOVED lines=11> */
.L_x_27356:
        /* <DEDUP_REMOVED lines=12> */
.L_x_27359:
[----:B------:R-:W-:-:S07]  /*6bc0*/  MOV R220, R228 ;  /* 0x000000e400dc7202 */ /* 0x000fce0000000f00 */
.L_x_27360:
[----:B------:R-:W-:Y:S05]  /*6bd0*/  BSYNC B2 ;  /* 0x0000000000027941 */ /* 0x000fea0003800000 */
.L_x_27358:
        /* <DEDUP_REMOVED lines=16> */
.L_x_27364:
[----:B------:R-:W-:Y:S05]  /*6ce0*/  BSYNC B3 ;  /* 0x0000000000037941 */ /* 0x000fea0003800000 */
.L_x_27363:
        /* <DEDUP_REMOVED lines=44> */
.L_x_27362:
[----:B------:R-:W-:Y:S05]  /*6fb0*/  BSYNC B2 ;  /* 0x0000000000027941 */ /* 0x000fea0003800000 */
.L_x_27361:
        /* <DEDUP_REMOVED lines=8> */
.L_x_27357:
        /* <DEDUP_REMOVED lines=12> */
.L_x_27366:
[----:B------:R-:W-:-:S07]  /*7100*/  MOV R237, R228 ;  /* 0x000000e400ed7202 */ /* 0x000fce0000000f00 */
.L_x_27367:
[----:B------:R-:W-:Y:S05]  /*7110*/  BSYNC B2 ;  /* 0x0000000000027941 */ /* 0x000fea0003800000 */
.L_x_27365:
        /* <DEDUP_REMOVED lines=16> */
.L_x_27371:
[----:B------:R-:W-:Y:S05]  /*7220*/  BSYNC B3 ;  /* 0x0000000000037941 */ /* 0x000fea0003800000 */
.L_x_27370:
        /* <DEDUP_REMOVED lines=44> */
.L_x_27369:
[----:B------:R-:W-:Y:S05]  /*74f0*/  BSYNC B2 ;  /* 0x0000000000027941 */ /* 0x000fea0003800000 */
.L_x_27368:
        /* <DEDUP_REMOVED lines=11> */
.L_x_27372:
        /* <DEDUP_REMOVED lines=12> */
.L_x_27375:
[----:B------:R-:W-:-:S07]  /*7670*/  IMAD.MOV.U32 R219, RZ, RZ, R228 ;  /* 0x000000ffffdb7224 */ /* 0x000fce00078e00e4 */
.L_x_27376:
[----:B------:R-:W-:Y:S05]  /*7680*/  BSYNC B2 ;  /* 0x0000000000027941 */ /* 0x000fea0003800000 */
.L_x_27374:
        /* <DEDUP_REMOVED lines=16> */
.L_x_27380:
[----:B------:R-:W-:Y:S05]  /*7790*/  BSYNC B3 ;  /* 0x0000000000037941 */ /* 0x000fea0003800000 */
.L_x_27379:
        /* <DEDUP_REMOVED lines=44> */
.L_x_27378:
[----:B------:R-:W-:Y:S05]  /*7a60*/  BSYNC B2 ;  /* 0x0000000000027941 */ /* 0x000fea0003800000 */
.L_x_27377:
        /* <DEDUP_REMOVED lines=8> */
.L_x_27373:
        /* <DEDUP_REMOVED lines=12> */
.L_x_27382:
[----:B------:R-:W-:-:S07]  /*7bb0*/  IMAD.MOV.U32 R237, RZ, RZ, R228 ;  /* 0x000000ffffed7224 */ /* 0x000fce00078e00e4 */
.L_x_27383:
[----:B------:R-:W-:Y:S05]  /*7bc0*/  BSYNC B2 ;  /* 0x0000000000027941 */ /* 0x000fea0003800000 */
.L_x_27381:
        /* <DEDUP_REMOVED lines=16> */
.L_x_27387:
[----:B------:R-:W-:Y:S05]  /*7cd0*/  BSYNC B3 ;  /* 0x0000000000037941 */ /* 0x000fea0003800000 */
.L_x_27386:
        /* <DEDUP_REMOVED lines=44> */
.L_x_27385:
[----:B------:R-:W-:Y:S05]  /*7fa0*/  BSYNC B2 ;  /* 0x0000000000027941 */ /* 0x000fea0003800000 */
.L_x_27384:
        /* <DEDUP_REMOVED lines=11> */
.L_x_27388:
        /* <DEDUP_REMOVED lines=12> */
.L_x_27391:
[----:B------:R-:W-:-:S07]  /*8120*/  IMAD.MOV.U32 R218, RZ, RZ, R228 ;  /* 0x000000ffffda7224 */ /* 0x000fce00078e00e4 */
.L_x_27392:
[----:B------:R-:W-:Y:S05]  /*8130*/  BSYNC B2 ;  /* 0x0000000000027941 */ /* 0x000fea0003800000 */
.L_x_27390:
        /* <DEDUP_REMOVED lines=16> */
.L_x_27396:
[----:B------:R-:W-:Y:S05]  /*8240*/  BSYNC B3 ;  /* 0x0000000000037941 */ /* 0x000fea0003800000 */
.L_x_27395:
        /* <DEDUP_REMOVED lines=44> */
.L_x_27394:
[----:B------:R-:W-:Y:S05]  /*8510*/  BSYNC B2 ;  /* 0x0000000000027941 */ /* 0x000fea0003800000 */
.L_x_27393:
        /* <DEDUP_REMOVED lines=8> */
.L_x_27389:
[----:B------:R-:W-:Y:S02]  /*85a0*/  LOP3.LUT P0, RZ, R233, 0x1, RZ, 0xc0, !PT ;  /* 0x00000001e9ff7812 */ /* 0x000fe4000780c0ff */
[----:B------:R-:W-:Y:S02]  /*85b0*/  SEL R103, RZ, 0x1000000, P5 ;  /* 0x01000000ff677807 */ /* 0x000fe40002800000 */
[----:B------:R-:W-:Y:S02]  /*85c0*/  SEL R236, RZ, 0x1, P0 ;  /* 0x00000001ffec7807 */ /* 0x000fe40000000000 */
[----:B------:R-:W-:Y:S02]  /*85d0*/  SEL R106, RZ, 0x10000, P4 ;  /* 0x00010000ff6a7807 */ /* 0x000fe40002000000 */
[----:B------:R-:W-:Y:S02]  /*85e0*/  SEL R107, RZ, 0x100, P3 ;  /* 0x00000100ff6b7807 */ /* 0x000fe40001800000 */
[----:B------:R-:W-:-:S02]  /*85f0*/  LEA R104, P0, R102, UR30, 0x4 ;  /* 0x0000001e66687c11 */ /* 0x000fc4000f8020ff */
[C---:B------:R-:W-:Y:S02]  /*8600*/  SHF.L.U32 R235, R102.reuse, 0x2, RZ ;  /* 0x0000000266eb7819 */ /* 0x040fe400000006ff */
[C---:B------:R-:W-:Y:S02]  /*8610*/  LEA.HI.X R105, R102.reuse, UR31, RZ, 0x4, P0 ;  /* 0x0000001f66697c11 */ /* 0x040fe400080f24ff */
[----:B------:R-:W-:Y:S02]  /*8620*/  IADD3 R103, R107, R103, R106 ;  /* 0x000000676b677210 */ /* 0x000fe40007ffe06a */
[----:B------:R-:W-:Y:S01]  /*8630*/  SHF.L.U64.HI R237, R102, 0x2, RZ ;  /* 0x0000000266ed7819 */ /* 0x000fe200000102ff */
[----:B------:R0:W-:Y:S01]  /*8640*/  STG.E.128 desc[UR4][R104.64], R64 ;  /* 0x0000004068007986 */ /* 0x0001e2000c101d04 */
[----:B------:R-:W-:Y:S01]  /*8650*/  IADD3 R100, P0, R235, UR32, RZ ;  /* 0x00000020eb647c10 */ /* 0x000fe2000ff1e0ff */
[----:B------:R-:W-:-:S03]  /*8660*/  IMAD.IADD R103, R103, 0x1, R236 ;  /* 0x0000000167677824 */ /* 0x000fc600078e02ec */
[----:B------:R-:W-:-:S05]  /*8670*/  IADD3.X R101, R237, UR33, RZ, P0, !PT ;  /* 0x00000021ed657c10 */ /* 0x000fca00087fe4ff */
[----:B------:R0:W-:Y:S01]  /*8680*/  STG.E desc[UR4][R100.64], R103 ;  /* 0x0000006764007986 */ /* 0x0001e2000c101904 */
[----:B------:R-:W-:Y:S05]  /*8690*/  @!P1 BRA `(.L_x_27397) ;  /* 0x00000000002c9947 */ /* 0x000fea0003800000 */
[----:B0-----:R-:W-:Y:S01]  /*86a0*/  IMAD.U32 R104, R219, 0x10000, RZ ;  /* 0x00010000db687824 */ /* 0x001fe200078e00ff */
[----:B------:R-:W-:Y:S02]  /*86b0*/  LOP3.LUT R103, R218, 0xffff, RZ, 0xc0, !PT ;  /* 0x0000ffffda677812 */ /* 0x000fe400078ec0ff */
[----:B------:R-:W-:Y:S02]  /*86c0*/  LOP3.LUT R106, R220, 0xff, RZ, 0xc0, !PT ;  /* 0x000000ffdc6a7812 */ /* 0x000fe400078ec0ff */
[----:B------:R-:W-:Y:S02]  /*86d0*/  LOP3.LUT R104, R104, 0xff0000, RZ, 0xc0, !PT ;  /* 0x00ff000068687812 */ /* 0x000fe400078ec0ff */
[----:B------:R-:W-:Y:S02]  /*86e0*/  IADD3 R100, P0, R235, UR34, RZ ;  /* 0x00000022eb647c10 */ /* 0x000fe4000ff1e0ff */
[----:B------:R-:W-:Y:S02]  /*86f0*/  LEA R103, R103, R104, 0x18 ;  /* 0x0000006867677211 */ /* 0x000fe400078ec0ff */
[----:B------:R-:W-:-:S02]  /*8700*/  LOP3.LUT R104, R221, 0xff, RZ, 0xc0, !PT ;  /* 0x000000ffdd687812 */ /* 0x000fc400078ec0ff */
[----:B------:R-:W-:Y:S01]  /*8710*/  IADD3.X R101, R237, UR35, RZ, P0, !PT ;  /* 0x00000023ed657c10 */ /* 0x000fe200087fe4ff */
[----:B------:R-:W-:-:S04]  /*8720*/  IMAD R103, R106, 0x100, R103 ;  /* 0x000001006a677824 */ /* 0x000fc800078e0267 */
[----:B------:R-:W-:-:S05]  /*8730*/  IMAD.IADD R103, R103, 0x1, R104 ;  /* 0x0000000167677824 */ /* 0x000fca00078e0268 */
[----:B------:R1:W-:Y:S02]  /*8740*/  STG.E desc[UR4][R100.64], R103 ;  /* 0x0000006764007986 */ /* 0x0003e4000c101904 */
.L_x_27397:
[----:B------:R-:W-:-:S07]  /*8750*/  IADD3 R102, R102, 0x20, RZ ;  /* 0x0000002066667810 */ /* 0x000fce0007ffe0ff */
.L_x_27332:
[----:B------:R-:W-:Y:S05]  /*8760*/  BSYNC B1 ;  /* 0x0000000000017941 */ /* 0x000fea0003800000 */
.L_x_27331:
[----:B------:R-:W-:Y:S01]  /*8770*/  LOP3.LUT P0, RZ, R233, 0x1000, RZ, 0xc0, !PT ;  /* 0x00001000e9ff7812 */ /* 0x000fe2000780c0ff */
[----:B------:R-:W-:-:S12]  /*8780*/  BSSY B1, `(.L_x_27398) ;  /* 0x00002df000017945 */ /* 0x000fd80003800000 */
[----:B------:R-:W-:Y:S05]  /*8790*/  @!P0 BRA `(.L_x_27399) ;  /* 0x0000002c00748947 */ /* 0x000fea0003800000 */
[----:B01----:R-:W0:Y:S01]  /*87a0*/  LDC.64 R100, c[0x0][0x228] ;  /* 0x00008a00ff647b82 */ /* 0x003e220000000a00 */
        /* <DEDUP_REMOVED lines=25> */
.L_x_27401:
[----:B------:R-:W-:-:S07]  /*8940*/  IMAD.MOV.U32 R238, RZ, RZ, R228 ;  /* 0x000000ffffee7224 */ /* 0x000fce00078e00e4 */
.L_x_27402:
[----:B------:R-:W-:Y:S05]  /*8950*/  BSYNC B2 ;  /* 0x0000000000027941 */ /* 0x000fea0003800000 */
.L_x_27400:
        /* <DEDUP_REMOVED lines=16> */
.L_x_27406:
[----:B------:R-:W-:Y:S05]  /*8a60*/  BSYNC B3 ;  /* 0x0000000000037941 */ /* 0x000fea0003800000 */
.L_x_27405:
        /* <DEDUP_REMOVED lines=44> */
.L_x_27404:
[----:B------:R-:W-:Y:S05]  /*8d30*/  BSYNC B2 ;  /* 0x0000000000027941 */ /* 0x000fea0003800000 */
.L_x_27403:
        /* <DEDUP_REMOVED lines=18> */
.L_x_27407:
        /* <DEDUP_REMOVED lines=12> */
.L_x_27410:
[----:B------:R-:W-:-:S07]  /*8f20*/  IMAD.MOV.U32 R221, RZ, RZ, R228 ;  /* 0x000000ffffdd7224 */ /* 0x000fce00078e00e4 */
.L_x_27411:
[----:B------:R-:W-:Y:S05]  /*8f30*/  BSYNC B2 ;  /* 0x0000000000027941 */ /* 0x000fea0003800000 */
.L_x_27409:
        /* <DEDUP_REMOVED lines=16> */
.L_x_27415:
[----:B------:R-:W-:Y:S05]  /*9040*/  BSYNC B3 ;  /* 0x0000000000037941 */ /* 0x000fea0003800000 */
.L_x_27414:
        /* <DEDUP_REMOVED lines=44> */
.L_x_27413:
[----:B------:R-:W-:Y:S05]  /*9310*/  BSYNC B2 ;  /* 0x0000000000027941 */ /* 0x000fea0003800000 */
.L_x_27412:
        /* <DEDUP_REMOVED lines=8> */
.L_x_27408:
        /* <DEDUP_REMOVED lines=12> */
.L_x_27417:
[----:B------:R-:W-:-:S07]  /*9460*/  IMAD.MOV.U32 R237, RZ, RZ, R228 ;  /* 0x000000ffffed7224 */ /* 0x000fce00078e00e4 */
.L_x_27418:
[----:B------:R-:W-:Y:S05]  /*9470*/  BSYNC B2 ;  /* 0x0000000000027941 */ /* 0x000fea0003800000 */
.L_x_27416:
        /* <DEDUP_REMOVED lines=16> */
.L_x_27422:
[----:B------:R-:W-:Y:S05]  /*9580*/  BSYNC B3 ;  /* 0x0000000000037941 */ /* 0x000fea0003800000 */
.L_x_27421:
        /* <DEDUP_REMOVED lines=44> */
.L_x_27420:
[----:B------:R-:W-:Y:S05]  /*9850*/  BSYNC B2 ;  /* 0x0000000000027941 */ /* 0x000fea0003800000 */
.L_x_27419:
        /* <DEDUP_REMOVED lines=11> */
.L_x_27423:
        /* <DEDUP_REMOVED lines=12> */
.L_x_27426:
[----:B------:R-:W-:-:S07]  /*99d0*/  IMAD.MOV.U32 R220, RZ, RZ, R228 ;  /* 0x000000ffffdc7224 */ /* 0x000fce00078e00e4 */
.L_x_27427:
[----:B------:R-:W-:Y:S05]  /*99e0*/  BSYNC B2 ;  /* 0x0000000000027941 */ /* 0x000fea0003800000 */
.L_x_27425:
        /* <DEDUP_REMOVED lines=16> */
.L_x_27431:
[----:B------:R-:W-:Y:S05]  /*9af0*/  BSYNC B3 ;  /* 0x0000000000037941 */ /* 0x000fea0003800000 */
.L_x_27430:
        /* <DEDUP_REMOVED lines=44> */
.L_x_27429:
[----:B------:R-:W-:Y:S05]  /*9dc0*/  BSYNC B2 ;  /* 0x0000000000027941 */ /* 0x000fea0003800000 */
.L_x_27428:
        /* <DEDUP_REMOVED lines=8> */
.L_x_27424:
        /* <DEDUP_REMOVED lines=12> */
.L_x_27433:
[----:B------:R-:W-:-:S07]  /*9f10*/  IMAD.MOV.U32 R237, RZ, RZ, R228 ;  /* 0x000000ffffed7224 */ /* 0x000fce00078e00e4 */
.L_x_27434:
[----:B------:R-:W-:Y:S05]  /*9f20*/  BSYNC B2 ;  /* 0x0000000000027941 */ /* 0x000fea0003800000 */
.L_x_27432:
        /* <DEDUP_REMOVED lines=16> */
.L_x_27438:
[----:B------:R-:W-:Y:S05]  /*a030*/  BSYNC B3 ;  /* 0x0000000000037941 */ /* 0x000fea0003800000 */
.L_x_27437:
        /* <DEDUP_REMOVED lines=44> */
.L_x_27436:
[----:B------:R-:W-:Y:S05]  /*a300*/  BSYNC B2 ;  /* 0x0000000000027941 */ /* 0x000fea0003800000 */
.L_x_27435:
        /* <DEDUP_REMOVED lines=11> */
.L_x_27439:
        /* <DEDUP_REMOVED lines=12> */
.L_x_27442:
[----:B------:R-:W-:-:S07]  /*a480*/  MOV R219, R228 ;  /* 0x000000e400db7202 */ /* 0x000fce0000000f00 */
.L_x_27443:
[----:B------:R-:W-:Y:S05]  /*a490*/  BSYNC B2 ;  /* 0x0000000000027941 */ /* 0x000fea0003800000 */
.L_x_27441:
        /* <DEDUP_REMOVED lines=16> */
.L_x_27447:
[----:B------:R-:W-:Y:S05]  /*a5a0*/  BSYNC B3 ;  /* 0x0000000000037941 */ /* 0x000fea0003800000 */
.L_x_27446:
        /* <DEDUP_REMOVED lines=44> */
.L_x_27445:
[----:B------:R-:W-:Y:S05]  /*a870*/  BSYNC B2 ;  /* 0x0000000000027941 */ /* 0x000fea0003800000 */
.L_x_27444:
        /* <DEDUP_REMOVED lines=8> */
.L_x_27440:
        /* <DEDUP_REMOVED lines=12> */
.L_x_27449:
[----:B------:R-:W-:-:S07]  /*a9c0*/  MOV R237, R228 ;  /* 0x000000e400ed7202 */ /* 0x000fce0000000f00 */
.L_x_27450:
[----:B------:R-:W-:Y:S05]  /*a9d0*/  BSYNC B2 ;  /* 0x0000000000027941 */ /* 0x000fea0003800000 */
.L_x_27448:
        /* <DEDUP_REMOVED lines=16> */
.L_x_27454:
[----:B------:R-:W-:Y:S05]  /*aae0*/  BSYNC B3 ;  /* 0x0000000000037941 */ /* 0x000fea0003800000 */
.L_x_27453:
        /* <DEDUP_REMOVED lines=44> */
.L_x_27452:
[----:B------:R-:W-:Y:S05]  /*adb0*/  BSYNC B2 ;  /* 0x0000000000027941 */ /* 0x000fea0003800000 */
.L_x_27451:
        /* <DEDUP_REMOVED lines=11> */
.L_x_27455:
        /* <DEDUP_REMOVED lines=12> */
.L_x_27458:
[----:B------:R-:W-:-:S07]  /*af30*/  IMAD.MOV.U32 R218, RZ, RZ, R228 ;  /* 0x000000ffffda7224 */ /* 0x000fce00078e00e4 */
.L_x_27459:
[----:B------:R-:W-:Y:S05]  /*af40*/  BSYNC B2 ;  /* 0x0000000000027941 */ /* 0x000fea0003800000 */
.L_x_27457:
        /* <DEDUP_REMOVED lines=16> */
.L_x_27463:
[----:B------:R-:W-:Y:S05]  /*b050*/  BSYNC B3 ;  /* 0x0000000000037941 */ /* 0x000fea0003800000 */
.L_x_27462:
        /* <DEDUP_REMOVED lines=44> */
.L_x_27461:
[----:B------:R-:W-:Y:S05]  /*b320*/  BSYNC B2 ;  /* 0x0000000000027941 */ /* 0x000fea0003800000 */
.L_x_27460:
        /* <DEDUP_REMOVED lines=8> */
.L_x_27456:
[----:B------:R-:W-:Y:S01]  /*b3b0*/  LOP3.LUT P0, RZ, R233, 0x1, RZ, 0xc0, !PT ;  /* 0x00000001e9ff7812 */ /* 0x000fe2000780c0ff */
[C---:B------:R-:W-:Y:S01]  /*b3c0*/  IMAD.SHL.U32 R235, R102.reuse, 0x4, RZ ;  /* 0x0000000466eb7824 */ /* 0x040fe200078e00ff */
[----:B------:R-:W-:Y:S02]  /*b3d0*/  SEL R103, RZ, 0x1000000, P5 ;  /* 0x01000000ff677807 */ /* 0x000fe40002800000 */
[----:B------:R-:W-:Y:S02]  /*b3e0*/  SEL R236, RZ, 0x1, P0 ;  /* 0x00000001ffec7807 */ /* 0x000fe40000000000 */
[----:B------:R-:W-:Y:S02]  /*b3f0*/  SEL R106, RZ, 0x10000, P4 ;  /* 0x00010000ff6a7807 */ /* 0x000fe40002000000 */
[----:B------:R-:W-:Y:S02]  /*b400*/  SEL R107, RZ, 0x100, P3 ;  /* 0x00000100ff6b7807 */ /* 0x000fe40001800000 */
[----:B------:R-:W-:-:S02]  /*b410*/  LEA R104, P0, R102, UR30, 0x4 ;  /* 0x0000001e66687c11 */ /* 0x000fc4000f8020ff */
[----:B------:R-:W-:Y:S02]  /*b420*/  IADD3 R103, R107, R103, R106 ;  /* 0x000000676b677210 */ /* 0x000fe40007ffe06a */
[C---:B------:R-:W-:Y:S02]  /*b430*/  LEA.HI.X R105, R102.reuse, UR31, RZ, 0x4, P0 ;  /* 0x0000001f66697c11 */ /* 0x040fe400080f24ff */
[----:B------:R-:W-:Y:S01]  /*b440*/  SHF.L.U64.HI R237, R102, 0x2, RZ ;  /* 0x0000000266ed7819 */ /* 0x000fe200000102ff */
[----:B------:R-:W-:Y:S01]  /*b450*/  IMAD.IADD R103, R103, 0x1, R236 ;  /* 0x0000000167677824 */ /* 0x000fe200078e02ec */
[----:B------:R-:W-:Y:S01]  /*b460*/  IADD3 R100, P0, R235, UR32, RZ ;  /* 0x00000020eb647c10 */ /* 0x000fe2000ff1e0ff */
[----:B------:R0:W-:Y:S03]  /*b470*/  STG.E.128 desc[UR4][R104.64], R68 ;  /* 0x0000004468007986 */ /* 0x0001e6000c101d04 */
[----:B------:R-:W-:-:S05]  /*b480*/  IADD3.X R101, R237, UR33, RZ, P0, !PT ;  /* 0x00000021ed657c10 */ /* 0x000fca00087fe4ff */
[----:B------:R0:W-:Y:S01]  /*b490*/  STG.E desc[UR4][R100.64], R103 ;  /* 0x0000006764007986 */ /* 0x0001e2000c101904 */
[----:B------:R-:W-:Y:S05]  /*b4a0*/  @!P1 BRA `(.L_x_27464) ;  /* 0x00000000002c9947 */ /* 0x000fea0003800000 */
[----:B0-----:R-:W-:Y:S02]  /*b4b0*/  SHF.L.U32 R104, R219, 0x10, RZ ;  /* 0x00000010db687819 */ /* 0x001fe400000006ff */
[----:B------:R-:W-:Y:S02]  /*b4c0*/  LOP3.LUT R103, R218, 0xffff, RZ, 0xc0, !PT ;  /* 0x0000ffffda677812 */ /* 0x000fe400078ec0ff */
[----:B------:R-:W-:Y:S02]  /*b4d0*/  LOP3.LUT R104, R104, 0xff0000, RZ, 0xc0, !PT ;  /* 0x00ff000068687812 */ /* 0x000fe400078ec0ff */
[----:B------:R-:W-:Y:S02]  /*b4e0*/  LOP3.LUT R106, R220, 0xff, RZ, 0xc0, !PT ;  /* 0x000000ffdc6a7812 */ /* 0x000fe400078ec0ff */
[----:B------:R-:W-:Y:S01]  /*b4f0*/  IADD3 R100, P0, R235, UR34, RZ ;  /* 0x00000022eb647c10 */ /* 0x000fe2000ff1e0ff */
[----:B------:R-:W-:Y:S01]  /*b500*/  IMAD R103, R103, 0x1000000, R104 ;  /* 0x0100000067677824 */ /* 0x000fe200078e0268 */
[----:B------:R-:W-:-:S02]  /*b510*/  LOP3.LUT R104, R221, 0xff, RZ, 0xc0, !PT ;  /* 0x000000ffdd687812 */ /* 0x000fc400078ec0ff */
[----:B------:R-:W-:Y:S01]  /*b520*/  IADD3.X R101, R237, UR35, RZ, P0, !PT ;  /* 0x00000023ed657c10 */ /* 0x000fe200087fe4ff */
[----:B------:R-:W-:-:S05]  /*b530*/  IMAD R103, R106, 0x100, R103 ;  /* 0x000001006a677824 */ /* 0x000fca00078e0267 */
[----:B------:R-:W-:-:S05]  /*b540*/  IADD3 R103, R103, R104, RZ ;  /* 0x0000006867677210 */ /* 0x000fca0007ffe0ff */
[----:B------:R1:W-:Y:S02]  /*b550*/  STG.E desc[UR4][R100.64], R103 ;  /* 0x0000006764007986 */ /* 0x0003e4000c101904 */
.L_x_27464:
[----:B------:R-:W-:-:S07]  /*b560*/  VIADD R102, R102, 0x20 ;  /* 0x0000002066667836 */ /* 0x000fce0000000000 */
.L_x_27399:
[----:B------:R-:W-:Y:S05]  /*b570*/  BSYNC B1 ;  /* 0x0000000000017941 */ /* 0x000fea0003800000 */
.L_x_27398:
        /* <DEDUP_REMOVED lines=29> */
.L_x_27468:
[----:B------:R-:W-:-:S07]  /*b750*/  MOV R238, R228 ;  /* 0x000000e400ee7202 */ /* 0x000fce0000000f00 */
.L_x_27469:
[----:B------:R-:W-:Y:S05]  /*b760*/  BSYNC B2 ;  /* 0x0000000000027941 */ /* 0x000fea0003800000 */
.L_x_27467:
        /* <DEDUP_REMOVED lines=16> */
.L_x_27473:
[----:B------:R-:W-:Y:S05]  /*b870*/  BSYNC B3 ;  /* 0x0000000000037941 */ /* 0x000fea0003800000 */
.L_x_27472:
        /* <DEDUP_REMOVED lines=44> */
.L_x_27471:
[----:B------:R-:W-:Y:S05]  /*bb40*/  BSYNC B2 ;  /* 0x0000000000027941 */ /* 0x000fea0003800000 */
.L_x_27470:
        /* <DEDUP_REMOVED lines=18> */
.L_x_27474:
        /* <DEDUP_REMOVED lines=12> */
.L_x_27477:
[----:B------:R-:W-:-:S07]  /*bd30*/  MOV R221, R228 ;  /* 0x000000e400dd7202 */ /* 0x000fce0000000f00 */
.L_x_27478:
[----:B------:R-:W-:Y:S05]  /*bd40*/  BSYNC B2 ;  /* 0x0000000000027941 */ /* 0x000fea0003800000 */
.L_x_27476:
        /* <DEDUP_REMOVED lines=16> */
.L_x_27482:
[----:B------:R-:W-:Y:S05]  /*be50*/  BSYNC B3 ;  /* 0x0000000000037941 */ /* 0x000fea0003800000 */
.L_x_27481:
        /* <DEDUP_REMOVED lines=44> */
.L_x_27480:
[----:B------:R-:W-:Y:S05]  /*c120*/  BSYNC B2 ;  /* 0x0000000000027941 */ /* 0x000fea0003800000 */
.L_x_27479:
        /* <DEDUP_REMOVED lines=8> */
.L_x_27475:
        /* <DEDUP_REMOVED lines=12> */
.L_x_27484:
[----:B------:R-:W-:-:S07]  /*c270*/  MOV R237, R228 ;  /* 0x000000e400ed7202 */ /* 0x000fce0000000f00 */
.L_x_27485:
[----:B------:R-:W-:Y:S05]  /*c280*/  BSYNC B2 ;  /* 0x0000000000027941 */ /* 0x000fea0003800000 */
.L_x_27483:
        /* <DEDUP_REMOVED lines=16> */
.L_x_27489:
[----:B------:R-:W-:Y:S05]  /*c390*/  BSYNC B3 ;  /* 0x0000000000037941 */ /* 0x000fea0003800000 */
.L_x_27488:
        /* <DEDUP_REMOVED lines=44> */
.L_x_27487:
[----:B------:R-:W-:Y:S05]  /*c660*/  BSYNC B2 ;  /* 0x0000000000027941 */ /* 0x000fea0003800000 */
.L_x_27486:
        /* <DEDUP_REMOVED lines=11> */
.L_x_27490:
        /* <DEDUP_REMOVED lines=12> */
.L_x_27493:
[----:B------:R-:W-:-:S07]  /*c7e0*/  IMAD.MOV.U32 R220, RZ, RZ, R228 ;  /* 0x000000ffffdc7224 */ /* 0x000fce00078e00e4 */
.L_x_27494:
[----:B------:R-:W-:Y:S05]  /*c7f0*/  BSYNC B2 ;  /* 0x0000000000027941 */ /* 0x000fea0003800000 */
.L_x_27492:
        /* <DEDUP_REMOVED lines=16> */
.L_x_27498:
[----:B------:R-:W-:Y:S05]  /*c900*/  BSYNC B3 ;  /* 0x0000000000037941 */ /* 0x000fea0003800000 */
.L_x_27497:
        /* <DEDUP_REMOVED lines=44> */
.L_x_27496:
[----:B------:R-:W-:Y:S05]  /*cbd0*/  BSYNC B2 ;  /* 0x0000000000027941 */ /* 0x000fea0003800000 */
.L_x_27495:
        /* <DEDUP_REMOVED lines=8> */
.L_x_27491:
        /* <DEDUP_REMOVED lines=12> */
.L_x_27500:
[----:B------:R-:W-:-:S07]  /*cd20*/  IMAD.MOV.U32 R237, RZ, RZ, R228 ;  /* 0x000000ffffed7224 */ /* 0x000fce00078e00e4 */
.L_x_27501:
[----:B------:R-:W-:Y:S05]  /*cd30*/  BSYNC B2 ;  /* 0x0000000000027941 */ /* 0x000fea0003800000 */
.L_x_27499:
        /* <DEDUP_REMOVED lines=16> */
.L_x_27505:
[----:B------:R-:W-:Y:S05]  /*ce40*/  BSYNC B3 ;  /* 0x0000000000037941 */ /* 0x000fea0003800000 */
.L_x_27504:
        /* <DEDUP_REMOVED lines=44> */
.L_x_27503:
[----:B------:R-:W-:Y:S05]  /*d110*/  BSYNC B2 ;  /* 0x0000000000027941 */ /* 0x000fea0003800000 */
.L_x_27502:
        /* <DEDUP_REMOVED lines=11> */
.L_x_27506:
        /* <DEDUP_REMOVED lines=12> */
.L_x_27509:
[----:B------:R-:W-:-:S07]  /*d290*/  IMAD.MOV.U32 R219, RZ, RZ, R228 ;  /* 0x000000ffffdb7224 */ /* 0x000fce00078e00e4 */
.L_x_27510:
[----:B------:R-:W-:Y:S05]  /*d2a0*/  BSYNC B2 ;  /* 0x0000000000027941 */ /* 0x000fea0003800000 */
.L_x_27508:
        /* <DEDUP_REMOVED lines=16> */
.L_x_27514:
[----:B------:R-:W-:Y:S05]  /*d3b0*/  BSYNC B3 ;  /* 0x0000000000037941 */ /* 0x000fea0003800000 */
.L_x_27513:
        /* <DEDUP_REMOVED lines=44> */
.L_x_27512:
[----:B------:R-:W-:Y:S05]  /*d680*/  BSYNC B2 ;  /* 0x0000000000027941 */ /* 0x000fea0003800000 */
.L_x_27511:
        /* <DEDUP_REMOVED lines=8> */
.L_x_27507:
        /* <DEDUP_REMOVED lines=12> */
.L_x_27516:
[----:B------:R-:W-:-:S07]  /*d7d0*/  IMAD.MOV.U32 R237, RZ, RZ, R228 ;  /* 0x000000ffffed7224 */ /* 0x000fce00078e00e4 */
.L_x_27517:
[----:B------:R-:W-:Y:S05]  /*d7e0*/  BSYNC B2 ;  /* 0x0000000000027941 */ /* 0x000fea0003800000 */
.L_x_27515:
        /* <DEDUP_REMOVED lines=16> */
.L_x_27521:
[----:B------:R-:W-:Y:S05]  /*d8f0*/  BSYNC B3 ;  /* 0x0000000000037941 */ /* 0x000fea0003800000 */
.L_x_27520:
        /* <DEDUP_REMOVED lines=44> */
.L_x_27519:
[----:B------:R-:W-:Y:S05]  /*dbc0*/  BSYNC B2 ;  /* 0x0000000000027941 */ /* 0x000fea0003800000 */
.L_x_27518:
        /* <DEDUP_REMOVED lines=11> */
.L_x_27522:
        /* <DEDUP_REMOVED lines=12> */
.L_x_27525:
[----:B------:R-:W-:-:S07]  /*dd40*/  MOV R218, R228 ;  /* 0x000000e400da7202 */ /* 0x000fce0000000f00 */
.L_x_27526:
[----:B------:R-:W-:Y:S05]  /*dd50*/  BSYNC B2 ;  /* 0x0000000000027941 */ /* 0x000fea0003800000 */
.L_x_27524:
        /* <DEDUP_REMOVED lines=16> */
.L_x_27530:
[----:B------:R-:W-:Y:S05]  /*de60*/  BSYNC B3 ;  /* 0x0000000000037941 */ /* 0x000fea0003800000 */
.L_x_27529:
        /* <DEDUP_REMOVED lines=44> */
.L_x_27528:
[----:B------:R-:W-:Y:S05]  /*e130*/  BSYNC B2 ;  /* 0x0000000000027941 */ /* 0x000fea0003800000 */
.L_x_27527:
        /* <DEDUP_REMOVED lines=8> */
.L_x_27523:
        /* <DEDUP_REMOVED lines=27> */
.L_x_27531:
[----:B------:R-:W-:-:S07]  /*e370*/  VIADD R102, R102, 0x20 ;  /* 0x0000002066667836 */ /* 0x000fce0000000000 */
.L_x_27466:
[----:B------:R-:W-:Y:S05]  /*e380*/  BSYNC B1 ;  /* 0x0000000000017941 */ /* 0x000fea0003800000 */
.L_x_27465:
        /* <DEDUP_REMOVED lines=29> */
.L_x_27535:
[----:B------:R-:W-:-:S07]  /*e560*/  IMAD.MOV.U32 R238, RZ, RZ, R228 ;  /* 0x000000ffffee7224 */ /* 0x000fce00078e00e4 */
.L_x_27536:
[----:B------:R-:W-:Y:S05]  /*e570*/  BSYNC B2 ;  /* 0x0000000000027941 */ /* 0x000fea0003800000 */
.L_x_27534:
        /* <DEDUP_REMOVED lines=16> */
.L_x_27540:
[----:B------:R-:W-:Y:S05]  /*e680*/  BSYNC B3 ;  /* 0x0000000000037941 */ /* 0x000fea0003800000 */
.L_x_27539:
        /* <DEDUP_REMOVED lines=44> */
.L_x_27538:
[----:B------:R-:W-:Y:S05]  /*e950*/  BSYNC B2 ;  /* 0x0000000000027941 */ /* 0x000fea0003800000 */
.L_x_27537:
        /* <DEDUP_REMOVED lines=18> */
.L_x_27541:
        /* <DEDUP_REMOVED lines=12> */
.L_x_27544:
[----:B------:R-:W-:-:S07]  /*eb40*/  IMAD.MOV.U32 R221, RZ, RZ, R228 ;  /* 0x000000ffffdd7224 */ /* 0x000fce00078e00e4 */
.L_x_27545:
[----:B------:R-:W-:Y:S05]  /*eb50*/  BSYNC B2 ;  /* 0x0000000000027941 */ /* 0x000fea0003800000 */
.L_x_27543:
        /* <DEDUP_REMOVED lines=16> */
.L_x_27549:
[----:B------:R-:W-:Y:S05]  /*ec60*/  BSYNC B3 ;  /* 0x0000000000037941 */ /* 0x000fea0003800000 */
.L_x_27548:
        /* <DEDUP_REMOVED lines=44> */
.L_x_27547:
[----:B------:R-:W-:Y:S05]  /*ef30*/  BSYNC B2 ;  /* 0x0000000000027941 */ /* 0x000fea0003800000 */
.L_x_27546:
        /* <DEDUP_REMOVED lines=8> */
.L_x_27542:
        /* <DEDUP_REMOVED lines=12> */
.L_x_27551:
[----:B------:R-:W-:-:S07]  /*f080*/  IMAD.MOV.U32 R237, RZ, RZ, R228 ;  /* 0x000000ffffed7224 */ /* 0x000fce00078e00e4 */
.L_x_27552:
[----:B------:R-:W-:Y:S05]  /*f090*/  BSYNC B2 ;  /* 0x0000000000027941 */ /* 0x000fea0003800000 */
.L_x_27550:
        /* <DEDUP_REMOVED lines=16> */
.L_x_27556:
[----:B------:R-:W-:Y:S05]  /*f1a0*/  BSYNC B3 ;  /* 0x0000000000037941 */ /* 0x000fea0003800000 */
.L_x_27555:
        /* <DEDUP_REMOVED lines=44> */
.L_x_27554:
[----:B------:R-:W-:Y:S05]  /*f470*/  BSYNC B2 ;  /* 0x0000000000027941 */ /* 0x000fea0003800000 */
.L_x_27553:
        /* <DEDUP_REMOVED lines=11> */
.L_x_27557:
        /* <DEDUP_REMOVED lines=12> */
.L_x_27560:
[----:B------:R-:W-:-:S07]  /*f5f0*/  MOV R220, R228 ;  /* 0x000000e400dc7202 */ /* 0x000fce0000000f00 */
.L_x_27561:
[----:B------:R-:W-:Y:S05]  /*f600*/  BSYNC B2 ;  /* 0x0000000000027941 */ /* 0x000fea0003800000 */
.L_x_27559:
        /* <DEDUP_REMOVED lines=16> */
.L_x_27565:
[----:B------:R-:W-:Y:S05]  /*f710*/  BSYNC B3 ;  /* 0x0000000000037941 */ /* 0x000fea0003800000 */
.L_x_27564:
        /* <DEDUP_REMOVED lines=44> */
.L_x_27563:
[----:B------:R-:W-:Y:S05]  /*f9e0*/  BSYNC B2 ;  /* 0x0000000000027941 */ /* 0x000fea0003800000 */
.L_x_27562:
        /* <DEDUP_REMOVED lines=8> */
.L_x_27558:
        /* <DEDUP_REMOVED lines=12> */
.L_x_27567:
[----:B------:R-:W-:-:S07]  /*fb30*/  MOV R237, R228 ;  /* 0x000000e400ed7202 */ /* 0x000fce0000000f00 */
.L_x_27568:
[----:B------:R-:W-:Y:S05]  /*fb40*/  BSYNC B2 ;  /* 0x0000000000027941 */ /* 0x000fea0003800000 */
.L_x_27566:
        /* <DEDUP_REMOVED lines=16> */
.L_x_27572:
[----:B------:R-:W-:Y:S05]  /*fc50*/  BSYNC B3 ;  /* 0x0000000000037941 */ /* 0x000fea0003800000 */
.L_x_27571:
        /* <DEDUP_REMOVED lines=44> */
.L_x_27570:
[----:B------:R-:W-:Y:S05]  /*ff20*/  BSYNC B2 ;  /* 0x0000000000027941 */ /* 0x000fea0003800000 */
.L_x_27569:
        /* <DEDUP_REMOVED lines=11> */
.L_x_27573:
        /* <DEDUP_REMOVED lines=12> */
.L_x_27576:
[----:B------:R-:W-:-:S07]  /*100a0*/  IMAD.MOV.U32 R219, RZ, RZ, R228 ;  /* 0x000000ffffdb7224 */ /* 0x000fce00078e00e4 */
.L_x_27577:
[----:B------:R-:W-:Y:S05]  /*100b0*/  BSYNC B2 ;  /* 0x0000000000027941 */ /* 0x000fea0003800000 */
.L_x_27575:
        /* <DEDUP_REMOVED lines=16> */
.L_x_27581:
[----:B------:R-:W-:Y:S05]  /*101c0*/  BSYNC B3 ;  /* 0x0000000000037941 */ /* 0x000fea0003800000 */
.L_x_27580:
        /* <DEDUP_REMOVED lines=44> */
.L_x_27579:
[----:B------:R-:W-:Y:S05]  /*10490*/  BSYNC B2 ;  /* 0x0000000000027941 */ /* 0x000fea0003800000 */
.L_x_27578:
        /* <DEDUP_REMOVED lines=8> */
.L_x_27574:
        /* <DEDUP_REMOVED lines=12> */
.L_x_27583:
[----:B------:R-:W-:-:S07]  /*105e0*/  IMAD.MOV.U32 R237, RZ, RZ, R228 ;  /* 0x000000ffffed7224 */ /* 0x000fce00078e00e4 */
.L_x_27584:
[----:B------:R-:W-:Y:S05]  /*105f0*/  BSYNC B2 ;  /* 0x0000000000027941 */ /* 0x000fea0003800000 */
.L_x_27582:
        /* <DEDUP_REMOVED lines=16> */
.L_x_27588:
[----:B------:R-:W-:Y:S05]  /*10700*/  BSYNC B3 ;  /* 0x0000000000037941 */ /* 0x000fea0003800000 */
.L_x_27587:
        /* <DEDUP_REMOVED lines=44> */
.L_x_27586:
[----:B------:R-:W-:Y:S05]  /*109d0*/  BSYNC B2 ;  /* 0x0000000000027941 */ /* 0x000fea0003800000 */
.L_x_27585:
        /* <DEDUP_REMOVED lines=11> */
.L_x_27589:
        /* <DEDUP_REMOVED lines=12> */
.L_x_27592:
[----:B------:R-:W-:-:S07]  /*10b50*/  IMAD.MOV.U32 R218, RZ, RZ, R228 ;  /* 0x000000ffffda7224 */ /* 0x000fce00078e00e4 */
.L_x_27593:
[----:B------:R-:W-:Y:S05]  /*10b60*/  BSYNC B2 ;  /* 0x0000000000027941 */ /* 0x000fea0003800000 */
.L_x_27591:
        /* <DEDUP_REMOVED lines=16> */
.L_x_27597:
[----:B------:R-:W-:Y:S05]  /*10c70*/  BSYNC B3 ;  /* 0x0000000000037941 */ /* 0x000fea0003800000 */
.L_x_27596:
        /* <DEDUP_REMOVED lines=44> */
.L_x_27595:
[----:B------:R-:W-:Y:S05]  /*10f40*/  BSYNC B2 ;  /* 0x0000000000027941 */ /* 0x000fea0003800000 */
.L_x_27594:
        /* <DEDUP_REMOVED lines=8> */
.L_x_27590:
        /* <DEDUP_REMOVED lines=27> */
.L_x_27598:
[----:B------:R-:W-:-:S07]  /*11180*/  IADD3 R102, R102, 0x20, RZ ;  /* 0x0000002066667810 */ /* 0x000fce0007ffe0ff */
.L_x_27533:
[----:B------:R-:W-:Y:S05]  /*11190*/  BSYNC B1 ;  /* 0x0000000000017941 */ /* 0x000fea0003800000 */
.L_x_27532:
        /* <DEDUP_REMOVED lines=29> */
.L_x_27602:
[----:B------:R-:W-:-:S07]  /*11370*/  IMAD.MOV.U32 R238, RZ, RZ, R228 ;  /* 0x000000ffffee7224 */ /* 0x000fce00078e00e4 */
.L_x_27603:
[----:B------:R-:W-:Y:S05]  /*11380*/  BSYNC B2 ;  /* 0x0000000000027941 */ /* 0x000fea0003800000 */
.L_x_27601:
        /* <DEDUP_REMOVED lines=16> */
.L_x_27607:
[----:B------:R-:W-:Y:S05]  /*11490*/  BSYNC B3 ;  /* 0x0000000000037941 */ /* 0x000fea0003800000 */
.L_x_27606:
        /* <DEDUP_REMOVED lines=44> */
.L_x_27605:
[----:B------:R-:W-:Y:S05]  /*11760*/  BSYNC B2 ;  /* 0x0000000000027941 */ /* 0x000fea0003800000 */
.L_x_27604:
        /* <DEDUP_REMOVED lines=18> */
.L_x_27608:
        /* <DEDUP_REMOVED lines=12> */
.L_x_27611:
[----:B------:R-:W-:-:S07]  /*11950*/  IMAD.MOV.U32 R221, RZ, RZ, R228 ;  /* 0x000000ffffdd7224 */ /* 0x000fce00078e00e4 */
.L_x_27612:
[----:B------:R-:W-:Y:S05]  /*11960*/  BSYNC B2 ;  /* 0x0000000000027941 */ /* 0x000fea0003800000 */
.L_x_27610:
        /* <DEDUP_REMOVED lines=16> */
.L_x_27616:
[----:B------:R-:W-:Y:S05]  /*11a70*/  BSYNC B3 ;  /* 0x0000000000037941 */ /* 0x000fea0003800000 */
.L_x_27615:
        /* <DEDUP_REMOVED lines=44> */
.L_x_27614:
[----:B------:R-:W-:Y:S05]  /*11d40*/  BSYNC B2 ;  /* 0x0000000000027941 */ /* 0x000fea0003800000 */
.L_x_27613:
        /* <DEDUP_REMOVED lines=8> */
.L_x_27609:
        /* <DEDUP_REMOVED lines=12> */
.L_x_27618:
[----:B------:R-:W-:-:S07]  /*11e90*/  IMAD.MOV.U32 R237, RZ, RZ, R228 ;  /* 0x000000ffffed7224 */ /* 0x000fce00078e00e4 */
.L_x_27619:
[----:B------:R-:W-:Y:S05]  /*11ea0*/  BSYNC B2 ;  /* 0x0000000000027941 */ /* 0x000fea0003800000 */
.L_x_27617:
        /* <DEDUP_REMOVED lines=16> */
.L_x_27623:
[----:B------:R-:W-:Y:S05]  /*11fb0*/  BSYNC B3 ;  /* 0x0000000000037941 */ /* 0x000fea0003800000 */
.L_x_27622:
        /* <DEDUP_REMOVED lines=44> */
.L_x_27621:
[----:B------:R-:W-:Y:S05]  /*12280*/  BSYNC B2 ;  /* 0x0000000000027941 */ /* 0x000fea0003800000 */
.L_x_27620:
        /* <DEDUP_REMOVED lines=11> */
.L_x_27624:
        /* <DEDUP_REMOVED lines=12> */
.L_x_27627:
[----:B------:R-:W-:-:S07]  /*12400*/  IMAD.MOV.U32 R220, RZ, RZ, R228 ;  /* 0x000000ffffdc7224 */ /* 0x000fce00078e00e4 */
.L_x_27628:
[----:B------:R-:W-:Y:S05]  /*12410*/  BSYNC B2 ;  /* 0x0000000000027941 */ /* 0x000fea0003800000 */
.L_x_27626:
        /* <DEDUP_REMOVED lines=16> */
.L_x_27632:
[----:B------:R-:W-:Y:S05]  /*12520*/  BSYNC B3 ;  /* 0x0000000000037941 */ /* 0x000fea0003800000 */
.L_x_27631:
        /* <DEDUP_REMOVED lines=44> */
.L_x_27630:
[----:B------:R-:W-:Y:S05]  /*127f0*/  BSYNC B2 ;  /* 0x0000000000027941 */ /* 0x000fea0003800000 */
.L_x_27629:
        /* <DEDUP_REMOVED lines=8> */
.L_x_27625:
        /* <DEDUP_REMOVED lines=12> */
.L_x_27634:
[----:B------:R-:W-:-:S07]  /*12940*/  IMAD.MOV.U32 R237, RZ, RZ, R228 ;  /* 0x000000ffffed7224 */ /* 0x000fce00078e00e4 */
.L_x_27635:
[----:B------:R-:W-:Y:S05]  /*12950*/  BSYNC B2 ;  /* 0x0000000000027941 */ /* 0x000fea0003800000 */
.L_x_27633:
        /* <DEDUP_REMOVED lines=16> */
.L_x_27639:
[----:B------:R-:W-:Y:S05]  /*12a60*/  BSYNC B3 ;  /* 0x0000000000037941 */ /* 0x000fea0003800000 */
.L_x_27638:
        /* <DEDUP_REMOVED lines=44> */
.L_x_27637:
[----:B------:R-:W-:Y:S05]  /*12d30*/  BSYNC B2 ;  /* 0x0000000000027941 */ /* 0x000fea0003800000 */
.L_x_27636:
        /* <DEDUP_REMOVED lines=11> */
.L_x_27640:
        /* <DEDUP_REMOVED lines=12> */
.L_x_27643:
[----:B------:R-:W-:-:S07]  /*12eb0*/  MOV R219, R228 ;  /* 0x000000e400db7202 */ /* 0x000fce0000000f00 */
.L_x_27644:
[----:B------:R-:W-:Y:S05]  /*12ec0*/  BSYNC B2 ;  /* 0x0000000000027941 */ /* 0x000fea0003800000 */
.L_x_27642:
        /* <DEDUP_REMOVED lines=16> */
.L_x_27648:
[----:B------:R-:W-:Y:S05]  /*12fd0*/  BSYNC B3 ;  /* 0x0000000000037941 */ /* 0x000fea0003800000 */
.L_x_27647:
        /* <DEDUP_REMOVED lines=44> */
.L_x_27646:
[----:B------:R-:W-:Y:S05]  /*132a0*/  BSYNC B2 ;  /* 0x0000000000027941 */ /* 0x000fea0003800000 */
.L_x_27645:
        /* <DEDUP_REMOVED lines=8> */
.L_x_27641:
        /* <DEDUP_REMOVED lines=12> */
.L_x_27650:
[----:B------:R-:W-:-:S07]  /*133f0*/  MOV R237, R228 ;  /* 0x000000e400ed7202 */ /* 0x000fce0000000f00 */
.L_x_27651:
[----:B------:R-:W-:Y:S05]  /*13400*/  BSYNC B2 ;  /* 0x0000000000027941 */ /* 0x000fea0003800000 */
.L_x_27649:
        /* <DEDUP_REMOVED lines=16> */
.L_x_27655:
[----:B------:R-:W-:Y:S05]  /*13510*/  BSYNC B3 ;  /* 0x0000000000037941 */ /* 0x000fea0003800000 */
.L_x_27654:
        /* <DEDUP_REMOVED lines=44> */
.L_x_27653:
[----:B------:R-:W-:Y:S05]  /*137e0*/  BSYNC B2 ;  /* 0x0000000000027941 */ /* 0x000fea0003800000 */
.L_x_27652:
        /* <DEDUP_REMOVED lines=11> */
.L_x_27656:
        /* <DEDUP_REMOVED lines=12> */
.L_x_27659:
[----:B------:R-:W-:-:S07]  /*13960*/  IMAD.MOV.U32 R218, RZ, RZ, R228 ;  /* 0x000000ffffda7224 */ /* 0x000fce00078e00e4 */
.L_x_27660:
[----:B------:R-:W-:Y:S05]  /*13970*/  BSYNC B2 ;  /* 0x0000000000027941 */ /* 0x000fea0003800000 */
.L_x_27658:
        /* <DEDUP_REMOVED lines=16> */
.L_x_27664:
[----:B------:R-:W-:Y:S05]  /*13a80*/  BSYNC B3 ;  /* 0x0000000000037941 */ /* 0x000fea0003800000 */
.L_x_27663:
        /* <DEDUP_REMOVED lines=44> */
.L_x_27662:
[----:B------:R-:W-:Y:S05]  /*13d50*/  BSYNC B2 ;  /* 0x0000000000027941 */ /* 0x000fea0003800000 */
.L_x_27661:
        /* <DEDUP_REMOVED lines=8> */
.L_x_27657:
        /* <DEDUP_REMOVED lines=27> */
.L_x_27665:
[----:B------:R-:W-:-:S07]  /*13f90*/  VIADD R102, R102, 0x20 ;  /* 0x0000002066667836 */ /* 0x000fce0000000000 */
.L_x_27600:
[----:B------:R-:W-:Y:S05]  /*13fa0*/  BSYNC B1 ;  /* 0x0000000000017941 */ /* 0x000fea0003800000 */
.L_x_27599:
        /* <DEDUP_REMOVED lines=29> */
.L_x_27669:
[----:B------:R-:W-:-:S07]  /*14180*/  MOV R238, R228 ;  /* 0x000000e400ee7202 */ /* 0x000fce0000000f00 */
.L_x_27670:
[----:B------:R-:W-:Y:S05]  /*14190*/  BSYNC B2 ;  /* 0x0000000000027941 */ /* 0x000fea0003800000 */
.L_x_27668:
        /* <DEDUP_REMOVED lines=16> */
.L_x_27674:
[----:B------:R-:W-:Y:S05]  /*142a0*/  BSYNC B3 ;  /* 0x0000000000037941 */ /* 0x000fea0003800000 */
.L_x_27673:
        /* <DEDUP_REMOVED lines=44> */
.L_x_27672:
[----:B------:R-:W-:Y:S05]  /*14570*/  BSYNC B2 ;  /* 0x0000000000027941 */ /* 0x000fea0003800000 */
.L_x_27671:
        /* <DEDUP_REMOVED lines=18> */
.L_x_27675:
        /* <DEDUP_REMOVED lines=12> */
.L_x_27678:
[----:B------:R-:W-:-:S07]  /*14760*/  MOV R221, R228 ;  /* 0x000000e400dd7202 */ /* 0x000fce0000000f00 */
.L_x_27679:
[----:B------:R-:W-:Y:S05]  /*14770*/  BSYNC B2 ;  /* 0x0000000000027941 */ /* 0x000fea0003800000 */
.L_x_27677:
        /* <DEDUP_REMOVED lines=16> */
.L_x_27683:
[----:B------:R-:W-:Y:S05]  /*14880*/  BSYNC B3 ;  /* 0x0000000000037941 */ /* 0x000fea0003800000 */
.L_x_27682:
        /* <DEDUP_REMOVED lines=44> */
.L_x_27681:
[----:B------:R-:W-:Y:S05]  /*14b50*/  BSYNC B2 ;  /* 0x0000000000027941 */ /* 0x000fea0003800000 */
.L_x_27680:
        /* <DEDUP_REMOVED lines=8> */
.L_x_27676:
        /* <DEDUP_REMOVED lines=12> */
.L_x_27685:
[----:B------:R-:W-:-:S07]  /*14ca0*/  MOV R237, R228 ;  /* 0x000000e400ed7202 */ /* 0x000fce0000000f00 */
.L_x_27686:
[----:B------:R-:W-:Y:S05]  /*14cb0*/  BSYNC B2 ;  /* 0x0000000000027941 */ /* 0x000fea0003800000 */
.L_x_27684:
        /* <DEDUP_REMOVED lines=16> */
.L_x_27690:
[----:B------:R-:W-:Y:S05]  /*14dc0*/  BSYNC B3 ;  /* 0x0000000000037941 */ /* 0x000fea0003800000 */
.L_x_27689:
        /* <DEDUP_REMOVED lines=44> */
.L_x_27688:
[----:B------:R-:W-:Y:S05]  /*15090*/  BSYNC B2 ;  /* 0x0000000000027941 */ /* 0x000fea0003800000 */
.L_x_27687:
        /* <DEDUP_REMOVED lines=11> */
.L_x_27691:
        /* <DEDUP_REMOVED lines=12> */
.L_x_27694:
[----:B------:R-:W-:-:S07]  /*15210*/  IMAD.MOV.U32 R220, RZ, RZ, R228 ;  /* 0x000000ffffdc7224 */ /* 0x000fce00078e00e4 */
.L_x_27695:
[----:B------:R-:W-:Y:S05]  /*15220*/  BSYNC B2 ;  /* 0x0000000000027941 */ /* 0x000fea0003800000 */
.L_x_27693:
        /* <DEDUP_REMOVED lines=16> */
.L_x_27699:
[----:B------:R-:W-:Y:S05]  /*15330*/  BSYNC B3 ;  /* 0x0000000000037941 */ /* 0x000fea0003800000 */
.L_x_27698:
        /* <DEDUP_REMOVED lines=44> */
.L_x_27697:
[----:B------:R-:W-:Y:S05]  /*15600*/  BSYNC B2 ;  /* 0x0000000000027941 */ /* 0x000fea0003800000 */
.L_x_27696:
        /* <DEDUP_REMOVED lines=8> */
.L_x_27692:
        /* <DEDUP_REMOVED lines=12> */
.L_x_27701:
[----:B------:R-:W-:-:S07]  /*15750*/  IMAD.MOV.U32 R237, RZ, RZ, R228 ;  /* 0x000000ffffed7224 */ /* 0x000fce00078e00e4 */
.L_x_27702:
[----:B------:R-:W-:Y:S05]  /*15760*/  BSYNC B2 ;  /* 0x0000000000027941 */ /* 0x000fea0003800000 */
.L_x_27700:
        /* <DEDUP_REMOVED lines=16> */
.L_x_27706:
[----:B------:R-:W-:Y:S05]  /*15870*/  BSYNC B3 ;  /* 0x0000000000037941 */ /* 0x000fea0003800000 */
.L_x_27705:
        /* <DEDUP_REMOVED lines=44> */
.L_x_27704:
[----:B------:R-:W-:Y:S05]  /*15b40*/  BSYNC B2 ;  /* 0x0000000000027941 */ /* 0x000fea0003800000 */
.L_x_27703:
        /* <DEDUP_REMOVED lines=11> */
.L_x_27707:
        /* <DEDUP_REMOVED lines=12> */
.L_x_27710:
[----:B------:R-:W-:-:S07]  /*15cc0*/  IMAD.MOV.U32 R219, RZ, RZ, R228 ;  /* 0x000000ffffdb7224 */ /* 0x000fce00078e00e4 */
.L_x_27711:
[----:B------:R-:W-:Y:S05]  /*15cd0*/  BSYNC B2 ;  /* 0x0000000000027941 */ /* 0x000fea0003800000 */
.L_x_27709:
        /* <DEDUP_REMOVED lines=16> */
.L_x_27715:
[----:B------:R-:W-:Y:S05]  /*15de0*/  BSYNC B3 ;  /* 0x0000000000037941 */ /* 0x000fea0003800000 */
.L_x_27714:
        /* <DEDUP_REMOVED lines=44> */
.L_x_27713:
[----:B------:R-:W-:Y:S05]  /*160b0*/  BSYNC B2 ;  /* 0x0000000000027941 */ /* 0x000fea0003800000 */
.L_x_27712:
        /* <DEDUP_REMOVED lines=8> */
.L_x_27708:
        /* <DEDUP_REMOVED lines=12> */
.L_x_27717:
[----:B------:R-:W-:-:S07]  /*16200*/  IMAD.MOV.U32 R237, RZ, RZ, R228 ;  /* 0x000000ffffed7224 */ /* 0x000fce00078e00e4 */
.L_x_27718:
[----:B------:R-:W-:Y:S05]  /*16210*/  BSYNC B2 ;  /* 0x0000000000027941 */ /* 0x000fea0003800000 */
.L_x_27716:
        /* <DEDUP_REMOVED lines=16> */
.L_x_27722:
[----:B------:R-:W-:Y:S05]  /*16320*/  BSYNC B3 ;  /* 0x0000000000037941 */ /* 0x000fea0003800000 */
.L_x_27721:
        /* <DEDUP_REMOVED lines=44> */
.L_x_27720:
[----:B------:R-:W-:Y:S05]  /*165f0*/  BSYNC B2 ;  /* 0x0000000000027941 */ /* 0x000fea0003800000 */
.L_x_27719:
        /* <DEDUP_REMOVED lines=11> */
.L_x_27723:
        /* <DEDUP_REMOVED lines=12> */
.L_x_27726:
[----:B------:R-:W-:-:S07]  /*16770*/  MOV R218, R228 ;  /* 0x000000e400da7202 */ /* 0x000fce0000000f00 */
.L_x_27727:
[----:B------:R-:W-:Y:S05]  /*16780*/  BSYNC B2 ;  /* 0x0000000000027941 */ /* 0x000fea0003800000 */
.L_x_27725:
        /* <DEDUP_REMOVED lines=16> */
.L_x_27731:
[----:B------:R-:W-:Y:S05]  /*16890*/  BSYNC B3 ;  /* 0x0000000000037941 */ /* 0x000fea0003800000 */
.L_x_27730:
        /* <DEDUP_REMOVED lines=44> */
.L_x_27729:
[----:B------:R-:W-:Y:S05]  /*16b60*/  BSYNC B2 ;  /* 0x0000000000027941 */ /* 0x000fea0003800000 */
.L_x_27728:
        /* <DEDUP_REMOVED lines=8> */
.L_x_27724:
        /* <DEDUP_REMOVED lines=27> */
.L_x_27732:
[----:B------:R-:W-:-:S07]  /*16da0*/  VIADD R102, R102, 0x20 ;  /* 0x0000002066667836 */ /* 0x000fce0000000000 */
.L_x_27667:
[----:B------:R-:W-:Y:S05]  /*16db0*/  BSYNC B1 ;  /* 0x0000000000017941 */ /* 0x000fea0003800000 */
.L_x_27666:
        /* <DEDUP_REMOVED lines=29> */
.L_x_27736:
[----:B------:R-:W-:-:S07]  /*16f90*/  IMAD.MOV.U32 R238, RZ, RZ, R228 ;  /* 0x000000ffffee7224 */ /* 0x000fce00078e00e4 */
.L_x_27737:
[----:B------:R-:W-:Y:S05]  /*16fa0*/  BSYNC B2 ;  /* 0x0000000000027941 */ /* 0x000fea0003800000 */
.L_x_27735:
        /* <DEDUP_REMOVED lines=16> */
.L_x_27741:
[----:B------:R-:W-:Y:S05]  /*170b0*/  BSYNC B3 ;  /* 0x0000000000037941 */ /* 0x000fea0003800000 */
.L_x_27740:
        /* <DEDUP_REMOVED lines=44> */
.L_x_27739:
[----:B------:R-:W-:Y:S05]  /*17380*/  BSYNC B2 ;  /* 0x0000000000027941 */ /* 0x000fea0003800000 */
.L_x_27738:
        /* <DEDUP_REMOVED lines=18> */
.L_x_27742:
        /* <DEDUP_REMOVED lines=12> */
.L_x_27745:
[----:B------:R-:W-:-:S07]  /*17570*/  IMAD.MOV.U32 R221, RZ, RZ, R228 ;  /* 0x000000ffffdd7224 */ /* 0x000fce00078e00e4 */
.L_x_27746:
[----:B------:R-:W-:Y:S05]  /*17580*/  BSYNC B2 ;  /* 0x0000000000027941 */ /* 0x000fea0003800000 */
.L_x_27744:
        /* <DEDUP_REMOVED lines=16> */
.L_x_27750:
[----:B------:R-:W-:Y:S05]  /*17690*/  BSYNC B3 ;  /* 0x0000000000037941 */ /* 0x000fea0003800000 */
.L_x_27749:
        /* <DEDUP_REMOVED lines=44> */
.L_x_27748:
[----:B------:R-:W-:Y:S05]  /*17960*/  BSYNC B2 ;  /* 0x0000000000027941 */ /* 0x000fea0003800000 */
.L_x_27747:
        /* <DEDUP_REMOVED lines=8> */
.L_x_27743:
        /* <DEDUP_REMOVED lines=12> */
.L_x_27752:
[----:B------:R-:W-:-:S07]  /*17ab0*/  IMAD.MOV.U32 R237, RZ, RZ, R228 ;  /* 0x000000ffffed7224 */ /* 0x000fce00078e00e4 */
.L_x_27753:
[----:B------:R-:W-:Y:S05]  /*17ac0*/  BSYNC B2 ;  /* 0x0000000000027941 */ /* 0x000fea0003800000 */
.L_x_27751:
        /* <DEDUP_REMOVED lines=16> */
.L_x_27757:
[----:B------:R-:W-:Y:S05]  /*17bd0*/  BSYNC B3 ;  /* 0x0000000000037941 */ /* 0x000fea0003800000 */
.L_x_27756:
        /* <DEDUP_REMOVED lines=44> */
.L_x_27755:
[----:B------:R-:W-:Y:S05]  /*17ea0*/  BSYNC B2 ;  /* 0x0000000000027941 */ /* 0x000fea0003800000 */
.L_x_27754:
        /* <DEDUP_REMOVED lines=11> */
.L_x_27758:
        /* <DEDUP_REMOVED lines=12> */
.L_x_27761:
[----:B------:R-:W-:-:S07]  /*18020*/  MOV R220, R228 ;  /* 0x000000e400dc7202 */ /* 0x000fce0000000f00 */
.L_x_27762:
[----:B------:R-:W-:Y:S05]  /*18030*/  BSYNC B2 ;  /* 0x0000000000027941 */ /* 0x000fea0003800000 */
.L_x_27760:
        /* <DEDUP_REMOVED lines=16> */
.L_x_27766:
[----:B------:R-:W-:Y:S05]  /*18140*/  BSYNC B3 ;  /* 0x0000000000037941 */ /* 0x000fea0003800000 */
.L_x_27765:
        /* <DEDUP_REMOVED lines=44> */
.L_x_27764:
[----:B------:R-:W-:Y:S05]  /*18410*/  BSYNC B2 ;  /* 0x0000000000027941 */ /* 0x000fea0003800000 */
.L_x_27763:
        /* <DEDUP_REMOVED lines=8> */
.L_x_27759:
        /* <DEDUP_REMOVED lines=12> */
.L_x_27768:
[----:B------:R-:W-:-:S07]  /*18560*/  MOV R237, R228 ;  /* 0x000000e400ed7202 */ /* 0x000fce0000000f00 */
.L_x_27769:
[----:B------:R-:W-:Y:S05]  /*18570*/  BSYNC B2 ;  /* 0x0000000000027941 */ /* 0x000fea0003800000 */
.L_x_27767:
        /* <DEDUP_REMOVED lines=16> */
.L_x_27773:
[----:B------:R-:W-:Y:S05]  /*18680*/  BSYNC B3 ;  /* 0x0000000000037941 */ /* 0x000fea0003800000 */
.L_x_27772:
        /* <DEDUP_REMOVED lines=44> */
.L_x_27771:
[----:B------:R-:W-:Y:S05]  /*18950*/  BSYNC B2 ;  /* 0x0000000000027941 */ /* 0x000fea0003800000 */
.L_x_27770:
        /* <DEDUP_REMOVED lines=11> */
.L_x_27774:
        /* <DEDUP_REMOVED lines=12> */
.L_x_27777:
[----:B------:R-:W-:-:S07]  /*18ad0*/  IMAD.MOV.U32 R219, RZ, RZ, R228 ;  /* 0x000000ffffdb7224 */ /* 0x000fce00078e00e4 */
.L_x_27778:
[----:B------:R-:W-:Y:S05]  /*18ae0*/  BSYNC B2 ;  /* 0x0000000000027941 */ /* 0x000fea0003800000 */
.L_x_27776:
        /* <DEDUP_REMOVED lines=16> */
.L_x_27782:
[----:B------:R-:W-:Y:S05]  /*18bf0*/  BSYNC B3 ;  /* 0x0000000000037941 */ /* 0x000fea0003800000 */
.L_x_27781:
        /* <DEDUP_REMOVED lines=44> */
.L_x_27780:
[----:B------:R-:W-:Y:S05]  /*18ec0*/  BSYNC B2 ;  /* 0x0000000000027941 */ /* 0x000fea0003800000 */
.L_x_27779:
        /* <DEDUP_REMOVED lines=8> */
.L_x_27775:
        /* <DEDUP_REMOVED lines=12> */
.L_x_27784:
[----:B------:R-:W-:-:S07]  /*19010*/  IMAD.MOV.U32 R237, RZ, RZ, R228 ;  /* 0x000000ffffed7224 */ /* 0x000fce00078e00e4 */
.L_x_27785:
[----:B------:R-:W-:Y:S05]  /*19020*/  BSYNC B2 ;  /* 0x0000000000027941 */ /* 0x000fea0003800000 */
.L_x_27783:
        /* <DEDUP_REMOVED lines=16> */
.L_x_27789:
[----:B------:R-:W-:Y:S05]  /*19130*/  BSYNC B3 ;  /* 0x0000000000037941 */ /* 0x000fea0003800000 */
.L_x_27788:
        /* <DEDUP_REMOVED lines=44> */
.L_x_27787:
[----:B------:R-:W-:Y:S05]  /*19400*/  BSYNC B2 ;  /* 0x0000000000027941 */ /* 0x000fea0003800000 */
.L_x_27786:
        /* <DEDUP_REMOVED lines=11> */
.L_x_27790:
        /* <DEDUP_REMOVED lines=12> */
.L_x_27793:
[----:B------:R-:W-:-:S07]  /*19580*/  IMAD.MOV.U32 R218, RZ, RZ, R228 ;  /* 0x000000ffffda7224 */ /* 0x000fce00078e00e4 */
.L_x_27794:
[----:B------:R-:W-:Y:S05]  /*19590*/  BSYNC B2 ;  /* 0x0000000000027941 */ /* 0x000fea0003800000 */
.L_x_27792:
        /* <DEDUP_REMOVED lines=16> */
.L_x_27798:
[----:B------:R-:W-:Y:S05]  /*196a0*/  BSYNC B3 ;  /* 0x0000000000037941 */ /* 0x000fea0003800000 */
.L_x_27797:
        /* <DEDUP_REMOVED lines=44> */
.L_x_27796:
[----:B------:R-:W-:Y:S05]  /*19970*/  BSYNC B2 ;  /* 0x0000000000027941 */ /* 0x000fea0003800000 */
.L_x_27795:
        /* <DEDUP_REMOVED lines=8> */
.L_x_27791:
        /* <DEDUP_REMOVED lines=27> */
.L_x_27799:
[----:B------:R-:W-:-:S07]  /*19bb0*/  IADD3 R102, R102, 0x20, RZ ;  /* 0x0000002066667810 */ /* 0x000fce0007ffe0ff */
.L_x_27734:
[----:B------:R-:W-:Y:S05]  /*19bc0*/  BSYNC B1 ;  /* 0x0000000000017941 */ /* 0x000fea0003800000 */
.L_x_27733:
        /* <DEDUP_REMOVED lines=29> */
.L_x_27803:
[----:B------:R-:W-:-:S07]  /*19da0*/  IMAD.MOV.U32 R238, RZ, RZ, R228 ;  /* 0x000000ffffee7224 */ /* 0x000fce00078e00e4 */
.L_x_27804:
[----:B------:R-:W-:Y:S05]  /*19db0*/  BSYNC B2 ;  /* 0x0000000000027941 */ /* 0x000fea0003800000 */
.L_x_27802:
        /* <DEDUP_REMOVED lines=16> */
.L_x_27808:
[----:B------:R-:W-:Y:S05]  /*19ec0*/  BSYNC B3 ;  /* 0x0000000000037941 */ /* 0x000fea0003800000 */
.L_x_27807:
        /* <DEDUP_REMOVED lines=44> */
.L_x_27806:
[----:B------:R-:W-:Y:S05]  /*1a190*/  BSYNC B2 ;  /* 0x0000000000027941 */ /* 0x000fea0003800000 */
.L_x_27805:
        /* <DEDUP_REMOVED lines=18> */
.L_x_27809:
        /* <DEDUP_REMOVED lines=12> */
.L_x_27812:
[----:B------:R-:W-:-:S07]  /*1a380*/  IMAD.MOV.U32 R221, RZ, RZ, R228 ;  /* 0x000000ffffdd7224 */ /* 0x000fce00078e00e4 */
.L_x_27813:
[----:B------:R-:W-:Y:S05]  /*1a390*/  BSYNC B2 ;  /* 0x0000000000027941 */ /* 0x000fea0003800000 */
.L_x_27811:
        /* <DEDUP_REMOVED lines=16> */
.L_x_27817:
[----:B------:R-:W-:Y:S05]  /*1a4a0*/  BSYNC B3 ;  /* 0x0000000000037941 */ /* 0x000fea0003800000 */
.L_x_27816:
        /* <DEDUP_REMOVED lines=44> */
.L_x_27815:
[----:B------:R-:W-:Y:S05]  /*1a770*/  BSYNC B2 ;  /* 0x0000000000027941 */ /* 0x000fea0003800000 */
.L_x_27814:
        /* <DEDUP_REMOVED lines=8> */
.L_x_27810:
        /* <DEDUP_REMOVED lines=12> */
.L_x_27819:
[----:B------:R-:W-:-:S07]  /*1a8c0*/  IMAD.MOV.U32 R237, RZ, RZ, R228 ;  /* 0x000000ffffed7224 */ /* 0x000fce00078e00e4 */
.L_x_27820:
[----:B------:R-:W-:Y:S05]  /*1a8d0*/  BSYNC B2 ;  /* 0x0000000000027941 */ /* 0x000fea0003800000 */
.L_x_27818:
        /* <DEDUP_REMOVED lines=16> */
.L_x_27824:
[----:B------:R-:W-:Y:S05]  /*1a9e0*/  BSYNC B3 ;  /* 0x0000000000037941 */ /* 0x000fea0003800000 */
.L_x_27823:
        /* <DEDUP_REMOVED lines=44> */
.L_x_27822:
[----:B------:R-:W-:Y:S05]  /*1acb0*/  BSYNC B2 ;  /* 0x0000000000027941 */ /* 0x000fea0003800000 */
.L_x_27821:
        /* <DEDUP_REMOVED lines=11> */
.L_x_27825:
        /* <DEDUP_REMOVED lines=12> */
.L_x_27828:
[----:B------:R-:W-:-:S07]  /*1ae30*/  IMAD.MOV.U32 R220, RZ, RZ, R228 ;  /* 0x000000ffffdc7224 */ /* 0x000fce00078e00e4 */
.L_x_27829:
[----:B------:R-:W-:Y:S05]  /*1ae40*/  BSYNC B2 ;  /* 0x0000000000027941 */ /* 0x000fea0003800000 */
.L_x_27827:
        /* <DEDUP_REMOVED lines=16> */
.L_x_27833:
[----:B------:R-:W-:Y:S05]  /*1af50*/  BSYNC B3 ;  /* 0x0000000000037941 */ /* 0x000fea0003800000 */
.L_x_27832:
        /* <DEDUP_REMOVED lines=44> */
.L_x_27831:
[----:B------:R-:W-:Y:S05]  /*1b220*/  BSYNC B2 ;  /* 0x0000000000027941 */ /* 0x000fea0003800000 */
.L_x_27830:
        /* <DEDUP_REMOVED lines=8> */
.L_x_27826:
        /* <DEDUP_REMOVED lines=12> */
.L_x_27835:
[----:B------:R-:W-:-:S07]  /*1b370*/  IMAD.MOV.U32 R237, RZ, RZ, R228 ;  /* 0x000000ffffed7224 */ /* 0x000fce00078e00e4 */
.L_x_27836:
[----:B------:R-:W-:Y:S05]  /*1b380*/  BSYNC B2 ;  /* 0x0000000000027941 */ /* 0x000fea0003800000 */
.L_x_27834:
        /* <DEDUP_REMOVED lines=16> */
.L_x_27840:
[----:B------:R-:W-:Y:S05]  /*1b490*/  BSYNC B3 ;  /* 0x0000000000037941 */ /* 0x000fea0003800000 */
.L_x_27839:
        /* <DEDUP_REMOVED lines=44> */
.L_x_27838:
[----:B------:R-:W-:Y:S05]  /*1b760*/  BSYNC B2 ;  /* 0x0000000000027941 */ /* 0x000fea0003800000 */
.L_x_27837:
        /* <DEDUP_REMOVED lines=11> */
.L_x_27841:
        /* <DEDUP_REMOVED lines=12> */
.L_x_27844:
[----:B------:R-:W-:-:S07]  /*1b8e0*/  MOV R219, R228 ;  /* 0x000000e400db7202 */ /* 0x000fce0000000f00 */
.L_x_27845:
[----:B------:R-:W-:Y:S05]  /*1b8f0*/  BSYNC B2 ;  /* 0x0000000000027941 */ /* 0x000fea0003800000 */
.L_x_27843:
        /* <DEDUP_REMOVED lines=16> */
.L_x_27849:
[----:B------:R-:W-:Y:S05]  /*1ba00*/  BSYNC B3 ;  /* 0x0000000000037941 */ /* 0x000fea0003800000 */
.L_x_27848:
        /* <DEDUP_REMOVED lines=44> */
.L_x_27847:
[----:B------:R-:W-:Y:S05]  /*1bcd0*/  BSYNC B2 ;  /* 0x0000000000027941 */ /* 0x000fea0003800000 */
.L_x_27846:
        /* <DEDUP_REMOVED lines=8> */
.L_x_27842:
        /* <DEDUP_REMOVED lines=12> */
.L_x_27851:
[----:B------:R-:W-:-:S07]  /*1be20*/  MOV R237, R228 ;  /* 0x000000e400ed7202 */ /* 0x000fce0000000f00 */
.L_x_27852:
[----:B------:R-:W-:Y:S05]  /*1be30*/  BSYNC B2 ;  /* 0x0000000000027941 */ /* 0x000fea0003800000 */
.L_x_27850:
        /* <DEDUP_REMOVED lines=16> */
.L_x_27856:
[----:B------:R-:W-:Y:S05]  /*1bf40*/  BSYNC B3 ;  /* 0x0000000000037941 */ /* 0x000fea0003800000 */
.L_x_27855:
        /* <DEDUP_REMOVED lines=44> */
.L_x_27854:
[----:B------:R-:W-:Y:S05]  /*1c210*/  BSYNC B2 ;  /* 0x0000000000027941 */ /* 0x000fea0003800000 */
.L_x_27853:
        /* <DEDUP_REMOVED lines=11> */
.L_x_27857:
        /* <DEDUP_REMOVED lines=12> */
.L_x_27860:
[----:B------:R-:W-:-:S07]  /*1c390*/  IMAD.MOV.U32 R218, RZ, RZ, R228 ;  /* 0x000000ffffda7224 */ /* 0x000fce00078e00e4 */
.L_x_27861:
[----:B------:R-:W-:Y:S05]  /*1c3a0*/  BSYNC B2 ;  /* 0x0000000000027941 */ /* 0x000fea0003800000 */
.L_x_27859:
        /* <DEDUP_REMOVED lines=16> */
.L_x_27865:
[----:B------:R-:W-:Y:S05]  /*1c4b0*/  BSYNC B3 ;  /* 0x0000000000037941 */ /* 0x000fea0003800000 */
.L_x_27864:
        /* <DEDUP_REMOVED lines=44> */
.L_x_27863:
[----:B------:R-:W-:Y:S05]  /*1c780*/  BSYNC B2 ;  /* 0x0000000000027941 */ /* 0x000fea0003800000 */
.L_x_27862:
        /* <DEDUP_REMOVED lines=8> */
.L_x_27858:
        /* <DEDUP_REMOVED lines=27> */
.L_x_27866:
[----:B------:R-:W-:-:S07]  /*1c9c0*/  VIADD R102, R102, 0x20 ;  /* 0x0000002066667836 */ /* 0x000fce0000000000 */
.L_x_27801:
[----:B------:R-:W-:Y:S05]  /*1c9d0*/  BSYNC B1 ;  /* 0x0000000000017941 */ /* 0x000fea0003800000 */
.L_x_27800:
        /* <DEDUP_REMOVED lines=29> */
.L_x_27870:
[----:B------:R-:W-:-:S07]  /*1cbb0*/  MOV R238, R228 ;  /* 0x000000e400ee7202 */ /* 0x000fce0000000f00 */
.L_x_27871:
[----:B------:R-:W-:Y:S05]  /*1cbc0*/  BSYNC B2 ;  /* 0x0000000000027941 */ /* 0x000fea0003800000 */
.L_x_27869:
        /* <DEDUP_REMOVED lines=16> */
.L_x_27875:
[----:B------:R-:W-:Y:S05]  /*1ccd0*/  BSYNC B3 ;  /* 0x0000000000037941 */ /* 0x000fea0003800000 */
.L_x_27874:
        /* <DEDUP_REMOVED lines=44> */
.L_x_27873:
[----:B------:R-:W-:Y:S05]  /*1cfa0*/  BSYNC B2 ;  /* 0x0000000000027941 */ /* 0x000fea0003800000 */
.L_x_27872:
        /* <DEDUP_REMOVED lines=18> */
.L_x_27876:
        /* <DEDUP_REMOVED lines=12> */
.L_x_27879:
[----:B------:R-:W-:-:S07]  /*1d190*/  MOV R221, R228 ;  /* 0x000000e400dd7202 */ /* 0x000fce0000000f00 */
.L_x_27880:
[----:B------:R-:W-:Y:S05]  /*1d1a0*/  BSYNC B2 ;  /* 0x0000000000027941 */ /* 0x000fea0003800000 */
.L_x_27878:
        /* <DEDUP_REMOVED lines=16> */
.L_x_27884:
[----:B------:R-:W-:Y:S05]  /*1d2b0*/  BSYNC B3 ;  /* 0x0000000000037941 */ /* 0x000fea0003800000 */
.L_x_27883:
        /* <DEDUP_REMOVED lines=44> */
.L_x_27882:
[----:B------:R-:W-:Y:S05]  /*1d580*/  BSYNC B2 ;  /* 0x0000000000027941 */ /* 0x000fea0003800000 */
.L_x_27881:
        /* <DEDUP_REMOVED lines=8> */
.L_x_27877:
        /* <DEDUP_REMOVED lines=12> */
.L_x_27886:
[----:B------:R-:W-:-:S07]  /*1d6d0*/  MOV R237, R228 ;  /* 0x000000e400ed7202 */ /* 0x000fce0000000f00 */
.L_x_27887:
[----:B------:R-:W-:Y:S05]  /*1d6e0*/  BSYNC B2 ;  /* 0x0000000000027941 */ /* 0x000fea0003800000 */
.L_x_27885:
        /* <DEDUP_REMOVED lines=16> */
.L_x_27891:
[----:B------:R-:W-:Y:S05]  /*1d7f0*/  BSYNC B3 ;  /* 0x0000000000037941 */ /* 0x000fea0003800000 */
.L_x_27890:
        /* <DEDUP_REMOVED lines=44> */
.L_x_27889:
[----:B------:R-:W-:Y:S05]  /*1dac0*/  BSYNC B2 ;  /* 0x0000000000027941 */ /* 0x000fea0003800000 */
.L_x_27888:
        /* <DEDUP_REMOVED lines=11> */
.L_x_27892:
        /* <DEDUP_REMOVED lines=12> */
.L_x_27895:
[----:B------:R-:W-:-:S07]  /*1dc40*/  IMAD.MOV.U32 R220, RZ, RZ, R228 ;  /* 0x000000ffffdc7224 */ /* 0x000fce00078e00e4 */
.L_x_27896:
[----:B------:R-:W-:Y:S05]  /*1dc50*/  BSYNC B2 ;  /* 0x0000000000027941 */ /* 0x000fea0003800000 */
.L_x_27894:
        /* <DEDUP_REMOVED lines=16> */
.L_x_27900:
[----:B------:R-:W-:Y:S05]  /*1dd60*/  BSYNC B3 ;  /* 0x0000000000037941 */ /* 0x000fea0003800000 */
.L_x_27899:
        /* <DEDUP_REMOVED lines=44> */
.L_x_27898:
[----:B------:R-:W-:Y:S05]  /*1e030*/  BSYNC B2 ;  /* 0x0000000000027941 */ /* 0x000fea0003800000 */
.L_x_27897:
        /* <DEDUP_REMOVED lines=8> */
.L_x_27893:
        /* <DEDUP_REMOVED lines=12> */
.L_x_27902:
[----:B------:R-:W-:-:S07]  /*1e180*/  MOV R237, R228 ;  /* 0x000000e400ed7202 */ /* 0x000fce0000000f00 */
.L_x_27903:
[----:B------:R-:W-:Y:S05]  /*1e190*/  BSYNC B2 ;  /* 0x0000000000027941 */ /* 0x000fea0003800000 */
.L_x_27901:
        /* <DEDUP_REMOVED lines=16> */
.L_x_27907:
[----:B------:R-:W-:Y:S05]  /*1e2a0*/  BSYNC B3 ;  /* 0x0000000000037941 */ /* 0x000fea0003800000 */
.L_x_27906:
        /* <DEDUP_REMOVED lines=44> */
.L_x_27905:
[----:B------:R-:W-:Y:S05]  /*1e570*/  BSYNC B2 ;  /* 0x0000000000027941 */ /* 0x000fea0003800000 */
.L_x_27904:
        /* <DEDUP_REMOVED lines=11> */
.L_x_27908:
        /* <DEDUP_REMOVED lines=12> */
.L_x_27911:
[----:B------:R-:W-:-:S07]  /*1e6f0*/  IMAD.MOV.U32 R219, RZ, RZ, R228 ;  /* 0x000000ffffdb7224 */ /* 0x000fce00078e00e4 */
.L_x_27912:
[----:B------:R-:W-:Y:S05]  /*1e700*/  BSYNC B2 ;  /* 0x0000000000027941 */ /* 0x000fea0003800000 */
.L_x_27910:
        /* <DEDUP_REMOVED lines=16> */
.L_x_27916:
[----:B------:R-:W-:Y:S05]  /*1e810*/  BSYNC B3 ;  /* 0x0000000000037941 */ /* 0x000fea0003800000 */
.L_x_27915:
        /* <DEDUP_REMOVED lines=44> */
.L_x_27914:
[----:B------:R-:W-:Y:S05]  /*1eae0*/  BSYNC B2 ;  /* 0x0000000000027941 */ /* 0x000fea0003800000 */
.L_x_27913:
        /* <DEDUP_REMOVED lines=8> */
.L_x_27909:
        /* <DEDUP_REMOVED lines=12> */
.L_x_27918:
[----:B------:R-:W-:-:S07]  /*1ec30*/  MOV R237, R228 ;  /* 0x000000e400ed7202 */ /* 0x000fce0000000f00 */
.L_x_27919:
[----:B------:R-:W-:Y:S05]  /*1ec40*/  BSYNC B2 ;  /* 0x0000000000027941 */ /* 0x000fea0003800000 */
.L_x_27917:
        /* <DEDUP_REMOVED lines=16> */
.L_x_27923:
[----:B------:R-:W-:Y:S05]  /*1ed50*/  BSYNC B3 ;  /* 0x0000000000037941 */ /* 0x000fea0003800000 */
.L_x_27922:
        /* <DEDUP_REMOVED lines=44> */
.L_x_27921:
[----:B------:R-:W-:Y:S05]  /*1f020*/  BSYNC B2 ;  /* 0x0000000000027941 */ /* 0x000fea0003800000 */
.L_x_27920:
        /* <DEDUP_REMOVED lines=11> */
.L_x_27924:
        /* <DEDUP_REMOVED lines=12> */
.L_x_27927:
[----:B------:R-:W-:-:S07]  /*1f1a0*/  IMAD.MOV.U32 R218, RZ, RZ, R228 ;  /* 0x000000ffffda7224 */ /* 0x000fce00078e00e4 */
.L_x_27928:
[----:B------:R-:W-:Y:S05]  /*1f1b0*/  BSYNC B2 ;  /* 0x0000000000027941 */ /* 0x000fea0003800000 */
.L_x_27926:
        /* <DEDUP_REMOVED lines=16> */
.L_x_27932:
[----:B------:R-:W-:Y:S05]  /*1f2c0*/  BSYNC B3 ;  /* 0x0000000000037941 */ /* 0x000fea0003800000 */
.L_x_27931:
        /* <DEDUP_REMOVED lines=44> */
.L_x_27930:
[----:B------:R-:W-:Y:S05]  /*1f590*/  BSYNC B2 ;  /* 0x0000000000027941 */ /* 0x000fea0003800000 */
.L_x_27929:
        /* <DEDUP_REMOVED lines=8> */
.L_x_27925:
[----:B------:R-:W-:Y:S02]  /*1f620*/  LOP3.LUT P0, RZ, R233, 0x1, RZ, 0xc0, !PT ;  /* 0x00000001e9ff7812 */ /* 0x000fe4000780c0ff */
[----:B------:R-:W-:Y:S02]  /*1f630*/  SEL R104, RZ, 0x1000000, P5 ;  /* 0x01000000ff687807 */ /* 0x000fe40002800000 */
[----:B------:R-:W-:Y:S02]  /*1f640*/  SEL R107, RZ, 0x1, P0 ;  /* 0x00000001ff6b7807 */ /* 0x000fe40000000000 */
[----:B------:R-:W-:Y:S02]  /*1f650*/  SEL R105, RZ, 0x10000, P4 ;  /* 0x00010000ff697807 */ /* 0x000fe40002000000 */
[----:B------:R-:W-:Y:S02]  /*1f660*/  SEL R106, RZ, 0x100, P3 ;  /* 0x00000100ff6a7807 */ /* 0x000fe40001800000 */
[----:B------:R-:W-:-:S02]  /*1f670*/  LEA R100, P0, R102, UR30, 0x4 ;  /* 0x0000001e66647c11 */ /* 0x000fc4000f8020ff */
[C---:B------:R-:W-:Y:S02]  /*1f680*/  SHF.L.U32 R235, R102.reuse, 0x2, RZ ;  /* 0x0000000266eb7819 */ /* 0x040fe400000006ff */
[----:B------:R-:W-:Y:S02]  /*1f690*/  LEA.HI.X R101, R102, UR31, RZ, 0x4, P0 ;  /* 0x0000001f66657c11 */ /* 0x000fe400080f24ff */
[----:B------:R-:W-:Y:S02]  /*1f6a0*/  SHF.R.U32.HI R236, RZ, 0x1e, R102 ;  /* 0x0000001effec7819 */ /* 0x000fe40000011666 */
[----:B------:R-:W-:Y:S01]  /*1f6b0*/  IADD3 R104, R106, R104, R105 ;  /* 0x000000686a687210 */ /* 0x000fe20007ffe069 */
[----:B------:R2:W-:Y:S01]  /*1f6c0*/  STG.E.128 desc[UR4][R100.64], R96 ;  /* 0x0000006064007986 */ /* 0x0005e2000c101d04 */
[----:B------:R-:W-:-:S03]  /*1f6d0*/  IADD3 R102, P0, R235, UR32, RZ ;  /* 0x00000020eb667c10 */ /* 0x000fc6000ff1e0ff */
[----:B------:R-:W-:Y:S01]  /*1f6e0*/  IMAD.IADD R107, R104, 0x1, R107 ;  /* 0x00000001686b7824 */ /* 0x000fe200078e026b */
[----:B------:R-:W-:-:S05]  /*1f6f0*/  IADD3.X R103, R236, UR33, RZ, P0, !PT ;  /* 0x00000021ec677c10 */ /* 0x000fca00087fe4ff */
[----:B------:R2:W-:Y:S01]  /*1f700*/  STG.E desc[UR4][R102.64], R107 ;  /* 0x0000006b66007986 */ /* 0x0005e2000c101904 */
[----:B------:R-:W-:Y:S05]  /*1f710*/  @!P1 BRA `(.L_x_27868) ;  /* 0x00000000002c9947 */ /* 0x000fea0003800000 */
[----:B--2---:R-:W-:Y:S02]  /*1f720*/  SHF.L.U32 R103, R219, 0x10, RZ ;  /* 0x00000010db677819 */ /* 0x004fe400000006ff */
[----:B------:R-:W-:Y:S02]  /*1f730*/  LOP3.LUT R102, R218, 0xffff, RZ, 0xc0, !PT ;  /* 0x0000ffffda667812 */ /* 0x000fe400078ec0ff */
[----:B------:R-:W-:Y:S02]  /*1f740*/  LOP3.LUT R103, R103, 0xff0000, RZ, 0xc0, !PT ;  /* 0x00ff000067677812 */ /* 0x000fe400078ec0ff */
[----:B------:R-:W-:Y:S02]  /*1f750*/  LOP3.LUT R105, R220, 0xff, RZ, 0xc0, !PT ;  /* 0x000000ffdc697812 */ /* 0x000fe400078ec0ff */
[----:B------:R-:W-:Y:S01]  /*1f760*/  IADD3 R100, P0, R235, UR34, RZ ;  /* 0x00000022eb647c10 */ /* 0x000fe2000ff1e0ff */
[----:B------:R-:W-:Y:S01]  /*1f770*/  IMAD R102, R102, 0x1000000, R103 ;  /* 0x0100000066667824 */ /* 0x000fe200078e0267 */
[----:B------:R-:W-:-:S02]  /*1f780*/  LOP3.LUT R103, R221, 0xff, RZ, 0xc0, !PT ;  /* 0x000000ffdd677812 */ /* 0x000fc400078ec0ff */
[----:B------:R-:W-:Y:S02]  /*1f790*/  IADD3.X R101, R236, UR35, RZ, P0, !PT ;  /* 0x00000023ec657c10 */ /* 0x000fe400087fe4ff */
[----:B------:R-:W-:-:S05]  /*1f7a0*/  LEA R102, R105, R102, 0x8 ;  /* 0x0000006669667211 */ /* 0x000fca00078e40ff */
[----:B------:R-:W-:-:S05]  /*1f7b0*/  IMAD.IADD R103, R102, 0x1, R103 ;  /* 0x0000000166677824 */ /* 0x000fca00078e0267 */
[----:B------:R3:W-:Y:S02]  /*1f7c0*/  STG.E desc[UR4][R100.64], R103 ;  /* 0x0000006764007986 */ /* 0x0007e4000c101904 */
.L_x_27868:
[----:B------:R-:W-:Y:S05]  /*1f7d0*/  BSYNC B1 ;  /* 0x0000000000017941 */ /* 0x000fea0003800000 */
.L_x_27867:
[----:B0123--:R-:W-:Y:S01]  /*1f7e0*/  FADD.FTZ R100, RZ, R60 ;  /* 0x0000003cff647221 */ /* 0x00ffe20000010000 */
[C---:B------:R-:W-:Y:S01]  /*1f7f0*/  LOP3.LUT P0, RZ, R233.reuse, 0x10, RZ, 0xc0, !PT ;  /* 0x00000010e9ff7812 */ /* 0x040fe2000780c0ff */
[----:B------:R-:W-:Y:S01]  /*1f800*/  UMOV UR26, 0xffffffff ;  /* 0xffffffff001a7882 */ /* 0x000fe20000000000 */
[----:B------:R-:W-:Y:S01]  /*1f810*/  LOP3.LUT R233, R233, 0xfffffff7, RZ, 0xc0, !PT ;  /* 0xfffffff7e9e97812 */ /* 0x000fe200078ec0ff */
[----:B------:R-:W-:Y:S01]  /*1f820*/  FADD.FTZ R101, R61, R100 ;  /* 0x000000643d657221 */ /* 0x000fe20000010000 */
[C---:B------:R-:W-:Y:S02]  /*1f830*/  ISETP.GT.U32.AND P1, PT, R216.reuse, 0xdf, PT ;  /* 0x000000dfd800780c */ /* 0x040fe40003f24070 */
[----:B------:R-:W-:Y:S01]  /*1f840*/  ISETP.GT.U32.AND P2, PT, R216, 0xff, PT ;  /* 0x000000ffd800780c */ /* 0x000fe20003f44070 */
[----:B------:R-:W-:Y:S01]  /*1f850*/  FADD.FTZ R100, R62, R101 ;  /* 0x000000653e647221 */ /* 0x000fe20000010000 */
[C---:B------:R-:W-:Y:S02]  /*1f860*/  ISETP.GT.U32.AND P3, PT, R216.reuse, 0x11f, PT ;  /* 0x0000011fd800780c */ /* 0x040fe40003f64070 */
[----:B------:R-:W-:Y:S01]  /*1f870*/  ISETP.GT.U32.AND P4, PT, R216, 0x13f, PT ;  /* 0x0000013fd800780c */ /* 0x000fe20003f84070 */
[----:B------:R-:W-:Y:S01]  /*1f880*/  FADD.FTZ R100, R63, R100 ;  /* 0x000000643f647221 */ /* 0x000fe20000010000 */
[----:B------:R-:W-:-:S04]  /*1f890*/  ISETP.NE.AND P5, PT, R232, RZ, PT ;  /* 0x000000ffe800720c */ /* 0x000fc80003fa5270 */
[----:B------:R-:W-:Y:S02]  /*1f8a0*/  FSEL R101, R100, RZ, P0 ;  /* 0x000000ff64657208 */ /* 0x000fe40000000000 */
        /* <DEDUP_REMOVED lines=51> */
[C---:B------:R-:W-:Y:S02]  /*1fbe0*/  LOP3.LUT P6, RZ, R233.reuse, 0x10, RZ, 0xc0, !PT ;  /* 0x00000010e9ff7812 */ /* 0x040fe400078cc0ff */
[----:B------:R-:W-:Y:S02]  /*1fbf0*/  P2R R238, PR, RZ, 0x8 ;  /* 0x00000008ffee7803 */ /* 0x000fe40000000000 */
[C---:B------:R-:W-:Y:S02]  /*1fc00*/  LOP3.LUT P3, RZ, R233.reuse, 0x8, RZ, 0xc0, !PT ;  /* 0x00000008e9ff7812 */ /* 0x040fe4000786c0ff */
[----:B------:R-:W-:Y:S02]  /*1fc10*/  P2R R237, PR, RZ, 0x10 ;  /* 0x00000010ffed7803 */ /* 0x000fe40000000000 */
[----:B------:R-:W-:-:S02]  /*1fc20*/  LOP3.LUT P4, RZ, R233, 0x4, RZ, 0xc0, !PT ;  /* 0x00000004e9ff7812 */ /* 0x000fc4000788c0ff */
[----:B------:R-:W-:Y:S02]  /*1fc30*/  P2R R235, PR, RZ, 0x20 ;  /* 0x00000020ffeb7803 */ /* 0x000fe40000000000 */
[----:B------:R-:W-:Y:S01]  /*1fc40*/  LOP3.LUT P5, RZ, R233, 0x2, RZ, 0xc0, !PT ;  /* 0x00000002e9ff7812 */ /* 0x000fe200078ac0ff */
        /* <DEDUP_REMOVED lines=21> */
[----:B------:R-:W-:Y:S02]  /*1fda0*/  FSEL R100, R100, RZ, P6 ;  /* 0x000000ff64647208 */ /* 0x000fe40003000000 */
[----:B------:R-:W-:-:S03]  /*1fdb0*/  LOP3.LUT P6, RZ, R233, 0x1, RZ, 0xc0, !PT ;  /* 0x00000001e9ff7812 */ /* 0x000fc600078cc0ff */
[----:B------:R-:W-:-:S04]  /*1fdc0*/  FFMA.FTZ R101, R101, R101, R100 ;  /* 0x0000006565657223 */ /* 0x000fc80000010064 */
[----:B------:R-:W-:Y:S01]  /*1fdd0*/  FFMA.FTZ R101, R102, R102, R101 ;  /* 0x0000006666657223 */ /* 0x000fe20000010065 */
[----:B------:R-:W-:-:S03]  /*1fde0*/  FADD.FTZ R102, R67, -R236 ;  /* 0x800000ec43667221 */ /* 0x000fc60000010000 */
[----:B------:R-:W-:Y:S01]  /*1fdf0*/  FFMA.FTZ R101, R106, R106, R101 ;  /* 0x0000006a6a657223 */ /* 0x000fe20000010065 */
[----:B------:R-:W-:-:S03]  /*1fe00*/  FADD.FTZ R106, R70, -R236 ;  /* 0x800000ec466a7221 */ /* 0x000fc60000010000 */
[----:B------:R-:W-:Y:S01]  /*1fe10*/  @P3 FFMA.FTZ R100, R102, R102, R101 ;  /* 0x0000006666643223 */ /* 0x000fe20000010065 */
[--C-:B------:R-:W-:Y:S01]  /*1fe20*/  FADD.FTZ R101, R68, -R236.reuse ;  /* 0x800000ec44657221 */ /* 0x100fe20000010000 */
[----:B------:R-:W-:Y:S01]  /*1fe30*/  FADD.FTZ R102, R69, -R236 ;  /* 0x800000ec45667221 */ /* 0x000fe20000010000 */
[----:B------:R-:W-:Y:S02]  /*1fe40*/  ISETP.NE.AND P3, PT, R238, RZ, PT ;  /* 0x000000ffee00720c */ /* 0x000fe40003f65270 */
        /* <DEDUP_REMOVED lines=72> */
.L_x_27966:
[----:B------:R-:W-:Y:S01]  /*202d0*/  FMUL.FTZ R100, R236, R236 ;  /* 0x000000ecec647220 */ /* 0x000fe20000410000 */
[----:B------:R-:W-:Y:S01]  /*202e0*/  PLOP3.LUT P0, PT, PT, PT, UP0, 0x40, 0x0 ;  /* 0x000000000000781c */ /* 0x000fe20003f0e808 */
[----:B------:R-:W2:Y:S01]  /*202f0*/  @!P5 LDC.64 R102, c[0x0][0x250] ;  /* 0x00009400ff66db82 */ /* 0x000ea20000000a00 */
[----:B-1----:R-:W-:Y:S01]  /*20300*/  FADD.FTZ R105, R106, R105 ;  /* 0x000000696a697221 */ /* 0x002fe20000010000 */
[----:B------:R-:W-:Y:S01]  /*20310*/  LOP3.LUT P1, RZ, R233, 0x10, RZ, 0xc0, !PT ;  /* 0x00000010e9ff7812 */ /* 0x000fe2000782c0ff */
[----:B------:R-:W-:Y:S01]  /*20320*/  BSSY B1, `(.L_x_27934) ;  /* 0x0000024000017945 */ /* 0x000fe20003800000 */
[----:B------:R-:W-:Y:S01]  /*20330*/  FSEL R107, R100, RZ, !P0 ;  /* 0x000000ff646b7208 */ /* 0x000fe20004000000 */
[----:B------:R-:W-:-:S03]  /*20340*/  FFMA.FTZ R104, R105, R104, UR27 ;  /* 0x0000001b69687e23 */ /* 0x000fc60008010068 */
[----:B------:R-:W1:Y:S01]  /*20350*/  @!P5 LDC.64 R100, c[0x0][0x258] ;  /* 0x00009600ff64db82 */ /* 0x000e620000000a00 */
[----:B------:R-:W-:-:S04]  /*20360*/  FADD.FTZ R104, R104, R107 ;  /* 0x0000006b68687221 */ /* 0x000fc80000010000 */
[----:B------:R-:W3:Y:S01]  /*20370*/  MUFU.RSQ R235, R104 ;  /* 0x0000006800eb7308 */ /* 0x000ee20000001400 */
[----:B--2---:R-:W-:-:S05]  /*20380*/  @!P5 IMAD.WIDE R102, R231, 0x4, R102 ;  /* 0x00000004e766d825 */ /* 0x004fca00078e0266 */
[----:B------:R2:W-:Y:S01]  /*20390*/  @!P5 STG.E desc[UR4][R102.64], R236 ;  /* 0x000000ec6600d986 */ /* 0x0005e2000c101904 */
[----:B-1----:R-:W-:-:S05]  /*203a0*/  @!P5 IMAD.WIDE R100, R231, 0x4, R100 ;  /* 0x00000004e764d825 */ /* 0x002fca00078e0264 */
[----:B---3--:R2:W-:Y:S01]  /*203b0*/  @!P5 STG.E desc[UR4][R100.64], R235 ;  /* 0x000000eb6400d986 */ /* 0x0085e2000c101904 */
[----:B------:R-:W-:Y:S05]  /*203c0*/  @!P1 BRA `(.L_x_27935) ;  /* 0x0000000000649947 */ /* 0x000fea0003800000 */
[----:B------:R-:W1:Y:S01]  /*203d0*/  LDC.64 R238, c[0x0][0x2b8] ;  /* 0x0000ae00ffee7b82 */ /* 0x000e620000000a00 */
[----:B------:R-:W-:-:S04]  /*203e0*/  PLOP3.LUT P0, PT, PT, PT, UP0, 0x40, 0x0 ;  /* 0x000000000000781c */ /* 0x000fc80003f0e808 */
[----:B--2---:R-:W-:-:S03]  /*203f0*/  FSEL R100, R236, RZ, P0 ;  /* 0x000000ffec647208 */ /* 0x004fc60000000000 */
[----:B------:R-:W2:Y:S02]  /*20400*/  LDC.64 R104, c[0x0][0x2c0] ;  /* 0x0000b000ff687b82 */ /* 0x000ea40000000a00 */
        /* <DEDUP_REMOVED lines=14> */
[----:B-1----:R-:W-:-:S05]  /*204f0*/  IMAD.WIDE.U32 R238, R234, 0x10, R238 ;  /* 0x00000010eaee7825 */ /* 0x002fca00078e00ee */
[----:B------:R1:W-:Y:S01]  /*20500*/  STG.E.128 desc[UR4][R238.64], R100 ;  /* 0x00000064ee007986 */ /* 0x0003e2000c101d04 */
[----:B--2---:R-:W-:-:S04]  /*20510*/  IMAD.WIDE.U32 R240, R234, 0x10, R104 ;  /* 0x00000010eaf07825 */ /* 0x004fc800078e0068 */
[----:B------:R-:W-:Y:S01]  /*20520*/  FFMA.FTZ R105, R211, R242, R208 ;  /* 0x000000f2d3697223 */ /* 0x000fe200000100d0 */
[----:B------:R-:W-:Y:S01]  /*20530*/  FFMA.FTZ R104, R215, R237, R212 ;  /* 0x000000edd7687223 */ /* 0x000fe200000100d4 */
[----:B------:R-:W-:-:S04]  /*20540*/  IADD3 R234, R234, 0x20, RZ ;  /* 0x00000020eaea7810 */ /* 0x000fc80007ffe0ff */
[----:B------:R1:W-:Y:S03]  /*20550*/  STG.E.128 desc[UR4][R240.64], R104 ;  /* 0x00000068f0007986 */ /* 0x0003e6000c101d04 */
.L_x_27935:
[----:B------:R-:W-:Y:S05]  /*20560*/  BSYNC B1 ;  /* 0x0000000000017941 */ /* 0x000fea0003800000 */
.L_x_27934:
[----:B------:R-:W-:Y:S01]  /*20570*/  LOP3.LUT P0, RZ, R233, 0x2000, RZ, 0xc0, !PT ;  /* 0x00002000e9ff7812 */ /* 0x000fe2000780c0ff */
[----:B------:R-:W-:-:S12]  /*20580*/  BSSY B1, `(.L_x_27936) ;  /* 0x000001b000017945 */ /* 0x000fd80003800000 */
[----:B------:R-:W-:Y:S05]  /*20590*/  @!P0 BRA `(.L_x_27937) ;  /* 0x0000000000648947 */ /* 0x000fea0003800000 */
[----:B-1----:R-:W1:Y:S01]  /*205a0*/  LDC.64 R238, c[0x0][0x2b8] ;  /* 0x0000ae00ffee7b82 */ /* 0x002e620000000a00 */
        /* <DEDUP_REMOVED lines=22> */
[----:B------:R-:W-:-:S04]  /*20710*/  VIADD R234, R234, 0x20 ;  /* 0x00000020eaea7836 */ /* 0x000fc80000000000 */
[----:B------:R3:W-:Y:S03]  /*20720*/  STG.E.128 desc[UR4][R240.64], R104 ;  /* 0x00000068f0007986 */ /* 0x0007e6000c101d04 */
.L_x_27937:
[----:B------:R-:W-:Y:S05]  /*20730*/  BSYNC B1 ;  /* 0x0000000000017941 */ /* 0x000fea0003800000 */
.L_x_27936:
[----:B------:R-:W-:Y:S01]  /*20740*/  LOP3.LUT P0, RZ, R233, 0x1000, RZ, 0xc0, !PT ;  /* 0x00001000e9ff7812 */ /* 0x000fe2000780c0ff */
[----:B------:R-:W-:-:S12]  /*20750*/  BSSY B1, `(.L_x_27938) ;  /* 0x000001b000017945 */ /* 0x000fd80003800000 */
[----:B------:R-:W-:Y:S05]  /*20760*/  @!P0 BRA `(.L_x_27939) ;  /* 0x0000000000648947 */ /* 0x000fea0003800000 */
[----:B-1-3--:R-:W1:Y:S01]  /*20770*/  LDC.64 R238, c[0x0][0x2b8] ;  /* 0x0000ae00ffee7b82 */ /* 0x00ae620000000a00 */
        /* <DEDUP_REMOVED lines=24> */
.L_x_27939:
[----:B------:R-:W-:Y:S05]  /*20900*/  BSYNC B1 ;  /* 0x0000000000017941 */ /* 0x000fea0003800000 */
.L_x_27938:
[----:B------:R-:W-:Y:S01]  /*20910*/  LOP3.LUT P0, RZ, R233, 0x800, RZ, 0xc0, !PT ;  /* 0x00000800e9ff7812 */ /* 0x000fe2000780c0ff */
[----:B------:R-:W-:-:S12]  /*20920*/  BSSY B1, `(.L_x_27940) ;  /* 0x000001b000017945 */ /* 0x000fd80003800000 */
[----:B------:R-:W-:Y:S05]  /*20930*/  @!P0 BRA `(.L_x_27941) ;  /* 0x0000000000648947 */ /* 0x000fea0003800000 */
[----:B-1-34-:R-:W1:Y:S01]  /*20940*/  LDC.64 R238, c[0x0][0x2b8] ;  /* 0x0000ae00ffee7b82 */ /* 0x01ae620000000a00 */
        /* <DEDUP_REMOVED lines=24> */
.L_x_27941:
[----:B------:R-:W-:Y:S05]  /*20ad0*/  BSYNC B1 ;  /* 0x0000000000017941 */ /* 0x000fea0003800000 */
.L_x_27940:
[----:B------:R-:W-:Y:S01]  /*20ae0*/  LOP3.LUT P0, RZ, R233, 0x400, RZ, 0xc0, !PT ;  /* 0x00000400e9ff7812 */ /* 0x000fe2000780c0ff */
[----:B------:R-:W-:-:S12]  /*20af0*/  BSSY B1, `(.L_x_27942) ;  /* 0x000001b000017945 */ /* 0x000fd80003800000 */
[----:B------:R-:W-:Y:S05]  /*20b00*/  @!P0 BRA `(.L_x_27943) ;  /* 0x0000000000648947 */ /* 0x000fea0003800000 */
[----:B01-34-:R-:W0:Y:S01]  /*20b10*/  LDC.64 R238, c[0x0][0x2b8] ;  /* 0x0000ae00ffee7b82 */ /* 0x01be220000000a00 */
[----:B------:R-:W-:-:S04]  /*20b20*/  PLOP3.LUT P0, PT, PT, PT, UP0, 0x40, 0x0 ;  /* 0x000000000000781c */ /* 0x000fc80003f0e808 */
[----:B--2---:R-:W-:-:S03]  /*20b30*/  FSEL R100, R236, RZ, P0 ;  /* 0x000000ffec647208 */ /* 0x004fc60000000000 */
        /* <DEDUP_REMOVED lines=15> */
[----:B0-----:R-:W-:-:S05]  /*20c30*/  IMAD.WIDE.U32 R238, R234, 0x10, R238 ;  /* 0x00000010eaee7825 */ /* 0x001fca00078e00ee */
[----:B------:R0:W-:Y:S01]  /*20c40*/  STG.E.128 desc[UR4][R238.64], R100 ;  /* 0x00000064ee007986 */ /* 0x0001e2000c101d04 */
[----:B-1----:R-:W-:-:S04]  /*20c50*/  IMAD.WIDE.U32 R240, R234, 0x10, R104 ;  /* 0x00000010eaf07825 */ /* 0x002fc800078e0068 */
[----:B------:R-:W-:Y:S01]  /*20c60*/  FFMA.FTZ R105, R147, R242, R144 ;  /* 0x000000f293697223 */ /* 0x000fe20000010090 */
[----:B------:R-:W-:Y:S01]  /*20c70*/  FFMA.FTZ R104, R151, R237, R148 ;  /* 0x000000ed97687223 */ /* 0x000fe20000010094 */
[----:B------:R-:W-:-:S04]  /*20c80*/  IADD3 R234, R234, 0x20, RZ ;  /* 0x00000020eaea7810 */ /* 0x000fc80007ffe0ff */
[----:B------:R0:W-:Y:S03]  /*20c90*/  STG.E.128 desc[UR4][R240.64], R104 ;  /* 0x00000068f0007986 */ /* 0x0001e6000c101d04 */
.L_x_27943:
[----:B------:R-:W-:Y:S05]  /*20ca0*/  BSYNC B1 ;  /* 0x0000000000017941 */ /* 0x000fea0003800000 */
.L_x_27942:
        /* <DEDUP_REMOVED lines=26> */
[----:B------:R-:W-:-:S04]  /*20e50*/  VIADD R234, R234, 0x20 ;  /* 0x00000020eaea7836 */ /* 0x000fc80000000000 */
[----:B------:R0:W-:Y:S03]  /*20e60*/  STG.E.128 desc[UR4][R240.64], R104 ;  /* 0x00000068f0007986 */ /* 0x0001e6000c101d04 */
.L_x_27945:
[----:B------:R-:W-:Y:S05]  /*20e70*/  BSYNC B1 ;  /* 0x0000000000017941 */ /* 0x000fea0003800000 */
.L_x_27944:
        /* <DEDUP_REMOVED lines=28> */
.L_x_27947:
[----:B------:R-:W-:Y:S05]  /*21040*/  BSYNC B1 ;  /* 0x0000000000017941 */ /* 0x000fea0003800000 */
.L_x_27946:
        /* <DEDUP_REMOVED lines=28> */
.L_x_27949:
[----:B------:R-:W-:Y:S05]  /*21210*/  BSYNC B1 ;  /* 0x0000000000017941 */ /* 0x000fea0003800000 */
.L_x_27948:
        /* <DEDUP_REMOVED lines=28> */
.L_x_27951:
[----:B------:R-:W-:Y:S05]  /*213e0*/  BSYNC B1 ;  /* 0x0000000000017941 */ /* 0x000fea0003800000 */
.L_x_27950:
[----:B------:R-:W-:Y:S01]  /*213f0*/  LOP3.LUT P0, RZ, R233, 0x20, RZ, 0xc0, !PT ;  /* 0x00000020e9ff7812 */ /* 0x000fe2000780c0ff */
[----:B------:R-:W-:-:S12]  /*21400*/  BSSY B1, `(.L_x_27952) ;  /* 0x000001a000017945 */ /* 0x000fd80003800000 */
[----:B------:R-:W-:Y:S05]  /*21410*/  @!P0 BRA `(.L_x_27953) ;  /* 0x0000000000608947 */ /* 0x000fea0003800000 */
[----:B------:R-:W-:Y:S01]  /*21420*/  PLOP3.LUT P0, PT, PT, PT, UP0, 0x40, 0x0 ;  /* 0x000000000000781c */ /* 0x000fe20003f0e808 */
[----:B01-34-:R-:W0:Y:S03]  /*21430*/  LDC.64 R104, c[0x0][0x2c0] ;  /* 0x0000b000ff687b82 */ /* 0x01be260000000a00 */
[----:B--2---:R-:W-:-:S05]  /*21440*/  FSEL R102, R236, RZ, P0 ;  /* 0x000000ffec667208 */ /* 0x004fca0000000000 */
[----:B------:R-:W1:Y:S01]  /*21450*/  LDC.64 R236, c[0x0][0x2b8] ;  /* 0x0000ae00ffec7b82 */ /* 0x000e620000000a00 */
        /* <DEDUP_REMOVED lines=15> */
[----:B0-----:R-:W-:-:S04]  /*21550*/  IMAD.WIDE.U32 R234, R234, 0x10, R104 ;  /* 0x00000010eaea7825 */ /* 0x001fc800078e0068 */
[----:B------:R-:W-:Y:S01]  /*21560*/  FFMA.FTZ R105, R115, R239, R138 ;  /* 0x000000ef73697223 */ /* 0x000fe2000001008a */
[----:B------:R-:W-:Y:S01]  /*21570*/  FFMA.FTZ R104, R116, R238, R19 ;  /* 0x000000ee74687223 */ /* 0x000fe20000010013 */
[----:B------:R0:W-:Y:S04]  /*21580*/  STG.E.128 desc[UR4][R236.64], R100 ;  /* 0x00000064ec007986 */ /* 0x0001e8000c101d04 */
[----:B------:R0:W-:Y:S02]  /*21590*/  STG.E.128 desc[UR4][R234.64], R104 ;  /* 0x00000068ea007986 */ /* 0x0001e4000c101d04 */
.L_x_27953:
[----:B------:R-:W-:Y:S05]  /*215a0*/  BSYNC B1 ;  /* 0x0000000000017941 */ /* 0x000fea0003800000 */
.L_x_27952:
[----:B01234-:R-:W0:Y:S02]  /*215b0*/  LDC.64 R100, c[0x0][0x210] ;  /* 0x00008400ff647b82 */ /* 0x01fe240000000a00 */
[----:B0-----:R-:W-:-:S05]  /*215c0*/  IMAD R231, R100, 0x4, R231 ;  /* 0x0000000464e77824 */ /* 0x001fca00078e02e7 */
[----:B------:R-:W-:-:S13]  /*215d0*/  ISETP.GE.AND P0, PT, R231, R101, PT ;  /* 0x00000065e700720c */ /* 0x000fda0003f06270 */
[----:B------:R-:W-:Y:S05]  /*215e0*/  @!P0 BRA `(.L_x_27954) ;  /* 0xfffffe1400448947 */ /* 0x000fea000383ffff */
[----:B------:R-:W-:Y:S05]  /*215f0*/  BSYNC B0 ;  /* 0x0000000000007941 */ /* 0x000fea0003800000 */
.L_x_27263:
[----:B------:R-:W-:Y:S05]  /*21600*/  EXIT ;  /* 0x000000000000794d */ /* 0x000fea0003800000 */
.L_x_27933:
        /* <DEDUP_REMOVED lines=8> */
.L_x_27956:
[----:B------:R-:W-:Y:S05]  /*21690*/  BSYNC B1 ;  /* 0x0000000000017941 */ /* 0x000fea0003800000 */
.L_x_27955:
[----:B------:R-:W-:Y:S01]  /*216a0*/  MOV R100, R107 ;  /* 0x0000006b00647202 */ /* 0x000fe20000000f00 */
[----:B------:R-:W-:Y:S01]  /*216b0*/  HFMA2.MMA R241, -RZ, RZ, 0, 1.1920928955078125e-07 ;  /* 0x00000002fff17435 */ /* 0x000fe200000001ff */
[----:B------:R-:W-:Y:S01]  /*216c0*/  IMAD.MOV.U32 R242, RZ, RZ, 0x1f ;  /* 0x0000001ffff27424 */ /* 0x000fe200078e00ff */
[----:B------:R-:W-:Y:S01]  /*216d0*/  MOV R239, 0xffffffff ;  /* 0xffffffff00ef7802 */ /* 0x000fe20000000f00 */
[----:B------:R-:W0:Y:S01]  /*216e0*/  LDC R104, c[0x0][0x290] ;  /* 0x0000a400ff687b82 */ /* 0x000e220000000800 */
[----:B------:R-:W-:Y:S01]  /*216f0*/  FADD.FTZ R102, R101, R100 ;  /* 0x0000006465667221 */ /* 0x000fe20000010000 */
[----:B------:R-:W-:Y:S02]  /*21700*/  P2R R238, PR, RZ, 0x8 ;  /* 0x00000008ffee7803 */ /* 0x000fe40000000000 */
[----:B------:R-:W-:Y:S01]  /*21710*/  LOP3.LUT P3, RZ, R233, 0x8, RZ, 0xc0, !PT ;  /* 0x00000008e9ff7812 */ /* 0x000fe2000786c0ff */
[----:B------:R-:W-:Y:S01]  /*21720*/  IMAD.MOV.U32 R240, RZ, RZ, R102 ;  /* 0x000000fffff07224 */ /* 0x000fe200078e0066 */
[----:B------:R-:W-:-:S02]  /*21730*/  P2R R237, PR, RZ, 0x10 ;  /* 0x00000010ffed7803 */ /* 0x000fc40000000000 */
[----:B------:R-:W-:-:S13]  /*21740*/  LOP3.LUT P4, RZ, R233, 0x4, RZ, 0xc0, !PT ;  /* 0x00000004e9ff7812 */ /* 0x000fda000788c0ff */
[----:B0-----:R-:W-:Y:S05]  /*21750*/  WARPSYNC.COLLECTIVE R239, `(.L_x_27957) ;  /* 0x00000000ef087348 */ /* 0x001fea0003c00000 */
[----:B------:R1:W2:Y:S02]  /*21760*/  SHFL.BFLY P6, R107, R240, R241, R242 ;  /* 0x0c0000f1f06b7389 */ /* 0x0002a400000c00f2 */
[----:B012---:R-:W-:Y:S01]  /*21770*/  ENDCOLLECTIVE ;  /* 0x000000000000791b */ /* 0x007fe20003800000 */
.L_x_27957:
[----:B------:R-:W-:Y:S02]  /*21780*/  P2R R235, PR, RZ, 0x20 ;  /* 0x00000020ffeb7803 */ /* 0x000fe40000000000 */
[----:B------:R-:W-:Y:S01]  /*21790*/  LOP3.LUT P5, RZ, R233, 0x2, RZ, 0xc0, !PT ;  /* 0x00000002e9ff7812 */ /* 0x000fe200078ac0ff */
[----:B------:R-:W-:Y:S02]  /*217a0*/  IMAD.MOV.U32 R241, RZ, RZ, 0x4 ;  /* 0x00000004fff17424 */ /* 0x000fe400078e00ff */
[----:B------:R-:W-:-:S04]  /*217b0*/  IMAD.MOV.U32 R103, RZ, RZ, R107 ;  /* 0x000000ffff677224 */ /* 0x000fc800078e006b */
[----:B------:R-:W-:-:S05]  /*217c0*/  FADD.FTZ R103, R102, R103 ;  /* 0x0000006766677221 */ /* 0x000fca0000010000 */
[----:B------:R-:W-:-:S07]  /*217d0*/  MOV R240, R103 ;  /* 0x0000006700f07202 */ /* 0x000fce0000000f00 */
[----:B------:R-:W-:Y:S05]  /*217e0*/  WARPSYNC.COLLECTIVE R239, `(.L_x_27958) ;  /* 0x00000000ef087348 */ /* 0x000fea0003c00000 */
[----:B------:R0:W1:Y:S02]  /*217f0*/  SHFL.BFLY P6, R107, R240, R241, R242 ;  /* 0x0c0000f1f06b7389 */ /* 0x00006400000c00f2 */
[----:B01----:R-:W-:Y:S01]  /*21800*/  ENDCOLLECTIVE ;  /* 0x000000000000791b */ /* 0x003fe20003800000 */
.L_x_27958:
[----:B------:R-:W-:Y:S01]  /*21810*/  HFMA2.MMA R241, -RZ, RZ, 0, 4.76837158203125e-07 ;  /* 0x00000008fff17435 */ /* 0x000fe200000001ff */
[----:B------:R-:W-:-:S05]  /*21820*/  MOV R100, R107 ;  /* 0x0000006b00647202 */ /* 0x000fca0000000f00 */
[----:B------:R-:W-:-:S04]  /*21830*/  FADD.FTZ R105, R103, R100 ;  /* 0x0000006467697221 */ /* 0x000fc80000010000 */
[----:B------:R-:W-:-:S07]  /*21840*/  IMAD.MOV.U32 R240, RZ, RZ, R105 ;  /* 0x000000fffff07224 */ /* 0x000fce00078e0069 */
[----:B------:R-:W-:Y:S05]  /*21850*/  WARPSYNC.COLLECTIVE R239, `(.L_x_27959) ;  /* 0x00000000ef087348 */ /* 0x000fea0003c00000 */
[----:B------:R0:W1:Y:S02]  /*21860*/  SHFL.BFLY P6, R107, R240, R241, R242 ;  /* 0x0c0000f1f06b7389 */ /* 0x00006400000c00f2 */
[----:B01----:R-:W-:Y:S01]  /*21870*/  ENDCOLLECTIVE ;  /* 0x000000000000791b */ /* 0x003fe20003800000 */
.L_x_27959:
[----:B------:R-:W-:Y:S02]  /*21880*/  IMAD.MOV.U32 R241, RZ, RZ, 0x10 ;  /* 0x00000010fff17424 */ /* 0x000fe400078e00ff */
[----:B------:R-:W-:-:S04]  /*21890*/  IMAD.MOV.U32 R100, RZ, RZ, R107 ;  /* 0x000000ffff647224 */ /* 0x000fc800078e006b */
[----:B------:R-:W-:-:S05]  /*218a0*/  FADD.FTZ R106, R105, R100 ;  /* 0x00000064696a7221 */ /* 0x000fca0000010000 */
[----:B------:R-:W-:-:S07]  /*218b0*/  MOV R240, R106 ;  /* 0x0000006a00f07202 */ /* 0x000fce0000000f00 */
[----:B------:R-:W-:Y:S05]  /*218c0*/  WARPSYNC.COLLECTIVE R239, `(.L_x_27960) ;  /* 0x00000000ef087348 */ /* 0x000fea0003c00000 */
[----:B------:R0:W1:Y:S02]  /*218d0*/  SHFL.BFLY P6, R107, R240, R241, R242 ;  /* 0x0c0000f1f06b7389 */ /* 0x00006400000c00f2 */
[----:B01----:R-:W-:Y:S01]  /*218e0*/  ENDCOLLECTIVE ;  /* 0x000000000000791b */ /* 0x003fe20003800000 */
.L_x_27960:
[----:B------:R-:W-:Y:S02]  /*218f0*/  IMAD.MOV.U32 R241, RZ, RZ, 0x1 ;  /* 0x00000001fff17424 */ /* 0x000fe400078e00ff */
[----:B------:R-:W-:Y:S01]  /*21900*/  FADD.FTZ R107, R106, R107 ;  /* 0x0000006b6a6b7221 */ /* 0x000fe20000010000 */
[----:B------:R-:W-:-:S03]  /*21910*/  LOP3.LUT P6, RZ, R233, 0x10, RZ, 0xc0, !PT ;  /* 0x00000010e9ff7812 */ /* 0x000fc600078cc0ff */
        /* <DEDUP_REMOVED lines=11> */
[----:B------:R-:W-:Y:S02]  /*219d0*/  FSEL R100, R100, RZ, P6 ;  /* 0x000000ff64647208 */ /* 0x000fe40003000000 */
[----:B------:R-:W-:-:S03]  /*219e0*/  LOP3.LUT P6, RZ, R233, 0x1, RZ, 0xc0, !PT ;  /* 0x00000001e9ff7812 */ /* 0x000fc600078cc0ff */
        /* <DEDUP_REMOVED lines=8> */
[----:B------:R-:W-:Y:S02]  /*21a70*/  ISETP.NE.AND P3, PT, R238, RZ, PT ;  /* 0x000000ffee00720c */ /* 0x000fe40003f65270 */
        /* <DEDUP_REMOVED lines=68> */
.L_x_27961:
[----:B------:R-:W-:Y:S01]  /*21ec0*/  HFMA2.MMA R241, -RZ, RZ, 0, 1.1920928955078125e-07 ;  /* 0x00000002fff17435 */ /* 0x000fe200000001ff */
[----:B------:R-:W-:-:S05]  /*21ed0*/  MOV R101, R107 ;  /* 0x0000006b00657202 */ /* 0x000fca0000000f00 */
[----:B------:R-:W-:-:S04]  /*21ee0*/  FADD.FTZ R101, R100, R101 ;  /* 0x0000006564657221 */ /* 0x000fc80000010000 */
[----:B------:R-:W-:-:S07]  /*21ef0*/  IMAD.MOV.U32 R240, RZ, RZ, R101 ;  /* 0x000000fffff07224 */ /* 0x000fce00078e0065 */
[----:B------:R-:W-:Y:S05]  /*21f00*/  WARPSYNC.COLLECTIVE R239, `(.L_x_27962) ;  /* 0x00000000ef087348 */ /* 0x000fea0003c00000 */
[----:B------:R0:W1:Y:S02]  /*21f10*/  SHFL.BFLY P6, R107, R240, R241, R242 ;  /* 0x0c0000f1f06b7389 */ /* 0x00006400000c00f2 */
[----:B01----:R-:W-:Y:S01]  /*21f20*/  ENDCOLLECTIVE ;  /* 0x000000000000791b */ /* 0x003fe20003800000 */
.L_x_27962:
[----:B------:R-:W-:Y:S02]  /*21f30*/  IMAD.MOV.U32 R241, RZ, RZ, 0x4 ;  /* 0x00000004fff17424 */ /* 0x000fe400078e00ff */
[----:B------:R-:W-:-:S04]  /*21f40*/  IMAD.MOV.U32 R102, RZ, RZ, R107 ;  /* 0x000000ffff667224 */ /* 0x000fc800078e006b */
[----:B------:R-:W-:-:S05]  /*21f50*/  FADD.FTZ R102, R101, R102 ;  /* 0x0000006665667221 */ /* 0x000fca0000010000 */
[----:B------:R-:W-:-:S07]  /*21f60*/  MOV R240, R102 ;  /* 0x0000006600f07202 */ /* 0x000fce0000000f00 */
[----:B------:R-:W-:Y:S05]  /*21f70*/  WARPSYNC.COLLECTIVE R239, `(.L_x_27963) ;  /* 0x00000000ef087348 */ /* 0x000fea0003c00000 */
[----:B------:R0:W1:Y:S02]  /*21f80*/  SHFL.BFLY P6, R107, R240, R241, R242 ;  /* 0x0c0000f1f06b7389 */ /* 0x00006400000c00f2 */
[----:B01----:R-:W-:Y:S01]  /*21f90*/  ENDCOLLECTIVE ;  /* 0x000000000000791b */ /* 0x003fe20003800000 */
.L_x_27963:
[----:B------:R-:W-:Y:S01]  /*21fa0*/  HFMA2.MMA R241, -RZ, RZ, 0, 4.76837158203125e-07 ;  /* 0x00000008fff17435 */ /* 0x000fe200000001ff */
[----:B------:R-:W-:-:S05]  /*21fb0*/  MOV R103, R107 ;  /* 0x0000006b00677202 */ /* 0x000fca0000000f00 */
[----:B------:R-:W-:-:S04]  /*21fc0*/  FADD.FTZ R103, R102, R103 ;  /* 0x0000006766677221 */ /* 0x000fc80000010000 */
[----:B------:R-:W-:-:S07]  /*21fd0*/  IMAD.MOV.U32 R240, RZ, RZ, R103 ;  /* 0x000000fffff07224 */ /* 0x000fce00078e0067 */
[----:B------:R-:W-:Y:S05]  /*21fe0*/  WARPSYNC.COLLECTIVE R239, `(.L_x_27964) ;  /* 0x00000000ef087348 */ /* 0x000fea0003c00000 */
[----:B------:R0:W1:Y:S02]  /*21ff0*/  SHFL.BFLY P6, R107, R240, R241, R242 ;  /* 0x0c0000f1f06b7389 */ /* 0x00006400000c00f2 */
[----:B01----:R-:W-:Y:S01]  /*22000*/  ENDCOLLECTIVE ;  /* 0x000000000000791b */ /* 0x003fe20003800000 */
.L_x_27964:
[----:B------:R-:W-:Y:S02]  /*22010*/  IMAD.MOV.U32 R241, RZ, RZ, 0x10 ;  /* 0x00000010fff17424 */ /* 0x000fe400078e00ff */
[----:B------:R-:W-:-:S04]  /*22020*/  IMAD.MOV.U32 R106, RZ, RZ, R107 ;  /* 0x000000ffff6a7224 */ /* 0x000fc800078e006b */
[----:B------:R-:W-:-:S05]  /*22030*/  FADD.FTZ R106, R103, R106 ;  /* 0x0000006a676a7221 */ /* 0x000fca0000010000 */
[----:B------:R-:W-:-:S07]  /*22040*/  MOV R240, R106 ;  /* 0x0000006a00f07202 */ /* 0x000fce0000000f00 */
[----:B------:R-:W-:Y:S05]  /*22050*/  WARPSYNC.COLLECTIVE R239, `(.L_x_27965) ;  /* 0x00000000ef087348 */ /* 0x000fea0003c00000 */
[----:B------:R0:W1:Y:S02]  /*22060*/  SHFL.BFLY P6, R107, R240, R241, R242 ;  /* 0x0c0000f1f06b7389 */ /* 0x00006400000c00f2 */
[----:B01----:R-:W-:Y:S01]  /*22070*/  ENDCOLLECTIVE ;  /* 0x000000000000791b */ /* 0x003fe20003800000 */
.L_x_27965:
[----:B------:R-:W-:Y:S01]  /*22080*/  MOV R105, R107 ;  /* 0x0000006b00697202 */ /* 0x000fe20000000f00 */
[----:B------:R-:W-:Y:S06]  /*22090*/  BRA `(.L_x_27966) ;  /* 0xffffffe0008c7947 */ /* 0x000fec000383ffff */
.L_x_27967:
        /* <DEDUP_REMOVED lines=14> */
.L_x_33696:


//--------------------- .text._ZN10layer_norm31ln_parallel_residual_fwd_kernelINS_13Kernel_traitsI6__halfffffjLj1280ELj1ELj4ELj1ELj16ENS_18Kernel_traits_baseILj1280ES2_ffffjLj128EEEEELb1ELb0ELb1EEEvNS_9FwdParamsE --------------------------
	.section	.text._ZN10layer_norm31ln_parallel_residual_fwd_kernelINS_13Kernel_traitsI6__halfffffjLj1280ELj1ELj4ELj1ELj16ENS_18Kernel_traits_baseILj1280ES2_ffffjLj128EEEEELb1ELb0ELb1EEEvNS_9FwdParamsE,"ax",@progbits
	.align	128
        .global         _ZN10layer_norm31ln_parallel_residual_fwd_kernelINS_13Kernel_traitsI6__halfffffjLj1280ELj1ELj4ELj1ELj16ENS_18Kernel_traits_baseILj1280ES2_ffffjLj128EEEEELb1ELb0ELb1EEEvNS_9FwdParamsE
        .type           _ZN10layer_norm31ln_parallel_residual_fwd_kernelINS_13Kernel_traitsI6__halfffffjLj1280ELj1ELj4ELj1ELj16ENS_18Kernel_traits_baseILj1280ES2_ffffjLj128EEEEELb1ELb0ELb1EEEvNS_9FwdParamsE,@function
        .size           _ZN10layer_norm31ln_parallel_residual_fwd_kernelINS_13Kernel_traitsI6__halfffffjLj1280ELj1ELj4ELj1ELj16ENS_18Kernel_traits_baseILj1280ES2_ffffjLj128EEEEELb1ELb0ELb1EEEvNS_9FwdParamsE,(.L_x_33697 - _ZN10layer_norm31ln_parallel_residual_fwd_kernelINS_13Kernel_traitsI6__halfffffjLj1280ELj1ELj4ELj1ELj16ENS_18Kernel_traits_baseILj1280ES2_ffffjLj128EEEEELb1ELb0ELb1EEEvNS_9FwdParamsE)
        .other          _ZN10layer_norm31ln_parallel_residual_fwd_kernelINS_13Kernel_traitsI6__halfffffjLj1280ELj1ELj4ELj1ELj16ENS_18Kernel_traits_baseILj1280ES2_ffffjLj128EEEEELb1ELb0ELb1EEEvNS_9FwdParamsE,@"STO_CUDA_ENTRY STV_DEFAULT"
_ZN10layer_norm31ln_parallel_residual_fwd_kernelINS_13Kernel_traitsI6__halfffffjLj1280ELj1ELj4ELj1ELj16ENS_18Kernel_traits_baseILj1280ES2_ffffjLj128EEEEELb1ELb0ELb1EEEvNS_9FwdParamsE:
.text._ZN10layer_norm31ln_parallel_residual_fwd_kernelINS_13Kernel_traitsI6__halfffffjLj1280ELj1ELj4ELj1ELj16ENS_18Kernel_traits_baseILj1280ES2_ffffjLj128EEEEELb1ELb0ELb1EEEvNS_9FwdParamsE:
[----:B------:R-:W-:Y:S08]  /*0000*/  LDC R1, c[0x0][0x28] ;  /* 0x00000a00ff017b82 */ /* 0x000ff00000000800 */
[----:B------:R-:W0:Y:S01]  /*0010*/  LDC R228, c[0x0][0x2e8] ;  /* 0x0000ba00ffe47b82 */ /* 0x000e220000000800 */
[----:B------:R-:W-:Y:S01]  /*0020*/  ULDC.U8 UR4, c[0x0][0x2f4] ;  /* 0x0000bd0000047ab9 */ /* 0x000fe20000000000 */
[----:B------:R-:W-:Y:S01]  /*0030*/  ULDC.64 UR6, c[0x0][0x2e0] ;  /* 0x0000b80000067ab9 */ /* 0x000fe20000000a00 */
[----:B------:R-:W-:Y:S01]  /*0040*/  ISETP.NE.AND P0, PT, RZ, UR4, PT ;  /* 0x00000004ff007c0c */ /* 0x000fe2000bf05270 */
[----:B------:R-:W-:Y:S01]  /*0050*/  ULDC.64 UR4, c[0x0][0x208] ;  /* 0x0000820000047ab9 */ /* 0x000fe20000000a00 */
[----:B------:R-:W-:-:S03]  /*0060*/  IMAD.U32 R2, RZ, RZ, UR6 ;  /* 0x00000006ff027e24 */ /* 0x000fc6000f8e00ff */
[----:B------:R-:W1:Y:S01]  /*0070*/  LDC R229, c[0x0][0x2ec] ;  /* 0x0000bb00ffe57b82 */ /* 0x000e620000000800 */
[----:B------:R-:W-:Y:S01]  /*0080*/  IMAD.U32 R3, RZ, RZ, UR7 ;  /* 0x00000007ff037e24 */ /* 0x000fe2000f8e00ff */
[----:B------:R-:W2:Y:S01]  /*0090*/  S2R R226, SR_TID.X ;  /* 0x0000000000e27919 */ /* 0x000ea20000002100 */
[----:B------:R-:W2:Y:S01]  /*00a0*/  S2R R0, SR_CTAID.X ;  /* 0x0000000000007919 */ /* 0x000ea20000002500 */
[----:B------:R-:W-:-:S04]  /*00b0*/  ULDC UR8, c[0x0][0x0] ;  /* 0x0000000000087ab9 */ /* 0x000fc80000000800 */
[----:B------:R-:W3:Y:S01]  /*00c0*/  @P0 LDC R7, c[0x0][0x2f0] ;  /* 0x0000bc00ff070b82 */ /* 0x000ee20000000800 */
[----:B------:R-:W-:Y:S01]  /*00d0*/  ULDC.64 UR10, c[0x0][0x2d0] ;  /* 0x0000b400000a7ab9 */ /* 0x000fe20000000a00 */
[----:B------:R-:W4:Y:S01]  /*00e0*/  @P0 LDG.E.64 R2, desc[UR4][R2.64] ;  /* 0x0000000402020981 */ /* 0x000f22000c1e1b00 */
[----:B0-----:R-:W-:-:S05]  /*00f0*/  @P0 MOV R4, R228 ;  /* 0x000000e400040202 */ /* 0x001fca0000000f00 */
[----:B------:R-:W0:Y:S01]  /*0100*/  LDC.64 R42, c[0x0][0x260] ;  /* 0x00009800ff2a7b82 */ /* 0x000e220000000a00 */
[----:B-1----:R-:W-:-:S06]  /*0110*/  @P0 IMAD.MOV.U32 R5, RZ, RZ, R229 ;  /* 0x000000ffff050224 */ /* 0x002fcc00078e00e5 */
[----:B------:R-:W3:Y:S01]  /*0120*/  @P0 LDG.E.64 R4, desc[UR4][R4.64] ;  /* 0x0000000404040981 */ /* 0x000ee2000c1e1b00 */
[--C-:B--2---:R-:W-:Y:S01]  /*0130*/  IMAD R224, R0, UR8, R226.reuse ;  /* 0x0000000800e07c24 */ /* 0x104fe2000f8e02e2 */
[----:B------:R-:W-:Y:S01]  /*0140*/  ULDC.64 UR8, c[0x0][0x2c8] ;  /* 0x0000b20000087ab9 */ /* 0x000fe20000000a00 */
[----:B------:R-:W-:Y:S02]  /*0150*/  SHF.R.U32.HI R225, RZ, 0x5, R226 ;  /* 0x00000005ffe17819 */ /* 0x000fe400000116e2 */
[----:B------:R-:W-:-:S04]  /*0160*/  LOP3.LUT R226, R226, 0x1f, RZ, 0xc0, !PT ;  /* 0x0000001fe2e27812 */ /* 0x000fc800078ec0ff */
[C---:B------:R-:W-:Y:S02]  /*0170*/  LOP3.LUT R75, R226.reuse, 0x20, RZ, 0xfc, !PT ;  /* 0x00000020e24b7812 */ /* 0x040fe400078efcff */
[----:B------:R-:W-:-:S03]  /*0180*/  LOP3.LUT R71, R226, 0x40, RZ, 0xfc, !PT ;  /* 0x00000040e2477812 */ /* 0x000fc600078efcff */
[----:B------:R-:W-:Y:S01]  /*0190*/  IMAD.SHL.U32 R72, R75, 0x8, RZ ;  /* 0x000000084b487824 */ /* 0x000fe200078e00ff */
[C---:B------:R-:W-:Y:S01]  /*01a0*/  LOP3.LUT R67, R226.reuse, 0x60, RZ, 0xfc, !PT ;  /* 0x00000060e2437812 */ /* 0x040fe200078efcff */
[C---:B------:R-:W-:Y:S02]  /*01b0*/  IMAD.SHL.U32 R76, R226.reuse, 0x8, RZ ;  /* 0x00000008e24c7824 */ /* 0x040fe400078e00ff */
[----:B------:R-:W-:Y:S02]  /*01c0*/  IMAD.SHL.U32 R68, R71, 0x8, RZ ;  /* 0x0000000847447824 */ /* 0x000fe400078e00ff */
[----:B------:R-:W-:Y:S01]  /*01d0*/  IMAD.SHL.U32 R64, R67, 0x8, RZ ;  /* 0x0000000843407824 */ /* 0x000fe200078e00ff */
[C---:B------:R-:W-:Y:S02]  /*01e0*/  LOP3.LUT R63, R226.reuse, 0x80, RZ, 0xfc, !PT ;  /* 0x00000080e23f7812 */ /* 0x040fe400078efcff */
[C---:B------:R-:W-:Y:S02]  /*01f0*/  LOP3.LUT R55, R226.reuse, 0xc0, RZ, 0xfc, !PT ;  /* 0x000000c0e2377812 */ /* 0x040fe400078efcff */
[C---:B------:R-:W-:Y:S01]  /*0200*/  LOP3.LUT R51, R226.reuse, 0xe0, RZ, 0xfc, !PT ;  /* 0x000000e0e2337812 */ /* 0x040fe200078efcff */
[----:B------:R-:W-:Y:S01]  /*0210*/  IMAD.SHL.U32 R60, R63, 0x8, RZ ;  /* 0x000000083f3c7824 */ /* 0x000fe200078e00ff */
[----:B------:R-:W-:-:S02]  /*0220*/  LOP3.LUT R47, R226, 0x100, RZ, 0xfc, !PT ;  /* 0x00000100e22f7812 */ /* 0x000fc400078efcff */
[C---:B------:R-:W-:Y:S02]  /*0230*/  LOP3.LUT R59, R226.reuse, 0xa0, RZ, 0xfc, !PT ;  /* 0x000000a0e23b7812 */ /* 0x040fe400078efcff */
[----:B------:R-:W-:Y:S02]  /*0240*/  LOP3.LUT R35, R226, 0x120, RZ, 0xfc, !PT ;  /* 0x00000120e2237812 */ /* 0x000fe400078efcff */
[----:B------:R-:W-:Y:S01]  /*0250*/  SHF.L.U32 R52, R55, 0x3, RZ ;  /* 0x0000000337347819 */ /* 0x000fe200000006ff */
[----:B------:R-:W-:Y:S02]  /*0260*/  IMAD.SHL.U32 R48, R51, 0x8, RZ ;  /* 0x0000000833307824 */ /* 0x000fe400078e00ff */
[----:B------:R-:W-:Y:S02]  /*0270*/  IMAD.SHL.U32 R44, R47, 0x8, RZ ;  /* 0x000000082f2c7824 */ /* 0x000fe400078e00ff */
[----:B------:R-:W-:Y:S02]  /*0280*/  IMAD.SHL.U32 R56, R59, 0x8, RZ ;  /* 0x000000083b387824 */ /* 0x000fe400078e00ff */
[----:B------:R-:W-:Y:S01]  /*0290*/  IMAD.SHL.U32 R142, R35, 0x8, RZ ;  /* 0x00000008238e7824 */ /* 0x000fe200078e00ff */
[----:B----4-:R-:W-:-:S02]  /*02a0*/  @P0 R2UR UR6, R2 ;  /* 0x00000000020602ca */ /* 0x010fc400000e0000 */
        /* <DEDUP_REMOVED lines=43> */
[----:B------:R-:W-:Y:S02]  /*0560*/  ISETP.NE.U32.AND P0, PT, RZ, UR8, PT ;  /* 0x00000008ff007c0c */ /* 0x000fe4000bf05070 */
[----:B------:R-:W-:Y:S02]  /*0570*/  LOP3.LUT R7, R5, UR35, R8, 0x96, !PT ;  /* 0x0000002305077c12 */ /* 0x000fe4000f8e9608 */
[----:B------:R-:W-:Y:S01]  /*0580*/  LOP3.LUT R140, R3, UR36, R6, 0x96, !PT ;  /* 0x00000024038c7c12 */ /* 0x000fe2000f8e9606 */
[----:B------:R-:W-:Y:S01]  /*0590*/  UIADD3 UR38, UR7, 0x1fd5c5a3, URZ ;  /* 0x1fd5c5a307267890 */ /* 0x000fe2000fffe03f */
[----:B------:R-:W-:Y:S01]  /*05a0*/  ISETP.NE.AND.EX P0, PT, RZ, UR9, PT, P0 ;  /* 0x00000009ff007c0c */ /* 0x000fe2000bf05300 */
[----:B------:R-:W-:Y:S01]  /*05b0*/  UIADD3 UR37, UR6, 0x5384540f, URZ ;  /* 0x5384540f06257890 */ /* 0x000fe2000fffe03f */
[----:B------:R-:W-:-:S04]  /*05c0*/  IMAD.WIDE.U32 R6, R7, -0x2daee0ad, RZ ;  /* 0xd2511f5307067825 */ /* 0x000fc800078e00ff */
[----:B------:R-:W-:Y:S01]  /*05d0*/  IMAD.WIDE.U32 R140, R140, -0x326172a9, RZ ;  /* 0xcd9e8d578c8c7825 */ /* 0x000fe200078e00ff */
[----:B------:R-:W-:Y:S02]  /*05e0*/  LOP3.LUT R138, R7, UR38, R2, 0x96, !PT ;  /* 0x00000026078a7c12 */ /* 0x000fe4000f8e9602 */
[----:B------:R-:W-:Y:S02]  /*05f0*/  ISETP.NE.U32.AND P1, PT, RZ, UR10, PT ;  /* 0x0000000aff007c0c */ /* 0x000fe4000bf25070 */
[----:B------:R-:W-:Y:S01]  /*0600*/  LOP3.LUT R139, R141, UR37, R4, 0x96, !PT ;  /* 0x000000258d8b7c12 */ /* 0x000fe2000f8e9604 */
[----:B------:R-:W-:Y:S01]  /*0610*/  UIADD3 UR39, UR6, -0xe443238, URZ ;  /* 0xf1bbcdc806277890 */ /* 0x000fe2000fffe03f */
[----:B------:R-:W-:Y:S01]  /*0620*/  ISETP.NE.AND.EX P1, PT, RZ, UR11, PT, P1 ;  /* 0x0000000bff007c0c */ /* 0x000fe2000bf25310 */
[----:B------:R-:W-:Y:S01]  /*0630*/  IMAD.HI.U32 R3, R138, -0x326172a9, RZ ;  /* 0xcd9e8d578a037827 */ /* 0x000fe200078e00ff */
[----:B------:R-:W-:Y:S01]  /*0640*/  UIADD3 UR40, UR7, -0x24c28bd8, URZ ;  /* 0xdb3d742807287890 */ /* 0x000fe2000fffe03f */
[----:B------:R-:W-:-:S02]  /*0650*/  @P0 LEA R2, P2, R226, UR8, 0x3 ;  /* 0x00000008e2020c11 */ /* 0x000fc4000f8418ff */
[----:B------:R-:W-:Y:S01]  /*0660*/  IMAD.HI.U32 R41, R139, -0x2daee0ad, RZ ;  /* 0xd2511f538b297827 */ /* 0x000fe200078e00ff */
[----:B------:R-:W-:-:S03]  /*0670*/  LOP3.LUT R140, R3, UR39, R140, 0x96, !PT ;  /* 0x00000027038c7c12 */ /* 0x000fc6000f8e968c */
[----:B------:R-:W-:Y:S01]  /*0680*/  @P0 IMAD.X R3, RZ, RZ, UR9, P2 ;  /* 0x00000009ff030e24 */ /* 0x000fe200090e06ff */
[----:B------:R-:W-:Y:S02]  /*0690*/  LOP3.LUT R41, R41, UR40, R6, 0x96, !PT ;  /* 0x0000002829297c12 */ /* 0x000fe4000f8e9606 */
[----:B------:R-:W-:Y:S02]  /*06a0*/  @P0 LEA R6, P2, R75, UR8, 0x3 ;  /* 0x000000084b060c11 */ /* 0x000fe4000f8418ff */
[----:B------:R-:W-:Y:S01]  /*06b0*/  @P1 IADD3 R4, P3, R76, UR10, RZ ;  /* 0x0000000a4c041c10 */ /* 0x000fe2000ff7e0ff */
[----:B------:R-:W5:Y:S02]  /*06c0*/  @P0 LDG.E.64 R38, desc[UR4][R2.64] ;  /* 0x0000000402260981 */ /* 0x000f64000c1e1b00 */
[----:B------:R-:W-:Y:S01]  /*06d0*/  @P0 IMAD.X R7, RZ, RZ, UR9, P2 ;  /* 0x00000009ff070e24 */ /* 0x000fe200090e06ff */
[----:B------:R-:W-:-:S04]  /*06e0*/  @P1 IADD3 R32, P2, R72, UR10, RZ ;  /* 0x0000000a48201c10 */ /* 0x000fc8000ff5e0ff */
[----:B------:R-:W-:Y:S01]  /*06f0*/  @P1 IADD3.X R33, RZ, UR11, RZ, P2, !PT ;  /* 0x0000000bff211c10 */ /* 0x000fe200097fe4ff */
[----:B------:R1:W5:Y:S01]  /*0700*/  @P0 LDG.E.64 R80, desc[UR4][R6.64] ;  /* 0x0000000406500981 */ /* 0x000362000c1e1b00 */
[----:B------:R-:W-:Y:S02]  /*0710*/  @P1 IADD3 R28, P2, R68, UR10, RZ ;  /* 0x0000000a441c1c10 */ /* 0x000fe4000ff5e0ff */
[----:B------:R-:W-:Y:S02]  /*0720*/  @P1 IADD3.X R5, RZ, UR11, RZ, P3, !PT ;  /* 0x0000000bff051c10 */ /* 0x000fe40009ffe4ff */
[----:B------:R-:W-:Y:S01]  /*0730*/  @P0 LEA R30, P3, R71, UR8, 0x3 ;  /* 0x00000008471e0c11 */ /* 0x000fe2000f8618ff */
[----:B------:R-:W5:Y:S01]  /*0740*/  @P1 LDG.E.64 R32, desc[UR4][R32.64] ;  /* 0x0000000420201981 */ /* 0x000f62000c1e1b00 */
[----:B------:R-:W-:Y:S02]  /*0750*/  @P1 IADD3.X R29, RZ, UR11, RZ, P2, !PT ;  /* 0x0000000bff1d1c10 */ /* 0x000fe400097fe4ff */
[----:B------:R-:W-:Y:S01]  /*0760*/  @P1 IADD3 R24, P2, R64, UR10, RZ ;  /* 0x0000000a40181c10 */ /* 0x000fe2000ff5e0ff */
[----:B------:R-:W-:Y:S01]  /*0770*/  @P0 IMAD.X R31, RZ, RZ, UR9, P3 ;  /* 0x00000009ff1f0e24 */ /* 0x000fe200098e06ff */
[----:B------:R-:W-:Y:S01]  /*0780*/  @P0 LEA R26, P3, R67, UR8, 0x3 ;  /* 0x00000008431a0c11 */ /* 0x000fe2000f8618ff */
[----:B------:R2:W5:Y:S01]  /*0790*/  @P1 LDG.E.64 R36, desc[UR4][R4.64] ;  /* 0x0000000404241981 */ /* 0x000562000c1e1b00 */
[----:B------:R-:W-:-:S02]  /*07a0*/  @P1 IADD3.X R25, RZ, UR11, RZ, P2, !PT ;  /* 0x0000000bff191c10 */ /* 0x000fc400097fe4ff */
[----:B------:R-:W-:Y:S01]  /*07b0*/  @P0 LEA R22, P4, R63, UR8, 0x3 ;  /* 0x000000083f160c11 */ /* 0x000fe2000f8818ff */
[----:B------:R-:W5:Y:S01]  /*07c0*/  @P0 LDG.E.64 R30, desc[UR4][R30.64] ;  /* 0x000000041e1e0981 */ /* 0x000f62000c1e1b00 */
[----:B------:R-:W-:Y:S01]  /*07d0*/  @P0 LEA R14, P2, R55, UR8, 0x3 ;  /* 0x00000008370e0c11 */ /* 0x000fe2000f8418ff */
[----:B------:R-:W-:Y:S01]  /*07e0*/  @P0 IMAD.X R27, RZ, RZ, UR9, P3 ;  /* 0x00000009ff1b0e24 */ /* 0x000fe200098e06ff */
[----:B-1----:R-:W-:Y:S01]  /*07f0*/  @P0 LEA R6, P5, R47, UR8, 0x3 ;  /* 0x000000082f060c11 */ /* 0x002fe2000f8a18ff */
[----:B------:R-:W-:Y:S01]  /*0800*/  @P0 IMAD.X R23, RZ, RZ, UR9, P4 ;  /* 0x00000009ff170e24 */ /* 0x000fe2000a0e06ff */
[----:B------:R-:W-:Y:S01]  /*0810*/  @P0 LEA R18, P3, R59, UR8, 0x3 ;  /* 0x000000083b120c11 */ /* 0x000fe2000f8618ff */
[----:B------:R-:W-:Y:S01]  /*0820*/  @P0 IMAD.X R15, RZ, RZ, UR9, P2 ;  /* 0x00000009ff0f0e24 */ /* 0x000fe200090e06ff */
[----:B------:R-:W-:Y:S01]  /*0830*/  @P0 LEA R10, P4, R51, UR8, 0x3 ;  /* 0x00000008330a0c11 */ /* 0x000fe2000f8818ff */
[----:B------:R-:W5:Y:S01]  /*0840*/  @P1 LDG.E.64 R28, desc[UR4][R28.64] ;  /* 0x000000041c1c1981 */ /* 0x000f62000c1e1b00 */
[----:B------:R-:W-:-:S02]  /*0850*/  @P1 IADD3 R12, P2, R52, UR10, RZ ;  /* 0x0000000a340c1c10 */ /* 0x000fc4000ff5e0ff */
[----:B------:R-:W-:Y:S01]  /*0860*/  @P1 IADD3 R20, P6, R60, UR10, RZ ;  /* 0x0000000a3c141c10 */ /* 0x000fe2000ffde0ff */
[----:B------:R-:W-:Y:S01]  /*0870*/  @P0 IMAD.X R7, RZ, RZ, UR9, P5 ;  /* 0x00000009ff070e24 */ /* 0x000fe2000a8e06ff */
[----:B------:R-:W-:Y:S01]  /*0880*/  @P0 IADD3.X R11, RZ, UR9, RZ, P4, !PT ;  /* 0x00000009ff0b0c10 */ /* 0x000fe2000a7fe4ff */
[----:B------:R-:W-:Y:S01]  /*0890*/  @P0 IMAD.X R19, RZ, RZ, UR9, P3 ;  /* 0x00000009ff130e24 */ /* 0x000fe200098e06ff */
[----:B------:R-:W-:Y:S01]  /*08a0*/  @P1 IADD3.X R21, RZ, UR11, RZ, P6, !PT ;  /* 0x0000000bff151c10 */ /* 0x000fe2000b7fe4ff */
[----:B------:R-:W-:Y:S01]  /*08b0*/  @P1 IMAD.X R13, RZ, RZ, UR11, P2 ;  /* 0x0000000bff0d1e24 */ /* 0x000fe200090e06ff */
[----:B------:R-:W-:Y:S01]  /*08c0*/  @P1 IADD3 R8, P4, R48, UR10, RZ ;  /* 0x0000000a30081c10 */ /* 0x000fe2000ff9e0ff */
[----:B------:R-:W5:Y:S01]  /*08d0*/  @P0 LDG.E.64 R26, desc[UR4][R26.64] ;  /* 0x000000041a1a0981 */ /* 0x000f62000c1e1b00 */
[----:B--2---:R-:W-:Y:S02]  /*08e0*/  @P1 IADD3 R4, P5, R44, UR10, RZ ;  /* 0x0000000a2c041c10 */ /* 0x004fe4000ffbe0ff */
        /* <DEDUP_REMOVED lines=8> */
[----:B------:R-:W5:Y:S01]  /*0970*/  @P0 LDG.E.64 R22, desc[UR4][R22.64] ;  /* 0x0000000416160981 */ /* 0x000f62000c1e1b00 */
[----:B------:R-:W-:Y:S01]  /*0980*/  @P1 IADD3.X R89, RZ, UR11, RZ, P2, !PT ;  /* 0x0000000bff591c10 */ /* 0x000fe200097fe4ff */
[----:B------:R-:W-:Y:S01]  /*0990*/  ULDC.64 UR8, c[0x0][0x268] ;  /* 0x00009a0000087ab9 */ /* 0x000fe20000000a00 */
[----:B------:R-:W-:Y:S01]  /*09a0*/  LEA R225, R0, R225, 0x2 ;  /* 0x000000e100e17211 */ /* 0x000fe200078e10ff */
[----:B------:R-:W5:Y:S01]  /*09b0*/  @P1 LDG.E.64 R20, desc[UR4][R20.64] ;  /* 0x0000000414141981 */ /* 0x000f62000c1e1b00 */
[----:B------:R-:W-:-:S03]  /*09c0*/  ULDC UR10, c[0x0][0x214] ;  /* 0x00008500000a7ab9 */ /* 0x000fc60000000800 */
[----:B------:R-:W5:Y:S04]  /*09d0*/  @P0 LDG.E.64 R18, desc[UR4][R18.64] ;  /* 0x0000000412120981 */ /* 0x000f68000c1e1b00 */
        /* <DEDUP_REMOVED lines=8> */
[----:B------:R-:W5:Y:S01]  /*0a60*/  @P1 LDG.E.64 R88, desc[UR4][R88.64] ;  /* 0x0000000458581981 */ /* 0x000f62000c1e1b00 */
[----:B------:R-:W-:-:S02]  /*0a70*/  IADD3 R76, P3, R76, UR8, RZ ;  /* 0x000000084c4c7c10 */ /* 0x000fc4000ff7e0ff */
[----:B------:R-:W-:Y:S02]  /*0a80*/  IADD3 R64, P5, R64, UR8, RZ ;  /* 0x0000000840407c10 */ /* 0x000fe4000ffbe0ff */
[----:B------:R-:W-:Y:S01]  /*0a90*/  IADD3 R68, P4, R68, UR8, RZ ;  /* 0x0000000844447c10 */ /* 0x000fe2000ff9e0ff */
[----:B------:R-:W-:Y:S01]  /*0aa0*/  IMAD.X R77, RZ, RZ, UR9, P3 ;  /* 0x00000009ff4d7e24 */ /* 0x000fe200098e06ff */
[----:B------:R-:W-:Y:S01]  /*0ab0*/  ISETP.GE.AND P2, PT, R225, UR10, PT ;  /* 0x0000000ae1007c0c */ /* 0x000fe2000bf46270 */
[----:B------:R-:W-:Y:S01]  /*0ac0*/  IMAD.X R65, RZ, RZ, UR9, P5 ;  /* 0x00000009ff417e24 */ /* 0x000fe2000a8e06ff */
[----:B------:R-:W-:Y:S02]  /*0ad0*/  IADD3 R60, P3, R60, UR8, RZ ;  /* 0x000000083c3c7c10 */ /* 0x000fe4000ff7e0ff */
[----:B------:R-:W-:Y:S02]  /*0ae0*/  IADD3 R52, P5, R52, UR8, RZ ;  /* 0x0000000834347c10 */ /* 0x000fe4000ffbe0ff */
[----:B------:R-:W-:-:S02]  /*0af0*/  IADD3.X R69, RZ, UR9, RZ, P4, !PT ;  /* 0x00000009ff457c10 */ /* 0x000fc4000a7fe4ff */
[----:B------:R-:W-:Y:S01]  /*0b00*/  IADD3 R56, P4, R56, UR8, RZ ;  /* 0x0000000838387c10 */ /* 0x000fe2000ff9e0ff */
[----:B------:R-:W-:Y:S01]  /*0b10*/  IMAD.X R61, RZ, RZ, UR9, P3 ;  /* 0x00000009ff3d7e24 */ /* 0x000fe200098e06ff */
[----:B------:R-:W-:Y:S01]  /*0b20*/  IADD3 R72, P6, R72, UR8, RZ ;  /* 0x0000000848487c10 */ /* 0x000fe2000ffde0ff */
[----:B------:R-:W-:Y:S01]  /*0b30*/  IMAD.X R53, RZ, RZ, UR9, P5 ;  /* 0x00000009ff357e24 */ /* 0x000fe2000a8e06ff */
[----:B------:R-:W-:Y:S02]  /*0b40*/  IADD3 R48, P3, R48, UR8, RZ ;  /* 0x0000000830307c10 */ /* 0x000fe4000ff7e0ff */
[----:B------:R-:W-:Y:S02]  /*0b50*/  IADD3.X R57, RZ, UR9, RZ, P4, !PT ;  /* 0x00000009ff397c10 */ /* 0x000fe4000a7fe4ff */
[----:B------:R-:W-:Y:S02]  /*0b60*/  IADD3 R142, P5, R142, UR8, RZ ;  /* 0x000000088e8e7c10 */ /* 0x000fe4000ffbe0ff */
[----:B------:R-:W-:Y:S01]  /*0b70*/  IADD3 R44, P4, R44, UR8, RZ ;  /* 0x000000082c2c7c10 */ /* 0x000fe2000ff9e0ff */
[----:B------:R-:W-:-:S02]  /*0b80*/  IMAD.X R73, RZ, RZ, UR9, P6 ;  /* 0x00000009ff497e24 */ /* 0x000fc4000b0e06ff */
[----:B------:R-:W-:Y:S01]  /*0b90*/  IMAD.X R49, RZ, RZ, UR9, P3 ;  /* 0x00000009ff317e24 */ /* 0x000fe200098e06ff */
[----:B------:R-:W-:Y:S01]  /*0ba0*/  IADD3.X R45, RZ, UR9, RZ, P4, !PT ;  /* 0x00000009ff2d7c10 */ /* 0x000fe2000a7fe4ff */
[----:B------:R-:W-:Y:S01]  /*0bb0*/  IMAD.X R143, RZ, RZ, UR9, P5 ;  /* 0x00000009ff8f7e24 */ /* 0x000fe2000a8e06ff */
[----:B0-----:R-:W-:Y:S07]  /*0bc0*/  @P2 EXIT ;  /* 0x000000000000294d */ /* 0x001fee0003800000 */
        /* <DEDUP_REMOVED lines=25> */
[----:B------:R-:W-:Y:S01]  /*0d60*/  UIADD3 UR41, UR6, -0x700cb87f, URZ ;  /* 0x8ff3478106297890 */ /* 0x000fe2000fffe03f */
[----:B-----5:R-:W-:Y:S01]  /*0d70*/  @!P1 CS2R R32, SRZ ;  /* 0x0000000000209805 */ /* 0x020fe2000001ff00 */
[----:B------:R-:W-:Y:S01]  /*0d80*/  IMAD R138, R138, -0x326172a9, RZ ;  /* 0xcd9e8d578a8a7824 */ /* 0x000fe200078e02ff */
        /* <DEDUP_REMOVED lines=17> */
[----:B------:R-:W-:Y:S01]  /*0ea0*/  IMAD.HI.U32 R35, R41, -0x326172a9, RZ ;  /* 0xcd9e8d5729237827 */ /* 0x000fe200078e00ff */
[----:B------:R-:W-:-:S02]  /*0eb0*/  SHF.R.U64 R85, R32, 0x10, R33 ;  /* 0x0000001020557819 */ /* 0x000fc40000001221 */
[----:B------:R-:W-:Y:S02]  /*0ec0*/  @!P1 CS2R R12, SRZ ;  /* 0x00000000000c9805 */ /* 0x000fe4000001ff00 */
[--C-:B------:R-:W-:Y:S01]  /*0ed0*/  SHF.R.U64 R86, R80, 0x10, R81.reuse ;  /* 0x0000001050567819 */ /* 0x100fe20000001251 */
[----:B------:R-:W-:Y:S01]  /*0ee0*/  HADD2.F32 R34, -RZ, R32.H0_H0 ;  /* 0x20000020ff227230 */ /* 0x000fe20000004100 */
[----:B------:R-:W-:Y:S01]  /*0ef0*/  LOP3.LUT R138, R35, UR41, R138, 0x96, !PT ;  /* 0x00000029238a7c12 */ /* 0x000fe2000f8e968a */
[----:B------:R-:W-:Y:S01]  /*0f00*/  HADD2.F32 R35, -RZ, R81.H0_H0 ;  /* 0x20000051ff237230 */ /* 0x000fe20000004100 */
[----:B------:R-:W-:Y:S01]  /*0f10*/  SHF.R.U32.HI R84, RZ, 0x10, R81 ;  /* 0x00000010ff547819 */ /* 0x000fe20000011651 */
[----:B------:R-:W-:Y:S01]  /*0f20*/  HADD2.F32 R32, -RZ, R30.H0_H0 ;  /* 0x2000001eff207230 */ /* 0x000fe20000004100 */
[----:B------:R-:W-:Y:S01]  /*0f30*/  SHF.R.U64 R82, R30, 0x10, R31 ;  /* 0x000000101e527819 */ /* 0x000fe2000000121f */
[----:B------:R-:W-:Y:S01]  /*0f40*/  HADD2.F32 R30, -RZ, R28.H0_H0 ;  /* 0x2000001cff1e7230 */ /* 0x000fe20000004100 */
[----:B------:R-:W-:Y:S01]  /*0f50*/  SHF.R.U64 R81, R28, 0x10, R29 ;  /* 0x000000101c517819 */ /* 0x000fe2000000121d */
[----:B------:R-:W-:Y:S01]  /*0f60*/  HADD2.F32 R28, -RZ, R26.H0_H0 ;  /* 0x2000001aff1c7230 */ /* 0x000fe20000004100 */
[----:B------:R-:W-:Y:S01]  /*0f70*/  SHF.R.U64 R105, R26, 0x10, R27 ;  /* 0x000000101a697819 */ /* 0x000fe2000000121b */
[----:B------:R-:W-:Y:S01]  /*0f80*/  HADD2.F32 R26, -RZ, R24.H0_H0 ;  /* 0x20000018ff1a7230 */ /* 0x000fe20000004100 */
[----:B------:R-:W-:Y:S01]  /*0f90*/  SHF.R.U64 R106, R24, 0x10, R25 ;  /* 0x00000010186a7819 */ /* 0x000fe20000001219 */
[----:B------:R-:W-:Y:S01]  /*0fa0*/  HADD2.F32 R24, -RZ, R22.H0_H0 ;  /* 0x20000016ff187230 */ /* 0x000fe20000004100 */
[----:B------:R-:W-:-:S02]  /*0fb0*/  SHF.R.U64 R109, R22, 0x10, R23 ;  /* 0x00000010166d7819 */ /* 0x000fc40000001217 */
[----:B------:R-:W-:Y:S02]  /*0fc0*/  @!P0 CS2R R10, SRZ ;  /* 0x00000000000a8805 */ /* 0x000fe4000001ff00 */
[----:B------:R-:W-:Y:S02]  /*0fd0*/  @!P1 CS2R R8, SRZ ;  /* 0x0000000000089805 */ /* 0x000fe4000001ff00 */
[----:B------:R-:W-:Y:S02]  /*0fe0*/  @!P0 CS2R R6, SRZ ;  /* 0x0000000000068805 */ /* 0x000fe4000001ff00 */
[----:B------:R-:W-:Y:S02]  /*0ff0*/  @!P1 CS2R R4, SRZ ;  /* 0x0000000000049805 */ /* 0x000fe4000001ff00 */
[----:B------:R-:W-:Y:S02]  /*1000*/  @!P0 CS2R R2, SRZ ;  /* 0x0000000000028805 */ /* 0x000fe4000001ff00 */
[----:B------:R-:W-:-:S02]  /*1010*/  @!P1 CS2R R88, SRZ ;  /* 0x0000000000589805 */ /* 0x000fc4000001ff00 */
        /* <DEDUP_REMOVED lines=8> */
[----:B------:R-:W-:Y:S01]  /*10a0*/  UIADD3 UR42, UR7, -0x695add53, URZ ;  /* 0x96a522ad072a7890 */ /* 0x000fe2000fffe03f */
[----:B------:R-:W-:Y:S01]  /*10b0*/  SHF.R.U64 R91, R36, 0x10, R37 ;  /* 0x00000010245b7819 */ /* 0x000fe20000001225 */
[----:B------:R-:W-:Y:S01]  /*10c0*/  HADD2.F32 R38, -RZ, R36.H0_H0 ;  /* 0x20000024ff267230 */ /* 0x000fe20000004100 */
[----:B------:R-:W-:Y:S01]  /*10d0*/  SHF.R.U64 R117, R14, 0x10, R15 ;  /* 0x000000100e757819 */ /* 0x000fe2000000120f */
[----:B------:R-:W-:Y:S01]  /*10e0*/  HADD2.F32 R16, -RZ, R14.H0_H0 ;  /* 0x2000000eff107230 */ /* 0x000fe20000004100 */
[----:B------:R-:W-:Y:S01]  /*10f0*/  SHF.R.U64 R118, R12, 0x10, R13 ;  /* 0x000000100c767819 */ /* 0x000fe2000000120d */
[----:B------:R-:W-:Y:S01]  /*1100*/  IMAD R139, R139, -0x2daee0ad, RZ ;  /* 0xd2511f538b8b7824 */ /* 0x000fe200078e02ff */
[----:B------:R-:W-:Y:S01]  /*1110*/  SHF.R.U32.HI R90, RZ, 0x10, R39 ;  /* 0x00000010ff5a7819 */ /* 0x000fe20000011627 */
[----:B------:R-:W-:Y:S01]  /*1120*/  IMAD.HI.U32 R0, R140, -0x2daee0ad, RZ ;  /* 0xd2511f538c007827 */ /* 0x000fe200078e00ff */
[----:B------:R-:W-:Y:S01]  /*1130*/  SHF.R.U32.HI R87, RZ, 0x10, R37 ;  /* 0x00000010ff577819 */ /* 0x000fe20000011625 */
[----:B------:R-:W-:Y:S01]  /*1140*/  ULDC.64 UR8, c[0x0][0x228] ;  /* 0x00008a0000087ab9 */ /* 0x000fe20000000a00 */
[----:B------:R-:W-:Y:S01]  /*1150*/  SHF.R.U32.HI R83, RZ, 0x10, R33 ;  /* 0x00000010ff537819 */ /* 0x000fe20000011621 */
[----:B------:R-:W-:Y:S01]  /*1160*/  HADD2.F32 R36, -RZ, R80.H0_H0 ;  /* 0x20000050ff247230 */ /* 0x000fe20000004100 */
[----:B------:R-:W-:Y:S01]  /*1170*/  SHF.R.U32.HI R80, RZ, 0x10, R31 ;  /* 0x00000010ff507819 */ /* 0x000fe2000001161f */
[----:B------:R-:W-:Y:S01]  /*1180*/  HADD2.F32 R14, -RZ, R12.H0_H0 ;  /* 0x2000000cff0e7230 */ /* 0x000fe20000004100 */
[----:B------:R-:W-:Y:S01]  /*1190*/  SHF.R.U32.HI R104, RZ, 0x10, R29 ;  /* 0x00000010ff687819 */ /* 0x000fe2000001161d */
[----:B------:R-:W-:Y:S01]  /*11a0*/  HADD2.F32 R12, -RZ, R10.H0_H0 ;  /* 0x2000000aff0c7230 */ /* 0x000fe20000004100 */
[----:B------:R-:W-:Y:S01]  /*11b0*/  SHF.R.U32.HI R107, RZ, 0x10, R27 ;  /* 0x00000010ff6b7819 */ /* 0x000fe2000001161b */
[----:B------:R-:W-:Y:S01]  /*11c0*/  ULDC.U8 UR18, c[0x0][0x2a0] ;  /* 0x0000a80000127ab9 */ /* 0x000fe20000000000 */
[----:B------:R-:W-:Y:S01]  /*11d0*/  SHF.R.U32.HI R108, RZ, 0x10, R25 ;  /* 0x00000010ff6c7819 */ /* 0x000fe20000011619 */
[----:B------:R-:W-:Y:S01]  /*11e0*/  IMAD.MOV.U32 R137, RZ, RZ, RZ ;  /* 0x000000ffff897224 */ /* 0x000fe200078e00ff */
[----:B------:R-:W-:Y:S01]  /*11f0*/  SHF.R.U32.HI R111, RZ, 0x10, R23 ;  /* 0x00000010ff6f7819 */ /* 0x000fe20000011617 */
[----:B------:R-:W-:Y:S01]  /*1200*/  ULDC UR23, c[0x0][0x218] ;  /* 0x0000860000177ab9 */ /* 0x000fe20000000800 */
[----:B------:R-:W-:Y:S01]  /*1210*/  SHF.R.U32.HI R112, RZ, 0x10, R21 ;  /* 0x00000010ff707819 */ /* 0x000fe20000011615 */
[----:B------:R-:W-:Y:S01]  /*1220*/  ULDC UR24, c[0x0][0x2d8] ;  /* 0x0000b60000187ab9 */ /* 0x000fe20000000800 */
[----:B------:R-:W-:Y:S01]  /*1230*/  SHF.R.U32.HI R115, RZ, 0x10, R19 ;  /* 0x00000010ff737819 */ /* 0x000fe20000011613 */
[----:B------:R-:W-:Y:S01]  /*1240*/  ULDC.64 UR10, c[0x0][0x230] ;  /* 0x00008c00000a7ab9 */ /* 0x000fe20000000a00 */
[----:B------:R-:W-:Y:S01]  /*1250*/  SHF.R.U32.HI R116, RZ, 0x10, R17 ;  /* 0x00000010ff747819 */ /* 0x000fe20000011611 */
[----:B------:R-:W-:Y:S01]  /*1260*/  ULDC.64 UR12, c[0x0][0x238] ;  /* 0x00008e00000c7ab9 */ /* 0x000fe20000000a00 */
[----:B------:R-:W-:Y:S01]  /*1270*/  SHF.R.U32.HI R119, RZ, 0x10, R15 ;  /* 0x00000010ff777819 */ /* 0x000fe2000001160f */
[----:B------:R-:W-:Y:S01]  /*1280*/  ULDC.64 UR14, c[0x0][0x240] ;  /* 0x00009000000e7ab9 */ /* 0x000fe20000000a00 */
[----:B------:R-:W-:Y:S01]  /*1290*/  SHF.R.U32.HI R120, RZ, 0x10, R13 ;  /* 0x00000010ff787819 */ /* 0x000fe2000001160d */
[----:B------:R-:W-:Y:S01]  /*12a0*/  ULDC.64 UR16, c[0x0][0x248] ;  /* 0x0000920000107ab9 */ /* 0x000fe20000000a00 */
[--C-:B------:R-:W-:Y:S01]  /*12b0*/  SHF.R.U64 R121, R10, 0x10, R11.reuse ;  /* 0x000000100a797819 */ /* 0x100fe2000000120b */
[----:B------:R-:W-:Y:S01]  /*12c0*/  HADD2.F32 R10, -RZ, R8.H0_H0 ;  /* 0x20000008ff0a7230 */ /* 0x000fe20000004100 */
        /* <DEDUP_REMOVED lines=12> */
[----:B------:R-:W-:Y:S01]  /*1390*/  HADD2.F32 R8, -RZ, R6.H0_H0 ;  /* 0x20000006ff087230 */ /* 0x000fe20000004100 */
[----:B------:R-:W-:Y:S01]  /*13a0*/  ISETP.NE.U32.AND P0, PT, RZ, UR8, PT ;  /* 0x00000008ff007c0c */ /* 0x000fe2000bf05070 */
[----:B------:R-:W-:Y:S01]  /*13b0*/  HADD2.F32 R6, -RZ, R4.H0_H0 ;  /* 0x20000004ff067230 */ /* 0x000fe20000004100 */
[----:B------:R-:W-:Y:S01]  /*13c0*/  BSSY B0, `(.L_x_27968) ;  /* 0x0001e58000007945 */ /* 0x000fe20003800000 */
[----:B------:R-:W-:Y:S01]  /*13d0*/  LOP3.LUT R139, R0, UR42, R139, 0x96, !PT ;  /* 0x0000002a008b7c12 */ /* 0x000fe2000f8e968b */
[----:B------:R-:W-:Y:S01]  /*13e0*/  HADD2.F32 R4, -RZ, R2.H0_H0 ;  /* 0x20000002ff047230 */ /* 0x000fe20000004100 */
[----:B------:R-:W-:Y:S01]  /*13f0*/  LOP3.LUT R228, R228, 0x3, RZ, 0xc0, !PT ;  /* 0x00000003e4e47812 */ /* 0x000fe200078ec0ff */
        /* <DEDUP_REMOVED lines=20> */
[----:B------:R-:W-:Y:S02]  /*1540*/  IMAD R140, R140, -0x2daee0ad, RZ ;  /* 0xd2511f538c8c7824 */ /* 0x000fe400078e02ff */
        /* <DEDUP_REMOVED lines=28> */
[----:B------:R-:W-:Y:S01]  /*1710*/  HADD2.F32 R132, -RZ, R132.H0_H0 ;  /* 0x20000084ff847230 */ /* 0x000fe20000004100 */
[----:B------:R-:W-:Y:S01]  /*1720*/  ISETP.NE.AND.EX P0, PT, RZ, UR9, PT, P0 ;  /* 0x00000009ff007c0c */ /* 0x000fe2000bf05300 */
[----:B------:R-:W-:Y:S01]  /*1730*/  UISETP.NE.AND UP0, UPT, UR18, URZ, UPT ;  /* 0x0000003f1200728c */ /* 0x000fe2000bf05270 */
[----:B------:R-:W-:Y:S02]  /*1740*/  ULDC.64 UR8, c[0x0][0x228] ;  /* 0x00008a0000087ab9 */ /* 0x000fe40000000a00 */
[----:B------:R-:W-:Y:S01]  /*1750*/  ULDC.64 UR18, c[0x0][0x2b8] ;  /* 0x0000ae0000127ab9 */ /* 0x000fe20000000a00 */
[--C-:B--2---:R-:W-:Y:S02]  /*1760*/  SHF.R.U64 R217, R76, 0x10, R77.reuse ;  /* 0x000000104cd97819 */ /* 0x104fe4000000124d */
[----:B------:R-:W-:Y:S02]  /*1770*/  SHF.R.U32.HI R215, RZ, 0x10, R77 ;  /* 0x00000010ffd77819 */ /* 0x000fe4000001164d */
[----:B---3--:R-:W-:-:S02]  /*1780*/  SHF.R.U64 R209, R72, 0x10, R73 ;  /* 0x0000001048d17819 */ /* 0x008fc40000001249 */
[----:B------:R-:W-:Y:S02]  /*1790*/  SHF.R.U32.HI R207, RZ, 0x10, R73 ;  /* 0x00000010ffcf7819 */ /* 0x000fe40000011649 */
[--C-:B----4-:R-:W-:Y:S02]  /*17a0*/  SHF.R.U64 R220, R78, 0x10, R79.reuse ;  /* 0x000000104edc7819 */ /* 0x110fe4000000124f */
        /* <DEDUP_REMOVED lines=34> */
[----:B------:R-:W-:Y:S01]  /*19d0*/  SHF.R.U32.HI R144, RZ, 0x10, R43 ;  /* 0x00000010ff907819 */ /* 0x000fe2000001162b */
        /* <DEDUP_REMOVED lines=11> */
[----:B------:R-:W-:-:S02]  /*1a90*/  IMAD R142, R41, -0x326172a9, RZ ;  /* 0xcd9e8d57298e7824 */ /* 0x000fc400078e02ff */
        /* <DEDUP_REMOVED lines=80> */
.L_x_28620:
[----:B---3--:R-:W0:Y:S01]  /*1fa0*/  @P0 LDC.64 R52, c[0x0][0x228] ;  /* 0x00008a00ff340b82 */ /* 0x008e220000000a00 */
[----:B------:R-:W-:Y:S01]  /*1fb0*/  ISETP.NE.U32.AND P1, PT, RZ, UR10, PT ;  /* 0x0000000aff007c0c */ /* 0x000fe2000bf25070 */
[----:B------:R-:W-:-:S03]  /*1fc0*/  IMAD R54, R225, UR23, RZ ;  /* 0x00000017e1367c24 */ /* 0x000fc6000f8e02ff */
[----:B------:R-:W-:Y:S02]  /*1fd0*/  ISETP.NE.AND.EX P1, PT, RZ, UR11, PT, P1 ;  /* 0x0000000bff007c0c */ /* 0x000fe4000bf25310 */
[----:B------:R-:W-:Y:S01]  /*1fe0*/  SHF.R.S32.HI R55, RZ, 0x1f, R54 ;  /* 0x0000001fff377819 */ /* 0x000fe20000011436 */
[----:B------:R-:W1:Y:S03]  /*1ff0*/  LDC.64 R96, c[0x0][0x220] ;  /* 0x00008800ff607b82 */ /* 0x000e660000000a00 */
[----:B------:R-:W-:-:S04]  /*2000*/  LEA.HI R55, R55, R54, RZ, 0x2 ;  /* 0x0000003637377211 */ /* 0x000fc800078f10ff */
[----:B------:R-:W-:-:S04]  /*2010*/  LEA.HI.SX32 R100, R55, R226, 0x1e ;  /* 0x000000e237647211 */ /* 0x000fc800078ff2ff */
[----:B------:R-:W-:-:S04]  /*2020*/  @P1 LEA R56, P3, R100, UR10, 0x4 ;  /* 0x0000000a64381c11 */ /* 0x000fc8000f8620ff */
[C---:B------:R-:W-:Y:S02]  /*2030*/  @P1 LEA.HI.X R57, R100.reuse, UR11, RZ, 0x4, P3 ;  /* 0x0000000b64391c11 */ /* 0x040fe400098f24ff */
[----:B0-----:R-:W-:-:S03]  /*2040*/  @P0 LEA R58, P2, R100, R52, 0x4 ;  /* 0x00000034643a0211 */ /* 0x001fc600078420ff */
[----:B------:R0:W5:Y:S01]  /*2050*/  @P1 LDG.E.128 R92, desc[UR4][R56.64] ;  /* 0x00000004385c1981 */ /* 0x000162000c1e1d00 */
[C---:B------:R-:W-:Y:S01]  /*2060*/  @P0 LEA.HI.X R59, R100.reuse, R53, RZ, 0x4, P2 ;  /* 0x00000035643b0211 */ /* 0x040fe200010f24ff */
[----:B-1----:R-:W-:-:S04]  /*2070*/  IMAD.WIDE.U32 R54, R100, 0x10, R96 ;  /* 0x0000001064367825 */ /* 0x002fc800078e0060 */
[----:B------:R0:W5:Y:S04]  /*2080*/  @P0 LDG.E.128 R88, desc[UR4][R58.64] ;  /* 0x000000043a580981 */ /* 0x000168000c1e1d00 */
        /* <DEDUP_REMOVED lines=13> */
.L_x_27970:
[----:B------:R-:W-:-:S07]  /*2160*/  IMAD.MOV.U32 R64, RZ, RZ, R142 ;  /* 0x000000ffff407224 */ /* 0x000fce00078e008e */
.L_x_27971:
[----:B------:R-:W-:Y:S05]  /*2170*/  BSYNC B1 ;  /* 0x0000000000017941 */ /* 0x000fea0003800000 */
.L_x_27969:
        /* <DEDUP_REMOVED lines=16> */
.L_x_27975:
[----:B------:R-:W-:Y:S05]  /*2280*/  BSYNC B2 ;  /* 0x0000000000027941 */ /* 0x000fea0003800000 */
.L_x_27974:
        /* <DEDUP_REMOVED lines=44> */
.L_x_27973:
[----:B------:R-:W-:Y:S05]  /*2550*/  BSYNC B1 ;  /* 0x0000000000017941 */ /* 0x000fea0003800000 */
.L_x_27972:
[----:B------:R-:W0:Y:S01]  /*2560*/  LDC R101, c[0x0][0x298] ;  /* 0x0000a600ff657b82 */ /* 0x000e220000000800 */
[----:B------:R-:W-:Y:S01]  /*2570*/  HFMA2.MMA R103, -RZ, RZ, 0.1171875, 0 ;  /* 0x2f800000ff677435 */ /* 0x000fe200000001ff */
[----:B------:R-:W-:Y:S02]  /*2580*/  ISETP.NE.U32.AND P2, PT, RZ, UR8, PT ;  /* 0x00000008ff007c0c */ /* 0x000fe4000bf45070 */
[----:B------:R-:W-:Y:S02]  /*2590*/  I2FP.F32.U32 R56, R64 ;  /* 0x0000004000387245 */ /* 0x000fe40000201000 */
[----:B------:R-:W-:Y:S02]  /*25a0*/  ISETP.NE.AND.EX P2, PT, RZ, UR9, PT, P2 ;  /* 0x00000009ff007c0c */ /* 0x000fe4000bf45320 */
[----:B------:R-:W1:Y:S03]  /*25b0*/  LDC R102, c[0x0][0x294] ;  /* 0x0000a500ff667b82 */ /* 0x000e660000000800 */
[----:B------:R-:W-:Y:S01]  /*25c0*/  FFMA.FTZ R57, R56, R103, 1.1641532182693481445e-10 ;  /* 0x2f00000038397423 */ /* 0x000fe20000010067 */
[----:B0----5:R-:W-:-:S04]  /*25d0*/  FMUL.FTZ R52, R52, R101 ;  /* 0x0000006534347220 */ /* 0x021fc80000410000 */
        /* <DEDUP_REMOVED lines=9> */
.L_x_27976:
        /* <DEDUP_REMOVED lines=12> */
.L_x_27979:
[----:B------:R-:W-:-:S07]  /*2730*/  IMAD.MOV.U32 R52, RZ, RZ, R142 ;  /* 0x000000ffff347224 */ /* 0x000fce00078e008e */
.L_x_27980:
[----:B------:R-:W-:Y:S05]  /*2740*/  BSYNC B1 ;  /* 0x0000000000017941 */ /* 0x000fea0003800000 */
.L_x_27978:
        /* <DEDUP_REMOVED lines=16> */
.L_x_27984:
[----:B------:R-:W-:Y:S05]  /*2850*/  BSYNC B2 ;  /* 0x0000000000027941 */ /* 0x000fea0003800000 */
.L_x_27983:
        /* <DEDUP_REMOVED lines=44> */
.L_x_27982:
[----:B------:R-:W-:Y:S05]  /*2b20*/  BSYNC B1 ;  /* 0x0000000000017941 */ /* 0x000fea0003800000 */
.L_x_27981:
        /* <DEDUP_REMOVED lines=8> */
.L_x_27977:
        /* <DEDUP_REMOVED lines=12> */
.L_x_27986:
[----:B------:R-:W-:-:S07]  /*2c70*/  IMAD.MOV.U32 R52, RZ, RZ, R142 ;  /* 0x000000ffff347224 */ /* 0x000fce00078e008e */
.L_x_27987:
[----:B------:R-:W-:Y:S05]  /*2c80*/  BSYNC B1 ;  /* 0x0000000000017941 */ /* 0x000fea0003800000 */
.L_x_27985:
        /* <DEDUP_REMOVED lines=16> */
.L_x_27991:
[----:B------:R-:W-:Y:S05]  /*2d90*/  BSYNC B2 ;  /* 0x0000000000027941 */ /* 0x000fea0003800000 */
.L_x_27990:
        /* <DEDUP_REMOVED lines=44> */
.L_x_27989:
[----:B------:R-:W-:Y:S05]  /*3060*/  BSYNC B1 ;  /* 0x0000000000017941 */ /* 0x000fea0003800000 */
.L_x_27988:
        /* <DEDUP_REMOVED lines=11> */
.L_x_27992:
        /* <DEDUP_REMOVED lines=12> */
.L_x_27995:
[----:B------:R-:W-:-:S07]  /*31e0*/  MOV R62, R142 ;  /* 0x0000008e003e7202 */ /* 0x000fce0000000f00 */
.L_x_27996:
[----:B------:R-:W-:Y:S05]  /*31f0*/  BSYNC B1 ;  /* 0x0000000000017941 */ /* 0x000fea0003800000 */
.L_x_27994:
        /* <DEDUP_REMOVED lines=16> */
.L_x_28000:
[----:B------:R-:W-:Y:S05]  /*3300*/  BSYNC B2 ;  /* 0x0000000000027941 */ /* 0x000fea0003800000 */
.L_x_27999:
        /* <DEDUP_REMOVED lines=44> */
.L_x_27998:
[----:B------:R-:W-:Y:S05]  /*35d0*/  BSYNC B1 ;  /* 0x0000000000017941 */ /* 0x000fea0003800000 */
.L_x_27997:
        /* <DEDUP_REMOVED lines=8> */
.L_x_27993:
        /* <DEDUP_REMOVED lines=12> */
.L_x_28002:
[----:B------:R-:W-:-:S07]  /*3720*/  MOV R62, R142 ;  /* 0x0000008e003e7202 */ /* 0x000fce0000000f00 */
.L_x_28003:
[----:B------:R-:W-:Y:S05]  /*3730*/  BSYNC B1 ;  /* 0x0000000000017941 */ /* 0x000fea0003800000 */
.L_x_28001:
        /* <DEDUP_REMOVED lines=16> */
.L_x_28007:
[----:B------:R-:W-:Y:S05]  /*3840*/  BSYNC B2 ;  /* 0x0000000000027941 */ /* 0x000fea0003800000 */
.L_x_28006:
        /* <DEDUP_REMOVED lines=44> */
.L_x_28005:
[----:B------:R-:W-:Y:S05]  /*3b10*/  BSYNC B1 ;  /* 0x0000000000017941 */ /* 0x000fea0003800000 */
.L_x_28004:
        /* <DEDUP_REMOVED lines=11> */
.L_x_28008:
        /* <DEDUP_REMOVED lines=12> */
.L_x_28011:
[----:B------:R-:W-:-:S07]  /*3c90*/  IMAD.MOV.U32 R54, RZ, RZ, R142 ;  /* 0x000000ffff367224 */ /* 0x000fce00078e008e */
.L_x_28012:
[----:B------:R-:W-:Y:S05]  /*3ca0*/  BSYNC B1 ;  /* 0x0000000000017941 */ /* 0x000fea0003800000 */
.L_x_28010:
        /* <DEDUP_REMOVED lines=16> */
.L_x_28016:
[----:B------:R-:W-:Y:S05]  /*3db0*/  BSYNC B2 ;  /* 0x0000000000027941 */ /* 0x000fea0003800000 */
.L_x_28015:
        /* <DEDUP_REMOVED lines=44> */
.L_x_28014:
[----:B------:R-:W-:Y:S05]  /*4080*/  BSYNC B1 ;  /* 0x0000000000017941 */ /* 0x000fea0003800000 */
.L_x_28013:
        /* <DEDUP_REMOVED lines=8> */
.L_x_28009:
        /* <DEDUP_REMOVED lines=12> */
.L_x_28018:
[----:B------:R-:W-:-:S07]  /*41d0*/  IMAD.MOV.U32 R54, RZ, RZ, R142 ;  /* 0x000000ffff367224 */ /* 0x000fce00078e008e */
.L_x_28019:
[----:B------:R-:W-:Y:S05]  /*41e0*/  BSYNC B1 ;  /* 0x0000000000017941 */ /* 0x000fea0003800000 */
.L_x_28017:
        /* <DEDUP_REMOVED lines=16> */
.L_x_28023:
[----:B------:R-:W-:Y:S05]  /*42f0*/  BSYNC B2 ;  /* 0x0000000000027941 */ /* 0x000fea0003800000 */
.L_x_28022:
        /* <DEDUP_REMOVED lines=44> */
.L_x_28021:
[----:B------:R-:W-:Y:S05]  /*45c0*/  BSYNC B1 ;  /* 0x0000000000017941 */ /* 0x000fea0003800000 */
.L_x_28020:
        /* <DEDUP_REMOVED lines=11> */
.L_x_28024:
        /* <DEDUP_REMOVED lines=12> */
.L_x_28027:
[----:B------:R-:W-:-:S07]  /*4740*/  IMAD.MOV.U32 R60, RZ, RZ, R142 ;  /* 0x000000ffff3c7224 */ /* 0x000fce00078e008e */
.L_x_28028:
[----:B------:R-:W-:Y:S05]  /*4750*/  BSYNC B1 ;  /* 0x0000000000017941 */ /* 0x000fea0003800000 */
.L_x_28026:
        /* <DEDUP_REMOVED lines=18> */
.L_x_28032:
[----:B------:R-:W-:Y:S05]  /*4880*/  BSYNC B2 ;  /* 0x0000000000027941 */ /* 0x000fea0003800000 */
.L_x_28031:
        /* <DEDUP_REMOVED lines=44> */
.L_x_28030:
[----:B------:R-:W-:Y:S05]  /*4b50*/  BSYNC B1 ;  /* 0x0000000000017941 */ /* 0x000fea0003800000 */
.L_x_28029:
        /* <DEDUP_REMOVED lines=8> */
.L_x_28025:
[----:B------:R-:W-:Y:S01]  /*4be0*/  SEL R56, RZ, 0x1000000, P5 ;  /* 0x01000000ff387807 */ /* 0x000fe20002800000 */
[----:B------:R-:W0:Y:S01]  /*4bf0*/  @P0 LDC.64 R54, c[0x0][0x228] ;  /* 0x00008a00ff360b82 */ /* 0x000e220000000a00 */
[----:B------:R-:W-:Y:S01]  /*4c00*/  SEL R57, RZ, 0x10000, P4 ;  /* 0x00010000ff397807 */ /* 0x000fe20002000000 */
[----:B------:R-:W-:Y:S01]  /*4c10*/  VIADD R237, R100, 0x20 ;  /* 0x0000002064ed7836 */ /* 0x000fe20000000000 */
[----:B------:R-:W-:Y:S02]  /*4c20*/  SEL R58, RZ, 0x100, P3 ;  /* 0x00000100ff3a7807 */ /* 0x000fe40001800000 */
[----:B------:R-:W-:Y:S02]  /*4c30*/  ISETP.NE.AND P6, PT, R64, RZ, PT ;  /* 0x000000ff4000720c */ /* 0x000fe40003fc5270 */
[C---:B------:R-:W-:Y:S01]  /*4c40*/  LEA R64, P3, R100.reuse, UR12, 0x4 ;  /* 0x0000000c64407c11 */ /* 0x040fe2000f8620ff */
[----:B------:R-:W1:Y:S01]  /*4c50*/  @P1 LDC.64 R52, c[0x0][0x230] ;  /* 0x00008c00ff341b82 */ /* 0x000e620000000a00 */
[----:B------:R-:W-:-:S02]  /*4c60*/  SHF.L.U32 R68, R100, 0x2, RZ ;  /* 0x0000000264447819 */ /* 0x000fc400000006ff */
[----:B------:R-:W-:Y:S02]  /*4c70*/  IADD3 R57, R58, R56, R57 ;  /* 0x000000383a397210 */ /* 0x000fe40007ffe039 */
[----:B------:R-:W-:Y:S02]  /*4c80*/  SEL R58, RZ, 0x1, P6 ;  /* 0x00000001ff3a7807 */ /* 0x000fe40003000000 */
[----:B------:R-:W-:Y:S02]  /*4c90*/  LEA.HI.X R65, R100, UR13, RZ, 0x4, P3 ;  /* 0x0000000d64417c11 */ /* 0x000fe400098f24ff */
[----:B------:R-:W-:Y:S01]  /*4ca0*/  SHF.R.U32.HI R69, RZ, 0x1e, R100 ;  /* 0x0000001eff457819 */ /* 0x000fe20000011664 */
[----:B------:R-:W-:Y:S01]  /*4cb0*/  IMAD.IADD R67, R57, 0x1, R58 ;  /* 0x0000000139437824 */ /* 0x000fe200078e023a */
[----:B------:R-:W-:Y:S01]  /*4cc0*/  IADD3 R56, P3, R68, UR14, RZ ;  /* 0x0000000e44387c10 */ /* 0x000fe2000ff7e0ff */
[----:B------:R2:W-:Y:S01]  /*4cd0*/  STG.E.128 desc[UR4][R64.64], R84 ;  /* 0x0000005440007986 */ /* 0x0005e2000c101d04 */
[----:B------:R-:W-:-:S02]  /*4ce0*/  IMAD.WIDE.U32 R58, R237, 0x10, R96 ;  /* 0x00000010ed3a7825 */ /* 0x000fc400078e0060 */
[----:B------:R-:W-:Y:S02]  /*4cf0*/  IADD3.X R57, R69, UR15, RZ, P3, !PT ;  /* 0x0000000f45397c10 */ /* 0x000fe40009ffe4ff */
[----:B0-----:R-:W-:-:S03]  /*4d00*/  @P0 IMAD.WIDE.U32 R60, R237, 0x10, R54 ;  /* 0x00000010ed3c0825 */ /* 0x001fc600078e0036 */
[----:B------:R2:W-:Y:S01]  /*4d10*/  STG.E desc[UR4][R56.64], R67 ;  /* 0x0000004338007986 */ /* 0x0005e2000c101904 */
[----:B-1----:R-:W-:Y:S01]  /*4d20*/  @P1 IMAD.WIDE.U32 R62, R237, 0x10, R52 ;  /* 0x00000010ed3e1825 */ /* 0x002fe200078e0034 */
[----:B------:R-:W-:Y:S06]  /*4d30*/  @!P0 BRA `(.L_x_28033) ;  /* 0x00000000002c8947 */ /* 0x000fec0003800000 */
[----:B------:R-:W-:Y:S02]  /*4d40*/  SHF.L.U32 R53, R135, 0x10, RZ ;  /* 0x0000001087357819 */ /* 0x000fe400000006ff */
[----:B------:R-:W-:Y:S02]  /*4d50*/  LOP3.LUT R52, R136, 0xffff, RZ, 0xc0, !PT ;  /* 0x0000ffff88347812 */ /* 0x000fe400078ec0ff */
[----:B------:R-:W-:Y:S02]  /*4d60*/  LOP3.LUT R53, R53, 0xff0000, RZ, 0xc0, !PT ;  /* 0x00ff000035357812 */ /* 0x000fe400078ec0ff */
[----:B------:R-:W-:Y:S02]  /*4d70*/  LOP3.LUT R54, R134, 0xff, RZ, 0xc0, !PT ;  /* 0x000000ff86367812 */ /* 0x000fe400078ec0ff */
[----:B------:R-:W-:Y:S01]  /*4d80*/  LOP3.LUT R55, R133, 0xff, RZ, 0xc0, !PT ;  /* 0x000000ff85377812 */ /* 0x000fe200078ec0ff */
[----:B------:R-:W-:Y:S01]  /*4d90*/  IMAD R53, R52, 0x1000000, R53 ;  /* 0x0100000034357824 */ /* 0x000fe200078e0235 */
[----:B------:R-:W-:-:S03]  /*4da0*/  IADD3 R52, P3, R68, UR16, RZ ;  /* 0x0000001044347c10 */ /* 0x000fc6000ff7e0ff */
[----:B------:R-:W-:Y:S01]  /*4db0*/  IMAD R54, R54, 0x100, R53 ;  /* 0x0000010036367824 */ /* 0x000fe200078e0235 */
[----:B------:R-:W-:-:S04]  /*4dc0*/  IADD3.X R53, R69, UR17, RZ, P3, !PT ;  /* 0x0000001145357c10 */ /* 0x000fc80009ffe4ff */
[----:B------:R-:W-:-:S05]  /*4dd0*/  IADD3 R55, R54, R55, RZ ;  /* 0x0000003736377210 */ /* 0x000fca0007ffe0ff */
[----:B------:R0:W-:Y:S02]  /*4de0*/  STG.E desc[UR4][R52.64], R55 ;  /* 0x0000003734007986 */ /* 0x0001e4000c101904 */
.L_x_28033:
[----:B------:R1:W5:Y:S04]  /*4df0*/  @P0 LDG.E.128 R88, desc[UR4][R60.64] ;  /* 0x000000043c580981 */ /* 0x000368000c1e1d00 */
[----:B------:R1:W5:Y:S04]  /*4e00*/  @P1 LDG.E.128 R92, desc[UR4][R62.64] ;  /* 0x000000043e5c1981 */ /* 0x000368000c1e1d00 */
[----:B0-----:R1:W5:Y:S01]  /*4e10*/  LDG.E.128 R52, desc[UR4][R58.64] ;  /* 0x000000043a347981 */ /* 0x001362000c1e1d00 */
[C---:B------:R-:W-:Y:S01]  /*4e20*/  ISETP.NE.AND P3, PT, R66.reuse, 0x1, PT ;  /* 0x000000014200780c */ /* 0x040fe20003f65270 */
[----:B------:R-:W-:Y:S01]  /*4e30*/  BSSY B1, `(.L_x_28034) ;  /* 0x000000c000017945 */ /* 0x000fe20003800000 */
[----:B--2---:R-:W-:-:S11]  /*4e40*/  VIADD R56, R66, 0x1 ;  /* 0x0000000142387836 */ /* 0x004fd60000000000 */
        /* <DEDUP_REMOVED lines=9> */
.L_x_28035:
[----:B------:R-:W-:-:S07]  /*4ee0*/  IMAD.MOV.U32 R64, RZ, RZ, R142 ;  /* 0x000000ffff407224 */ /* 0x000fce00078e008e */
.L_x_28036:
[----:B------:R-:W-:Y:S05]  /*4ef0*/  BSYNC B1 ;  /* 0x0000000000017941 */ /* 0x000fea0003800000 */
.L_x_28034:
        /* <DEDUP_REMOVED lines=16> */
.L_x_28040:
[----:B------:R-:W-:Y:S05]  /*5000*/  BSYNC B2 ;  /* 0x0000000000027941 */ /* 0x000fea0003800000 */
.L_x_28039:
        /* <DEDUP_REMOVED lines=44> */
.L_x_28038:
[----:B------:R-:W-:Y:S05]  /*52d0*/  BSYNC B1 ;  /* 0x0000000000017941 */ /* 0x000fea0003800000 */
.L_x_28037:
[----:B------:R-:W-:Y:S01]  /*52e0*/  I2FP.F32.U32 R58, R64 ;  /* 0x00000040003a7245 */ /* 0x000fe20000201000 */
[----:B-----5:R-:W-:-:S04]  /*52f0*/  FMUL.FTZ R52, R52, R101 ;  /* 0x0000006534347220 */ /* 0x020fc80000410000 */
[----:B------:R-:W-:-:S05]  /*5300*/  FFMA.FTZ R57, R58, R103, 1.1641532182693481445e-10 ;  /* 0x2f0000003a397423 */ /* 0x000fca0000010067 */
        /* <DEDUP_REMOVED lines=9> */
.L_x_28041:
        /* <DEDUP_REMOVED lines=12> */
.L_x_28044:
[----:B------:R-:W-:-:S07]  /*5460*/  IMAD.MOV.U32 R52, RZ, RZ, R142 ;  /* 0x000000ffff347224 */ /* 0x000fce00078e008e */
.L_x_28045:
[----:B------:R-:W-:Y:S05]  /*5470*/  BSYNC B1 ;  /* 0x0000000000017941 */ /* 0x000fea0003800000 */
.L_x_28043:
        /* <DEDUP_REMOVED lines=16> */
.L_x_28049:
[----:B------:R-:W-:Y:S05]  /*5580*/  BSYNC B2 ;  /* 0x0000000000027941 */ /* 0x000fea0003800000 */
.L_x_28048:
        /* <DEDUP_REMOVED lines=44> */
.L_x_28047:
[----:B------:R-:W-:Y:S05]  /*5850*/  BSYNC B1 ;  /* 0x0000000000017941 */ /* 0x000fea0003800000 */
.L_x_28046:
        /* <DEDUP_REMOVED lines=8> */
.L_x_28042:
        /* <DEDUP_REMOVED lines=12> */
.L_x_28051:
[----:B------:R-:W-:-:S07]  /*59a0*/  IMAD.MOV.U32 R52, RZ, RZ, R142 ;  /* 0x000000ffff347224 */ /* 0x000fce00078e008e */
.L_x_28052:
[----:B------:R-:W-:Y:S05]  /*59b0*/  BSYNC B1 ;  /* 0x0000000000017941 */ /* 0x000fea0003800000 */
.L_x_28050:
        /* <DEDUP_REMOVED lines=16> */
.L_x_28056:
[----:B------:R-:W-:Y:S05]  /*5ac0*/  BSYNC B2 ;  /* 0x0000000000027941 */ /* 0x000fea0003800000 */
.L_x_28055:
        /* <DEDUP_REMOVED lines=44> */
.L_x_28054:
[----:B------:R-:W-:Y:S05]  /*5d90*/  BSYNC B1 ;  /* 0x0000000000017941 */ /* 0x000fea0003800000 */
.L_x_28053:
        /* <DEDUP_REMOVED lines=11> */
.L_x_28057:
        /* <DEDUP_REMOVED lines=12> */
.L_x_28060:
[----:B------:R-:W-:-:S07]  /*5f10*/  IMAD.MOV.U32 R63, RZ, RZ, R142 ;  /* 0x000000ffff3f7224 */ /* 0x000fce00078e008e */
.L_x_28061:
[----:B------:R-:W-:Y:S05]  /*5f20*/  BSYNC B1 ;  /* 0x0000000000017941 */ /* 0x000fea0003800000 */
.L_x_28059:
        /* <DEDUP_REMOVED lines=16> */
.L_x_28065:
[----:B------:R-:W-:Y:S05]  /*6030*/  BSYNC B2 ;  /* 0x0000000000027941 */ /* 0x000fea0003800000 */
.L_x_28064:
        /* <DEDUP_REMOVED lines=44> */
.L_x_28063:
[----:B------:R-:W-:Y:S05]  /*6300*/  BSYNC B1 ;  /* 0x0000000000017941 */ /* 0x000fea0003800000 */
.L_x_28062:
        /* <DEDUP_REMOVED lines=8> */
.L_x_28058:
        /* <DEDUP_REMOVED lines=12> */
.L_x_28067:
[----:B------:R-:W-:-:S07]  /*6450*/  MOV R63, R142 ;  /* 0x0000008e003f7202 */ /* 0x000fce0000000f00 */
.L_x_28068:
[----:B------:R-:W-:Y:S05]  /*6460*/  BSYNC B1 ;  /* 0x0000000000017941 */ /* 0x000fea0003800000 */
.L_x_28066:
        /* <DEDUP_REMOVED lines=16> */
.L_x_28072:
[----:B------:R-:W-:Y:S05]  /*6570*/  BSYNC B2 ;  /* 0x0000000000027941 */ /* 0x000fea0003800000 */
.L_x_28071:
        /* <DEDUP_REMOVED lines=44> */
.L_x_28070:
[----:B------:R-:W-:Y:S05]  /*6840*/  BSYNC B1 ;  /* 0x0000000000017941 */ /* 0x000fea0003800000 */
.L_x_28069:
        /* <DEDUP_REMOVED lines=11> */
.L_x_28073:
        /* <DEDUP_REMOVED lines=12> */
.L_x_28076:
[----:B------:R-:W-:-:S07]  /*69c0*/  IMAD.MOV.U32 R54, RZ, RZ, R142 ;  /* 0x000000ffff367224 */ /* 0x000fce00078e008e */
.L_x_28077:
[----:B------:R-:W-:Y:S05]  /*69d0*/  BSYNC B1 ;  /* 0x0000000000017941 */ /* 0x000fea0003800000 */
.L_x_28075:
        /* <DEDUP_REMOVED lines=16> */
.L_x_28081:
[----:B------:R-:W-:Y:S05]  /*6ae0*/  BSYNC B2 ;  /* 0x0000000000027941 */ /* 0x000fea0003800000 */
.L_x_28080:
        /* <DEDUP_REMOVED lines=44> */
.L_x_28079:
[----:B------:R-:W-:Y:S05]  /*6db0*/  BSYNC B1 ;  /* 0x0000000000017941 */ /* 0x000fea0003800000 */
.L_x_28078:
        /* <DEDUP_REMOVED lines=8> */
.L_x_28074:
        /* <DEDUP_REMOVED lines=12> */
.L_x_28083:
[----:B------:R-:W-:-:S07]  /*6f00*/  MOV R54, R142 ;  /* 0x0000008e00367202 */ /* 0x000fce0000000f00 */
.L_x_28084:
[----:B------:R-:W-:Y:S05]  /*6f10*/  BSYNC B1 ;  /* 0x0000000000017941 */ /* 0x000fea0003800000 */
.L_x_28082:
        /* <DEDUP_REMOVED lines=16> */
.L_x_28088:
[----:B------:R-:W-:Y:S05]  /*7020*/  BSYNC B2 ;  /* 0x0000000000027941 */ /* 0x000fea0003800000 */
.L_x_28087:
        /* <DEDUP_REMOVED lines=44> */
.L_x_28086:
[----:B------:R-:W-:Y:S05]  /*72f0*/  BSYNC B1 ;  /* 0x0000000000017941 */ /* 0x000fea0003800000 */
.L_x_28085:
        /* <DEDUP_REMOVED lines=11> */
.L_x_28089:
        /* <DEDUP_REMOVED lines=12> */
.L_x_28092:
[----:B------:R-:W-:-:S07]  /*7470*/  IMAD.MOV.U32 R60, RZ, RZ, R142 ;  /* 0x000000ffff3c7224 */ /* 0x000fce00078e008e */
.L_x_28093:
[----:B------:R-:W-:Y:S05]  /*7480*/  BSYNC B1 ;  /* 0x0000000000017941 */ /* 0x000fea0003800000 */
.L_x_28091:
        /* <DEDUP_REMOVED lines=18> */
.L_x_28097:
[----:B------:R-:W-:Y:S05]  /*75b0*/  BSYNC B2 ;  /* 0x0000000000027941 */ /* 0x000fea0003800000 */
.L_x_28096:
        /* <DEDUP_REMOVED lines=44> */
.L_x_28095:
[----:B------:R-:W-:Y:S05]  /*7880*/  BSYNC B1 ;  /* 0x0000000000017941 */ /* 0x000fea0003800000 */
.L_x_28094:
        /* <DEDUP_REMOVED lines=8> */
.L_x_28090:
[----:B------:R-:W0:Y:S01]  /*7910*/  LDC.64 R240, c[0x0][0x238] ;  /* 0x00008e00fff07b82 */ /* 0x000e220000000a00 */
[----:B------:R-:W-:Y:S02]  /*7920*/  SEL R56, RZ, 0x1000000, P5 ;  /* 0x01000000ff387807 */ /* 0x000fe40002800000 */
[----:B------:R-:W-:Y:S02]  /*7930*/  SEL R57, RZ, 0x10000, P4 ;  /* 0x00010000ff397807 */ /* 0x000fe40002000000 */
[----:B------:R-:W-:Y:S02]  /*7940*/  SEL R58, RZ, 0x100, P3 ;  /* 0x00000100ff3a7807 */ /* 0x000fe40001800000 */
[----:B------:R-:W-:Y:S01]  /*7950*/  ISETP.NE.AND P6, PT, R62, RZ, PT ;  /* 0x000000ff3e00720c */ /* 0x000fe20003fc5270 */
[----:B------:R-:W1:Y:S01]  /*7960*/  LDC.64 R238, c[0x0][0x240] ;  /* 0x00009000ffee7b82 */ /* 0x000e620000000a00 */
[----:B------:R-:W-:Y:S02]  /*7970*/  IADD3 R56, R58, R56, R57 ;  /* 0x000000383a387210 */ /* 0x000fe40007ffe039 */
[----:B------:R-:W-:-:S02]  /*7980*/  SEL R57, RZ, 0x1, P6 ;  /* 0x00000001ff397807 */ /* 0x000fc40003000000 */
[----:B------:R-:W-:-:S03]  /*7990*/  IADD3 R236, R100, 0x40, RZ ;  /* 0x0000004064ec7810 */ /* 0x000fc60007ffe0ff */
[----:B------:R-:W-:Y:S01]  /*79a0*/  IMAD.IADD R67, R56, 0x1, R57 ;  /* 0x0000000138437824 */ /* 0x000fe200078e0239 */
[----:B------:R-:W2:Y:S01]  /*79b0*/  @P0 LDC.64 R54, c[0x0][0x228] ;  /* 0x00008a00ff360b82 */ /* 0x000ea20000000a00 */
[----:B------:R-:W-:-:S04]  /*79c0*/  IMAD.WIDE.U32 R56, R236, 0x10, R96 ;  /* 0x00000010ec387825 */ /* 0x000fc800078e0060 */
[----:B0-----:R-:W-:-:S03]  /*79d0*/  IMAD.WIDE.U32 R64, R237, 0x10, R240 ;  /* 0x00000010ed407825 */ /* 0x001fc600078e00f0 */
[----:B------:R-:W0:Y:S02]  /*79e0*/  @P1 LDC.64 R52, c[0x0][0x230] ;  /* 0x00008c00ff341b82 */ /* 0x000e240000000a00 */
[----:B------:R3:W-:Y:S01]  /*79f0*/  STG.E.128 desc[UR4][R64.64], R80 ;  /* 0x0000005040007986 */ /* 0x0007e2000c101d04 */
[----:B-1----:R-:W-:-:S05]  /*7a00*/  IMAD.WIDE.U32 R58, R237, 0x4, R238 ;  /* 0x00000004ed3a7825 */ /* 0x002fca00078e00ee */
[----:B------:R3:W-:Y:S01]  /*7a10*/  STG.E desc[UR4][R58.64], R67 ;  /* 0x000000433a007986 */ /* 0x0007e2000c101904 */
[----:B--2---:R-:W-:-:S04]  /*7a20*/  @P0 IMAD.WIDE.U32 R60, R236, 0x10, R54 ;  /* 0x00000010ec3c0825 */ /* 0x004fc800078e0036 */
[----:B0-----:R-:W-:Y:S01]  /*7a30*/  @P1 IMAD.WIDE.U32 R62, R236, 0x10, R52 ;  /* 0x00000010ec3e1825 */ /* 0x001fe200078e0034 */
[----:B---3--:R-:W-:Y:S06]  /*7a40*/  @!P0 BRA `(.L_x_28098) ;  /* 0x00000000002c8947 */ /* 0x008fec0003800000 */
[----:B------:R-:W0:Y:S01]  /*7a50*/  LDC.64 R52, c[0x0][0x248] ;  /* 0x00009200ff347b82 */ /* 0x000e220000000a00 */
[----:B------:R-:W-:Y:S02]  /*7a60*/  SHF.L.U32 R55, R135, 0x10, RZ ;  /* 0x0000001087377819 */ /* 0x000fe400000006ff */
[----:B------:R-:W-:Y:S02]  /*7a70*/  LOP3.LUT R54, R136, 0xffff, RZ, 0xc0, !PT ;  /* 0x0000ffff88367812 */ /* 0x000fe400078ec0ff */
[----:B------:R-:W-:Y:S02]  /*7a80*/  LOP3.LUT R55, R55, 0xff0000, RZ, 0xc0, !PT ;  /* 0x00ff000037377812 */ /* 0x000fe400078ec0ff */
[----:B------:R-:W-:-:S03]  /*7a90*/  LOP3.LUT R59, R134, 0xff, RZ, 0xc0, !PT ;  /* 0x000000ff863b7812 */ /* 0x000fc600078ec0ff */
[----:B------:R-:W-:Y:S01]  /*7aa0*/  IMAD R54, R54, 0x1000000, R55 ;  /* 0x0100000036367824 */ /* 0x000fe200078e0237 */
[----:B------:R-:W-:-:S04]  /*7ab0*/  LOP3.LUT R55, R133, 0xff, RZ, 0xc0, !PT ;  /* 0x000000ff85377812 */ /* 0x000fc800078ec0ff */
[----:B------:R-:W-:-:S05]  /*7ac0*/  LEA R54, R59, R54, 0x8 ;  /* 0x000000363b367211 */ /* 0x000fca00078e40ff */
[----:B------:R-:W-:Y:S02]  /*7ad0*/  IMAD.IADD R55, R54, 0x1, R55 ;  /* 0x0000000136377824 */ /* 0x000fe400078e0237 */
[----:B0-----:R-:W-:-:S05]  /*7ae0*/  IMAD.WIDE.U32 R52, R237, 0x4, R52 ;  /* 0x00000004ed347825 */ /* 0x001fca00078e0034 */
[----:B------:R0:W-:Y:S02]  /*7af0*/  STG.E desc[UR4][R52.64], R55 ;  /* 0x0000003734007986 */ /* 0x0001e4000c101904 */
.L_x_28098:
        /* <DEDUP_REMOVED lines=15> */
.L_x_28100:
[----:B------:R-:W-:-:S07]  /*7bf0*/  MOV R64, R142 ;  /* 0x0000008e00407202 */ /* 0x000fce0000000f00 */
.L_x_28101:
[----:B------:R-:W-:Y:S05]  /*7c00*/  BSYNC B1 ;  /* 0x0000000000017941 */ /* 0x000fea0003800000 */
.L_x_28099:
        /* <DEDUP_REMOVED lines=16> */
.L_x_28105:
[----:B------:R-:W-:Y:S05]  /*7d10*/  BSYNC B2 ;  /* 0x0000000000027941 */ /* 0x000fea0003800000 */
.L_x_28104:
        /* <DEDUP_REMOVED lines=44> */
.L_x_28103:
[----:B------:R-:W-:Y:S05]  /*7fe0*/  BSYNC B1 ;  /* 0x0000000000017941 */ /* 0x000fea0003800000 */
.L_x_28102:
        /* <DEDUP_REMOVED lines=12> */
.L_x_28106:
        /* <DEDUP_REMOVED lines=12> */
.L_x_28109:
[----:B------:R-:W-:-:S07]  /*8170*/  IMAD.MOV.U32 R52, RZ, RZ, R142 ;  /* 0x000000ffff347224 */ /* 0x000fce00078e008e */
.L_x_28110:
[----:B------:R-:W-:Y:S05]  /*8180*/  BSYNC B1 ;  /* 0x0000000000017941 */ /* 0x000fea0003800000 */
.L_x_28108:
        /* <DEDUP_REMOVED lines=16> */
.L_x_28114:
[----:B------:R-:W-:Y:S05]  /*8290*/  BSYNC B2 ;  /* 0x0000000000027941 */ /* 0x000fea0003800000 */
.L_x_28113:
        /* <DEDUP_REMOVED lines=44> */
.L_x_28112:
[----:B------:R-:W-:Y:S05]  /*8560*/  BSYNC B1 ;  /* 0x0000000000017941 */ /* 0x000fea0003800000 */
.L_x_28111:
        /* <DEDUP_REMOVED lines=8> */
.L_x_28107:
        /* <DEDUP_REMOVED lines=12> */
.L_x_28116:
[----:B------:R-:W-:-:S07]  /*86b0*/  MOV R52, R142 ;  /* 0x0000008e00347202 */ /* 0x000fce0000000f00 */
.L_x_28117:
[----:B------:R-:W-:Y:S05]  /*86c0*/  BSYNC B1 ;  /* 0x0000000000017941 */ /* 0x000fea0003800000 */
.L_x_28115:
        /* <DEDUP_REMOVED lines=16> */
.L_x_28121:
[----:B------:R-:W-:Y:S05]  /*87d0*/  BSYNC B2 ;  /* 0x0000000000027941 */ /* 0x000fea0003800000 */
.L_x_28120:
        /* <DEDUP_REMOVED lines=44> */
.L_x_28119:
[----:B------:R-:W-:Y:S05]  /*8aa0*/  BSYNC B1 ;  /* 0x0000000000017941 */ /* 0x000fea0003800000 */
.L_x_28118:
        /* <DEDUP_REMOVED lines=11> */
.L_x_28122:
        /* <DEDUP_REMOVED lines=12> */
.L_x_28125:
[----:B------:R-:W-:-:S07]  /*8c20*/  IMAD.MOV.U32 R63, RZ, RZ, R142 ;  /* 0x000000ffff3f7224 */ /* 0x000fce00078e008e */
.L_x_28126:
[----:B------:R-:W-:Y:S05]  /*8c30*/  BSYNC B1 ;  /* 0x0000000000017941 */ /* 0x000fea0003800000 */
.L_x_28124:
        /* <DEDUP_REMOVED lines=16> */
.L_x_28130:
[----:B------:R-:W-:Y:S05]  /*8d40*/  BSYNC B2 ;  /* 0x0000000000027941 */ /* 0x000fea0003800000 */
.L_x_28129:
        /* <DEDUP_REMOVED lines=44> */
.L_x_28128:
[----:B------:R-:W-:Y:S05]  /*9010*/  BSYNC B1 ;  /* 0x0000000000017941 */ /* 0x000fea0003800000 */
.L_x_28127:
        /* <DEDUP_REMOVED lines=8> */
.L_x_28123:
        /* <DEDUP_REMOVED lines=12> */
.L_x_28132:
[----:B------:R-:W-:-:S07]  /*9160*/  MOV R63, R142 ;  /* 0x0000008e003f7202 */ /* 0x000fce0000000f00 */
.L_x_28133:
[----:B------:R-:W-:Y:S05]  /*9170*/  BSYNC B1 ;  /* 0x0000000000017941 */ /* 0x000fea0003800000 */
.L_x_28131:
        /* <DEDUP_REMOVED lines=16> */
.L_x_28137:
[----:B------:R-:W-:Y:S05]  /*9280*/  BSYNC B2 ;  /* 0x0000000000027941 */ /* 0x000fea0003800000 */
.L_x_28136:
        /* <DEDUP_REMOVED lines=44> */
.L_x_28135:
[----:B------:R-:W-:Y:S05]  /*9550*/  BSYNC B1 ;  /* 0x0000000000017941 */ /* 0x000fea0003800000 */
.L_x_28134:
        /* <DEDUP_REMOVED lines=11> */
.L_x_28138:
        /* <DEDUP_REMOVED lines=12> */
.L_x_28141:
[----:B------:R-:W-:-:S07]  /*96d0*/  IMAD.MOV.U32 R54, RZ, RZ, R142 ;  /* 0x000000ffff367224 */ /* 0x000fce00078e008e */
.L_x_28142:
[----:B------:R-:W-:Y:S05]  /*96e0*/  BSYNC B1 ;  /* 0x0000000000017941 */ /* 0x000fea0003800000 */
.L_x_28140:
        /* <DEDUP_REMOVED lines=16> */
.L_x_28146:
[----:B------:R-:W-:Y:S05]  /*97f0*/  BSYNC B2 ;  /* 0x0000000000027941 */ /* 0x000fea0003800000 */
.L_x_28145:
        /* <DEDUP_REMOVED lines=44> */
.L_x_28144:
[----:B------:R-:W-:Y:S05]  /*9ac0*/  BSYNC B1 ;  /* 0x0000000000017941 */ /* 0x000fea0003800000 */
.L_x_28143:
        /* <DEDUP_REMOVED lines=8> */
.L_x_28139:
        /* <DEDUP_REMOVED lines=12> */
.L_x_28148:
[----:B------:R-:W-:-:S07]  /*9c10*/  MOV R54, R142 ;  /* 0x0000008e00367202 */ /* 0x000fce0000000f00 */
.L_x_28149:
[----:B------:R-:W-:Y:S05]  /*9c20*/  BSYNC B1 ;  /* 0x0000000000017941 */ /* 0x000fea0003800000 */
.L_x_28147:
        /* <DEDUP_REMOVED lines=16> */
.L_x_28153:
[----:B------:R-:W-:Y:S05]  /*9d30*/  BSYNC B2 ;  /* 0x0000000000027941 */ /* 0x000fea0003800000 */
.L_x_28152:
        /* <DEDUP_REMOVED lines=44> */
.L_x_28151:
[----:B------:R-:W-:Y:S05]  /*a000*/  BSYNC B1 ;  /* 0x0000000000017941 */ /* 0x000fea0003800000 */
.L_x_28150:
        /* <DEDUP_REMOVED lines=11> */
.L_x_28154:
        /* <DEDUP_REMOVED lines=12> */
.L_x_28157:
[----:B------:R-:W-:-:S07]  /*a180*/  IMAD.MOV.U32 R60, RZ, RZ, R142 ;  /* 0x000000ffff3c7224 */ /* 0x000fce00078e008e */
.L_x_28158:
[----:B------:R-:W-:Y:S05]  /*a190*/  BSYNC B1 ;  /* 0x0000000000017941 */ /* 0x000fea0003800000 */
.L_x_28156:
        /* <DEDUP_REMOVED lines=18> */
.L_x_28162:
[----:B------:R-:W-:Y:S05]  /*a2c0*/  BSYNC B2 ;  /* 0x0000000000027941 */ /* 0x000fea0003800000 */
.L_x_28161:
        /* <DEDUP_REMOVED lines=44> */
.L_x_28160:
[----:B------:R-:W-:Y:S05]  /*a590*/  BSYNC B1 ;  /* 0x0000000000017941 */ /* 0x000fea0003800000 */
.L_x_28159:
        /* <DEDUP_REMOVED lines=8> */
.L_x_28155:
[----:B------:R-:W-:Y:S01]  /*a620*/  SEL R56, RZ, 0x1000000, P5 ;  /* 0x01000000ff387807 */ /* 0x000fe20002800000 */
[----:B------:R-:W-:Y:S01]  /*a630*/  IMAD.WIDE.U32 R64, R236, 0x10, R240 ;  /* 0x00000010ec407825 */ /* 0x000fe200078e00f0 */
[----:B------:R-:W-:Y:S01]  /*a640*/  SEL R57, RZ, 0x10000, P4 ;  /* 0x00010000ff397807 */ /* 0x000fe20002000000 */
[----:B------:R-:W0:Y:S01]  /*a650*/  @P0 LDC.64 R54, c[0x0][0x228] ;  /* 0x00008a00ff360b82 */ /* 0x000e220000000a00 */
[----:B------:R-:W-:Y:S02]  /*a660*/  SEL R58, RZ, 0x100, P3 ;  /* 0x00000100ff3a7807 */ /* 0x000fe40001800000 */
[----:B------:R-:W-:Y:S01]  /*a670*/  ISETP.NE.AND P6, PT, R62, RZ, PT ;  /* 0x000000ff3e00720c */ /* 0x000fe20003fc5270 */
[----:B------:R1:W-:Y:S01]  /*a680*/  STG.E.128 desc[UR4][R64.64], R76 ;  /* 0x0000004c40007986 */ /* 0x0003e2000c101d04 */
[----:B------:R-:W-:Y:S01]  /*a690*/  IADD3 R56, R58, R56, R57 ;  /* 0x000000383a387210 */ /* 0x000fe20007ffe039 */
[----:B------:R-:W-:Y:S01]  /*a6a0*/  IMAD.WIDE.U32 R58, R236, 0x4, R238 ;  /* 0x00000004ec3a7825 */ /* 0x000fe200078e00ee */
[----:B------:R-:W-:Y:S01]  /*a6b0*/  SEL R57, RZ, 0x1, P6 ;  /* 0x00000001ff397807 */ /* 0x000fe20003000000 */
[----:B------:R-:W2:Y:S01]  /*a6c0*/  @P1 LDC.64 R52, c[0x0][0x230] ;  /* 0x00008c00ff341b82 */ /* 0x000ea20000000a00 */
[----:B------:R-:W-:-:S03]  /*a6d0*/  IADD3 R235, R100, 0x60, RZ ;  /* 0x0000006064eb7810 */ /* 0x000fc60007ffe0ff */
[----:B------:R-:W-:Y:S02]  /*a6e0*/  IMAD.IADD R67, R56, 0x1, R57 ;  /* 0x0000000138437824 */ /* 0x000fe400078e0239 */
[----:B------:R-:W-:-:S03]  /*a6f0*/  IMAD.WIDE.U32 R56, R235, 0x10, R96 ;  /* 0x00000010eb387825 */ /* 0x000fc600078e0060 */
[----:B------:R1:W-:Y:S01]  /*a700*/  STG.E desc[UR4][R58.64], R67 ;  /* 0x000000433a007986 */ /* 0x0003e2000c101904 */
[----:B0-----:R-:W-:-:S04]  /*a710*/  @P0 IMAD.WIDE.U32 R60, R235, 0x10, R54 ;  /* 0x00000010eb3c0825 */ /* 0x001fc800078e0036 */
[----:B--2---:R-:W-:Y:S01]  /*a720*/  @P1 IMAD.WIDE.U32 R62, R235, 0x10, R52 ;  /* 0x00000010eb3e1825 */ /* 0x004fe200078e0034 */
[----:B-1----:R-:W-:Y:S06]  /*a730*/  @!P0 BRA `(.L_x_28163) ;  /* 0x00000000002c8947 */ /* 0x002fec0003800000 */
        /* <DEDUP_REMOVED lines=11> */
.L_x_28163:
        /* <DEDUP_REMOVED lines=15> */
.L_x_28165:
[----:B------:R-:W-:-:S07]  /*a8e0*/  MOV R64, R142 ;  /* 0x0000008e00407202 */ /* 0x000fce0000000f00 */
.L_x_28166:
[----:B------:R-:W-:Y:S05]  /*a8f0*/  BSYNC B1 ;  /* 0x0000000000017941 */ /* 0x000fea0003800000 */
.L_x_28164:
        /* <DEDUP_REMOVED lines=16> */
.L_x_28170:
[----:B------:R-:W-:Y:S05]  /*aa00*/  BSYNC B2 ;  /* 0x0000000000027941 */ /* 0x000fea0003800000 */
.L_x_28169:
        /* <DEDUP_REMOVED lines=44> */
.L_x_28168:
[----:B------:R-:W-:Y:S05]  /*acd0*/  BSYNC B1 ;  /* 0x0000000000017941 */ /* 0x000fea0003800000 */
.L_x_28167:
        /* <DEDUP_REMOVED lines=12> */
.L_x_28171:
        /* <DEDUP_REMOVED lines=12> */
.L_x_28174:
[----:B------:R-:W-:-:S07]  /*ae60*/  IMAD.MOV.U32 R52, RZ, RZ, R142 ;  /* 0x000000ffff347224 */ /* 0x000fce00078e008e */
.L_x_28175:
[----:B------:R-:W-:Y:S05]  /*ae70*/  BSYNC B1 ;  /* 0x0000000000017941 */ /* 0x000fea0003800000 */
.L_x_28173:
        /* <DEDUP_REMOVED lines=16> */
.L_x_28179:
[----:B------:R-:W-:Y:S05]  /*af80*/  BSYNC B2 ;  /* 0x0000000000027941 */ /* 0x000fea0003800000 */
.L_x_28178:
        /* <DEDUP_REMOVED lines=44> */
.L_x_28177:
[----:B------:R-:W-:Y:S05]  /*b250*/  BSYNC B1 ;  /* 0x0000000000017941 */ /* 0x000fea0003800000 */
.L_x_28176:
        /* <DEDUP_REMOVED lines=8> */
.L_x_28172:
        /* <DEDUP_REMOVED lines=12> */
.L_x_28181:
[----:B------:R-:W-:-:S07]  /*b3a0*/  MOV R52, R142 ;  /* 0x0000008e00347202 */ /* 0x000fce0000000f00 */
.L_x_28182:
[----:B------:R-:W-:Y:S05]  /*b3b0*/  BSYNC B1 ;  /* 0x0000000000017941 */ /* 0x000fea0003800000 */
.L_x_28180:
        /* <DEDUP_REMOVED lines=16> */
.L_x_28186:
[----:B------:R-:W-:Y:S05]  /*b4c0*/  BSYNC B2 ;  /* 0x0000000000027941 */ /* 0x000fea0003800000 */
.L_x_28185:
        /* <DEDUP_REMOVED lines=44> */
.L_x_28184:
[----:B------:R-:W-:Y:S05]  /*b790*/  BSYNC B1 ;  /* 0x0000000000017941 */ /* 0x000fea0003800000 */
.L_x_28183:
        /* <DEDUP_REMOVED lines=11> */
.L_x_28187:
        /* <DEDUP_REMOVED lines=12> */
.L_x_28190:
[----:B------:R-:W-:-:S07]  /*b910*/  IMAD.MOV.U32 R63, RZ, RZ, R142 ;  /* 0x000000ffff3f7224 */ /* 0x000fce00078e008e */
.L_x_28191:
[----:B------:R-:W-:Y:S05]  /*b920*/  BSYNC B1 ;  /* 0x0000000000017941 */ /* 0x000fea0003800000 */
.L_x_28189:
        /* <DEDUP_REMOVED lines=16> */
.L_x_28195:
[----:B------:R-:W-:Y:S05]  /*ba30*/  BSYNC B2 ;  /* 0x0000000000027941 */ /* 0x000fea0003800000 */
.L_x_28194:
        /* <DEDUP_REMOVED lines=44> */
.L_x_28193:
[----:B------:R-:W-:Y:S05]  /*bd00*/  BSYNC B1 ;  /* 0x0000000000017941 */ /* 0x000fea0003800000 */
.L_x_28192:
        /* <DEDUP_REMOVED lines=8> */
.L_x_28188:
        /* <DEDUP_REMOVED lines=12> */
.L_x_28197:
[----:B------:R-:W-:-:S07]  /*be50*/  MOV R63, R142 ;  /* 0x0000008e003f7202 */ /* 0x000fce0000000f00 */
.L_x_28198:
[----:B------:R-:W-:Y:S05]  /*be60*/  BSYNC B1 ;  /* 0x0000000000017941 */ /* 0x000fea0003800000 */
.L_x_28196:
        /* <DEDUP_REMOVED lines=16> */
.L_x_28202:
[----:B------:R-:W-:Y:S05]  /*bf70*/  BSYNC B2 ;  /* 0x0000000000027941 */ /* 0x000fea0003800000 */
.L_x_28201:
        /* <DEDUP_REMOVED lines=44> */
.L_x_28200:
[----:B------:R-:W-:Y:S05]  /*c240*/  BSYNC B1 ;  /* 0x0000000000017941 */ /* 0x000fea0003800000 */
.L_x_28199:
        /* <DEDUP_REMOVED lines=11> */
.L_x_28203:
        /* <DEDUP_REMOVED lines=12> */
.L_x_28206:
[----:B------:R-:W-:-:S07]  /*c3c0*/  IMAD.MOV.U32 R54, RZ, RZ, R142 ;  /* 0x000000ffff367224 */ /* 0x000fce00078e008e */
.L_x_28207:
[----:B------:R-:W-:Y:S05]  /*c3d0*/  BSYNC B1 ;  /* 0x0000000000017941 */ /* 0x000fea0003800000 */
.L_x_28205:
        /* <DEDUP_REMOVED lines=16> */
.L_x_28211:
[----:B------:R-:W-:Y:S05]  /*c4e0*/  BSYNC B2 ;  /* 0x0000000000027941 */ /* 0x000fea0003800000 */
.L_x_28210:
        /* <DEDUP_REMOVED lines=44> */
.L_x_28209:
[----:B------:R-:W-:Y:S05]  /*c7b0*/  BSYNC B1 ;  /* 0x0000000000017941 */ /* 0x000fea0003800000 */
.L_x_28208:
        /* <DEDUP_REMOVED lines=8> */
.L_x_28204:
        /* <DEDUP_REMOVED lines=12> */
.L_x_28213:
[----:B------:R-:W-:-:S07]  /*c900*/  MOV R54, R142 ;  /* 0x0000008e00367202 */ /* 0x000fce0000000f00 */
.L_x_28214:
[----:B------:R-:W-:Y:S05]  /*c910*/  BSYNC B1 ;  /* 0x0000000000017941 */ /* 0x000fea0003800000 */
.L_x_28212:
        /* <DEDUP_REMOVED lines=16> */
.L_x_28218:
[----:B------:R-:W-:Y:S05]  /*ca20*/  BSYNC B2 ;  /* 0x0000000000027941 */ /* 0x000fea0003800000 */
.L_x_28217:
        /* <DEDUP_REMOVED lines=44> */
.L_x_28216:
[----:B------:R-:W-:Y:S05]  /*ccf0*/  BSYNC B1 ;  /* 0x0000000000017941 */ /* 0x000fea0003800000 */
.L_x_28215:
        /* <DEDUP_REMOVED lines=11> */
.L_x_28219:
        /* <DEDUP_REMOVED lines=12> */
.L_x_28222:
[----:B------:R-:W-:-:S07]  /*ce70*/  IMAD.MOV.U32 R60, RZ, RZ, R142 ;  /* 0x000000ffff3c7224 */ /* 0x000fce00078e008e */
.L_x_28223:
[----:B------:R-:W-:Y:S05]  /*ce80*/  BSYNC B1 ;  /* 0x0000000000017941 */ /* 0x000fea0003800000 */
.L_x_28221:
        /* <DEDUP_REMOVED lines=18> */
.L_x_28227:
[----:B------:R-:W-:Y:S05]  /*cfb0*/  BSYNC B2 ;  /* 0x0000000000027941 */ /* 0x000fea0003800000 */
.L_x_28226:
        /* <DEDUP_REMOVED lines=44> */
.L_x_28225:
[----:B------:R-:W-:Y:S05]  /*d280*/  BSYNC B1 ;  /* 0x0000000000017941 */ /* 0x000fea0003800000 */
.L_x_28224:
        /* <DEDUP_REMOVED lines=8> */
.L_x_28220:
[----:B------:R-:W-:Y:S01]  /*d310*/  SEL R56, RZ, 0x1000000, P5 ;  /* 0x01000000ff387807 */ /* 0x000fe20002800000 */
[C---:B------:R-:W-:Y:S01]  /*d320*/  IMAD.WIDE.U32 R64, R235.reuse, 0x10, R240 ;  /* 0x00000010eb407825 */ /* 0x040fe200078e00f0 */
        /* <DEDUP_REMOVED lines=27> */
.L_x_28228:
        /* <DEDUP_REMOVED lines=15> */
.L_x_28230:
[----:B------:R-:W-:-:S07]  /*d5d0*/  MOV R64, R142 ;  /* 0x0000008e00407202 */ /* 0x000fce0000000f00 */
.L_x_28231:
[----:B------:R-:W-:Y:S05]  /*d5e0*/  BSYNC B1 ;  /* 0x0000000000017941 */ /* 0x000fea0003800000 */
.L_x_28229:
        /* <DEDUP_REMOVED lines=16> */
.L_x_28235:
[----:B------:R-:W-:Y:S05]  /*d6f0*/  BSYNC B2 ;  /* 0x0000000000027941 */ /* 0x000fea0003800000 */
.L_x_28234:
        /* <DEDUP_REMOVED lines=44> */
.L_x_28233:
[----:B------:R-:W-:Y:S05]  /*d9c0*/  BSYNC B1 ;  /* 0x0000000000017941 */ /* 0x000fea0003800000 */
.L_x_28232:
        /* <DEDUP_REMOVED lines=12> */
.L_x_28236:
        /* <DEDUP_REMOVED lines=12> */
.L_x_28239:
[----:B------:R-:W-:-:S07]  /*db50*/  IMAD.MOV.U32 R52, RZ, RZ, R142 ;  /* 0x000000ffff347224 */ /* 0x000fce00078e008e */
.L_x_28240:
[----:B------:R-:W-:Y:S05]  /*db60*/  BSYNC B1 ;  /* 0x0000000000017941 */ /* 0x000fea0003800000 */
.L_x_28238:
        /* <DEDUP_REMOVED lines=16> */
.L_x_28244:
[----:B------:R-:W-:Y:S05]  /*dc70*/  BSYNC B2 ;  /* 0x0000000000027941 */ /* 0x000fea0003800000 */
.L_x_28243:
        /* <DEDUP_REMOVED lines=44> */
.L_x_28242:
[----:B------:R-:W-:Y:S05]  /*df40*/  BSYNC B1 ;  /* 0x0000000000017941 */ /* 0x000fea0003800000 */
.L_x_28241:
        /* <DEDUP_REMOVED lines=8> */
.L_x_28237:
        /* <DEDUP_REMOVED lines=12> */
.L_x_28246:
[----:B------:R-:W-:-:S07]  /*e090*/  MOV R52, R142 ;  /* 0x0000008e00347202 */ /* 0x000fce0000000f00 */
.L_x_28247:
[----:B------:R-:W-:Y:S05]  /*e0a0*/  BSYNC B1 ;  /* 0x0000000000017941 */ /* 0x000fea0003800000 */
.L_x_28245:
        /* <DEDUP_REMOVED lines=16> */
.L_x_28251:
[----:B------:R-:W-:Y:S05]  /*e1b0*/  BSYNC B2 ;  /* 0x0000000000027941 */ /* 0x000fea0003800000 */
.L_x_28250:
        /* <DEDUP_REMOVED lines=44> */
.L_x_28249:
[----:B------:R-:W-:Y:S05]  /*e480*/  BSYNC B1 ;  /* 0x0000000000017941 */ /* 0x000fea0003800000 */
.L_x_28248:
        /* <DEDUP_REMOVED lines=11> */
.L_x_28252:
        /* <DEDUP_REMOVED lines=12> */
.L_x_28255:
[----:B------:R-:W-:-:S07]  /*e600*/  IMAD.MOV.U32 R63, RZ, RZ, R142 ;  /* 0x000000ffff3f7224 */ /* 0x000fce00078e008e */
.L_x_28256:
[----:B------:R-:W-:Y:S05]  /*e610*/  BSYNC B1 ;  /* 0x0000000000017941 */ /* 0x000fea0003800000 */
.L_x_28254:
        /* <DEDUP_REMOVED lines=16> */
.L_x_28260:
[----:B------:R-:W-:Y:S05]  /*e720*/  BSYNC B2 ;  /* 0x0000000000027941 */ /* 0x000fea0003800000 */
.L_x_28259:
        /* <DEDUP_REMOVED lines=44> */
.L_x_28258:
[----:B------:R-:W-:Y:S05]  /*e9f0*/  BSYNC B1 ;  /* 0x0000000000017941 */ /* 0x000fea0003800000 */
.L_x_28257:
        /* <DEDUP_REMOVED lines=8> */
.L_x_28253:
        /* <DEDUP_REMOVED lines=12> */
.L_x_28262:
[----:B------:R-:W-:-:S07]  /*eb40*/  MOV R63, R142 ;  /* 0x0000008e003f7202 */ /* 0x000fce0000000f00 */
.L_x_28263:
[----:B------:R-:W-:Y:S05]  /*eb50*/  BSYNC B1 ;  /* 0x0000000000017941 */ /* 0x000fea0003800000 */
.L_x_28261:
        /* <DEDUP_REMOVED lines=16> */
.L_x_28267:
[----:B------:R-:W-:Y:S05]  /*ec60*/  BSYNC B2 ;  /* 0x0000000000027941 */ /* 0x000fea0003800000 */
.L_x_28266:
        /* <DEDUP_REMOVED lines=44> */
.L_x_28265:
[----:B------:R-:W-:Y:S05]  /*ef30*/  BSYNC B1 ;  /* 0x0000000000017941 */ /* 0x000fea0003800000 */
.L_x_28264:
        /* <DEDUP_REMOVED lines=11> */
.L_x_28268:
        /* <DEDUP_REMOVED lines=12> */
.L_x_28271:
[----:B------:R-:W-:-:S07]  /*f0b0*/  IMAD.MOV.U32 R54, RZ, RZ, R142 ;  /* 0x000000ffff367224 */ /* 0x000fce00078e008e */
.L_x_28272:
[----:B------:R-:W-:Y:S05]  /*f0c0*/  BSYNC B1 ;  /* 0x0000000000017941 */ /* 0x000fea0003800000 */
.L_x_28270:
        /* <DEDUP_REMOVED lines=16> */
.L_x_28276:
[----:B------:R-:W-:Y:S05]  /*f1d0*/  BSYNC B2 ;  /* 0x0000000000027941 */ /* 0x000fea0003800000 */
.L_x_28275:
        /* <DEDUP_REMOVED lines=44> */
.L_x_28274:
[----:B------:R-:W-:Y:S05]  /*f4a0*/  BSYNC B1 ;  /* 0x0000000000017941 */ /* 0x000fea0003800000 */
.L_x_28273:
        /* <DEDUP_REMOVED lines=8> */
.L_x_28269:
        /* <DEDUP_REMOVED lines=12> */
.L_x_28278:
[----:B------:R-:W-:-:S07]  /*f5f0*/  MOV R54, R142 ;  /* 0x0000008e00367202 */ /* 0x000fce0000000f00 */
.L_x_28279:
[----:B------:R-:W-:Y:S05]  /*f600*/  BSYNC B1 ;  /* 0x0000000000017941 */ /* 0x000fea0003800000 */
.L_x_28277:
        /* <DEDUP_REMOVED lines=16> */
.L_x_28283:
[----:B------:R-:W-:Y:S05]  /*f710*/  BSYNC B2 ;  /* 0x0000000000027941 */ /* 0x000fea0003800000 */
.L_x_28282:
        /* <DEDUP_REMOVED lines=44> */
.L_x_28281:
[----:B------:R-:W-:Y:S05]  /*f9e0*/  BSYNC B1 ;  /* 0x0000000000017941 */ /* 0x000fea0003800000 */
.L_x_28280:
        /* <DEDUP_REMOVED lines=11> */
.L_x_28284:
        /* <DEDUP_REMOVED lines=12> */
.L_x_28287:
[----:B------:R-:W-:-:S07]  /*fb60*/  IMAD.MOV.U32 R60, RZ, RZ, R142 ;  /* 0x000000ffff3c7224 */ /* 0x000fce00078e008e */
.L_x_28288:
[----:B------:R-:W-:Y:S05]  /*fb70*/  BSYNC B1 ;  /* 0x0000000000017941 */ /* 0x000fea0003800000 */
.L_x_28286:
        /* <DEDUP_REMOVED lines=18> */
.L_x_28292:
[----:B------:R-:W-:Y:S05]  /*fca0*/  BSYNC B2 ;  /* 0x0000000000027941 */ /* 0x000fea0003800000 */
.L_x_28291:
        /* <DEDUP_REMOVED lines=44> */
.L_x_28290:
[----:B------:R-:W-:Y:S05]  /*ff70*/  BSYNC B1 ;  /* 0x0000000000017941 */ /* 0x000fea0003800000 */
.L_x_28289:
        /* <DEDUP_REMOVED lines=8> */
.L_x_28285:
        /* <DEDUP_REMOVED lines=29> */
.L_x_28293:
        /* <DEDUP_REMOVED lines=15> */
.L_x_28295:
[----:B------:R-:W-:-:S07]  /*102c0*/  MOV R64, R142 ;  /* 0x0000008e00407202 */ /* 0x000fce0000000f00 */
.L_x_28296:
[----:B------:R-:W-:Y:S05]  /*102d0*/  BSYNC B1 ;  /* 0x0000000000017941 */ /* 0x000fea0003800000 */
.L_x_28294:
        /* <DEDUP_REMOVED lines=16> */
.L_x_28300:
[----:B------:R-:W-:Y:S05]  /*103e0*/  BSYNC B2 ;  /* 0x0000000000027941 */ /* 0x000fea0003800000 */
.L_x_28299:
        /* <DEDUP_REMOVED lines=44> */
.L_x_28298:
[----:B------:R-:W-:Y:S05]  /*106b0*/  BSYNC B1 ;  /* 0x0000000000017941 */ /* 0x000fea0003800000 */
.L_x_28297:
        /* <DEDUP_REMOVED lines=12> */
.L_x_28301:
        /* <DEDUP_REMOVED lines=12> */
.L_x_28304:
[----:B------:R-:W-:-:S07]  /*10840*/  IMAD.MOV.U32 R52, RZ, RZ, R142 ;  /* 0x000000ffff347224 */ /* 0x000fce00078e008e */
.L_x_28305:
[----:B------:R-:W-:Y:S05]  /*10850*/  BSYNC B1 ;  /* 0x0000000000017941 */ /* 0x000fea0003800000 */
.L_x_28303:
        /* <DEDUP_REMOVED lines=16> */
.L_x_28309:
[----:B------:R-:W-:Y:S05]  /*10960*/  BSYNC B2 ;  /* 0x0000000000027941 */ /* 0x000fea0003800000 */
.L_x_28308:
        /* <DEDUP_REMOVED lines=44> */
.L_x_28307:
[----:B------:R-:W-:Y:S05]  /*10c30*/  BSYNC B1 ;  /* 0x0000000000017941 */ /* 0x000fea0003800000 */
.L_x_28306:
        /* <DEDUP_REMOVED lines=8> */
.L_x_28302:
        /* <DEDUP_REMOVED lines=12> */
.L_x_28311:
[----:B------:R-:W-:-:S07]  /*10d80*/  MOV R52, R142 ;  /* 0x0000008e00347202 */ /* 0x000fce0000000f00 */
.L_x_28312:
[----:B------:R-:W-:Y:S05]  /*10d90*/  BSYNC B1 ;  /* 0x0000000000017941 */ /* 0x000fea0003800000 */
.L_x_28310:
        /* <DEDUP_REMOVED lines=16> */
.L_x_28316:
[----:B------:R-:W-:Y:S05]  /*10ea0*/  BSYNC B2 ;  /* 0x0000000000027941 */ /* 0x000fea0003800000 */
.L_x_28315:
        /* <DEDUP_REMOVED lines=44> */
.L_x_28314:
[----:B------:R-:W-:Y:S05]  /*11170*/  BSYNC B1 ;  /* 0x0000000000017941 */ /* 0x000fea0003800000 */
.L_x_28313:
        /* <DEDUP_REMOVED lines=11> */
.L_x_28317:
        /* <DEDUP_REMOVED lines=12> */
.L_x_28320:
[----:B------:R-:W-:-:S07]  /*112f0*/  IMAD.MOV.U32 R63, RZ, RZ, R142 ;  /* 0x000000ffff3f7224 */ /* 0x000fce00078e008e */
.L_x_28321:
[----:B------:R-:W-:Y:S05]  /*11300*/  BSYNC B1 ;  /* 0x0000000000017941 */ /* 0x000fea0003800000 */
.L_x_28319:
        /* <DEDUP_REMOVED lines=16> */
.L_x_28325:
[----:B------:R-:W-:Y:S05]  /*11410*/  BSYNC B2 ;  /* 0x0000000000027941 */ /* 0x000fea0003800000 */
.L_x_28324:
        /* <DEDUP_REMOVED lines=44> */
.L_x_28323:
[----:B------:R-:W-:Y:S05]  /*116e0*/  BSYNC B1 ;  /* 0x0000000000017941 */ /* 0x000fea0003800000 */
.L_x_28322:
        /* <DEDUP_REMOVED lines=8> */
.L_x_28318:
        /* <DEDUP_REMOVED lines=12> */
.L_x_28327:
[----:B------:R-:W-:-:S07]  /*11830*/  MOV R63, R142 ;  /* 0x0000008e003f7202 */ /* 0x000fce0000000f00 */
.L_x_28328:
[----:B------:R-:W-:Y:S05]  /*11840*/  BSYNC B1 ;  /* 0x0000000000017941 */ /* 0x000fea0003800000 */
.L_x_28326:
        /* <DEDUP_REMOVED lines=16> */
.L_x_28332:
[----:B------:R-:W-:Y:S05]  /*11950*/  BSYNC B2 ;  /* 0x0000000000027941 */ /* 0x000fea0003800000 */
.L_x_28331:
        /* <DEDUP_REMOVED lines=44> */
.L_x_28330:
[----:B------:R-:W-:Y:S05]  /*11c20*/  BSYNC B1 ;  /* 0x0000000000017941 */ /* 0x000fea0003800000 */
.L_x_28329:
        /* <DEDUP_REMOVED lines=11> */
.L_x_28333:
        /* <DEDUP_REMOVED lines=12> */
.L_x_28336:
[----:B------:R-:W-:-:S07]  /*11da0*/  IMAD.MOV.U32 R54, RZ, RZ, R142 ;  /* 0x000000ffff367224 */ /* 0x000fce00078e008e */
.L_x_28337:
[----:B------:R-:W-:Y:S05]  /*11db0*/  BSYNC B1 ;  /* 0x0000000000017941 */ /* 0x000fea0003800000 */
.L_x_28335:
        /* <DEDUP_REMOVED lines=16> */
.L_x_28341:
[----:B------:R-:W-:Y:S05]  /*11ec0*/  BSYNC B2 ;  /* 0x0000000000027941 */ /* 0x000fea0003800000 */
.L_x_28340:
        /* <DEDUP_REMOVED lines=44> */
.L_x_28339:
[----:B------:R-:W-:Y:S05]  /*12190*/  BSYNC B1 ;  /* 0x0000000000017941 */ /* 0x000fea0003800000 */
.L_x_28338:
        /* <DEDUP_REMOVED lines=8> */
.L_x_28334:
        /* <DEDUP_REMOVED lines=12> */
.L_x_28343:
[----:B------:R-:W-:-:S07]  /*122e0*/  MOV R54, R142 ;  /* 0x0000008e00367202 */ /* 0x000fce0000000f00 */
.L_x_28344:
[----:B------:R-:W-:Y:S05]  /*122f0*/  BSYNC B1 ;  /* 0x0000000000017941 */ /* 0x000fea0003800000 */
.L_x_28342:
        /* <DEDUP_REMOVED lines=16> */
.L_x_28348:
[----:B------:R-:W-:Y:S05]  /*12400*/  BSYNC B2 ;  /* 0x0000000000027941 */ /* 0x000fea0003800000 */
.L_x_28347:
        /* <DEDUP_REMOVED lines=44> */
.L_x_28346:
[----:B------:R-:W-:Y:S05]  /*126d0*/  BSYNC B1 ;  /* 0x0000000000017941 */ /* 0x000fea0003800000 */
.L_x_28345:
        /* <DEDUP_REMOVED lines=11> */
.L_x_28349:
        /* <DEDUP_REMOVED lines=12> */
.L_x_28352:
[----:B------:R-:W-:-:S07]  /*12850*/  IMAD.MOV.U32 R60, RZ, RZ, R142 ;  /* 0x000000ffff3c7224 */ /* 0x000fce00078e008e */
.L_x_28353:
[----:B------:R-:W-:Y:S05]  /*12860*/  BSYNC B1 ;  /* 0x0000000000017941 */ /* 0x000fea0003800000 */
.L_x_28351:
        /* <DEDUP_REMOVED lines=18> */
.L_x_28357:
[----:B------:R-:W-:Y:S05]  /*12990*/  BSYNC B2 ;  /* 0x0000000000027941 */ /* 0x000fea0003800000 */
.L_x_28356:
        /* <DEDUP_REMOVED lines=44> */
.L_x_28355:
[----:B------:R-:W-:Y:S05]  /*12c60*/  BSYNC B1 ;  /* 0x0000000000017941 */ /* 0x000fea0003800000 */
.L_x_28354:
        /* <DEDUP_REMOVED lines=8> */
.L_x_28350:
        /* <DEDUP_REMOVED lines=21> */
[----:B------:R-:W-:-:S05]  /*12e40*/  LOP3.LUT R55, R55, 0xff0000, RZ, 0xc0, !PT ;  /* 0x00ff000037377812 */ /* 0x000fca00078ec0ff */
[----:B------:R-:W-:Y:S01]  /*12e50*/  IMAD R54, R54, 0x1000000, R55 ;  /* 0x0100000036367824 */ /* 0x000fe200078e0237 */
[----:B------:R-:W-:-:S04]  /*12e60*/  LOP3.LUT R55, R134, 0xff, RZ, 0xc0, !PT ;  /* 0x000000ff86377812 */ /* 0x000fc800078ec0ff */
[----:B------:R-:W-:Y:S02]  /*12e70*/  LEA R54, R55, R54, 0x8 ;  /* 0x0000003637367211 */ /* 0x000fe400078e40ff */
[----:B------:R-:W-:-:S05]  /*12e80*/  LOP3.LUT R55, R133, 0xff, RZ, 0xc0, !PT ;  /* 0x000000ff85377812 */ /* 0x000fca00078ec0ff */
[----:B------:R-:W-:Y:S02]  /*12e90*/  IMAD.IADD R55, R54, 0x1, R55 ;  /* 0x0000000136377824 */ /* 0x000fe400078e0237 */
[----:B0-----:R-:W-:-:S05]  /*12ea0*/  IMAD.WIDE.U32 R52, R230, 0x4, R52 ;  /* 0x00000004e6347825 */ /* 0x001fca00078e0034 */
[----:B------:R0:W-:Y:S02]  /*12eb0*/  STG.E desc[UR4][R52.64], R55 ;  /* 0x0000003734007986 */ /* 0x0001e4000c101904 */
.L_x_28358:
        /* <DEDUP_REMOVED lines=15> */
.L_x_28360:
[----:B------:R-:W-:-:S07]  /*12fb0*/  MOV R98, R142 ;  /* 0x0000008e00627202 */ /* 0x000fce0000000f00 */
.L_x_28361:
[----:B------:R-:W-:Y:S05]  /*12fc0*/  BSYNC B1 ;  /* 0x0000000000017941 */ /* 0x000fea0003800000 */
.L_x_28359:
        /* <DEDUP_REMOVED lines=16> */
.L_x_28365:
[----:B------:R-:W-:Y:S05]  /*130d0*/  BSYNC B2 ;  /* 0x0000000000027941 */ /* 0x000fea0003800000 */
.L_x_28364:
        /* <DEDUP_REMOVED lines=44> */
.L_x_28363:
[----:B------:R-:W-:Y:S05]  /*133a0*/  BSYNC B1 ;  /* 0x0000000000017941 */ /* 0x000fea0003800000 */
.L_x_28362:
[----:B------:R-:W-:Y:S01]  /*133b0*/  I2FP.F32.U32 R56, R98 ;  /* 0x0000006200387245 */ /* 0x000fe20000201000 */
[----:B-----5:R-:W-:Y:S01]  /*133c0*/  FMUL.FTZ R52, R52, R101 ;  /* 0x0000006534347220 */ /* 0x020fe20000410000 */
[----:B------:R-:W-:-:S03]  /*133d0*/  LOP3.LUT R227, R227, 0xfffffffd, RZ, 0xc0, !PT ;  /* 0xfffffffde3e37812 */ /* 0x000fc600078ec0ff */
[----:B------:R-:W-:-:S05]  /*133e0*/  FFMA.FTZ R57, R56, R103, 1.1641532182693481445e-10 ;  /* 0x2f00000038397423 */ /* 0x000fca0000010067 */
        /* <DEDUP_REMOVED lines=9> */
.L_x_28366:
        /* <DEDUP_REMOVED lines=12> */
.L_x_28369:
[----:B------:R-:W-:-:S07]  /*13540*/  IMAD.MOV.U32 R52, RZ, RZ, R142 ;  /* 0x000000ffff347224 */ /* 0x000fce00078e008e */
.L_x_28370:
[----:B------:R-:W-:Y:S05]  /*13550*/  BSYNC B1 ;  /* 0x0000000000017941 */ /* 0x000fea0003800000 */
.L_x_28368:
        /* <DEDUP_REMOVED lines=16> */
.L_x_28374:
[----:B------:R-:W-:Y:S05]  /*13660*/  BSYNC B2 ;  /* 0x0000000000027941 */ /* 0x000fea0003800000 */
.L_x_28373:
        /* <DEDUP_REMOVED lines=44> */
.L_x_28372:
[----:B------:R-:W-:Y:S05]  /*13930*/  BSYNC B1 ;  /* 0x0000000000017941 */ /* 0x000fea0003800000 */
.L_x_28371:
        /* <DEDUP_REMOVED lines=8> */
.L_x_28367:
        /* <DEDUP_REMOVED lines=12> */
.L_x_28376:
[----:B------:R-:W-:-:S07]  /*13a80*/  MOV R52, R142 ;  /* 0x0000008e00347202 */ /* 0x000fce0000000f00 */
.L_x_28377:
[----:B------:R-:W-:Y:S05]  /*13a90*/  BSYNC B1 ;  /* 0x0000000000017941 */ /* 0x000fea0003800000 */
.L_x_28375:
        /* <DEDUP_REMOVED lines=16> */
.L_x_28381:
[----:B------:R-:W-:Y:S05]  /*13ba0*/  BSYNC B2 ;  /* 0x0000000000027941 */ /* 0x000fea0003800000 */
.L_x_28380:
        /* <DEDUP_REMOVED lines=44> */
.L_x_28379:
[----:B------:R-:W-:Y:S05]  /*13e70*/  BSYNC B1 ;  /* 0x0000000000017941 */ /* 0x000fea0003800000 */
.L_x_28378:
        /* <DEDUP_REMOVED lines=11> */
.L_x_28382:
        /* <DEDUP_REMOVED lines=12> */
.L_x_28385:
[----:B------:R-:W-:-:S07]  /*13ff0*/  IMAD.MOV.U32 R98, RZ, RZ, R142 ;  /* 0x000000ffff627224 */ /* 0x000fce00078e008e */
.L_x_28386:
[----:B------:R-:W-:Y:S05]  /*14000*/  BSYNC B1 ;  /* 0x0000000000017941 */ /* 0x000fea0003800000 */
.L_x_28384:
        /* <DEDUP_REMOVED lines=16> */
.L_x_28390:
[----:B------:R-:W-:Y:S05]  /*14110*/  BSYNC B2 ;  /* 0x0000000000027941 */ /* 0x000fea0003800000 */
.L_x_28389:
        /* <DEDUP_REMOVED lines=44> */
.L_x_28388:
[----:B------:R-:W-:Y:S05]  /*143e0*/  BSYNC B1 ;  /* 0x0000000000017941 */ /* 0x000fea0003800000 */
.L_x_28387:
        /* <DEDUP_REMOVED lines=8> */
.L_x_28383:
        /* <DEDUP_REMOVED lines=12> */
.L_x_28392:
[----:B------:R-:W-:-:S07]  /*14530*/  MOV R98, R142 ;  /* 0x0000008e00627202 */ /* 0x000fce0000000f00 */
.L_x_28393:
[----:B------:R-:W-:Y:S05]  /*14540*/  BSYNC B1 ;  /* 0x0000000000017941 */ /* 0x000fea0003800000 */
.L_x_28391:
        /* <DEDUP_REMOVED lines=16> */
.L_x_28397:
[----:B------:R-:W-:Y:S05]  /*14650*/  BSYNC B2 ;  /* 0x0000000000027941 */ /* 0x000fea0003800000 */
.L_x_28396:
        /* <DEDUP_REMOVED lines=44> */
.L_x_28395:
[----:B------:R-:W-:Y:S05]  /*14920*/  BSYNC B1 ;  /* 0x0000000000017941 */ /* 0x000fea0003800000 */
.L_x_28394:
        /* <DEDUP_REMOVED lines=11> */
.L_x_28398:
        /* <DEDUP_REMOVED lines=12> */
.L_x_28401:
[----:B------:R-:W-:-:S07]  /*14aa0*/  IMAD.MOV.U32 R54, RZ, RZ, R142 ;  /* 0x000000ffff367224 */ /* 0x000fce00078e008e */
.L_x_28402:
[----:B------:R-:W-:Y:S05]  /*14ab0*/  BSYNC B1 ;  /* 0x0000000000017941 */ /* 0x000fea0003800000 */
.L_x_28400:
        /* <DEDUP_REMOVED lines=16> */
.L_x_28406:
[----:B------:R-:W-:Y:S05]  /*14bc0*/  BSYNC B2 ;  /* 0x0000000000027941 */ /* 0x000fea0003800000 */
.L_x_28405:
        /* <DEDUP_REMOVED lines=44> */
.L_x_28404:
[----:B------:R-:W-:Y:S05]  /*14e90*/  BSYNC B1 ;  /* 0x0000000000017941 */ /* 0x000fea0003800000 */
.L_x_28403:
        /* <DEDUP_REMOVED lines=8> */
.L_x_28399:
        /* <DEDUP_REMOVED lines=12> */
.L_x_28408:
[----:B------:R-:W-:-:S07]  /*14fe0*/  MOV R54, R142 ;  /* 0x0000008e00367202 */ /* 0x000fce0000000f00 */
.L_x_28409:
[----:B------:R-:W-:Y:S05]  /*14ff0*/  BSYNC B1 ;  /* 0x0000000000017941 */ /* 0x000fea0003800000 */
.L_x_28407:
        /* <DEDUP_REMOVED lines=16> */
.L_x_28413:
[----:B------:R-:W-:Y:S05]  /*15100*/  BSYNC B2 ;  /* 0x0000000000027941 */ /* 0x000fea0003800000 */
.L_x_28412:
        /* <DEDUP_REMOVED lines=44> */
.L_x_28411:
[----:B------:R-:W-:Y:S05]  /*153d0*/  BSYNC B1 ;  /* 0x0000000000017941 */ /* 0x000fea0003800000 */
.L_x_28410:
        /* <DEDUP_REMOVED lines=11> */
.L_x_28414:
        /* <DEDUP_REMOVED lines=12> */
.L_x_28417:
[----:B------:R-:W-:-:S07]  /*15550*/  IMAD.MOV.U32 R98, RZ, RZ, R142 ;  /* 0x000000ffff627224 */ /* 0x000fce00078e008e */
.L_x_28418:
[----:B------:R-:W-:Y:S05]  /*15560*/  BSYNC B1 ;  /* 0x0000000000017941 */ /* 0x000fea0003800000 */
.L_x_28416:
        /* <DEDUP_REMOVED lines=18> */
.L_x_28422:
[----:B------:R-:W-:Y:S05]  /*15690*/  BSYNC B2 ;  /* 0x0000000000027941 */ /* 0x000fea0003800000 */
.L_x_28421:
        /* <DEDUP_REMOVED lines=44> */
.L_x_28420:
[----:B------:R-:W-:Y:S05]  /*15960*/  BSYNC B1 ;  /* 0x0000000000017941 */ /* 0x000fea0003800000 */
.L_x_28419:
        /* <DEDUP_REMOVED lines=8> */
.L_x_28415:
[----:B------:R-:W-:Y:S01]  /*159f0*/  SEL R52, RZ, 0x1000000, P5 ;  /* 0x01000000ff347807 */ /* 0x000fe20002800000 */
[----:B------:R-:W-:Y:S01]  /*15a00*/  IMAD.WIDE.U32 R98, R231, 0x10, R240 ;  /* 0x00000010e7627825 */ /* 0x000fe200078e00f0 */
[----:B------:R-:W-:Y:S01]  /*15a10*/  SEL R53, RZ, 0x10000, P4 ;  /* 0x00010000ff357807 */ /* 0x000fe20002000000 */
[----:B------:R-:W0:Y:S01]  /*15a20*/  @P0 LDC.64 R58, c[0x0][0x228] ;  /* 0x00008a00ff3a0b82 */ /* 0x000e220000000a00 */
[----:B------:R-:W-:Y:S01]  /*15a30*/  SEL R54, RZ, 0x100, P3 ;  /* 0x00000100ff367807 */ /* 0x000fe20001800000 */
[----:B------:R-:W-:Y:S01]  /*15a40*/  VIADD R232, R100, 0xe0 ;  /* 0x000000e064e87836 */ /* 0x000fe20000000000 */
[----:B------:R-:W-:Y:S01]  /*15a50*/  LOP3.LUT P6, RZ, R227, 0x2, RZ, 0xc0, !PT ;  /* 0x00000002e3ff7812 */ /* 0x000fe200078cc0ff */
[----:B------:R1:W-:Y:S01]  /*15a60*/  STG.E.128 desc[UR4][R98.64], R60 ;  /* 0x0000003c62007986 */ /* 0x0003e2000c101d04 */
[----:B------:R-:W-:Y:S01]  /*15a70*/  IADD3 R52, R54, R52, R53 ;  /* 0x0000003436347210 */ /* 0x000fe20007ffe035 */
[----:B------:R-:W-:Y:S01]  /*15a80*/  IMAD.WIDE.U32 R54, R232, 0x10, R96 ;  /* 0x00000010e8367825 */ /* 0x000fe200078e0060 */
[----:B------:R-:W-:Y:S01]  /*15a90*/  SEL R53, RZ, 0x1, P6 ;  /* 0x00000001ff357807 */ /* 0x000fe20003000000 */
[----:B------:R-:W2:Y:S03]  /*15aa0*/  @P1 LDC.64 R56, c[0x0][0x230] ;  /* 0x00008c00ff381b82 */ /* 0x000ea60000000a00 */
[----:B------:R-:W-:Y:S01]  /*15ab0*/  IADD3 R243, R52, R53, RZ ;  /* 0x0000003534f37210 */ /* 0x000fe20007ffe0ff */
[----:B------:R-:W-:-:S05]  /*15ac0*/  IMAD.WIDE.U32 R52, R231, 0x4, R238 ;  /* 0x00000004e7347825 */ /* 0x000fca00078e00ee */
[----:B------:R1:W-:Y:S01]  /*15ad0*/  STG.E desc[UR4][R52.64], R243 ;  /* 0x000000f334007986 */ /* 0x0003e2000c101904 */
[----:B0-----:R-:W-:-:S04]  /*15ae0*/  @P0 IMAD.WIDE.U32 R58, R232, 0x10, R58 ;  /* 0x00000010e83a0825 */ /* 0x001fc800078e003a */
[----:B--2---:R-:W-:Y:S01]  /*15af0*/  @P1 IMAD.WIDE.U32 R56, R232, 0x10, R56 ;  /* 0x00000010e8381825 */ /* 0x004fe200078e0038 */
[----:B-1----:R-:W-:Y:S06]  /*15b00*/  @!P0 BRA `(.L_x_28423) ;  /* 0x00000000002c8947 */ /* 0x002fec0003800000 */
[----:B------:R-:W0:Y:S01]  /*15b10*/  LDC.64 R52, c[0x0][0x248] ;  /* 0x00009200ff347b82 */ /* 0x000e220000000a00 */
[----:B------:R-:W-:-:S04]  /*15b20*/  SHF.L.U32 R98, R135, 0x10, RZ ;  /* 0x0000001087627819 */ /* 0x000fc800000006ff */
        /* <DEDUP_REMOVED lines=9> */
.L_x_28423:
[----:B------:R1:W5:Y:S04]  /*15bc0*/  @P0 LDG.E.128 R88, desc[UR4][R58.64] ;  /* 0x000000043a580981 */ /* 0x000368000c1e1d00 */
[----:B------:R1:W5:Y:S04]  /*15bd0*/  @P1 LDG.E.128 R92, desc[UR4][R56.64] ;  /* 0x00000004385c1981 */ /* 0x000368000c1e1d00 */
[----:B0-----:R-:W5:Y:S01]  /*15be0*/  LDG.E.128 R52, desc[UR4][R54.64] ;  /* 0x0000000436347981 */ /* 0x001f62000c1e1d00 */
        /* <DEDUP_REMOVED lines=12> */
.L_x_28425:
[----:B------:R-:W-:-:S07]  /*15cb0*/  MOV R228, R142 ;  /* 0x0000008e00e47202 */ /* 0x000fce0000000f00 */
.L_x_28426:
[----:B------:R-:W-:Y:S05]  /*15cc0*/  BSYNC B1 ;  /* 0x0000000000017941 */ /* 0x000fea0003800000 */
.L_x_28424:
        /* <DEDUP_REMOVED lines=16> */
.L_x_28430:
[----:B------:R-:W-:Y:S05]  /*15dd0*/  BSYNC B2 ;  /* 0x0000000000027941 */ /* 0x000fea0003800000 */
.L_x_28429:
        /* <DEDUP_REMOVED lines=44> */
.L_x_28428:
[----:B------:R-:W-:Y:S05]  /*160a0*/  BSYNC B1 ;  /* 0x0000000000017941 */ /* 0x000fea0003800000 */
.L_x_28427:
        /* <DEDUP_REMOVED lines=13> */
.L_x_28431:
        /* <DEDUP_REMOVED lines=12> */
.L_x_28434:
[----:B------:R-:W-:-:S07]  /*16240*/  IMAD.MOV.U32 R52, RZ, RZ, R142 ;  /* 0x000000ffff347224 */ /* 0x000fce00078e008e */
.L_x_28435:
[----:B------:R-:W-:Y:S05]  /*16250*/  BSYNC B1 ;  /* 0x0000000000017941 */ /* 0x000fea0003800000 */
.L_x_28433:
        /* <DEDUP_REMOVED lines=16> */
.L_x_28439:
[----:B------:R-:W-:Y:S05]  /*16360*/  BSYNC B2 ;  /* 0x0000000000027941 */ /* 0x000fea0003800000 */
.L_x_28438:
        /* <DEDUP_REMOVED lines=44> */
.L_x_28437:
[----:B------:R-:W-:Y:S05]  /*16630*/  BSYNC B1 ;  /* 0x0000000000017941 */ /* 0x000fea0003800000 */
.L_x_28436:
        /* <DEDUP_REMOVED lines=8> */
.L_x_28432:
        /* <DEDUP_REMOVED lines=12> */
.L_x_28441:
[----:B------:R-:W-:-:S07]  /*16780*/  MOV R52, R142 ;  /* 0x0000008e00347202 */ /* 0x000fce0000000f00 */
.L_x_28442:
[----:B------:R-:W-:Y:S05]  /*16790*/  BSYNC B1 ;  /* 0x0000000000017941 */ /* 0x000fea0003800000 */
.L_x_28440:
        /* <DEDUP_REMOVED lines=16> */
.L_x_28446:
[----:B------:R-:W-:Y:S05]  /*168a0*/  BSYNC B2 ;  /* 0x0000000000027941 */ /* 0x000fea0003800000 */
.L_x_28445:
        /* <DEDUP_REMOVED lines=44> */
.L_x_28444:
[----:B------:R-:W-:Y:S05]  /*16b70*/  BSYNC B1 ;  /* 0x0000000000017941 */ /* 0x000fea0003800000 */
.L_x_28443:
        /* <DEDUP_REMOVED lines=11> */
.L_x_28447:
        /* <DEDUP_REMOVED lines=12> */
.L_x_28450:
[----:B------:R-:W-:-:S07]  /*16cf0*/  IMAD.MOV.U32 R134, RZ, RZ, R142 ;  /* 0x000000ffff867224 */ /* 0x000fce00078e008e */
.L_x_28451:
[----:B------:R-:W-:Y:S05]  /*16d00*/  BSYNC B1 ;  /* 0x0000000000017941 */ /* 0x000fea0003800000 */
.L_x_28449:
        /* <DEDUP_REMOVED lines=16> */
.L_x_28455:
[----:B------:R-:W-:Y:S05]  /*16e10*/  BSYNC B2 ;  /* 0x0000000000027941 */ /* 0x000fea0003800000 */
.L_x_28454:
        /* <DEDUP_REMOVED lines=44> */
.L_x_28453:
[----:B------:R-:W-:Y:S05]  /*170e0*/  BSYNC B1 ;  /* 0x0000000000017941 */ /* 0x000fea0003800000 */
.L_x_28452:
        /* <DEDUP_REMOVED lines=8> */
.L_x_28448:
        /* <DEDUP_REMOVED lines=12> */
.L_x_28457:
[----:B------:R-:W-:-:S07]  /*17230*/  MOV R228, R142 ;  /* 0x0000008e00e47202 */ /* 0x000fce0000000f00 */
.L_x_28458:
[----:B------:R-:W-:Y:S05]  /*17240*/  BSYNC B1 ;  /* 0x0000000000017941 */ /* 0x000fea0003800000 */
.L_x_28456:
        /* <DEDUP_REMOVED lines=16> */
.L_x_28462:
[----:B------:R-:W-:Y:S05]  /*17350*/  BSYNC B2 ;  /* 0x0000000000027941 */ /* 0x000fea0003800000 */
.L_x_28461:
        /* <DEDUP_REMOVED lines=44> */
.L_x_28460:
[----:B------:R-:W-:Y:S05]  /*17620*/  BSYNC B1 ;  /* 0x0000000000017941 */ /* 0x000fea0003800000 */
.L_x_28459:
        /* <DEDUP_REMOVED lines=11> */
.L_x_28463:
        /* <DEDUP_REMOVED lines=12> */
.L_x_28466:
[----:B------:R-:W-:-:S07]  /*177a0*/  IMAD.MOV.U32 R54, RZ, RZ, R142 ;  /* 0x000000ffff367224 */ /* 0x000fce00078e008e */
.L_x_28467:
[----:B------:R-:W-:Y:S05]  /*177b0*/  BSYNC B1 ;  /* 0x0000000000017941 */ /* 0x000fea0003800000 */
.L_x_28465:
        /* <DEDUP_REMOVED lines=16> */
.L_x_28471:
[----:B------:R-:W-:Y:S05]  /*178c0*/  BSYNC B2 ;  /* 0x0000000000027941 */ /* 0x000fea0003800000 */
.L_x_28470:
        /* <DEDUP_REMOVED lines=44> */
.L_x_28469:
[----:B------:R-:W-:Y:S05]  /*17b90*/  BSYNC B1 ;  /* 0x0000000000017941 */ /* 0x000fea0003800000 */
.L_x_28468:
        /* <DEDUP_REMOVED lines=8> */
.L_x_28464:
        /* <DEDUP_REMOVED lines=12> */
.L_x_28473:
[----:B------:R-:W-:-:S07]  /*17ce0*/  MOV R54, R142 ;  /* 0x0000008e00367202 */ /* 0x000fce0000000f00 */
.L_x_28474:
[----:B------:R-:W-:Y:S05]  /*17cf0*/  BSYNC B1 ;  /* 0x0000000000017941 */ /* 0x000fea0003800000 */
.L_x_28472:
        /* <DEDUP_REMOVED lines=16> */
.L_x_28478:
[----:B------:R-:W-:Y:S05]  /*17e00*/  BSYNC B2 ;  /* 0x0000000000027941 */ /* 0x000fea0003800000 */
.L_x_28477:
        /* <DEDUP_REMOVED lines=44> */
.L_x_28476:
[----:B------:R-:W-:Y:S05]  /*180d0*/  BSYNC B1 ;  /* 0x0000000000017941 */ /* 0x000fea0003800000 */
.L_x_28475:
        /* <DEDUP_REMOVED lines=11> */
.L_x_28479:
        /* <DEDUP_REMOVED lines=12> */
.L_x_28482:
[----:B------:R-:W-:-:S07]  /*18250*/  IMAD.MOV.U32 R136, RZ, RZ, R142 ;  /* 0x000000ffff887224 */ /* 0x000fce00078e008e */
.L_x_28483:
[----:B------:R-:W-:Y:S05]  /*18260*/  BSYNC B1 ;  /* 0x0000000000017941 */ /* 0x000fea0003800000 */
.L_x_28481:
        /* <DEDUP_REMOVED lines=18> */
.L_x_28487:
[----:B------:R-:W-:Y:S05]  /*18390*/  BSYNC B2 ;  /* 0x0000000000027941 */ /* 0x000fea0003800000 */
.L_x_28486:
        /* <DEDUP_REMOVED lines=44> */
.L_x_28485:
[----:B------:R-:W-:Y:S05]  /*18660*/  BSYNC B1 ;  /* 0x0000000000017941 */ /* 0x000fea0003800000 */
.L_x_28484:
        /* <DEDUP_REMOVED lines=8> */
.L_x_28480:
        /* <DEDUP_REMOVED lines=10> */
[----:B------:R-:W-:-:S04]  /*18790*/  SEL R53, RZ, 0x1, P6 ;  /* 0x00000001ff357807 */ /* 0x000fc80003000000 */
[----:B------:R-:W-:Y:S02]  /*187a0*/  IADD3 R229, R52, R53, RZ ;  /* 0x0000003534e57210 */ /* 0x000fe40007ffe0ff */
[----:B------:R-:W2:Y:S03]  /*187b0*/  @P1 LDC.64 R52, c[0x0][0x230] ;  /* 0x00008c00ff341b82 */ /* 0x000ea60000000a00 */
[----:B------:R1:W-:Y:S01]  /*187c0*/  STG.E desc[UR4][R54.64], R229 ;  /* 0x000000e536007986 */ /* 0x0003e2000c101904 */
[----:B0-----:R-:W-:Y:S01]  /*187d0*/  @P0 IMAD.WIDE.U32 R98, R234, 0x10, R98 ;  /* 0x00000010ea620825 */ /* 0x001fe200078e0062 */
        /* <DEDUP_REMOVED lines=12> */
.L_x_28488:
[C---:B--2---:R-:W-:Y:S01]  /*188a0*/  @P1 IMAD.WIDE.U32 R242, R234.reuse, 0x10, R52 ;  /* 0x00000010eaf21825 */ /* 0x044fe200078e0034 */
[----:B------:R1:W5:Y:S03]  /*188b0*/  @P0 LDG.E.128 R88, desc[UR4][R98.64] ;  /* 0x0000000462580981 */ /* 0x000366000c1e1d00 */
[----:B------:R-:W-:Y:S01]  /*188c0*/  IMAD.WIDE.U32 R52, R234, 0x10, R96 ;  /* 0x00000010ea347825 */ /* 0x000fe200078e0060 */
[----:B------:R1:W5:Y:S05]  /*188d0*/  @P1 LDG.E.128 R92, desc[UR4][R242.64] ;  /* 0x00000004f25c1981 */ /* 0x00036a000c1e1d00 */
        /* <DEDUP_REMOVED lines=13> */
.L_x_28490:
[----:B------:R-:W-:-:S07]  /*189b0*/  MOV R242, R142 ;  /* 0x0000008e00f27202 */ /* 0x000fce0000000f00 */
.L_x_28491:
[----:B------:R-:W-:Y:S05]  /*189c0*/  BSYNC B1 ;  /* 0x0000000000017941 */ /* 0x000fea0003800000 */
.L_x_28489:
        /* <DEDUP_REMOVED lines=16> */
.L_x_28495:
[----:B------:R-:W-:Y:S05]  /*18ad0*/  BSYNC B2 ;  /* 0x0000000000027941 */ /* 0x000fea0003800000 */
.L_x_28494:
        /* <DEDUP_REMOVED lines=38> */
[----:B------:R-:W-:-:S05]  /*18d40*/  IMAD.WIDE.U32 R98, R99, -0x326172a9, RZ ;  /* 0xcd9e8d5763627825 */ /* 0x000fca00078e00ff */
[----:B------:R-:W-:Y:S02]  /*18d50*/  LOP3.LUT R138, R99, UR41, R138, 0x96, !PT ;  /* 0x00000029638a7c12 */ /* 0x000fe4000f8e968a */
[----:B------:R-:W-:Y:S01]  /*18d60*/  MOV R142, R98 ;  /* 0x00000062008e7202 */ /* 0x000fe20000000f00 */
[----:B------:R-:W-:-:S04]  /*18d70*/  IMAD.WIDE.U32 R98, R139, -0x2daee0ad, RZ ;  /* 0xd2511f538b627825 */ /* 0x000fc800078e00ff */
[----:B------:R-:W-:Y:S01]  /*18d80*/  IMAD.MOV.U32 R140, RZ, RZ, R98 ;  /* 0x000000ffff8c7224 */ /* 0x000fe200078e0062 */
[----:B------:R-:W-:-:S07]  /*18d90*/  LOP3.LUT R139, R99, UR42, R228, 0x96, !PT ;  /* 0x0000002a638b7c12 */ /* 0x000fce000f8e96e4 */
.L_x_28493:
[----:B------:R-:W-:Y:S05]  /*18da0*/  BSYNC B1 ;  /* 0x0000000000017941 */ /* 0x000fea0003800000 */
.L_x_28492:
        /* <DEDUP_REMOVED lines=13> */
.L_x_28496:
        /* <DEDUP_REMOVED lines=12> */
.L_x_28499:
[----:B------:R-:W-:-:S07]  /*18f40*/  IMAD.MOV.U32 R133, RZ, RZ, R142 ;  /* 0x000000ffff857224 */ /* 0x000fce00078e008e */
.L_x_28500:
[----:B------:R-:W-:Y:S05]  /*18f50*/  BSYNC B1 ;  /* 0x0000000000017941 */ /* 0x000fea0003800000 */
.L_x_28498:
        /* <DEDUP_REMOVED lines=16> */
.L_x_28504:
[----:B------:R-:W-:Y:S05]  /*19060*/  BSYNC B2 ;  /* 0x0000000000027941 */ /* 0x000fea0003800000 */
.L_x_28503:
        /* <DEDUP_REMOVED lines=44> */
.L_x_28502:
[----:B------:R-:W-:Y:S05]  /*19330*/  BSYNC B1 ;  /* 0x0000000000017941 */ /* 0x000fea0003800000 */
.L_x_28501:
[----:B------:R-:W-:-:S05]  /*19340*/  I2FP.F32.U32 R228, R133 ;  /* 0x0000008500e47245 */ /* 0x000fca0000201000 */
[----:B------:R-:W-:-:S05]  /*19350*/  FFMA.FTZ R99, R228, R103, 1.1641532182693481445e-10 ;  /* 0x2f000000e4637423 */ /* 0x000fca0000010067 */
[----:B------:R-:W-:Y:S01]  /*19360*/  FSETP.GTU.FTZ.AND P3, PT, R99, R102, PT ;  /* 0x000000666300720b */ /* 0x000fe20003f7c000 */
[----:B------:R-:W-:-:S03]  /*19370*/  FMUL.FTZ R99, R88, R101 ;  /* 0x0000006558637220 */ /* 0x000fc60000410000 */
[----:B------:R-:W-:Y:S02]  /*19380*/  SEL R133, RZ, 0x1, P3 ;  /* 0x00000001ff857807 */ /* 0x000fe40001800000 */
[----:B------:R-:W-:-:S05]  /*19390*/  FSEL R99, R99, RZ, !P3 ;  /* 0x000000ff63637208 */ /* 0x000fca0005800000 */
[----:B------:R-:W-:-:S04]  /*193a0*/  FADD.FTZ R52, R52, R99 ;  /* 0x0000006334347221 */ /* 0x000fc80000010000 */
[----:B------:R-:W-:-:S07]  /*193b0*/  @P1 FADD.FTZ R52, R92, R52 ;  /* 0x000000345c341221 */ /* 0x000fce0000010000 */
.L_x_28497:
        /* <DEDUP_REMOVED lines=12> */
.L_x_28506:
[----:B------:R-:W-:-:S07]  /*19480*/  MOV R242, R142 ;  /* 0x0000008e00f27202 */ /* 0x000fce0000000f00 */
.L_x_28507:
[----:B------:R-:W-:Y:S05]  /*19490*/  BSYNC B1 ;  /* 0x0000000000017941 */ /* 0x000fea0003800000 */
.L_x_28505:
        /* <DEDUP_REMOVED lines=16> */
.L_x_28511:
[----:B------:R-:W-:Y:S05]  /*195a0*/  BSYNC B2 ;  /* 0x0000000000027941 */ /* 0x000fea0003800000 */
.L_x_28510:
        /* <DEDUP_REMOVED lines=44> */
.L_x_28509:
[----:B------:R-:W-:Y:S05]  /*19870*/  BSYNC B1 ;  /* 0x0000000000017941 */ /* 0x000fea0003800000 */
.L_x_28508:
        /* <DEDUP_REMOVED lines=11> */
.L_x_28512:
        /* <DEDUP_REMOVED lines=12> */
.L_x_28515:
[----:B------:R-:W-:-:S07]  /*199f0*/  IMAD.MOV.U32 R134, RZ, RZ, R142 ;  /* 0x000000ffff867224 */ /* 0x000fce00078e008e */
.L_x_28516:
[----:B------:R-:W-:Y:S05]  /*19a00*/  BSYNC B1 ;  /* 0x0000000000017941 */ /* 0x000fea0003800000 */
.L_x_28514:
        /* <DEDUP_REMOVED lines=16> */
.L_x_28520:
[----:B------:R-:W-:Y:S05]  /*19b10*/  BSYNC B2 ;  /* 0x0000000000027941 */ /* 0x000fea0003800000 */
.L_x_28519:
        /* <DEDUP_REMOVED lines=44> */
.L_x_28518:
[----:B------:R-:W-:Y:S05]  /*19de0*/  BSYNC B1 ;  /* 0x0000000000017941 */ /* 0x000fea0003800000 */
.L_x_28517:
[----:B------:R-:W-:-:S05]  /*19df0*/  I2FP.F32.U32 R134, R134 ;  /* 0x0000008600867245 */ /* 0x000fca0000201000 */
[----:B------:R-:W-:Y:S01]  /*19e00*/  FFMA.FTZ R99, R134, R103, 1.1641532182693481445e-10 ;  /* 0x2f00000086637423 */ /* 0x000fe20000010067 */
[----:B------:R-:W-:-:S04]  /*19e10*/  FMUL.FTZ R134, R89, R101 ;  /* 0x0000006559867220 */ /* 0x000fc80000410000 */
[----:B------:R-:W-:-:S04]  /*19e20*/  FSETP.GTU.FTZ.AND P4, PT, R99, R102, PT ;  /* 0x000000666300720b */ /* 0x000fc80003f9c000 */
[----:B------:R-:W-:-:S05]  /*19e30*/  FSEL R134, R134, RZ, !P4 ;  /* 0x000000ff86867208 */ /* 0x000fca0006000000 */
[----:B------:R-:W-:Y:S01]  /*19e40*/  FADD.FTZ R53, R53, R134 ;  /* 0x0000008635357221 */ /* 0x000fe20000010000 */
[----:B------:R-:W-:-:S03]  /*19e50*/  SEL R134, RZ, 0x1, P4 ;  /* 0x00000001ff867807 */ /* 0x000fc60002000000 */
[----:B------:R-:W-:-:S07]  /*19e60*/  @P1 FADD.FTZ R53, R93, R53 ;  /* 0x000000355d351221 */ /* 0x000fce0000010000 */
.L_x_28513:
        /* <DEDUP_REMOVED lines=12> */
.L_x_28522:
[----:B------:R-:W-:-:S07]  /*19f30*/  MOV R242, R142 ;  /* 0x0000008e00f27202 */ /* 0x000fce0000000f00 */
.L_x_28523:
[----:B------:R-:W-:Y:S05]  /*19f40*/  BSYNC B1 ;  /* 0x0000000000017941 */ /* 0x000fea0003800000 */
.L_x_28521:
        /* <DEDUP_REMOVED lines=16> */
.L_x_28527:
[----:B------:R-:W-:Y:S05]  /*1a050*/  BSYNC B2 ;  /* 0x0000000000027941 */ /* 0x000fea0003800000 */
.L_x_28526:
        /* <DEDUP_REMOVED lines=44> */
.L_x_28525:
[----:B------:R-:W-:Y:S05]  /*1a320*/  BSYNC B1 ;  /* 0x0000000000017941 */ /* 0x000fea0003800000 */
.L_x_28524:
        /* <DEDUP_REMOVED lines=11> */
.L_x_28528:
        /* <DEDUP_REMOVED lines=12> */
.L_x_28531:
[----:B------:R-:W-:-:S07]  /*1a4a0*/  IMAD.MOV.U32 R135, RZ, RZ, R142 ;  /* 0x000000ffff877224 */ /* 0x000fce00078e008e */
.L_x_28532:
[----:B------:R-:W-:Y:S05]  /*1a4b0*/  BSYNC B1 ;  /* 0x0000000000017941 */ /* 0x000fea0003800000 */
.L_x_28530:
        /* <DEDUP_REMOVED lines=16> */
.L_x_28536:
[----:B------:R-:W-:Y:S05]  /*1a5c0*/  BSYNC B2 ;  /* 0x0000000000027941 */ /* 0x000fea0003800000 */
.L_x_28535:
        /* <DEDUP_REMOVED lines=44> */
.L_x_28534:
[----:B------:R-:W-:Y:S05]  /*1a890*/  BSYNC B1 ;  /* 0x0000000000017941 */ /* 0x000fea0003800000 */
.L_x_28533:
        /* <DEDUP_REMOVED lines=8> */
.L_x_28529:
        /* <DEDUP_REMOVED lines=12> */
.L_x_28538:
[----:B------:R-:W-:-:S07]  /*1a9e0*/  MOV R242, R142 ;  /* 0x0000008e00f27202 */ /* 0x000fce0000000f00 */
.L_x_28539:
[----:B------:R-:W-:Y:S05]  /*1a9f0*/  BSYNC B1 ;  /* 0x0000000000017941 */ /* 0x000fea0003800000 */
.L_x_28537:
        /* <DEDUP_REMOVED lines=16> */
.L_x_28543:
[----:B------:R-:W-:Y:S05]  /*1ab00*/  BSYNC B2 ;  /* 0x0000000000027941 */ /* 0x000fea0003800000 */
.L_x_28542:
        /* <DEDUP_REMOVED lines=44> */
.L_x_28541:
[----:B------:R-:W-:Y:S05]  /*1add0*/  BSYNC B1 ;  /* 0x0000000000017941 */ /* 0x000fea0003800000 */
.L_x_28540:
        /* <DEDUP_REMOVED lines=11> */
.L_x_28544:
        /* <DEDUP_REMOVED lines=12> */
.L_x_28547:
[----:B------:R-:W-:-:S07]  /*1af50*/  IMAD.MOV.U32 R136, RZ, RZ, R142 ;  /* 0x000000ffff887224 */ /* 0x000fce00078e008e */
.L_x_28548:
[----:B------:R-:W-:Y:S05]  /*1af60*/  BSYNC B1 ;  /* 0x0000000000017941 */ /* 0x000fea0003800000 */
.L_x_28546:
        /* <DEDUP_REMOVED lines=15> */
[----:B------:R-:W-:Y:S02]  /*1b060*/  @P0 IADD3 R138, R137, RZ, RZ ;  /* 0x000000ff898a0210 */ /* 0x000fe40007ffe0ff */
[----:B------:R-:W-:-:S03]  /*1b070*/  ISETP.NE.AND P0, PT, R99, RZ, PT ;  /* 0x000000ff6300720c */ /* 0x000fc60003f05270 */
[----:B------:R-:W-:-:S10]  /*1b080*/  @!P6 IMAD.MOV.U32 R137, RZ, RZ, R138 ;  /* 0x000000ffff89e224 */ /* 0x000fd400078e008a */
.L_x_28552:
[----:B------:R-:W-:Y:S05]  /*1b090*/  BSYNC B2 ;  /* 0x0000000000027941 */ /* 0x000fea0003800000 */
.L_x_28551:
        /* <DEDUP_REMOVED lines=44> */
.L_x_28550:
[----:B------:R-:W-:Y:S05]  /*1b360*/  BSYNC B1 ;  /* 0x0000000000017941 */ /* 0x000fea0003800000 */
.L_x_28549:
        /* <DEDUP_REMOVED lines=8> */
.L_x_28545:
[----:B------:R-:W-:Y:S01]  /*1b3f0*/  SEL R98, RZ, 0x1000000, P5 ;  /* 0x01000000ff627807 */ /* 0x000fe20002800000 */
[C---:B------:R-:W-:Y:S01]  /*1b400*/  IMAD.WIDE.U32 R246, R234.reuse, 0x10, R240 ;  /* 0x00000010eaf67825 */ /* 0x040fe200078e00f0 */
[----:B------:R-:W-:Y:S01]  /*1b410*/  SEL R99, RZ, 0x10000, P4 ;  /* 0x00010000ff637807 */ /* 0x000fe20002000000 */
[----:B------:R-:W0:Y:S01]  /*1b420*/  @P0 LDC.64 R244, c[0x0][0x228] ;  /* 0x00008a00fff40b82 */ /* 0x000e220000000a00 */
[----:B------:R-:W-:Y:S01]  /*1b430*/  SEL R229, RZ, 0x100, P3 ;  /* 0x00000100ffe57807 */ /* 0x000fe20001800000 */
[----:B------:R-:W-:Y:S01]  /*1b440*/  IMAD.WIDE.U32 R242, R234, 0x4, R238 ;  /* 0x00000004eaf27825 */ /* 0x000fe200078e00ee */
[----:B------:R-:W-:Y:S01]  /*1b450*/  LOP3.LUT P6, RZ, R227, 0x2, RZ, 0xc0, !PT ;  /* 0x00000002e3ff7812 */ /* 0x000fe200078cc0ff */
[----:B------:R1:W-:Y:S01]  /*1b460*/  STG.E.128 desc[UR4][R246.64], R52 ;  /* 0x00000034f6007986 */ /* 0x0003e2000c101d04 */
[----:B------:R-:W-:Y:S01]  /*1b470*/  IADD3 R98, R229, R98, R99 ;  /* 0x00000062e5627210 */ /* 0x000fe20007ffe063 */
[----:B------:R-:W-:Y:S01]  /*1b480*/  VIADD R229, R100, 0x120 ;  /* 0x0000012064e57836 */ /* 0x000fe20000000000 */
        /* <DEDUP_REMOVED lines=17> */
.L_x_28553:
[C---:B------:R-:W-:Y:S01]  /*1b5a0*/  IMAD.WIDE.U32 R96, R229.reuse, 0x10, R96 ;  /* 0x00000010e5607825 */ /* 0x040fe200078e0060 */
[----:B------:R1:W5:Y:S03]  /*1b5b0*/  @P0 LDG.E.128 R88, desc[UR4][R244.64] ;  /* 0x00000004f4580981 */ /* 0x000366000c1e1d00 */
[----:B0-2---:R-:W-:Y:S02]  /*1b5c0*/  @P1 IMAD.WIDE.U32 R242, R229, 0x10, R98 ;  /* 0x00000010e5f21825 */ /* 0x005fe400078e0062 */
[----:B------:R-:W5:Y:S04]  /*1b5d0*/  LDG.E.128 R96, desc[UR4][R96.64] ;  /* 0x0000000460607981 */ /* 0x000f68000c1e1d00 */
        /* <DEDUP_REMOVED lines=13> */
.L_x_28555:
[----:B------:R-:W-:-:S07]  /*1b6b0*/  MOV R246, R142 ;  /* 0x0000008e00f67202 */ /* 0x000fce0000000f00 */
.L_x_28556:
[----:B------:R-:W-:Y:S05]  /*1b6c0*/  BSYNC B1 ;  /* 0x0000000000017941 */ /* 0x000fea0003800000 */
.L_x_28554:
        /* <DEDUP_REMOVED lines=16> */
.L_x_28560:
[----:B------:R-:W-:Y:S05]  /*1b7d0*/  BSYNC B2 ;  /* 0x0000000000027941 */ /* 0x000fea0003800000 */
.L_x_28559:
        /* <DEDUP_REMOVED lines=44> */
.L_x_28558:
[----:B------:R-:W-:Y:S05]  /*1baa0*/  BSYNC B1 ;  /* 0x0000000000017941 */ /* 0x000fea0003800000 */
.L_x_28557:
        /* <DEDUP_REMOVED lines=12> */
.L_x_28561:
        /* <DEDUP_REMOVED lines=12> */
.L_x_28564:
[----:B------:R-:W-:-:S07]  /*1bc30*/  IMAD.MOV.U32 R133, RZ, RZ, R142 ;  /* 0x000000ffff857224 */ /* 0x000fce00078e008e */
.L_x_28565:
[----:B------:R-:W-:Y:S05]  /*1bc40*/  BSYNC B1 ;  /* 0x0000000000017941 */ /* 0x000fea0003800000 */
.L_x_28563:
        /* <DEDUP_REMOVED lines=16> */
.L_x_28569:
[----:B------:R-:W-:Y:S05]  /*1bd50*/  BSYNC B2 ;  /* 0x0000000000027941 */ /* 0x000fea0003800000 */
.L_x_28568:
        /* <DEDUP_REMOVED lines=44> */
.L_x_28567:
[----:B------:R-:W-:Y:S05]  /*1c020*/  BSYNC B1 ;  /* 0x0000000000017941 */ /* 0x000fea0003800000 */
.L_x_28566:
[----:B------:R-:W-:-:S05]  /*1c030*/  I2FP.F32.U32 R228, R133 ;  /* 0x0000008500e47245 */ /* 0x000fca0000201000 */
[----:B------:R-:W-:-:S05]  /*1c040*/  FFMA.FTZ R133, R228, R103, 1.1641532182693481445e-10 ;  /* 0x2f000000e4857423 */ /* 0x000fca0000010067 */
[----:B------:R-:W-:Y:S01]  /*1c050*/  FSETP.GTU.FTZ.AND P3, PT, R133, R102, PT ;  /* 0x000000668500720b */ /* 0x000fe20003f7c000 */
[----:B------:R-:W-:-:S05]  /*1c060*/  FMUL.FTZ R133, R88, R101 ;  /* 0x0000006558857220 */ /* 0x000fca0000410000 */
[----:B------:R-:W-:-:S05]  /*1c070*/  FSEL R133, R133, RZ, !P3 ;  /* 0x000000ff85857208 */ /* 0x000fca0005800000 */
[----:B------:R-:W-:Y:S01]  /*1c080*/  FADD.FTZ R96, R96, R133 ;  /* 0x0000008560607221 */ /* 0x000fe20000010000 */
[----:B------:R-:W-:-:S03]  /*1c090*/  SEL R133, RZ, 0x1, P3 ;  /* 0x00000001ff857807 */ /* 0x000fc60001800000 */
[----:B------:R-:W-:-:S07]  /*1c0a0*/  @P1 FADD.FTZ R96, R92, R96 ;  /* 0x000000605c601221 */ /* 0x000fce0000010000 */
.L_x_28562:
        /* <DEDUP_REMOVED lines=12> */
.L_x_28571:
[----:B------:R-:W-:-:S07]  /*1c170*/  MOV R228, R142 ;  /* 0x0000008e00e47202 */ /* 0x000fce0000000f00 */
.L_x_28572:
[----:B------:R-:W-:Y:S05]  /*1c180*/  BSYNC B1 ;  /* 0x0000000000017941 */ /* 0x000fea0003800000 */
.L_x_28570:
        /* <DEDUP_REMOVED lines=16> */
.L_x_28576:
[----:B------:R-:W-:Y:S05]  /*1c290*/  BSYNC B2 ;  /* 0x0000000000027941 */ /* 0x000fea0003800000 */
.L_x_28575:
        /* <DEDUP_REMOVED lines=44> */
.L_x_28574:
[----:B------:R-:W-:Y:S05]  /*1c560*/  BSYNC B1 ;  /* 0x0000000000017941 */ /* 0x000fea0003800000 */
.L_x_28573:
        /* <DEDUP_REMOVED lines=11> */
.L_x_28577:
        /* <DEDUP_REMOVED lines=12> */
.L_x_28580:
[----:B------:R-:W-:-:S07]  /*1c6e0*/  IMAD.MOV.U32 R134, RZ, RZ, R142 ;  /* 0x000000ffff867224 */ /* 0x000fce00078e008e */
.L_x_28581:
[----:B------:R-:W-:Y:S05]  /*1c6f0*/  BSYNC B1 ;  /* 0x0000000000017941 */ /* 0x000fea0003800000 */
.L_x_28579:
        /* <DEDUP_REMOVED lines=16> */
.L_x_28585:
[----:B------:R-:W-:Y:S05]  /*1c800*/  BSYNC B2 ;  /* 0x0000000000027941 */ /* 0x000fea0003800000 */
.L_x_28584:
        /* <DEDUP_REMOVED lines=44> */
.L_x_28583:
[----:B------:R-:W-:Y:S05]  /*1cad0*/  BSYNC B1 ;  /* 0x0000000000017941 */ /* 0x000fea0003800000 */
.L_x_28582:
        /* <DEDUP_REMOVED lines=8> */
.L_x_28578:
        /* <DEDUP_REMOVED lines=12> */
.L_x_28587:
[----:B------:R-:W-:-:S07]  /*1cc20*/  MOV R228, R142 ;  /* 0x0000008e00e47202 */ /* 0x000fce0000000f00 */
.L_x_28588:
[----:B------:R-:W-:Y:S05]  /*1cc30*/  BSYNC B1 ;  /* 0x0000000000017941 */ /* 0x000fea0003800000 */
.L_x_28586:
        /* <DEDUP_REMOVED lines=16> */
.L_x_28592:
[----:B------:R-:W-:Y:S05]  /*1cd40*/  BSYNC B2 ;  /* 0x0000000000027941 */ /* 0x000fea0003800000 */
.L_x_28591:
        /* <DEDUP_REMOVED lines=44> */
.L_x_28590:
[----:B------:R-:W-:Y:S05]  /*1d010*/  BSYNC B1 ;  /* 0x0000000000017941 */ /* 0x000fea0003800000 */
.L_x_28589:
        /* <DEDUP_REMOVED lines=11> */
.L_x_28593:
        /* <DEDUP_REMOVED lines=12> */
.L_x_28596:
[----:B------:R-:W-:-:S07]  /*1d190*/  IMAD.MOV.U32 R135, RZ, RZ, R142 ;  /* 0x000000ffff877224 */ /* 0x000fce00078e008e */
.L_x_28597:
[----:B------:R-:W-:Y:S05]  /*1d1a0*/  BSYNC B1 ;  /* 0x0000000000017941 */ /* 0x000fea0003800000 */
.L_x_28595:
        /* <DEDUP_REMOVED lines=16> */
.L_x_28601:
[----:B------:R-:W-:Y:S05]  /*1d2b0*/  BSYNC B2 ;  /* 0x0000000000027941 */ /* 0x000fea0003800000 */
.L_x_28600:
        /* <DEDUP_REMOVED lines=44> */
.L_x_28599:
[----:B------:R-:W-:Y:S05]  /*1d580*/  BSYNC B1 ;  /* 0x0000000000017941 */ /* 0x000fea0003800000 */
.L_x_28598:
        /* <DEDUP_REMOVED lines=8> */
.L_x_28594:
        /* <DEDUP_REMOVED lines=12> */
.L_x_28603:
[----:B------:R-:W-:-:S07]  /*1d6d0*/  MOV R228, R142 ;  /* 0x0000008e00e47202 */ /* 0x000fce0000000f00 */
.L_x_28604:
[----:B------:R-:W-:Y:S05]  /*1d6e0*/  BSYNC B1 ;  /* 0x0000000000017941 */ /* 0x000fea0003800000 */
.L_x_28602:
        /* <DEDUP_REMOVED lines=16> */
.L_x_28608:
[----:B------:R-:W-:Y:S05]  /*1d7f0*/  BSYNC B2 ;  /* 0x0000000000027941 */ /* 0x000fea0003800000 */
.L_x_28607:
        /* <DEDUP_REMOVED lines=44> */
.L_x_28606:
[----:B------:R-:W-:Y:S05]  /*1dac0*/  BSYNC B1 ;  /* 0x0000000000017941 */ /* 0x000fea0003800000 */
.L_x_28605:
        /* <DEDUP_REMOVED lines=11> */
.L_x_28609:
        /* <DEDUP_REMOVED lines=12> */
.L_x_28612:
[----:B------:R-:W-:-:S07]  /*1dc40*/  IMAD.MOV.U32 R136, RZ, RZ, R142 ;  /* 0x000000ffff887224 */ /* 0x000fce00078e008e */
.L_x_28613:
[----:B------:R-:W-:Y:S05]  /*1dc50*/  BSYNC B1 ;  /* 0x0000000000017941 */ /* 0x000fea0003800000 */
.L_x_28611:
        /* <DEDUP_REMOVED lines=16> */
.L_x_28617:
[----:B------:R-:W-:Y:S05]  /*1dd60*/  BSYNC B2 ;  /* 0x0000000000027941 */ /* 0x000fea0003800000 */
.L_x_28616:
        /* <DEDUP_REMOVED lines=44> */
.L_x_28615:
[----:B------:R-:W-:Y:S05]  /*1e030*/  BSYNC B1 ;  /* 0x0000000000017941 */ /* 0x000fea0003800000 */
.L_x_28614:
        /* <DEDUP_REMOVED lines=8> */
.L_x_28610:
[----:B------:R-:W-:Y:S01]  /*1e0c0*/  SEL R101, RZ, 0x1000000, P5 ;  /* 0x01000000ff657807 */ /* 0x000fe20002800000 */
[C---:B------:R-:W-:Y:S01]  /*1e0d0*/  IMAD.WIDE.U32 R240, R229.reuse, 0x10, R240 ;  /* 0x00000010e5f07825 */ /* 0x040fe200078e00f0 */
[----:B------:R-:W-:Y:S02]  /*1e0e0*/  SEL R102, RZ, 0x10000, P4 ;  /* 0x00010000ff667807 */ /* 0x000fe40002000000 */
[----:B------:R-:W-:Y:S01]  /*1e0f0*/  SEL R103, RZ, 0x100, P3 ;  /* 0x00000100ff677807 */ /* 0x000fe20001800000 */
[----:B------:R-:W-:Y:S01]  /*1e100*/  IMAD.WIDE.U32 R238, R229, 0x4, R238 ;  /* 0x00000004e5ee7825 */ /* 0x000fe200078e00ee */
[----:B------:R-:W-:Y:S01]  /*1e110*/  ISETP.NE.AND P1, PT, R246, RZ, PT ;  /* 0x000000fff600720c */ /* 0x000fe20003f25270 */
[----:B------:R-:W-:Y:S01]  /*1e120*/  STG.E.128 desc[UR4][R240.64], R96 ;  /* 0x00000060f0007986 */ /* 0x000fe2000c101d04 */
[----:B------:R-:W-:Y:S02]  /*1e130*/  IADD3 R101, R103, R101, R102 ;  /* 0x0000006567657210 */ /* 0x000fe40007ffe066 */
[----:B------:R-:W-:-:S02]  /*1e140*/  SEL R102, RZ, 0x1, P1 ;  /* 0x00000001ff667807 */ /* 0x000fc40000800000 */
[----:B------:R-:W-:Y:S02]  /*1e150*/  ISETP.NE.AND P1, PT, R226, RZ, PT ;  /* 0x000000ffe200720c */ /* 0x000fe40003f25270 */
[----:B------:R-:W-:Y:S01]  /*1e160*/  IADD3 R101, R101, R102, RZ ;  /* 0x0000006665657210 */ /* 0x000fe20007ffe0ff */
[----:B------:R-:W-:-:S04]  /*1e170*/  FADD.FTZ R102, RZ, R84 ;  /* 0x00000054ff667221 */ /* 0x000fc80000010000 */
[----:B------:R-:W-:Y:S01]  /*1e180*/  FADD.FTZ R103, R102, R85 ;  /* 0x0000005566677221 */ /* 0x000fe20000010000 */
[----:B------:R0:W-:Y:S03]  /*1e190*/  STG.E desc[UR4][R238.64], R101 ;  /* 0x00000065ee007986 */ /* 0x0001e6000c101904 */
        /* <DEDUP_REMOVED lines=9> */
[----:B0-----:R-:W-:-:S04]  /*1e230*/  FADD.FTZ R101, R102, R79 ;  /* 0x0000004f66657221 */ /* 0x001fc80000010000 */
        /* <DEDUP_REMOVED lines=28> */
[----:B------:R-:W0:Y:S01]  /*1e400*/  LDC.64 R102, c[0x0][0x248] ;  /* 0x00009200ff667b82 */ /* 0x000e220000000a00 */
[----:B------:R-:W-:-:S05]  /*1e410*/  IMAD.U32 R101, R135, 0x10000, RZ ;  /* 0x0001000087657824 */ /* 0x000fca00078e00ff */
[----:B------:R-:W-:Y:S02]  /*1e420*/  LOP3.LUT R240, R101, 0xff0000, RZ, 0xc0, !PT ;  /* 0x00ff000065f07812 */ /* 0x000fe400078ec0ff */
[----:B------:R-:W-:-:S04]  /*1e430*/  LOP3.LUT R101, R136, 0xffff, RZ, 0xc0, !PT ;  /* 0x0000ffff88657812 */ /* 0x000fc800078ec0ff */
[----:B------:R-:W-:Y:S02]  /*1e440*/  LEA R101, R101, R240, 0x18 ;  /* 0x000000f065657211 */ /* 0x000fe400078ec0ff */
[----:B------:R-:W-:-:S05]  /*1e450*/  LOP3.LUT R240, R134, 0xff, RZ, 0xc0, !PT ;  /* 0x000000ff86f07812 */ /* 0x000fca00078ec0ff */
[----:B------:R-:W-:Y:S01]  /*1e460*/  IMAD R101, R240, 0x100, R101 ;  /* 0x00000100f0657824 */ /* 0x000fe200078e0265 */
[----:B------:R-:W-:-:S04]  /*1e470*/  LOP3.LUT R240, R133, 0xff, RZ, 0xc0, !PT ;  /* 0x000000ff85f07812 */ /* 0x000fc800078ec0ff */
[----:B------:R-:W-:Y:S01]  /*1e480*/  IADD3 R101, R101, R240, RZ ;  /* 0x000000f065657210 */ /* 0x000fe20007ffe0ff */
[----:B0-----:R-:W-:-:S05]  /*1e490*/  IMAD.WIDE.U32 R102, R229, 0x4, R102 ;  /* 0x00000004e5667825 */ /* 0x001fca00078e0066 */
[----:B------:R0:W-:Y:S02]  /*1e4a0*/  STG.E desc[UR4][R102.64], R101 ;  /* 0x0000006566007986 */ /* 0x0001e4000c101904 */
.L_x_28618:
        /* <DEDUP_REMOVED lines=104> */
.L_x_28632:
[----:B-1----:R-:W-:Y:S01]  /*1eb30*/  FADD.FTZ R101, R239, R242 ;  /* 0x000000f2ef657221 */ /* 0x002fe20000010000 */
[----:B------:R-:W-:Y:S01]  /*1eb40*/  PLOP3.LUT P2, PT, PT, PT, UP0, 0x40, 0x0 ;  /* 0x000000000000781c */ /* 0x000fe20003f4e808 */
[----:B------:R-:W1:Y:S01]  /*1eb50*/  @!P1 LDC.64 R240, c[0x0][0x250] ;  /* 0x00009400fff09b82 */ /* 0x000e620000000a00 */
[----:B------:R-:W-:Y:S02]  /*1eb60*/  IMAD.SHL.U32 R244, R100, 0x10, RZ ;  /* 0x0000001064f47824 */ /* 0x000fe400078e00ff */
[----:B------:R-:W-:Y:S01]  /*1eb70*/  FFMA.FTZ R101, R101, R102, UR24 ;  /* 0x0000001865657e23 */ /* 0x000fe20008010066 */
[----:B------:R-:W-:Y:S01]  /*1eb80*/  FMUL.FTZ R102, R243, R243 ;  /* 0x000000f3f3667220 */ /* 0x000fe20000410000 */
[----:B------:R-:W-:-:S04]  /*1eb90*/  SHF.R.U32.HI R242, RZ, 0x1c, R100 ;  /* 0x0000001cfff27819 */ /* 0x000fc80000011664 */
[----:B------:R-:W-:Y:S02]  /*1eba0*/  FSEL R238, R102, RZ, !P2 ;  /* 0x000000ff66ee7208 */ /* 0x000fe40005000000 */
[----:B------:R-:W2:Y:S03]  /*1ebb0*/  @!P1 LDC.64 R102, c[0x0][0x258] ;  /* 0x00009600ff669b82 */ /* 0x000ea60000000a00 */
[----:B------:R-:W-:-:S06]  /*1ebc0*/  FADD.FTZ R238, R101, R238 ;  /* 0x000000ee65ee7221 */ /* 0x000fcc0000010000 */
[----:B------:R-:W3:Y:S01]  /*1ebd0*/  MUFU.RSQ R238, R238 ;  /* 0x000000ee00ee7308 */ /* 0x000ee20000001400 */
[----:B-1----:R-:W-:-:S05]  /*1ebe0*/  @!P1 IMAD.WIDE R240, R225, 0x4, R240 ;  /* 0x00000004e1f09825 */ /* 0x002fca00078e02f0 */
[----:B------:R1:W-:Y:S01]  /*1ebf0*/  @!P1 STG.E desc[UR4][R240.64], R243 ;  /* 0x000000f3f0009986 */ /* 0x0003e2000c101904 */
[----:B--2---:R-:W-:-:S05]  /*1ec00*/  @!P1 IMAD.WIDE R102, R225, 0x4, R102 ;  /* 0x00000004e1669825 */ /* 0x004fca00078e0266 */
[----:B---3--:R2:W-:Y:S01]  /*1ec10*/  @!P1 STG.E desc[UR4][R102.64], R238 ;  /* 0x000000ee66009986 */ /* 0x0085e2000c101904 */
[----:B------:R-:W-:-:S04]  /*1ec20*/  PLOP3.LUT P1, PT, PT, PT, UP0, 0x40, 0x0 ;  /* 0x000000000000781c */ /* 0x000fc80003f2e808 */
[----:B0-----:R-:W-:Y:S02]  /*1ec30*/  FSEL R239, R243, RZ, P1 ;  /* 0x000000fff3ef7208 */ /* 0x001fe40000800000 */
[----:B------:R-:W-:-:S03]  /*1ec40*/  IADD3 R246, P1, R244, UR18, RZ ;  /* 0x00000012f4f67c10 */ /* 0x000fc6000ff3e0ff */
[C---:B------:R-:W-:Y:S01]  /*1ec50*/  FADD.FTZ R87, -R239.reuse, R87 ;  /* 0x00000057ef577221 */ /* 0x040fe20000010100 */
[C---:B------:R-:W-:Y:S01]  /*1ec60*/  FADD.FTZ R245, -R239.reuse, R86 ;  /* 0x00000056eff57221 */ /* 0x040fe20000010100 */
[----:B------:R-:W-:Y:S01]  /*1ec70*/  IADD3.X R247, R242, UR19, RZ, P1, !PT ;  /* 0x00000013f2f77c10 */ /* 0x000fe20008ffe4ff */
[C---:B------:R-:W-:Y:S01]  /*1ec80*/  FADD.FTZ R101, -R239.reuse, R84 ;  /* 0x00000054ef657221 */ /* 0x040fe20000010100 */
[----:B-1----:R-:W-:Y:S01]  /*1ec90*/  FMUL.FTZ R240, R238, R87 ;  /* 0x00000057eef07220 */ /* 0x002fe20000410000 */
[----:B------:R-:W-:Y:S01]  /*1eca0*/  IADD3 R244, P1, R244, UR20, RZ ;  /* 0x00000014f4f47c10 */ /* 0x000fe2000ff3e0ff */
[----:B--2---:R-:W-:Y:S01]  /*1ecb0*/  FMUL.FTZ R102, R238, R245 ;  /* 0x000000f5ee667220 */ /* 0x004fe20000410000 */
[----:B------:R-:W-:Y:S01]  /*1ecc0*/  FADD.FTZ R85, -R239, R85 ;  /* 0x00000055ef557221 */ /* 0x000fe20000010100 */
[-C--:B------:R-:W-:Y:S01]  /*1ecd0*/  FFMA.FTZ R87, R214, R240.reuse, R43 ;  /* 0x000000f0d6577223 */ /* 0x080fe2000001002b */
[----:B------:R-:W-:Y:S01]  /*1ece0*/  IADD3.X R245, R242, UR21, RZ, P1, !PT ;  /* 0x00000015f2f57c10 */ /* 0x000fe20008ffe4ff */
[----:B------:R-:W-:Y:S01]  /*1ecf0*/  FFMA.FTZ R103, R215, R240, R44 ;  /* 0x000000f0d7677223 */ /* 0x000fe2000001002c */
[----:B------:R-:W0:Y:S01]  /*1ed00*/  LDC.64 R242, c[0x0][0x2b8] ;  /* 0x0000ae00fff27b82 */ /* 0x000e220000000a00 */
[C---:B------:R-:W-:Y:S01]  /*1ed10*/  FMUL.FTZ R100, R238.reuse, R101 ;  /* 0x00000065ee647220 */ /* 0x040fe20000410000 */
[----:B------:R-:W-:Y:S01]  /*1ed20*/  FMUL.FTZ R101, R238, R85 ;  /* 0x00000055ee657220 */ /* 0x000fe20000410000 */
[----:B------:R-:W-:Y:S01]  /*1ed30*/  FFMA.FTZ R86, R218, R102, R39 ;  /* 0x00000066da567223 */ /* 0x000fe20000010027 */
[----:B------:R-:W-:Y:S01]  /*1ed40*/  FADD.FTZ R249, -R239, R83 ;  /* 0x00000053eff97221 */ /* 0x000fe20000010100 */
[----:B------:R-:W-:Y:S01]  /*1ed50*/  FFMA.FTZ R84, R221, R100, R40 ;  /* 0x00000064dd547223 */ /* 0x000fe20000010028 */
[-C--:B------:R-:W-:Y:S01]  /*1ed60*/  FFMA.FTZ R85, R220, R101.reuse, R41 ;  /* 0x00000065dc557223 */ /* 0x080fe20000010029 */
[C---:B------:R-:W-:Y:S01]  /*1ed70*/  FADD.FTZ R83, -R239.reuse, R81 ;  /* 0x00000051ef537221 */ /* 0x040fe20000010100 */
[----:B------:R-:W1:Y:S01]  /*1ed80*/  LDC.64 R240, c[0x0][0x2c0] ;  /* 0x0000b000fff07b82 */ /* 0x000e620000000a00 */
[----:B------:R-:W-:Y:S01]  /*1ed90*/  FADD.FTZ R81, -R239, R80 ;  /* 0x00000050ef517221 */ /* 0x000fe20000010100 */
[----:B------:R-:W-:Y:S01]  /*1eda0*/  FFMA.FTZ R102, R216, R102, R37 ;  /* 0x00000066d8667223 */ /* 0x000fe20000010025 */
[----:B------:R2:W-:Y:S01]  /*1edb0*/  STG.E.128 desc[UR4][R246.64], R84 ;  /* 0x00000054f6007986 */ /* 0x0005e2000c101d04 */
[----:B------:R-:W-:Y:S01]  /*1edc0*/  FFMA.FTZ R101, R217, R101, R42 ;  /* 0x00000065d9657223 */ /* 0x000fe2000001002a */
[----:B------:R-:W-:Y:S01]  /*1edd0*/  FFMA.FTZ R100, R219, R100, R38 ;  /* 0x00000064db647223 */ /* 0x000fe20000010026 */
[C---:B------:R-:W-:Y:S01]  /*1ede0*/  FMUL.FTZ R249, R238.reuse, R249 ;  /* 0x000000f9eef97220 */ /* 0x040fe20000410000 */
[C---:B------:R-:W-:Y:S01]  /*1edf0*/  FADD.FTZ R251, -R239.reuse, R74 ;  /* 0x0000004aeffb7221 */ /* 0x040fe20000010100 */
[C---:B------:R-:W-:Y:S01]  /*1ee00*/  FADD.FTZ R74, -R239.reuse, R63 ;  /* 0x0000003fef4a7221 */ /* 0x040fe20000010100 */
[C---:B------:R-:W-:Y:S01]  /*1ee10*/  FADD.FTZ R99, -R239.reuse, R99 ;  /* 0x00000063ef637221 */ /* 0x040fe20000010100 */
[----:B------:R3:W-:Y:S01]  /*1ee20*/  STG.E.128 desc[UR4][R244.64], R100 ;  /* 0x00000064f4007986 */ /* 0x0007e2000c101d04 */
[C---:B------:R-:W-:Y:S01]  /*1ee30*/  FMUL.FTZ R251, R238.reuse, R251 ;  /* 0x000000fbeefb7220 */ /* 0x040fe20000410000 */
[C---:B------:R-:W-:Y:S01]  /*1ee40*/  FMUL.FTZ R74, R238.reuse, R74 ;  /* 0x0000004aee4a7220 */ /* 0x040fe20000410000 */
[C---:B------:R-:W-:Y:S01]  /*1ee50*/  FMUL.FTZ R99, R238.reuse, R99 ;  /* 0x00000063ee637220 */ /* 0x040fe20000410000 */
[----:B--2---:R-:W-:Y:S01]  /*1ee60*/  FADD.FTZ R85, -R239, R82 ;  /* 0x00000052ef557221 */ /* 0x004fe20000010100 */
[----:B------:R-:W-:Y:S01]  /*1ee70*/  FMUL.FTZ R84, R238, R81 ;  /* 0x00000051ee547220 */ /* 0x000fe20000410000 */
[----:B------:R-:W-:Y:S01]  /*1ee80*/  FFMA.FTZ R87, R207, R249, R48 ;  /* 0x000000f9cf577223 */ /* 0x000fe20000010030 */
[----:B0-----:R-:W-:-:S04]  /*1ee90*/  IMAD.WIDE.U32 R246, R236, 0x10, R242 ;  /* 0x00000010ecf67825 */ /* 0x001fc800078e00f2 */
[C---:B------:R-:W-:Y:S01]  /*1eea0*/  FMUL.FTZ R86, R238.reuse, R85 ;  /* 0x00000055ee567220 */ /* 0x040fe20000410000 */
[----:B------:R-:W-:Y:S01]  /*1eeb0*/  FMUL.FTZ R85, R238, R83 ;  /* 0x00000053ee557220 */ /* 0x000fe20000410000 */
[----:B------:R-:W-:Y:S01]  /*1eec0*/  FFMA.FTZ R83, R206, R249, R47 ;  /* 0x000000f9ce537223 */ /* 0x000fe2000001002f */
[----:B---3--:R-:W-:-:S04]  /*1eed0*/  IMAD.WIDE.U32 R100, R237, 0x10, R242 ;  /* 0x00000010ed647825 */ /* 0x008fc800078e00f2 */
[----:B------:R-:W-:Y:S01]  /*1eee0*/  FFMA.FTZ R82, R210, R86, R35 ;  /* 0x00000056d2527223 */ /* 0x000fe20000010023 */
[----:B------:R-:W-:Y:S01]  /*1eef0*/  FFMA.FTZ R81, R212, R85, R45 ;  /* 0x00000055d4517223 */ /* 0x000fe2000001002d */
[----:B------:R-:W-:Y:S01]  /*1ef00*/  FFMA.FTZ R80, R213, R84, R36 ;  /* 0x00000054d5507223 */ /* 0x000fe20000010024 */
[----:B-1----:R-:W-:-:S04]  /*1ef10*/  IMAD.WIDE.U32 R244, R237, 0x10, R240 ;  /* 0x00000010edf47825 */ /* 0x002fc800078e00f0 */
[C---:B------:R-:W-:Y:S01]  /*1ef20*/  FADD.FTZ R237, -R239.reuse, R79 ;  /* 0x0000004fefed7221 */ /* 0x040fe20000010100 */
[C---:B------:R-:W-:Y:S01]  /*1ef30*/  FADD.FTZ R79, -R239.reuse, R77 ;  /* 0x0000004def4f7221 */ /* 0x040fe20000010100 */
[C---:B------:R-:W-:Y:S01]  /*1ef40*/  FADD.FTZ R103, -R239.reuse, R78 ;  /* 0x0000004eef677221 */ /* 0x040fe20000010100 */
[----:B------:R-:W-:Y:S01]  /*1ef50*/  FADD.FTZ R77, -R239, R76 ;  /* 0x0000004cef4d7221 */ /* 0x000fe20000010100 */
[----:B------:R0:W-:Y:S01]  /*1ef60*/  STG.E.128 desc[UR4][R100.64], R80 ;  /* 0x0000005064007986 */ /* 0x0001e2000c101d04 */
[----:B------:R-:W-:Y:S01]  /*1ef70*/  FFMA.FTZ R86, R208, R86, R33 ;  /* 0x00000056d0567223 */ /* 0x000fe20000010021 */
[----:B------:R-:W-:Y:S01]  /*1ef80*/  FFMA.FTZ R85, R209, R85, R46 ;  /* 0x00000055d1557223 */ /* 0x000fe2000001002e */
[----:B------:R-:W-:Y:S01]  /*1ef90*/  FFMA.FTZ R84, R211, R84, R34 ;  /* 0x00000054d3547223 */ /* 0x000fe20000010022 */
[----:B------:R-:W-:Y:S01]  /*1efa0*/  FMUL.FTZ R102, R238, R237 ;  /* 0x000000edee667220 */ /* 0x000fe20000410000 */
[----:B------:R-:W-:-:S04]  /*1efb0*/  IMAD.WIDE.U32 R236, R236, 0x10, R240 ;  /* 0x00000010ecec7825 */ /* 0x000fc800078e00f0 */
[----:B------:R-:W-:Y:S01]  /*1efc0*/  FADD.FTZ R249, -R239, R62 ;  /* 0x0000003eeff97221 */ /* 0x000fe20000010100 */
[----:B------:R-:W-:Y:S01]  /*1efd0*/  FFMA.FTZ R62, R192, R251, R25 ;  /* 0x000000fbc03e7223 */ /* 0x000fe20000010019 */
[----:B------:R1:W-:Y:S02]  /*1efe0*/  STG.E.128 desc[UR4][R244.64], R84 ;  /* 0x00000054f4007986 */ /* 0x0003e4000c101d04 */
[C---:B------:R-:W-:Y:S01]  /*1eff0*/  FMUL.FTZ R249, R238.reuse, R249 ;  /* 0x000000f9eef97220 */ /* 0x040fe20000410000 */
[C---:B0-----:R-:W-:Y:S01]  /*1f000*/  FMUL.FTZ R100, R238.reuse, R103 ;  /* 0x00000067ee647220 */ /* 0x041fe20000410000 */
[C---:B------:R-:W-:Y:S01]  /*1f010*/  FMUL.FTZ R82, R238.reuse, R79 ;  /* 0x0000004fee527220 */ /* 0x040fe20000410000 */
[----:B------:R-:W-:Y:S01]  /*1f020*/  FMUL.FTZ R80, R238, R77 ;  /* 0x0000004dee507220 */ /* 0x000fe20000410000 */
[----:B------:R-:W-:Y:S01]  /*1f030*/  FFMA.FTZ R79, R198, R102, R51 ;  /* 0x00000066c64f7223 */ /* 0x000fe20000010033 */
[----:B------:R-:W-:Y:S01]  /*1f040*/  FFMA.FTZ R78, R202, R100, R31 ;  /* 0x00000064ca4e7223 */ /* 0x000fe2000001001f */
[----:B------:R-:W-:Y:S01]  /*1f050*/  FFMA.FTZ R77, R204, R82, R49 ;  /* 0x00000052cc4d7223 */ /* 0x000fe20000010031 */
[----:B------:R-:W-:Y:S01]  /*1f060*/  FFMA.FTZ R76, R205, R80, R32 ;  /* 0x00000050cd4c7223 */ /* 0x000fe20000010020 */
[C---:B------:R-:W-:Y:S01]  /*1f070*/  FADD.FTZ R101, -R239.reuse, R72 ;  /* 0x00000048ef657221 */ /* 0x040fe20000010100 */
[C---:B-1----:R-:W-:Y:S01]  /*1f080*/  FADD.FTZ R245, -R239.reuse, R73 ;  /* 0x00000049eff57221 */ /* 0x042fe20000010100 */
[C---:B------:R-:W-:Y:S01]  /*1f090*/  FADD.FTZ R72, -R239.reuse, R75 ;  /* 0x0000004bef487221 */ /* 0x040fe20000010100 */
[C---:B------:R-:W-:Y:S01]  /*1f0a0*/  FADD.FTZ R81, -R239.reuse, R70 ;  /* 0x00000046ef517221 */ /* 0x040fe20000010100 */
[----:B------:R0:W-:Y:S01]  /*1f0b0*/  STG.E.128 desc[UR4][R246.64], R76 ;  /* 0x0000004cf6007986 */ /* 0x0001e2000c101d04 */
[C---:B------:R-:W-:Y:S01]  /*1f0c0*/  FMUL.FTZ R101, R238.reuse, R101 ;  /* 0x00000065ee657220 */ /* 0x040fe20000410000 */
[C---:B------:R-:W-:Y:S01]  /*1f0d0*/  FMUL.FTZ R72, R238.reuse, R72 ;  /* 0x00000048ee487220 */ /* 0x040fe20000410000 */
[----:B------:R-:W-:Y:S01]  /*1f0e0*/  FMUL.FTZ R245, R238, R245 ;  /* 0x000000f5eef57220 */ /* 0x000fe20000410000 */
[C---:B------:R-:W-:Y:S01]  /*1f0f0*/  FADD.FTZ R84, -R239.reuse, R58 ;  /* 0x0000003aef547221 */ /* 0x040fe20000010100 */
[----:B------:R-:W-:Y:S01]  /*1f100*/  FADD.FTZ R86, -R239, R59 ;  /* 0x0000003bef567221 */ /* 0x000fe20000010100 */
[----:B------:R-:W-:Y:S01]  /*1f110*/  FFMA.FTZ R59, R199, R102, R104 ;  /* 0x00000066c73b7223 */ /* 0x000fe20000010068 */
[----:B------:R-:W-:Y:S01]  /*1f120*/  FFMA.FTZ R58, R200, R100, R29 ;  /* 0x00000064c83a7223 */ /* 0x000fe2000001001d */
[C---:B------:R-:W-:Y:S01]  /*1f130*/  FADD.FTZ R85, -R239.reuse, R64 ;  /* 0x00000040ef557221 */ /* 0x040fe20000010100 */
[C---:B------:R-:W-:Y:S01]  /*1f140*/  FADD.FTZ R87, -R239.reuse, R65 ;  /* 0x00000041ef577221 */ /* 0x040fe20000010100 */
[C---:B------:R-:W-:Y:S01]  /*1f150*/  FADD.FTZ R100, -R239.reuse, R54 ;  /* 0x00000036ef647221 */ /* 0x040fe20000010100 */
[----:B------:R-:W-:Y:S01]  /*1f160*/  FADD.FTZ R102, -R239, R55 ;  /* 0x00000037ef667221 */ /* 0x000fe20000010100 */
[----:B------:R-:W-:-:S04]  /*1f170*/  IMAD.WIDE.U32 R64, R235, 0x10, R242 ;  /* 0x00000010eb407825 */ /* 0x000fc800078e00f2 */
[----:B------:R-:W-:Y:S01]  /*1f180*/  FFMA.FTZ R55, R190, R72, R107 ;  /* 0x00000048be377223 */ /* 0x000fe2000001006b */
[----:B------:R-:W-:Y:S01]  /*1f190*/  FFMA.FTZ R54, R194, R251, R27 ;  /* 0x000000fbc2367223 */ /* 0x000fe2000001001b */
[----:B------:R-:W-:Y:S01]  /*1f1a0*/  FMUL.FTZ R81, R238, R81 ;  /* 0x00000051ee517220 */ /* 0x000fe20000410000 */
[C---:B------:R-:W-:Y:S01]  /*1f1b0*/  FADD.FTZ R73, -R239.reuse, R68 ;  /* 0x00000044ef497221 */ /* 0x040fe20000010100 */
[C---:B------:R-:W-:Y:S01]  /*1f1c0*/  FADD.FTZ R75, -R239.reuse, R69 ;  /* 0x00000045ef4b7221 */ /* 0x040fe20000010100 */
[C---:B0-----:R-:W-:Y:S01]  /*1f1d0*/  FADD.FTZ R76, -R239.reuse, R56 ;  /* 0x00000038ef4c7221 */ /* 0x041fe20000010100 */
[----:B------:R-:W-:Y:S01]  /*1f1e0*/  FADD.FTZ R78, -R239, R57 ;  /* 0x00000039ef4e7221 */ /* 0x000fe20000010100 */
[----:B------:R-:W-:Y:S01]  /*1f1f0*/  FFMA.FTZ R57, R201, R82, R50 ;  /* 0x00000052c9397223 */ /* 0x000fe20000010032 */
[----:B------:R-:W-:Y:S01]  /*1f200*/  FFMA.FTZ R56, R203, R80, R30 ;  /* 0x00000050cb387223 */ /* 0x000fe2000001001e */
[C---:B------:R-:W-:Y:S01]  /*1f210*/  FADD.FTZ R80, -R239.reuse, R52 ;  /* 0x00000034ef507221 */ /* 0x040fe20000010100 */
[----:B------:R-:W-:Y:S01]  /*1f220*/  FADD.FTZ R82, -R239, R53 ;  /* 0x00000035ef527221 */ /* 0x000fe20000010100 */
[----:B------:R-:W-:Y:S01]  /*1f230*/  FFMA.FTZ R53, R196, R245, R105 ;  /* 0x000000f5c4357223 */ /* 0x000fe20000010069 */
[----:B------:R-:W-:Y:S01]  /*1f240*/  FFMA.FTZ R52, R197, R101, R28 ;  /* 0x00000065c5347223 */ /* 0x000fe2000001001c */
[C---:B------:R-:W-:Y:S01]  /*1f250*/  FADD.FTZ R83, -R239.reuse, R71 ;  /* 0x00000047ef537221 */ /* 0x040fe20000010100 */
[C---:B------:R-:W-:Y:S01]  /*1f260*/  FADD.FTZ R77, -R239.reuse, R66 ;  /* 0x00000042ef4d7221 */ /* 0x040fe20000010100 */
[C---:B------:R-:W-:Y:S01]  /*1f270*/  FADD.FTZ R79, -R239.reuse, R67 ;  /* 0x00000043ef4f7221 */ /* 0x040fe20000010100 */
[----:B------:R0:W-:Y:S01]  /*1f280*/  STG.E.128 desc[UR4][R236.64], R56 ;  /* 0x00000038ec007986 */ /* 0x0001e2000c101d04 */
[C---:B------:R-:W-:Y:S01]  /*1f290*/  FADD.FTZ R103, -R239.reuse, R60 ;  /* 0x0000003cef677221 */ /* 0x040fe20000010100 */
[----:B------:R-:W-:Y:S01]  /*1f2a0*/  FADD.FTZ R247, -R239, R61 ;  /* 0x0000003deff77221 */ /* 0x000fe20000010100 */
[----:B------:R-:W-:Y:S01]  /*1f2b0*/  IMAD.WIDE.U32 R66, R235, 0x10, R240 ;  /* 0x00000010eb427825 */ /* 0x000fe200078e00f0 */
[----:B------:R1:W-:Y:S03]  /*1f2c0*/  STG.E.128 desc[UR4][R64.64], R52 ;  /* 0x0000003440007986 */ /* 0x0003e6000c101d04 */
[----:B------:R-:W-:Y:S01]  /*1f2d0*/  FFMA.FTZ R63, R191, R72, R108 ;  /* 0x00000048bf3f7223 */ /* 0x000fe2000001006c */
[----:B------:R-:W-:Y:S01]  /*1f2e0*/  FFMA.FTZ R61, R193, R245, R106 ;  /* 0x000000f5c13d7223 */ /* 0x000fe2000001006a */
[----:B------:R-:W-:Y:S01]  /*1f2f0*/  FFMA.FTZ R60, R195, R101, R26 ;  /* 0x00000065c33c7223 */ /* 0x000fe2000001001a */
[C---:B------:R-:W-:Y:S01]  /*1f300*/  FMUL.FTZ R83, R238.reuse, R83 ;  /* 0x00000053ee537220 */ /* 0x040fe20000410000 */
[C---:B------:R-:W-:Y:S01]  /*1f310*/  FMUL.FTZ R77, R238.reuse, R77 ;  /* 0x0000004dee4d7220 */ /* 0x040fe20000410000 */
[C---:B------:R-:W-:Y:S01]  /*1f320*/  FMUL.FTZ R79, R238.reuse, R79 ;  /* 0x0000004fee4f7220 */ /* 0x040fe20000410000 */
[----:B------:R-:W-:Y:S01]  /*1f330*/  FADD.FTZ R235, -R239, R96 ;  /* 0x00000060efeb7221 */ /* 0x000fe20000010100 */
[--C-:B------:R-:W-:Y:S01]  /*1f340*/  IMAD.WIDE.U32 R70, R233, 0x10, R242.reuse ;  /* 0x00000010e9467825 */ /* 0x100fe200078e00f2 */
[----:B------:R2:W-:Y:S03]  /*1f350*/  STG.E.128 desc[UR4][R66.64], R60 ;  /* 0x0000003c42007986 */ /* 0x0005e6000c101d04 */
[C---:B------:R-:W-:Y:S01]  /*1f360*/  FMUL.FTZ R72, R238.reuse, R103 ;  /* 0x00000067ee487220 */ /* 0x040fe20000410000 */
[----:B------:R-:W-:Y:S01]  /*1f370*/  FMUL.FTZ R247, R238, R247 ;  /* 0x000000f7eef77220 */ /* 0x000fe20000410000 */
[----:B------:R-:W-:-:S04]  /*1f380*/  IMAD.WIDE.U32 R68, R230, 0x10, R242 ;  /* 0x00000010e6447825 */ /* 0x000fc800078e00f2 */
[C---:B------:R-:W-:Y:S01]  /*1f390*/  FADD.FTZ R101, -R239.reuse, R98 ;  /* 0x00000062ef657221 */ /* 0x040fe20000010100 */
[C---:B0-----:R-:W-:Y:S01]  /*1f3a0*/  FMUL.FTZ R236, R238.reuse, R86 ;  /* 0x00000056eeec7220 */ /* 0x041fe20000410000 */
[----:B------:R-:W-:Y:S01]  /*1f3b0*/  FADD.FTZ R57, -R239, R97 ;  /* 0x00000061ef397221 */ /* 0x000fe20000010100 */
[C---:B------:R-:W-:Y:S01]  /*1f3c0*/  FMUL.FTZ R56, R238.reuse, R73 ;  /* 0x00000049ee387220 */ /* 0x040fe20000410000 */
[C---:B------:R-:W-:Y:S01]  /*1f3d0*/  FMUL.FTZ R237, R238.reuse, R75 ;  /* 0x0000004beeed7220 */ /* 0x040fe20000410000 */
[----:B------:R-:W-:Y:S01]  /*1f3e0*/  FMUL.FTZ R86, R238, R80 ;  /* 0x00000050ee567220 */ /* 0x000fe20000410000 */
[-C--:B-1----:R-:W-:Y:S01]  /*1f3f0*/  FFMA.FTZ R54, R186, R81.reuse, R23 ;  /* 0x00000051ba367223 */ /* 0x082fe20000010017 */
[----:B------:R-:W-:Y:S01]  /*1f400*/  FFMA.FTZ R58, R184, R81, R21 ;  /* 0x00000051b83a7223 */ /* 0x000fe20000010015 */
[C---:B------:R-:W-:Y:S01]  /*1f410*/  FMUL.FTZ R73, R238.reuse, R85 ;  /* 0x00000055ee497220 */ /* 0x040fe20000410000 */
[----:B------:R-:W0:Y:S01]  /*1f420*/  LDC.64 R80, c[0x0][0x210] ;  /* 0x00008400ff507b82 */ /* 0x000e220000000a00 */
[C---:B------:R-:W-:Y:S01]  /*1f430*/  FMUL.FTZ R75, R238.reuse, R87 ;  /* 0x00000057ee4b7220 */ /* 0x040fe20000410000 */
[----:B------:R-:W-:Y:S01]  /*1f440*/  FMUL.FTZ R85, R238, R57 ;  /* 0x00000039ee557220 */ /* 0x000fe20000410000 */
[----:B------:R-:W-:Y:S01]  /*1f450*/  FFMA.FTZ R55, R182, R83, R111 ;  /* 0x00000053b6377223 */ /* 0x000fe2000001006f */
[----:B------:R-:W-:Y:S01]  /*1f460*/  FFMA.FTZ R53, R188, R237, R109 ;  /* 0x000000edbc357223 */ /* 0x000fe2000001006d */
[----:B------:R-:W-:Y:S01]  /*1f470*/  FFMA.FTZ R52, R189, R56, R24 ;  /* 0x00000038bd347223 */ /* 0x000fe20000010018 */
[----:B------:R-:W-:-:S04]  /*1f480*/  IMAD.WIDE.U32 R96, R233, 0x10, R240 ;  /* 0x00000010e9607825 */ /* 0x000fc800078e00f0 */
[----:B------:R-:W-:Y:S01]  /*1f490*/  FFMA.FTZ R59, R183, R83, R112 ;  /* 0x00000053b73b7223 */ /* 0x000fe20000010070 */
[----:B------:R-:W-:Y:S01]  /*1f4a0*/  FFMA.FTZ R57, R185, R237, R110 ;  /* 0x000000edb9397223 */ /* 0x000fe2000001006e */
[----:B------:R-:W-:Y:S01]  /*1f4b0*/  FFMA.FTZ R56, R187, R56, R22 ;  /* 0x00000038bb387223 */ /* 0x000fe20000010016 */
[----:B--2---:R-:W-:Y:S01]  /*1f4c0*/  FFMA.FTZ R63, R174, R79, R115 ;  /* 0x0000004fae3f7223 */ /* 0x004fe20000010073 */
[----:B------:R-:W-:Y:S01]  /*1f4d0*/  FFMA.FTZ R62, R178, R77, R19 ;  /* 0x0000004db23e7223 */ /* 0x000fe20000010013 */
[----:B------:R-:W-:Y:S01]  /*1f4e0*/  FFMA.FTZ R61, R180, R75, R113 ;  /* 0x0000004bb43d7223 */ /* 0x000fe20000010071 */
[----:B------:R-:W-:Y:S01]  /*1f4f0*/  FFMA.FTZ R60, R181, R73, R20 ;  /* 0x00000049b53c7223 */ /* 0x000fe20000010014 */
[----:B------:R1:W-:Y:S01]  /*1f500*/  STG.E.128 desc[UR4][R70.64], R52 ;  /* 0x0000003446007986 */ /* 0x0003e2000c101d04 */
[C---:B------:R-:W-:Y:S01]  /*1f510*/  FMUL.FTZ R98, R238.reuse, R76 ;  /* 0x0000004cee627220 */ /* 0x040fe20000410000 */
[C---:B------:R-:W-:Y:S01]  /*1f520*/  FMUL.FTZ R103, R238.reuse, R78 ;  /* 0x0000004eee677220 */ /* 0x040fe20000410000 */
[----:B------:R-:W-:Y:S01]  /*1f530*/  FMUL.FTZ R233, R238, R84 ;  /* 0x00000054eee97220 */ /* 0x000fe20000410000 */
[----:B------:R2:W-:Y:S01]  /*1f540*/  STG.E.128 desc[UR4][R96.64], R56 ;  /* 0x0000003860007986 */ /* 0x0005e2000c101d04 */
[----:B------:R-:W-:-:S04]  /*1f550*/  IMAD.WIDE.U32 R250, R230, 0x10, R240 ;  /* 0x00000010e6fa7825 */ /* 0x000fc800078e00f0 */
[----:B------:R-:W-:Y:S01]  /*1f560*/  FFMA.FTZ R67, R175, R79, R116 ;  /* 0x0000004faf437223 */ /* 0x000fe20000010074 */
[----:B------:R-:W-:Y:S01]  /*1f570*/  FFMA.FTZ R66, R176, R77, R17 ;  /* 0x0000004db0427223 */ /* 0x000fe20000010011 */
[----:B------:R3:W-:Y:S01]  /*1f580*/  STG.E.128 desc[UR4][R68.64], R60 ;  /* 0x0000003c44007986 */ /* 0x0007e2000c101d04 */
[----:B------:R-:W-:Y:S01]  /*1f590*/  FFMA.FTZ R65, R177, R75, R114 ;  /* 0x0000004bb1417223 */ /* 0x000fe20000010072 */
[----:B------:R-:W-:Y:S01]  /*1f5a0*/  FFMA.FTZ R64, R179, R73, R18 ;  /* 0x00000049b3407223 */ /* 0x000fe20000010012 */
[C---:B------:R-:W-:Y:S01]  /*1f5b0*/  FMUL.FTZ R87, R238.reuse, R82 ;  /* 0x00000052ee577220 */ /* 0x040fe20000410000 */
[C---:B------:R-:W-:Y:S01]  /*1f5c0*/  FMUL.FTZ R100, R238.reuse, R100 ;  /* 0x00000064ee647220 */ /* 0x040fe20000410000 */
[----:B------:R-:W-:Y:S01]  /*1f5d0*/  FMUL.FTZ R102, R238, R102 ;  /* 0x00000066ee667220 */ /* 0x000fe20000410000 */
[----:B------:R-:W-:-:S04]  /*1f5e0*/  IMAD.WIDE.U32 R244, R231, 0x10, R242 ;  /* 0x00000010e7f47825 */ /* 0x000fc800078e00f2 */
[-C--:B------:R-:W-:Y:S01]  /*1f5f0*/  FFMA.FTZ R75, R167, R74.reuse, R120 ;  /* 0x0000004aa74b7223 */ /* 0x080fe20000010078 */
[C---:B------:R-:W-:Y:S01]  /*1f600*/  FMUL.FTZ R84, R238.reuse, R235 ;  /* 0x000000ebee547220 */ /* 0x040fe20000410000 */
[----:B------:R-:W-:Y:S01]  /*1f610*/  FMUL.FTZ R101, R238, R101 ;  /* 0x00000065ee657220 */ /* 0x000fe20000410000 */
[----:B-1----:R-:W-:Y:S01]  /*1f620*/  FFMA.FTZ R71, R166, R74, R119 ;  /* 0x0000004aa6477223 */ /* 0x002fe20000010077 */
[-C--:B------:R-:W-:Y:S01]  /*1f630*/  FFMA.FTZ R70, R170, R249.reuse, R15 ;  /* 0x000000f9aa467223 */ /* 0x080fe2000001000f */
[----:B------:R-:W-:Y:S01]  /*1f640*/  FFMA.FTZ R74, R168, R249, R13 ;  /* 0x000000f9a84a7223 */ /* 0x000fe2000001000d */
[----:B------:R-:W-:Y:S01]  /*1f650*/  FFMA.FTZ R73, R169, R247, R118 ;  /* 0x000000f7a9497223 */ /* 0x000fe20000010076 */
[----:B--2---:R-:W-:-:S04]  /*1f660*/  IMAD.WIDE.U32 R96, R231, 0x10, R240 ;  /* 0x00000010e7607825 */ /* 0x004fc800078e00f0 */
[----:B------:R-:W-:Y:S01]  /*1f670*/  FFMA.FTZ R79, R158, R236, R123 ;  /* 0x000000ec9e4f7223 */ /* 0x000fe2000001007b */
[----:B------:R-:W-:Y:S01]  /*1f680*/  FFMA.FTZ R78, R162, R233, R11 ;  /* 0x000000e9a24e7223 */ /* 0x000fe2000001000b */
[----:B------:R-:W-:Y:S01]  /*1f690*/  FFMA.FTZ R77, R164, R103, R121 ;  /* 0x00000067a44d7223 */ /* 0x000fe20000010079 */
[----:B---3--:R-:W-:Y:S01]  /*1f6a0*/  FFMA.FTZ R69, R172, R247, R117 ;  /* 0x000000f7ac457223 */ /* 0x008fe20000010075 */
[-C--:B------:R-:W-:Y:S01]  /*1f6b0*/  FFMA.FTZ R68, R173, R72.reuse, R16 ;  /* 0x00000048ad447223 */ /* 0x080fe20000010010 */
        /* <DEDUP_REMOVED lines=8> */
[----:B------:R1:W-:Y:S01]  /*1f740*/  STG.E.128 desc[UR4][R250.64], R64 ;  /* 0x00000040fa007986 */ /* 0x0003e2000c101d04 */
[----:B------:R-:W-:-:S04]  /*1f750*/  IMAD.WIDE.U32 R82, R234, 0x10, R242 ;  /* 0x00000010ea527825 */ /* 0x000fc800078e00f2 */
[----:B------:R-:W-:Y:S01]  /*1f760*/  FFMA.FTZ R59, R150, R102, R127 ;  /* 0x00000066963b7223 */ /* 0x000fe2000001007f */
[----:B------:R-:W-:Y:S01]  /*1f770*/  FFMA.FTZ R58, R154, R100, R7 ;  /* 0x000000649a3a7223 */ /* 0x000fe20000010007 */
[-C--:B------:R-:W-:Y:S01]  /*1f780*/  FFMA.FTZ R57, R156, R87.reuse, R125 ;  /* 0x000000579c397223 */ /* 0x080fe2000001007d */
[----:B------:R-:W-:Y:S01]  /*1f790*/  FFMA.FTZ R56, R157, R86, R8 ;  /* 0x000000569d387223 */ /* 0x000fe20000010008 */
[----:B------:R-:W-:Y:S01]  /*1f7a0*/  IMAD.WIDE.U32 R234, R234, 0x10, R240 ;  /* 0x00000010eaea7825 */ /* 0x000fe200078e00f0 */
[----:B------:R2:W-:Y:S03]  /*1f7b0*/  STG.E.128 desc[UR4][R244.64], R68 ;  /* 0x00000044f4007986 */ /* 0x0005e6000c101d04 */
[----:B------:R-:W-:Y:S01]  /*1f7c0*/  FFMA.FTZ R63, R151, R102, R128 ;  /* 0x00000066973f7223 */ /* 0x000fe20000010080 */
[----:B------:R-:W-:Y:S01]  /*1f7d0*/  FFMA.FTZ R62, R152, R100, R5 ;  /* 0x00000064983e7223 */ /* 0x000fe20000010005 */
[----:B------:R-:W-:Y:S01]  /*1f7e0*/  FFMA.FTZ R61, R153, R87, R126 ;  /* 0x00000057993d7223 */ /* 0x000fe2000001007e */
[----:B------:R-:W-:Y:S01]  /*1f7f0*/  FFMA.FTZ R60, R155, R86, R6 ;  /* 0x000000569b3c7223 */ /* 0x000fe20000010006 */
[----:B------:R-:W-:Y:S01]  /*1f800*/  IMAD.WIDE.U32 R242, R229, 0x10, R242 ;  /* 0x00000010e5f27825 */ /* 0x000fe200078e00f2 */
[----:B------:R3:W-:Y:S01]  /*1f810*/  STG.E.128 desc[UR4][R96.64], R72 ;  /* 0x0000004860007986 */ /* 0x0007e2000c101d04 */
[----:B0-----:R-:W-:-:S02]  /*1f820*/  LEA R225, R80, R225, 0x2 ;  /* 0x000000e150e17211 */ /* 0x001fc400078e10ff */
[----:B------:R-:W-:Y:S01]  /*1f830*/  IMAD.WIDE.U32 R240, R229, 0x10, R240 ;  /* 0x00000010e5f07825 */ /* 0x000fe200078e00f0 */
[----:B------:R3:W-:Y:S03]  /*1f840*/  STG.E.128 desc[UR4][R238.64], R76 ;  /* 0x0000004cee007986 */ /* 0x0007e6000c101d04 */
[----:B-1----:R-:W-:Y:S01]  /*1f850*/  FFMA.FTZ R67, R144, R99, R131 ;  /* 0x0000006390437223 */ /* 0x002fe20000010083 */
[----:B------:R-:W-:Y:S01]  /*1f860*/  FFMA.FTZ R66, R146, R101, R3 ;  /* 0x0000006592427223 */ /* 0x000fe20000010003 */
[----:B------:R-:W-:Y:S01]  /*1f870*/  FFMA.FTZ R65, R148, R85, R129 ;  /* 0x0000005594417223 */ /* 0x000fe20000010081 */
[-C--:B------:R-:W-:Y:S01]  /*1f880*/  FFMA.FTZ R64, R149, R84.reuse, R4 ;  /* 0x0000005495407223 */ /* 0x080fe20000010004 */
[----:B------:R3:W-:Y:S01]  /*1f890*/  STG.E.128 desc[UR4][R230.64], R52 ;  /* 0x00000034e6007986 */ /* 0x0007e2000c101d04 */
[----:B------:R-:W-:Y:S01]  /*1f8a0*/  ISETP.GE.AND P1, PT, R225, R81, PT ;  /* 0x00000051e100720c */ /* 0x000fe20003f26270 */
[----:B--2---:R-:W-:Y:S01]  /*1f8b0*/  FFMA.FTZ R71, R141, R99, R132 ;  /* 0x000000638d477223 */ /* 0x004fe20000010084 */
[----:B------:R-:W-:Y:S01]  /*1f8c0*/  FFMA.FTZ R70, R143, R101, R0 ;  /* 0x000000658f467223 */ /* 0x000fe20000010000 */
[----:B------:R-:W-:Y:S01]  /*1f8d0*/  FFMA.FTZ R69, R145, R85, R130 ;  /* 0x0000005591457223 */ /* 0x000fe20000010082 */
[----:B------:R-:W-:Y:S01]  /*1f8e0*/  FFMA.FTZ R68, R147, R84, R2 ;  /* 0x0000005493447223 */ /* 0x000fe20000010002 */
[----:B------:R3:W-:Y:S04]  /*1f8f0*/  STG.E.128 desc[UR4][R82.64], R56 ;  /* 0x0000003852007986 */ /* 0x0007e8000c101d04 */
[----:B------:R3:W-:Y:S04]  /*1f900*/  STG.E.128 desc[UR4][R234.64], R60 ;  /* 0x0000003cea007986 */ /* 0x0007e8000c101d04 */
[----:B------:R3:W-:Y:S04]  /*1f910*/  STG.E.128 desc[UR4][R242.64], R64 ;  /* 0x00000040f2007986 */ /* 0x0007e8000c101d04 */
[----:B------:R3:W-:Y:S01]  /*1f920*/  STG.E.128 desc[UR4][R240.64], R68 ;  /* 0x00000044f0007986 */ /* 0x0007e2000c101d04 */
[----:B------:R-:W-:Y:S05]  /*1f930*/  @!P1 BRA `(.L_x_28620) ;  /* 0xfffffe2400989947 */ /* 0x000fea000383ffff */
[----:B------:R-:W-:Y:S05]  /*1f940*/  BSYNC B0 ;  /* 0x0000000000007941 */ /* 0x000fea0003800000 */
.L_x_27968:
[----:B------:R-:W-:Y:S05]  /*1f950*/  EXIT ;  /* 0x000000000000794d */ /* 0x000fea0003800000 */
.L_x_28619:
        /* <DEDUP_REMOVED lines=8> */
.L_x_28622:
[----:B------:R-:W-:Y:S05]  /*1f9e0*/  BSYNC B1 ;  /* 0x0000000000017941 */ /* 0x000fea0003800000 */
.L_x_28621:
        /* <DEDUP_REMOVED lines=9> */
.L_x_28623:
[----:B------:R-:W-:Y:S01]  /*1fa80*/  HFMA2.MMA R246, -RZ, RZ, 0, 2.384185791015625e-07 ;  /* 0x00000004fff67435 */ /* 0x000fe200000001ff */
[----:B------:R-:W-:-:S05]  /*1fa90*/  MOV R102, R242 ;  /* 0x000000f200667202 */ /* 0x000fca0000000f00 */
[----:B------:R-:W-:-:S04]  /*1faa0*/  FADD.FTZ R239, R103, R102 ;  /* 0x0000006667ef7221 */ /* 0x000fc80000010000 */
[----:B------:R-:W-:-:S07]  /*1fab0*/  IMAD.MOV.U32 R245, RZ, RZ, R239 ;  /* 0x000000fffff57224 */ /* 0x000fce00078e00ef */
[----:B------:R-:W-:Y:S05]  /*1fac0*/  WARPSYNC.COLLECTIVE R244, `(.L_x_28624) ;  /* 0x00000000f4087348 */ /* 0x000fea0003c00000 */
[----:B------:R0:W1:Y:S02]  /*1fad0*/  SHFL.BFLY P2, R242, R245, R246, R247 ;  /* 0x0c0000f6f5f27389 */ /* 0x00006400000400f7 */
[----:B01----:R-:W-:Y:S01]  /*1fae0*/  ENDCOLLECTIVE ;  /* 0x000000000000791b */ /* 0x003fe20003800000 */
.L_x_28624:
        /* <DEDUP_REMOVED lines=8> */
.L_x_28625:
[----:B------:R-:W-:Y:S01]  /*1fb70*/  HFMA2.MMA R246, -RZ, RZ, 0, 9.5367431640625e-07 ;  /* 0x00000010fff67435 */ /* 0x000fe200000001ff */
[----:B------:R-:W-:-:S05]  /*1fb80*/  MOV R101, R242 ;  /* 0x000000f200657202 */ /* 0x000fca0000000f00 */
[----:B------:R-:W-:-:S04]  /*1fb90*/  FADD.FTZ R241, R240, R101 ;  /* 0x00000065f0f17221 */ /* 0x000fc80000010000 */
[----:B------:R-:W-:-:S07]  /*1fba0*/  IMAD.MOV.U32 R245, RZ, RZ, R241 ;  /* 0x000000fffff57224 */ /* 0x000fce00078e00f1 */
[----:B------:R-:W-:Y:S05]  /*1fbb0*/  WARPSYNC.COLLECTIVE R244, `(.L_x_28626) ;  /* 0x00000000f4087348 */ /* 0x000fea0003c00000 */
[----:B------:R0:W1:Y:S02]  /*1fbc0*/  SHFL.BFLY P2, R242, R245, R246, R247 ;  /* 0x0c0000f6f5f27389 */ /* 0x00006400000400f7 */
[----:B01----:R-:W-:Y:S01]  /*1fbd0*/  ENDCOLLECTIVE ;  /* 0x000000000000791b */ /* 0x003fe20003800000 */
.L_x_28626:
        /* <DEDUP_REMOVED lines=87> */
.L_x_28627:
[----:B------:R-:W-:Y:S02]  /*20150*/  IMAD.MOV.U32 R246, RZ, RZ, 0x2 ;  /* 0x00000002fff67424 */ /* 0x000fe400078e00ff */
[----:B------:R-:W-:-:S04]  /*20160*/  IMAD.MOV.U32 R238, RZ, RZ, R242 ;  /* 0x000000ffffee7224 */ /* 0x000fc800078e00f2 */
[----:B------:R-:W-:-:S05]  /*20170*/  FADD.FTZ R238, R101, R238 ;  /* 0x000000ee65ee7221 */ /* 0x000fca0000010000 */
[----:B------:R-:W-:-:S07]  /*20180*/  MOV R245, R238 ;  /* 0x000000ee00f57202 */ /* 0x000fce0000000f00 */
[----:B------:R-:W-:Y:S05]  /*20190*/  WARPSYNC.COLLECTIVE R244, `(.L_x_28628) ;  /* 0x00000000f4087348 */ /* 0x000fea0003c00000 */
[----:B------:R0:W1:Y:S02]  /*201a0*/  SHFL.BFLY P2, R242, R245, R246, R247 ;  /* 0x0c0000f6f5f27389 */ /* 0x00006400000400f7 */
[----:B01----:R-:W-:Y:S01]  /*201b0*/  ENDCOLLECTIVE ;  /* 0x000000000000791b */ /* 0x003fe20003800000 */
.L_x_28628:
[----:B------:R-:W-:Y:S01]  /*201c0*/  HFMA2.MMA R246, -RZ, RZ, 0, 2.384185791015625e-07 ;  /* 0x00000004fff67435 */ /* 0x000fe200000001ff */
[----:B------:R-:W-:-:S05]  /*201d0*/  MOV R103, R242 ;  /* 0x000000f200677202 */ /* 0x000fca0000000f00 */
[----:B------:R-:W-:-:S04]  /*201e0*/  FADD.FTZ R103, R238, R103 ;  /* 0x00000067ee677221 */ /* 0x000fc80000010000 */
[----:B------:R-:W-:-:S07]  /*201f0*/  IMAD.MOV.U32 R245, RZ, RZ, R103 ;  /* 0x000000fffff57224 */ /* 0x000fce00078e0067 */
[----:B------:R-:W-:Y:S05]  /*20200*/  WARPSYNC.COLLECTIVE R244, `(.L_x_28629) ;  /* 0x00000000f4087348 */ /* 0x000fea0003c00000 */
[----:B------:R0:W1:Y:S02]  /*20210*/  SHFL.BFLY P2, R242, R245, R246, R247 ;  /* 0x0c0000f6f5f27389 */ /* 0x00006400000400f7 */
[----:B01----:R-:W-:Y:S01]  /*20220*/  ENDCOLLECTIVE ;  /* 0x000000000000791b */ /* 0x003fe20003800000 */
.L_x_28629:
[----:B------:R-:W-:Y:S02]  /*20230*/  IMAD.MOV.U32 R246, RZ, RZ, 0x8 ;  /* 0x00000008fff67424 */ /* 0x000fe400078e00ff */
[----:B------:R-:W-:-:S04]  /*20240*/  IMAD.MOV.U32 R240, RZ, RZ, R242 ;  /* 0x000000fffff07224 */ /* 0x000fc800078e00f2 */
[----:B------:R-:W-:-:S05]  /*20250*/  FADD.FTZ R240, R103, R240 ;  /* 0x000000f067f07221 */ /* 0x000fca0000010000 */
[----:B------:R-:W-:-:S07]  /*20260*/  MOV R245, R240 ;  /* 0x000000f000f57202 */ /* 0x000fce0000000f00 */
[----:B------:R-:W-:Y:S05]  /*20270*/  WARPSYNC.COLLECTIVE R244, `(.L_x_28630) ;  /* 0x00000000f4087348 */ /* 0x000fea0003c00000 */
[----:B------:R0:W1:Y:S02]  /*20280*/  SHFL.BFLY P2, R242, R245, R246, R247 ;  /* 0x0c0000f6f5f27389 */ /* 0x00006400000400f7 */
[----:B01----:R-:W-:Y:S01]  /*20290*/  ENDCOLLECTIVE ;  /* 0x000000000000791b */ /* 0x003fe20003800000 */
.L_x_28630:
[----:B------:R-:W-:Y:S01]  /*202a0*/  HFMA2.MMA R246, -RZ, RZ, 0, 9.5367431640625e-07 ;  /* 0x00000010fff67435 */ /* 0x000fe200000001ff */
[----:B------:R-:W-:-:S05]  /*202b0*/  MOV R239, R242 ;  /* 0x000000f200ef7202 */ /* 0x000fca0000000f00 */
[----:B------:R-:W-:-:S04]  /*202c0*/  FADD.FTZ R239, R240, R239 ;  /* 0x000000eff0ef7221 */ /* 0x000fc80000010000 */
[----:B------:R-:W-:-:S07]  /*202d0*/  IMAD.MOV.U32 R245, RZ, RZ, R239 ;  /* 0x000000fffff57224 */ /* 0x000fce00078e00ef */
[----:B------:R-:W-:Y:S05]  /*202e0*/  WARPSYNC.COLLECTIVE R244, `(.L_x_28631) ;  /* 0x00000000f4087348 */ /* 0x000fea0003c00000 */
[----:B------:R0:W1:Y:S02]  /*202f0*/  SHFL.BFLY P2, R242, R245, R246, R247 ;  /* 0x0c0000f6f5f27389 */ /* 0x00006400000400f7 */
[----:B01----:R-:W-:Y:S01]  /*20300*/  ENDCOLLECTIVE ;  /* 0x000000000000791b */ /* 0x003fe20003800000 */
.L_x_28631:
[----:B------:R-:W-:Y:S05]  /*20310*/  BRA `(.L_x_28632) ;  /* 0xffffffe800047947 */ /* 0x000fea000383ffff */
.L_x_28633:
        /* <DEDUP_REMOVED lines=14> */
.L_x_33697:


//--------------------- .text._ZN10layer_norm31ln_parallel_residual_fwd_kernelINS_13Kernel_traitsI6__halfffffjLj1280ELj1ELj4ELj1ELj16ENS_18Kernel_traits_baseILj1280ES2_ffffjLj128EEEEELb1ELb1ELb0EEEvNS_9FwdParamsE --------------------------
	.section	.text._ZN10layer_norm31ln_parallel_residual_fwd_kernelINS_13Kernel_traitsI6__halfffffjLj1280ELj1ELj4ELj1ELj16ENS_18Kernel_traits_baseILj1280ES2_ffffjLj128EEEEELb1ELb1ELb0EEEvNS_9FwdParamsE,"ax",@progbits
	.align	128
        .global         _ZN10layer_norm31ln_parallel_residual_fwd_kernelINS_13Kernel_traitsI6__halfffffjLj1280ELj1ELj4ELj1ELj16ENS_18Kernel_traits_baseILj1280ES2_ffffjLj128EEEEELb1ELb1ELb0EEEvNS_9FwdParamsE
        .type           _ZN10layer_norm31ln_parallel_residual_fwd_kernelINS_13Kernel_traitsI6__halfffffjLj1280ELj1ELj4ELj1ELj16ENS_18Kernel_traits_baseILj1280ES2_ffffjLj128EEEEELb1ELb1ELb0EEEvNS_9FwdParamsE,@function
        .size           _ZN10layer_norm31ln_parallel_residual_fwd_kernelINS_13Kernel_traitsI6__halfffffjLj1280ELj1ELj4ELj1ELj16ENS_18Kernel_traits_baseILj1280ES2_ffffjLj128EEEEELb1ELb1ELb0EEEvNS_9FwdParamsE,(.L_x_33698 - _ZN10layer_norm31ln_parallel_residual_fwd_kernelINS_13Kernel_traitsI6__halfffffjLj1280ELj1ELj4ELj1ELj16ENS_18Kernel_traits_baseILj1280ES2_ffffjLj128EEEEELb1ELb1ELb0EEEvNS_9FwdParamsE)
        .other          _ZN10layer_norm31ln_parallel_residual_fwd_kernelINS_13Kernel_traitsI6__halfffffjLj1280ELj1ELj4ELj1ELj16ENS_18Kernel_traits_baseILj1280ES2_ffffjLj128EEEEELb1ELb1ELb0EEEvNS_9FwdParamsE,@"STO_CUDA_ENTRY STV_DEFAULT"
_ZN10layer_norm31ln_parallel_residual_fwd_kernelINS_13Kernel_traitsI6__halfffffjLj1280ELj1ELj4ELj1ELj16ENS_18Kernel_traits_baseILj1280ES2_ffffjLj128EEEEELb1ELb1ELb0EEEvNS_9FwdParamsE:
.text._ZN10layer_norm31ln_parallel_residual_fwd_kernelINS_13Kernel_traitsI6__halfffffjLj1280ELj1ELj4ELj1ELj16ENS_18Kernel_traits_baseILj1280ES2_ffffjLj128EEEEELb1ELb1ELb0EEEvNS_9FwdParamsE:
        /* <DEDUP_REMOVED lines=12> */
[----:B-1----:R-:W-:-:S05]  /*00c0*/  @P0 IMAD.MOV.U32 R7, RZ, RZ, R11 ;  /* 0x000000ffff070224 */ /* 0x002fca00078e000b */
[----:B------:R-:W3:Y:S01]  /*00d0*/  @P0 LDG.E.64 R4, desc[UR4][R6.64] ;  /* 0x0000000406040981 */ /* 0x000ee2000c1e1b00 */
[----:B------:R-:W-:Y:S01]  /*00e0*/  ULDC UR8, c[0x0][0x0] ;  /* 0x0000000000087ab9 */ /* 0x000fe20000000800 */
[----:B------:R-:W-:Y:S01]  /*00f0*/  LOP3.LUT R149, R149, 0xffffffef, RZ, 0xc0, !PT ;  /* 0xffffffef95957812 */ /* 0x000fe200078ec0ff */
[----:B------:R-:W-:Y:S01]  /*0100*/  BSSY B0, `(.L_x_28634) ;  /* 0x0000056000007945 */ /* 0x000fe20003800000 */
[----:B------:R-:W0:Y:S01]  /*0110*/  S2R R147, SR_TID.X ;  /* 0x0000000000937919 */ /* 0x000e220000002100 */
[----:B------:R-:W1:Y:S01]  /*0120*/  S2R R12, SR_CTAID.X ;  /* 0x00000000000c7919 */ /* 0x000e620000002500 */
[----:B0-----:R-:W-:Y:S01]  /*0130*/  LOP3.LUT R148, R147, 0x1f, RZ, 0xc0, !PT ;  /* 0x0000001f93947812 */ /* 0x001fe200078ec0ff */
[----:B-1----:R-:W-:Y:S01]  /*0140*/  IMAD R146, R12, UR8, R147 ;  /* 0x000000080c927c24 */ /* 0x002fe2000f8e0293 */
[----:B--2---:R-:W-:Y:S02]  /*0150*/  @P0 R2UR UR6, R2 ;  /* 0x00000000020602ca */ /* 0x004fe400000e0000 */
        /* <DEDUP_REMOVED lines=15> */
[----:B------:R-:W-:Y:S01]  /*0250*/  UIADD3 UR26, UR6, 0x1715609d, URZ ;  /* 0x1715609d061a7890 */ /* 0x000fe2000fffe03f */
[----:B------:R-:W0:Y:S01]  /*0260*/  LDC R11, c[0x0][0x218] ;  /* 0x00008600ff0b7b82 */ /* 0x000e220000000800 */
        /* <DEDUP_REMOVED lines=16> */
[----:B------:R-:W-:Y:S01]  /*0370*/  IMAD.WIDE.U32 R2, R3, -0x2daee0ad, RZ ;  /* 0xd2511f5303027825 */ /* 0x000fe200078e00ff */
[----:B0-----:R-:W-:-:S03]  /*0380*/  SHF.R.S32.HI R0, RZ, 0x1f, R11 ;  /* 0x0000001fff007819 */ /* 0x001fc6000001140b */
[----:B------:R-:W-:Y:S01]  /*0390*/  IMAD.WIDE.U32 R4, R4, -0x2daee0ad, RZ ;  /* 0xd2511f5304047825 */ /* 0x000fe200078e00ff */
[----:B------:R-:W-:Y:S02]  /*03a0*/  LEA.HI R0, R0, R11, RZ, 0x2 ;  /* 0x0000000b00007211 */ /* 0x000fe400078f10ff */
[----:B------:R-:W-:Y:S02]  /*03b0*/  MOV R11, R148 ;  /* 0x00000094000b7202 */ /* 0x000fe40000000f00 */
[----:B------:R-:W-:Y:S02]  /*03c0*/  LOP3.LUT R3, R3, UR21, R6, 0x96, !PT ;  /* 0x0000001503037c12 */ /* 0x000fe4000f8e9606 */
[----:B------:R-:W-:Y:S02]  /*03d0*/  LOP3.LUT R6, R5, UR23, R2, 0x96, !PT ;  /* 0x0000001705067c12 */ /* 0x000fe4000f8e9602 */
[----:B------:R-:W-:Y:S01]  /*03e0*/  LOP3.LUT R5, R11, 0x1f, RZ, 0x3c, !PT ;  /* 0x0000001f0b057812 */ /* 0x000fe200078e3cff */
[----:B------:R-:W-:-:S03]  /*03f0*/  IMAD.WIDE.U32 R2, R3, -0x326172a9, RZ ;  /* 0xcd9e8d5703027825 */ /* 0x000fc600078e00ff */
[----:B------:R-:W-:Y:S01]  /*0400*/  LEA.HI.SX32 R132, R0, R5, 0x1e ;  /* 0x0000000500847211 */ /* 0x000fe200078ff2ff */
[----:B------:R-:W-:Y:S01]  /*0410*/  IMAD.WIDE.U32 R6, R6, -0x326172a9, RZ ;  /* 0xcd9e8d5706067825 */ /* 0x000fe200078e00ff */
[----:B------:R-:W-:Y:S02]  /*0420*/  LOP3.LUT R3, R3, UR22, R8, 0x96, !PT ;  /* 0x0000001603037c12 */ /* 0x000fe4000f8e9608 */
[C---:B------:R-:W-:Y:S02]  /*0430*/  LOP3.LUT P6, RZ, R132.reuse, 0xffffffe0, RZ, 0xc0, !PT ;  /* 0xffffffe084ff7812 */ /* 0x040fe400078cc0ff */
[C---:B------:R-:W-:Y:S02]  /*0440*/  ISETP.GE.U32.AND P5, PT, R132.reuse, 0x40, PT ;  /* 0x000000408400780c */ /* 0x040fe40003fa6070 */
[C---:B------:R-:W-:Y:S02]  /*0450*/  ISETP.GE.U32.AND P4, PT, R132.reuse, 0x60, PT ;  /* 0x000000608400780c */ /* 0x040fe40003f86070 */
[----:B------:R-:W-:-:S02]  /*0460*/  ISETP.GE.U32.AND P3, PT, R132, 0x80, PT ;  /* 0x000000808400780c */ /* 0x000fc40003f66070 */
[----:B------:R-:W-:Y:S01]  /*0470*/  LOP3.LUT R8, R7, UR24, R2, 0x96, !PT ;  /* 0x0000001807087c12 */ /* 0x000fe2000f8e9602 */
[----:B------:R-:W-:Y:S01]  /*0480*/  IMAD.WIDE.U32 R2, R3, -0x2daee0ad, RZ ;  /* 0xd2511f5303027825 */ /* 0x000fe200078e00ff */
[----:B------:R-:W-:-:S03]  /*0490*/  ISETP.GE.U32.AND P2, PT, R132, 0xa0, PT ;  /* 0x000000a08400780c */ /* 0x000fc60003f46070 */
[----:B------:R-:W-:Y:S01]  /*04a0*/  @P6 LOP3.LUT R149, R149, 0x10, RZ, 0xfc, !PT ;  /* 0x0000001095956812 */ /* 0x000fe200078efcff */
[----:B------:R-:W-:Y:S01]  /*04b0*/  IMAD.WIDE.U32 R8, R8, -0x2daee0ad, RZ ;  /* 0xd2511f5308087825 */ /* 0x000fe200078e00ff */
[----:B------:R-:W-:Y:S02]  /*04c0*/  LOP3.LUT R3, R3, UR25, R4, 0x96, !PT ;  /* 0x0000001903037c12 */ /* 0x000fe4000f8e9604 */
[----:B------:R-:W-:Y:S02]  /*04d0*/  LOP3.LUT R149, R149, 0xffffdfff, RZ, 0xc0, !PT ;  /* 0xffffdfff95957812 */ /* 0x000fe400078ec0ff */
[----:B------:R-:W-:Y:S01]  /*04e0*/  LOP3.LUT R4, R9, UR27, R2, 0x96, !PT ;  /* 0x0000001b09047c12 */ /* 0x000fe2000f8e9602 */
[----:B------:R-:W-:Y:S01]  /*04f0*/  IMAD.WIDE.U32 R2, R3, -0x326172a9, RZ ;  /* 0xcd9e8d5703027825 */ /* 0x000fe200078e00ff */
[----:B------:R-:W-:-:S03]  /*0500*/  @P5 LOP3.LUT R149, R149, 0x2000, RZ, 0xfc, !PT ;  /* 0x0000200095955812 */ /* 0x000fc600078efcff */
[----:B------:R-:W-:Y:S01]  /*0510*/  IMAD.WIDE.U32 R4, R4, -0x326172a9, RZ ;  /* 0xcd9e8d5704047825 */ /* 0x000fe200078e00ff */
[----:B------:R-:W-:Y:S02]  /*0520*/  LOP3.LUT R149, R149, 0xffffefff, RZ, 0xc0, !PT ;  /* 0xffffefff95957812 */ /* 0x000fe400078ec0ff */
[----:B------:R-:W-:Y:S02]  /*0530*/  LOP3.LUT R0, R3, UR26, R6, 0x96, !PT ;  /* 0x0000001a03007c12 */ /* 0x000fe4000f8e9606 */
[----:B------:R-:W-:Y:S02]  /*0540*/  @P4 LOP3.LUT R149, R149, 0x1000, RZ, 0xfc, !PT ;  /* 0x0000100095954812 */ /* 0x000fe400078efcff */
[----:B------:R-:W-:Y:S02]  /*0550*/  LOP3.LUT R16, R5, UR28, R2, 0x96, !PT ;  /* 0x0000001c05107c12 */ /* 0x000fe4000f8e9602 */
[----:B------:R-:W-:-:S04]  /*0560*/  LOP3.LUT R149, R149, 0xfffff7ff, RZ, 0xc0, !PT ;  /* 0xfffff7ff95957812 */ /* 0x000fc800078ec0ff */
[----:B------:R-:W-:-:S04]  /*0570*/  @P3 LOP3.LUT R149, R149, 0x800, RZ, 0xfc, !PT ;  /* 0x0000080095953812 */ /* 0x000fc800078efcff */
[----:B------:R-:W-:-:S04]  /*0580*/  LOP3.LUT R149, R149, 0xfffffbff, RZ, 0xc0, !PT ;  /* 0xfffffbff95957812 */ /* 0x000fc800078ec0ff */
[----:B------:R-:W-:Y:S01]  /*0590*/  @P2 LOP3.LUT R149, R149, 0x400, RZ, 0xfc, !PT ;  /* 0x0000040095952812 */ /* 0x000fe200078efcff */
        /* <DEDUP_REMOVED lines=12> */
.L_x_28635:
[----:B------:R-:W-:Y:S05]  /*0660*/  BSYNC B0 ;  /* 0x0000000000007941 */ /* 0x000fea0003800000 */
.L_x_28634:
        /* <DEDUP_REMOVED lines=11> */
[----:B------:R-:W-:Y:S01]  /*0720*/  VIADD R11, R11, 0x20 ;  /* 0x000000200b0b7836 */ /* 0x000fe20000000000 */
[----:B0-----:R-:W-:-:S07]  /*0730*/  @!P0 CS2R R122, SRZ ;  /* 0x00000000007a8805 */ /* 0x001fce000001ff00 */
.L_x_28637:
[----:B------:R-:W-:Y:S05]  /*0740*/  BSYNC B0 ;  /* 0x0000000000007941 */ /* 0x000fea0003800000 */
.L_x_28636:
        /* <DEDUP_REMOVED lines=13> */
.L_x_28639:
[----:B------:R-:W-:Y:S05]  /*0820*/  BSYNC B0 ;  /* 0x0000000000007941 */ /* 0x000fea0003800000 */
.L_x_28638:
        /* <DEDUP_REMOVED lines=13> */
.L_x_28641:
[----:B------:R-:W-:Y:S05]  /*0900*/  BSYNC B0 ;  /* 0x0000000000007941 */ /* 0x000fea0003800000 */
.L_x_28640:
        /* <DEDUP_REMOVED lines=13> */
.L_x_28643:
[----:B------:R-:W-:Y:S05]  /*09e0*/  BSYNC B0 ;  /* 0x0000000000007941 */ /* 0x000fea0003800000 */
.L_x_28642:
        /* <DEDUP_REMOVED lines=22> */
.L_x_28645:
[----:B------:R-:W-:Y:S05]  /*0b50*/  BSYNC B0 ;  /* 0x0000000000007941 */ /* 0x000fea0003800000 */
.L_x_28644:
        /* <DEDUP_REMOVED lines=21> */
.L_x_28647:
[----:B------:R-:W-:Y:S05]  /*0cb0*/  BSYNC B0 ;  /* 0x0000000000007941 */ /* 0x000fea0003800000 */
.L_x_28646:
[----:B------:R-:W-:Y:S01]  /*0cc0*/  ISETP.GE.U32.AND P0, PT, R132, 0x100, PT ;  /* 0x000001008400780c */ /* 0x000fe20003f06070 */
[----:B------:R-:W-:Y:S01]  /*0cd0*/  BSSY B0, `(.L_x_28648) ;  /* 0x000000f000007945 */ /* 0x000fe20003800000 */
[----:B------:R-:W-:-:S11]  /*0ce0*/  LOP3.LUT R149, R149, 0xffffff7f, RZ, 0xc0, !PT ;  /* 0xffffff7f95957812 */ /* 0x000fd600078ec0ff */
        /* <DEDUP_REMOVED lines=13> */
.L_x_28649:
[----:B------:R-:W-:Y:S05]  /*0dc0*/  BSYNC B0 ;  /* 0x0000000000007941 */ /* 0x000fea0003800000 */
.L_x_28648:
[----:B------:R-:W-:Y:S01]  /*0dd0*/  ISETP.GE.U32.AND P0, PT, R132, 0x120, PT ;  /* 0x000001208400780c */ /* 0x000fe20003f06070 */
[----:B------:R-:W-:Y:S01]  /*0de0*/  BSSY B0, `(.L_x_28650) ;  /* 0x0000010000007945 */ /* 0x000fe20003800000 */
[----:B------:R-:W-:Y:S01]  /*0df0*/  LOP3.LUT R149, R149, 0xffffffbf, RZ, 0xc0, !PT ;  /* 0xffffffbf95957812 */ /* 0x000fe200078ec0ff */
[----:B------:R-:W-:-:S10]  /*0e00*/  IMAD.HI.U32 R39, R140, -0x2daee0ad, RZ ;  /* 0xd2511f538c277827 */ /* 0x000fd400078e00ff */
        /* <DEDUP_REMOVED lines=13> */
.L_x_28651:
[----:B------:R-:W-:Y:S05]  /*0ee0*/  BSYNC B0 ;  /* 0x0000000000007941 */ /* 0x000fea0003800000 */
.L_x_28650:
        /* <DEDUP_REMOVED lines=15> */
.L_x_28653:
[----:B------:R-:W-:Y:S05]  /*0fe0*/  BSYNC B0 ;  /* 0x0000000000007941 */ /* 0x000fea0003800000 */
.L_x_28652:
[----:B------:R-:W-:Y:S01]  /*0ff0*/  ULDC UR8, c[0x0][0x214] ;  /* 0x0000850000087ab9 */ /* 0x000fe20000000800 */
[----:B------:R-:W-:Y:S02]  /*1000*/  LOP3.LUT R144, R39, UR33, R16, 0x96, !PT ;  /* 0x0000002127907c12 */ /* 0x000fe4000f8e9610 */
[----:B------:R-:W-:-:S13]  /*1010*/  ISETP.GE.AND P0, PT, R147, UR8, PT ;  /* 0x0000000893007c0c */ /* 0x000fda000bf06270 */
[----:B------:R-:W-:Y:S05]  /*1020*/  @P0 EXIT ;  /* 0x000000000000094d */ /* 0x000fea0003800000 */
[----:B-----5:R-:W-:Y:S01]  /*1030*/  IMAD.MOV.U32 R17, RZ, RZ, R33 ;  /* 0x000000ffff117224 */ /* 0x020fe200078e0021 */
[--C-:B------:R-:W-:Y:S01]  /*1040*/  SHF.R.U64 R42, R22, 0x10, R23.reuse ;  /* 0x00000010162a7819 */ /* 0x100fe20000001217 */
[----:B------:R-:W-:Y:S01]  /*1050*/  IMAD R139, R139, -0x326172a9, RZ ;  /* 0xcd9e8d578b8b7824 */ /* 0x000fe200078e02ff */
[----:B------:R-:W-:Y:S01]  /*1060*/  SHF.R.U32.HI R119, RZ, 0x10, R23 ;  /* 0x00000010ff777819 */ /* 0x000fe20000011617 */
[----:B------:R-:W-:Y:S01]  /*1070*/  IMAD.HI.U32 R0, R144, -0x326172a9, RZ ;  /* 0xcd9e8d5790007827 */ /* 0x000fe200078e00ff */
[----:B------:R-:W-:Y:S01]  /*1080*/  MOV R18, R34 ;  /* 0x0000002200127202 */ /* 0x000fe20000000f00 */
[----:B------:R-:W-:Y:S01]  /*1090*/  HFMA2.MMA R138, -RZ, RZ, 0, 0 ;  /* 0x00000000ff8a7435 */ /* 0x000fe200000001ff */
[----:B------:R-:W-:Y:S01]  /*10a0*/  SHF.R.U64 R43, R20, 0x10, R21 ;  /* 0x00000010142b7819 */ /* 0x000fe20000001215 */
[----:B------:R-:W-:Y:S01]  /*10b0*/  IMAD.MOV.U32 R121, RZ, RZ, R23 ;  /* 0x000000ffff797224 */ /* 0x000fe200078e0017 */
[--C-:B------:R-:W-:Y:S01]  /*10c0*/  SHF.R.U32.HI R127, RZ, 0x10, R21.reuse ;  /* 0x00000010ff7f7819 */ /* 0x100fe20000011615 */
[----:B------:R-:W-:Y:S01]  /*10d0*/  IMAD.MOV.U32 R133, RZ, RZ, R20 ;  /* 0x000000ffff857224 */ /* 0x000fe200078e0014 */
[----:B------:R-:W-:Y:S01]  /*10e0*/  MOV R125, R22 ;  /* 0x00000016007d7202 */ /* 0x000fe20000000f00 */
[----:B------:R-:W-:Y:S01]  /*10f0*/  IMAD.MOV.U32 R129, RZ, RZ, R21 ;  /* 0x000000ffff817224 */ /* 0x000fe200078e0015 */
[--C-:B------:R-:W-:Y:S01]  /*1100*/  SHF.R.U64 R41, R24, 0x10, R25.reuse ;  /* 0x0000001018297819 */ /* 0x100fe20000001219 */
[----:B------:R-:W-:Y:S01]  /*1110*/  IMAD.MOV.U32 R117, RZ, RZ, R24 ;  /* 0x000000ffff757224 */ /* 0x000fe200078e0018 */
[----:B------:R-:W-:Y:S01]  /*1120*/  MOV R113, R25 ;  /* 0x0000001900717202 */ /* 0x000fe20000000f00 */
[----:B------:R-:W-:Y:S01]  /*1130*/  IMAD.MOV.U32 R109, RZ, RZ, R26 ;  /* 0x000000ffff6d7224 */ /* 0x000fe200078e001a */
[----:B------:R-:W-:Y:S01]  /*1140*/  SHF.R.U32.HI R111, RZ, 0x10, R25 ;  /* 0x00000010ff6f7819 */ /* 0x000fe20000011619 */
[--C-:B------:R-:W-:Y:S01]  /*1150*/  IMAD.MOV.U32 R105, RZ, RZ, R27.reuse ;  /* 0x000000ffff697224 */ /* 0x100fe200078e001b */
[----:B------:R-:W-:Y:S01]  /*1160*/  SHF.R.U64 R40, R26, 0x10, R27 ;  /* 0x000000101a287819 */ /* 0x000fe2000000121b */
[----:B------:R-:W-:Y:S01]  /*1170*/  IMAD.MOV.U32 R97, RZ, RZ, R29 ;  /* 0x000000ffff617224 */ /* 0x000fe200078e001d */
[----:B------:R-:W-:Y:S01]  /*1180*/  SHF.R.U32.HI R103, RZ, 0x10, R27 ;  /* 0x00000010ff677819 */ /* 0x000fe2000001161b */
[----:B------:R-:W-:Y:S01]  /*1190*/  IMAD.MOV.U32 R93, RZ, RZ, R30 ;  /* 0x000000ffff5d7224 */ /* 0x000fe200078e001e */
[----:B------:R-:W-:Y:S01]  /*11a0*/  MOV R101, R28 ;  /* 0x0000001c00657202 */ /* 0x000fe20000000f00 */
[----:B------:R-:W-:Y:S01]  /*11b0*/  IMAD.MOV.U32 R16, RZ, RZ, R32 ;  /* 0x000000ffff107224 */ /* 0x000fe200078e0020 */
[----:B------:R-:W-:Y:S01]  /*11c0*/  SHF.R.U64 R39, R28, 0x10, R29 ;  /* 0x000000101c277819 */ /* 0x000fe2000000121d */
[----:B------:R-:W-:Y:S01]  /*11d0*/  IMAD.MOV.U32 R19, RZ, RZ, R35 ;  /* 0x000000ffff137224 */ /* 0x000fe200078e0023 */
[----:B------:R-:W-:Y:S01]  /*11e0*/  SHF.R.U32.HI R95, RZ, 0x10, R29 ;  /* 0x00000010ff5f7819 */ /* 0x000fe2000001161d */
[----:B------:R-:W-:Y:S01]  /*11f0*/  IMAD R140, R140, -0x2daee0ad, RZ ;  /* 0xd2511f538c8c7824 */ /* 0x000fe200078e02ff */
[--C-:B------:R-:W-:Y:S01]  /*1200*/  SHF.R.U64 R91, R30, 0x10, R31.reuse ;  /* 0x000000101e5b7819 */ /* 0x100fe2000000121f */
[----:B------:R-:W-:Y:S01]  /*1210*/  IMAD.HI.U32 R23, R142, -0x2daee0ad, RZ ;  /* 0xd2511f538e177827 */ /* 0x000fe200078e00ff */
[----:B------:R-:W-:Y:S01]  /*1220*/  MOV R11, R31 ;  /* 0x0000001f000b7202 */ /* 0x000fe20000000f00 */
[----:B------:R-:W-:Y:S01]  /*1230*/  BSSY B0, `(.L_x_28654) ;  /* 0x0001ed6000007945 */ /* 0x000fe20003800000 */
[----:B------:R-:W-:Y:S01]  /*1240*/  SHF.R.U32.HI R38, RZ, 0x10, R31 ;  /* 0x00000010ff267819 */ /* 0x000fe2000001161f */
[----:B------:R-:W-:Y:S01]  /*1250*/  IMAD.MOV.U32 R21, RZ, RZ, R36 ;  /* 0x000000ffff157224 */ /* 0x000fe200078e0024 */
[--C-:B------:R-:W-:Y:S01]  /*1260*/  SHF.R.U64 R32, R32, 0x10, R33.reuse ;  /* 0x0000001020207819 */ /* 0x100fe20000001221 */
[----:B------:R-:W-:Y:S01]  /*1270*/  IMAD.MOV.U32 R25, RZ, RZ, R14 ;  /* 0x000000ffff197224 */ /* 0x000fe200078e000e */
[----:B------:R-:W-:Y:S01]  /*1280*/  SHF.R.U32.HI R31, RZ, 0x10, R33 ;  /* 0x00000010ff1f7819 */ /* 0x000fe20000011621 */
[----:B------:R-:W-:Y:S01]  /*1290*/  IMAD.MOV.U32 R27, RZ, RZ, R15 ;  /* 0x000000ffff1b7224 */ /* 0x000fe200078e000f */
        /* <DEDUP_REMOVED lines=25> */
[----:B------:R-:W-:Y:S01]  /*1430*/  IMAD R144, R144, -0x326172a9, RZ ;  /* 0xcd9e8d5790907824 */ /* 0x000fe200078e02ff */
[--C-:B------:R-:W-:Y:S01]  /*1440*/  SHF.R.U64 R104, R106, 0x10, R107.reuse ;  /* 0x000000106a687819 */ /* 0x100fe2000000126b */
[----:B------:R-:W-:Y:S01]  /*1450*/  HADD2.F32 R106, -RZ, R106.H0_H0 ;  /* 0x2000006aff6a7230 */ /* 0x000fe20000004100 */
[----:B------:R-:W-:Y:S01]  /*1460*/  SHF.R.U32.HI R100, RZ, 0x10, R107 ;  /* 0x00000010ff647819 */ /* 0x000fe2000001166b */
[----:B------:R-:W-:Y:S01]  /*1470*/  IMAD R142, R142, -0x2daee0ad, RZ ;  /* 0xd2511f538e8e7824 */ /* 0x000fe200078e02ff */
        /* <DEDUP_REMOVED lines=28> */
[----:B------:R-:W-:Y:S01]  /*1640*/  LOP3.LUT R140, R23, UR35, R140, 0x96, !PT ;  /* 0x00000023178c7c12 */ /* 0x000fe2000f8e968c */
        /* <DEDUP_REMOVED lines=61> */
.L_x_29345:
        /* <DEDUP_REMOVED lines=34> */
.L_x_28658:
[----:B------:R-:W-:-:S07]  /*1c40*/  MOV R156, R144 ;  /* 0x00000090009c7202 */ /* 0x000fce0000000f00 */
.L_x_28659:
[----:B------:R-:W-:Y:S05]  /*1c50*/  BSYNC B2 ;  /* 0x0000000000027941 */ /* 0x000fea0003800000 */
.L_x_28657:
        /* <DEDUP_REMOVED lines=16> */
.L_x_28663:
[----:B------:R-:W-:Y:S05]  /*1d60*/  BSYNC B3 ;  /* 0x0000000000037941 */ /* 0x000fea0003800000 */
.L_x_28662:
        /* <DEDUP_REMOVED lines=44> */
.L_x_28661:
[----:B------:R-:W-:Y:S05]  /*2030*/  BSYNC B2 ;  /* 0x0000000000027941 */ /* 0x000fea0003800000 */
.L_x_28660:
        /* <DEDUP_REMOVED lines=18> */
.L_x_28664:
        /* <DEDUP_REMOVED lines=12> */
.L_x_28667:
[----:B------:R-:W-:-:S07]  /*2220*/  MOV R137, R144 ;  /* 0x0000009000897202 */ /* 0x000fce0000000f00 */
.L_x_28668:
[----:B------:R-:W-:Y:S05]  /*2230*/  BSYNC B2 ;  /* 0x0000000000027941 */ /* 0x000fea0003800000 */
.L_x_28666:
        /* <DEDUP_REMOVED lines=16> */
.L_x_28672:
[----:B------:R-:W-:Y:S05]  /*2340*/  BSYNC B3 ;  /* 0x0000000000037941 */ /* 0x000fea0003800000 */
.L_x_28671:
        /* <DEDUP_REMOVED lines=44> */
.L_x_28670:
[----:B------:R-:W-:Y:S05]  /*2610*/  BSYNC B2 ;  /* 0x0000000000027941 */ /* 0x000fea0003800000 */
.L_x_28669:
        /* <DEDUP_REMOVED lines=8> */
.L_x_28665:
        /* <DEDUP_REMOVED lines=12> */
.L_x_28674:
[----:B------:R-:W-:-:S07]  /*2760*/  MOV R154, R144 ;  /* 0x00000090009a7202 */ /* 0x000fce0000000f00 */
.L_x_28675:
[----:B------:R-:W-:Y:S05]  /*2770*/  BSYNC B2 ;  /* 0x0000000000027941 */ /* 0x000fea0003800000 */
.L_x_28673:
        /* <DEDUP_REMOVED lines=16> */
.L_x_28679:
[----:B------:R-:W-:Y:S05]  /*2880*/  BSYNC B3 ;  /* 0x0000000000037941 */ /* 0x000fea0003800000 */
.L_x_28678:
        /* <DEDUP_REMOVED lines=44> */
.L_x_28677:
[----:B------:R-:W-:Y:S05]  /*2b50*/  BSYNC B2 ;  /* 0x0000000000027941 */ /* 0x000fea0003800000 */
.L_x_28676:
        /* <DEDUP_REMOVED lines=11> */
.L_x_28680:
        /* <DEDUP_REMOVED lines=12> */
.L_x_28683:
[----:B------:R-:W-:-:S07]  /*2cd0*/  IMAD.MOV.U32 R136, RZ, RZ, R144 ;  /* 0x000000ffff887224 */ /* 0x000fce00078e0090 */
.L_x_28684:
[----:B------:R-:W-:Y:S05]  /*2ce0*/  BSYNC B2 ;  /* 0x0000000000027941 */ /* 0x000fea0003800000 */
.L_x_28682:
        /* <DEDUP_REMOVED lines=16> */
.L_x_28688:
[----:B------:R-:W-:Y:S05]  /*2df0*/  BSYNC B3 ;  /* 0x0000000000037941 */ /* 0x000fea0003800000 */
.L_x_28687:
        /* <DEDUP_REMOVED lines=44> */
.L_x_28686:
[----:B------:R-:W-:Y:S05]  /*30c0*/  BSYNC B2 ;  /* 0x0000000000027941 */ /* 0x000fea0003800000 */
.L_x_28685:
        /* <DEDUP_REMOVED lines=8> */
.L_x_28681:
        /* <DEDUP_REMOVED lines=12> */
.L_x_28690:
[----:B------:R-:W-:-:S07]  /*3210*/  IMAD.MOV.U32 R154, RZ, RZ, R144 ;  /* 0x000000ffff9a7224 */ /* 0x000fce00078e0090 */
.L_x_28691:
[----:B------:R-:W-:Y:S05]  /*3220*/  BSYNC B2 ;  /* 0x0000000000027941 */ /* 0x000fea0003800000 */
.L_x_28689:
        /* <DEDUP_REMOVED lines=16> */
.L_x_28695:
[----:B------:R-:W-:Y:S05]  /*3330*/  BSYNC B3 ;  /* 0x0000000000037941 */ /* 0x000fea0003800000 */
.L_x_28694:
        /* <DEDUP_REMOVED lines=44> */
.L_x_28693:
[----:B------:R-:W-:Y:S05]  /*3600*/  BSYNC B2 ;  /* 0x0000000000027941 */ /* 0x000fea0003800000 */
.L_x_28692:
        /* <DEDUP_REMOVED lines=11> */
.L_x_28696:
        /* <DEDUP_REMOVED lines=12> */
.L_x_28699:
[----:B------:R-:W-:-:S07]  /*3780*/  IMAD.MOV.U32 R135, RZ, RZ, R144 ;  /* 0x000000ffff877224 */ /* 0x000fce00078e0090 */
.L_x_28700:
[----:B------:R-:W-:Y:S05]  /*3790*/  BSYNC B2 ;  /* 0x0000000000027941 */ /* 0x000fea0003800000 */
.L_x_28698:
        /* <DEDUP_REMOVED lines=16> */
.L_x_28704:
[----:B------:R-:W-:Y:S05]  /*38a0*/  BSYNC B3 ;  /* 0x0000000000037941 */ /* 0x000fea0003800000 */
.L_x_28703:
        /* <DEDUP_REMOVED lines=44> */
.L_x_28702:
[----:B------:R-:W-:Y:S05]  /*3b70*/  BSYNC B2 ;  /* 0x0000000000027941 */ /* 0x000fea0003800000 */
.L_x_28701:
        /* <DEDUP_REMOVED lines=8> */
.L_x_28697:
        /* <DEDUP_REMOVED lines=12> */
.L_x_28706:
[----:B------:R-:W-:-:S07]  /*3cc0*/  IMAD.MOV.U32 R154, RZ, RZ, R144 ;  /* 0x000000ffff9a7224 */ /* 0x000fce00078e0090 */
.L_x_28707:
[----:B------:R-:W-:Y:S05]  /*3cd0*/  BSYNC B2 ;  /* 0x0000000000027941 */ /* 0x000fea0003800000 */
.L_x_28705:
        /* <DEDUP_REMOVED lines=16> */
.L_x_28711:
[----:B------:R-:W-:Y:S05]  /*3de0*/  BSYNC B3 ;  /* 0x0000000000037941 */ /* 0x000fea0003800000 */
.L_x_28710:
        /* <DEDUP_REMOVED lines=44> */
.L_x_28709:
[----:B------:R-:W-:Y:S05]  /*40b0*/  BSYNC B2 ;  /* 0x0000000000027941 */ /* 0x000fea0003800000 */
.L_x_28708:
        /* <DEDUP_REMOVED lines=11> */
.L_x_28712:
        /* <DEDUP_REMOVED lines=12> */
.L_x_28715:
[----:B------:R-:W-:-:S07]  /*4230*/  MOV R134, R144 ;  /* 0x0000009000867202 */ /* 0x000fce0000000f00 */
.L_x_28716:
[----:B------:R-:W-:Y:S05]  /*4240*/  BSYNC B2 ;  /* 0x0000000000027941 */ /* 0x000fea0003800000 */
.L_x_28714:
        /* <DEDUP_REMOVED lines=16> */
.L_x_28720:
[----:B------:R-:W-:Y:S05]  /*4350*/  BSYNC B3 ;  /* 0x0000000000037941 */ /* 0x000fea0003800000 */
.L_x_28719:
        /* <DEDUP_REMOVED lines=44> */
.L_x_28718:
[----:B------:R-:W-:Y:S05]  /*4620*/  BSYNC B2 ;  /* 0x0000000000027941 */ /* 0x000fea0003800000 */
.L_x_28717:
        /* <DEDUP_REMOVED lines=8> */
.L_x_28713:
        /* <DEDUP_REMOVED lines=18> */
[----:B------:R-:W-:Y:S02]  /*47d0*/  IADD3 R76, P0, R155, UR16, RZ ;  /* 0x000000109b4c7c10 */ /* 0x000fe4000ff1e0ff */
[----:B------:R-:W-:Y:S02]  /*47e0*/  LOP3.LUT R79, R79, 0xff0000, RZ, 0xc0, !PT ;  /* 0x00ff00004f4f7812 */ /* 0x000fe400078ec0ff */
[----:B------:R-:W-:-:S03]  /*47f0*/  IADD3.X R77, R156, UR17, RZ, P0, !PT ;  /* 0x000000119c4d7c10 */ /* 0x000fc600087fe4ff */
[----:B------:R-:W-:Y:S01]  /*4800*/  IMAD R78, R78, 0x1000000, R79 ;  /* 0x010000004e4e7824 */ /* 0x000fe200078e024f */
[----:B------:R-:W-:-:S04]  /*4810*/  LOP3.LUT R79, R136, 0xff, RZ, 0xc0, !PT ;  /* 0x000000ff884f7812 */ /* 0x000fc800078ec0ff */
[----:B------:R-:W-:Y:S02]  /*4820*/  LEA R78, R79, R78, 0x8 ;  /* 0x0000004e4f4e7211 */ /* 0x000fe400078e40ff */
[----:B------:R-:W-:-:S05]  /*4830*/  LOP3.LUT R79, R137, 0xff, RZ, 0xc0, !PT ;  /* 0x000000ff894f7812 */ /* 0x000fca00078ec0ff */
[----:B------:R-:W-:-:S05]  /*4840*/  IMAD.IADD R79, R78, 0x1, R79 ;  /* 0x000000014e4f7824 */ /* 0x000fca00078e024f */
[----:B------:R1:W-:Y:S02]  /*4850*/  STG.E desc[UR4][R76.64], R79 ;  /* 0x0000004f4c007986 */ /* 0x0003e4000c101904 */
.L_x_28721:
[----:B0-----:R-:W-:-:S07]  /*4860*/  VIADD R78, R150, 0x20 ;  /* 0x00000020964e7836 */ /* 0x001fce0000000000 */
.L_x_28656:
[----:B------:R-:W-:Y:S05]  /*4870*/  BSYNC B1 ;  /* 0x0000000000017941 */ /* 0x000fea0003800000 */
.L_x_28655:
        /* <DEDUP_REMOVED lines=29> */
.L_x_28725:
[----:B------:R-:W-:-:S07]  /*4a50*/  IMAD.MOV.U32 R156, RZ, RZ, R144 ;  /* 0x000000ffff9c7224 */ /* 0x000fce00078e0090 */
.L_x_28726:
[----:B------:R-:W-:Y:S05]  /*4a60*/  BSYNC B2 ;  /* 0x0000000000027941 */ /* 0x000fea0003800000 */
.L_x_28724:
        /* <DEDUP_REMOVED lines=16> */
.L_x_28730:
[----:B------:R-:W-:Y:S05]  /*4b70*/  BSYNC B3 ;  /* 0x0000000000037941 */ /* 0x000fea0003800000 */
.L_x_28729:
        /* <DEDUP_REMOVED lines=44> */
.L_x_28728:
[----:B------:R-:W-:Y:S05]  /*4e40*/  BSYNC B2 ;  /* 0x0000000000027941 */ /* 0x000fea0003800000 */
.L_x_28727:
        /* <DEDUP_REMOVED lines=18> */
.L_x_28731:
        /* <DEDUP_REMOVED lines=12> */
.L_x_28734:
[----:B------:R-:W-:-:S07]  /*5030*/  IMAD.MOV.U32 R137, RZ, RZ, R144 ;  /* 0x000000ffff897224 */ /* 0x000fce00078e0090 */
.L_x_28735:
[----:B------:R-:W-:Y:S05]  /*5040*/  BSYNC B2 ;  /* 0x0000000000027941 */ /* 0x000fea0003800000 */
.L_x_28733:
        /* <DEDUP_REMOVED lines=16> */
.L_x_28739:
[----:B------:R-:W-:Y:S05]  /*5150*/  BSYNC B3 ;  /* 0x0000000000037941 */ /* 0x000fea0003800000 */
.L_x_28738:
        /* <DEDUP_REMOVED lines=44> */
.L_x_28737:
[----:B------:R-:W-:Y:S05]  /*5420*/  BSYNC B2 ;  /* 0x0000000000027941 */ /* 0x000fea0003800000 */
.L_x_28736:
        /* <DEDUP_REMOVED lines=8> */
.L_x_28732:
        /* <DEDUP_REMOVED lines=12> */
.L_x_28741:
[----:B------:R-:W-:-:S07]  /*5570*/  IMAD.MOV.U32 R155, RZ, RZ, R144 ;  /* 0x000000ffff9b7224 */ /* 0x000fce00078e0090 */
.L_x_28742:
[----:B------:R-:W-:Y:S05]  /*5580*/  BSYNC B2 ;  /* 0x0000000000027941 */ /* 0x000fea0003800000 */
.L_x_28740:
        /* <DEDUP_REMOVED lines=16> */
.L_x_28746:
[----:B------:R-:W-:Y:S05]  /*5690*/  BSYNC B3 ;  /* 0x0000000000037941 */ /* 0x000fea0003800000 */
.L_x_28745:
        /* <DEDUP_REMOVED lines=44> */
.L_x_28744:
[----:B------:R-:W-:Y:S05]  /*5960*/  BSYNC B2 ;  /* 0x0000000000027941 */ /* 0x000fea0003800000 */
.L_x_28743:
        /* <DEDUP_REMOVED lines=11> */
.L_x_28747:
        /* <DEDUP_REMOVED lines=12> */
.L_x_28750:
[----:B------:R-:W-:-:S07]  /*5ae0*/  MOV R136, R144 ;  /* 0x0000009000887202 */ /* 0x000fce0000000f00 */
.L_x_28751:
[----:B------:R-:W-:Y:S05]  /*5af0*/  BSYNC B2 ;  /* 0x0000000000027941 */ /* 0x000fea0003800000 */
.L_x_28749:
        /* <DEDUP_REMOVED lines=16> */
.L_x_28755:
[----:B------:R-:W-:Y:S05]  /*5c00*/  BSYNC B3 ;  /* 0x0000000000037941 */ /* 0x000fea0003800000 */
.L_x_28754:
        /* <DEDUP_REMOVED lines=44> */
.L_x_28753:
[----:B------:R-:W-:Y:S05]  /*5ed0*/  BSYNC B2 ;  /* 0x0000000000027941 */ /* 0x000fea0003800000 */
.L_x_28752:
        /* <DEDUP_REMOVED lines=8> */
.L_x_28748:
        /* <DEDUP_REMOVED lines=12> */
.L_x_28757:
[----:B------:R-:W-:-:S07]  /*6020*/  MOV R155, R144 ;  /* 0x00000090009b7202 */ /* 0x000fce0000000f00 */
.L_x_28758:
[----:B------:R-:W-:Y:S05]  /*6030*/  BSYNC B2 ;  /* 0x0000000000027941 */ /* 0x000fea0003800000 */
.L_x_28756:
        /* <DEDUP_REMOVED lines=16> */
.L_x_28762:
[----:B------:R-:W-:Y:S05]  /*6140*/  BSYNC B3 ;  /* 0x0000000000037941 */ /* 0x000fea0003800000 */
.L_x_28761:
        /* <DEDUP_REMOVED lines=44> */
.L_x_28760:
[----:B------:R-:W-:Y:S05]  /*6410*/  BSYNC B2 ;  /* 0x0000000000027941 */ /* 0x000fea0003800000 */
.L_x_28759:
        /* <DEDUP_REMOVED lines=11> */
.L_x_28763:
        /* <DEDUP_REMOVED lines=12> */
.L_x_28766:
[----:B------:R-:W-:-:S07]  /*6590*/  IMAD.MOV.U32 R135, RZ, RZ, R144 ;  /* 0x000000ffff877224 */ /* 0x000fce00078e0090 */
.L_x_28767:
[----:B------:R-:W-:Y:S05]  /*65a0*/  BSYNC B2 ;  /* 0x0000000000027941 */ /* 0x000fea0003800000 */
.L_x_28765:
        /* <DEDUP_REMOVED lines=16> */
.L_x_28771:
[----:B------:R-:W-:Y:S05]  /*66b0*/  BSYNC B3 ;  /* 0x0000000000037941 */ /* 0x000fea0003800000 */
.L_x_28770:
        /* <DEDUP_REMOVED lines=44> */
.L_x_28769:
[----:B------:R-:W-:Y:S05]  /*6980*/  BSYNC B2 ;  /* 0x0000000000027941 */ /* 0x000fea0003800000 */
.L_x_28768:
        /* <DEDUP_REMOVED lines=8> */
.L_x_28764:
        /* <DEDUP_REMOVED lines=12> */
.L_x_28773:
[----:B------:R-:W-:-:S07]  /*6ad0*/  IMAD.MOV.U32 R155, RZ, RZ, R144 ;  /* 0x000000ffff9b7224 */ /* 0x000fce00078e0090 */
.L_x_28774:
[----:B------:R-:W-:Y:S05]  /*6ae0*/  BSYNC B2 ;  /* 0x0000000000027941 */ /* 0x000fea0003800000 */
.L_x_28772:
        /* <DEDUP_REMOVED lines=16> */
.L_x_28778:
[----:B------:R-:W-:Y:S05]  /*6bf0*/  BSYNC B3 ;  /* 0x0000000000037941 */ /* 0x000fea0003800000 */
.L_x_28777:
        /* <DEDUP_REMOVED lines=44> */
.L_x_28776:
[----:B------:R-:W-:Y:S05]  /*6ec0*/  BSYNC B2 ;  /* 0x0000000000027941 */ /* 0x000fea0003800000 */
.L_x_28775:
        /* <DEDUP_REMOVED lines=11> */
.L_x_28779:
        /* <DEDUP_REMOVED lines=12> */
.L_x_28782:
[----:B------:R-:W-:-:S07]  /*7040*/  IMAD.MOV.U32 R134, RZ, RZ, R144 ;  /* 0x000000ffff867224 */ /* 0x000fce00078e0090 */
.L_x_28783:
[----:B------:R-:W-:Y:S05]  /*7050*/  BSYNC B2 ;  /* 0x0000000000027941 */ /* 0x000fea0003800000 */
.L_x_28781:
        /* <DEDUP_REMOVED lines=16> */
.L_x_28787:
[----:B------:R-:W-:Y:S05]  /*7160*/  BSYNC B3 ;  /* 0x0000000000037941 */ /* 0x000fea0003800000 */
.L_x_28786:
        /* <DEDUP_REMOVED lines=44> */
.L_x_28785:
[----:B------:R-:W-:Y:S05]  /*7430*/  BSYNC B2 ;  /* 0x0000000000027941 */ /* 0x000fea0003800000 */
.L_x_28784:
        /* <DEDUP_REMOVED lines=8> */
.L_x_28780:
        /* <DEDUP_REMOVED lines=17> */
[----:B------:R-:W-:-:S04]  /*75d0*/  IADD3 R76, P0, R155, UR16, RZ ;  /* 0x000000109b4c7c10 */ /* 0x000fc8000ff1e0ff */
[----:B------:R-:W-:Y:S02]  /*75e0*/  LOP3.LUT R152, R79, 0xff0000, RZ, 0xc0, !PT ;  /* 0x00ff00004f987812 */ /* 0x000fe400078ec0ff */
[----:B------:R-:W-:Y:S02]  /*75f0*/  LOP3.LUT R79, R134, 0xffff, RZ, 0xc0, !PT ;  /* 0x0000ffff864f7812 */ /* 0x000fe400078ec0ff */
[----:B------:R-:W-:Y:S02]  /*7600*/  IADD3.X R77, R157, UR17, RZ, P0, !PT ;  /* 0x000000119d4d7c10 */ /* 0x000fe400087fe4ff */
[----:B------:R-:W-:Y:S02]  /*7610*/  LEA R79, R79, R152, 0x18 ;  /* 0x000000984f4f7211 */ /* 0x000fe400078ec0ff */
[----:B------:R-:W-:-:S05]  /*7620*/  LOP3.LUT R152, R136, 0xff, RZ, 0xc0, !PT ;  /* 0x000000ff88987812 */ /* 0x000fca00078ec0ff */
[----:B------:R-:W-:Y:S01]  /*7630*/  IMAD R79, R152, 0x100, R79 ;  /* 0x00000100984f7824 */ /* 0x000fe200078e024f */
[----:B------:R-:W-:-:S05]  /*7640*/  LOP3.LUT R152, R137, 0xff, RZ, 0xc0, !PT ;  /* 0x000000ff89987812 */ /* 0x000fca00078ec0ff */
[----:B------:R-:W-:-:S05]  /*7650*/  IMAD.IADD R79, R79, 0x1, R152 ;  /* 0x000000014f4f7824 */ /* 0x000fca00078e0298 */
[----:B------:R1:W-:Y:S02]  /*7660*/  STG.E desc[UR4][R76.64], R79 ;  /* 0x0000004f4c007986 */ /* 0x0003e4000c101904 */
.L_x_28788:
[----:B------:R-:W-:-:S07]  /*7670*/  IADD3 R78, R78, 0x20, RZ ;  /* 0x000000204e4e7810 */ /* 0x000fce0007ffe0ff */
.L_x_28723:
[----:B------:R-:W-:Y:S05]  /*7680*/  BSYNC B1 ;  /* 0x0000000000017941 */ /* 0x000fea0003800000 */
.L_x_28722:
        /* <DEDUP_REMOVED lines=29> */
.L_x_28792:
[----:B------:R-:W-:-:S07]  /*7860*/  IMAD.MOV.U32 R156, RZ, RZ, R144 ;  /* 0x000000ffff9c7224 */ /* 0x000fce00078e0090 */
.L_x_28793:
[----:B------:R-:W-:Y:S05]  /*7870*/  BSYNC B2 ;  /* 0x0000000000027941 */ /* 0x000fea0003800000 */
.L_x_28791:
        /* <DEDUP_REMOVED lines=16> */
.L_x_28797:
[----:B------:R-:W-:Y:S05]  /*7980*/  BSYNC B3 ;  /* 0x0000000000037941 */ /* 0x000fea0003800000 */
.L_x_28796:
        /* <DEDUP_REMOVED lines=44> */
.L_x_28795:
[----:B------:R-:W-:Y:S05]  /*7c50*/  BSYNC B2 ;  /* 0x0000000000027941 */ /* 0x000fea0003800000 */
.L_x_28794:
        /* <DEDUP_REMOVED lines=18> */
.L_x_28798:
        /* <DEDUP_REMOVED lines=12> */
.L_x_28801:
[----:B------:R-:W-:-:S07]  /*7e40*/  IMAD.MOV.U32 R137, RZ, RZ, R144 ;  /* 0x000000ffff897224 */ /* 0x000fce00078e0090 */
.L_x_28802:
[----:B------:R-:W-:Y:S05]  /*7e50*/  BSYNC B2 ;  /* 0x0000000000027941 */ /* 0x000fea0003800000 */
.L_x_28800:
        /* <DEDUP_REMOVED lines=16> */
.L_x_28806:
[----:B------:R-:W-:Y:S05]  /*7f60*/  BSYNC B3 ;  /* 0x0000000000037941 */ /* 0x000fea0003800000 */
.L_x_28805:
        /* <DEDUP_REMOVED lines=44> */
.L_x_28804:
[----:B------:R-:W-:Y:S05]  /*8230*/  BSYNC B2 ;  /* 0x0000000000027941 */ /* 0x000fea0003800000 */
.L_x_28803:
        /* <DEDUP_REMOVED lines=8> */
.L_x_28799:
        /* <DEDUP_REMOVED lines=12> */
.L_x_28808:
[----:B------:R-:W-:-:S07]  /*8380*/  IMAD.MOV.U32 R155, RZ, RZ, R144 ;  /* 0x000000ffff9b7224 */ /* 0x000fce00078e0090 */
.L_x_28809:
[----:B------:R-:W-:Y:S05]  /*8390*/  BSYNC B2 ;  /* 0x0000000000027941 */ /* 0x000fea0003800000 */
.L_x_28807:
        /* <DEDUP_REMOVED lines=16> */
.L_x_28813:
[----:B------:R-:W-:Y:S05]  /*84a0*/  BSYNC B3 ;  /* 0x0000000000037941 */ /* 0x000fea0003800000 */
.L_x_28812:
        /* <DEDUP_REMOVED lines=44> */
.L_x_28811:
[----:B------:R-:W-:Y:S05]  /*8770*/  BSYNC B2 ;  /* 0x0000000000027941 */ /* 0x000fea0003800000 */
.L_x_28810:
        /* <DEDUP_REMOVED lines=11> */
.L_x_28814:
        /* <DEDUP_REMOVED lines=12> */
.L_x_28817:
[----:B------:R-:W-:-:S07]  /*88f0*/  IMAD.MOV.U32 R136, RZ, RZ, R144 ;  /* 0x000000ffff887224 */ /* 0x000fce00078e0090 */
.L_x_28818:
[----:B------:R-:W-:Y:S05]  /*8900*/  BSYNC B2 ;  /* 0x0000000000027941 */ /* 0x000fea0003800000 */
.L_x_28816:
        /* <DEDUP_REMOVED lines=16> */
.L_x_28822:
[----:B------:R-:W-:Y:S05]  /*8a10*/  BSYNC B3 ;  /* 0x0000000000037941 */ /* 0x000fea0003800000 */
.L_x_28821:
        /* <DEDUP_REMOVED lines=44> */
.L_x_28820:
[----:B------:R-:W-:Y:S05]  /*8ce0*/  BSYNC B2 ;  /* 0x0000000000027941 */ /* 0x000fea0003800000 */
.L_x_28819:
        /* <DEDUP_REMOVED lines=8> */
.L_x_28815:
        /* <DEDUP_REMOVED lines=12> */
.L_x_28824:
[----:B------:R-:W-:-:S07]  /*8e30*/  IMAD.MOV.U32 R155, RZ, RZ, R144 ;  /* 0x000000ffff9b7224 */ /* 0x000fce00078e0090 */
.L_x_28825:
[----:B------:R-:W-:Y:S05]  /*8e40*/  BSYNC B2 ;  /* 0x0000000000027941 */ /* 0x000fea0003800000 */
.L_x_28823:
        /* <DEDUP_REMOVED lines=16> */
.L_x_28829:
[----:B------:R-:W-:Y:S05]  /*8f50*/  BSYNC B3 ;  /* 0x0000000000037941 */ /* 0x000fea0003800000 */
.L_x_28828:
        /* <DEDUP_REMOVED lines=44> */
.L_x_28827:
[----:B------:R-:W-:Y:S05]  /*9220*/  BSYNC B2 ;  /* 0x0000000000027941 */ /* 0x000fea0003800000 */
.L_x_28826:
        /* <DEDUP_REMOVED lines=11> */
.L_x_28830:
        /* <DEDUP_REMOVED lines=12> */
.L_x_28833:
[----:B------:R-:W-:-:S07]  /*93a0*/  MOV R135, R144 ;  /* 0x0000009000877202 */ /* 0x000fce0000000f00 */
.L_x_28834:
[----:B------:R-:W-:Y:S05]  /*93b0*/  BSYNC B2 ;  /* 0x0000000000027941 */ /* 0x000fea0003800000 */
.L_x_28832:
        /* <DEDUP_REMOVED lines=16> */
.L_x_28838:
[----:B------:R-:W-:Y:S05]  /*94c0*/  BSYNC B3 ;  /* 0x0000000000037941 */ /* 0x000fea0003800000 */
.L_x_28837:
        /* <DEDUP_REMOVED lines=44> */
.L_x_28836:
[----:B------:R-:W-:Y:S05]  /*9790*/  BSYNC B2 ;  /* 0x0000000000027941 */ /* 0x000fea0003800000 */
.L_x_28835:
        /* <DEDUP_REMOVED lines=8> */
.L_x_28831:
        /* <DEDUP_REMOVED lines=12> */
.L_x_28840:
[----:B------:R-:W-:-:S07]  /*98e0*/  MOV R155, R144 ;  /* 0x00000090009b7202 */ /* 0x000fce0000000f00 */
.L_x_28841:
[----:B------:R-:W-:Y:S05]  /*98f0*/  BSYNC B2 ;  /* 0x0000000000027941 */ /* 0x000fea0003800000 */
.L_x_28839:
        /* <DEDUP_REMOVED lines=16> */
.L_x_28845:
[----:B------:R-:W-:Y:S05]  /*9a00*/  BSYNC B3 ;  /* 0x0000000000037941 */ /* 0x000fea0003800000 */
.L_x_28844:
        /* <DEDUP_REMOVED lines=44> */
.L_x_28843:
[----:B------:R-:W-:Y:S05]  /*9cd0*/  BSYNC B2 ;  /* 0x0000000000027941 */ /* 0x000fea0003800000 */
.L_x_28842:
        /* <DEDUP_REMOVED lines=11> */
.L_x_28846:
        /* <DEDUP_REMOVED lines=12> */
.L_x_28849:
[----:B------:R-:W-:-:S07]  /*9e50*/  IMAD.MOV.U32 R134, RZ, RZ, R144 ;  /* 0x000000ffff867224 */ /* 0x000fce00078e0090 */
.L_x_28850:
[----:B------:R-:W-:Y:S05]  /*9e60*/  BSYNC B2 ;  /* 0x0000000000027941 */ /* 0x000fea0003800000 */
.L_x_28848:
        /* <DEDUP_REMOVED lines=16> */
.L_x_28854:
[----:B------:R-:W-:Y:S05]  /*9f70*/  BSYNC B3 ;  /* 0x0000000000037941 */ /* 0x000fea0003800000 */
.L_x_28853:
        /* <DEDUP_REMOVED lines=44> */
.L_x_28852:
[----:B------:R-:W-:Y:S05]  /*a240*/  BSYNC B2 ;  /* 0x0000000000027941 */ /* 0x000fea0003800000 */
.L_x_28851:
        /* <DEDUP_REMOVED lines=8> */
.L_x_28847:
        /* <DEDUP_REMOVED lines=17> */
[----:B------:R-:W-:Y:S02]  /*a3e0*/  IADD3 R76, P0, R155, UR16, RZ ;  /* 0x000000109b4c7c10 */ /* 0x000fe4000ff1e0ff */
[----:B------:R-:W-:Y:S02]  /*a3f0*/  LOP3.LUT R152, R79, 0xff0000, RZ, 0xc0, !PT ;  /* 0x00ff00004f987812 */ /* 0x000fe400078ec0ff */
[----:B------:R-:W-:Y:S02]  /*a400*/  LOP3.LUT R79, R134, 0xffff, RZ, 0xc0, !PT ;  /* 0x0000ffff864f7812 */ /* 0x000fe400078ec0ff */
[----:B------:R-:W-:-:S03]  /*a410*/  IADD3.X R77, R157, UR17, RZ, P0, !PT ;  /* 0x000000119d4d7c10 */ /* 0x000fc600087fe4ff */
[----:B------:R-:W-:Y:S01]  /*a420*/  IMAD R79, R79, 0x1000000, R152 ;  /* 0x010000004f4f7824 */ /* 0x000fe200078e0298 */
[----:B------:R-:W-:-:S05]  /*a430*/  LOP3.LUT R152, R136, 0xff, RZ, 0xc0, !PT ;  /* 0x000000ff88987812 */ /* 0x000fca00078ec0ff */
[----:B------:R-:W-:Y:S01]  /*a440*/  IMAD R79, R152, 0x100, R79 ;  /* 0x00000100984f7824 */ /* 0x000fe200078e024f */
[----:B------:R-:W-:-:S04]  /*a450*/  LOP3.LUT R152, R137, 0xff, RZ, 0xc0, !PT ;  /* 0x000000ff89987812 */ /* 0x000fc800078ec0ff */
[----:B------:R-:W-:-:S05]  /*a460*/  IADD3 R79, R79, R152, RZ ;  /* 0x000000984f4f7210 */ /* 0x000fca0007ffe0ff */
[----:B------:R1:W-:Y:S02]  /*a470*/  STG.E desc[UR4][R76.64], R79 ;  /* 0x0000004f4c007986 */ /* 0x0003e4000c101904 */
.L_x_28855:
[----:B------:R-:W-:-:S07]  /*a480*/  VIADD R78, R78, 0x20 ;  /* 0x000000204e4e7836 */ /* 0x000fce0000000000 */
.L_x_28790:
[----:B------:R-:W-:Y:S05]  /*a490*/  BSYNC B1 ;  /* 0x0000000000017941 */ /* 0x000fea0003800000 */
.L_x_28789:
        /* <DEDUP_REMOVED lines=29> */
.L_x_28859:
[----:B------:R-:W-:-:S07]  /*a670*/  MOV R156, R144 ;  /* 0x00000090009c7202 */ /* 0x000fce0000000f00 */
.L_x_28860:
[----:B------:R-:W-:Y:S05]  /*a680*/  BSYNC B2 ;  /* 0x0000000000027941 */ /* 0x000fea0003800000 */
.L_x_28858:
        /* <DEDUP_REMOVED lines=16> */
.L_x_28864:
[----:B------:R-:W-:Y:S05]  /*a790*/  BSYNC B3 ;  /* 0x0000000000037941 */ /* 0x000fea0003800000 */
.L_x_28863:
        /* <DEDUP_REMOVED lines=44> */
.L_x_28862:
[----:B------:R-:W-:Y:S05]  /*aa60*/  BSYNC B2 ;  /* 0x0000000000027941 */ /* 0x000fea0003800000 */
.L_x_28861:
        /* <DEDUP_REMOVED lines=18> */
.L_x_28865:
        /* <DEDUP_REMOVED lines=12> */
.L_x_28868:
[----:B------:R-:W-:-:S07]  /*ac50*/  MOV R137, R144 ;  /* 0x0000009000897202 */ /* 0x000fce0000000f00 */
.L_x_28869:
[----:B------:R-:W-:Y:S05]  /*ac60*/  BSYNC B2 ;  /* 0x0000000000027941 */ /* 0x000fea0003800000 */
.L_x_28867:
        /* <DEDUP_REMOVED lines=16> */
.L_x_28873:
[----:B------:R-:W-:Y:S05]  /*ad70*/  BSYNC B3 ;  /* 0x0000000000037941 */ /* 0x000fea0003800000 */
.L_x_28872:
        /* <DEDUP_REMOVED lines=44> */
.L_x_28871:
[----:B------:R-:W-:Y:S05]  /*b040*/  BSYNC B2 ;  /* 0x0000000000027941 */ /* 0x000fea0003800000 */
.L_x_28870:
        /* <DEDUP_REMOVED lines=8> */
.L_x_28866:
        /* <DEDUP_REMOVED lines=12> */
.L_x_28875:
[----:B------:R-:W-:-:S07]  /*b190*/  MOV R155, R144 ;  /* 0x00000090009b7202 */ /* 0x000fce0000000f00 */
.L_x_28876:
[----:B------:R-:W-:Y:S05]  /*b1a0*/  BSYNC B2 ;  /* 0x0000000000027941 */ /* 0x000fea0003800000 */
.L_x_28874:
        /* <DEDUP_REMOVED lines=16> */
.L_x_28880:
[----:B------:R-:W-:Y:S05]  /*b2b0*/  BSYNC B3 ;  /* 0x0000000000037941 */ /* 0x000fea0003800000 */
.L_x_28879:
        /* <DEDUP_REMOVED lines=44> */
.L_x_28878:
[----:B------:R-:W-:Y:S05]  /*b580*/  BSYNC B2 ;  /* 0x0000000000027941 */ /* 0x000fea0003800000 */
.L_x_28877:
        /* <DEDUP_REMOVED lines=11> */
.L_x_28881:
        /* <DEDUP_REMOVED lines=12> */
.L_x_28884:
[----:B------:R-:W-:-:S07]  /*b700*/  IMAD.MOV.U32 R136, RZ, RZ, R144 ;  /* 0x000000ffff887224 */ /* 0x000fce00078e0090 */
.L_x_28885:
[----:B------:R-:W-:Y:S05]  /*b710*/  BSYNC B2 ;  /* 0x0000000000027941 */ /* 0x000fea0003800000 */
.L_x_28883:
        /* <DEDUP_REMOVED lines=16> */
.L_x_28889:
[----:B------:R-:W-:Y:S05]  /*b820*/  BSYNC B3 ;  /* 0x0000000000037941 */ /* 0x000fea0003800000 */
.L_x_28888:
        /* <DEDUP_REMOVED lines=44> */
.L_x_28887:
[----:B------:R-:W-:Y:S05]  /*baf0*/  BSYNC B2 ;  /* 0x0000000000027941 */ /* 0x000fea0003800000 */
.L_x_28886:
        /* <DEDUP_REMOVED lines=8> */
.L_x_28882:
        /* <DEDUP_REMOVED lines=12> */
.L_x_28891:
[----:B------:R-:W-:-:S07]  /*bc40*/  IMAD.MOV.U32 R155, RZ, RZ, R144 ;  /* 0x000000ffff9b7224 */ /* 0x000fce00078e0090 */
.L_x_28892:
[----:B------:R-:W-:Y:S05]  /*bc50*/  BSYNC B2 ;  /* 0x0000000000027941 */ /* 0x000fea0003800000 */
.L_x_28890:
        /* <DEDUP_REMOVED lines=16> */
.L_x_28896:
[----:B------:R-:W-:Y:S05]  /*bd60*/  BSYNC B3 ;  /* 0x0000000000037941 */ /* 0x000fea0003800000 */
.L_x_28895:
        /* <DEDUP_REMOVED lines=44> */
.L_x_28894:
[----:B------:R-:W-:Y:S05]  /*c030*/  BSYNC B2 ;  /* 0x0000000000027941 */ /* 0x000fea0003800000 */
.L_x_28893:
        /* <DEDUP_REMOVED lines=11> */
.L_x_28897:
        /* <DEDUP_REMOVED lines=12> */
.L_x_28900:
[----:B------:R-:W-:-:S07]  /*c1b0*/  IMAD.MOV.U32 R135, RZ, RZ, R144 ;  /* 0x000000ffff877224 */ /* 0x000fce00078e0090 */
.L_x_28901:
[----:B------:R-:W-:Y:S05]  /*c1c0*/  BSYNC B2 ;  /* 0x0000000000027941 */ /* 0x000fea0003800000 */
.L_x_28899:
        /* <DEDUP_REMOVED lines=16> */
.L_x_28905:
[----:B------:R-:W-:Y:S05]  /*c2d0*/  BSYNC B3 ;  /* 0x0000000000037941 */ /* 0x000fea0003800000 */
.L_x_28904:
        /* <DEDUP_REMOVED lines=44> */
.L_x_28903:
[----:B------:R-:W-:Y:S05]  /*c5a0*/  BSYNC B2 ;  /* 0x0000000000027941 */ /* 0x000fea0003800000 */
.L_x_28902:
        /* <DEDUP_REMOVED lines=8> */
.L_x_28898:
        /* <DEDUP_REMOVED lines=12> */
.L_x_28907:
[----:B------:R-:W-:-:S07]  /*c6f0*/  IMAD.MOV.U32 R155, RZ, RZ, R144 ;  /* 0x000000ffff9b7224 */ /* 0x000fce00078e0090 */
.L_x_28908:
[----:B------:R-:W-:Y:S05]  /*c700*/  BSYNC B2 ;  /* 0x0000000000027941 */ /* 0x000fea0003800000 */
.L_x_28906:
        /* <DEDUP_REMOVED lines=16> */
.L_x_28912:
[----:B------:R-:W-:Y:S05]  /*c810*/  BSYNC B3 ;  /* 0x0000000000037941 */ /* 0x000fea0003800000 */
.L_x_28911:
        /* <DEDUP_REMOVED lines=44> */
.L_x_28910:
[----:B------:R-:W-:Y:S05]  /*cae0*/  BSYNC B2 ;  /* 0x0000000000027941 */ /* 0x000fea0003800000 */
.L_x_28909:
        /* <DEDUP_REMOVED lines=11> */
.L_x_28913:
        /* <DEDUP_REMOVED lines=12> */
.L_x_28916:
[----:B------:R-:W-:-:S07]  /*cc60*/  MOV R134, R144 ;  /* 0x0000009000867202 */ /* 0x000fce0000000f00 */
.L_x_28917:
[----:B------:R-:W-:Y:S05]  /*cc70*/  BSYNC B2 ;  /* 0x0000000000027941 */ /* 0x000fea0003800000 */
.L_x_28915:
        /* <DEDUP_REMOVED lines=16> */
.L_x_28921:
[----:B------:R-:W-:Y:S05]  /*cd80*/  BSYNC B3 ;  /* 0x0000000000037941 */ /* 0x000fea0003800000 */
.L_x_28920:
        /* <DEDUP_REMOVED lines=44> */
.L_x_28919:
[----:B------:R-:W-:Y:S05]  /*d050*/  BSYNC B2 ;  /* 0x0000000000027941 */ /* 0x000fea0003800000 */
.L_x_28918:
        /* <DEDUP_REMOVED lines=8> */
.L_x_28914:
        /* <DEDUP_REMOVED lines=17> */
[----:B------:R-:W-:-:S04]  /*d1f0*/  IADD3 R76, P0, R155, UR16, RZ ;  /* 0x000000109b4c7c10 */ /* 0x000fc8000ff1e0ff */
[----:B------:R-:W-:Y:S02]  /*d200*/  LOP3.LUT R152, R79, 0xff0000, RZ, 0xc0, !PT ;  /* 0x00ff00004f987812 */ /* 0x000fe400078ec0ff */
        /* <DEDUP_REMOVED lines=8> */
.L_x_28922:
[----:B------:R-:W-:-:S07]  /*d290*/  VIADD R78, R78, 0x20 ;  /* 0x000000204e4e7836 */ /* 0x000fce0000000000 */
.L_x_28857:
[----:B------:R-:W-:Y:S05]  /*d2a0*/  BSYNC B1 ;  /* 0x0000000000017941 */ /* 0x000fea0003800000 */
.L_x_28856:
        /* <DEDUP_REMOVED lines=29> */
.L_x_28926:
[----:B------:R-:W-:-:S07]  /*d480*/  IMAD.MOV.U32 R156, RZ, RZ, R144 ;  /* 0x000000ffff9c7224 */ /* 0x000fce00078e0090 */
.L_x_28927:
[----:B------:R-:W-:Y:S05]  /*d490*/  BSYNC B2 ;  /* 0x0000000000027941 */ /* 0x000fea0003800000 */
.L_x_28925:
        /* <DEDUP_REMOVED lines=16> */
.L_x_28931:
[----:B------:R-:W-:Y:S05]  /*d5a0*/  BSYNC B3 ;  /* 0x0000000000037941 */ /* 0x000fea0003800000 */
.L_x_28930:
        /* <DEDUP_REMOVED lines=44> */
.L_x_28929:
[----:B------:R-:W-:Y:S05]  /*d870*/  BSYNC B2 ;  /* 0x0000000000027941 */ /* 0x000fea0003800000 */
.L_x_28928:
        /* <DEDUP_REMOVED lines=18> */
.L_x_28932:
        /* <DEDUP_REMOVED lines=12> */
.L_x_28935:
[----:B------:R-:W-:-:S07]  /*da60*/  IMAD.MOV.U32 R137, RZ, RZ, R144 ;  /* 0x000000ffff897224 */ /* 0x000fce00078e0090 */
.L_x_28936:
[----:B------:R-:W-:Y:S05]  /*da70*/  BSYNC B2 ;  /* 0x0000000000027941 */ /* 0x000fea0003800000 */
.L_x_28934:
        /* <DEDUP_REMOVED lines=16> */
.L_x_28940:
[----:B------:R-:W-:Y:S05]  /*db80*/  BSYNC B3 ;  /* 0x0000000000037941 */ /* 0x000fea0003800000 */
.L_x_28939:
        /* <DEDUP_REMOVED lines=44> */
.L_x_28938:
[----:B------:R-:W-:Y:S05]  /*de50*/  BSYNC B2 ;  /* 0x0000000000027941 */ /* 0x000fea0003800000 */
.L_x_28937:
        /* <DEDUP_REMOVED lines=8> */
.L_x_28933:
        /* <DEDUP_REMOVED lines=12> */
.L_x_28942:
[----:B------:R-:W-:-:S07]  /*dfa0*/  IMAD.MOV.U32 R155, RZ, RZ, R144 ;  /* 0x000000ffff9b7224 */ /* 0x000fce00078e0090 */
.L_x_28943:
[----:B------:R-:W-:Y:S05]  /*dfb0*/  BSYNC B2 ;  /* 0x0000000000027941 */ /* 0x000fea0003800000 */
.L_x_28941:
        /* <DEDUP_REMOVED lines=16> */
.L_x_28947:
[----:B------:R-:W-:Y:S05]  /*e0c0*/  BSYNC B3 ;  /* 0x0000000000037941 */ /* 0x000fea0003800000 */
.L_x_28946:
        /* <DEDUP_REMOVED lines=44> */
.L_x_28945:
[----:B------:R-:W-:Y:S05]  /*e390*/  BSYNC B2 ;  /* 0x0000000000027941 */ /* 0x000fea0003800000 */
.L_x_28944:
        /* <DEDUP_REMOVED lines=11> */
.L_x_28948:
        /* <DEDUP_REMOVED lines=12> */
.L_x_28951:
[----:B------:R-:W-:-:S07]  /*e510*/  MOV R136, R144 ;  /* 0x0000009000887202 */ /* 0x000fce0000000f00 */
.L_x_28952:
[----:B------:R-:W-:Y:S05]  /*e520*/  BSYNC B2 ;  /* 0x0000000000027941 */ /* 0x000fea0003800000 */
.L_x_28950:
        /* <DEDUP_REMOVED lines=16> */
.L_x_28956:
[----:B------:R-:W-:Y:S05]  /*e630*/  BSYNC B3 ;  /* 0x0000000000037941 */ /* 0x000fea0003800000 */
.L_x_28955:
        /* <DEDUP_REMOVED lines=44> */
.L_x_28954:
[----:B------:R-:W-:Y:S05]  /*e900*/  BSYNC B2 ;  /* 0x0000000000027941 */ /* 0x000fea0003800000 */
.L_x_28953:
        /* <DEDUP_REMOVED lines=8> */
.L_x_28949:
        /* <DEDUP_REMOVED lines=12> */
.L_x_28958:
[----:B------:R-:W-:-:S07]  /*ea50*/  MOV R155, R144 ;  /* 0x00000090009b7202 */ /* 0x000fce0000000f00 */
.L_x_28959:
[----:B------:R-:W-:Y:S05]  /*ea60*/  BSYNC B2 ;  /* 0x0000000000027941 */ /* 0x000fea0003800000 */
.L_x_28957:
        /* <DEDUP_REMOVED lines=16> */
.L_x_28963:
[----:B------:R-:W-:Y:S05]  /*eb70*/  BSYNC B3 ;  /* 0x0000000000037941 */ /* 0x000fea0003800000 */
.L_x_28962:
        /* <DEDUP_REMOVED lines=44> */
.L_x_28961:
[----:B------:R-:W-:Y:S05]  /*ee40*/  BSYNC B2 ;  /* 0x0000000000027941 */ /* 0x000fea0003800000 */
.L_x_28960:
        /* <DEDUP_REMOVED lines=11> */
.L_x_28964:
        /* <DEDUP_REMOVED lines=12> */
.L_x_28967:
[----:B------:R-:W-:-:S07]  /*efc0*/  IMAD.MOV.U32 R135, RZ, RZ, R144 ;  /* 0x000000ffff877224 */ /* 0x000fce00078e0090 */
.L_x_28968:
[----:B------:R-:W-:Y:S05]  /*efd0*/  BSYNC B2 ;  /* 0x0000000000027941 */ /* 0x000fea0003800000 */
.L_x_28966:
        /* <DEDUP_REMOVED lines=16> */
.L_x_28972:
[----:B------:R-:W-:Y:S05]  /*f0e0*/  BSYNC B3 ;  /* 0x0000000000037941 */ /* 0x000fea0003800000 */
.L_x_28971:
        /* <DEDUP_REMOVED lines=44> */
.L_x_28970:
[----:B------:R-:W-:Y:S05]  /*f3b0*/  BSYNC B2 ;  /* 0x0000000000027941 */ /* 0x000fea0003800000 */
.L_x_28969:
        /* <DEDUP_REMOVED lines=8> */
.L_x_28965:
        /* <DEDUP_REMOVED lines=12> */
.L_x_28974:
[----:B------:R-:W-:-:S07]  /*f500*/  IMAD.MOV.U32 R155, RZ, RZ, R144 ;  /* 0x000000ffff9b7224 */ /* 0x000fce00078e0090 */
.L_x_28975:
[----:B------:R-:W-:Y:S05]  /*f510*/  BSYNC B2 ;  /* 0x0000000000027941 */ /* 0x000fea0003800000 */
.L_x_28973:
        /* <DEDUP_REMOVED lines=16> */
.L_x_28979:
[----:B------:R-:W-:Y:S05]  /*f620*/  BSYNC B3 ;  /* 0x0000000000037941 */ /* 0x000fea0003800000 */
.L_x_28978:
        /* <DEDUP_REMOVED lines=44> */
.L_x_28977:
[----:B------:R-:W-:Y:S05]  /*f8f0*/  BSYNC B2 ;  /* 0x0000000000027941 */ /* 0x000fea0003800000 */
.L_x_28976:
        /* <DEDUP_REMOVED lines=11> */
.L_x_28980:
        /* <DEDUP_REMOVED lines=12> */
.L_x_28983:
[----:B------:R-:W-:-:S07]  /*fa70*/  IMAD.MOV.U32 R134, RZ, RZ, R144 ;  /* 0x000000ffff867224 */ /* 0x000fce00078e0090 */
.L_x_28984:
[----:B------:R-:W-:Y:S05]  /*fa80*/  BSYNC B2 ;  /* 0x0000000000027941 */ /* 0x000fea0003800000 */
.L_x_28982:
        /* <DEDUP_REMOVED lines=16> */
.L_x_28988:
[----:B------:R-:W-:Y:S05]  /*fb90*/  BSYNC B3 ;  /* 0x0000000000037941 */ /* 0x000fea0003800000 */
.L_x_28987:
        /* <DEDUP_REMOVED lines=44> */
.L_x_28986:
[----:B------:R-:W-:Y:S05]  /*fe60*/  BSYNC B2 ;  /* 0x0000000000027941 */ /* 0x000fea0003800000 */
.L_x_28985:
        /* <DEDUP_REMOVED lines=8> */
.L_x_28981:
        /* <DEDUP_REMOVED lines=27> */
.L_x_28989:
[----:B------:R-:W-:-:S07]  /*100a0*/  IADD3 R78, R78, 0x20, RZ ;  /* 0x000000204e4e7810 */ /* 0x000fce0007ffe0ff */
.L_x_28924:
[----:B------:R-:W-:Y:S05]  /*100b0*/  BSYNC B1 ;  /* 0x0000000000017941 */ /* 0x000fea0003800000 */
.L_x_28923:
        /* <DEDUP_REMOVED lines=29> */
.L_x_28993:
[----:B------:R-:W-:-:S07]  /*10290*/  IMAD.MOV.U32 R156, RZ, RZ, R144 ;  /* 0x000000ffff9c7224 */ /* 0x000fce00078e0090 */
.L_x_28994:
[----:B------:R-:W-:Y:S05]  /*102a0*/  BSYNC B2 ;  /* 0x0000000000027941 */ /* 0x000fea0003800000 */
.L_x_28992:
        /* <DEDUP_REMOVED lines=16> */
.L_x_28998:
[----:B------:R-:W-:Y:S05]  /*103b0*/  BSYNC B3 ;  /* 0x0000000000037941 */ /* 0x000fea0003800000 */
.L_x_28997:
        /* <DEDUP_REMOVED lines=44> */
.L_x_28996:
[----:B------:R-:W-:Y:S05]  /*10680*/  BSYNC B2 ;  /* 0x0000000000027941 */ /* 0x000fea0003800000 */
.L_x_28995:
        /* <DEDUP_REMOVED lines=18> */
.L_x_28999:
        /* <DEDUP_REMOVED lines=12> */
.L_x_29002:
[----:B------:R-:W-:-:S07]  /*10870*/  IMAD.MOV.U32 R137, RZ, RZ, R144 ;  /* 0x000000ffff897224 */ /* 0x000fce00078e0090 */
.L_x_29003:
[----:B------:R-:W-:Y:S05]  /*10880*/  BSYNC B2 ;  /* 0x0000000000027941 */ /* 0x000fea0003800000 */
.L_x_29001:
        /* <DEDUP_REMOVED lines=16> */
.L_x_29007:
[----:B------:R-:W-:Y:S05]  /*10990*/  BSYNC B3 ;  /* 0x0000000000037941 */ /* 0x000fea0003800000 */
.L_x_29006:
        /* <DEDUP_REMOVED lines=44> */
.L_x_29005:
[----:B------:R-:W-:Y:S05]  /*10c60*/  BSYNC B2 ;  /* 0x0000000000027941 */ /* 0x000fea0003800000 */
.L_x_29004:
        /* <DEDUP_REMOVED lines=8> */
.L_x_29000:
        /* <DEDUP_REMOVED lines=12> */
.L_x_29009:
[----:B------:R-:W-:-:S07]  /*10db0*/  IMAD.MOV.U32 R155, RZ, RZ, R144 ;  /* 0x000000ffff9b7224 */ /* 0x000fce00078e0090 */
.L_x_29010:
[----:B------:R-:W-:Y:S05]  /*10dc0*/  BSYNC B2 ;  /* 0x0000000000027941 */ /* 0x000fea0003800000 */
.L_x_29008:
        /* <DEDUP_REMOVED lines=16> */
.L_x_29014:
[----:B------:R-:W-:Y:S05]  /*10ed0*/  BSYNC B3 ;  /* 0x0000000000037941 */ /* 0x000fea0003800000 */
.L_x_29013:
        /* <DEDUP_REMOVED lines=44> */
.L_x_29012:
[----:B------:R-:W-:Y:S05]  /*111a0*/  BSYNC B2 ;  /* 0x0000000000027941 */ /* 0x000fea0003800000 */
.L_x_29011:
        /* <DEDUP_REMOVED lines=11> */
.L_x_29015:
        /* <DEDUP_REMOVED lines=12> */
.L_x_29018:
[----:B------:R-:W-:-:S07]  /*11320*/  IMAD.MOV.U32 R136, RZ, RZ, R144 ;  /* 0x000000ffff887224 */ /* 0x000fce00078e0090 */
.L_x_29019:
[----:B------:R-:W-:Y:S05]  /*11330*/  BSYNC B2 ;  /* 0x0000000000027941 */ /* 0x000fea0003800000 */
.L_x_29017:
        /* <DEDUP_REMOVED lines=16> */
.L_x_29023:
[----:B------:R-:W-:Y:S05]  /*11440*/  BSYNC B3 ;  /* 0x0000000000037941 */ /* 0x000fea0003800000 */
.L_x_29022:
        /* <DEDUP_REMOVED lines=44> */
.L_x_29021:
[----:B------:R-:W-:Y:S05]  /*11710*/  BSYNC B2 ;  /* 0x0000000000027941 */ /* 0x000fea0003800000 */
.L_x_29020:
        /* <DEDUP_REMOVED lines=8> */
.L_x_29016:
        /* <DEDUP_REMOVED lines=12> */
.L_x_29025:
[----:B------:R-:W-:-:S07]  /*11860*/  IMAD.MOV.U32 R155, RZ, RZ, R144 ;  /* 0x000000ffff9b7224 */ /* 0x000fce00078e0090 */
.L_x_29026:
[----:B------:R-:W-:Y:S05]  /*11870*/  BSYNC B2 ;  /* 0x0000000000027941 */ /* 0x000fea0003800000 */
.L_x_29024:
        /* <DEDUP_REMOVED lines=16> */
.L_x_29030:
[----:B------:R-:W-:Y:S05]  /*11980*/  BSYNC B3 ;  /* 0x0000000000037941 */ /* 0x000fea0003800000 */
.L_x_29029:
        /* <DEDUP_REMOVED lines=44> */
.L_x_29028:
[----:B------:R-:W-:Y:S05]  /*11c50*/  BSYNC B2 ;  /* 0x0000000000027941 */ /* 0x000fea0003800000 */
.L_x_29027:
        /* <DEDUP_REMOVED lines=11> */
.L_x_29031:
        /* <DEDUP_REMOVED lines=12> */
.L_x_29034:
[----:B------:R-:W-:-:S07]  /*11dd0*/  MOV R135, R144 ;  /* 0x0000009000877202 */ /* 0x000fce0000000f00 */
.L_x_29035:
[----:B------:R-:W-:Y:S05]  /*11de0*/  BSYNC B2 ;  /* 0x0000000000027941 */ /* 0x000fea0003800000 */
.L_x_29033:
        /* <DEDUP_REMOVED lines=16> */
.L_x_29039:
[----:B------:R-:W-:Y:S05]  /*11ef0*/  BSYNC B3 ;  /* 0x0000000000037941 */ /* 0x000fea0003800000 */
.L_x_29038:
        /* <DEDUP_REMOVED lines=44> */
.L_x_29037:
[----:B------:R-:W-:Y:S05]  /*121c0*/  BSYNC B2 ;  /* 0x0000000000027941 */ /* 0x000fea0003800000 */
.L_x_29036:
        /* <DEDUP_REMOVED lines=8> */
.L_x_29032:
        /* <DEDUP_REMOVED lines=12> */
.L_x_29041:
[----:B------:R-:W-:-:S07]  /*12310*/  MOV R155, R144 ;  /* 0x00000090009b7202 */ /* 0x000fce0000000f00 */
.L_x_29042:
[----:B------:R-:W-:Y:S05]  /*12320*/  BSYNC B2 ;  /* 0x0000000000027941 */ /* 0x000fea0003800000 */
.L_x_29040:
        /* <DEDUP_REMOVED lines=16> */
.L_x_29046:
[----:B------:R-:W-:Y:S05]  /*12430*/  BSYNC B3 ;  /* 0x0000000000037941 */ /* 0x000fea0003800000 */
.L_x_29045:
        /* <DEDUP_REMOVED lines=44> */
.L_x_29044:
[----:B------:R-:W-:Y:S05]  /*12700*/  BSYNC B2 ;  /* 0x0000000000027941 */ /* 0x000fea0003800000 */
.L_x_29043:
        /* <DEDUP_REMOVED lines=11> */
.L_x_29047:
        /* <DEDUP_REMOVED lines=12> */
.L_x_29050:
[----:B------:R-:W-:-:S07]  /*12880*/  IMAD.MOV.U32 R134, RZ, RZ, R144 ;  /* 0x000000ffff867224 */ /* 0x000fce00078e0090 */
.L_x_29051:
[----:B------:R-:W-:Y:S05]  /*12890*/  BSYNC B2 ;  /* 0x0000000000027941 */ /* 0x000fea0003800000 */
.L_x_29049:
        /* <DEDUP_REMOVED lines=16> */
.L_x_29055:
[----:B------:R-:W-:Y:S05]  /*129a0*/  BSYNC B3 ;  /* 0x0000000000037941 */ /* 0x000fea0003800000 */
.L_x_29054:
        /* <DEDUP_REMOVED lines=44> */
.L_x_29053:
[----:B------:R-:W-:Y:S05]  /*12c70*/  BSYNC B2 ;  /* 0x0000000000027941 */ /* 0x000fea0003800000 */
.L_x_29052:
        /* <DEDUP_REMOVED lines=8> */
.L_x_29048:
        /* <DEDUP_REMOVED lines=27> */
.L_x_29056:
[----:B------:R-:W-:-:S07]  /*12eb0*/  VIADD R78, R78, 0x20 ;  /* 0x000000204e4e7836 */ /* 0x000fce0000000000 */
.L_x_28991:
[----:B------:R-:W-:Y:S05]  /*12ec0*/  BSYNC B1 ;  /* 0x0000000000017941 */ /* 0x000fea0003800000 */
.L_x_28990:
        /* <DEDUP_REMOVED lines=29> */
.L_x_29060:
[----:B------:R-:W-:-:S07]  /*130a0*/  MOV R156, R144 ;  /* 0x00000090009c7202 */ /* 0x000fce0000000f00 */
.L_x_29061:
[----:B------:R-:W-:Y:S05]  /*130b0*/  BSYNC B2 ;  /* 0x0000000000027941 */ /* 0x000fea0003800000 */
.L_x_29059:
        /* <DEDUP_REMOVED lines=16> */
.L_x_29065:
[----:B------:R-:W-:Y:S05]  /*131c0*/  BSYNC B3 ;  /* 0x0000000000037941 */ /* 0x000fea0003800000 */
.L_x_29064:
        /* <DEDUP_REMOVED lines=44> */
.L_x_29063:
[----:B------:R-:W-:Y:S05]  /*13490*/  BSYNC B2 ;  /* 0x0000000000027941 */ /* 0x000fea0003800000 */
.L_x_29062:
        /* <DEDUP_REMOVED lines=18> */
.L_x_29066:
        /* <DEDUP_REMOVED lines=12> */
.L_x_29069:
[----:B------:R-:W-:-:S07]  /*13680*/  MOV R137, R144 ;  /* 0x0000009000897202 */ /* 0x000fce0000000f00 */
.L_x_29070:
[----:B------:R-:W-:Y:S05]  /*13690*/  BSYNC B2 ;  /* 0x0000000000027941 */ /* 0x000fea0003800000 */
.L_x_29068:
        /* <DEDUP_REMOVED lines=16> */
.L_x_29074:
[----:B------:R-:W-:Y:S05]  /*137a0*/  BSYNC B3 ;  /* 0x0000000000037941 */ /* 0x000fea0003800000 */
.L_x_29073:
        /* <DEDUP_REMOVED lines=44> */
.L_x_29072:
[----:B------:R-:W-:Y:S05]  /*13a70*/  BSYNC B2 ;  /* 0x0000000000027941 */ /* 0x000fea0003800000 */
.L_x_29071:
        /* <DEDUP_REMOVED lines=8> */
.L_x_29067:
        /* <DEDUP_REMOVED lines=12> */
.L_x_29076:
[----:B------:R-:W-:-:S07]  /*13bc0*/  MOV R155, R144 ;  /* 0x00000090009b7202 */ /* 0x000fce0000000f00 */
.L_x_29077:
[----:B------:R-:W-:Y:S05]  /*13bd0*/  BSYNC B2 ;  /* 0x0000000000027941 */ /* 0x000fea0003800000 */
.L_x_29075:
        /* <DEDUP_REMOVED lines=16> */
.L_x_29081:
[----:B------:R-:W-:Y:S05]  /*13ce0*/  BSYNC B3 ;  /* 0x0000000000037941 */ /* 0x000fea0003800000 */
.L_x_29080:
        /* <DEDUP_REMOVED lines=44> */
.L_x_29079:
[----:B------:R-:W-:Y:S05]  /*13fb0*/  BSYNC B2 ;  /* 0x0000000000027941 */ /* 0x000fea0003800000 */
.L_x_29078:
        /* <DEDUP_REMOVED lines=11> */
.L_x_29082:
        /* <DEDUP_REMOVED lines=12> */
.L_x_29085:
[----:B------:R-:W-:-:S07]  /*14130*/  IMAD.MOV.U32 R136, RZ, RZ, R144 ;  /* 0x000000ffff887224 */ /* 0x000fce00078e0090 */
.L_x_29086:
[----:B------:R-:W-:Y:S05]  /*14140*/  BSYNC B2 ;  /* 0x0000000000027941 */ /* 0x000fea0003800000 */
.L_x_29084:
        /* <DEDUP_REMOVED lines=16> */
.L_x_29090:
[----:B------:R-:W-:Y:S05]  /*14250*/  BSYNC B3 ;  /* 0x0000000000037941 */ /* 0x000fea0003800000 */
.L_x_29089:
        /* <DEDUP_REMOVED lines=44> */
.L_x_29088:
[----:B------:R-:W-:Y:S05]  /*14520*/  BSYNC B2 ;  /* 0x0000000000027941 */ /* 0x000fea0003800000 */
.L_x_29087:
        /* <DEDUP_REMOVED lines=8> */
.L_x_29083:
        /* <DEDUP_REMOVED lines=12> */
.L_x_29092:
[----:B------:R-:W-:-:S07]  /*14670*/  IMAD.MOV.U32 R155, RZ, RZ, R144 ;  /* 0x000000ffff9b7224 */ /* 0x000fce00078e0090 */
.L_x_29093:
[----:B------:R-:W-:Y:S05]  /*14680*/  BSYNC B2 ;  /* 0x0000000000027941 */ /* 0x000fea0003800000 */
.L_x_29091:
        /* <DEDUP_REMOVED lines=16> */
.L_x_29097:
[----:B------:R-:W-:Y:S05]  /*14790*/  BSYNC B3 ;  /* 0x0000000000037941 */ /* 0x000fea0003800000 */
.L_x_29096:
        /* <DEDUP_REMOVED lines=44> */
.L_x_29095:
[----:B------:R-:W-:Y:S05]  /*14a60*/  BSYNC B2 ;  /* 0x0000000000027941 */ /* 0x000fea0003800000 */
.L_x_29094:
        /* <DEDUP_REMOVED lines=11> */
.L_x_29098:
        /* <DEDUP_REMOVED lines=12> */
.L_x_29101:
[----:B------:R-:W-:-:S07]  /*14be0*/  IMAD.MOV.U32 R135, RZ, RZ, R144 ;  /* 0x000000ffff877224 */ /* 0x000fce00078e0090 */
.L_x_29102:
[----:B------:R-:W-:Y:S05]  /*14bf0*/  BSYNC B2 ;  /* 0x0000000000027941 */ /* 0x000fea0003800000 */
.L_x_29100:
        /* <DEDUP_REMOVED lines=16> */
.L_x_29106:
[----:B------:R-:W-:Y:S05]  /*14d00*/  BSYNC B3 ;  /* 0x0000000000037941 */ /* 0x000fea0003800000 */
.L_x_29105:
        /* <DEDUP_REMOVED lines=44> */
.L_x_29104:
[----:B------:R-:W-:Y:S05]  /*14fd0*/  BSYNC B2 ;  /* 0x0000000000027941 */ /* 0x000fea0003800000 */
.L_x_29103:
        /* <DEDUP_REMOVED lines=8> */
.L_x_29099:
        /* <DEDUP_REMOVED lines=12> */
.L_x_29108:
[----:B------:R-:W-:-:S07]  /*15120*/  IMAD.MOV.U32 R155, RZ, RZ, R144 ;  /* 0x000000ffff9b7224 */ /* 0x000fce00078e0090 */
.L_x_29109:
[----:B------:R-:W-:Y:S05]  /*15130*/  BSYNC B2 ;  /* 0x0000000000027941 */ /* 0x000fea0003800000 */
.L_x_29107:
        /* <DEDUP_REMOVED lines=16> */
.L_x_29113:
[----:B------:R-:W-:Y:S05]  /*15240*/  BSYNC B3 ;  /* 0x0000000000037941 */ /* 0x000fea0003800000 */
.L_x_29112:
        /* <DEDUP_REMOVED lines=44> */
.L_x_29111:
[----:B------:R-:W-:Y:S05]  /*15510*/  BSYNC B2 ;  /* 0x0000000000027941 */ /* 0x000fea0003800000 */
.L_x_29110:
        /* <DEDUP_REMOVED lines=11> */
.L_x_29114:
        /* <DEDUP_REMOVED lines=12> */
.L_x_29117:
[----:B------:R-:W-:-:S07]  /*15690*/  MOV R134, R144 ;  /* 0x0000009000867202 */ /* 0x000fce0000000f00 */
.L_x_29118:
[----:B------:R-:W-:Y:S05]  /*156a0*/  BSYNC B2 ;  /* 0x0000000000027941 */ /* 0x000fea0003800000 */
.L_x_29116:
        /* <DEDUP_REMOVED lines=16> */
.L_x_29122:
[----:B------:R-:W-:Y:S05]  /*157b0*/  BSYNC B3 ;  /* 0x0000000000037941 */ /* 0x000fea0003800000 */
.L_x_29121:
        /* <DEDUP_REMOVED lines=44> */
.L_x_29120:
[----:B------:R-:W-:Y:S05]  /*15a80*/  BSYNC B2 ;  /* 0x0000000000027941 */ /* 0x000fea0003800000 */
.L_x_29119:
        /* <DEDUP_REMOVED lines=8> */
.L_x_29115:
        /* <DEDUP_REMOVED lines=27> */
.L_x_29123:
[----:B------:R-:W-:-:S07]  /*15cc0*/  VIADD R78, R78, 0x20 ;  /* 0x000000204e4e7836 */ /* 0x000fce0000000000 */
.L_x_29058:
[----:B------:R-:W-:Y:S05]  /*15cd0*/  BSYNC B1 ;  /* 0x0000000000017941 */ /* 0x000fea0003800000 */
.L_x_29057:
        /* <DEDUP_REMOVED lines=29> */
.L_x_29127:
[----:B------:R-:W-:-:S07]  /*15eb0*/  IMAD.MOV.U32 R156, RZ, RZ, R144 ;  /* 0x000000ffff9c7224 */ /* 0x000fce00078e0090 */
.L_x_29128:
[----:B------:R-:W-:Y:S05]  /*15ec0*/  BSYNC B2 ;  /* 0x0000000000027941 */ /* 0x000fea0003800000 */
.L_x_29126:
        /* <DEDUP_REMOVED lines=16> */
.L_x_29132:
[----:B------:R-:W-:Y:S05]  /*15fd0*/  BSYNC B3 ;  /* 0x0000000000037941 */ /* 0x000fea0003800000 */
.L_x_29131:
        /* <DEDUP_REMOVED lines=44> */
.L_x_29130:
[----:B------:R-:W-:Y:S05]  /*162a0*/  BSYNC B2 ;  /* 0x0000000000027941 */ /* 0x000fea0003800000 */
.L_x_29129:
        /* <DEDUP_REMOVED lines=18> */
.L_x_29133:
        /* <DEDUP_REMOVED lines=12> */
.L_x_29136:
[----:B------:R-:W-:-:S07]  /*16490*/  IMAD.MOV.U32 R137, RZ, RZ, R144 ;  /* 0x000000ffff897224 */ /* 0x000fce00078e0090 */
.L_x_29137:
[----:B------:R-:W-:Y:S05]  /*164a0*/  BSYNC B2 ;  /* 0x0000000000027941 */ /* 0x000fea0003800000 */
.L_x_29135:
        /* <DEDUP_REMOVED lines=16> */
.L_x_29141:
[----:B------:R-:W-:Y:S05]  /*165b0*/  BSYNC B3 ;  /* 0x0000000000037941 */ /* 0x000fea0003800000 */
.L_x_29140:
        /* <DEDUP_REMOVED lines=44> */
.L_x_29139:
[----:B------:R-:W-:Y:S05]  /*16880*/  BSYNC B2 ;  /* 0x0000000000027941 */ /* 0x000fea0003800000 */
.L_x_29138:
        /* <DEDUP_REMOVED lines=8> */
.L_x_29134:
        /* <DEDUP_REMOVED lines=12> */
.L_x_29143:
[----:B------:R-:W-:-:S07]  /*169d0*/  IMAD.MOV.U32 R155, RZ, RZ, R144 ;  /* 0x000000ffff9b7224 */ /* 0x000fce00078e0090 */
.L_x_29144:
[----:B------:R-:W-:Y:S05]  /*169e0*/  BSYNC B2 ;  /* 0x0000000000027941 */ /* 0x000fea0003800000 */
.L_x_29142:
        /* <DEDUP_REMOVED lines=16> */
.L_x_29148:
[----:B------:R-:W-:Y:S05]  /*16af0*/  BSYNC B3 ;  /* 0x0000000000037941 */ /* 0x000fea0003800000 */
.L_x_29147:
        /* <DEDUP_REMOVED lines=44> */
.L_x_29146:
[----:B------:R-:W-:Y:S05]  /*16dc0*/  BSYNC B2 ;  /* 0x0000000000027941 */ /* 0x000fea0003800000 */
.L_x_29145:
        /* <DEDUP_REMOVED lines=11> */
.L_x_29149:
        /* <DEDUP_REMOVED lines=12> */
.L_x_29152:
[----:B------:R-:W-:-:S07]  /*16f40*/  MOV R136, R144 ;  /* 0x0000009000887202 */ /* 0x000fce0000000f00 */
.L_x_29153:
[----:B------:R-:W-:Y:S05]  /*16f50*/  BSYNC B2 ;  /* 0x0000000000027941 */ /* 0x000fea0003800000 */
.L_x_29151:
        /* <DEDUP_REMOVED lines=16> */
.L_x_29157:
[----:B------:R-:W-:Y:S05]  /*17060*/  BSYNC B3 ;  /* 0x0000000000037941 */ /* 0x000fea0003800000 */
.L_x_29156:
        /* <DEDUP_REMOVED lines=44> */
.L_x_29155:
[----:B------:R-:W-:Y:S05]  /*17330*/  BSYNC B2 ;  /* 0x0000000000027941 */ /* 0x000fea0003800000 */
.L_x_29154:
        /* <DEDUP_REMOVED lines=8> */
.L_x_29150:
        /* <DEDUP_REMOVED lines=12> */
.L_x_29159:
[----:B------:R-:W-:-:S07]  /*17480*/  MOV R155, R144 ;  /* 0x00000090009b7202 */ /* 0x000fce0000000f00 */
.L_x_29160:
[----:B------:R-:W-:Y:S05]  /*17490*/  BSYNC B2 ;  /* 0x0000000000027941 */ /* 0x000fea0003800000 */
.L_x_29158:
        /* <DEDUP_REMOVED lines=16> */
.L_x_29164:
[----:B------:R-:W-:Y:S05]  /*175a0*/  BSYNC B3 ;  /* 0x0000000000037941 */ /* 0x000fea0003800000 */
.L_x_29163:
        /* <DEDUP_REMOVED lines=44> */
.L_x_29162:
[----:B------:R-:W-:Y:S05]  /*17870*/  BSYNC B2 ;  /* 0x0000000000027941 */ /* 0x000fea0003800000 */
.L_x_29161:
        /* <DEDUP_REMOVED lines=11> */
.L_x_29165:
        /* <DEDUP_REMOVED lines=12> */
.L_x_29168:
[----:B------:R-:W-:-:S07]  /*179f0*/  IMAD.MOV.U32 R135, RZ, RZ, R144 ;  /* 0x000000ffff877224 */ /* 0x000fce00078e0090 */
.L_x_29169:
[----:B------:R-:W-:Y:S05]  /*17a00*/  BSYNC B2 ;  /* 0x0000000000027941 */ /* 0x000fea0003800000 */
.L_x_29167:
        /* <DEDUP_REMOVED lines=16> */
.L_x_29173:
[----:B------:R-:W-:Y:S05]  /*17b10*/  BSYNC B3 ;  /* 0x0000000000037941 */ /* 0x000fea0003800000 */
.L_x_29172:
        /* <DEDUP_REMOVED lines=44> */
.L_x_29171:
[----:B------:R-:W-:Y:S05]  /*17de0*/  BSYNC B2 ;  /* 0x0000000000027941 */ /* 0x000fea0003800000 */
.L_x_29170:
        /* <DEDUP_REMOVED lines=8> */
.L_x_29166:
        /* <DEDUP_REMOVED lines=12> */
.L_x_29175:
[----:B------:R-:W-:-:S07]  /*17f30*/  IMAD.MOV.U32 R155, RZ, RZ, R144 ;  /* 0x000000ffff9b7224 */ /* 0x000fce00078e0090 */
.L_x_29176:
[----:B------:R-:W-:Y:S05]  /*17f40*/  BSYNC B2 ;  /* 0x0000000000027941 */ /* 0x000fea0003800000 */
.L_x_29174:
        /* <DEDUP_REMOVED lines=16> */
.L_x_29180:
[----:B------:R-:W-:Y:S05]  /*18050*/  BSYNC B3 ;  /* 0x0000000000037941 */ /* 0x000fea0003800000 */
.L_x_29179:
        /* <DEDUP_REMOVED lines=44> */
.L_x_29178:
[----:B------:R-:W-:Y:S05]  /*18320*/  BSYNC B2 ;  /* 0x0000000000027941 */ /* 0x000fea0003800000 */
.L_x_29177:
        /* <DEDUP_REMOVED lines=11> */
.L_x_29181:
        /* <DEDUP_REMOVED lines=12> */
.L_x_29184:
[----:B------:R-:W-:-:S07]  /*184a0*/  IMAD.MOV.U32 R134, RZ, RZ, R144 ;  /* 0x000000ffff867224 */ /* 0x000fce00078e0090 */
.L_x_29185:
[----:B------:R-:W-:Y:S05]  /*184b0*/  BSYNC B2 ;  /* 0x0000000000027941 */ /* 0x000fea0003800000 */
.L_x_29183:
        /* <DEDUP_REMOVED lines=16> */
.L_x_29189:
[----:B------:R-:W-:Y:S05]  /*185c0*/  BSYNC B3 ;  /* 0x0000000000037941 */ /* 0x000fea0003800000 */
.L_x_29188:
        /* <DEDUP_REMOVED lines=44> */
.L_x_29187:
[----:B------:R-:W-:Y:S05]  /*18890*/  BSYNC B2 ;  /* 0x0000000000027941 */ /* 0x000fea0003800000 */
.L_x_29186:
        /* <DEDUP_REMOVED lines=8> */
.L_x_29182:
        /* <DEDUP_REMOVED lines=27> */
.L_x_29190:
[----:B------:R-:W-:-:S07]  /*18ad0*/  IADD3 R78, R78, 0x20, RZ ;  /* 0x000000204e4e7810 */ /* 0x000fce0007ffe0ff */
.L_x_29125:
[----:B------:R-:W-:Y:S05]  /*18ae0*/  BSYNC B1 ;  /* 0x0000000000017941 */ /* 0x000fea0003800000 */
.L_x_29124:
        /* <DEDUP_REMOVED lines=29> */
.L_x_29194:
[----:B------:R-:W-:-:S07]  /*18cc0*/  IMAD.MOV.U32 R156, RZ, RZ, R144 ;  /* 0x000000ffff9c7224 */ /* 0x000fce00078e0090 */
.L_x_29195:
[----:B------:R-:W-:Y:S05]  /*18cd0*/  BSYNC B2 ;  /* 0x0000000000027941 */ /* 0x000fea0003800000 */
.L_x_29193:
        /* <DEDUP_REMOVED lines=16> */
.L_x_29199:
[----:B------:R-:W-:Y:S05]  /*18de0*/  BSYNC B3 ;  /* 0x0000000000037941 */ /* 0x000fea0003800000 */
.L_x_29198:
        /* <DEDUP_REMOVED lines=44> */
.L_x_29197:
[----:B------:R-:W-:Y:S05]  /*190b0*/  BSYNC B2 ;  /* 0x0000000000027941 */ /* 0x000fea0003800000 */
.L_x_29196:
        /* <DEDUP_REMOVED lines=18> */
.L_x_29200:
        /* <DEDUP_REMOVED lines=12> */
.L_x_29203:
[----:B------:R-:W-:-:S07]  /*192a0*/  IMAD.MOV.U32 R137, RZ, RZ, R144 ;  /* 0x000000ffff897224 */ /* 0x000fce00078e0090 */
.L_x_29204:
[----:B------:R-:W-:Y:S05]  /*192b0*/  BSYNC B2 ;  /* 0x0000000000027941 */ /* 0x000fea0003800000 */
.L_x_29202:
        /* <DEDUP_REMOVED lines=16> */
.L_x_29208:
[----:B------:R-:W-:Y:S05]  /*193c0*/  BSYNC B3 ;  /* 0x0000000000037941 */ /* 0x000fea0003800000 */
.L_x_29207:
        /* <DEDUP_REMOVED lines=44> */
.L_x_29206:
[----:B------:R-:W-:Y:S05]  /*19690*/  BSYNC B2 ;  /* 0x0000000000027941 */ /* 0x000fea0003800000 */
.L_x_29205:
        /* <DEDUP_REMOVED lines=8> */
.L_x_29201:
        /* <DEDUP_REMOVED lines=12> */
.L_x_29210:
[----:B------:R-:W-:-:S07]  /*197e0*/  IMAD.MOV.U32 R155, RZ, RZ, R144 ;  /* 0x000000ffff9b7224 */ /* 0x000fce00078e0090 */
.L_x_29211:
[----:B------:R-:W-:Y:S05]  /*197f0*/  BSYNC B2 ;  /* 0x0000000000027941 */ /* 0x000fea0003800000 */
.L_x_29209:
        /* <DEDUP_REMOVED lines=16> */
.L_x_29215:
[----:B------:R-:W-:Y:S05]  /*19900*/  BSYNC B3 ;  /* 0x0000000000037941 */ /* 0x000fea0003800000 */
.L_x_29214:
        /* <DEDUP_REMOVED lines=44> */
.L_x_29213:
[----:B------:R-:W-:Y:S05]  /*19bd0*/  BSYNC B2 ;  /* 0x0000000000027941 */ /* 0x000fea0003800000 */
.L_x_29212:
        /* <DEDUP_REMOVED lines=11> */
.L_x_29216:
        /* <DEDUP_REMOVED lines=12> */
.L_x_29219:
[----:B------:R-:W-:-:S07]  /*19d50*/  IMAD.MOV.U32 R136, RZ, RZ, R144 ;  /* 0x000000ffff887224 */ /* 0x000fce00078e0090 */
.L_x_29220:
[----:B------:R-:W-:Y:S05]  /*19d60*/  BSYNC B2 ;  /* 0x0000000000027941 */ /* 0x000fea0003800000 */
.L_x_29218:
        /* <DEDUP_REMOVED lines=16> */
.L_x_29224:
[----:B------:R-:W-:Y:S05]  /*19e70*/  BSYNC B3 ;  /* 0x0000000000037941 */ /* 0x000fea0003800000 */
.L_x_29223:
        /* <DEDUP_REMOVED lines=44> */
.L_x_29222:
[----:B------:R-:W-:Y:S05]  /*1a140*/  BSYNC B2 ;  /* 0x0000000000027941 */ /* 0x000fea0003800000 */
.L_x_29221:
        /* <DEDUP_REMOVED lines=8> */
.L_x_29217:
        /* <DEDUP_REMOVED lines=12> */
.L_x_29226:
[----:B------:R-:W-:-:S07]  /*1a290*/  IMAD.MOV.U32 R155, RZ, RZ, R144 ;  /* 0x000000ffff9b7224 */ /* 0x000fce00078e0090 */
.L_x_29227:
[----:B------:R-:W-:Y:S05]  /*1a2a0*/  BSYNC B2 ;  /* 0x0000000000027941 */ /* 0x000fea0003800000 */
.L_x_29225:
        /* <DEDUP_REMOVED lines=16> */
.L_x_29231:
[----:B------:R-:W-:Y:S05]  /*1a3b0*/  BSYNC B3 ;  /* 0x0000000000037941 */ /* 0x000fea0003800000 */
.L_x_29230:
        /* <DEDUP_REMOVED lines=44> */
.L_x_29229:
[----:B------:R-:W-:Y:S05]  /*1a680*/  BSYNC B2 ;  /* 0x0000000000027941 */ /* 0x000fea0003800000 */
.L_x_29228:
        /* <DEDUP_REMOVED lines=11> */
.L_x_29232:
        /* <DEDUP_REMOVED lines=12> */
.L_x_29235:
[----:B------:R-:W-:-:S07]  /*1a800*/  MOV R135, R144 ;  /* 0x0000009000877202 */ /* 0x000fce0000000f00 */
.L_x_29236:
[----:B------:R-:W-:Y:S05]  /*1a810*/  BSYNC B2 ;  /* 0x0000000000027941 */ /* 0x000fea0003800000 */
.L_x_29234:
        /* <DEDUP_REMOVED lines=16> */
.L_x_29240:
[----:B------:R-:W-:Y:S05]  /*1a920*/  BSYNC B3 ;  /* 0x0000000000037941 */ /* 0x000fea0003800000 */
.L_x_29239:
        /* <DEDUP_REMOVED lines=44> */
.L_x_29238:
[----:B------:R-:W-:Y:S05]  /*1abf0*/  BSYNC B2 ;  /* 0x0000000000027941 */ /* 0x000fea0003800000 */
.L_x_29237:
        /* <DEDUP_REMOVED lines=8> */
.L_x_29233:
        /* <DEDUP_REMOVED lines=12> */
.L_x_29242:
[----:B------:R-:W-:-:S07]  /*1ad40*/  MOV R155, R144 ;  /* 0x00000090009b7202 */ /* 0x000fce0000000f00 */
.L_x_29243:
[----:B------:R-:W-:Y:S05]  /*1ad50*/  BSYNC B2 ;  /* 0x0000000000027941 */ /* 0x000fea0003800000 */
.L_x_29241:
        /* <DEDUP_REMOVED lines=16> */
.L_x_29247:
[----:B------:R-:W-:Y:S05]  /*1ae60*/  BSYNC B3 ;  /* 0x0000000000037941 */ /* 0x000fea0003800000 */
.L_x_29246:
        /* <DEDUP_REMOVED lines=44> */
.L_x_29245:
[----:B------:R-:W-:Y:S05]  /*1b130*/  BSYNC B2 ;  /* 0x0000000000027941 */ /* 0x000fea0003800000 */
.L_x_29244:
        /* <DEDUP_REMOVED lines=11> */
.L_x_29248:
        /* <DEDUP_REMOVED lines=12> */
.L_x_29251:
[----:B------:R-:W-:-:S07]  /*1b2b0*/  IMAD.MOV.U32 R134, RZ, RZ, R144 ;  /* 0x000000ffff867224 */ /* 0x000fce00078e0090 */
.L_x_29252:
[----:B------:R-:W-:Y:S05]  /*1b2c0*/  BSYNC B2 ;  /* 0x0000000000027941 */ /* 0x000fea0003800000 */
.L_x_29250:
        /* <DEDUP_REMOVED lines=16> */
.L_x_29256:
[----:B------:R-:W-:Y:S05]  /*1b3d0*/  BSYNC B3 ;  /* 0x0000000000037941 */ /* 0x000fea0003800000 */
.L_x_29255:
        /* <DEDUP_REMOVED lines=44> */
.L_x_29254:
[----:B------:R-:W-:Y:S05]  /*1b6a0*/  BSYNC B2 ;  /* 0x0000000000027941 */ /* 0x000fea0003800000 */
.L_x_29253:
        /* <DEDUP_REMOVED lines=8> */
.L_x_29249:
        /* <DEDUP_REMOVED lines=27> */
.L_x_29257:
[----:B------:R-:W-:-:S07]  /*1b8e0*/  VIADD R78, R78, 0x20 ;  /* 0x000000204e4e7836 */ /* 0x000fce0000000000 */
.L_x_29192:
[----:B------:R-:W-:Y:S05]  /*1b8f0*/  BSYNC B1 ;  /* 0x0000000000017941 */ /* 0x000fea0003800000 */
.L_x_29191:
        /* <DEDUP_REMOVED lines=29> */
.L_x_29261:
[----:B------:R-:W-:-:S07]  /*1bad0*/  MOV R156, R144 ;  /* 0x00000090009c7202 */ /* 0x000fce0000000f00 */
.L_x_29262:
[----:B------:R-:W-:Y:S05]  /*1bae0*/  BSYNC B2 ;  /* 0x0000000000027941 */ /* 0x000fea0003800000 */
.L_x_29260:
        /* <DEDUP_REMOVED lines=16> */
.L_x_29266:
[----:B------:R-:W-:Y:S05]  /*1bbf0*/  BSYNC B3 ;  /* 0x0000000000037941 */ /* 0x000fea0003800000 */
.L_x_29265:
        /* <DEDUP_REMOVED lines=44> */
.L_x_29264:
[----:B------:R-:W-:Y:S05]  /*1bec0*/  BSYNC B2 ;  /* 0x0000000000027941 */ /* 0x000fea0003800000 */
.L_x_29263:
        /* <DEDUP_REMOVED lines=18> */
.L_x_29267:
        /* <DEDUP_REMOVED lines=12> */
.L_x_29270:
[----:B------:R-:W-:-:S07]  /*1c0b0*/  MOV R137, R144 ;  /* 0x0000009000897202 */ /* 0x000fce0000000f00 */
.L_x_29271:
[----:B------:R-:W-:Y:S05]  /*1c0c0*/  BSYNC B2 ;  /* 0x0000000000027941 */ /* 0x000fea0003800000 */
.L_x_29269:
        /* <DEDUP_REMOVED lines=16> */
.L_x_29275:
[----:B------:R-:W-:Y:S05]  /*1c1d0*/  BSYNC B3 ;  /* 0x0000000000037941 */ /* 0x000fea0003800000 */
.L_x_29274:
        /* <DEDUP_REMOVED lines=44> */
.L_x_29273:
[----:B------:R-:W-:Y:S05]  /*1c4a0*/  BSYNC B2 ;  /* 0x0000000000027941 */ /* 0x000fea0003800000 */
.L_x_29272:
        /* <DEDUP_REMOVED lines=8> */
.L_x_29268:
        /* <DEDUP_REMOVED lines=12> */
.L_x_29277:
[----:B------:R-:W-:-:S07]  /*1c5f0*/  IMAD.MOV.U32 R155, RZ, RZ, R144 ;  /* 0x000000ffff9b7224 */ /* 0x000fce00078e0090 */
.L_x_29278:
[----:B------:R-:W-:Y:S05]  /*1c600*/  BSYNC B2 ;  /* 0x0000000000027941 */ /* 0x000fea0003800000 */
.L_x_29276:
        /* <DEDUP_REMOVED lines=16> */
.L_x_29282:
[----:B------:R-:W-:Y:S05]  /*1c710*/  BSYNC B3 ;  /* 0x0000000000037941 */ /* 0x000fea0003800000 */
.L_x_29281:
        /* <DEDUP_REMOVED lines=44> */
.L_x_29280:
[----:B------:R-:W-:Y:S05]  /*1c9e0*/  BSYNC B2 ;  /* 0x0000000000027941 */ /* 0x000fea0003800000 */
.L_x_29279:
        /* <DEDUP_REMOVED lines=11> */
.L_x_29283:
        /* <DEDUP_REMOVED lines=12> */
.L_x_29286:
[----:B------:R-:W-:-:S07]  /*1cb60*/  MOV R136, R144 ;  /* 0x0000009000887202 */ /* 0x000fce0000000f00 */
.L_x_29287:
[----:B------:R-:W-:Y:S05]  /*1cb70*/  BSYNC B2 ;  /* 0x0000000000027941 */ /* 0x000fea0003800000 */
.L_x_29285:
        /* <DEDUP_REMOVED lines=16> */
.L_x_29291:
[----:B------:R-:W-:Y:S05]  /*1cc80*/  BSYNC B3 ;  /* 0x0000000000037941 */ /* 0x000fea0003800000 */
.L_x_29290:
        /* <DEDUP_REMOVED lines=44> */
.L_x_29289:
[----:B------:R-:W-:Y:S05]  /*1cf50*/  BSYNC B2 ;  /* 0x0000000000027941 */ /* 0x000fea0003800000 */
.L_x_29288:
        /* <DEDUP_REMOVED lines=8> */
.L_x_29284:
        /* <DEDUP_REMOVED lines=12> */
.L_x_29293:
[----:B------:R-:W-:-:S07]  /*1d0a0*/  IMAD.MOV.U32 R155, RZ, RZ, R144 ;  /* 0x000000ffff9b7224 */ /* 0x000fce00078e0090 */
.L_x_29294:
[----:B------:R-:W-:Y:S05]  /*1d0b0*/  BSYNC B2 ;  /* 0x0000000000027941 */ /* 0x000fea0003800000 */
.L_x_29292:
        /* <DEDUP_REMOVED lines=16> */
.L_x_29298:
[----:B------:R-:W-:Y:S05]  /*1d1c0*/  BSYNC B3 ;  /* 0x0000000000037941 */ /* 0x000fea0003800000 */
.L_x_29297:
        /* <DEDUP_REMOVED lines=44> */
.L_x_29296:
[----:B------:R-:W-:Y:S05]  /*1d490*/  BSYNC B2 ;  /* 0x0000000000027941 */ /* 0x000fea0003800000 */
.L_x_29295:
        /* <DEDUP_REMOVED lines=11> */
.L_x_29299:
        /* <DEDUP_REMOVED lines=12> */
.L_x_29302:
[----:B------:R-:W-:-:S07]  /*1d610*/  MOV R135, R144 ;  /* 0x0000009000877202 */ /* 0x000fce0000000f00 */
.L_x_29303:
[----:B------:R-:W-:Y:S05]  /*1d620*/  BSYNC B2 ;  /* 0x0000000000027941 */ /* 0x000fea0003800000 */
.L_x_29301:
        /* <DEDUP_REMOVED lines=16> */
.L_x_29307:
[----:B------:R-:W-:Y:S05]  /*1d730*/  BSYNC B3 ;  /* 0x0000000000037941 */ /* 0x000fea0003800000 */
.L_x_29306:
        /* <DEDUP_REMOVED lines=44> */
.L_x_29305:
[----:B------:R-:W-:Y:S05]  /*1da00*/  BSYNC B2 ;  /* 0x0000000000027941 */ /* 0x000fea0003800000 */
.L_x_29304:
        /* <DEDUP_REMOVED lines=8> */
.L_x_29300:
        /* <DEDUP_REMOVED lines=12> */
.L_x_29309:
[----:B------:R-:W-:-:S07]  /*1db50*/  IMAD.MOV.U32 R155, RZ, RZ, R144 ;  /* 0x000000ffff9b7224 */ /* 0x000fce00078e0090 */
.L_x_29310:
[----:B------:R-:W-:Y:S05]  /*1db60*/  BSYNC B2 ;  /* 0x0000000000027941 */ /* 0x000fea0003800000 */
.L_x_29308:
        /* <DEDUP_REMOVED lines=16> */
.L_x_29314:
[----:B------:R-:W-:Y:S05]  /*1dc70*/  BSYNC B3 ;  /* 0x0000000000037941 */ /* 0x000fea0003800000 */
.L_x_29313:
        /* <DEDUP_REMOVED lines=44> */
.L_x_29312:
[----:B------:R-:W-:Y:S05]  /*1df40*/  BSYNC B2 ;  /* 0x0000000000027941 */ /* 0x000fea0003800000 */
.L_x_29311:
        /* <DEDUP_REMOVED lines=11> */
.L_x_29315:
        /* <DEDUP_REMOVED lines=12> */
.L_x_29318:
[----:B------:R-:W-:-:S07]  /*1e0c0*/  MOV R134, R144 ;  /* 0x0000009000867202 */ /* 0x000fce0000000f00 */
.L_x_29319:
[----:B------:R-:W-:Y:S05]  /*1e0d0*/  BSYNC B2 ;  /* 0x0000000000027941 */ /* 0x000fea0003800000 */
.L_x_29317:
        /* <DEDUP_REMOVED lines=16> */
.L_x_29323:
[----:B------:R-:W-:Y:S05]  /*1e1e0*/  BSYNC B3 ;  /* 0x0000000000037941 */ /* 0x000fea0003800000 */
.L_x_29322:
        /* <DEDUP_REMOVED lines=40> */
[----:B------:R-:W-:Y:S01]  /*1e470*/  IMAD.WIDE.U32 R76, R77, -0x2daee0ad, RZ ;  /* 0xd2511f534d4c7825 */ /* 0x000fe200078e00ff */
[----:B------:R-:W-:-:S03]  /*1e480*/  MOV R144, R152 ;  /* 0x0000009800907202 */ /* 0x000fc60000000f00 */
[----:B------:R-:W-:Y:S01]  /*1e490*/  IMAD.MOV.U32 R142, RZ, RZ, R76 ;  /* 0x000000ffff8e7224 */ /* 0x000fe200078e004c */
[----:B------:R-:W-:-:S07]  /*1e4a0*/  LOP3.LUT R140, R77, UR35, R140, 0x96, !PT ;  /* 0x000000234d8c7c12 */ /* 0x000fce000f8e968c */
.L_x_29321:
[----:B------:R-:W-:Y:S05]  /*1e4b0*/  BSYNC B2 ;  /* 0x0000000000027941 */ /* 0x000fea0003800000 */
.L_x_29320:
        /* <DEDUP_REMOVED lines=8> */
.L_x_29316:
[----:B------:R-:W-:Y:S01]  /*1e540*/  LOP3.LUT P0, RZ, R149, 0x1, RZ, 0xc0, !PT ;  /* 0x0000000195ff7812 */ /* 0x000fe2000780c0ff */
[C---:B------:R-:W-:Y:S01]  /*1e550*/  IMAD.SHL.U32 R155, R78.reuse, 0x4, RZ ;  /* 0x000000044e9b7824 */ /* 0x040fe200078e00ff */
[----:B------:R-:W-:Y:S02]  /*1e560*/  SEL R151, RZ, 0x1000000, P5 ;  /* 0x01000000ff977807 */ /* 0x000fe40002800000 */
[----:B------:R-:W-:Y:S02]  /*1e570*/  SEL R154, RZ, 0x1, P0 ;  /* 0x00000001ff9a7807 */ /* 0x000fe40000000000 */
[----:B------:R-:W-:Y:S02]  /*1e580*/  LEA R76, P0, R78, UR12, 0x4 ;  /* 0x0000000c4e4c7c11 */ /* 0x000fe4000f8020ff */
[----:B------:R-:W-:Y:S02]  /*1e590*/  SEL R152, RZ, 0x10000, P4 ;  /* 0x00010000ff987807 */ /* 0x000fe40002000000 */
[----:B------:R-:W-:-:S02]  /*1e5a0*/  SEL R153, RZ, 0x100, P3 ;  /* 0x00000100ff997807 */ /* 0x000fc40001800000 */
[----:B------:R-:W-:Y:S02]  /*1e5b0*/  LEA.HI.X R77, R78, UR13, RZ, 0x4, P0 ;  /* 0x0000000d4e4d7c11 */ /* 0x000fe400080f24ff */
[----:B------:R-:W-:Y:S02]  /*1e5c0*/  SHF.R.U32.HI R156, RZ, 0x1e, R78 ;  /* 0x0000001eff9c7819 */ /* 0x000fe4000001164e */
[----:B------:R-:W-:Y:S01]  /*1e5d0*/  IADD3 R78, P0, R155, UR14, RZ ;  /* 0x0000000e9b4e7c10 */ /* 0x000fe2000ff1e0ff */
[----:B------:R2:W-:Y:S01]  /*1e5e0*/  STG.E.128 desc[UR4][R76.64], R72 ;  /* 0x000000484c007986 */ /* 0x0005e2000c101d04 */
[----:B------:R-:W-:Y:S02]  /*1e5f0*/  IADD3 R151, R153, R151, R152 ;  /* 0x0000009799977210 */ /* 0x000fe40007ffe098 */
[----:B------:R-:W-:Y:S02]  /*1e600*/  IADD3.X R79, R156, UR15, RZ, P0, !PT ;  /* 0x0000000f9c4f7c10 */ /* 0x000fe400087fe4ff */
[----:B------:R-:W-:-:S05]  /*1e610*/  IADD3 R151, R151, R154, RZ ;  /* 0x0000009a97977210 */ /* 0x000fca0007ffe0ff */
[----:B------:R2:W-:Y:S01]  /*1e620*/  STG.E desc[UR4][R78.64], R151 ;  /* 0x000000974e007986 */ /* 0x0005e2000c101904 */
[----:B------:R-:W-:Y:S05]  /*1e630*/  @!P1 BRA `(.L_x_29259) ;  /* 0x00000000002c9947 */ /* 0x000fea0003800000 */
[----:B--2---:R-:W-:Y:S01]  /*1e640*/  IMAD.U32 R79, R135, 0x10000, RZ ;  /* 0x00010000874f7824 */ /* 0x004fe200078e00ff */
[----:B------:R-:W-:Y:S02]  /*1e650*/  LOP3.LUT R78, R134, 0xffff, RZ, 0xc0, !PT ;  /* 0x0000ffff864e7812 */ /* 0x000fe400078ec0ff */
[----:B------:R-:W-:Y:S02]  /*1e660*/  IADD3 R76, P0, R155, UR16, RZ ;  /* 0x000000109b4c7c10 */ /* 0x000fe4000ff1e0ff */
[----:B------:R-:W-:Y:S02]  /*1e670*/  LOP3.LUT R79, R79, 0xff0000, RZ, 0xc0, !PT ;  /* 0x00ff00004f4f7812 */ /* 0x000fe400078ec0ff */
[----:B------:R-:W-:Y:S02]  /*1e680*/  IADD3.X R77, R156, UR17, RZ, P0, !PT ;  /* 0x000000119c4d7c10 */ /* 0x000fe400087fe4ff */
[----:B------:R-:W-:Y:S02]  /*1e690*/  LEA R78, R78, R79, 0x18 ;  /* 0x0000004f4e4e7211 */ /* 0x000fe400078ec0ff */
[----:B------:R-:W-:-:S05]  /*1e6a0*/  LOP3.LUT R79, R136, 0xff, RZ, 0xc0, !PT ;  /* 0x000000ff884f7812 */ /* 0x000fca00078ec0ff */
[----:B------:R-:W-:Y:S01]  /*1e6b0*/  IMAD R78, R79, 0x100, R78 ;  /* 0x000001004f4e7824 */ /* 0x000fe200078e024e */
[----:B------:R-:W-:-:S04]  /*1e6c0*/  LOP3.LUT R79, R137, 0xff, RZ, 0xc0, !PT ;  /* 0x000000ff894f7812 */ /* 0x000fc800078ec0ff */
[----:B------:R-:W-:-:S05]  /*1e6d0*/  IADD3 R79, R78, R79, RZ ;  /* 0x0000004f4e4f7210 */ /* 0x000fca0007ffe0ff */
[----:B------:R3:W-:Y:S02]  /*1e6e0*/  STG.E desc[UR4][R76.64], R79 ;  /* 0x0000004f4c007986 */ /* 0x0007e4000c101904 */
.L_x_29259:
[----:B------:R-:W-:Y:S05]  /*1e6f0*/  BSYNC B1 ;  /* 0x0000000000017941 */ /* 0x000fea0003800000 */
.L_x_29258:
        /* <DEDUP_REMOVED lines=175> */
.L_x_29357:
[----:B------:R-:W-:Y:S01]  /*1f1f0*/  FMUL.FTZ R76, R153, R153 ;  /* 0x00000099994c7220 */ /* 0x000fe20000410000 */
[----:B-1----:R-:W-:Y:S01]  /*1f200*/  FADD.FTZ R155, R154, R155 ;  /* 0x0000009b9a9b7221 */ /* 0x002fe20000010000 */
[----:B------:R-:W-:Y:S01]  /*1f210*/  PLOP3.LUT P0, PT, PT, PT, UP0, 0x40, 0x0 ;  /* 0x000000000000781c */ /* 0x000fe20003f0e808 */
[----:B------:R-:W-:Y:S01]  /*1f220*/  BSSY B1, `(.L_x_29325) ;  /* 0x000001f000017945 */ /* 0x000fe20003800000 */
[----:B------:R-:W-:Y:S01]  /*1f230*/  LOP3.LUT P1, RZ, R149, 0x10, RZ, 0xc0, !PT ;  /* 0x0000001095ff7812 */ /* 0x000fe2000782c0ff */
[----:B------:R-:W-:Y:S01]  /*1f240*/  FFMA.FTZ R152, R155, R78, UR9 ;  /* 0x000000099b987e23 */ /* 0x000fe2000801004e */
[----:B------:R-:W-:Y:S01]  /*1f250*/  FSEL R157, R76, RZ, !P0 ;  /* 0x000000ff4c9d7208 */ /* 0x000fe20004000000 */
[----:B------:R-:W1:Y:S01]  /*1f260*/  @!P5 LDC.64 R78, c[0x0][0x250] ;  /* 0x00009400ff4edb82 */ /* 0x000e620000000a00 */
[----:B------:R-:W-:-:S03]  /*1f270*/  PLOP3.LUT P0, PT, PT, PT, UP0, 0x40, 0x0 ;  /* 0x000000000000781c */ /* 0x000fc60003f0e808 */
[----:B------:R-:W-:Y:S01]  /*1f280*/  FADD.FTZ R152, R152, R157 ;  /* 0x0000009d98987221 */ /* 0x000fe20000010000 */
[----:B------:R-:W-:-:S03]  /*1f290*/  FSEL R151, R153, RZ, P0 ;  /* 0x000000ff99977208 */ /* 0x000fc60000000000 */
[----:B------:R-:W2:Y:S02]  /*1f2a0*/  @!P5 LDC.64 R76, c[0x0][0x258] ;  /* 0x00009600ff4cdb82 */ /* 0x000ea40000000a00 */
[----:B------:R-:W3:Y:S01]  /*1f2b0*/  MUFU.RSQ R152, R152 ;  /* 0x0000009800987308 */ /* 0x000ee20000001400 */
[----:B-1----:R-:W-:-:S05]  /*1f2c0*/  @!P5 IMAD.WIDE R78, R147, 0x4, R78 ;  /* 0x00000004934ed825 */ /* 0x002fca00078e024e */
[----:B------:R1:W-:Y:S01]  /*1f2d0*/  @!P5 STG.E desc[UR4][R78.64], R153 ;  /* 0x000000994e00d986 */ /* 0x0003e2000c101904 */
[----:B--2---:R-:W-:-:S05]  /*1f2e0*/  @!P5 IMAD.WIDE R76, R147, 0x4, R76 ;  /* 0x00000004934cd825 */ /* 0x004fca00078e024c */
[----:B---3--:R1:W-:Y:S01]  /*1f2f0*/  @!P5 STG.E desc[UR4][R76.64], R152 ;  /* 0x000000984c00d986 */ /* 0x0083e2000c101904 */
[----:B------:R-:W-:Y:S05]  /*1f300*/  @!P1 BRA `(.L_x_29326) ;  /* 0x0000000000409947 */ /* 0x000fea0003800000 */
[----:B0-----:R-:W0:Y:S01]  /*1f310*/  LDC.64 R154, c[0x0][0x2b8] ;  /* 0x0000ae00ff9a7b82 */ /* 0x001e220000000a00 */
[--C-:B-1----:R-:W-:Y:S01]  /*1f320*/  FADD.FTZ R77, R36, -R151.reuse ;  /* 0x80000097244d7221 */ /* 0x102fe20000010000 */
[--C-:B------:R-:W-:Y:S01]  /*1f330*/  FADD.FTZ R79, R38, -R151.reuse ;  /* 0x80000097264f7221 */ /* 0x100fe20000010000 */
[--C-:B------:R-:W-:Y:S02]  /*1f340*/  FADD.FTZ R153, R39, -R151.reuse ;  /* 0x8000009727997221 */ /* 0x100fe40000010000 */
[C---:B------:R-:W-:Y:S01]  /*1f350*/  FMUL.FTZ R76, R152.reuse, R77 ;  /* 0x0000004d984c7220 */ /* 0x040fe20000410000 */
[----:B------:R-:W-:Y:S01]  /*1f360*/  FADD.FTZ R77, R37, -R151 ;  /* 0x80000097254d7221 */ /* 0x000fe20000010000 */
[C---:B------:R-:W-:Y:S01]  /*1f370*/  FMUL.FTZ R78, R152.reuse, R79 ;  /* 0x0000004f984e7220 */ /* 0x040fe20000410000 */
[C---:B------:R-:W-:Y:S01]  /*1f380*/  FMUL.FTZ R79, R152.reuse, R153 ;  /* 0x00000099984f7220 */ /* 0x040fe20000410000 */
[----:B------:R-:W-:Y:S01]  /*1f390*/  FFMA.FTZ R76, R133, R76, R130 ;  /* 0x0000004c854c7223 */ /* 0x000fe20000010082 */
[----:B------:R-:W-:Y:S01]  /*1f3a0*/  FMUL.FTZ R77, R152, R77 ;  /* 0x0000004d984d7220 */ /* 0x000fe20000410000 */
[----:B------:R-:W-:Y:S01]  /*1f3b0*/  FFMA.FTZ R78, R129, R78, R126 ;  /* 0x0000004e814e7223 */ /* 0x000fe2000001007e */
[----:B------:R-:W-:-:S02]  /*1f3c0*/  FFMA.FTZ R79, R127, R79, R124 ;  /* 0x0000004f7f4f7223 */ /* 0x000fc4000001007c */
[----:B------:R-:W-:Y:S01]  /*1f3d0*/  FFMA.FTZ R77, R131, R77, R128 ;  /* 0x0000004d834d7223 */ /* 0x000fe20000010080 */
[----:B0-----:R-:W-:-:S04]  /*1f3e0*/  IMAD.WIDE.U32 R154, R150, 0x10, R154 ;  /* 0x00000010969a7825 */ /* 0x001fc800078e009a */
[----:B------:R-:W-:Y:S01]  /*1f3f0*/  VIADD R150, R150, 0x20 ;  /* 0x0000002096967836 */ /* 0x000fe20000000000 */
[----:B------:R2:W-:Y:S06]  /*1f400*/  STG.E.128 desc[UR4][R154.64], R76 ;  /* 0x0000004c9a007986 */ /* 0x0005ec000c101d04 */
.L_x_29326:
[----:B------:R-:W-:Y:S05]  /*1f410*/  BSYNC B1 ;  /* 0x0000000000017941 */ /* 0x000fea0003800000 */
.L_x_29325:
[----:B------:R-:W-:Y:S01]  /*1f420*/  LOP3.LUT P0, RZ, R149, 0x2000, RZ, 0xc0, !PT ;  /* 0x0000200095ff7812 */ /* 0x000fe2000780c0ff */
[----:B------:R-:W-:-:S12]  /*1f430*/  BSSY B1, `(.L_x_29327) ;  /* 0x0000012000017945 */ /* 0x000fd80003800000 */
[----:B------:R-:W-:Y:S05]  /*1f440*/  @!P0 BRA `(.L_x_29328) ;  /* 0x0000000000408947 */ /* 0x000fea0003800000 */
[----:B0-2---:R-:W0:Y:S01]  /*1f450*/  LDC.64 R154, c[0x0][0x2b8] ;  /* 0x0000ae00ff9a7b82 */ /* 0x005e220000000a00 */
        /* <DEDUP_REMOVED lines=12> */
[C---:B0-----:R-:W-:Y:S01]  /*1f520*/  IMAD.WIDE.U32 R154, R150.reuse, 0x10, R154 ;  /* 0x00000010969a7825 */ /* 0x041fe200078e009a */
[----:B------:R-:W-:-:S04]  /*1f530*/  IADD3 R150, R150, 0x20, RZ ;  /* 0x0000002096967810 */ /* 0x000fc80007ffe0ff */
[----:B------:R3:W-:Y:S03]  /*1f540*/  STG.E.128 desc[UR4][R154.64], R76 ;  /* 0x0000004c9a007986 */ /* 0x0007e6000c101d04 */
.L_x_29328:
[----:B------:R-:W-:Y:S05]  /*1f550*/  BSYNC B1 ;  /* 0x0000000000017941 */ /* 0x000fea0003800000 */
.L_x_29327:
[----:B------:R-:W-:Y:S01]  /*1f560*/  LOP3.LUT P0, RZ, R149, 0x1000, RZ, 0xc0, !PT ;  /* 0x0000100095ff7812 */ /* 0x000fe2000780c0ff */
[----:B------:R-:W-:-:S12]  /*1f570*/  BSSY B1, `(.L_x_29329) ;  /* 0x0000012000017945 */ /* 0x000fd80003800000 */
[----:B------:R-:W-:Y:S05]  /*1f580*/  @!P0 BRA `(.L_x_29330) ;  /* 0x0000000000408947 */ /* 0x000fea0003800000 */
[----:B0-23--:R-:W0:Y:S01]  /*1f590*/  LDC.64 R154, c[0x0][0x2b8] ;  /* 0x0000ae00ff9a7b82 */ /* 0x00de220000000a00 */
        /* <DEDUP_REMOVED lines=15> */
.L_x_29330:
[----:B------:R-:W-:Y:S05]  /*1f690*/  BSYNC B1 ;  /* 0x0000000000017941 */ /* 0x000fea0003800000 */
.L_x_29329:
[----:B------:R-:W-:Y:S01]  /*1f6a0*/  LOP3.LUT P0, RZ, R149, 0x800, RZ, 0xc0, !PT ;  /* 0x0000080095ff7812 */ /* 0x000fe2000780c0ff */
[----:B------:R-:W-:-:S12]  /*1f6b0*/  BSSY B1, `(.L_x_29331) ;  /* 0x0000012000017945 */ /* 0x000fd80003800000 */
[----:B------:R-:W-:Y:S05]  /*1f6c0*/  @!P0 BRA `(.L_x_29332) ;  /* 0x0000000000408947 */ /* 0x000fea0003800000 */
[----:B0-234-:R-:W0:Y:S01]  /*1f6d0*/  LDC.64 R154, c[0x0][0x2b8] ;  /* 0x0000ae00ff9a7b82 */ /* 0x01de220000000a00 */
        /* <DEDUP_REMOVED lines=15> */
.L_x_29332:
[----:B------:R-:W-:Y:S05]  /*1f7d0*/  BSYNC B1 ;  /* 0x0000000000017941 */ /* 0x000fea0003800000 */
.L_x_29331:
        /* <DEDUP_REMOVED lines=19> */
.L_x_29334:
[----:B------:R-:W-:Y:S05]  /*1f910*/  BSYNC B1 ;  /* 0x0000000000017941 */ /* 0x000fea0003800000 */
.L_x_29333:
        /* <DEDUP_REMOVED lines=19> */
.L_x_29336:
[----:B------:R-:W-:Y:S05]  /*1fa50*/  BSYNC B1 ;  /* 0x0000000000017941 */ /* 0x000fea0003800000 */
.L_x_29335:
        /* <DEDUP_REMOVED lines=19> */
.L_x_29338:
[----:B------:R-:W-:Y:S05]  /*1fb90*/  BSYNC B1 ;  /* 0x0000000000017941 */ /* 0x000fea0003800000 */
.L_x_29337:
        /* <DEDUP_REMOVED lines=19> */
.L_x_29340:
[----:B------:R-:W-:Y:S05]  /*1fcd0*/  BSYNC B1 ;  /* 0x0000000000017941 */ /* 0x000fea0003800000 */
.L_x_29339:
        /* <DEDUP_REMOVED lines=19> */
.L_x_29342:
[----:B------:R-:W-:Y:S05]  /*1fe10*/  BSYNC B1 ;  /* 0x0000000000017941 */ /* 0x000fea0003800000 */
.L_x_29341:
[----:B------:R-:W-:Y:S01]  /*1fe20*/  LOP3.LUT P0, RZ, R149, 0x20, RZ, 0xc0, !PT ;  /* 0x0000002095ff7812 */ /* 0x000fe2000780c0ff */
        /* <DEDUP_REMOVED lines=11> */
[----:B------:R-:W-:Y:S01]  /*1fee0*/  FFMA.FTZ R78, R27, R78, R0 ;  /* 0x0000004e1b4e7223 */ /* 0x000fe20000010000 */
[----:B0-----:R-:W-:-:S04]  /*1fef0*/  IMAD.WIDE.U32 R150, R150, 0x10, R76 ;  /* 0x0000001096967825 */ /* 0x001fc800078e004c */
[----:B------:R-:W-:Y:S01]  /*1ff00*/  FFMA.FTZ R76, R25, R79, R2 ;  /* 0x0000004f194c7223 */ /* 0x000fe20000010002 */
[----:B------:R-:W-:Y:S01]  /*1ff10*/  FFMA.FTZ R77, R24, R153, R87 ;  /* 0x00000099184d7223 */ /* 0x000fe20000010057 */
[----:B------:R-:W-:-:S05]  /*1ff20*/  FFMA.FTZ R79, R26, R152, R89 ;  /* 0x000000981a4f7223 */ /* 0x000fca0000010059 */
[----:B------:R0:W-:Y:S02]  /*1ff30*/  STG.E.128 desc[UR4][R150.64], R76 ;  /* 0x0000004c96007986 */ /* 0x0001e4000c101d04 */
.L_x_29344:
[----:B------:R-:W-:Y:S05]  /*1ff40*/  BSYNC B1 ;  /* 0x0000000000017941 */ /* 0x000fea0003800000 */
.L_x_29343:
[----:B01234-:R-:W0:Y:S02]  /*1ff50*/  LDC.64 R76, c[0x0][0x210] ;  /* 0x00008400ff4c7b82 */ /* 0x01fe240000000a00 */
[----:B0-----:R-:W-:-:S04]  /*1ff60*/  LEA R147, R76, R147, 0x2 ;  /* 0x000000934c937211 */ /* 0x001fc800078e10ff */
[----:B------:R-:W-:-:S13]  /*1ff70*/  ISETP.GE.AND P0, PT, R147, R77, PT ;  /* 0x0000004d9300720c */ /* 0x000fda0003f06270 */
[----:B------:R-:W-:Y:S05]  /*1ff80*/  @!P0 BRA `(.L_x_29345) ;  /* 0xfffffe1800a48947 */ /* 0x000fea000383ffff */
[----:B------:R-:W-:Y:S05]  /*1ff90*/  BSYNC B0 ;  /* 0x0000000000007941 */ /* 0x000fea0003800000 */
.L_x_28654:
[----:B------:R-:W-:Y:S05]  /*1ffa0*/  EXIT ;  /* 0x000000000000794d */ /* 0x000fea0003800000 */
.L_x_29324:
        /* <DEDUP_REMOVED lines=8> */
.L_x_29347:
[----:B------:R-:W-:Y:S05]  /*20030*/  BSYNC B1 ;  /* 0x0000000000017941 */ /* 0x000fea0003800000 */
.L_x_29346:
[----:B------:R-:W-:Y:S01]  /*20040*/  IMAD.MOV.U32 R76, RZ, RZ, R159 ;  /* 0x000000ffff4c7224 */ /* 0x000fe200078e009f */
[----:B------:R-:W-:Y:S01]  /*20050*/  HFMA2.MMA R163, -RZ, RZ, 0, 1.847743988037109375e-06 ;  /* 0x0000001fffa37435 */ /* 0x000fe200000001ff */
[----:B------:R-:W-:Y:S01]  /*20060*/  IMAD.MOV.U32 R160, RZ, RZ, 0x2 ;  /* 0x00000002ffa07424 */ /* 0x000fe200078e00ff */
[----:B------:R-:W0:Y:S01]  /*20070*/  LDC R78, c[0x0][0x290] ;  /* 0x0000a400ff4e7b82 */ /* 0x000e220000000800 */
[----:B------:R-:W-:Y:S01]  /*20080*/  FADD.FTZ R79, R77, R76 ;  /* 0x0000004c4d4f7221 */ /* 0x000fe20000010000 */
[----:B------:R-:W-:Y:S01]  /*20090*/  IMAD.MOV.U32 R158, RZ, RZ, -0x1 ;  /* 0xffffffffff9e7424 */ /* 0x000fe200078e00ff */
[----:B------:R-:W-:Y:S02]  /*200a0*/  P2R R155, PR, RZ, 0x8 ;  /* 0x00000008ff9b7803 */ /* 0x000fe40000000000 */
[----:B------:R-:W-:Y:S02]  /*200b0*/  LOP3.LUT P3, RZ, R149, 0x8, RZ, 0xc0, !PT ;  /* 0x0000000895ff7812 */ /* 0x000fe4000786c0ff */
[----:B------:R-:W-:-:S02]  /*200c0*/  MOV R161, R79 ;  /* 0x0000004f00a17202 */ /* 0x000fc40000000f00 */
[----:B------:R-:W-:Y:S02]  /*200d0*/  P2R R157, PR, RZ, 0x10 ;  /* 0x00000010ff9d7803 */ /* 0x000fe40000000000 */
[----:B------:R-:W-:-:S13]  /*200e0*/  LOP3.LUT P4, RZ, R149, 0x4, RZ, 0xc0, !PT ;  /* 0x0000000495ff7812 */ /* 0x000fda000788c0ff */
[----:B0-----:R-:W-:Y:S05]  /*200f0*/  WARPSYNC.COLLECTIVE R158, `(.L_x_29348) ;  /* 0x000000009e087348 */ /* 0x001fea0003c00000 */
[----:B------:R1:W2:Y:S02]  /*20100*/  SHFL.BFLY P6, R159, R161, R160, R163 ;  /* 0x0c0000a0a19f7389 */ /* 0x0002a400000c00a3 */
[----:B012---:R-:W-:Y:S01]  /*20110*/  ENDCOLLECTIVE ;  /* 0x000000000000791b */ /* 0x007fe20003800000 */
.L_x_29348:
[----:B------:R-:W-:Y:S02]  /*20120*/  P2R R156, PR, RZ, 0x20 ;  /* 0x00000020ff9c7803 */ /* 0x000fe40000000000 */
[----:B------:R-:W-:Y:S01]  /*20130*/  LOP3.LUT P5, RZ, R149, 0x2, RZ, 0xc0, !PT ;  /* 0x0000000295ff7812 */ /* 0x000fe200078ac0ff */
[----:B------:R-:W-:Y:S01]  /*20140*/  HFMA2.MMA R160, -RZ, RZ, 0, 2.384185791015625e-07 ;  /* 0x00000004ffa07435 */ /* 0x000fe200000001ff */
[----:B------:R-:W-:-:S05]  /*20150*/  MOV R76, R159 ;  /* 0x0000009f004c7202 */ /* 0x000fca0000000f00 */
[----:B------:R-:W-:-:S04]  /*20160*/  FADD.FTZ R151, R79, R76 ;  /* 0x0000004c4f977221 */ /* 0x000fc80000010000 */
[----:B------:R-:W-:-:S07]  /*20170*/  IMAD.MOV.U32 R161, RZ, RZ, R151 ;  /* 0x000000ffffa17224 */ /* 0x000fce00078e0097 */
[----:B------:R-:W-:Y:S05]  /*20180*/  WARPSYNC.COLLECTIVE R158, `(.L_x_29349) ;  /* 0x000000009e087348 */ /* 0x000fea0003c00000 */
[----:B------:R0:W1:Y:S02]  /*20190*/  SHFL.BFLY P6, R159, R161, R160, R163 ;  /* 0x0c0000a0a19f7389 */ /* 0x00006400000c00a3 */
[----:B01----:R-:W-:Y:S01]  /*201a0*/  ENDCOLLECTIVE ;  /* 0x000000000000791b */ /* 0x003fe20003800000 */
.L_x_29349:
[----:B------:R-:W-:Y:S02]  /*201b0*/  IMAD.MOV.U32 R160, RZ, RZ, 0x8 ;  /* 0x00000008ffa07424 */ /* 0x000fe400078e00ff */
[----:B------:R-:W-:-:S04]  /*201c0*/  IMAD.MOV.U32 R76, RZ, RZ, R159 ;  /* 0x000000ffff4c7224 */ /* 0x000fc800078e009f */
[----:B------:R-:W-:-:S05]  /*201d0*/  FADD.FTZ R152, R151, R76 ;  /* 0x0000004c97987221 */ /* 0x000fca0000010000 */
[----:B------:R-:W-:-:S07]  /*201e0*/  MOV R161, R152 ;  /* 0x0000009800a17202 */ /* 0x000fce0000000f00 */
[----:B------:R-:W-:Y:S05]  /*201f0*/  WARPSYNC.COLLECTIVE R158, `(.L_x_29350) ;  /* 0x000000009e087348 */ /* 0x000fea0003c00000 */
[----:B------:R0:W1:Y:S02]  /*20200*/  SHFL.BFLY P6, R159, R161, R160, R163 ;  /* 0x0c0000a0a19f7389 */ /* 0x00006400000c00a3 */
[----:B01----:R-:W-:Y:S01]  /*20210*/  ENDCOLLECTIVE ;  /* 0x000000000000791b */ /* 0x003fe20003800000 */
.L_x_29350:
[----:B------:R-:W-:Y:S01]  /*20220*/  HFMA2.MMA R160, -RZ, RZ, 0, 9.5367431640625e-07 ;  /* 0x00000010ffa07435 */ /* 0x000fe200000001ff */
[----:B------:R-:W-:-:S05]  /*20230*/  MOV R153, R159 ;  /* 0x0000009f00997202 */ /* 0x000fca0000000f00 */
[----:B------:R-:W-:-:S04]  /*20240*/  FADD.FTZ R154, R152, R153 ;  /* 0x00000099989a7221 */ /* 0x000fc80000010000 */
[----:B------:R-:W-:-:S07]  /*20250*/  IMAD.MOV.U32 R161, RZ, RZ, R154 ;  /* 0x000000ffffa17224 */ /* 0x000fce00078e009a */
[----:B------:R-:W-:Y:S05]  /*20260*/  WARPSYNC.COLLECTIVE R158, `(.L_x_29351) ;  /* 0x000000009e087348 */ /* 0x000fea0003c00000 */
[----:B------:R0:W1:Y:S02]  /*20270*/  SHFL.BFLY P6, R159, R161, R160, R163 ;  /* 0x0c0000a0a19f7389 */ /* 0x00006400000c00a3 */
[----:B01----:R-:W-:Y:S01]  /*20280*/  ENDCOLLECTIVE ;  /* 0x000000000000791b */ /* 0x003fe20003800000 */
.L_x_29351:
[----:B------:R-:W-:Y:S02]  /*20290*/  IMAD.MOV.U32 R160, RZ, RZ, 0x1 ;  /* 0x00000001ffa07424 */ /* 0x000fe400078e00ff */
[----:B------:R-:W-:Y:S01]  /*202a0*/  IMAD.MOV.U32 R153, RZ, RZ, R159 ;  /* 0x000000ffff997224 */ /* 0x000fe200078e009f */
[----:B------:R-:W-:-:S03]  /*202b0*/  LOP3.LUT P6, RZ, R149, 0x10, RZ, 0xc0, !PT ;  /* 0x0000001095ff7812 */ /* 0x000fc600078cc0ff */
        /* <DEDUP_REMOVED lines=91> */
.L_x_29352:
[----:B------:R-:W-:Y:S01]  /*20870*/  HFMA2.MMA R160, -RZ, RZ, 0, 1.1920928955078125e-07 ;  /* 0x00000002ffa07435 */ /* 0x000fe200000001ff */
[----:B------:R-:W-:-:S05]  /*20880*/  MOV R77, R159 ;  /* 0x0000009f004d7202 */ /* 0x000fca0000000f00 */
[----:B------:R-:W-:-:S04]  /*20890*/  FADD.FTZ R77, R76, R77 ;  /* 0x0000004d4c4d7221 */ /* 0x000fc80000010000 */
[----:B------:R-:W-:-:S07]  /*208a0*/  IMAD.MOV.U32 R161, RZ, RZ, R77 ;  /* 0x000000ffffa17224 */ /* 0x000fce00078e004d */
[----:B------:R-:W-:Y:S05]  /*208b0*/  WARPSYNC.COLLECTIVE R158, `(.L_x_29353) ;  /* 0x000000009e087348 */ /* 0x000fea0003c00000 */
[----:B------:R0:W1:Y:S02]  /*208c0*/  SHFL.BFLY P6, R159, R161, R160, R163 ;  /* 0x0c0000a0a19f7389 */ /* 0x00006400000c00a3 */
[----:B01----:R-:W-:Y:S01]  /*208d0*/  ENDCOLLECTIVE ;  /* 0x000000000000791b */ /* 0x003fe20003800000 */
.L_x_29353:
[----:B------:R-:W-:Y:S02]  /*208e0*/  IMAD.MOV.U32 R160, RZ, RZ, 0x4 ;  /* 0x00000004ffa07424 */ /* 0x000fe400078e00ff */
[----:B------:R-:W-:-:S04]  /*208f0*/  IMAD.MOV.U32 R152, RZ, RZ, R159 ;  /* 0x000000ffff987224 */ /* 0x000fc800078e009f */
[----:B------:R-:W-:-:S05]  /*20900*/  FADD.FTZ R152, R77, R152 ;  /* 0x000000984d987221 */ /* 0x000fca0000010000 */
[----:B------:R-:W-:-:S07]  /*20910*/  MOV R161, R152 ;  /* 0x0000009800a17202 */ /* 0x000fce0000000f00 */
[----:B------:R-:W-:Y:S05]  /*20920*/  WARPSYNC.COLLECTIVE R158, `(.L_x_29354) ;  /* 0x000000009e087348 */ /* 0x000fea0003c00000 */
[----:B------:R0:W1:Y:S02]  /*20930*/  SHFL.BFLY P6, R159, R161, R160, R163 ;  /* 0x0c0000a0a19f7389 */ /* 0x00006400000c00a3 */
[----:B01----:R-:W-:Y:S01]  /*20940*/  ENDCOLLECTIVE ;  /* 0x000000000000791b */ /* 0x003fe20003800000 */
.L_x_29354:
[----:B------:R-:W-:Y:S01]  /*20950*/  HFMA2.MMA R160, -RZ, RZ, 0, 4.76837158203125e-07 ;  /* 0x00000008ffa07435 */ /* 0x000fe200000001ff */
[----:B------:R-:W-:-:S05]  /*20960*/  MOV R79, R159 ;  /* 0x0000009f004f7202 */ /* 0x000fca0000000f00 */
[----:B------:R-:W-:-:S04]  /*20970*/  FADD.FTZ R79, R152, R79 ;  /* 0x0000004f984f7221 */ /* 0x000fc80000010000 */
[----:B------:R-:W-:-:S07]  /*20980*/  IMAD.MOV.U32 R161, RZ, RZ, R79 ;  /* 0x000000ffffa17224 */ /* 0x000fce00078e004f */
[----:B------:R-:W-:Y:S05]  /*20990*/  WARPSYNC.COLLECTIVE R158, `(.L_x_29355) ;  /* 0x000000009e087348 */ /* 0x000fea0003c00000 */
[----:B------:R0:W1:Y:S02]  /*209a0*/  SHFL.BFLY P6, R159, R161, R160, R163 ;  /* 0x0c0000a0a19f7389 */ /* 0x00006400000c00a3 */
[----:B01----:R-:W-:Y:S01]  /*209b0*/  ENDCOLLECTIVE ;  /* 0x000000000000791b */ /* 0x003fe20003800000 */
.L_x_29355:
[----:B------:R-:W-:Y:S02]  /*209c0*/  IMAD.MOV.U32 R160, RZ, RZ, 0x10 ;  /* 0x00000010ffa07424 */ /* 0x000fe400078e00ff */
[----:B------:R-:W-:-:S04]  /*209d0*/  IMAD.MOV.U32 R154, RZ, RZ, R159 ;  /* 0x000000ffff9a7224 */ /* 0x000fc800078e009f */
[----:B------:R-:W-:-:S05]  /*209e0*/  FADD.FTZ R154, R79, R154 ;  /* 0x0000009a4f9a7221 */ /* 0x000fca0000010000 */
[----:B------:R-:W-:-:S07]  /*209f0*/  MOV R161, R154 ;  /* 0x0000009a00a17202 */ /* 0x000fce0000000f00 */
[----:B------:R-:W-:Y:S05]  /*20a00*/  WARPSYNC.COLLECTIVE R158, `(.L_x_29356) ;  /* 0x000000009e087348 */ /* 0x000fea0003c00000 */
[----:B------:R0:W1:Y:S02]  /*20a10*/  SHFL.BFLY P6, R159, R161, R160, R163 ;  /* 0x0c0000a0a19f7389 */ /* 0x00006400000c00a3 */
[----:B01----:R-:W-:Y:S01]  /*20a20*/  ENDCOLLECTIVE ;  /* 0x000000000000791b */ /* 0x003fe20003800000 */
.L_x_29356:
[----:B------:R-:W-:Y:S01]  /*20a30*/  MOV R155, R159 ;  /* 0x0000009f009b7202 */ /* 0x000fe20000000f00 */
[----:B------:R-:W-:Y:S06]  /*20a40*/  BRA `(.L_x_29357) ;  /* 0xffffffe400e87947 */ /* 0x000fec000383ffff */
.L_x_29358:
        /* <DEDUP_REMOVED lines=11> */
.L_x_33698:


//--------------------- .text._ZN10layer_norm31ln_parallel_residual_fwd_kernelINS_13Kernel_traitsI6__halfffffjLj1280ELj1ELj4ELj1ELj16ENS_18Kernel_traits_baseILj1280ES2_ffffjLj128EEEEELb1ELb1ELb1EEEvNS_9FwdParamsE --------------------------
	.section	.text._ZN10layer_norm31ln_parallel_residual_fwd_kernelINS_13Kernel_traitsI6__halfffffjLj1280ELj1ELj4ELj1ELj16ENS_18Kernel_traits_baseILj1280ES2_ffffjLj128EEEEELb1ELb1ELb1EEEvNS_9FwdParamsE,"ax",@progbits
	.align	128
        .global         _ZN10layer_norm31ln_parallel_residual_fwd_kernelINS_13Kernel_traitsI6__halfffffjLj1280ELj1ELj4ELj1ELj16ENS_18Kernel_traits_baseILj1280ES2_ffffjLj128EEEEELb1ELb1ELb1EEEvNS_9FwdParamsE
        .type           _ZN10layer_norm31ln_parallel_residual_fwd_kernelINS_13Kernel_traitsI6__halfffffjLj1280ELj1ELj4ELj1ELj16ENS_18Kernel_traits_baseILj1280ES2_ffffjLj128EEEEELb1ELb1ELb1EEEvNS_9FwdParamsE,@function
        .size           _ZN10layer_norm31ln_parallel_residual_fwd_kernelINS_13Kernel_traitsI6__halfffffjLj1280ELj1ELj4ELj1ELj16ENS_18Kernel_traits_baseILj1280ES2_ffffjLj128EEEEELb1ELb1ELb1EEEvNS_9FwdParamsE,(.L_x_33699 - _ZN10layer_norm31ln_parallel_residual_fwd_kernelINS_13Kernel_traitsI6__halfffffjLj1280ELj1ELj4ELj1ELj16ENS_18Kernel_traits_baseILj1280ES2_ffffjLj128EEEEELb1ELb1ELb1EEEvNS_9FwdParamsE)
        .other          _ZN10layer_norm31ln_parallel_residual_fwd_kernelINS_13Kernel_traitsI6__halfffffjLj1280ELj1ELj4ELj1ELj16ENS_18Kernel_traits_baseILj1280ES2_ffffjLj128EEEEELb1ELb1ELb1EEEvNS_9FwdParamsE,@"STO_CUDA_ENTRY STV_DEFAULT"
_ZN10layer_norm31ln_parallel_residual_fwd_kernelINS_13Kernel_traitsI6__halfffffjLj1280ELj1ELj4ELj1ELj16ENS_18Kernel_traits_baseILj1280ES2_ffffjLj128EEEEELb1ELb1ELb1EEEvNS_9FwdParamsE:
.text._ZN10layer_norm31ln_parallel_residual_fwd_kernelINS_13Kernel_traitsI6__halfffffjLj1280ELj1ELj4ELj1ELj16ENS_18Kernel_traits_baseILj1280ES2_ffffjLj128EEEEELb1ELb1ELb1EEEvNS_9FwdParamsE:
        /* <DEDUP_REMOVED lines=13> */
[----:B------:R-:W-:Y:S01]  /*00d0*/  ULDC UR10, c[0x0][0x214] ;  /* 0x00008500000a7ab9 */ /* 0x000fe20000000800 */
        /* <DEDUP_REMOVED lines=51> */
[----:B------:R-:W-:Y:S01]  /*0410*/  UIADD3 UR34, UR7, 0x646e171e, URZ ;  /* 0x646e171e07227890 */ /* 0x000fe2000fffe03f */
[----:B------:R-:W-:Y:S01]  /*0420*/  IMAD.WIDE.U32 R4, R5, -0x326172a9, RZ ;  /* 0xcd9e8d5705047825 */ /* 0x000fe200078e00ff */
[----:B------:R-:W-:-:S03]  /*0430*/  IADD3 R6, P1, R0, UR8, RZ ;  /* 0x0000000800067c10 */ /* 0x000fc6000ff3e0ff */
[----:B------:R-:W-:Y:S01]  /*0440*/  IMAD.WIDE.U32 R2, R2, -0x2daee0ad, RZ ;  /* 0xd2511f5302027825 */ /* 0x000fe200078e00ff */
[----:B------:R-:W-:-:S04]  /*0450*/  LOP3.LUT R9, R5, UR33, R10, 0x96, !PT ;  /* 0x0000002105097c12 */ /* 0x000fc8000f8e960a */
[----:B------:R-:W-:Y:S01]  /*0460*/  LOP3.LUT R10, R3, UR34, R8, 0x96, !PT ;  /* 0x00000022030a7c12 */ /* 0x000fe2000f8e9608 */
[----:B------:R-:W-:Y:S01]  /*0470*/  IMAD.X R7, RZ, RZ, UR9, P1 ;  /* 0x00000009ff077e24 */ /* 0x000fe200088e06ff */
[----:B------:R-:W-:Y:S01]  /*0480*/  SHF.R.U32.HI R3, RZ, 0x5, R165 ;  /* 0x00000005ff037819 */ /* 0x000fe200000116a5 */
[----:B------:R-:W-:Y:S01]  /*0490*/  UIADD3 UR35, UR6, 0x5384540f, URZ ;  /* 0x5384540f06237890 */ /* 0x000fe2000fffe03f */
[----:B------:R-:W-:Y:S01]  /*04a0*/  IMAD.WIDE.U32 R8, R9, -0x2daee0ad, RZ ;  /* 0xd2511f5309087825 */ /* 0x000fe200078e00ff */
[----:B------:R-:W-:Y:S01]  /*04b0*/  UIADD3 UR36, UR7, 0x1fd5c5a3, URZ ;  /* 0x1fd5c5a307247890 */ /* 0x000fe2000fffe03f */
[----:B------:R0:W5:Y:S01]  /*04c0*/  @P0 LDG.E.64 R120, desc[UR4][R6.64] ;  /* 0x0000000406780981 */ /* 0x000162000c1e1b00 */
[----:B------:R-:W-:Y:S01]  /*04d0*/  ULDC.64 UR8, c[0x0][0x260] ;  /* 0x0000980000087ab9 */ /* 0x000fe20000000a00 */
[----:B------:R-:W-:Y:S02]  /*04e0*/  IMAD R3, R12, 0x4, R3 ;  /* 0x000000040c037824 */ /* 0x000fe400078e0203 */
[----:B------:R0:W5:Y:S04]  /*04f0*/  @P0 LDG.E.64 R116, desc[UR4][R6.64+0x100] ;  /* 0x0001000406740981 */ /* 0x000168000c1e1b00 */
[----:B------:R0:W5:Y:S04]  /*0500*/  @P0 LDG.E.64 R110, desc[UR4][R6.64+0x200] ;  /* 0x00020004066e0981 */ /* 0x000168000c1e1b00 */
[----:B------:R0:W5:Y:S04]  /*0510*/  @P0 LDG.E.64 R20, desc[UR4][R6.64+0x300] ;  /* 0x0003000406140981 */ /* 0x000168000c1e1b00 */
[----:B------:R0:W5:Y:S04]  /*0520*/  @P0 LDG.E.64 R22, desc[UR4][R6.64+0x400] ;  /* 0x0004000406160981 */ /* 0x000168000c1e1b00 */
[----:B------:R0:W5:Y:S04]  /*0530*/  @P0 LDG.E.64 R24, desc[UR4][R6.64+0x500] ;  /* 0x0005000406180981 */ /* 0x000168000c1e1b00 */
[----:B------:R0:W5:Y:S04]  /*0540*/  @P0 LDG.E.64 R26, desc[UR4][R6.64+0x600] ;  /* 0x00060004061a0981 */ /* 0x000168000c1e1b00 */
[----:B------:R0:W5:Y:S04]  /*0550*/  @P0 LDG.E.64 R28, desc[UR4][R6.64+0x700] ;  /* 0x00070004061c0981 */ /* 0x000168000c1e1b00 */
[----:B------:R0:W5:Y:S04]  /*0560*/  @P0 LDG.E.64 R12, desc[UR4][R6.64+0x800] ;  /* 0x00080004060c0981 */ /* 0x000168000c1e1b00 */
[----:B------:R0:W5:Y:S01]  /*0570*/  @P0 LDG.E.64 R18, desc[UR4][R6.64+0x900] ;  /* 0x0009000406120981 */ /* 0x000162000c1e1b00 */
[----:B------:R-:W-:Y:S01]  /*0580*/  IMAD.WIDE.U32 R10, R10, -0x326172a9, RZ ;  /* 0xcd9e8d570a0a7825 */ /* 0x000fe200078e00ff */
[----:B------:R-:W-:-:S02]  /*0590*/  ISETP.GE.AND P1, PT, R3, UR10, PT ;  /* 0x0000000a03007c0c */ /* 0x000fc4000bf26270 */
[----:B------:R-:W-:Y:S02]  /*05a0*/  LOP3.LUT R2, R9, UR36, R2, 0x96, !PT ;  /* 0x0000002409027c12 */ /* 0x000fe4000f8e9602 */
        /* <DEDUP_REMOVED lines=22> */
[----:B------:R-:W-:Y:S01]  /*0710*/  @!P0 CS2R R24, SRZ ;  /* 0x0000000000188805 */ /* 0x000fe2000001ff00 */
[----:B------:R-:W-:Y:S01]  /*0720*/  UIADD3 UR40, UR7, -0x695add53, URZ ;  /* 0x96a522ad07287890 */ /* 0x000fe2000fffe03f */
[----:B------:R-:W-:Y:S01]  /*0730*/  IMAD R0, R14, -0x2daee0ad, RZ ;  /* 0xd2511f530e007824 */ /* 0x000fe200078e02ff */
[----:B------:R-:W-:Y:S01]  /*0740*/  @!P0 CS2R R26, SRZ ;  /* 0x00000000001a8805 */ /* 0x000fe2000001ff00 */
[----:B------:R-:W-:Y:S01]  /*0750*/  IMAD.HI.U32 R7, R38, -0x2daee0ad, RZ ;  /* 0xd2511f5326077827 */ /* 0x000fe200078e00ff */
[----:B------:R-:W-:Y:S01]  /*0760*/  UIADD3 UR39, UR6, -0x700cb87f, URZ ;  /* 0x8ff3478106277890 */ /* 0x000fe2000fffe03f */
[----:B------:R-:W-:Y:S02]  /*0770*/  SHF.R.U64 R90, R20, 0x10, R21 ;  /* 0x00000010145a7819 */ /* 0x000fe40000001215 */
[----:B------:R-:W-:-:S02]  /*0780*/  @!P0 CS2R R28, SRZ ;  /* 0x00000000001c8805 */ /* 0x000fc4000001ff00 */
[----:B------:R-:W-:Y:S01]  /*0790*/  SHF.R.U32.HI R87, RZ, 0x10, R21 ;  /* 0x00000010ff577819 */ /* 0x000fe20000011615 */
[----:B------:R-:W-:Y:S01]  /*07a0*/  HADD2.F32 R88, -RZ, R21.H0_H0 ;  /* 0x20000015ff587230 */ /* 0x000fe20000004100 */
[--C-:B------:R-:W-:Y:S01]  /*07b0*/  SHF.R.U64 R21, R22, 0x10, R23.reuse ;  /* 0x0000001016157819 */ /* 0x100fe20000001217 */
[----:B------:R-:W-:Y:S01]  /*07c0*/  IMAD R2, R2, -0x326172a9, RZ ;  /* 0xcd9e8d5702027824 */ /* 0x000fe200078e02ff */
[----:B------:R-:W-:Y:S01]  /*07d0*/  @!P0 CS2R R120, SRZ ;  /* 0x0000000000788805 */ /* 0x000fe2000001ff00 */
[----:B------:R-:W-:Y:S01]  /*07e0*/  IMAD.HI.U32 R9, R39, -0x326172a9, RZ ;  /* 0xcd9e8d5727097827 */ /* 0x000fe200078e00ff */
[----:B------:R-:W-:Y:S02]  /*07f0*/  @!P0 CS2R R116, SRZ ;  /* 0x0000000000748805 */ /* 0x000fe4000001ff00 */
[----:B------:R-:W-:Y:S02]  /*0800*/  @!P0 CS2R R110, SRZ ;  /* 0x00000000006e8805 */ /* 0x000fe4000001ff00 */
[----:B------:R-:W-:Y:S01]  /*0810*/  @!P0 CS2R R12, SRZ ;  /* 0x00000000000c8805 */ /* 0x000fe2000001ff00 */
[----:B------:R-:W-:Y:S01]  /*0820*/  HADD2.F32 R86, -RZ, R22.H0_H0 ;  /* 0x20000016ff567230 */ /* 0x000fe20000004100 */
[----:B------:R-:W-:Y:S01]  /*0830*/  SHF.R.U32.HI R22, RZ, 0x10, R23 ;  /* 0x00000010ff167819 */ /* 0x000fe20000011617 */
[----:B0-----:R-:W-:Y:S01]  /*0840*/  HADD2.F32 R4, -RZ, R23.H0_H0 ;  /* 0x20000017ff047230 */ /* 0x001fe20000004100 */
[----:B------:R-:W-:Y:S01]  /*0850*/  SHF.R.U64 R23, R24, 0x10, R25 ;  /* 0x0000001018177819 */ /* 0x000fe20000001219 */
[----:B------:R-:W-:Y:S01]  /*0860*/  HADD2.F32 R5, -RZ, R24.H0_H0 ;  /* 0x20000018ff057230 */ /* 0x000fe20000004100 */
[----:B------:R-:W-:-:S02]  /*0870*/  @!P0 CS2R R18, SRZ ;  /* 0x0000000000128805 */ /* 0x000fc4000001ff00 */
[----:B------:R-:W-:Y:S01]  /*0880*/  LOP3.LUT R0, R7, UR40, R0, 0x96, !PT ;  /* 0x0000002807007c12 */ /* 0x000fe2000f8e9600 */
[----:B------:R-:W-:Y:S01]  /*0890*/  HADD2.F32 R6, -RZ, R25.H0_H0 ;  /* 0x20000019ff067230 */ /* 0x000fe20000004100 */
[----:B------:R-:W-:Y:S01]  /*08a0*/  SHF.R.U32.HI R24, RZ, 0x10, R25 ;  /* 0x00000010ff187819 */ /* 0x000fe20000011619 */
[----:B------:R-:W-:Y:S01]  /*08b0*/  HADD2.F32 R7, -RZ, R26.H0_H0 ;  /* 0x2000001aff077230 */ /* 0x000fe20000004100 */
        /* <DEDUP_REMOVED lines=11> */
[----:B------:R-:W-:Y:S01]  /*0970*/  ULDC.64 UR8, c[0x0][0x228] ;  /* 0x00008a0000087ab9 */ /* 0x000fe20000000a00 */
[----:B------:R-:W-:Y:S01]  /*0980*/  SHF.R.U32.HI R28, RZ, 0x10, R29 ;  /* 0x00000010ff1c7819 */ /* 0x000fe2000001161d */
        /* <DEDUP_REMOVED lines=14> */
[----:B------:R-:W-:Y:S01]  /*0a70*/  SHF.R.U32.HI R80, RZ, 0x10, R19 ;  /* 0x00000010ff507819 */ /* 0x000fe20000011613 */
[----:B------:R-:W-:Y:S01]  /*0a80*/  HADD2.F32 R11, -RZ, R12.H0_H0 ;  /* 0x2000000cff0b7230 */ /* 0x000fe20000004100 */
[----:B------:R-:W-:Y:S01]  /*0a90*/  ISETP.NE.U32.AND P0, PT, RZ, UR8, PT ;  /* 0x00000008ff007c0c */ /* 0x000fe2000bf05070 */
[----:B------:R-:W-:Y:S01]  /*0aa0*/  HADD2.F32 R12, -RZ, R13.H0_H0 ;  /* 0x2000000dff0c7230 */ /* 0x000fe20000004100 */
[----:B------:R-:W-:Y:S01]  /*0ab0*/  BSSY B0, `(.L_x_29359) ;  /* 0x0001dc5000007945 */ /* 0x000fe20003800000 */
[----:B------:R-:W-:Y:S01]  /*0ac0*/  HADD2.F32 R91, -RZ, R20.H0_H0 ;  /* 0x20000014ff5b7230 */ /* 0x000fe20000004100 */
[----:B------:R-:W-:Y:S01]  /*0ad0*/  LOP3.LUT R108, R108, 0x3, RZ, 0xc0, !PT ;  /* 0x000000036c6c7812 */ /* 0x000fe200078ec0ff */
[----:B------:R-:W-:Y:S01]  /*0ae0*/  HADD2.F32 R13, -RZ, R18.H0_H0 ;  /* 0x20000012ff0d7230 */ /* 0x000fe20000004100 */
[----:B------:R-:W-:Y:S01]  /*0af0*/  LOP3.LUT R89, R165, 0x1f, RZ, 0xc0, !PT ;  /* 0x0000001fa5597812 */ /* 0x000fe200078ec0ff */
[----:B------:R-:W-:Y:S02]  /*0b00*/  HADD2.F32 R14, -RZ, R19.H0_H0 ;  /* 0x20000013ff0e7230 */ /* 0x000fe40000004100 */
[----:B------:R-:W-:-:S02]  /*0b10*/  HADD2.F32 R121, -RZ, R121.H0_H0 ;  /* 0x20000079ff797230 */ /* 0x000fc40000004100 */
[----:B------:R-:W-:Y:S02]  /*0b20*/  HADD2.F32 R117, -RZ, R117.H0_H0 ;  /* 0x20000075ff757230 */ /* 0x000fe40000004100 */
[----:B------:R-:W-:Y:S02]  /*0b30*/  HADD2.F32 R115, -RZ, R110.H0_H0 ;  /* 0x2000006eff737230 */ /* 0x000fe40000004100 */
[----:B------:R-:W-:Y:S02]  /*0b40*/  HADD2.F32 R111, -RZ, R111.H0_H0 ;  /* 0x2000006fff6f7230 */ /* 0x000fe40000004100 */
[----:B------:R-:W-:Y:S02]  /*0b50*/  IMAD R18, R39, -0x326172a9, RZ ;  /* 0xcd9e8d5727127824 */ /* 0x000fe400078e02ff */
[----:B------:R-:W-:Y:S02]  /*0b60*/  IMAD R20, R38, -0x2daee0ad, RZ ;  /* 0xd2511f5326147824 */ /* 0x000fe400078e02ff */
[----:B------:R-:W-:-:S02]  /*0b70*/  IMAD.MOV.U32 R19, RZ, RZ, RZ ;  /* 0x000000ffff137224 */ /* 0x000fc400078e00ff */
        /* <DEDUP_REMOVED lines=20> */
[----:B------:R-:W-:Y:S01]  /*0cc0*/  ISETP.NE.AND.EX P0, PT, RZ, UR9, PT, P0 ;  /* 0x00000009ff007c0c */ /* 0x000fe2000bf05300 */
[----:B------:R-:W-:Y:S01]  /*0cd0*/  UISETP.NE.AND UP0, UPT, UR16, URZ, UPT ;  /* 0x0000003f1000728c */ /* 0x000fe2000bf05270 */
[----:B------:R-:W-:Y:S02]  /*0ce0*/  ULDC.64 UR8, c[0x0][0x228] ;  /* 0x00008a0000087ab9 */ /* 0x000fe40000000a00 */
[----:B------:R-:W-:Y:S01]  /*0cf0*/  ULDC.64 UR16, c[0x0][0x248] ;  /* 0x0000920000107ab9 */ /* 0x000fe20000000a00 */
[--C-:B--2---:R-:W-:Y:S01]  /*0d00*/  SHF.R.U64 R163, R32, 0x10, R33.reuse ;  /* 0x0000001020a37819 */ /* 0x104fe20000001221 */
[----:B------:R-:W-:Y:S01]  /*0d10*/  HADD2.F32 R164, -RZ, R32.H0_H0 ;  /* 0x20000020ffa47230 */ /* 0x000fe20000004100 */
[----:B------:R-:W-:Y:S01]  /*0d20*/  SHF.R.U32.HI R37, RZ, 0x10, R33 ;  /* 0x00000010ff257819 */ /* 0x000fe20000011621 */
[----:B------:R-:W-:Y:S01]  /*0d30*/  HADD2.F32 R162, -RZ, R33.H0_H0 ;  /* 0x20000021ffa27230 */ /* 0x000fe20000004100 */
[--C-:B---3--:R-:W-:Y:S01]  /*0d40*/  SHF.R.U64 R134, R132, 0x10, R133.reuse ;  /* 0x0000001084867819 */ /* 0x108fe20000001285 */
[----:B------:R-:W-:Y:S01]  /*0d50*/  HADD2.F32 R136, -RZ, R132.H0_H0 ;  /* 0x20000084ff887230 */ /* 0x000fe20000004100 */
[----:B------:R-:W-:-:S02]  /*0d60*/  SHF.R.U32.HI R132, RZ, 0x10, R133 ;  /* 0x00000010ff847819 */ /* 0x000fc40000011685 */
[--C-:B----4-:R-:W-:Y:S01]  /*0d70*/  SHF.R.U64 R130, R128, 0x10, R129.reuse ;  /* 0x0000001080827819 */ /* 0x110fe20000001281 */
[----:B------:R-:W-:Y:S01]  /*0d80*/  HADD2.F32 R131, -RZ, R128.H0_H0 ;  /* 0x20000080ff837230 */ /* 0x000fe20000004100 */
[----:B------:R-:W-:Y:S02]  /*0d90*/  SHF.R.U32.HI R128, RZ, 0x10, R129 ;  /* 0x00000010ff807819 */ /* 0x000fe40000011681 */
[--C-:B------:R-:W-:Y:S01]  /*0da0*/  SHF.R.U64 R126, R124, 0x10, R125.reuse ;  /* 0x000000107c7e7819 */ /* 0x100fe2000000127d */
[----:B------:R-:W-:Y:S01]  /*0db0*/  HADD2.F32 R127, -RZ, R124.H0_H0 ;  /* 0x2000007cff7f7230 */ /* 0x000fe20000004100 */
[----:B------:R-:W-:Y:S02]  /*0dc0*/  SHF.R.U32.HI R124, RZ, 0x10, R125 ;  /* 0x00000010ff7c7819 */ /* 0x000fe4000001167d */
[--C-:B------:R-:W-:Y:S02]  /*0dd0*/  SHF.R.U64 R159, R160, 0x10, R161.reuse ;  /* 0x00000010a09f7819 */ /* 0x100fe400000012a1 */
[----:B------:R-:W-:-:S02]  /*0de0*/  SHF.R.U32.HI R36, RZ, 0x10, R161 ;  /* 0x00000010ff247819 */ /* 0x000fc400000116a1 */
[--C-:B------:R-:W-:Y:S02]  /*0df0*/  SHF.R.U64 R155, R156, 0x10, R157.reuse ;  /* 0x000000109c9b7819 */ /* 0x100fe4000000129d */
[----:B------:R-:W-:Y:S02]  /*0e00*/  SHF.R.U32.HI R35, RZ, 0x10, R157 ;  /* 0x00000010ff237819 */ /* 0x000fe4000001169d */
[--C-:B------:R-:W-:Y:S02]  /*0e10*/  SHF.R.U64 R151, R152, 0x10, R153.reuse ;  /* 0x0000001098977819 */ /* 0x100fe40000001299 */
[----:B------:R-:W-:Y:S02]  /*0e20*/  SHF.R.U32.HI R34, RZ, 0x10, R153 ;  /* 0x00000010ff227819 */ /* 0x000fe40000011699 */
[--C-:B------:R-:W-:Y:S02]  /*0e30*/  SHF.R.U64 R147, R148, 0x10, R149.reuse ;  /* 0x0000001094937819 */ /* 0x100fe40000001295 */
[----:B------:R-:W-:-:S02]  /*0e40*/  SHF.R.U32.HI R33, RZ, 0x10, R149 ;  /* 0x00000010ff217819 */ /* 0x000fc40000011695 */
[--C-:B------:R-:W-:Y:S02]  /*0e50*/  SHF.R.U64 R143, R144, 0x10, R145.reuse ;  /* 0x00000010908f7819 */ /* 0x100fe40000001291 */
[----:B------:R-:W-:Y:S02]  /*0e60*/  SHF.R.U32.HI R32, RZ, 0x10, R145 ;  /* 0x00000010ff207819 */ /* 0x000fe40000011691 */
[--C-:B------:R-:W-:Y:S02]  /*0e70*/  SHF.R.U64 R139, R140, 0x10, R141.reuse ;  /* 0x000000108c8b7819 */ /* 0x100fe4000000128d */
[----:B------:R-:W-:Y:S01]  /*0e80*/  SHF.R.U32.HI R137, RZ, 0x10, R141 ;  /* 0x00000010ff897819 */ /* 0x000fe2000001168d */
        /* <DEDUP_REMOVED lines=35> */
.L_x_30011:
[----:B0-2---:R-:W0:Y:S01]  /*10c0*/  @P0 LDC.64 R36, c[0x0][0x228] ;  /* 0x00008a00ff240b82 */ /* 0x005e220000000a00 */
        /* <DEDUP_REMOVED lines=27> */
.L_x_29361:
[----:B------:R-:W-:-:S07]  /*1280*/  MOV R44, R18 ;  /* 0x00000012002c7202 */ /* 0x000fce0000000f00 */
.L_x_29362:
[----:B------:R-:W-:Y:S05]  /*1290*/  BSYNC B1 ;  /* 0x0000000000017941 */ /* 0x000fea0003800000 */
.L_x_29360:
        /* <DEDUP_REMOVED lines=16> */
.L_x_29366:
[----:B------:R-:W-:Y:S05]  /*13a0*/  BSYNC B2 ;  /* 0x0000000000027941 */ /* 0x000fea0003800000 */
.L_x_29365:
        /* <DEDUP_REMOVED lines=44> */
.L_x_29364:
[----:B------:R-:W-:Y:S05]  /*1670*/  BSYNC B1 ;  /* 0x0000000000017941 */ /* 0x000fea0003800000 */
.L_x_29363:
[----:B------:R-:W0:Y:S01]  /*1680*/  LDC R95, c[0x0][0x294] ;  /* 0x0000a500ff5f7b82 */ /* 0x000e220000000800 */
[----:B------:R-:W-:Y:S01]  /*1690*/  I2FP.F32.U32 R36, R44 ;  /* 0x0000002c00247245 */ /* 0x000fe20000201000 */
[----:B------:R-:W-:Y:S01]  /*16a0*/  IMAD.MOV.U32 R97, RZ, RZ, 0x2f800000 ;  /* 0x2f800000ff617424 */ /* 0x000fe200078e00ff */
[----:B------:R-:W-:Y:S02]  /*16b0*/  ISETP.NE.U32.AND P2, PT, RZ, UR8, PT ;  /* 0x00000008ff007c0c */ /* 0x000fe4000bf45070 */
[----:B------:R-:W-:Y:S01]  /*16c0*/  LOP3.LUT R85, R85, 0xfffffffd, RZ, 0xc0, !PT ;  /* 0xfffffffd55557812 */ /* 0x000fe200078ec0ff */
[----:B------:R-:W-:Y:S01]  /*16d0*/  FFMA.FTZ R36, R36, R97, 1.1641532182693481445e-10 ;  /* 0x2f00000024247423 */ /* 0x000fe20000010061 */
[----:B------:R-:W-:Y:S01]  /*16e0*/  ISETP.NE.AND.EX P2, PT, RZ, UR9, PT, P2 ;  /* 0x00000009ff007c0c */ /* 0x000fe2000bf45320 */
        /* <DEDUP_REMOVED lines=11> */
.L_x_29367:
        /* <DEDUP_REMOVED lines=12> */
.L_x_29370:
[----:B------:R-:W-:-:S07]  /*1860*/  MOV R32, R18 ;  /* 0x0000001200207202 */ /* 0x000fce0000000f00 */
.L_x_29371:
[----:B------:R-:W-:Y:S05]  /*1870*/  BSYNC B1 ;  /* 0x0000000000017941 */ /* 0x000fea0003800000 */
.L_x_29369:
        /* <DEDUP_REMOVED lines=16> */
.L_x_29375:
[----:B------:R-:W-:Y:S05]  /*1980*/  BSYNC B2 ;  /* 0x0000000000027941 */ /* 0x000fea0003800000 */
.L_x_29374:
        /* <DEDUP_REMOVED lines=44> */
.L_x_29373:
[----:B------:R-:W-:Y:S05]  /*1c50*/  BSYNC B1 ;  /* 0x0000000000017941 */ /* 0x000fea0003800000 */
.L_x_29372:
        /* <DEDUP_REMOVED lines=8> */
.L_x_29368:
        /* <DEDUP_REMOVED lines=12> */
.L_x_29377:
[----:B------:R-:W-:-:S07]  /*1da0*/  MOV R32, R18 ;  /* 0x0000001200207202 */ /* 0x000fce0000000f00 */
.L_x_29378:
[----:B------:R-:W-:Y:S05]  /*1db0*/  BSYNC B1 ;  /* 0x0000000000017941 */ /* 0x000fea0003800000 */
.L_x_29376:
        /* <DEDUP_REMOVED lines=16> */
.L_x_29382:
[----:B------:R-:W-:Y:S05]  /*1ec0*/  BSYNC B2 ;  /* 0x0000000000027941 */ /* 0x000fea0003800000 */
.L_x_29381:
        /* <DEDUP_REMOVED lines=44> */
.L_x_29380:
[----:B------:R-:W-:Y:S05]  /*2190*/  BSYNC B1 ;  /* 0x0000000000017941 */ /* 0x000fea0003800000 */
.L_x_29379:
        /* <DEDUP_REMOVED lines=11> */
.L_x_29383:
        /* <DEDUP_REMOVED lines=12> */
.L_x_29386:
[----:B------:R-:W-:-:S07]  /*2310*/  IMAD.MOV.U32 R42, RZ, RZ, R18 ;  /* 0x000000ffff2a7224 */ /* 0x000fce00078e0012 */
.L_x_29387:
[----:B------:R-:W-:Y:S05]  /*2320*/  BSYNC B1 ;  /* 0x0000000000017941 */ /* 0x000fea0003800000 */
.L_x_29385:
        /* <DEDUP_REMOVED lines=16> */
.L_x_29391:
[----:B------:R-:W-:Y:S05]  /*2430*/  BSYNC B2 ;  /* 0x0000000000027941 */ /* 0x000fea0003800000 */
.L_x_29390:
        /* <DEDUP_REMOVED lines=44> */
.L_x_29389:
[----:B------:R-:W-:Y:S05]  /*2700*/  BSYNC B1 ;  /* 0x0000000000017941 */ /* 0x000fea0003800000 */
.L_x_29388:
        /* <DEDUP_REMOVED lines=8> */
.L_x_29384:
        /* <DEDUP_REMOVED lines=12> */
.L_x_29393:
[----:B------:R-:W-:-:S07]  /*2850*/  IMAD.MOV.U32 R42, RZ, RZ, R18 ;  /* 0x000000ffff2a7224 */ /* 0x000fce00078e0012 */
.L_x_29394:
[----:B------:R-:W-:Y:S05]  /*2860*/  BSYNC B1 ;  /* 0x0000000000017941 */ /* 0x000fea0003800000 */
.L_x_29392:
        /* <DEDUP_REMOVED lines=16> */
.L_x_29398:
[----:B------:R-:W-:Y:S05]  /*2970*/  BSYNC B2 ;  /* 0x0000000000027941 */ /* 0x000fea0003800000 */
.L_x_29397:
        /* <DEDUP_REMOVED lines=44> */
.L_x_29396:
[----:B------:R-:W-:Y:S05]  /*2c40*/  BSYNC B1 ;  /* 0x0000000000017941 */ /* 0x000fea0003800000 */
.L_x_29395:
        /* <DEDUP_REMOVED lines=11> */
.L_x_29399:
        /* <DEDUP_REMOVED lines=12> */
.L_x_29402:
[----:B------:R-:W-:-:S07]  /*2dc0*/  IMAD.MOV.U32 R34, RZ, RZ, R18 ;  /* 0x000000ffff227224 */ /* 0x000fce00078e0012 */
.L_x_29403:
[----:B------:R-:W-:Y:S05]  /*2dd0*/  BSYNC B1 ;  /* 0x0000000000017941 */ /* 0x000fea0003800000 */
.L_x_29401:
        /* <DEDUP_REMOVED lines=16> */
.L_x_29407:
[----:B------:R-:W-:Y:S05]  /*2ee0*/  BSYNC B2 ;  /* 0x0000000000027941 */ /* 0x000fea0003800000 */
.L_x_29406:
        /* <DEDUP_REMOVED lines=44> */
.L_x_29405:
[----:B------:R-:W-:Y:S05]  /*31b0*/  BSYNC B1 ;  /* 0x0000000000017941 */ /* 0x000fea0003800000 */
.L_x_29404:
        /* <DEDUP_REMOVED lines=8> */
.L_x_29400:
        /* <DEDUP_REMOVED lines=12> */
.L_x_29409:
[----:B------:R-:W-:-:S07]  /*3300*/  IMAD.MOV.U32 R34, RZ, RZ, R18 ;  /* 0x000000ffff227224 */ /* 0x000fce00078e0012 */
.L_x_29410:
[----:B------:R-:W-:Y:S05]  /*3310*/  BSYNC B1 ;  /* 0x0000000000017941 */ /* 0x000fea0003800000 */
.L_x_29408:
        /* <DEDUP_REMOVED lines=16> */
.L_x_29414:
[----:B------:R-:W-:Y:S05]  /*3420*/  BSYNC B2 ;  /* 0x0000000000027941 */ /* 0x000fea0003800000 */
.L_x_29413:
        /* <DEDUP_REMOVED lines=44> */
.L_x_29412:
[----:B------:R-:W-:Y:S05]  /*36f0*/  BSYNC B1 ;  /* 0x0000000000017941 */ /* 0x000fea0003800000 */
.L_x_29411:
        /* <DEDUP_REMOVED lines=11> */
.L_x_29415:
        /* <DEDUP_REMOVED lines=12> */
.L_x_29418:
[----:B------:R-:W-:-:S07]  /*3870*/  MOV R40, R18 ;  /* 0x0000001200287202 */ /* 0x000fce0000000f00 */
.L_x_29419:
[----:B------:R-:W-:Y:S05]  /*3880*/  BSYNC B1 ;  /* 0x0000000000017941 */ /* 0x000fea0003800000 */
.L_x_29417:
        /* <DEDUP_REMOVED lines=18> */
.L_x_29423:
[----:B------:R-:W-:Y:S05]  /*39b0*/  BSYNC B2 ;  /* 0x0000000000027941 */ /* 0x000fea0003800000 */
.L_x_29422:
        /* <DEDUP_REMOVED lines=44> */
.L_x_29421:
[----:B------:R-:W-:Y:S05]  /*3c80*/  BSYNC B1 ;  /* 0x0000000000017941 */ /* 0x000fea0003800000 */
.L_x_29420:
        /* <DEDUP_REMOVED lines=8> */
.L_x_29416:
[----:B------:R-:W-:Y:S01]  /*3d10*/  LOP3.LUT P6, RZ, R85, 0x2, RZ, 0xc0, !PT ;  /* 0x0000000255ff7812 */ /* 0x000fe200078cc0ff */
[C---:B------:R-:W-:Y:S01]  /*3d20*/  IMAD.SHL.U32 R42, R94.reuse, 0x4, RZ ;  /* 0x000000045e2a7824 */ /* 0x040fe200078e00ff */
[----:B------:R-:W-:Y:S01]  /*3d30*/  SEL R33, RZ, 0x1000000, P5 ;  /* 0x01000000ff217807 */ /* 0x000fe20002800000 */
[----:B------:R-:W0:Y:S01]  /*3d40*/  @P0 LDC.64 R38, c[0x0][0x228] ;  /* 0x00008a00ff260b82 */ /* 0x000e220000000a00 */
[----:B------:R-:W-:Y:S02]  /*3d50*/  SEL R36, RZ, 0x10000, P4 ;  /* 0x00010000ff247807 */ /* 0x000fe40002000000 */
[----:B------:R-:W-:Y:S02]  /*3d60*/  SEL R37, RZ, 0x100, P3 ;  /* 0x00000100ff257807 */ /* 0x000fe40001800000 */
[----:B------:R-:W-:Y:S02]  /*3d70*/  LEA R32, P3, R94, UR12, 0x4 ;  /* 0x0000000c5e207c11 */ /* 0x000fe4000f8620ff */
[----:B------:R-:W-:Y:S01]  /*3d80*/  IADD3 R37, R37, R33, R36 ;  /* 0x0000002125257210 */ /* 0x000fe20007ffe024 */
[----:B------:R-:W1:Y:S01]  /*3d90*/  @P1 LDC.64 R34, c[0x0][0x230] ;  /* 0x00008c00ff221b82 */ /* 0x000e620000000a00 */
[----:B------:R-:W-:-:S02]  /*3da0*/  SEL R40, RZ, 0x1, P6 ;  /* 0x00000001ff287807 */ /* 0x000fc40003000000 */
[----:B------:R-:W-:Y:S02]  /*3db0*/  LEA.HI.X R33, R94, UR13, RZ, 0x4, P3 ;  /* 0x0000000d5e217c11 */ /* 0x000fe400098f24ff */
[----:B------:R-:W-:Y:S01]  /*3dc0*/  SHF.R.U32.HI R44, RZ, 0x1e, R94 ;  /* 0x0000001eff2c7819 */ /* 0x000fe2000001165e */
[----:B------:R-:W-:Y:S01]  /*3dd0*/  IMAD.IADD R43, R37, 0x1, R40 ;  /* 0x00000001252b7824 */ /* 0x000fe200078e0228 */
[----:B------:R-:W-:Y:S01]  /*3de0*/  IADD3 R36, P3, R42, UR14, RZ ;  /* 0x0000000e2a247c10 */ /* 0x000fe2000ff7e0ff */
[----:B------:R2:W-:Y:S01]  /*3df0*/  STG.E.128 desc[UR4][R32.64], R64 ;  /* 0x0000004020007986 */ /* 0x0005e2000c101d04 */
[----:B------:R-:W-:Y:S02]  /*3e00*/  IADD3 R93, R94, 0x20, RZ ;  /* 0x000000205e5d7810 */ /* 0x000fe40007ffe0ff */
[----:B------:R-:W-:-:S05]  /*3e10*/  IADD3.X R37, R44, UR15, RZ, P3, !PT ;  /* 0x0000000f2c257c10 */ /* 0x000fca0009ffe4ff */
[----:B------:R3:W-:Y:S01]  /*3e20*/  STG.E desc[UR4][R36.64], R43 ;  /* 0x0000002b24007986 */ /* 0x0007e2000c101904 */
[----:B0-----:R-:W-:-:S04]  /*3e30*/  @P0 IMAD.WIDE.U32 R38, R93, 0x10, R38 ;  /* 0x000000105d260825 */ /* 0x001fc800078e0026 */
[----:B-1----:R-:W-:-:S04]  /*3e40*/  @P1 IMAD.WIDE.U32 R34, R93, 0x10, R34 ;  /* 0x000000105d221825 */ /* 0x002fc800078e0022 */
[----:B--2---:R-:W-:Y:S01]  /*3e50*/  IMAD.WIDE.U32 R32, R93, 0x10, R112 ;  /* 0x000000105d207825 */ /* 0x004fe200078e0070 */
[----:B---3--:R-:W-:Y:S06]  /*3e60*/  @!P0 BRA `(.L_x_29424) ;  /* 0x00000000002c8947 */ /* 0x008fec0003800000 */
[----:B------:R-:W-:Y:S01]  /*3e70*/  IMAD.U32 R37, R83, 0x10000, RZ ;  /* 0x0001000053257824 */ /* 0x000fe200078e00ff */
[----:B------:R-:W-:Y:S02]  /*3e80*/  LOP3.LUT R36, R84, 0xffff, RZ, 0xc0, !PT ;  /* 0x0000ffff54247812 */ /* 0x000fe400078ec0ff */
[----:B------:R-:W-:Y:S02]  /*3e90*/  LOP3.LUT R40, R82, 0xff, RZ, 0xc0, !PT ;  /* 0x000000ff52287812 */ /* 0x000fe400078ec0ff */
[----:B------:R-:W-:Y:S02]  /*3ea0*/  LOP3.LUT R37, R37, 0xff0000, RZ, 0xc0, !PT ;  /* 0x00ff000025257812 */ /* 0x000fe400078ec0ff */
[----:B------:R-:W-:Y:S02]  /*3eb0*/  LOP3.LUT R43, R81, 0xff, RZ, 0xc0, !PT ;  /* 0x000000ff512b7812 */ /* 0x000fe400078ec0ff */
[----:B------:R-:W-:Y:S02]  /*3ec0*/  LEA R37, R36, R37, 0x18 ;  /* 0x0000002524257211 */ /* 0x000fe400078ec0ff */
[----:B------:R-:W-:-:S03]  /*3ed0*/  IADD3 R36, P3, R42, UR16, RZ ;  /* 0x000000102a247c10 */ /* 0x000fc6000ff7e0ff */
[----:B------:R-:W-:Y:S01]  /*3ee0*/  IMAD R40, R40, 0x100, R37 ;  /* 0x0000010028287824 */ /* 0x000fe200078e0225 */
[----:B------:R-:W-:-:S03]  /*3ef0*/  IADD3.X R37, R44, UR17, RZ, P3, !PT ;  /* 0x000000112c257c10 */ /* 0x000fc60009ffe4ff */
[----:B------:R-:W-:-:S05]  /*3f00*/  IMAD.IADD R43, R40, 0x1, R43 ;  /* 0x00000001282b7824 */ /* 0x000fca00078e022b */
[----:B------:R0:W-:Y:S02]  /*3f10*/  STG.E desc[UR4][R36.64], R43 ;  /* 0x0000002b24007986 */ /* 0x0001e4000c101904 */
.L_x_29424:
[----:B------:R1:W5:Y:S04]  /*3f20*/  @P1 LDG.E.128 R72, desc[UR4][R34.64] ;  /* 0x0000000422481981 */ /* 0x000368000c1e1d00 */
[----:B------:R1:W5:Y:S04]  /*3f30*/  @P0 LDG.E.128 R68, desc[UR4][R38.64] ;  /* 0x0000000426440981 */ /* 0x000368000c1e1d00 */
[----:B------:R-:W5:Y:S01]  /*3f40*/  LDG.E.128 R32, desc[UR4][R32.64] ;  /* 0x0000000420207981 */ /* 0x000f62000c1e1d00 */
[----:B------:R-:W-:Y:S01]  /*3f50*/  ISETP.NE.AND P3, PT, R41, 0x1, PT ;  /* 0x000000012900780c */ /* 0x000fe20003f65270 */
[----:B------:R-:W-:Y:S01]  /*3f60*/  BSSY B1, `(.L_x_29425) ;  /* 0x000000d000017945 */ /* 0x000fe20003800000 */
[----:B------:R-:W-:-:S02]  /*3f70*/  LOP3.LUT R89, R165, 0x1f, RZ, 0xc0, !PT ;  /* 0x0000001fa5597812 */ /* 0x000fc400078ec0ff */
[----:B0-----:R-:W-:-:S09]  /*3f80*/  IADD3 R36, R41, 0x1, RZ ;  /* 0x0000000129247810 */ /* 0x001fd20007ffe0ff */
        /* <DEDUP_REMOVED lines=9> */
.L_x_29426:
[----:B------:R-:W-:-:S07]  /*4020*/  IMAD.MOV.U32 R44, RZ, RZ, R18 ;  /* 0x000000ffff2c7224 */ /* 0x000fce00078e0012 */
.L_x_29427:
[----:B------:R-:W-:Y:S05]  /*4030*/  BSYNC B1 ;  /* 0x0000000000017941 */ /* 0x000fea0003800000 */
.L_x_29425:
        /* <DEDUP_REMOVED lines=16> */
.L_x_29431:
[----:B------:R-:W-:Y:S05]  /*4140*/  BSYNC B2 ;  /* 0x0000000000027941 */ /* 0x000fea0003800000 */
.L_x_29430:
        /* <DEDUP_REMOVED lines=44> */
.L_x_29429:
[----:B------:R-:W-:Y:S05]  /*4410*/  BSYNC B1 ;  /* 0x0000000000017941 */ /* 0x000fea0003800000 */
.L_x_29428:
        /* <DEDUP_REMOVED lines=13> */
.L_x_29432:
        /* <DEDUP_REMOVED lines=12> */
.L_x_29435:
[----:B------:R-:W-:-:S07]  /*45b0*/  MOV R32, R18 ;  /* 0x0000001200207202 */ /* 0x000fce0000000f00 */
.L_x_29436:
[----:B------:R-:W-:Y:S05]  /*45c0*/  BSYNC B1 ;  /* 0x0000000000017941 */ /* 0x000fea0003800000 */
.L_x_29434:
        /* <DEDUP_REMOVED lines=16> */
.L_x_29440:
[----:B------:R-:W-:Y:S05]  /*46d0*/  BSYNC B2 ;  /* 0x0000000000027941 */ /* 0x000fea0003800000 */
.L_x_29439:
        /* <DEDUP_REMOVED lines=44> */
.L_x_29438:
[----:B------:R-:W-:Y:S05]  /*49a0*/  BSYNC B1 ;  /* 0x0000000000017941 */ /* 0x000fea0003800000 */
.L_x_29437:
        /* <DEDUP_REMOVED lines=8> */
.L_x_29433:
        /* <DEDUP_REMOVED lines=12> */
.L_x_29442:
[----:B------:R-:W-:-:S07]  /*4af0*/  MOV R32, R18 ;  /* 0x0000001200207202 */ /* 0x000fce0000000f00 */
.L_x_29443:
[----:B------:R-:W-:Y:S05]  /*4b00*/  BSYNC B1 ;  /* 0x0000000000017941 */ /* 0x000fea0003800000 */
.L_x_29441:
        /* <DEDUP_REMOVED lines=16> */
.L_x_29447:
[----:B------:R-:W-:Y:S05]  /*4c10*/  BSYNC B2 ;  /* 0x0000000000027941 */ /* 0x000fea0003800000 */
.L_x_29446:
        /* <DEDUP_REMOVED lines=44> */
.L_x_29445:
[----:B------:R-:W-:Y:S05]  /*4ee0*/  BSYNC B1 ;  /* 0x0000000000017941 */ /* 0x000fea0003800000 */
.L_x_29444:
        /* <DEDUP_REMOVED lines=11> */
.L_x_29448:
        /* <DEDUP_REMOVED lines=12> */
.L_x_29451:
[----:B------:R-:W-:-:S07]  /*5060*/  IMAD.MOV.U32 R42, RZ, RZ, R18 ;  /* 0x000000ffff2a7224 */ /* 0x000fce00078e0012 */
.L_x_29452:
[----:B------:R-:W-:Y:S05]  /*5070*/  BSYNC B1 ;  /* 0x0000000000017941 */ /* 0x000fea0003800000 */
.L_x_29450:
        /* <DEDUP_REMOVED lines=16> */
.L_x_29456:
[----:B------:R-:W-:Y:S05]  /*5180*/  BSYNC B2 ;  /* 0x0000000000027941 */ /* 0x000fea0003800000 */
.L_x_29455:
        /* <DEDUP_REMOVED lines=44> */
.L_x_29454:
[----:B------:R-:W-:Y:S05]  /*5450*/  BSYNC B1 ;  /* 0x0000000000017941 */ /* 0x000fea0003800000 */
.L_x_29453:
        /* <DEDUP_REMOVED lines=8> */
.L_x_29449:
        /* <DEDUP_REMOVED lines=12> */
.L_x_29458:
[----:B------:R-:W-:-:S07]  /*55a0*/  IMAD.MOV.U32 R42, RZ, RZ, R18 ;  /* 0x000000ffff2a7224 */ /* 0x000fce00078e0012 */
.L_x_29459:
[----:B------:R-:W-:Y:S05]  /*55b0*/  BSYNC B1 ;  /* 0x0000000000017941 */ /* 0x000fea0003800000 */
.L_x_29457:
        /* <DEDUP_REMOVED lines=16> */
.L_x_29463:
[----:B------:R-:W-:Y:S05]  /*56c0*/  BSYNC B2 ;  /* 0x0000000000027941 */ /* 0x000fea0003800000 */
.L_x_29462:
        /* <DEDUP_REMOVED lines=44> */
.L_x_29461:
[----:B------:R-:W-:Y:S05]  /*5990*/  BSYNC B1 ;  /* 0x0000000000017941 */ /* 0x000fea0003800000 */
.L_x_29460:
        /* <DEDUP_REMOVED lines=11> */
.L_x_29464:
        /* <DEDUP_REMOVED lines=12> */
.L_x_29467:
[----:B------:R-:W-:-:S07]  /*5b10*/  IMAD.MOV.U32 R34, RZ, RZ, R18 ;  /* 0x000000ffff227224 */ /* 0x000fce00078e0012 */
.L_x_29468:
[----:B------:R-:W-:Y:S05]  /*5b20*/  BSYNC B1 ;  /* 0x0000000000017941 */ /* 0x000fea0003800000 */
.L_x_29466:
        /* <DEDUP_REMOVED lines=16> */
.L_x_29472:
[----:B------:R-:W-:Y:S05]  /*5c30*/  BSYNC B2 ;  /* 0x0000000000027941 */ /* 0x000fea0003800000 */
.L_x_29471:
        /* <DEDUP_REMOVED lines=44> */
.L_x_29470:
[----:B------:R-:W-:Y:S05]  /*5f00*/  BSYNC B1 ;  /* 0x0000000000017941 */ /* 0x000fea0003800000 */
.L_x_29469:
        /* <DEDUP_REMOVED lines=8> */
.L_x_29465:
        /* <DEDUP_REMOVED lines=12> */
.L_x_29474:
[----:B------:R-:W-:-:S07]  /*6050*/  IMAD.MOV.U32 R34, RZ, RZ, R18 ;  /* 0x000000ffff227224 */ /* 0x000fce00078e0012 */
.L_x_29475:
[----:B------:R-:W-:Y:S05]  /*6060*/  BSYNC B1 ;  /* 0x0000000000017941 */ /* 0x000fea0003800000 */
.L_x_29473:
        /* <DEDUP_REMOVED lines=16> */
.L_x_29479:
[----:B------:R-:W-:Y:S05]  /*6170*/  BSYNC B2 ;  /* 0x0000000000027941 */ /* 0x000fea0003800000 */
.L_x_29478:
        /* <DEDUP_REMOVED lines=44> */
.L_x_29477:
[----:B------:R-:W-:Y:S05]  /*6440*/  BSYNC B1 ;  /* 0x0000000000017941 */ /* 0x000fea0003800000 */
.L_x_29476:
        /* <DEDUP_REMOVED lines=11> */
.L_x_29480:
        /* <DEDUP_REMOVED lines=12> */
.L_x_29483:
[----:B------:R-:W-:-:S07]  /*65c0*/  MOV R40, R18 ;  /* 0x0000001200287202 */ /* 0x000fce0000000f00 */
.L_x_29484:
[----:B------:R-:W-:Y:S05]  /*65d0*/  BSYNC B1 ;  /* 0x0000000000017941 */ /* 0x000fea0003800000 */
.L_x_29482:
        /* <DEDUP_REMOVED lines=18> */
.L_x_29488:
[----:B------:R-:W-:Y:S05]  /*6700*/  BSYNC B2 ;  /* 0x0000000000027941 */ /* 0x000fea0003800000 */
.L_x_29487:
        /* <DEDUP_REMOVED lines=44> */
.L_x_29486:
[----:B------:R-:W-:Y:S05]  /*69d0*/  BSYNC B1 ;  /* 0x0000000000017941 */ /* 0x000fea0003800000 */
.L_x_29485:
        /* <DEDUP_REMOVED lines=8> */
.L_x_29481:
[----:B------:R-:W0:Y:S01]  /*6a60*/  LDC.64 R104, c[0x0][0x238] ;  /* 0x00008e00ff687b82 */ /* 0x000e220000000a00 */
[----:B------:R-:W-:Y:S01]  /*6a70*/  LOP3.LUT P6, RZ, R85, 0x2, RZ, 0xc0, !PT ;  /* 0x0000000255ff7812 */ /* 0x000fe200078cc0ff */
[----:B------:R-:W-:Y:S01]  /*6a80*/  VIADD R98, R94, 0x40 ;  /* 0x000000405e627836 */ /* 0x000fe20000000000 */
[----:B------:R-:W-:Y:S02]  /*6a90*/  SEL R32, RZ, 0x1000000, P5 ;  /* 0x01000000ff207807 */ /* 0x000fe40002800000 */
[----:B------:R-:W-:Y:S02]  /*6aa0*/  SEL R33, RZ, 0x10000, P4 ;  /* 0x00010000ff217807 */ /* 0x000fe40002000000 */
[----:B------:R-:W-:Y:S01]  /*6ab0*/  SEL R36, RZ, 0x100, P3 ;  /* 0x00000100ff247807 */ /* 0x000fe20001800000 */
[----:B------:R-:W1:Y:S01]  /*6ac0*/  LDC.64 R108, c[0x0][0x240] ;  /* 0x00009000ff6c7b82 */ /* 0x000e620000000a00 */
[----:B------:R-:W-:Y:S02]  /*6ad0*/  SEL R37, RZ, 0x1, P6 ;  /* 0x00000001ff257807 */ /* 0x000fe40003000000 */
[----:B------:R-:W-:-:S04]  /*6ae0*/  IADD3 R36, R36, R32, R33 ;  /* 0x0000002024247210 */ /* 0x000fc80007ffe021 */
[----:B------:R-:W-:Y:S01]  /*6af0*/  IADD3 R43, R36, R37, RZ ;  /* 0x00000025242b7210 */ /* 0x000fe20007ffe0ff */
[----:B------:R-:W2:Y:S01]  /*6b00*/  @P0 LDC.64 R38, c[0x0][0x228] ;  /* 0x00008a00ff260b82 */ /* 0x000ea20000000a00 */
[----:B0-----:R-:W-:-:S07]  /*6b10*/  IMAD.WIDE.U32 R32, R93, 0x10, R104 ;  /* 0x000000105d207825 */ /* 0x001fce00078e0068 */
[----:B------:R-:W0:Y:S01]  /*6b20*/  @P1 LDC.64 R34, c[0x0][0x230] ;  /* 0x00008c00ff221b82 */ /* 0x000e220000000a00 */
[----:B------:R3:W-:Y:S01]  /*6b30*/  STG.E.128 desc[UR4][R32.64], R60 ;  /* 0x0000003c20007986 */ /* 0x0007e2000c101d04 */
[----:B-1----:R-:W-:-:S05]  /*6b40*/  IMAD.WIDE.U32 R36, R93, 0x4, R108 ;  /* 0x000000045d247825 */ /* 0x002fca00078e006c */
[----:B------:R1:W-:Y:S01]  /*6b50*/  STG.E desc[UR4][R36.64], R43 ;  /* 0x0000002b24007986 */ /* 0x0003e2000c101904 */
[----:B--2---:R-:W-:-:S04]  /*6b60*/  @P0 IMAD.WIDE.U32 R38, R98, 0x10, R38 ;  /* 0x0000001062260825 */ /* 0x004fc800078e0026 */
[----:B---3--:R-:W-:-:S04]  /*6b70*/  IMAD.WIDE.U32 R32, R98, 0x10, R112 ;  /* 0x0000001062207825 */ /* 0x008fc800078e0070 */
[----:B0-----:R-:W-:Y:S01]  /*6b80*/  @P1 IMAD.WIDE.U32 R34, R98, 0x10, R34 ;  /* 0x0000001062221825 */ /* 0x001fe200078e0022 */
[----:B-1----:R-:W-:Y:S06]  /*6b90*/  @!P0 BRA `(.L_x_29489) ;  /* 0x00000000002c8947 */ /* 0x002fec0003800000 */
[----:B------:R-:W0:Y:S01]  /*6ba0*/  LDC.64 R36, c[0x0][0x248] ;  /* 0x00009200ff247b82 */ /* 0x000e220000000a00 */
[----:B------:R-:W-:Y:S01]  /*6bb0*/  IMAD.U32 R42, R83, 0x10000, RZ ;  /* 0x00010000532a7824 */ /* 0x000fe200078e00ff */
[----:B------:R-:W-:Y:S02]  /*6bc0*/  LOP3.LUT R40, R84, 0xffff, RZ, 0xc0, !PT ;  /* 0x0000ffff54287812 */ /* 0x000fe400078ec0ff */
[----:B------:R-:W-:Y:S02]  /*6bd0*/  LOP3.LUT R45, R82, 0xff, RZ, 0xc0, !PT ;  /* 0x000000ff522d7812 */ /* 0x000fe400078ec0ff */
[----:B------:R-:W-:-:S05]  /*6be0*/  LOP3.LUT R43, R42, 0xff0000, RZ, 0xc0, !PT ;  /* 0x00ff00002a2b7812 */ /* 0x000fca00078ec0ff */
[----:B------:R-:W-:Y:S01]  /*6bf0*/  IMAD R40, R40, 0x1000000, R43 ;  /* 0x0100000028287824 */ /* 0x000fe200078e022b */
[----:B------:R-:W-:-:S04]  /*6c00*/  LOP3.LUT R43, R81, 0xff, RZ, 0xc0, !PT ;  /* 0x000000ff512b7812 */ /* 0x000fc800078ec0ff */
[----:B------:R-:W-:-:S05]  /*6c10*/  LEA R40, R45, R40, 0x8 ;  /* 0x000000282d287211 */ /* 0x000fca00078e40ff */
[----:B------:R-:W-:Y:S02]  /*6c20*/  IMAD.IADD R43, R40, 0x1, R43 ;  /* 0x00000001282b7824 */ /* 0x000fe400078e022b */
[----:B0-----:R-:W-:-:S05]  /*6c30*/  IMAD.WIDE.U32 R36, R93, 0x4, R36 ;  /* 0x000000045d247825 */ /* 0x001fca00078e0024 */
[----:B------:R0:W-:Y:S02]  /*6c40*/  STG.E desc[UR4][R36.64], R43 ;  /* 0x0000002b24007986 */ /* 0x0001e4000c101904 */
.L_x_29489:
[----:B------:R1:W5:Y:S04]  /*6c50*/  @P1 LDG.E.128 R72, desc[UR4][R34.64] ;  /* 0x0000000422481981 */ /* 0x000368000c1e1d00 */
[----:B------:R1:W5:Y:S04]  /*6c60*/  @P0 LDG.E.128 R68, desc[UR4][R38.64] ;  /* 0x0000000426440981 */ /* 0x000368000c1e1d00 */
[----:B------:R-:W5:Y:S01]  /*6c70*/  LDG.E.128 R32, desc[UR4][R32.64] ;  /* 0x0000000420207981 */ /* 0x000f62000c1e1d00 */
        /* <DEDUP_REMOVED lines=12> */
.L_x_29491:
[----:B------:R-:W-:-:S07]  /*6d40*/  MOV R44, R18 ;  /* 0x00000012002c7202 */ /* 0x000fce0000000f00 */
.L_x_29492:
[----:B------:R-:W-:Y:S05]  /*6d50*/  BSYNC B1 ;  /* 0x0000000000017941 */ /* 0x000fea0003800000 */
.L_x_29490:
        /* <DEDUP_REMOVED lines=16> */
.L_x_29496:
[----:B------:R-:W-:Y:S05]  /*6e60*/  BSYNC B2 ;  /* 0x0000000000027941 */ /* 0x000fea0003800000 */
.L_x_29495:
        /* <DEDUP_REMOVED lines=44> */
.L_x_29494:
[----:B------:R-:W-:Y:S05]  /*7130*/  BSYNC B1 ;  /* 0x0000000000017941 */ /* 0x000fea0003800000 */
.L_x_29493:
        /* <DEDUP_REMOVED lines=13> */
.L_x_29497:
        /* <DEDUP_REMOVED lines=12> */
.L_x_29500:
[----:B------:R-:W-:-:S07]  /*72d0*/  IMAD.MOV.U32 R32, RZ, RZ, R18 ;  /* 0x000000ffff207224 */ /* 0x000fce00078e0012 */
.L_x_29501:
[----:B------:R-:W-:Y:S05]  /*72e0*/  BSYNC B1 ;  /* 0x0000000000017941 */ /* 0x000fea0003800000 */
.L_x_29499:
        /* <DEDUP_REMOVED lines=16> */
.L_x_29505:
[----:B------:R-:W-:Y:S05]  /*73f0*/  BSYNC B2 ;  /* 0x0000000000027941 */ /* 0x000fea0003800000 */
.L_x_29504:
        /* <DEDUP_REMOVED lines=44> */
.L_x_29503:
[----:B------:R-:W-:Y:S05]  /*76c0*/  BSYNC B1 ;  /* 0x0000000000017941 */ /* 0x000fea0003800000 */
.L_x_29502:
        /* <DEDUP_REMOVED lines=8> */
.L_x_29498:
        /* <DEDUP_REMOVED lines=12> */
.L_x_29507:
[----:B------:R-:W-:-:S07]  /*7810*/  IMAD.MOV.U32 R32, RZ, RZ, R18 ;  /* 0x000000ffff207224 */ /* 0x000fce00078e0012 */
.L_x_29508:
[----:B------:R-:W-:Y:S05]  /*7820*/  BSYNC B1 ;  /* 0x0000000000017941 */ /* 0x000fea0003800000 */
.L_x_29506:
        /* <DEDUP_REMOVED lines=16> */
.L_x_29512:
[----:B------:R-:W-:Y:S05]  /*7930*/  BSYNC B2 ;  /* 0x0000000000027941 */ /* 0x000fea0003800000 */
.L_x_29511:
        /* <DEDUP_REMOVED lines=44> */
.L_x_29510:
[----:B------:R-:W-:Y:S05]  /*7c00*/  BSYNC B1 ;  /* 0x0000000000017941 */ /* 0x000fea0003800000 */
.L_x_29509:
        /* <DEDUP_REMOVED lines=11> */
.L_x_29513:
        /* <DEDUP_REMOVED lines=12> */
.L_x_29516:
[----:B------:R-:W-:-:S07]  /*7d80*/  IMAD.MOV.U32 R42, RZ, RZ, R18 ;  /* 0x000000ffff2a7224 */ /* 0x000fce00078e0012 */
.L_x_29517:
[----:B------:R-:W-:Y:S05]  /*7d90*/  BSYNC B1 ;  /* 0x0000000000017941 */ /* 0x000fea0003800000 */
.L_x_29515:
        /* <DEDUP_REMOVED lines=16> */
.L_x_29521:
[----:B------:R-:W-:Y:S05]  /*7ea0*/  BSYNC B2 ;  /* 0x0000000000027941 */ /* 0x000fea0003800000 */
.L_x_29520:
        /* <DEDUP_REMOVED lines=44> */
.L_x_29519:
[----:B------:R-:W-:Y:S05]  /*8170*/  BSYNC B1 ;  /* 0x0000000000017941 */ /* 0x000fea0003800000 */
.L_x_29518:
        /* <DEDUP_REMOVED lines=8> */
.L_x_29514:
        /* <DEDUP_REMOVED lines=12> */
.L_x_29523:
[----:B------:R-:W-:-:S07]  /*82c0*/  IMAD.MOV.U32 R42, RZ, RZ, R18 ;  /* 0x000000ffff2a7224 */ /* 0x000fce00078e0012 */
.L_x_29524:
[----:B------:R-:W-:Y:S05]  /*82d0*/  BSYNC B1 ;  /* 0x0000000000017941 */ /* 0x000fea0003800000 */
.L_x_29522:
        /* <DEDUP_REMOVED lines=16> */
.L_x_29528:
[----:B------:R-:W-:Y:S05]  /*83e0*/  BSYNC B2 ;  /* 0x0000000000027941 */ /* 0x000fea0003800000 */
.L_x_29527:
        /* <DEDUP_REMOVED lines=44> */
.L_x_29526:
[----:B------:R-:W-:Y:S05]  /*86b0*/  BSYNC B1 ;  /* 0x0000000000017941 */ /* 0x000fea0003800000 */
.L_x_29525:
        /* <DEDUP_REMOVED lines=11> */
.L_x_29529:
        /* <DEDUP_REMOVED lines=12> */
.L_x_29532:
[----:B------:R-:W-:-:S07]  /*8830*/  MOV R34, R18 ;  /* 0x0000001200227202 */ /* 0x000fce0000000f00 */
.L_x_29533:
[----:B------:R-:W-:Y:S05]  /*8840*/  BSYNC B1 ;  /* 0x0000000000017941 */ /* 0x000fea0003800000 */
.L_x_29531:
        /* <DEDUP_REMOVED lines=16> */
.L_x_29537:
[----:B------:R-:W-:Y:S05]  /*8950*/  BSYNC B2 ;  /* 0x0000000000027941 */ /* 0x000fea0003800000 */
.L_x_29536:
        /* <DEDUP_REMOVED lines=44> */
.L_x_29535:
[----:B------:R-:W-:Y:S05]  /*8c20*/  BSYNC B1 ;  /* 0x0000000000017941 */ /* 0x000fea0003800000 */
.L_x_29534:
        /* <DEDUP_REMOVED lines=8> */
.L_x_29530:
        /* <DEDUP_REMOVED lines=12> */
.L_x_29539:
[----:B------:R-:W-:-:S07]  /*8d70*/  MOV R34, R18 ;  /* 0x0000001200227202 */ /* 0x000fce0000000f00 */
.L_x_29540:
[----:B------:R-:W-:Y:S05]  /*8d80*/  BSYNC B1 ;  /* 0x0000000000017941 */ /* 0x000fea0003800000 */
.L_x_29538:
        /* <DEDUP_REMOVED lines=16> */
.L_x_29544:
[----:B------:R-:W-:Y:S05]  /*8e90*/  BSYNC B2 ;  /* 0x0000000000027941 */ /* 0x000fea0003800000 */
.L_x_29543:
        /* <DEDUP_REMOVED lines=44> */
.L_x_29542:
[----:B------:R-:W-:Y:S05]  /*9160*/  BSYNC B1 ;  /* 0x0000000000017941 */ /* 0x000fea0003800000 */
.L_x_29541:
        /* <DEDUP_REMOVED lines=11> */
.L_x_29545:
        /* <DEDUP_REMOVED lines=12> */
.L_x_29548:
[----:B------:R-:W-:-:S07]  /*92e0*/  IMAD.MOV.U32 R40, RZ, RZ, R18 ;  /* 0x000000ffff287224 */ /* 0x000fce00078e0012 */
.L_x_29549:
[----:B------:R-:W-:Y:S05]  /*92f0*/  BSYNC B1 ;  /* 0x0000000000017941 */ /* 0x000fea0003800000 */
.L_x_29547:
        /* <DEDUP_REMOVED lines=18> */
.L_x_29553:
[----:B------:R-:W-:Y:S05]  /*9420*/  BSYNC B2 ;  /* 0x0000000000027941 */ /* 0x000fea0003800000 */
.L_x_29552:
        /* <DEDUP_REMOVED lines=44> */
.L_x_29551:
[----:B------:R-:W-:Y:S05]  /*96f0*/  BSYNC B1 ;  /* 0x0000000000017941 */ /* 0x000fea0003800000 */
.L_x_29550:
        /* <DEDUP_REMOVED lines=8> */
.L_x_29546:
[----:B------:R-:W-:Y:S01]  /*9780*/  LOP3.LUT P6, RZ, R85, 0x2, RZ, 0xc0, !PT ;  /* 0x0000000255ff7812 */ /* 0x000fe200078cc0ff */
[----:B------:R-:W0:Y:S01]  /*9790*/  @P0 LDC.64 R38, c[0x0][0x228] ;  /* 0x00008a00ff260b82 */ /* 0x000e220000000a00 */
[----:B------:R-:W-:Y:S02]  /*97a0*/  SEL R32, RZ, 0x1000000, P5 ;  /* 0x01000000ff207807 */ /* 0x000fe40002800000 */
[----:B------:R-:W-:Y:S02]  /*97b0*/  SEL R33, RZ, 0x10000, P4 ;  /* 0x00010000ff217807 */ /* 0x000fe40002000000 */
[----:B------:R-:W-:Y:S02]  /*97c0*/  SEL R36, RZ, 0x100, P3 ;  /* 0x00000100ff247807 */ /* 0x000fe40001800000 */
[----:B------:R-:W-:Y:S01]  /*97d0*/  SEL R37, RZ, 0x1, P6 ;  /* 0x00000001ff257807 */ /* 0x000fe20003000000 */
[----:B------:R-:W1:Y:S01]  /*97e0*/  @P1 LDC.64 R34, c[0x0][0x230] ;  /* 0x00008c00ff221b82 */ /* 0x000e620000000a00 */
[----:B------:R-:W-:Y:S01]  /*97f0*/  IADD3 R36, R36, R32, R33 ;  /* 0x0000002024247210 */ /* 0x000fe20007ffe021 */
[----:B------:R-:W-:Y:S01]  /*9800*/  IMAD.WIDE.U32 R32, R98, 0x10, R104 ;  /* 0x0000001062207825 */ /* 0x000fe200078e0068 */
[----:B------:R-:W-:-:S03]  /*9810*/  IADD3 R99, R94, 0x60, RZ ;  /* 0x000000605e637810 */ /* 0x000fc60007ffe0ff */
[----:B------:R-:W-:Y:S01]  /*9820*/  IMAD.IADD R43, R36, 0x1, R37 ;  /* 0x00000001242b7824 */ /* 0x000fe200078e0225 */
[----:B------:R2:W-:Y:S01]  /*9830*/  STG.E.128 desc[UR4][R32.64], R56 ;  /* 0x0000003820007986 */ /* 0x0005e2000c101d04 */
[----:B------:R-:W-:-:S05]  /*9840*/  IMAD.WIDE.U32 R36, R98, 0x4, R108 ;  /* 0x0000000462247825 */ /* 0x000fca00078e006c */
[----:B------:R3:W-:Y:S01]  /*9850*/  STG.E desc[UR4][R36.64], R43 ;  /* 0x0000002b24007986 */ /* 0x0007e2000c101904 */
[----:B0-----:R-:W-:-:S04]  /*9860*/  @P0 IMAD.WIDE.U32 R38, R99, 0x10, R38 ;  /* 0x0000001063260825 */ /* 0x001fc800078e0026 */
[----:B-1----:R-:W-:-:S04]  /*9870*/  @P1 IMAD.WIDE.U32 R34, R99, 0x10, R34 ;  /* 0x0000001063221825 */ /* 0x002fc800078e0022 */
[----:B--2---:R-:W-:Y:S01]  /*9880*/  IMAD.WIDE.U32 R32, R99, 0x10, R112 ;  /* 0x0000001063207825 */ /* 0x004fe200078e0070 */
        /* <DEDUP_REMOVED lines=12> */
.L_x_29554:
[----:B------:R1:W5:Y:S04]  /*9950*/  @P1 LDG.E.128 R72, desc[UR4][R34.64] ;  /* 0x0000000422481981 */ /* 0x000368000c1e1d00 */
[----:B------:R1:W5:Y:S04]  /*9960*/  @P0 LDG.E.128 R68, desc[UR4][R38.64] ;  /* 0x0000000426440981 */ /* 0x000368000c1e1d00 */
[----:B------:R-:W5:Y:S01]  /*9970*/  LDG.E.128 R32, desc[UR4][R32.64] ;  /* 0x0000000420207981 */ /* 0x000f62000c1e1d00 */
        /* <DEDUP_REMOVED lines=12> */
.L_x_29556:
[----:B------:R-:W-:-:S07]  /*9a40*/  MOV R44, R18 ;  /* 0x00000012002c7202 */ /* 0x000fce0000000f00 */
.L_x_29557:
[----:B------:R-:W-:Y:S05]  /*9a50*/  BSYNC B1 ;  /* 0x0000000000017941 */ /* 0x000fea0003800000 */
.L_x_29555:
        /* <DEDUP_REMOVED lines=16> */
.L_x_29561:
[----:B------:R-:W-:Y:S05]  /*9b60*/  BSYNC B2 ;  /* 0x0000000000027941 */ /* 0x000fea0003800000 */
.L_x_29560:
        /* <DEDUP_REMOVED lines=44> */
.L_x_29559:
[----:B------:R-:W-:Y:S05]  /*9e30*/  BSYNC B1 ;  /* 0x0000000000017941 */ /* 0x000fea0003800000 */
.L_x_29558:
        /* <DEDUP_REMOVED lines=13> */
.L_x_29562:
        /* <DEDUP_REMOVED lines=12> */
.L_x_29565:
[----:B------:R-:W-:-:S07]  /*9fd0*/  IMAD.MOV.U32 R32, RZ, RZ, R18 ;  /* 0x000000ffff207224 */ /* 0x000fce00078e0012 */
.L_x_29566:
[----:B------:R-:W-:Y:S05]  /*9fe0*/  BSYNC B1 ;  /* 0x0000000000017941 */ /* 0x000fea0003800000 */
.L_x_29564:
        /* <DEDUP_REMOVED lines=16> */
.L_x_29570:
[----:B------:R-:W-:Y:S05]  /*a0f0*/  BSYNC B2 ;  /* 0x0000000000027941 */ /* 0x000fea0003800000 */
.L_x_29569:
        /* <DEDUP_REMOVED lines=44> */
.L_x_29568:
[----:B------:R-:W-:Y:S05]  /*a3c0*/  BSYNC B1 ;  /* 0x0000000000017941 */ /* 0x000fea0003800000 */
.L_x_29567:
        /* <DEDUP_REMOVED lines=8> */
.L_x_29563:
        /* <DEDUP_REMOVED lines=12> */
.L_x_29572:
[----:B------:R-:W-:-:S07]  /*a510*/  MOV R32, R18 ;  /* 0x0000001200207202 */ /* 0x000fce0000000f00 */
.L_x_29573:
[----:B------:R-:W-:Y:S05]  /*a520*/  BSYNC B1 ;  /* 0x0000000000017941 */ /* 0x000fea0003800000 */
.L_x_29571:
        /* <DEDUP_REMOVED lines=16> */
.L_x_29577:
[----:B------:R-:W-:Y:S05]  /*a630*/  BSYNC B2 ;  /* 0x0000000000027941 */ /* 0x000fea0003800000 */
.L_x_29576:
        /* <DEDUP_REMOVED lines=44> */
.L_x_29575:
[----:B------:R-:W-:Y:S05]  /*a900*/  BSYNC B1 ;  /* 0x0000000000017941 */ /* 0x000fea0003800000 */
.L_x_29574:
        /* <DEDUP_REMOVED lines=11> */
.L_x_29578:
        /* <DEDUP_REMOVED lines=12> */
.L_x_29581:
[----:B------:R-:W-:-:S07]  /*aa80*/  IMAD.MOV.U32 R42, RZ, RZ, R18 ;  /* 0x000000ffff2a7224 */ /* 0x000fce00078e0012 */
.L_x_29582:
[----:B------:R-:W-:Y:S05]  /*aa90*/  BSYNC B1 ;  /* 0x0000000000017941 */ /* 0x000fea0003800000 */
.L_x_29580:
        /* <DEDUP_REMOVED lines=16> */
.L_x_29586:
[----:B------:R-:W-:Y:S05]  /*aba0*/  BSYNC B2 ;  /* 0x0000000000027941 */ /* 0x000fea0003800000 */
.L_x_29585:
        /* <DEDUP_REMOVED lines=44> */
.L_x_29584:
[----:B------:R-:W-:Y:S05]  /*ae70*/  BSYNC B1 ;  /* 0x0000000000017941 */ /* 0x000fea0003800000 */
.L_x_29583:
        /* <DEDUP_REMOVED lines=8> */
.L_x_29579:
        /* <DEDUP_REMOVED lines=12> */
.L_x_29588:
[----:B------:R-:W-:-:S07]  /*afc0*/  MOV R42, R18 ;  /* 0x00000012002a7202 */ /* 0x000fce0000000f00 */
.L_x_29589:
[----:B------:R-:W-:Y:S05]  /*afd0*/  BSYNC B1 ;  /* 0x0000000000017941 */ /* 0x000fea0003800000 */
.L_x_29587:
        /* <DEDUP_REMOVED lines=16> */
.L_x_29593:
[----:B------:R-:W-:Y:S05]  /*b0e0*/  BSYNC B2 ;  /* 0x0000000000027941 */ /* 0x000fea0003800000 */
.L_x_29592:
        /* <DEDUP_REMOVED lines=44> */
.L_x_29591:
[----:B------:R-:W-:Y:S05]  /*b3b0*/  BSYNC B1 ;  /* 0x0000000000017941 */ /* 0x000fea0003800000 */
.L_x_29590:
        /* <DEDUP_REMOVED lines=11> */
.L_x_29594:
        /* <DEDUP_REMOVED lines=12> */
.L_x_29597:
[----:B------:R-:W-:-:S07]  /*b530*/  IMAD.MOV.U32 R34, RZ, RZ, R18 ;  /* 0x000000ffff227224 */ /* 0x000fce00078e0012 */
.L_x_29598:
[----:B------:R-:W-:Y:S05]  /*b540*/  BSYNC B1 ;  /* 0x0000000000017941 */ /* 0x000fea0003800000 */
.L_x_29596:
        /* <DEDUP_REMOVED lines=16> */
.L_x_29602:
[----:B------:R-:W-:Y:S05]  /*b650*/  BSYNC B2 ;  /* 0x0000000000027941 */ /* 0x000fea0003800000 */
.L_x_29601:
        /* <DEDUP_REMOVED lines=44> */
.L_x_29600:
[----:B------:R-:W-:Y:S05]  /*b920*/  BSYNC B1 ;  /* 0x0000000000017941 */ /* 0x000fea0003800000 */
.L_x_29599:
        /* <DEDUP_REMOVED lines=8> */
.L_x_29595:
        /* <DEDUP_REMOVED lines=12> */
.L_x_29604:
[----:B------:R-:W-:-:S07]  /*ba70*/  MOV R34, R18 ;  /* 0x0000001200227202 */ /* 0x000fce0000000f00 */
.L_x_29605:
[----:B------:R-:W-:Y:S05]  /*ba80*/  BSYNC B1 ;  /* 0x0000000000017941 */ /* 0x000fea0003800000 */
.L_x_29603:
        /* <DEDUP_REMOVED lines=16> */
.L_x_29609:
[----:B------:R-:W-:Y:S05]  /*bb90*/  BSYNC B2 ;  /* 0x0000000000027941 */ /* 0x000fea0003800000 */
.L_x_29608:
        /* <DEDUP_REMOVED lines=44> */
.L_x_29607:
[----:B------:R-:W-:Y:S05]  /*be60*/  BSYNC B1 ;  /* 0x0000000000017941 */ /* 0x000fea0003800000 */
.L_x_29606:
        /* <DEDUP_REMOVED lines=11> */
.L_x_29610:
        /* <DEDUP_REMOVED lines=12> */
.L_x_29613:
[----:B------:R-:W-:-:S07]  /*bfe0*/  IMAD.MOV.U32 R40, RZ, RZ, R18 ;  /* 0x000000ffff287224 */ /* 0x000fce00078e0012 */
.L_x_29614:
[----:B------:R-:W-:Y:S05]  /*bff0*/  BSYNC B1 ;  /* 0x0000000000017941 */ /* 0x000fea0003800000 */
.L_x_29612:
        /* <DEDUP_REMOVED lines=18> */
.L_x_29618:
[----:B------:R-:W-:Y:S05]  /*c120*/  BSYNC B2 ;  /* 0x0000000000027941 */ /* 0x000fea0003800000 */
.L_x_29617:
        /* <DEDUP_REMOVED lines=44> */
.L_x_29616:
[----:B------:R-:W-:Y:S05]  /*c3f0*/  BSYNC B1 ;  /* 0x0000000000017941 */ /* 0x000fea0003800000 */
.L_x_29615:
        /* <DEDUP_REMOVED lines=8> */
.L_x_29611:
        /* <DEDUP_REMOVED lines=29> */
.L_x_29619:
        /* <DEDUP_REMOVED lines=15> */
.L_x_29621:
[----:B------:R-:W-:-:S07]  /*c740*/  MOV R44, R18 ;  /* 0x00000012002c7202 */ /* 0x000fce0000000f00 */
.L_x_29622:
[----:B------:R-:W-:Y:S05]  /*c750*/  BSYNC B1 ;  /* 0x0000000000017941 */ /* 0x000fea0003800000 */
.L_x_29620:
        /* <DEDUP_REMOVED lines=16> */
.L_x_29626:
[----:B------:R-:W-:Y:S05]  /*c860*/  BSYNC B2 ;  /* 0x0000000000027941 */ /* 0x000fea0003800000 */
.L_x_29625:
        /* <DEDUP_REMOVED lines=44> */
.L_x_29624:
[----:B------:R-:W-:Y:S05]  /*cb30*/  BSYNC B1 ;  /* 0x0000000000017941 */ /* 0x000fea0003800000 */
.L_x_29623:
        /* <DEDUP_REMOVED lines=13> */
.L_x_29627:
        /* <DEDUP_REMOVED lines=12> */
.L_x_29630:
[----:B------:R-:W-:-:S07]  /*ccd0*/  IMAD.MOV.U32 R32, RZ, RZ, R18 ;  /* 0x000000ffff207224 */ /* 0x000fce00078e0012 */
.L_x_29631:
[----:B------:R-:W-:Y:S05]  /*cce0*/  BSYNC B1 ;  /* 0x0000000000017941 */ /* 0x000fea0003800000 */
.L_x_29629:
        /* <DEDUP_REMOVED lines=16> */
.L_x_29635:
[----:B------:R-:W-:Y:S05]  /*cdf0*/  BSYNC B2 ;  /* 0x0000000000027941 */ /* 0x000fea0003800000 */
.L_x_29634:
        /* <DEDUP_REMOVED lines=44> */
.L_x_29633:
[----:B------:R-:W-:Y:S05]  /*d0c0*/  BSYNC B1 ;  /* 0x0000000000017941 */ /* 0x000fea0003800000 */
.L_x_29632:
        /* <DEDUP_REMOVED lines=8> */
.L_x_29628:
        /* <DEDUP_REMOVED lines=12> */
.L_x_29637:
[----:B------:R-:W-:-:S07]  /*d210*/  MOV R32, R18 ;  /* 0x0000001200207202 */ /* 0x000fce0000000f00 */
.L_x_29638:
[----:B------:R-:W-:Y:S05]  /*d220*/  BSYNC B1 ;  /* 0x0000000000017941 */ /* 0x000fea0003800000 */
.L_x_29636:
        /* <DEDUP_REMOVED lines=16> */
.L_x_29642:
[----:B------:R-:W-:Y:S05]  /*d330*/  BSYNC B2 ;  /* 0x0000000000027941 */ /* 0x000fea0003800000 */
.L_x_29641:
        /* <DEDUP_REMOVED lines=44> */
.L_x_29640:
[----:B------:R-:W-:Y:S05]  /*d600*/  BSYNC B1 ;  /* 0x0000000000017941 */ /* 0x000fea0003800000 */
.L_x_29639:
        /* <DEDUP_REMOVED lines=11> */
.L_x_29643:
        /* <DEDUP_REMOVED lines=12> */
.L_x_29646:
[----:B------:R-:W-:-:S07]  /*d780*/  IMAD.MOV.U32 R42, RZ, RZ, R18 ;  /* 0x000000ffff2a7224 */ /* 0x000fce00078e0012 */
.L_x_29647:
[----:B------:R-:W-:Y:S05]  /*d790*/  BSYNC B1 ;  /* 0x0000000000017941 */ /* 0x000fea0003800000 */
.L_x_29645:
        /* <DEDUP_REMOVED lines=16> */
.L_x_29651:
[----:B------:R-:W-:Y:S05]  /*d8a0*/  BSYNC B2 ;  /* 0x0000000000027941 */ /* 0x000fea0003800000 */
.L_x_29650:
        /* <DEDUP_REMOVED lines=44> */
.L_x_29649:
[----:B------:R-:W-:Y:S05]  /*db70*/  BSYNC B1 ;  /* 0x0000000000017941 */ /* 0x000fea0003800000 */
.L_x_29648:
        /* <DEDUP_REMOVED lines=8> */
.L_x_29644:
        /* <DEDUP_REMOVED lines=12> */
.L_x_29653:
[----:B------:R-:W-:-:S07]  /*dcc0*/  MOV R42, R18 ;  /* 0x00000012002a7202 */ /* 0x000fce0000000f00 */
.L_x_29654:
[----:B------:R-:W-:Y:S05]  /*dcd0*/  BSYNC B1 ;  /* 0x0000000000017941 */ /* 0x000fea0003800000 */
.L_x_29652:
        /* <DEDUP_REMOVED lines=16> */
.L_x_29658:
[----:B------:R-:W-:Y:S05]  /*dde0*/  BSYNC B2 ;  /* 0x0000000000027941 */ /* 0x000fea0003800000 */
.L_x_29657:
        /* <DEDUP_REMOVED lines=44> */
.L_x_29656:
[----:B------:R-:W-:Y:S05]  /*e0b0*/  BSYNC B1 ;  /* 0x0000000000017941 */ /* 0x000fea0003800000 */
.L_x_29655:
        /* <DEDUP_REMOVED lines=11> */
.L_x_29659:
        /* <DEDUP_REMOVED lines=12> */
.L_x_29662:
[----:B------:R-:W-:-:S07]  /*e230*/  IMAD.MOV.U32 R34, RZ, RZ, R18 ;  /* 0x000000ffff227224 */ /* 0x000fce00078e0012 */
.L_x_29663:
[----:B------:R-:W-:Y:S05]  /*e240*/  BSYNC B1 ;  /* 0x0000000000017941 */ /* 0x000fea0003800000 */
.L_x_29661:
        /* <DEDUP_REMOVED lines=16> */
.L_x_29667:
[----:B------:R-:W-:Y:S05]  /*e350*/  BSYNC B2 ;  /* 0x0000000000027941 */ /* 0x000fea0003800000 */
.L_x_29666:
        /* <DEDUP_REMOVED lines=44> */
.L_x_29665:
[----:B------:R-:W-:Y:S05]  /*e620*/  BSYNC B1 ;  /* 0x0000000000017941 */ /* 0x000fea0003800000 */
.L_x_29664:
        /* <DEDUP_REMOVED lines=8> */
.L_x_29660:
        /* <DEDUP_REMOVED lines=12> */
.L_x_29669:
[----:B------:R-:W-:-:S07]  /*e770*/  MOV R34, R18 ;  /* 0x0000001200227202 */ /* 0x000fce0000000f00 */
.L_x_29670:
[----:B------:R-:W-:Y:S05]  /*e780*/  BSYNC B1 ;  /* 0x0000000000017941 */ /* 0x000fea0003800000 */
.L_x_29668:
        /* <DEDUP_REMOVED lines=16> */
.L_x_29674:
[----:B------:R-:W-:Y:S05]  /*e890*/  BSYNC B2 ;  /* 0x0000000000027941 */ /* 0x000fea0003800000 */
.L_x_29673:
        /* <DEDUP_REMOVED lines=44> */
.L_x_29672:
[----:B------:R-:W-:Y:S05]  /*eb60*/  BSYNC B1 ;  /* 0x0000000000017941 */ /* 0x000fea0003800000 */
.L_x_29671:
        /* <DEDUP_REMOVED lines=11> */
.L_x_29675:
        /* <DEDUP_REMOVED lines=12> */
.L_x_29678:
[----:B------:R-:W-:-:S07]  /*ece0*/  IMAD.MOV.U32 R40, RZ, RZ, R18 ;  /* 0x000000ffff287224 */ /* 0x000fce00078e0012 */
.L_x_29679:
[----:B------:R-:W-:Y:S05]  /*ecf0*/  BSYNC B1 ;  /* 0x0000000000017941 */ /* 0x000fea0003800000 */
.L_x_29677:
        /* <DEDUP_REMOVED lines=18> */
.L_x_29683:
[----:B------:R-:W-:Y:S05]  /*ee20*/  BSYNC B2 ;  /* 0x0000000000027941 */ /* 0x000fea0003800000 */
.L_x_29682:
        /* <DEDUP_REMOVED lines=44> */
.L_x_29681:
[----:B------:R-:W-:Y:S05]  /*f0f0*/  BSYNC B1 ;  /* 0x0000000000017941 */ /* 0x000fea0003800000 */
.L_x_29680:
        /* <DEDUP_REMOVED lines=8> */
.L_x_29676:
        /* <DEDUP_REMOVED lines=29> */
.L_x_29684:
        /* <DEDUP_REMOVED lines=15> */
.L_x_29686:
[----:B------:R-:W-:-:S07]  /*f440*/  MOV R44, R18 ;  /* 0x00000012002c7202 */ /* 0x000fce0000000f00 */
.L_x_29687:
[----:B------:R-:W-:Y:S05]  /*f450*/  BSYNC B1 ;  /* 0x0000000000017941 */ /* 0x000fea0003800000 */
.L_x_29685:
        /* <DEDUP_REMOVED lines=16> */
.L_x_29691:
[----:B------:R-:W-:Y:S05]  /*f560*/  BSYNC B2 ;  /* 0x0000000000027941 */ /* 0x000fea0003800000 */
.L_x_29690:
        /* <DEDUP_REMOVED lines=44> */
.L_x_29689:
[----:B------:R-:W-:Y:S05]  /*f830*/  BSYNC B1 ;  /* 0x0000000000017941 */ /* 0x000fea0003800000 */
.L_x_29688:
        /* <DEDUP_REMOVED lines=13> */
.L_x_29692:
        /* <DEDUP_REMOVED lines=12> */
.L_x_29695:
[----:B------:R-:W-:-:S07]  /*f9d0*/  IMAD.MOV.U32 R32, RZ, RZ, R18 ;  /* 0x000000ffff207224 */ /* 0x000fce00078e0012 */
.L_x_29696:
[----:B------:R-:W-:Y:S05]  /*f9e0*/  BSYNC B1 ;  /* 0x0000000000017941 */ /* 0x000fea0003800000 */
.L_x_29694:
        /* <DEDUP_REMOVED lines=16> */
.L_x_29700:
[----:B------:R-:W-:Y:S05]  /*faf0*/  BSYNC B2 ;  /* 0x0000000000027941 */ /* 0x000fea0003800000 */
.L_x_29699:
        /* <DEDUP_REMOVED lines=44> */
.L_x_29698:
[----:B------:R-:W-:Y:S05]  /*fdc0*/  BSYNC B1 ;  /* 0x0000000000017941 */ /* 0x000fea0003800000 */
.L_x_29697:
        /* <DEDUP_REMOVED lines=8> */
.L_x_29693:
        /* <DEDUP_REMOVED lines=12> */
.L_x_29702:
[----:B------:R-:W-:-:S07]  /*ff10*/  MOV R32, R18 ;  /* 0x0000001200207202 */ /* 0x000fce0000000f00 */
.L_x_29703:
[----:B------:R-:W-:Y:S05]  /*ff20*/  BSYNC B1 ;  /* 0x0000000000017941 */ /* 0x000fea0003800000 */
.L_x_29701:
        /* <DEDUP_REMOVED lines=16> */
.L_x_29707:
[----:B------:R-:W-:Y:S05]  /*10030*/  BSYNC B2 ;  /* 0x0000000000027941 */ /* 0x000fea0003800000 */
.L_x_29706:
        /* <DEDUP_REMOVED lines=44> */
.L_x_29705:
[----:B------:R-:W-:Y:S05]  /*10300*/  BSYNC B1 ;  /* 0x0000000000017941 */ /* 0x000fea0003800000 */
.L_x_29704:
        /* <DEDUP_REMOVED lines=11> */
.L_x_29708:
        /* <DEDUP_REMOVED lines=12> */
.L_x_29711:
[----:B------:R-:W-:-:S07]  /*10480*/  IMAD.MOV.U32 R42, RZ, RZ, R18 ;  /* 0x000000ffff2a7224 */ /* 0x000fce00078e0012 */
.L_x_29712:
[----:B------:R-:W-:Y:S05]  /*10490*/  BSYNC B1 ;  /* 0x0000000000017941 */ /* 0x000fea0003800000 */
.L_x_29710:
        /* <DEDUP_REMOVED lines=16> */
.L_x_29716:
[----:B------:R-:W-:Y:S05]  /*105a0*/  BSYNC B2 ;  /* 0x0000000000027941 */ /* 0x000fea0003800000 */
.L_x_29715:
        /* <DEDUP_REMOVED lines=44> */
.L_x_29714:
[----:B------:R-:W-:Y:S05]  /*10870*/  BSYNC B1 ;  /* 0x0000000000017941 */ /* 0x000fea0003800000 */
.L_x_29713:
        /* <DEDUP_REMOVED lines=8> */
.L_x_29709:
        /* <DEDUP_REMOVED lines=12> */
.L_x_29718:
[----:B------:R-:W-:-:S07]  /*109c0*/  MOV R42, R18 ;  /* 0x00000012002a7202 */ /* 0x000fce0000000f00 */
.L_x_29719:
[----:B------:R-:W-:Y:S05]  /*109d0*/  BSYNC B1 ;  /* 0x0000000000017941 */ /* 0x000fea0003800000 */
.L_x_29717:
        /* <DEDUP_REMOVED lines=16> */
.L_x_29723:
[----:B------:R-:W-:Y:S05]  /*10ae0*/  BSYNC B2 ;  /* 0x0000000000027941 */ /* 0x000fea0003800000 */
.L_x_29722:
        /* <DEDUP_REMOVED lines=44> */
.L_x_29721:
[----:B------:R-:W-:Y:S05]  /*10db0*/  BSYNC B1 ;  /* 0x0000000000017941 */ /* 0x000fea0003800000 */
.L_x_29720:
        /* <DEDUP_REMOVED lines=11> */
.L_x_29724:
        /* <DEDUP_REMOVED lines=12> */
.L_x_29727:
[----:B------:R-:W-:-:S07]  /*10f30*/  IMAD.MOV.U32 R34, RZ, RZ, R18 ;  /* 0x000000ffff227224 */ /* 0x000fce00078e0012 */
.L_x_29728:
[----:B------:R-:W-:Y:S05]  /*10f40*/  BSYNC B1 ;  /* 0x0000000000017941 */ /* 0x000fea0003800000 */
.L_x_29726:
        /* <DEDUP_REMOVED lines=16> */
.L_x_29732:
[----:B------:R-:W-:Y:S05]  /*11050*/  BSYNC B2 ;  /* 0x0000000000027941 */ /* 0x000fea0003800000 */
.L_x_29731:
        /* <DEDUP_REMOVED lines=44> */
.L_x_29730:
[----:B------:R-:W-:Y:S05]  /*11320*/  BSYNC B1 ;  /* 0x0000000000017941 */ /* 0x000fea0003800000 */
.L_x_29729:
        /* <DEDUP_REMOVED lines=8> */
.L_x_29725:
        /* <DEDUP_REMOVED lines=12> */
.L_x_29734:
[----:B------:R-:W-:-:S07]  /*11470*/  MOV R34, R18 ;  /* 0x0000001200227202 */ /* 0x000fce0000000f00 */
.L_x_29735:
[----:B------:R-:W-:Y:S05]  /*11480*/  BSYNC B1 ;  /* 0x0000000000017941 */ /* 0x000fea0003800000 */
.L_x_29733:
        /* <DEDUP_REMOVED lines=16> */
.L_x_29739:
[----:B------:R-:W-:Y:S05]  /*11590*/  BSYNC B2 ;  /* 0x0000000000027941 */ /* 0x000fea0003800000 */
.L_x_29738:
        /* <DEDUP_REMOVED lines=44> */
.L_x_29737:
[----:B------:R-:W-:Y:S05]  /*11860*/  BSYNC B1 ;  /* 0x0000000000017941 */ /* 0x000fea0003800000 */
.L_x_29736:
        /* <DEDUP_REMOVED lines=11> */
.L_x_29740:
        /* <DEDUP_REMOVED lines=12> */
.L_x_29743:
[----:B------:R-:W-:-:S07]  /*119e0*/  IMAD.MOV.U32 R40, RZ, RZ, R18 ;  /* 0x000000ffff287224 */ /* 0x000fce00078e0012 */
.L_x_29744:
[----:B------:R-:W-:Y:S05]  /*119f0*/  BSYNC B1 ;  /* 0x0000000000017941 */ /* 0x000fea0003800000 */
.L_x_29742:
        /* <DEDUP_REMOVED lines=18> */
.L_x_29748:
[----:B------:R-:W-:Y:S05]  /*11b20*/  BSYNC B2 ;  /* 0x0000000000027941 */ /* 0x000fea0003800000 */
.L_x_29747:
        /* <DEDUP_REMOVED lines=44> */
.L_x_29746:
[----:B------:R-:W-:Y:S05]  /*11df0*/  BSYNC B1 ;  /* 0x0000000000017941 */ /* 0x000fea0003800000 */
.L_x_29745:
        /* <DEDUP_REMOVED lines=8> */
.L_x_29741:
[----:B------:R-:W0:Y:S01]  /*11e80*/  @P0 LDC.64 R32, c[0x0][0x228] ;  /* 0x00008a00ff200b82 */ /* 0x000e220000000a00 */
[----:B------:R-:W-:Y:S01]  /*11e90*/  SEL R36, RZ, 0x1000000, P5 ;  /* 0x01000000ff247807 */ /* 0x000fe20002800000 */
[----:B------:R-:W-:Y:S01]  /*11ea0*/  VIADD R103, R94, 0xc0 ;  /* 0x000000c05e677836 */ /* 0x000fe20000000000 */
[----:B------:R-:W-:Y:S02]  /*11eb0*/  SEL R37, RZ, 0x10000, P4 ;  /* 0x00010000ff257807 */ /* 0x000fe40002000000 */
[----:B------:R-:W-:Y:S02]  /*11ec0*/  SEL R38, RZ, 0x100, P3 ;  /* 0x00000100ff267807 */ /* 0x000fe40001800000 */
[----:B------:R-:W-:Y:S01]  /*11ed0*/  LOP3.LUT P6, RZ, R85, 0x2, RZ, 0xc0, !PT ;  /* 0x0000000255ff7812 */ /* 0x000fe200078cc0ff */
[----:B------:R-:W1:Y:S01]  /*11ee0*/  @P1 LDC.64 R34, c[0x0][0x230] ;  /* 0x00008c00ff221b82 */ /* 0x000e620000000a00 */
[----:B------:R-:W-:Y:S01]  /*11ef0*/  IADD3 R38, R38, R36, R37 ;  /* 0x0000002426267210 */ /* 0x000fe20007ffe025 */
[----:B------:R-:W-:Y:S01]  /*11f00*/  IMAD.WIDE.U32 R36, R101, 0x10, R104 ;  /* 0x0000001065247825 */ /* 0x000fe200078e0068 */
[----:B------:R-:W-:-:S04]  /*11f10*/  SEL R39, RZ, 0x1, P6 ;  /* 0x00000001ff277807 */ /* 0x000fc80003000000 */
[----:B------:R2:W-:Y:S01]  /*11f20*/  STG.E.128 desc[UR4][R36.64], R44 ;  /* 0x0000002c24007986 */ /* 0x0005e2000c101d04 */
[----:B------:R-:W-:Y:S01]  /*11f30*/  IADD3 R39, R38, R39, RZ ;  /* 0x0000002726277210 */ /* 0x000fe20007ffe0ff */
[----:B0-----:R-:W-:-:S04]  /*11f40*/  @P0 IMAD.WIDE.U32 R32, R103, 0x10, R32 ;  /* 0x0000001067200825 */ /* 0x001fc800078e0020 */
[----:B-1----:R-:W-:-:S04]  /*11f50*/  @P1 IMAD.WIDE.U32 R34, R103, 0x10, R34 ;  /* 0x0000001067221825 */ /* 0x002fc800078e0022 */
[----:B--2---:R-:W-:-:S05]  /*11f60*/  IMAD.WIDE.U32 R36, R101, 0x4, R108 ;  /* 0x0000000465247825 */ /* 0x004fca00078e006c */
[----:B------:R0:W-:Y:S02]  /*11f70*/  STG.E desc[UR4][R36.64], R39 ;  /* 0x0000002724007986 */ /* 0x0001e4000c101904 */
[----:B0-----:R-:W-:Y:S01]  /*11f80*/  IMAD.WIDE.U32 R36, R103, 0x10, R112 ;  /* 0x0000001067247825 */ /* 0x001fe200078e0070 */
[----:B------:R-:W-:Y:S06]  /*11f90*/  @!P0 BRA `(.L_x_29749) ;  /* 0x00000000002c8947 */ /* 0x000fec0003800000 */
        /* <DEDUP_REMOVED lines=11> */
.L_x_29749:
        /* <DEDUP_REMOVED lines=15> */
.L_x_29751:
[----:B------:R-:W-:-:S07]  /*12140*/  MOV R42, R18 ;  /* 0x00000012002a7202 */ /* 0x000fce0000000f00 */
.L_x_29752:
[----:B------:R-:W-:Y:S05]  /*12150*/  BSYNC B1 ;  /* 0x0000000000017941 */ /* 0x000fea0003800000 */
.L_x_29750:
        /* <DEDUP_REMOVED lines=16> */
.L_x_29756:
[----:B------:R-:W-:Y:S05]  /*12260*/  BSYNC B2 ;  /* 0x0000000000027941 */ /* 0x000fea0003800000 */
.L_x_29755:
        /* <DEDUP_REMOVED lines=44> */
.L_x_29754:
[----:B------:R-:W-:Y:S05]  /*12530*/  BSYNC B1 ;  /* 0x0000000000017941 */ /* 0x000fea0003800000 */
.L_x_29753:
        /* <DEDUP_REMOVED lines=13> */
.L_x_29757:
        /* <DEDUP_REMOVED lines=12> */
.L_x_29760:
[----:B------:R-:W-:-:S07]  /*126d0*/  IMAD.MOV.U32 R32, RZ, RZ, R18 ;  /* 0x000000ffff207224 */ /* 0x000fce00078e0012 */
.L_x_29761:
[----:B------:R-:W-:Y:S05]  /*126e0*/  BSYNC B1 ;  /* 0x0000000000017941 */ /* 0x000fea0003800000 */
.L_x_29759:
        /* <DEDUP_REMOVED lines=16> */
.L_x_29765:
[----:B------:R-:W-:Y:S05]  /*127f0*/  BSYNC B2 ;  /* 0x0000000000027941 */ /* 0x000fea0003800000 */
.L_x_29764:
        /* <DEDUP_REMOVED lines=44> */
.L_x_29763:
[----:B------:R-:W-:Y:S05]  /*12ac0*/  BSYNC B1 ;  /* 0x0000000000017941 */ /* 0x000fea0003800000 */
.L_x_29762:
        /* <DEDUP_REMOVED lines=8> */
.L_x_29758:
        /* <DEDUP_REMOVED lines=12> */
.L_x_29767:
[----:B------:R-:W-:-:S07]  /*12c10*/  MOV R32, R18 ;  /* 0x0000001200207202 */ /* 0x000fce0000000f00 */
.L_x_29768:
[----:B------:R-:W-:Y:S05]  /*12c20*/  BSYNC B1 ;  /* 0x0000000000017941 */ /* 0x000fea0003800000 */
.L_x_29766:
        /* <DEDUP_REMOVED lines=16> */
.L_x_29772:
[----:B------:R-:W-:Y:S05]  /*12d30*/  BSYNC B2 ;  /* 0x0000000000027941 */ /* 0x000fea0003800000 */
.L_x_29771:
        /* <DEDUP_REMOVED lines=44> */
.L_x_29770:
[----:B------:R-:W-:Y:S05]  /*13000*/  BSYNC B1 ;  /* 0x0000000000017941 */ /* 0x000fea0003800000 */
.L_x_29769:
        /* <DEDUP_REMOVED lines=11> */
.L_x_29773:
        /* <DEDUP_REMOVED lines=12> */
.L_x_29776:
[----:B------:R-:W-:-:S07]  /*13180*/  IMAD.MOV.U32 R76, RZ, RZ, R18 ;  /* 0x000000ffff4c7224 */ /* 0x000fce00078e0012 */
.L_x_29777:
[----:B------:R-:W-:Y:S05]  /*13190*/  BSYNC B1 ;  /* 0x0000000000017941 */ /* 0x000fea0003800000 */
.L_x_29775:
        /* <DEDUP_REMOVED lines=16> */
.L_x_29781:
[----:B------:R-:W-:Y:S05]  /*132a0*/  BSYNC B2 ;  /* 0x0000000000027941 */ /* 0x000fea0003800000 */
.L_x_29780:
        /* <DEDUP_REMOVED lines=44> */
.L_x_29779:
[----:B------:R-:W-:Y:S05]  /*13570*/  BSYNC B1 ;  /* 0x0000000000017941 */ /* 0x000fea0003800000 */
.L_x_29778:
        /* <DEDUP_REMOVED lines=8> */
.L_x_29774:
        /* <DEDUP_REMOVED lines=12> */
.L_x_29783:
[----:B------:R-:W-:-:S07]  /*136c0*/  MOV R42, R18 ;  /* 0x00000012002a7202 */ /* 0x000fce0000000f00 */
.L_x_29784:
[----:B------:R-:W-:Y:S05]  /*136d0*/  BSYNC B1 ;  /* 0x0000000000017941 */ /* 0x000fea0003800000 */
.L_x_29782:
        /* <DEDUP_REMOVED lines=16> */
.L_x_29788:
[----:B------:R-:W-:Y:S05]  /*137e0*/  BSYNC B2 ;  /* 0x0000000000027941 */ /* 0x000fea0003800000 */
.L_x_29787:
        /* <DEDUP_REMOVED lines=44> */
.L_x_29786:
[----:B------:R-:W-:Y:S05]  /*13ab0*/  BSYNC B1 ;  /* 0x0000000000017941 */ /* 0x000fea0003800000 */
.L_x_29785:
        /* <DEDUP_REMOVED lines=11> */
.L_x_29789:
        /* <DEDUP_REMOVED lines=12> */
.L_x_29792:
[----:B------:R-:W-:-:S07]  /*13c30*/  IMAD.MOV.U32 R34, RZ, RZ, R18 ;  /* 0x000000ffff227224 */ /* 0x000fce00078e0012 */
.L_x_29793:
[----:B------:R-:W-:Y:S05]  /*13c40*/  BSYNC B1 ;  /* 0x0000000000017941 */ /* 0x000fea0003800000 */
.L_x_29791:
        /* <DEDUP_REMOVED lines=16> */
.L_x_29797:
[----:B------:R-:W-:Y:S05]  /*13d50*/  BSYNC B2 ;  /* 0x0000000000027941 */ /* 0x000fea0003800000 */
.L_x_29796:
        /* <DEDUP_REMOVED lines=44> */
.L_x_29795:
[----:B------:R-:W-:Y:S05]  /*14020*/  BSYNC B1 ;  /* 0x0000000000017941 */ /* 0x000fea0003800000 */
.L_x_29794:
        /* <DEDUP_REMOVED lines=8> */
.L_x_29790:
        /* <DEDUP_REMOVED lines=12> */
.L_x_29799:
[----:B------:R-:W-:-:S07]  /*14170*/  MOV R34, R18 ;  /* 0x0000001200227202 */ /* 0x000fce0000000f00 */
.L_x_29800:
[----:B------:R-:W-:Y:S05]  /*14180*/  BSYNC B1 ;  /* 0x0000000000017941 */ /* 0x000fea0003800000 */
.L_x_29798:
        /* <DEDUP_REMOVED lines=16> */
.L_x_29804:
[----:B------:R-:W-:Y:S05]  /*14290*/  BSYNC B2 ;  /* 0x0000000000027941 */ /* 0x000fea0003800000 */
.L_x_29803:
        /* <DEDUP_REMOVED lines=44> */
.L_x_29802:
[----:B------:R-:W-:Y:S05]  /*14560*/  BSYNC B1 ;  /* 0x0000000000017941 */ /* 0x000fea0003800000 */
.L_x_29801:
        /* <DEDUP_REMOVED lines=11> */
.L_x_29805:
        /* <DEDUP_REMOVED lines=12> */
.L_x_29808:
[----:B------:R-:W-:-:S07]  /*146e0*/  IMAD.MOV.U32 R76, RZ, RZ, R18 ;  /* 0x000000ffff4c7224 */ /* 0x000fce00078e0012 */
.L_x_29809:
[----:B------:R-:W-:Y:S05]  /*146f0*/  BSYNC B1 ;  /* 0x0000000000017941 */ /* 0x000fea0003800000 */
.L_x_29807:
        /* <DEDUP_REMOVED lines=18> */
.L_x_29813:
[----:B------:R-:W-:Y:S05]  /*14820*/  BSYNC B2 ;  /* 0x0000000000027941 */ /* 0x000fea0003800000 */
.L_x_29812:
        /* <DEDUP_REMOVED lines=44> */
.L_x_29811:
[----:B------:R-:W-:Y:S05]  /*14af0*/  BSYNC B1 ;  /* 0x0000000000017941 */ /* 0x000fea0003800000 */
.L_x_29810:
        /* <DEDUP_REMOVED lines=8> */
.L_x_29806:
[----:B------:R-:W-:Y:S01]  /*14b80*/  LOP3.LUT P6, RZ, R85, 0x2, RZ, 0xc0, !PT ;  /* 0x0000000255ff7812 */ /* 0x000fe200078cc0ff */
[----:B------:R-:W-:Y:S01]  /*14b90*/  IMAD.WIDE.U32 R32, R103, 0x10, R104 ;  /* 0x0000001067207825 */ /* 0x000fe200078e0068 */
[----:B------:R-:W-:Y:S02]  /*14ba0*/  SEL R34, RZ, 0x1000000, P5 ;  /* 0x01000000ff227807 */ /* 0x000fe40002800000 */
[----:B------:R-:W-:Y:S01]  /*14bb0*/  SEL R35, RZ, 0x10000, P4 ;  /* 0x00010000ff237807 */ /* 0x000fe20002000000 */
[----:B------:R-:W-:Y:S01]  /*14bc0*/  VIADD R102, R94, 0xe0 ;  /* 0x000000e05e667836 */ /* 0x000fe20000000000 */
[----:B------:R-:W-:Y:S01]  /*14bd0*/  SEL R36, RZ, 0x100, P3 ;  /* 0x00000100ff247807 */ /* 0x000fe20001800000 */
[----:B------:R0:W-:Y:S01]  /*14be0*/  STG.E.128 desc[UR4][R32.64], R40 ;  /* 0x0000002820007986 */ /* 0x0001e2000c101d04 */
[----:B------:R-:W-:Y:S02]  /*14bf0*/  SEL R37, RZ, 0x1, P6 ;  /* 0x00000001ff257807 */ /* 0x000fe40003000000 */
[----:B------:R-:W-:-:S02]  /*14c00*/  IADD3 R36, R36, R34, R35 ;  /* 0x0000002224247210 */ /* 0x000fc40007ffe023 */
[----:B------:R-:W1:Y:S02]  /*14c10*/  @P0 LDC.64 R34, c[0x0][0x228] ;  /* 0x00008a00ff220b82 */ /* 0x000e640000000a00 */
[----:B------:R-:W-:Y:S01]  /*14c20*/  IADD3 R39, R36, R37, RZ ;  /* 0x0000002524277210 */ /* 0x000fe20007ffe0ff */
[----:B------:R-:W-:-:S05]  /*14c30*/  IMAD.WIDE.U32 R36, R103, 0x4, R108 ;  /* 0x0000000467247825 */ /* 0x000fca00078e006c */
[----:B------:R2:W-:Y:S01]  /*14c40*/  STG.E desc[UR4][R36.64], R39 ;  /* 0x0000002724007986 */ /* 0x0005e2000c101904 */
[----:B0-----:R-:W0:Y:S01]  /*14c50*/  @P1 LDC.64 R32, c[0x0][0x230] ;  /* 0x00008c00ff201b82 */ /* 0x001e220000000a00 */
[----:B-1----:R-:W-:Y:S01]  /*14c60*/  @P0 IMAD.WIDE.U32 R34, R102, 0x10, R34 ;  /* 0x0000001066220825 */ /* 0x002fe200078e0022 */
[----:B--2---:R-:W-:Y:S06]  /*14c70*/  @!P0 BRA `(.L_x_29814) ;  /* 0x00000000002c8947 */ /* 0x004fec0003800000 */
[----:B------:R-:W1:Y:S01]  /*14c80*/  LDC.64 R36, c[0x0][0x248] ;  /* 0x00009200ff247b82 */ /* 0x000e620000000a00 */
        /* <DEDUP_REMOVED lines=8> */
[----:B-1----:R-:W-:-:S05]  /*14d10*/  IMAD.WIDE.U32 R36, R103, 0x4, R36 ;  /* 0x0000000467247825 */ /* 0x002fca00078e0024 */
[----:B------:R1:W-:Y:S02]  /*14d20*/  STG.E desc[UR4][R36.64], R39 ;  /* 0x0000002724007986 */ /* 0x0003e4000c101904 */
.L_x_29814:
[C---:B0-----:R-:W-:Y:S01]  /*14d30*/  @P1 IMAD.WIDE.U32 R32, R102.reuse, 0x10, R32 ;  /* 0x0000001066201825 */ /* 0x041fe200078e0020 */
[----:B------:R-:W5:Y:S04]  /*14d40*/  @P0 LDG.E.128 R68, desc[UR4][R34.64] ;  /* 0x0000000422440981 */ /* 0x000f68000c1e1d00 */
[----:B------:R0:W5:Y:S02]  /*14d50*/  @P1 LDG.E.128 R72, desc[UR4][R32.64] ;  /* 0x0000000420481981 */ /* 0x000164000c1e1d00 */
[----:B0-----:R-:W-:-:S06]  /*14d60*/  IMAD.WIDE.U32 R32, R102, 0x10, R112 ;  /* 0x0000001066207825 */ /* 0x001fcc00078e0070 */
[----:B------:R-:W5:Y:S01]  /*14d70*/  LDG.E.128 R32, desc[UR4][R32.64] ;  /* 0x0000000420207981 */ /* 0x000f62000c1e1d00 */
[C---:B------:R-:W-:Y:S01]  /*14d80*/  ISETP.NE.AND P3, PT, R38.reuse, 0x1, PT ;  /* 0x000000012600780c */ /* 0x040fe20003f65270 */
[----:B------:R-:W-:Y:S01]  /*14d90*/  BSSY B1, `(.L_x_29815) ;  /* 0x000000c000017945 */ /* 0x000fe20003800000 */
[----:B-1----:R-:W-:-:S11]  /*14da0*/  IADD3 R37, R38, 0x1, RZ ;  /* 0x0000000126257810 */ /* 0x002fd60007ffe0ff */
        /* <DEDUP_REMOVED lines=9> */
.L_x_29816:
[----:B------:R-:W-:-:S07]  /*14e40*/  MOV R78, R18 ;  /* 0x00000012004e7202 */ /* 0x000fce0000000f00 */
.L_x_29817:
[----:B------:R-:W-:Y:S05]  /*14e50*/  BSYNC B1 ;  /* 0x0000000000017941 */ /* 0x000fea0003800000 */
.L_x_29815:
        /* <DEDUP_REMOVED lines=16> */
.L_x_29821:
[----:B------:R-:W-:Y:S05]  /*14f60*/  BSYNC B2 ;  /* 0x0000000000027941 */ /* 0x000fea0003800000 */
.L_x_29820:
        /* <DEDUP_REMOVED lines=44> */
.L_x_29819:
[----:B------:R-:W-:Y:S05]  /*15230*/  BSYNC B1 ;  /* 0x0000000000017941 */ /* 0x000fea0003800000 */
.L_x_29818:
        /* <DEDUP_REMOVED lines=13> */
.L_x_29822:
        /* <DEDUP_REMOVED lines=12> */
.L_x_29825:
[----:B------:R-:W-:-:S07]  /*153d0*/  IMAD.MOV.U32 R32, RZ, RZ, R18 ;  /* 0x000000ffff207224 */ /* 0x000fce00078e0012 */
.L_x_29826:
[----:B------:R-:W-:Y:S05]  /*153e0*/  BSYNC B1 ;  /* 0x0000000000017941 */ /* 0x000fea0003800000 */
.L_x_29824:
        /* <DEDUP_REMOVED lines=16> */
.L_x_29830:
[----:B------:R-:W-:Y:S05]  /*154f0*/  BSYNC B2 ;  /* 0x0000000000027941 */ /* 0x000fea0003800000 */
.L_x_29829:
        /* <DEDUP_REMOVED lines=44> */
.L_x_29828:
[----:B------:R-:W-:Y:S05]  /*157c0*/  BSYNC B1 ;  /* 0x0000000000017941 */ /* 0x000fea0003800000 */
.L_x_29827:
        /* <DEDUP_REMOVED lines=8> */
.L_x_29823:
        /* <DEDUP_REMOVED lines=12> */
.L_x_29832:
[----:B------:R-:W-:-:S07]  /*15910*/  MOV R32, R18 ;  /* 0x0000001200207202 */ /* 0x000fce0000000f00 */
.L_x_29833:
[----:B------:R-:W-:Y:S05]  /*15920*/  BSYNC B1 ;  /* 0x0000000000017941 */ /* 0x000fea0003800000 */
.L_x_29831:
        /* <DEDUP_REMOVED lines=16> */
.L_x_29837:
[----:B------:R-:W-:Y:S05]  /*15a30*/  BSYNC B2 ;  /* 0x0000000000027941 */ /* 0x000fea0003800000 */
.L_x_29836:
        /* <DEDUP_REMOVED lines=44> */
.L_x_29835:
[----:B------:R-:W-:Y:S05]  /*15d00*/  BSYNC B1 ;  /* 0x0000000000017941 */ /* 0x000fea0003800000 */
.L_x_29834:
        /* <DEDUP_REMOVED lines=11> */
.L_x_29838:
        /* <DEDUP_REMOVED lines=12> */
.L_x_29841:
[----:B------:R-:W-:-:S07]  /*15e80*/  IMAD.MOV.U32 R78, RZ, RZ, R18 ;  /* 0x000000ffff4e7224 */ /* 0x000fce00078e0012 */
.L_x_29842:
[----:B------:R-:W-:Y:S05]  /*15e90*/  BSYNC B1 ;  /* 0x0000000000017941 */ /* 0x000fea0003800000 */
.L_x_29840:
        /* <DEDUP_REMOVED lines=16> */
.L_x_29846:
[----:B------:R-:W-:Y:S05]  /*15fa0*/  BSYNC B2 ;  /* 0x0000000000027941 */ /* 0x000fea0003800000 */
.L_x_29845:
        /* <DEDUP_REMOVED lines=44> */
.L_x_29844:
[----:B------:R-:W-:Y:S05]  /*16270*/  BSYNC B1 ;  /* 0x0000000000017941 */ /* 0x000fea0003800000 */
.L_x_29843:
        /* <DEDUP_REMOVED lines=8> */
.L_x_29839:
        /* <DEDUP_REMOVED lines=12> */
.L_x_29848:
[----:B------:R-:W-:-:S07]  /*163c0*/  MOV R78, R18 ;  /* 0x00000012004e7202 */ /* 0x000fce0000000f00 */
.L_x_29849:
[----:B------:R-:W-:Y:S05]  /*163d0*/  BSYNC B1 ;  /* 0x0000000000017941 */ /* 0x000fea0003800000 */
.L_x_29847:
        /* <DEDUP_REMOVED lines=16> */
.L_x_29853:
[----:B------:R-:W-:Y:S05]  /*164e0*/  BSYNC B2 ;  /* 0x0000000000027941 */ /* 0x000fea0003800000 */
.L_x_29852:
        /* <DEDUP_REMOVED lines=44> */
.L_x_29851:
[----:B------:R-:W-:Y:S05]  /*167b0*/  BSYNC B1 ;  /* 0x0000000000017941 */ /* 0x000fea0003800000 */
.L_x_29850:
        /* <DEDUP_REMOVED lines=11> */
.L_x_29854:
        /* <DEDUP_REMOVED lines=12> */
.L_x_29857:
[----:B------:R-:W-:-:S07]  /*16930*/  IMAD.MOV.U32 R34, RZ, RZ, R18 ;  /* 0x000000ffff227224 */ /* 0x000fce00078e0012 */
.L_x_29858:
[----:B------:R-:W-:Y:S05]  /*16940*/  BSYNC B1 ;  /* 0x0000000000017941 */ /* 0x000fea0003800000 */
.L_x_29856:
        /* <DEDUP_REMOVED lines=16> */
.L_x_29862:
[----:B------:R-:W-:Y:S05]  /*16a50*/  BSYNC B2 ;  /* 0x0000000000027941 */ /* 0x000fea0003800000 */
.L_x_29861:
        /* <DEDUP_REMOVED lines=44> */
.L_x_29860:
[----:B------:R-:W-:Y:S05]  /*16d20*/  BSYNC B1 ;  /* 0x0000000000017941 */ /* 0x000fea0003800000 */
.L_x_29859:
        /* <DEDUP_REMOVED lines=8> */
.L_x_29855:
        /* <DEDUP_REMOVED lines=12> */
.L_x_29864:
[----:B------:R-:W-:-:S07]  /*16e70*/  MOV R34, R18 ;  /* 0x0000001200227202 */ /* 0x000fce0000000f00 */
.L_x_29865:
[----:B------:R-:W-:Y:S05]  /*16e80*/  BSYNC B1 ;  /* 0x0000000000017941 */ /* 0x000fea0003800000 */
.L_x_29863:
        /* <DEDUP_REMOVED lines=16> */
.L_x_29869:
[----:B------:R-:W-:Y:S05]  /*16f90*/  BSYNC B2 ;  /* 0x0000000000027941 */ /* 0x000fea0003800000 */
.L_x_29868:
        /* <DEDUP_REMOVED lines=44> */
.L_x_29867:
[----:B------:R-:W-:Y:S05]  /*17260*/  BSYNC B1 ;  /* 0x0000000000017941 */ /* 0x000fea0003800000 */
.L_x_29866:
        /* <DEDUP_REMOVED lines=11> */
.L_x_29870:
        /* <DEDUP_REMOVED lines=12> */
.L_x_29873:
[----:B------:R-:W-:-:S07]  /*173e0*/  IMAD.MOV.U32 R78, RZ, RZ, R18 ;  /* 0x000000ffff4e7224 */ /* 0x000fce00078e0012 */
.L_x_29874:
[----:B------:R-:W-:Y:S05]  /*173f0*/  BSYNC B1 ;  /* 0x0000000000017941 */ /* 0x000fea0003800000 */
.L_x_29872:
        /* <DEDUP_REMOVED lines=18> */
.L_x_29878:
[----:B------:R-:W-:Y:S05]  /*17520*/  BSYNC B2 ;  /* 0x0000000000027941 */ /* 0x000fea0003800000 */
.L_x_29877:
        /* <DEDUP_REMOVED lines=44> */
.L_x_29876:
[----:B------:R-:W-:Y:S05]  /*177f0*/  BSYNC B1 ;  /* 0x0000000000017941 */ /* 0x000fea0003800000 */
.L_x_29875:
        /* <DEDUP_REMOVED lines=8> */
.L_x_29871:
[----:B------:R-:W-:Y:S01]  /*17880*/  LOP3.LUT P6, RZ, R85, 0x2, RZ, 0xc0, !PT ;  /* 0x0000000255ff7812 */ /* 0x000fe200078cc0ff */
[----:B------:R-:W-:Y:S01]  /*17890*/  IMAD.WIDE.U32 R32, R102, 0x10, R104 ;  /* 0x0000001066207825 */ /* 0x000fe200078e0068 */
[----:B------:R-:W-:Y:S02]  /*178a0*/  SEL R34, RZ, 0x1000000, P5 ;  /* 0x01000000ff227807 */ /* 0x000fe40002800000 */
[----:B------:R-:W-:Y:S02]  /*178b0*/  SEL R35, RZ, 0x10000, P4 ;  /* 0x00010000ff237807 */ /* 0x000fe40002000000 */
[----:B------:R-:W-:Y:S01]  /*178c0*/  SEL R77, RZ, 0x100, P3 ;  /* 0x00000100ff4d7807 */ /* 0x000fe20001800000 */
[----:B------:R0:W-:Y:S01]  /*178d0*/  STG.E.128 desc[UR4][R32.64], R36 ;  /* 0x0000002420007986 */ /* 0x0001e2000c101d04 */
[----:B------:R-:W-:Y:S02]  /*178e0*/  SEL R78, RZ, 0x1, P6 ;  /* 0x00000001ff4e7807 */ /* 0x000fe40003000000 */
[----:B------:R-:W-:-:S02]  /*178f0*/  IADD3 R77, R77, R34, R35 ;  /* 0x000000224d4d7210 */ /* 0x000fc40007ffe023 */
[----:B------:R-:W1:Y:S02]  /*17900*/  @P0 LDC.64 R34, c[0x0][0x228] ;  /* 0x00008a00ff220b82 */ /* 0x000e640000000a00 */
[----:B------:R-:W-:Y:S01]  /*17910*/  IADD3 R77, R77, R78, RZ ;  /* 0x0000004e4d4d7210 */ /* 0x000fe20007ffe0ff */
[----:B0-----:R-:W-:-:S05]  /*17920*/  IMAD.WIDE.U32 R32, R102, 0x4, R108 ;  /* 0x0000000466207825 */ /* 0x001fca00078e006c */
[----:B------:R0:W-:Y:S01]  /*17930*/  STG.E desc[UR4][R32.64], R77 ;  /* 0x0000004d20007986 */ /* 0x0001e2000c101904 */
[----:B------:R-:W-:Y:S05]  /*17940*/  @!P0 BRA `(.L_x_29879) ;  /* 0x00000000002c8947 */ /* 0x000fea0003800000 */
[----:B0-----:R-:W0:Y:S01]  /*17950*/  LDC.64 R32, c[0x0][0x248] ;  /* 0x00009200ff207b82 */ /* 0x001e220000000a00 */
        /* <DEDUP_REMOVED lines=10> */
.L_x_29879:
[----:B0-2---:R-:W0:Y:S01]  /*17a00*/  @P1 LDC.64 R32, c[0x0][0x230] ;  /* 0x00008c00ff201b82 */ /* 0x005e220000000a00 */
[----:B------:R-:W-:-:S04]  /*17a10*/  VIADD R104, R94, 0x100 ;  /* 0x000001005e687836 */ /* 0x000fc80000000000 */
[----:B-1----:R-:W-:-:S05]  /*17a20*/  @P0 IMAD.WIDE.U32 R34, R104, 0x10, R34 ;  /* 0x0000001068220825 */ /* 0x002fca00078e0022 */
[----:B------:R-:W5:Y:S01]  /*17a30*/  @P0 LDG.E.128 R68, desc[UR4][R34.64] ;  /* 0x0000000422440981 */ /* 0x000f62000c1e1d00 */
[----:B0-----:R-:W-:-:S05]  /*17a40*/  @P1 IMAD.WIDE.U32 R32, R104, 0x10, R32 ;  /* 0x0000001068201825 */ /* 0x001fca00078e0020 */
[----:B------:R0:W5:Y:S02]  /*17a50*/  @P1 LDG.E.128 R72, desc[UR4][R32.64] ;  /* 0x0000000420481981 */ /* 0x000164000c1e1d00 */
[----:B0-----:R-:W-:-:S06]  /*17a60*/  IMAD.WIDE.U32 R32, R104, 0x10, R112 ;  /* 0x0000001068207825 */ /* 0x001fcc00078e0070 */
[----:B------:R-:W5:Y:S01]  /*17a70*/  LDG.E.128 R32, desc[UR4][R32.64] ;  /* 0x0000000420207981 */ /* 0x000f62000c1e1d00 */
        /* <DEDUP_REMOVED lines=12> */
.L_x_29881:
[----:B------:R-:W-:-:S07]  /*17b40*/  MOV R105, R18 ;  /* 0x0000001200697202 */ /* 0x000fce0000000f00 */
.L_x_29882:
[----:B------:R-:W-:Y:S05]  /*17b50*/  BSYNC B1 ;  /* 0x0000000000017941 */ /* 0x000fea0003800000 */
.L_x_29880:
        /* <DEDUP_REMOVED lines=16> */
.L_x_29886:
[----:B------:R-:W-:Y:S05]  /*17c60*/  BSYNC B2 ;  /* 0x0000000000027941 */ /* 0x000fea0003800000 */
.L_x_29885:
        /* <DEDUP_REMOVED lines=44> */
.L_x_29884:
[----:B------:R-:W-:Y:S05]  /*17f30*/  BSYNC B1 ;  /* 0x0000000000017941 */ /* 0x000fea0003800000 */
.L_x_29883:
        /* <DEDUP_REMOVED lines=13> */
.L_x_29887:
        /* <DEDUP_REMOVED lines=12> */
.L_x_29890:
[----:B------:R-:W-:-:S07]  /*180d0*/  IMAD.MOV.U32 R81, RZ, RZ, R18 ;  /* 0x000000ffff517224 */ /* 0x000fce00078e0012 */
.L_x_29891:
[----:B------:R-:W-:Y:S05]  /*180e0*/  BSYNC B1 ;  /* 0x0000000000017941 */ /* 0x000fea0003800000 */
.L_x_29889:
        /* <DEDUP_REMOVED lines=16> */
.L_x_29895:
[----:B------:R-:W-:Y:S05]  /*181f0*/  BSYNC B2 ;  /* 0x0000000000027941 */ /* 0x000fea0003800000 */
.L_x_29894:
        /* <DEDUP_REMOVED lines=44> */
.L_x_29893:
[----:B------:R-:W-:Y:S05]  /*184c0*/  BSYNC B1 ;  /* 0x0000000000017941 */ /* 0x000fea0003800000 */
.L_x_29892:
        /* <DEDUP_REMOVED lines=8> */
.L_x_29888:
        /* <DEDUP_REMOVED lines=12> */
.L_x_29897:
[----:B------:R-:W-:-:S07]  /*18610*/  MOV R105, R18 ;  /* 0x0000001200697202 */ /* 0x000fce0000000f00 */
.L_x_29898:
[----:B------:R-:W-:Y:S05]  /*18620*/  BSYNC B1 ;  /* 0x0000000000017941 */ /* 0x000fea0003800000 */
.L_x_29896:
        /* <DEDUP_REMOVED lines=16> */
.L_x_29902:
[----:B------:R-:W-:Y:S05]  /*18730*/  BSYNC B2 ;  /* 0x0000000000027941 */ /* 0x000fea0003800000 */
.L_x_29901:
        /* <DEDUP_REMOVED lines=44> */
.L_x_29900:
[----:B------:R-:W-:Y:S05]  /*18a00*/  BSYNC B1 ;  /* 0x0000000000017941 */ /* 0x000fea0003800000 */
.L_x_29899:
        /* <DEDUP_REMOVED lines=11> */
.L_x_29903:
        /* <DEDUP_REMOVED lines=12> */
.L_x_29906:
[----:B------:R-:W-:-:S07]  /*18b80*/  IMAD.MOV.U32 R82, RZ, RZ, R18 ;  /* 0x000000ffff527224 */ /* 0x000fce00078e0012 */
.L_x_29907:
[----:B------:R-:W-:Y:S05]  /*18b90*/  BSYNC B1 ;  /* 0x0000000000017941 */ /* 0x000fea0003800000 */
.L_x_29905:
        /* <DEDUP_REMOVED lines=16> */
.L_x_29911:
[----:B------:R-:W-:Y:S05]  /*18ca0*/  BSYNC B2 ;  /* 0x0000000000027941 */ /* 0x000fea0003800000 */
.L_x_29910:
        /* <DEDUP_REMOVED lines=44> */
.L_x_29909:
[----:B------:R-:W-:Y:S05]  /*18f70*/  BSYNC B1 ;  /* 0x0000000000017941 */ /* 0x000fea0003800000 */
.L_x_29908:
        /* <DEDUP_REMOVED lines=8> */
.L_x_29904:
        /* <DEDUP_REMOVED lines=12> */
.L_x_29913:
[----:B------:R-:W-:-:S07]  /*190c0*/  MOV R105, R18 ;  /* 0x0000001200697202 */ /* 0x000fce0000000f00 */
.L_x_29914:
[----:B------:R-:W-:Y:S05]  /*190d0*/  BSYNC B1 ;  /* 0x0000000000017941 */ /* 0x000fea0003800000 */
.L_x_29912:
        /* <DEDUP_REMOVED lines=16> */
.L_x_29918:
[----:B------:R-:W-:Y:S05]  /*191e0*/  BSYNC B2 ;  /* 0x0000000000027941 */ /* 0x000fea0003800000 */
.L_x_29917:
        /* <DEDUP_REMOVED lines=44> */
.L_x_29916:
[----:B------:R-:W-:Y:S05]  /*194b0*/  BSYNC B1 ;  /* 0x0000000000017941 */ /* 0x000fea0003800000 */
.L_x_29915:
        /* <DEDUP_REMOVED lines=11> */
.L_x_29919:
        /* <DEDUP_REMOVED lines=12> */
.L_x_29922:
[----:B------:R-:W-:-:S07]  /*19630*/  IMAD.MOV.U32 R83, RZ, RZ, R18 ;  /* 0x000000ffff537224 */ /* 0x000fce00078e0012 */
.L_x_29923:
[----:B------:R-:W-:Y:S05]  /*19640*/  BSYNC B1 ;  /* 0x0000000000017941 */ /* 0x000fea0003800000 */
.L_x_29921:
        /* <DEDUP_REMOVED lines=16> */
.L_x_29927:
[----:B------:R-:W-:Y:S05]  /*19750*/  BSYNC B2 ;  /* 0x0000000000027941 */ /* 0x000fea0003800000 */
.L_x_29926:
        /* <DEDUP_REMOVED lines=44> */
.L_x_29925:
[----:B------:R-:W-:Y:S05]  /*19a20*/  BSYNC B1 ;  /* 0x0000000000017941 */ /* 0x000fea0003800000 */
.L_x_29924:
        /* <DEDUP_REMOVED lines=8> */
.L_x_29920:
        /* <DEDUP_REMOVED lines=12> */
.L_x_29929:
[----:B------:R-:W-:-:S07]  /*19b70*/  MOV R105, R18 ;  /* 0x0000001200697202 */ /* 0x000fce0000000f00 */
.L_x_29930:
[----:B------:R-:W-:Y:S05]  /*19b80*/  BSYNC B1 ;  /* 0x0000000000017941 */ /* 0x000fea0003800000 */
.L_x_29928:
        /* <DEDUP_REMOVED lines=16> */
.L_x_29934:
[----:B------:R-:W-:Y:S05]  /*19c90*/  BSYNC B2 ;  /* 0x0000000000027941 */ /* 0x000fea0003800000 */
.L_x_29933:
        /* <DEDUP_REMOVED lines=44> */
.L_x_29932:
[----:B------:R-:W-:Y:S05]  /*19f60*/  BSYNC B1 ;  /* 0x0000000000017941 */ /* 0x000fea0003800000 */
.L_x_29931:
        /* <DEDUP_REMOVED lines=11> */
.L_x_29935:
        /* <DEDUP_REMOVED lines=12> */
.L_x_29938:
[----:B------:R-:W-:-:S07]  /*1a0e0*/  IMAD.MOV.U32 R84, RZ, RZ, R18 ;  /* 0x000000ffff547224 */ /* 0x000fce00078e0012 */
.L_x_29939:
[----:B------:R-:W-:Y:S05]  /*1a0f0*/  BSYNC B1 ;  /* 0x0000000000017941 */ /* 0x000fea0003800000 */
.L_x_29937:
        /* <DEDUP_REMOVED lines=18> */
.L_x_29943:
[----:B------:R-:W-:Y:S05]  /*1a220*/  BSYNC B2 ;  /* 0x0000000000027941 */ /* 0x000fea0003800000 */
.L_x_29942:
        /* <DEDUP_REMOVED lines=44> */
.L_x_29941:
[----:B------:R-:W-:Y:S05]  /*1a4f0*/  BSYNC B1 ;  /* 0x0000000000017941 */ /* 0x000fea0003800000 */
.L_x_29940:
        /* <DEDUP_REMOVED lines=8> */
.L_x_29936:
[----:B------:R-:W0:Y:S01]  /*1a580*/  LDC.64 R76, c[0x0][0x238] ;  /* 0x00008e00ff4c7b82 */ /* 0x000e220000000a00 */
[----:B------:R-:W-:Y:S02]  /*1a590*/  SEL R78, RZ, 0x1000000, P5 ;  /* 0x01000000ff4e7807 */ /* 0x000fe40002800000 */
[----:B------:R-:W-:Y:S02]  /*1a5a0*/  SEL R79, RZ, 0x10000, P4 ;  /* 0x00010000ff4f7807 */ /* 0x000fe40002000000 */
[----:B------:R-:W-:Y:S02]  /*1a5b0*/  SEL R105, RZ, 0x100, P3 ;  /* 0x00000100ff697807 */ /* 0x000fe40001800000 */
[----:B------:R-:W-:Y:S02]  /*1a5c0*/  LOP3.LUT P6, RZ, R85, 0x2, RZ, 0xc0, !PT ;  /* 0x0000000255ff7812 */ /* 0x000fe400078cc0ff */
[----:B------:R-:W-:Y:S02]  /*1a5d0*/  IADD3 R78, R105, R78, R79 ;  /* 0x0000004e694e7210 */ /* 0x000fe40007ffe04f */
[----:B------:R-:W-:-:S04]  /*1a5e0*/  SEL R79, RZ, 0x1, P6 ;  /* 0x00000001ff4f7807 */ /* 0x000fc80003000000 */
[----:B------:R-:W-:Y:S01]  /*1a5f0*/  IADD3 R79, R78, R79, RZ ;  /* 0x0000004f4e4f7210 */ /* 0x000fe20007ffe0ff */
[----:B0-----:R-:W-:-:S05]  /*1a600*/  IMAD.WIDE.U32 R76, R104, 0x10, R76 ;  /* 0x00000010684c7825 */ /* 0x001fca00078e004c */
[----:B------:R0:W-:Y:S02]  /*1a610*/  STG.E.128 desc[UR4][R76.64], R32 ;  /* 0x000000204c007986 */ /* 0x0001e4000c101d04 */
[----:B0-----:R-:W-:-:S05]  /*1a620*/  IMAD.WIDE.U32 R76, R104, 0x4, R108 ;  /* 0x00000004684c7825 */ /* 0x001fca00078e006c */
[----:B------:R0:W-:Y:S01]  /*1a630*/  STG.E desc[UR4][R76.64], R79 ;  /* 0x0000004f4c007986 */ /* 0x0001e2000c101904 */
[----:B------:R-:W-:Y:S05]  /*1a640*/  @!P0 BRA `(.L_x_29944) ;  /* 0x00000000002c8947 */ /* 0x000fea0003800000 */
[----:B0-----:R-:W-:-:S05]  /*1a650*/  IMAD.U32 R76, R83, 0x10000, RZ ;  /* 0x00010000534c7824 */ /* 0x001fca00078e00ff */
[----:B------:R-:W-:Y:S02]  /*1a660*/  LOP3.LUT R77, R76, 0xff0000, RZ, 0xc0, !PT ;  /* 0x00ff00004c4d7812 */ /* 0x000fe400078ec0ff */
[----:B------:R-:W-:-:S04]  /*1a670*/  LOP3.LUT R76, R84, 0xffff, RZ, 0xc0, !PT ;  /* 0x0000ffff544c7812 */ /* 0x000fc800078ec0ff */
[----:B------:R-:W-:Y:S02]  /*1a680*/  LEA R76, R76, R77, 0x18 ;  /* 0x0000004d4c4c7211 */ /* 0x000fe400078ec0ff */
[----:B------:R-:W-:-:S05]  /*1a690*/  LOP3.LUT R77, R82, 0xff, RZ, 0xc0, !PT ;  /* 0x000000ff524d7812 */ /* 0x000fca00078ec0ff */
[----:B------:R-:W-:Y:S01]  /*1a6a0*/  IMAD R76, R77, 0x100, R76 ;  /* 0x000001004d4c7824 */ /* 0x000fe200078e024c */
[----:B------:R-:W-:-:S04]  /*1a6b0*/  LOP3.LUT R77, R81, 0xff, RZ, 0xc0, !PT ;  /* 0x000000ff514d7812 */ /* 0x000fc800078ec0ff */
[----:B------:R-:W-:Y:S02]  /*1a6c0*/  IADD3 R79, R76, R77, RZ ;  /* 0x0000004d4c4f7210 */ /* 0x000fe40007ffe0ff */
[----:B------:R-:W0:Y:S02]  /*1a6d0*/  LDC.64 R76, c[0x0][0x248] ;  /* 0x00009200ff4c7b82 */ /* 0x000e240000000a00 */
[----:B0-----:R-:W-:-:S05]  /*1a6e0*/  IMAD.WIDE.U32 R76, R104, 0x4, R76 ;  /* 0x00000004684c7825 */ /* 0x001fca00078e004c */
[----:B------:R1:W-:Y:S02]  /*1a6f0*/  STG.E desc[UR4][R76.64], R79 ;  /* 0x0000004f4c007986 */ /* 0x0003e4000c101904 */
.L_x_29944:
[----:B01----:R-:W0:Y:S01]  /*1a700*/  @P0 LDC.64 R76, c[0x0][0x228] ;  /* 0x00008a00ff4c0b82 */ /* 0x003e220000000a00 */
[----:B------:R-:W-:-:S04]  /*1a710*/  VIADD R105, R94, 0x120 ;  /* 0x000001205e697836 */ /* 0x000fc80000000000 */
[----:B0-----:R-:W-:-:S05]  /*1a720*/  @P0 IMAD.WIDE.U32 R76, R105, 0x10, R76 ;  /* 0x00000010694c0825 */ /* 0x001fca00078e004c */
[----:B------:R0:W5:Y:S02]  /*1a730*/  @P0 LDG.E.128 R68, desc[UR4][R76.64] ;  /* 0x000000044c440981 */ /* 0x000164000c1e1d00 */
[----:B0-----:R-:W0:Y:S02]  /*1a740*/  @P1 LDC.64 R76, c[0x0][0x230] ;  /* 0x00008c00ff4c1b82 */ /* 0x001e240000000a00 */
        /* <DEDUP_REMOVED lines=16> */
.L_x_29946:
[----:B------:R-:W-:-:S07]  /*1a850*/  MOV R110, R18 ;  /* 0x00000012006e7202 */ /* 0x000fce0000000f00 */
.L_x_29947:
[----:B------:R-:W-:Y:S05]  /*1a860*/  BSYNC B1 ;  /* 0x0000000000017941 */ /* 0x000fea0003800000 */
.L_x_29945:
        /* <DEDUP_REMOVED lines=16> */
.L_x_29951:
[----:B------:R-:W-:Y:S05]  /*1a970*/  BSYNC B2 ;  /* 0x0000000000027941 */ /* 0x000fea0003800000 */
.L_x_29950:
        /* <DEDUP_REMOVED lines=44> */
.L_x_29949:
[----:B------:R-:W-:Y:S05]  /*1ac40*/  BSYNC B1 ;  /* 0x0000000000017941 */ /* 0x000fea0003800000 */
.L_x_29948:
        /* <DEDUP_REMOVED lines=12> */
.L_x_29952:
        /* <DEDUP_REMOVED lines=12> */
.L_x_29955:
[----:B------:R-:W-:-:S07]  /*1add0*/  IMAD.MOV.U32 R81, RZ, RZ, R18 ;  /* 0x000000ffff517224 */ /* 0x000fce00078e0012 */
.L_x_29956:
[----:B------:R-:W-:Y:S05]  /*1ade0*/  BSYNC B1 ;  /* 0x0000000000017941 */ /* 0x000fea0003800000 */
.L_x_29954:
        /* <DEDUP_REMOVED lines=16> */
.L_x_29960:
[----:B------:R-:W-:Y:S05]  /*1aef0*/  BSYNC B2 ;  /* 0x0000000000027941 */ /* 0x000fea0003800000 */
.L_x_29959:
        /* <DEDUP_REMOVED lines=44> */
.L_x_29958:
[----:B------:R-:W-:Y:S05]  /*1b1c0*/  BSYNC B1 ;  /* 0x0000000000017941 */ /* 0x000fea0003800000 */
.L_x_29957:
[----:B------:R-:W-:Y:S01]  /*1b1d0*/  I2FP.F32.U32 R108, R81 ;  /* 0x00000051006c7245 */ /* 0x000fe20000201000 */
[----:B------:R-:W-:-:S04]  /*1b1e0*/  FMUL.FTZ R81, R68, R96 ;  /* 0x0000006044517220 */ /* 0x000fc80000410000 */
[----:B------:R-:W-:-:S05]  /*1b1f0*/  FFMA.FTZ R108, R108, R97, 1.1641532182693481445e-10 ;  /* 0x2f0000006c6c7423 */ /* 0x000fca0000010061 */
[----:B------:R-:W-:-:S04]  /*1b200*/  FSETP.GTU.FTZ.AND P3, PT, R108, R95, PT ;  /* 0x0000005f6c00720b */ /* 0x000fc80003f7c000 */
[----:B------:R-:W-:-:S05]  /*1b210*/  FSEL R81, R81, RZ, !P3 ;  /* 0x000000ff51517208 */ /* 0x000fca0005800000 */
[----:B------:R-:W-:Y:S01]  /*1b220*/  FADD.FTZ R76, R76, R81 ;  /* 0x000000514c4c7221 */ /* 0x000fe20000010000 */
[----:B------:R-:W-:-:S03]  /*1b230*/  SEL R81, RZ, 0x1, P3 ;  /* 0x00000001ff517807 */ /* 0x000fc60001800000 */
[----:B------:R-:W-:-:S07]  /*1b240*/  @P1 FADD.FTZ R76, R72, R76 ;  /* 0x0000004c484c1221 */ /* 0x000fce0000010000 */
.L_x_29953:
        /* <DEDUP_REMOVED lines=12> */
.L_x_29962:
[----:B------:R-:W-:-:S07]  /*1b310*/  MOV R135, R18 ;  /* 0x0000001200877202 */ /* 0x000fce0000000f00 */
.L_x_29963:
[----:B------:R-:W-:Y:S05]  /*1b320*/  BSYNC B1 ;  /* 0x0000000000017941 */ /* 0x000fea0003800000 */
.L_x_29961:
        /* <DEDUP_REMOVED lines=16> */
.L_x_29967:
[----:B------:R-:W-:Y:S05]  /*1b430*/  BSYNC B2 ;  /* 0x0000000000027941 */ /* 0x000fea0003800000 */
.L_x_29966:
        /* <DEDUP_REMOVED lines=44> */
.L_x_29965:
[----:B------:R-:W-:Y:S05]  /*1b700*/  BSYNC B1 ;  /* 0x0000000000017941 */ /* 0x000fea0003800000 */
.L_x_29964:
        /* <DEDUP_REMOVED lines=11> */
.L_x_29968:
        /* <DEDUP_REMOVED lines=12> */
.L_x_29971:
[----:B------:R-:W-:-:S07]  /*1b880*/  IMAD.MOV.U32 R82, RZ, RZ, R18 ;  /* 0x000000ffff527224 */ /* 0x000fce00078e0012 */
.L_x_29972:
[----:B------:R-:W-:Y:S05]  /*1b890*/  BSYNC B1 ;  /* 0x0000000000017941 */ /* 0x000fea0003800000 */
.L_x_29970:
        /* <DEDUP_REMOVED lines=16> */
.L_x_29976:
[----:B------:R-:W-:Y:S05]  /*1b9a0*/  BSYNC B2 ;  /* 0x0000000000027941 */ /* 0x000fea0003800000 */
.L_x_29975:
        /* <DEDUP_REMOVED lines=44> */
.L_x_29974:
[----:B------:R-:W-:Y:S05]  /*1bc70*/  BSYNC B1 ;  /* 0x0000000000017941 */ /* 0x000fea0003800000 */
.L_x_29973:
        /* <DEDUP_REMOVED lines=8> */
.L_x_29969:
        /* <DEDUP_REMOVED lines=12> */
.L_x_29978:
[----:B------:R-:W-:-:S07]  /*1bdc0*/  MOV R135, R18 ;  /* 0x0000001200877202 */ /* 0x000fce0000000f00 */
.L_x_29979:
[----:B------:R-:W-:Y:S05]  /*1bdd0*/  BSYNC B1 ;  /* 0x0000000000017941 */ /* 0x000fea0003800000 */
.L_x_29977:
        /* <DEDUP_REMOVED lines=16> */
.L_x_29983:
[----:B------:R-:W-:Y:S05]  /*1bee0*/  BSYNC B2 ;  /* 0x0000000000027941 */ /* 0x000fea0003800000 */
.L_x_29982:
        /* <DEDUP_REMOVED lines=44> */
.L_x_29981:
[----:B------:R-:W-:Y:S05]  /*1c1b0*/  BSYNC B1 ;  /* 0x0000000000017941 */ /* 0x000fea0003800000 */
.L_x_29980:
        /* <DEDUP_REMOVED lines=11> */
.L_x_29984:
        /* <DEDUP_REMOVED lines=12> */
.L_x_29987:
[----:B------:R-:W-:-:S07]  /*1c330*/  IMAD.MOV.U32 R83, RZ, RZ, R18 ;  /* 0x000000ffff537224 */ /* 0x000fce00078e0012 */
.L_x_29988:
[----:B------:R-:W-:Y:S05]  /*1c340*/  BSYNC B1 ;  /* 0x0000000000017941 */ /* 0x000fea0003800000 */
.L_x_29986:
        /* <DEDUP_REMOVED lines=16> */
.L_x_29992:
[----:B------:R-:W-:Y:S05]  /*1c450*/  BSYNC B2 ;  /* 0x0000000000027941 */ /* 0x000fea0003800000 */
.L_x_29991:
        /* <DEDUP_REMOVED lines=41> */
[----:B------:R-:W-:Y:S01]  /*1c6f0*/  LOP3.LUT R2, R107, UR39, R108, 0x96, !PT ;  /* 0x000000276b027c12 */ /* 0x000fe2000f8e966c */
[----:B------:R-:W-:Y:S01]  /*1c700*/  IMAD.MOV.U32 R108, RZ, RZ, RZ ;  /* 0x000000ffff6c7224 */ /* 0x000fe200078e00ff */
[----:B------:R-:W-:-:S07]  /*1c710*/  MOV R18, R106 ;  /* 0x0000006a00127202 */ /* 0x000fce0000000f00 */
.L_x_29990:
[----:B------:R-:W-:Y:S05]  /*1c720*/  BSYNC B1 ;  /* 0x0000000000017941 */ /* 0x000fea0003800000 */
.L_x_29989:
        /* <DEDUP_REMOVED lines=8> */
.L_x_29985:
        /* <DEDUP_REMOVED lines=12> */
.L_x_29994:
[----:B------:R-:W-:-:S07]  /*1c870*/  MOV R135, R18 ;  /* 0x0000001200877202 */ /* 0x000fce0000000f00 */
.L_x_29995:
[----:B------:R-:W-:Y:S05]  /*1c880*/  BSYNC B1 ;  /* 0x0000000000017941 */ /* 0x000fea0003800000 */
.L_x_29993:
        /* <DEDUP_REMOVED lines=16> */
.L_x_29999:
[----:B------:R-:W-:Y:S05]  /*1c990*/  BSYNC B2 ;  /* 0x0000000000027941 */ /* 0x000fea0003800000 */
.L_x_29998:
        /* <DEDUP_REMOVED lines=42> */
[----:B------:R-:W-:Y:S01]  /*1cc40*/  HFMA2.MMA R106, -RZ, RZ, 0, 0 ;  /* 0x00000000ff6a7435 */ /* 0x000fe200000001ff */
[----:B------:R-:W-:-:S10]  /*1cc50*/  LOP3.LUT R2, R107, UR39, R108, 0x96, !PT ;  /* 0x000000276b027c12 */ /* 0x000fd4000f8e966c */
.L_x_29997:
[----:B------:R-:W-:Y:S05]  /*1cc60*/  BSYNC B1 ;  /* 0x0000000000017941 */ /* 0x000fea0003800000 */
.L_x_29996:
        /* <DEDUP_REMOVED lines=11> */
.L_x_30000:
        /* <DEDUP_REMOVED lines=12> */
.L_x_30003:
[----:B------:R-:W-:-:S07]  /*1cde0*/  IMAD.MOV.U32 R84, RZ, RZ, R18 ;  /* 0x000000ffff547224 */ /* 0x000fce00078e0012 */
.L_x_30004:
[----:B------:R-:W-:Y:S05]  /*1cdf0*/  BSYNC B1 ;  /* 0x0000000000017941 */ /* 0x000fea0003800000 */
.L_x_30002:
        /* <DEDUP_REMOVED lines=16> */
.L_x_30008:
[----:B------:R-:W-:Y:S05]  /*1cf00*/  BSYNC B2 ;  /* 0x0000000000027941 */ /* 0x000fea0003800000 */
.L_x_30007:
        /* <DEDUP_REMOVED lines=44> */
.L_x_30006:
[----:B------:R-:W-:Y:S05]  /*1d1d0*/  BSYNC B1 ;  /* 0x0000000000017941 */ /* 0x000fea0003800000 */
.L_x_30005:
        /* <DEDUP_REMOVED lines=8> */
.L_x_30001:
[----:B------:R-:W-:Y:S01]  /*1d260*/  SEL R95, RZ, 0x1000000, P5 ;  /* 0x01000000ff5f7807 */ /* 0x000fe20002800000 */
[----:B------:R-:W0:Y:S01]  /*1d270*/  LDC.64 R96, c[0x0][0x238] ;  /* 0x00008e00ff607b82 */ /* 0x000e220000000a00 */
[----:B------:R-:W-:Y:S02]  /*1d280*/  SEL R106, RZ, 0x10000, P4 ;  /* 0x00010000ff6a7807 */ /* 0x000fe40002000000 */
[----:B------:R-:W-:Y:S02]  /*1d290*/  SEL R107, RZ, 0x100, P3 ;  /* 0x00000100ff6b7807 */ /* 0x000fe40001800000 */
[----:B------:R-:W-:Y:S02]  /*1d2a0*/  ISETP.NE.AND P1, PT, R110, RZ, PT ;  /* 0x000000ff6e00720c */ /* 0x000fe40003f25270 */
[----:B------:R-:W-:Y:S01]  /*1d2b0*/  IADD3 R95, R107, R95, R106 ;  /* 0x0000005f6b5f7210 */ /* 0x000fe20007ffe06a */
[----:B------:R-:W1:Y:S01]  /*1d2c0*/  LDC.64 R112, c[0x0][0x240] ;  /* 0x00009000ff707b82 */ /* 0x000e620000000a00 */
[----:B------:R-:W-:-:S02]  /*1d2d0*/  SEL R106, RZ, 0x1, P1 ;  /* 0x00000001ff6a7807 */ /* 0x000fc40000800000 */
[----:B------:R-:W-:Y:S02]  /*1d2e0*/  ISETP.NE.AND P1, PT, R89, RZ, PT ;  /* 0x000000ff5900720c */ /* 0x000fe40003f25270 */
[----:B------:R-:W-:Y:S01]  /*1d2f0*/  IADD3 R95, R95, R106, RZ ;  /* 0x0000006a5f5f7210 */ /* 0x000fe20007ffe0ff */
[----:B------:R-:W-:-:S04]  /*1d300*/  FADD.FTZ R106, RZ, R64 ;  /* 0x00000040ff6a7221 */ /* 0x000fc80000010000 */
[----:B------:R-:W-:-:S04]  /*1d310*/  FADD.FTZ R107, R106, R65 ;  /* 0x000000416a6b7221 */ /* 0x000fc80000010000 */
[----:B------:R-:W-:Y:S01]  /*1d320*/  FADD.FTZ R106, R107, R66 ;  /* 0x000000426b6a7221 */ /* 0x000fe20000010000 */
[----:B0-----:R-:W-:-:S04]  /*1d330*/  IMAD.WIDE.U32 R96, R105, 0x10, R96 ;  /* 0x0000001069607825 */ /* 0x001fc800078e0060 */
[----:B------:R-:W-:Y:S01]  /*1d340*/  FADD.FTZ R107, R106, R67 ;  /* 0x000000436a6b7221 */ /* 0x000fe20000010000 */
[----:B------:R1:W-:Y:S03]  /*1d350*/  STG.E.128 desc[UR4][R96.64], R76 ;  /* 0x0000004c60007986 */ /* 0x0003e6000c101d04 */
[----:B------:R-:W-:-:S04]  /*1d360*/  FADD.FTZ R106, R107, R60 ;  /* 0x0000003c6b6a7221 */ /* 0x000fc80000010000 */
[----:B------:R-:W-:-:S04]  /*1d370*/  FADD.FTZ R107, R106, R61 ;  /* 0x0000003d6a6b7221 */ /* 0x000fc80000010000 */
[----:B------:R-:W-:-:S04]  /*1d380*/  FADD.FTZ R106, R107, R62 ;  /* 0x0000003e6b6a7221 */ /* 0x000fc80000010000 */
[----:B------:R-:W-:-:S04]  /*1d390*/  FADD.FTZ R107, R106, R63 ;  /* 0x0000003f6a6b7221 */ /* 0x000fc80000010000 */
[----:B------:R-:W-:Y:S01]  /*1d3a0*/  FADD.FTZ R106, R107, R56 ;  /* 0x000000386b6a7221 */ /* 0x000fe20000010000 */
[----:B-1----:R-:W-:-:S04]  /*1d3b0*/  IMAD.WIDE.U32 R96, R105, 0x4, R112 ;  /* 0x0000000469607825 */ /* 0x002fc800078e0070 */
[----:B------:R-:W-:Y:S01]  /*1d3c0*/  FADD.FTZ R107, R106, R57 ;  /* 0x000000396a6b7221 */ /* 0x000fe20000010000 */
[----:B------:R0:W-:Y:S03]  /*1d3d0*/  STG.E desc[UR4][R96.64], R95 ;  /* 0x0000005f60007986 */ /* 0x0001e6000c101904 */
        /* <DEDUP_REMOVED lines=41> */
.L_x_30009:
        /* <DEDUP_REMOVED lines=104> */
.L_x_30023:
[----:B-1----:R-:W-:Y:S01]  /*1dcf0*/  FADD.FTZ R95, R135, R95 ;  /* 0x0000005f875f7221 */ /* 0x002fe20000010000 */
[----:B------:R-:W-:Y:S01]  /*1dd00*/  PLOP3.LUT P2, PT, PT, PT, UP0, 0x40, 0x0 ;  /* 0x000000000000781c */ /* 0x000fe20003f4e808 */
[----:B------:R-:W1:Y:S02]  /*1dd10*/  @!P1 LDC.64 R106, c[0x0][0x250] ;  /* 0x00009400ff6a9b82 */ /* 0x000e640000000a00 */
[----:B------:R-:W-:Y:S01]  /*1dd20*/  FFMA.FTZ R96, R95, R96, UR22 ;  /* 0x000000165f607e23 */ /* 0x000fe20008010060 */
[----:B------:R-:W-:-:S05]  /*1dd30*/  FMUL.FTZ R95, R109, R109 ;  /* 0x0000006d6d5f7220 */ /* 0x000fca0000410000 */
[----:B------:R-:W-:-:S05]  /*1dd40*/  FSEL R95, R95, RZ, !P2 ;  /* 0x000000ff5f5f7208 */ /* 0x000fca0005000000 */
[----:B------:R-:W-:Y:S02]  /*1dd50*/  FADD.FTZ R95, R96, R95 ;  /* 0x0000005f605f7221 */ /* 0x000fe40000010000 */
[----:B------:R-:W2:Y:S04]  /*1dd60*/  @!P1 LDC.64 R96, c[0x0][0x258] ;  /* 0x00009600ff609b82 */ /* 0x000ea80000000a00 */
[----:B------:R-:W3:Y:S01]  /*1dd70*/  MUFU.RSQ R95, R95 ;  /* 0x0000005f005f7308 */ /* 0x000ee20000001400 */
[----:B-1----:R-:W-:-:S05]  /*1dd80*/  @!P1 IMAD.WIDE R106, R3, 0x4, R106 ;  /* 0x00000004036a9825 */ /* 0x002fca00078e026a */
[----:B------:R1:W-:Y:S01]  /*1dd90*/  @!P1 STG.E desc[UR4][R106.64], R109 ;  /* 0x0000006d6a009986 */ /* 0x0003e2000c101904 */
[----:B--2---:R-:W-:-:S05]  /*1dda0*/  @!P1 IMAD.WIDE R96, R3, 0x4, R96 ;  /* 0x0000000403609825 */ /* 0x004fca00078e0260 */
[----:B---3--:R2:W-:Y:S01]  /*1ddb0*/  @!P1 STG.E desc[UR4][R96.64], R95 ;  /* 0x0000005f60009986 */ /* 0x0085e2000c101904 */
[----:B------:R-:W-:-:S04]  /*1ddc0*/  PLOP3.LUT P1, PT, PT, PT, UP0, 0x40, 0x0 ;  /* 0x000000000000781c */ /* 0x000fc80003f2e808 */
[----:B-1----:R-:W-:-:S05]  /*1ddd0*/  FSEL R106, R109, RZ, P1 ;  /* 0x000000ff6d6a7208 */ /* 0x002fca0000800000 */
[C---:B------:R-:W-:Y:S01]  /*1dde0*/  FADD.FTZ R110, -R106.reuse, R66 ;  /* 0x000000426a6e7221 */ /* 0x040fe20000010100 */
[C---:B------:R-:W-:Y:S01]  /*1ddf0*/  FADD.FTZ R64, -R106.reuse, R64 ;  /* 0x000000406a407221 */ /* 0x040fe20000010100 */
[C---:B------:R-:W-:Y:S01]  /*1de00*/  FADD.FTZ R112, -R106.reuse, R67 ;  /* 0x000000436a707221 */ /* 0x040fe20000010100 */
[----:B------:R-:W-:Y:S01]  /*1de10*/  FADD.FTZ R66, -R106, R65 ;  /* 0x000000416a427221 */ /* 0x000fe20000010100 */
[C---:B--2---:R-:W-:Y:S01]  /*1de20*/  LEA R96, P1, R94.reuse, UR18, 0x4 ;  /* 0x000000125e607c11 */ /* 0x044fe2000f8220ff */
[C---:B------:R-:W-:Y:S01]  /*1de30*/  FMUL.FTZ R110, R95.reuse, R110 ;  /* 0x0000006e5f6e7220 */ /* 0x040fe20000410000 */
[C---:B------:R-:W-:Y:S01]  /*1de40*/  FMUL.FTZ R67, R95.reuse, R112 ;  /* 0x000000705f437220 */ /* 0x040fe20000410000 */
[C---:B------:R-:W-:Y:S01]  /*1de50*/  FMUL.FTZ R65, R95.reuse, R66 ;  /* 0x000000425f417220 */ /* 0x040fe20000410000 */
[----:B------:R-:W-:Y:S01]  /*1de60*/  FMUL.FTZ R64, R95, R64 ;  /* 0x000000405f407220 */ /* 0x000fe20000410000 */
[----:B------:R-:W-:Y:S01]  /*1de70*/  LEA.HI.X R97, R94, UR19, RZ, 0x4, P1 ;  /* 0x000000135e617c11 */ /* 0x000fe200088f24ff */
[----:B------:R-:W-:Y:S01]  /*1de80*/  FFMA.FTZ R67, R161, R67, R120 ;  /* 0x00000043a1437223 */ /* 0x000fe20000010078 */
[----:B------:R-:W-:Y:S01]  /*1de90*/  FFMA.FTZ R66, R162, R110, R121 ;  /* 0x0000006ea2427223 */ /* 0x000fe20000010079 */
[----:B------:R-:W-:Y:S01]  /*1dea0*/  FFMA.FTZ R65, R163, R65, R122 ;  /* 0x00000041a3417223 */ /* 0x000fe2000001007a */
[----:B------:R-:W-:Y:S01]  /*1deb0*/  FFMA.FTZ R64, R164, R64, R123 ;  /* 0x00000040a4407223 */ /* 0x000fe2000001007b */
[C---:B------:R-:W-:Y:S01]  /*1dec0*/  FADD.FTZ R94, -R106.reuse, R62 ;  /* 0x0000003e6a5e7221 */ /* 0x040fe20000010100 */
[C---:B------:R-:W-:Y:S01]  /*1ded0*/  FADD.FTZ R110, -R106.reuse, R63 ;  /* 0x0000003f6a6e7221 */ /* 0x040fe20000010100 */
[C---:B------:R-:W-:Y:S01]  /*1dee0*/  FADD.FTZ R62, -R106.reuse, R61 ;  /* 0x0000003d6a3e7221 */ /* 0x040fe20000010100 */
[----:B------:R-:W-:Y:S01]  /*1def0*/  FADD.FTZ R60, -R106, R60 ;  /* 0x0000003c6a3c7221 */ /* 0x000fe20000010100 */
[----:B------:R1:W-:Y:S01]  /*1df00*/  STG.E.128 desc[UR4][R96.64], R64 ;  /* 0x0000004060007986 */ /* 0x0003e2000c101d04 */
        /* <DEDUP_REMOVED lines=17> */
[----:B-1----:R-:W1:Y:S01]  /*1e020*/  LDC.64 R64, c[0x0][0x2b8] ;  /* 0x0000ae00ff407b82 */ /* 0x002e620000000a00 */
        /* <DEDUP_REMOVED lines=15> */
[----:B------:R-:W-:Y:S01]  /*1e120*/  FFMA.FTZ R35, R153, R35, R92 ;  /* 0x0000002399237223 */ /* 0x000fe2000001005c */
[C---:B------:R-:W-:Y:S01]  /*1e130*/  FMUL.FTZ R76, R95.reuse, R42 ;  /* 0x0000002a5f4c7220 */ /* 0x040fe20000410000 */
[C---:B------:R-:W-:Y:S01]  /*1e140*/  FMUL.FTZ R77, R95.reuse, R43 ;  /* 0x0000002b5f4d7220 */ /* 0x040fe20000410000 */
[C---:B------:R-:W-:Y:S01]  /*1e150*/  FMUL.FTZ R94, R95.reuse, R94 ;  /* 0x0000005e5f5e7220 */ /* 0x040fe20000410000 */
[C---:B------:R-:W-:Y:S01]  /*1e160*/  FMUL.FTZ R47, R95.reuse, R47 ;  /* 0x0000002f5f2f7220 */ /* 0x040fe20000410000 */
[C---:B------:R-:W-:Y:S01]  /*1e170*/  FMUL.FTZ R48, R95.reuse, R48 ;  /* 0x000000305f307220 */ /* 0x040fe20000410000 */
[----:B------:R-:W-:Y:S01]  /*1e180*/  FMUL.FTZ R49, R95, R49 ;  /* 0x000000315f317220 */ /* 0x000fe20000410000 */
[----:B-1----:R-:W-:-:S04]  /*1e190*/  IMAD.WIDE.U32 R66, R93, 0x10, R64 ;  /* 0x000000105d427825 */ /* 0x002fc800078e0040 */
[C---:B------:R-:W-:Y:S01]  /*1e1a0*/  FADD.FTZ R93, -R106.reuse, R46 ;  /* 0x0000002e6a5d7221 */ /* 0x040fe20000010100 */
[----:B------:R-:W-:Y:S01]  /*1e1b0*/  FADD.FTZ R46, -R106, R34 ;  /* 0x000000226a2e7221 */ /* 0x000fe20000010100 */
[C---:B------:R-:W-:Y:S01]  /*1e1c0*/  FMUL.FTZ R34, R95.reuse, R58 ;  /* 0x0000003a5f227220 */ /* 0x040fe20000410000 */
[----:B------:R-:W-:Y:S01]  /*1e1d0*/  FMUL.FTZ R58, R95, R52 ;  /* 0x000000345f3a7220 */ /* 0x000fe20000410000 */
[----:B------:R1:W-:Y:S01]  /*1e1e0*/  STG.E.128 desc[UR4][R66.64], R60 ;  /* 0x0000003c42007986 */ /* 0x0003e2000c101d04 */
[----:B------:R-:W-:-:S04]  /*1e1f0*/  IMAD.WIDE.U32 R42, R100, 0x10, R64 ;  /* 0x00000010642a7825 */ /* 0x000fc800078e0040 */
[----:B------:R-:W-:Y:S01]  /*1e200*/  FFMA.FTZ R34, R154, R34, R111 ;  /* 0x000000229a227223 */ /* 0x000fe2000001006f */
[C---:B------:R-:W-:Y:S01]  /*1e210*/  FMUL.FTZ R93, R95.reuse, R93 ;  /* 0x0000005d5f5d7220 */ /* 0x040fe20000410000 */
[----:B------:R-:W-:Y:S01]  /*1e220*/  FMUL.FTZ R46, R95, R46 ;  /* 0x0000002e5f2e7220 */ /* 0x000fe20000410000 */
[----:B------:R-:W-:-:S04]  /*1e230*/  IMAD.WIDE.U32 R52, R101, 0x10, R64 ;  /* 0x0000001065347825 */ /* 0x000fc800078e0040 */
[----:B------:R-:W-:Y:S01]  /*1e240*/  FFMA.FTZ R47, R128, R47, R30 ;  /* 0x0000002f802f7223 */ /* 0x000fe2000001001e */
[----:B------:R-:W-:Y:S01]  /*1e250*/  FFMA.FTZ R49, R126, R49, R31 ;  /* 0x000000317e317223 */ /* 0x000fe2000001001f */
[----:B------:R-:W-:Y:S01]  /*1e260*/  FFMA.FTZ R46, R129, R46, R12 ;  /* 0x0000002e812e7223 */ /* 0x000fe2000001000c */
[----:B------:R-:W-:Y:S01]  /*1e270*/  FFMA.FTZ R48, R127, R48, R13 ;  /* 0x000000307f307223 */ /* 0x000fe2000001000d */
[C---:B-1----:R-:W-:Y:S01]  /*1e280*/  FADD.FTZ R66, -R106.reuse, R40 ;  /* 0x000000286a427221 */ /* 0x042fe20000010100 */
        /* <DEDUP_REMOVED lines=22> */
[----:B------:R1:W-:Y:S01]  /*1e3f0*/  STG.E.128 desc[UR4][R36.64], R32 ;  /* 0x0000002024007986 */ /* 0x0003e2000c101d04 */
[C---:B------:R-:W-:Y:S01]  /*1e400*/  FMUL.FTZ R60, R95.reuse, R40 ;  /* 0x000000285f3c7220 */ /* 0x040fe20000410000 */
[----:B------:R-:W-:Y:S01]  /*1e410*/  FMUL.FTZ R61, R95, R41 ;  /* 0x000000295f3d7220 */ /* 0x000fe20000410000 */
[----:B------:R-:W-:-:S04]  /*1e420*/  IMAD.WIDE.U32 R40, R99, 0x10, R64 ;  /* 0x0000001063287825 */ /* 0x000fc800078e0040 */
        /* <DEDUP_REMOVED lines=8> */
[----:B------:R-:W-:-:S04]  /*1e4b0*/  IMAD.WIDE.U32 R54, R103, 0x10, R64 ;  /* 0x0000001067367825 */ /* 0x000fc800078e0040 */
[----:B------:R-:W-:Y:S01]  /*1e4c0*/  FFMA.FTZ R45, R130, R45, R29 ;  /* 0x0000002d822d7223 */ /* 0x000fe2000001001d */
[----:B------:R-:W-:Y:S01]  /*1e4d0*/  FFMA.FTZ R44, R131, R44, R11 ;  /* 0x0000002c832c7223 */ /* 0x000fe2000001000b */
[----:B------:R-:W-:Y:S01]  /*1e4e0*/  FFMA.FTZ R51, R124, R51, R80 ;  /* 0x000000337c337223 */ /* 0x000fe20000010050 */
[----:B------:R-:W-:-:S04]  /*1e4f0*/  IMAD.WIDE.U32 R102, R102, 0x10, R64 ;  /* 0x0000001066667825 */ /* 0x000fc800078e0040 */
[----:B------:R-:W-:Y:S01]  /*1e500*/  FFMA.FTZ R50, R125, R50, R14 ;  /* 0x000000327d327223 */ /* 0x000fe2000001000e */
[----:B-1----:R-:W-:Y:S01]  /*1e510*/  FFMA.FTZ R33, R151, R59, R90 ;  /* 0x0000003b97217223 */ /* 0x002fe2000001005a */
[----:B------:R-:W-:Y:S01]  /*1e520*/  FFMA.FTZ R32, R152, R58, R91 ;  /* 0x0000003a98207223 */ /* 0x000fe2000001005b */
[----:B------:R-:W-:Y:S01]  /*1e530*/  FFMA.FTZ R35, R149, R97, R87 ;  /* 0x0000006195237223 */ /* 0x000fe20000010057 */
[----:B------:R-:W1:Y:S01]  /*1e540*/  LDC.64 R58, c[0x0][0x210] ;  /* 0x00008400ff3a7b82 */ /* 0x000e620000000a00 */
[----:B------:R-:W-:Y:S01]  /*1e550*/  FFMA.FTZ R34, R150, R96, R88 ;  /* 0x0000006096227223 */ /* 0x000fe20000010058 */
[----:B------:R-:W-:Y:S01]  /*1e560*/  FFMA.FTZ R37, R147, R57, R21 ;  /* 0x0000003993257223 */ /* 0x000fe20000010015 */
[----:B------:R-:W-:Y:S01]  /*1e570*/  FFMA.FTZ R36, R148, R56, R86 ;  /* 0x0000003894247223 */ /* 0x000fe20000010056 */
[--C-:B------:R-:W-:Y:S02]  /*1e580*/  IMAD.WIDE.U32 R56, R104, 0x10, R64.reuse ;  /* 0x0000001068387825 */ /* 0x100fe400078e0040 */
[----:B------:R2:W-:Y:S02]  /*1e590*/  STG.E.128 desc[UR4][R40.64], R32 ;  /* 0x0000002028007986 */ /* 0x0005e4000c101d04 */
[----:B------:R-:W-:-:S02]  /*1e5a0*/  IMAD.WIDE.U32 R64, R105, 0x10, R64 ;  /* 0x0000001069407825 */ /* 0x000fc400078e0040 */
[----:B------:R3:W-:Y:S02]  /*1e5b0*/  STG.E.128 desc[UR4][R42.64], R36 ;  /* 0x000000242a007986 */ /* 0x0007e4000c101d04 */
        /* <DEDUP_REMOVED lines=10> */
[----:B------:R-:W-:Y:S01]  /*1e660*/  FFMA.FTZ R41, R134, R61, R27 ;  /* 0x0000003d86297223 */ /* 0x000fe2000001001b */
[----:B------:R-:W-:Y:S01]  /*1e670*/  FFMA.FTZ R40, R136, R60, R9 ;  /* 0x0000003c88287223 */ /* 0x000fe20000010009 */
[----:B------:R2:W-:Y:S01]  /*1e680*/  STG.E.128 desc[UR4][R52.64], R32 ;  /* 0x0000002034007986 */ /* 0x0005e2000c101d04 */
[----:B-1----:R-:W-:-:S03]  /*1e690*/  IMAD R3, R58, 0x4, R3 ;  /* 0x000000043a037824 */ /* 0x002fc600078e0203 */
[----:B------:R2:W-:Y:S02]  /*1e6a0*/  STG.E.128 desc[UR4][R54.64], R36 ;  /* 0x0000002436007986 */ /* 0x0005e4000c101d04 */
[----:B------:R-:W-:Y:S02]  /*1e6b0*/  ISETP.GE.AND P1, PT, R3, R59, PT ;  /* 0x0000003b0300720c */ /* 0x000fe40003f26270 */
[----:B------:R2:W-:Y:S04]  /*1e6c0*/  STG.E.128 desc[UR4][R102.64], R40 ;  /* 0x0000002866007986 */ /* 0x0005e8000c101d04 */
[----:B------:R2:W-:Y:S04]  /*1e6d0*/  STG.E.128 desc[UR4][R56.64], R44 ;  /* 0x0000002c38007986 */ /* 0x0005e8000c101d04 */
[----:B------:R2:W-:Y:S03]  /*1e6e0*/  STG.E.128 desc[UR4][R64.64], R48 ;  /* 0x0000003040007986 */ /* 0x0005e6000c101d04 */
[----:B------:R-:W-:Y:S05]  /*1e6f0*/  @!P1 BRA `(.L_x_30011) ;  /* 0xfffffe2800709947 */ /* 0x000fea000383ffff */
[----:B------:R-:W-:Y:S05]  /*1e700*/  BSYNC B0 ;  /* 0x0000000000007941 */ /* 0x000fea0003800000 */
.L_x_29359:
[----:B------:R-:W-:Y:S05]  /*1e710*/  EXIT ;  /* 0x000000000000794d */ /* 0x000fea0003800000 */
.L_x_30010:
[----:B------:R-:W-:Y:S01]  /*1e720*/  HFMA2.MMA R106, -RZ, RZ, 0, 1.847743988037109375e-06 ;  /* 0x0000001fff6a7435 */ /* 0x000fe200000001ff */
[----:B------:R-:W-:Y:S01]  /*1e730*/  BSSY B1, `(.L_x_30012) ;  /* 0x0000007000017945 */ /* 0x000fe20003800000 */
[----:B------:R-:W-:Y:S01]  /*1e740*/  MOV R110, R109 ;  /* 0x0000006d006e7202 */ /* 0x000fe20000000f00 */
[----:B------:R-:W-:Y:S02]  /*1e750*/  IMAD.MOV.U32 R107, RZ, RZ, 0x1 ;  /* 0x00000001ff6b7424 */ /* 0x000fe400078e00ff */
[----:B0-----:R-:W-:-:S07]  /*1e760*/  IMAD.MOV.U32 R97, RZ, RZ, -0x1 ;  /* 0xffffffffff617424 */ /* 0x001fce00078e00ff */
[----:B------:R-:W-:Y:S05]  /*1e770*/  WARPSYNC.COLLECTIVE R97, `(.L_x_30013) ;  /* 0x0000000061087348 */ /* 0x000fea0003c00000 */
[----:B------:R0:W1:Y:S02]  /*1e780*/  SHFL.BFLY P2, R95, R110, R107, R106 ;  /* 0x0c00006b6e5f7389 */ /* 0x000064000004006a */
[----:B01----:R-:W-:Y:S01]  /*1e790*/  ENDCOLLECTIVE ;  /* 0x000000000000791b */ /* 0x003fe20003800000 */
.L_x_30013:
[----:B------:R-:W-:Y:S05]  /*1e7a0*/  BSYNC B1 ;  /* 0x0000000000017941 */ /* 0x000fea0003800000 */
.L_x_30012:
        /* <DEDUP_REMOVED lines=8> */
.L_x_30014:
[----:B------:R-:W-:Y:S01]  /*1e830*/  HFMA2.MMA R107, -RZ, RZ, 0, 2.384185791015625e-07 ;  /* 0x00000004ff6b7435 */ /* 0x000fe200000001ff */
[----:B------:R-:W-:-:S04]  /*1e840*/  FADD.FTZ R112, R110, R95 ;  /* 0x0000005f6e707221 */ /* 0x000fc80000010000 */
[----:B------:R-:W-:-:S07]  /*1e850*/  IMAD.MOV.U32 R110, RZ, RZ, R112 ;  /* 0x000000ffff6e7224 */ /* 0x000fce00078e0070 */
[----:B------:R-:W-:Y:S05]  /*1e860*/  WARPSYNC.COLLECTIVE R97, `(.L_x_30015) ;  /* 0x0000000061087348 */ /* 0x000fea0003c00000 */
[----:B------:R0:W1:Y:S02]  /*1e870*/  SHFL.BFLY P2, R95, R110, R107, R106 ;  /* 0x0c00006b6e5f7389 */ /* 0x000064000004006a */
[----:B01----:R-:W-:Y:S01]  /*1e880*/  ENDCOLLECTIVE ;  /* 0x000000000000791b */ /* 0x003fe20003800000 */
.L_x_30015:
[----:B------:R-:W-:Y:S01]  /*1e890*/  MOV R107, 0x8 ;  /* 0x00000008006b7802 */ /* 0x000fe20000000f00 */
[----:B------:R-:W-:-:S04]  /*1e8a0*/  FADD.FTZ R113, R112, R95 ;  /* 0x0000005f70717221 */ /* 0x000fc80000010000 */
[----:B------:R-:W-:-:S07]  /*1e8b0*/  IMAD.MOV.U32 R110, RZ, RZ, R113 ;  /* 0x000000ffff6e7224 */ /* 0x000fce00078e0071 */
[----:B------:R-:W-:Y:S05]  /*1e8c0*/  WARPSYNC.COLLECTIVE R97, `(.L_x_30016) ;  /* 0x0000000061087348 */ /* 0x000fea0003c00000 */
[----:B------:R0:W1:Y:S02]  /*1e8d0*/  SHFL.BFLY P2, R95, R110, R107, R106 ;  /* 0x0c00006b6e5f7389 */ /* 0x000064000004006a */
[----:B01----:R-:W-:Y:S01]  /*1e8e0*/  ENDCOLLECTIVE ;  /* 0x000000000000791b */ /* 0x003fe20003800000 */
.L_x_30016:
[----:B------:R-:W-:Y:S01]  /*1e8f0*/  HFMA2.MMA R107, -RZ, RZ, 0, 9.5367431640625e-07 ;  /* 0x00000010ff6b7435 */ /* 0x000fe200000001ff */
[----:B------:R-:W-:-:S04]  /*1e900*/  FADD.FTZ R135, R113, R95 ;  /* 0x0000005f71877221 */ /* 0x000fc80000010000 */
[----:B------:R-:W-:-:S07]  /*1e910*/  IMAD.MOV.U32 R110, RZ, RZ, R135 ;  /* 0x000000ffff6e7224 */ /* 0x000fce00078e0087 */
[----:B------:R-:W-:Y:S05]  /*1e920*/  WARPSYNC.COLLECTIVE R97, `(.L_x_30017) ;  /* 0x0000000061087348 */ /* 0x000fea0003c00000 */
[----:B------:R0:W1:Y:S02]  /*1e930*/  SHFL.BFLY P2, R95, R110, R107, R106 ;  /* 0x0c00006b6e5f7389 */ /* 0x000064000004006a */
[----:B01----:R-:W-:Y:S01]  /*1e940*/  ENDCOLLECTIVE ;  /* 0x000000000000791b */ /* 0x003fe20003800000 */
.L_x_30017:
        /* <DEDUP_REMOVED lines=82> */
[----:B------:R-:W-:-:S03]  /*1ee70*/  MOV R106, 0x1f ;  /* 0x0000001f006a7802 */ /* 0x000fc60000000f00 */
[----:B------:R-:W-:-:S07]  /*1ee80*/  FFMA.FTZ R110, R110, R110, R95 ;  /* 0x0000006e6e6e7223 */ /* 0x000fce000001005f */
[----:B------:R-:W-:Y:S05]  /*1ee90*/  WARPSYNC.COLLECTIVE R97, `(.L_x_30018) ;  /* 0x0000000061087348 */ /* 0x000fea0003c00000 */
[----:B------:R0:W1:Y:S02]  /*1eea0*/  SHFL.BFLY P2, R95, R110, R107, R106 ;  /* 0x0c00006b6e5f7389 */ /* 0x000064000004006a */
[----:B01----:R-:W-:Y:S01]  /*1eeb0*/  ENDCOLLECTIVE ;  /* 0x000000000000791b */ /* 0x003fe20003800000 */
.L_x_30018:
[----:B------:R-:W-:Y:S01]  /*1eec0*/  HFMA2.MMA R107, -RZ, RZ, 0, 1.1920928955078125e-07 ;  /* 0x00000002ff6b7435 */ /* 0x000fe200000001ff */
[----:B------:R-:W-:-:S04]  /*1eed0*/  FADD.FTZ R112, R110, R95 ;  /* 0x0000005f6e707221 */ /* 0x000fc80000010000 */
[----:B------:R-:W-:-:S07]  /*1eee0*/  IMAD.MOV.U32 R110, RZ, RZ, R112 ;  /* 0x000000ffff6e7224 */ /* 0x000fce00078e0070 */
[----:B------:R-:W-:Y:S05]  /*1eef0*/  WARPSYNC.COLLECTIVE R97, `(.L_x_30019) ;  /* 0x0000000061087348 */ /* 0x000fea0003c00000 */
[----:B------:R0:W1:Y:S02]  /*1ef00*/  SHFL.BFLY P2, R95, R110, R107, R106 ;  /* 0x0c00006b6e5f7389 */ /* 0x000064000004006a */
[----:B01----:R-:W-:Y:S01]  /*1ef10*/  ENDCOLLECTIVE ;  /* 0x000000000000791b */ /* 0x003fe20003800000 */
.L_x_30019:
[----:B------:R-:W-:Y:S01]  /*1ef20*/  MOV R107, 0x4 ;  /* 0x00000004006b7802 */ /* 0x000fe20000000f00 */
[----:B------:R-:W-:-:S04]  /*1ef30*/  FADD.FTZ R113, R112, R95 ;  /* 0x0000005f70717221 */ /* 0x000fc80000010000 */
[----:B------:R-:W-:-:S07]  /*1ef40*/  IMAD.MOV.U32 R110, RZ, RZ, R113 ;  /* 0x000000ffff6e7224 */ /* 0x000fce00078e0071 */
[----:B------:R-:W-:Y:S05]  /*1ef50*/  WARPSYNC.COLLECTIVE R97, `(.L_x_30020) ;  /* 0x0000000061087348 */ /* 0x000fea0003c00000 */
[----:B------:R0:W1:Y:S02]  /*1ef60*/  SHFL.BFLY P2, R95, R110, R107, R106 ;  /* 0x0c00006b6e5f7389 */ /* 0x000064000004006a */
[----:B01----:R-:W-:Y:S01]  /*1ef70*/  ENDCOLLECTIVE ;  /* 0x000000000000791b */ /* 0x003fe20003800000 */
.L_x_30020:
[----:B------:R-:W-:Y:S01]  /*1ef80*/  HFMA2.MMA R107, -RZ, RZ, 0, 4.76837158203125e-07 ;  /* 0x00000008ff6b7435 */ /* 0x000fe200000001ff */
[----:B------:R-:W-:-:S04]  /*1ef90*/  FADD.FTZ R135, R113, R95 ;  /* 0x0000005f71877221 */ /* 0x000fc80000010000 */
[----:B------:R-:W-:-:S07]  /*1efa0*/  IMAD.MOV.U32 R110, RZ, RZ, R135 ;  /* 0x000000ffff6e7224 */ /* 0x000fce00078e0087 */
[----:B------:R-:W-:Y:S05]  /*1efb0*/  WARPSYNC.COLLECTIVE R97, `(.L_x_30021) ;  /* 0x0000000061087348 */ /* 0x000fea0003c00000 */
[----:B------:R0:W1:Y:S02]  /*1efc0*/  SHFL.BFLY P2, R95, R110, R107, R106 ;  /* 0x0c00006b6e5f7389 */ /* 0x000064000004006a */
[----:B01----:R-:W-:Y:S01]  /*1efd0*/  ENDCOLLECTIVE ;  /* 0x000000000000791b */ /* 0x003fe20003800000 */
.L_x_30021:
[----:B------:R-:W-:Y:S01]  /*1efe0*/  MOV R107, 0x10 ;  /* 0x00000010006b7802 */ /* 0x000fe20000000f00 */
[----:B------:R-:W-:-:S04]  /*1eff0*/  FADD.FTZ R135, R135, R95 ;  /* 0x0000005f87877221 */ /* 0x000fc80000010000 */
[----:B------:R-:W-:-:S07]  /*1f000*/  IMAD.MOV.U32 R110, RZ, RZ, R135 ;  /* 0x000000ffff6e7224 */ /* 0x000fce00078e0087 */
[----:B------:R-:W-:Y:S05]  /*1f010*/  WARPSYNC.COLLECTIVE R97, `(.L_x_30022) ;  /* 0x0000000061087348 */ /* 0x000fea0003c00000 */
[----:B------:R0:W1:Y:S02]  /*1f020*/  SHFL.BFLY P2, R95, R110, R107, R106 ;  /* 0x0c00006b6e5f7389 */ /* 0x000064000004006a */
[----:B01----:R-:W-:Y:S01]  /*1f030*/  ENDCOLLECTIVE ;  /* 0x000000000000791b */ /* 0x003fe20003800000 */
.L_x_30022:
[----:B------:R-:W-:Y:S05]  /*1f040*/  BRA `(.L_x_30023) ;  /* 0xffffffec00287947 */ /* 0x000fea000383ffff */
.L_x_30024:
        /* <DEDUP_REMOVED lines=11> */
.L_x_33699:


//--------------------- .text._ZN10layer_norm31ln_parallel_residual_fwd_kernelINS_13Kernel_traitsIfffffjLj1280ELj1ELj4ELj1ELj16ENS_18Kernel_traits_baseILj1280EfffffjLj128EEEEELb0ELb0ELb0EEEvNS_9FwdParamsE --------------------------
	.section	.text._ZN10layer_norm31ln_parallel_residual_fwd_kernelINS_13Kernel_traitsIfffffjLj1280ELj1ELj4ELj1ELj16ENS_18Kernel_traits_baseILj1280EfffffjLj128EEEEELb0ELb0ELb0EEEvNS_9FwdParamsE,"ax",@progbits
	.align	128
        .global         _ZN10layer_norm31ln_parallel_residual_fwd_kernelINS_13Kernel_traitsIfffffjLj1280ELj1ELj4ELj1ELj16ENS_18Kernel_traits_baseILj1280EfffffjLj128EEEEELb0ELb0ELb0EEEvNS_9FwdParamsE
        .type           _ZN10layer_norm31ln_parallel_residual_fwd_kernelINS_13Kernel_traitsIfffffjLj1280ELj1ELj4ELj1ELj16ENS_18Kernel_traits_baseILj1280EfffffjLj128EEEEELb0ELb0ELb0EEEvNS_9FwdParamsE,@function
        .size           _ZN10layer_norm31ln_parallel_residual_fwd_kernelINS_13Kernel_traitsIfffffjLj1280ELj1ELj4ELj1ELj16ENS_18Kernel_traits_baseILj1280EfffffjLj128EEEEELb0ELb0ELb0EEEvNS_9FwdParamsE,(.L_x_33700 - _ZN10layer_norm31ln_parallel_residual_fwd_kernelINS_13Kernel_traitsIfffffjLj1280ELj1ELj4ELj1ELj16ENS_18Kernel_traits_baseILj1280EfffffjLj128EEEEELb0ELb0ELb0EEEvNS_9FwdParamsE)
        .other          _ZN10layer_norm31ln_parallel_residual_fwd_kernelINS_13Kernel_traitsIfffffjLj1280ELj1ELj4ELj1ELj16ENS_18Kernel_traits_baseILj1280EfffffjLj128EEEEELb0ELb0ELb0EEEvNS_9FwdParamsE,@"STO_CUDA_ENTRY STV_DEFAULT"
_ZN10layer_norm31ln_parallel_residual_fwd_kernelINS_13Kernel_traitsIfffffjLj1280ELj1ELj4ELj1ELj16ENS_18Kernel_traits_baseILj1280EfffffjLj128EEEEELb0ELb0ELb0EEEvNS_9FwdParamsE:
.text._ZN10layer_norm31ln_parallel_residual_fwd_kernelINS_13Kernel_traitsIfffffjLj1280ELj1ELj4ELj1ELj16ENS_18Kernel_traits_baseILj1280EfffffjLj128EEEEELb0ELb0ELb0EEEvNS_9FwdParamsE:
        /* <DEDUP_REMOVED lines=10> */
[----:B0-----:R-:W-:-:S04]  /*00a0*/  LOP3.LUT R3, R104, 0x1f, RZ, 0xc, !PT ;  /* 0x0000001f68037812 */ /* 0x001fc800078e0cff */
[----:B------:R-:W-:Y:S02]  /*00b0*/  LEA.HI.SX32 R2, R0, R3, 0x1e ;  /* 0x0000000300027211 */ /* 0x000fe400078ff2ff */
[----:B------:R-:W-:Y:S02]  /*00c0*/  LOP3.LUT R3, R104, 0x1f, RZ, 0xc0, !PT ;  /* 0x0000001f68037812 */ /* 0x000fe400078ec0ff */
[C---:B------:R-:W-:Y:S02]  /*00d0*/  ISETP.GE.U32.AND P6, PT, R2.reuse, 0x40, PT ;  /* 0x000000400200780c */ /* 0x040fe40003fc6070 */
[C---:B------:R-:W-:Y:S02]  /*00e0*/  ISETP.GE.U32.AND P5, PT, R2.reuse, 0x60, PT ;  /* 0x000000600200780c */ /* 0x040fe40003fa6070 */
[C---:B------:R-:W-:Y:S02]  /*00f0*/  LOP3.LUT P1, RZ, R2.reuse, 0xffffffe0, RZ, 0xc0, !PT ;  /* 0xffffffe002ff7812 */ /* 0x040fe4000782c0ff */
[----:B------:R-:W-:-:S02]  /*0100*/  ISETP.GE.U32.AND P4, PT, R2, 0x80, PT ;  /* 0x000000800200780c */ /* 0x000fc40003f86070 */
[----:B------:R-:W-:-:S05]  /*0110*/  MOV R0, R3 ;  /* 0x0000000300007202 */ /* 0x000fca0000000f00 */
        /* <DEDUP_REMOVED lines=11> */
[----:B------:R-:W-:Y:S02]  /*01d0*/  CS2R R6, SRZ ;  /* 0x0000000000067805 */ /* 0x000fe4000001ff00 */
[----:B------:R-:W-:Y:S02]  /*01e0*/  ISETP.NE.AND.EX P0, PT, RZ, UR7, PT, P0 ;  /* 0x00000007ff007c0c */ /* 0x000fe4000bf05300 */
[----:B------:R-:W-:-:S02]  /*01f0*/  CS2R R10, SRZ ;  /* 0x00000000000a7805 */ /* 0x000fc4000001ff00 */
[----:B------:R-:W-:Y:S02]  /*0200*/  ISETP.NE.AND.EX P2, PT, RZ, UR9, PT, P2 ;  /* 0x00000009ff007c0c */ /* 0x000fe4000bf45320 */
[----:B------:R-:W-:Y:S02]  /*0210*/  CS2R R8, SRZ ;  /* 0x0000000000087805 */ /* 0x000fe4000001ff00 */
[C---:B------:R-:W-:Y:S02]  /*0220*/  SHF.L.U32 R22, R0.reuse, 0x4, RZ ;  /* 0x0000000400167819 */ /* 0x040fe400000006ff */
[----:B------:R-:W-:-:S03]  /*0230*/  SHF.L.U64.HI R4, R0, 0x4, RZ ;  /* 0x0000000400047819 */ /* 0x000fc600000102ff */
[----:B------:R-:W-:-:S04]  /*0240*/  @P0 LEA R20, P3, R0, UR6, 0x4 ;  /* 0x0000000600140c11 */ /* 0x000fc8000f8620ff */
[----:B------:R-:W-:Y:S01]  /*0250*/  @P0 LEA.HI.X R21, R0, UR7, RZ, 0x4, P3 ;  /* 0x0000000700150c11 */ /* 0x000fe200098f24ff */
[----:B------:R-:W-:Y:S02]  /*0260*/  ULDC.64 UR6, c[0x0][0x268] ;  /* 0x00009a0000067ab9 */ /* 0x000fe40000000a00 */
[----:B------:R-:W-:Y:S01]  /*0270*/  IADD3 R16, P3, R22, UR6, RZ ;  /* 0x0000000616107c10 */ /* 0x000fe2000ff7e0ff */
[----:B0-----:R-:W-:-:S03]  /*0280*/  IMAD.WIDE.U32 R12, R0, 0x10, R12 ;  /* 0x00000010000c7825 */ /* 0x001fc600078e000c */
[----:B------:R-:W-:Y:S02]  /*0290*/  IADD3.X R17, R4, UR7, RZ, P3, !PT ;  /* 0x0000000704117c10 */ /* 0x000fe40009ffe4ff */
[----:B------:R-:W-:Y:S01]  /*02a0*/  @P2 IADD3 R22, P3, R22, UR8, RZ ;  /* 0x0000000816162c10 */ /* 0x000fe2000ff7e0ff */
[----:B------:R-:W5:Y:S03]  /*02b0*/  LDG.E.128 R12, desc[UR4][R12.64] ;  /* 0x000000040c0c7981 */ /* 0x000f66000c1e1d00 */
[----:B------:R-:W-:Y:S02]  /*02c0*/  @P2 IADD3.X R23, R4, UR9, RZ, P3, !PT ;  /* 0x0000000904172c10 */ /* 0x000fe40009ffe4ff */
[----:B------:R-:W-:Y:S01]  /*02d0*/  CS2R R4, SRZ ;  /* 0x0000000000047805 */ /* 0x000fe2000001ff00 */
[----:B------:R-:W5:Y:S04]  /*02e0*/  LDG.E.128 R16, desc[UR4][R16.64] ;  /* 0x0000000410107981 */ /* 0x000f68000c1e1d00 */
[----:B------:R0:W5:Y:S04]  /*02f0*/  @P2 LDG.E.128 R8, desc[UR4][R22.64] ;  /* 0x0000000416082981 */ /* 0x000168000c1e1d00 */
[----:B------:R0:W5:Y:S01]  /*0300*/  @P0 LDG.E.128 R4, desc[UR4][R20.64] ;  /* 0x0000000414040981 */ /* 0x000162000c1e1d00 */
[----:B------:R-:W-:-:S07]  /*0310*/  LOP3.LUT R0, R0, 0x20, RZ, 0xfc, !PT ;  /* 0x0000002000007812 */ /* 0x000fce00078efcff */
.L_x_30026:
[----:B------:R-:W-:Y:S05]  /*0320*/  BSYNC B0 ;  /* 0x0000000000007941 */ /* 0x000fea0003800000 */
.L_x_30025:
[----:B------:R-:W-:Y:S04]  /*0330*/  BSSY B0, `(.L_x_30027) ;  /* 0x000001c000007945 */ /* 0x000fe80003800000 */
[----:B------:R-:W-:Y:S05]  /*0340*/  @!P6 BRA `(.L_x_30028) ;  /* 0x000000000068e947 */ /* 0x000fea0003800000 */
[----:B------:R-:W-:Y:S01]  /*0350*/  ULDC.64 UR6, c[0x0][0x2c8] ;  /* 0x0000b20000067ab9 */ /* 0x000fe20000000a00 */
[----:B------:R-:W-:Y:S01]  /*0360*/  ULDC.64 UR8, c[0x0][0x2d0] ;  /* 0x0000b40000087ab9 */ /* 0x000fe20000000a00 */
[----:B------:R-:W-:Y:S01]  /*0370*/  ISETP.NE.U32.AND P0, PT, RZ, UR6, PT ;  /* 0x00000006ff007c0c */ /* 0x000fe2000bf05070 */
[----:B------:R-:W1:Y:S01]  /*0380*/  LDC.64 R28, c[0x0][0x260] ;  /* 0x00009800ff1c7b82 */ /* 0x000e620000000a00 */
[----:B------:R-:W-:Y:S02]  /*0390*/  ISETP.NE.U32.AND P2, PT, RZ, UR8, PT ;  /* 0x00000008ff007c0c */ /* 0x000fe4000bf45070 */
[----:B0-----:R-:W-:Y:S02]  /*03a0*/  CS2R R22, SRZ ;  /* 0x0000000000167805 */ /* 0x001fe4000001ff00 */
        /* <DEDUP_REMOVED lines=10> */
[----:B-1----:R-:W-:-:S03]  /*0450*/  IMAD.WIDE.U32 R28, R0, 0x10, R28 ;  /* 0x00000010001c7825 */ /* 0x002fc600078e001c */
        /* <DEDUP_REMOVED lines=8> */
[----:B------:R-:W-:-:S07]  /*04e0*/  IADD3 R0, R0, 0x20, RZ ;  /* 0x0000002000007810 */ /* 0x000fce0007ffe0ff */
.L_x_30028:
[----:B------:R-:W-:Y:S05]  /*04f0*/  BSYNC B0 ;  /* 0x0000000000007941 */ /* 0x000fea0003800000 */
.L_x_30027:
[----:B------:R-:W-:Y:S04]  /*0500*/  BSSY B0, `(.L_x_30029) ;  /* 0x000001c000007945 */ /* 0x000fe80003800000 */
[----:B------:R-:W-:Y:S05]  /*0510*/  @!P5 BRA `(.L_x_30030) ;  /* 0x000000000068d947 */ /* 0x000fea0003800000 */
[----:B------:R-:W-:Y:S01]  /*0520*/  ULDC.64 UR6, c[0x0][0x2c8] ;  /* 0x0000b20000067ab9 */ /* 0x000fe20000000a00 */
[----:B------:R-:W-:Y:S01]  /*0530*/  ULDC.64 UR8, c[0x0][0x2d0] ;  /* 0x0000b40000087ab9 */ /* 0x000fe20000000a00 */
[----:B------:R-:W-:Y:S01]  /*0540*/  ISETP.NE.U32.AND P0, PT, RZ, UR6, PT ;  /* 0x00000006ff007c0c */ /* 0x000fe2000bf05070 */
[----:B------:R-:W2:Y:S01]  /*0550*/  LDC.64 R44, c[0x0][0x260] ;  /* 0x00009800ff2c7b82 */ /* 0x000ea20000000a00 */
[----:B------:R-:W-:Y:S02]  /*0560*/  ISETP.NE.U32.AND P2, PT, RZ, UR8, PT ;  /* 0x00000008ff007c0c */ /* 0x000fe4000bf45070 */
[----:B-1----:R-:W-:Y:S02]  /*0570*/  CS2R R38, SRZ ;  /* 0x0000000000267805 */ /* 0x002fe4000001ff00 */
        /* <DEDUP_REMOVED lines=10> */
[----:B--2---:R-:W-:-:S03]  /*0620*/  IMAD.WIDE.U32 R44, R0, 0x10, R44 ;  /* 0x00000010002c7825 */ /* 0x004fc600078e002c */
        /* <DEDUP_REMOVED lines=9> */
.L_x_30030:
[----:B------:R-:W-:Y:S05]  /*06c0*/  BSYNC B0 ;  /* 0x0000000000007941 */ /* 0x000fea0003800000 */
.L_x_30029:
[----:B------:R-:W-:Y:S04]  /*06d0*/  BSSY B0, `(.L_x_30031) ;  /* 0x000001c000007945 */ /* 0x000fe80003800000 */
[----:B------:R-:W-:Y:S05]  /*06e0*/  @!P4 BRA `(.L_x_30032) ;  /* 0x000000000068c947 */ /* 0x000fea0003800000 */
[----:B------:R-:W-:Y:S01]  /*06f0*/  ULDC.64 UR6, c[0x0][0x2c8] ;  /* 0x0000b20000067ab9 */ /* 0x000fe20000000a00 */
[----:B------:R-:W-:Y:S01]  /*0700*/  ULDC.64 UR8, c[0x0][0x2d0] ;  /* 0x0000b40000087ab9 */ /* 0x000fe20000000a00 */
[----:B------:R-:W-:Y:S01]  /*0710*/  ISETP.NE.U32.AND P0, PT, RZ, UR6, PT ;  /* 0x00000006ff007c0c */ /* 0x000fe2000bf05070 */
[----:B------:R-:W3:Y:S01]  /*0720*/  LDC.64 R60, c[0x0][0x260] ;  /* 0x00009800ff3c7b82 */ /* 0x000ee20000000a00 */
[----:B------:R-:W-:Y:S01]  /*0730*/  ISETP.NE.U32.AND P2, PT, RZ, UR8, PT ;  /* 0x00000008ff007c0c */ /* 0x000fe2000bf45070 */
[----:B------:R-:W-:Y:S01]  /*0740*/  IMAD.SHL.U32 R70, R0, 0x10, RZ ;  /* 0x0000001000467824 */ /* 0x000fe200078e00ff */
[----:B------:R-:W-:Y:S02]  /*0750*/  ISETP.NE.AND.EX P0, PT, RZ, UR7, PT, P0 ;  /* 0x00000007ff007c0c */ /* 0x000fe4000bf05300 */
[----:B--2---:R-:W-:Y:S02]  /*0760*/  CS2R R54, SRZ ;  /* 0x0000000000367805 */ /* 0x004fe4000001ff00 */
[----:B------:R-:W-:-:S02]  /*0770*/  ISETP.NE.AND.EX P2, PT, RZ, UR9, PT, P2 ;  /* 0x00000009ff007c0c */ /* 0x000fc4000bf45320 */
[----:B------:R-:W-:Y:S02]  /*0780*/  CS2R R58, SRZ ;  /* 0x00000000003a7805 */ /* 0x000fe4000001ff00 */
[----:B------:R-:W-:Y:S02]  /*0790*/  SHF.L.U64.HI R52, R0, 0x4, RZ ;  /* 0x0000000400347819 */ /* 0x000fe400000102ff */
[----:B------:R-:W-:-:S03]  /*07a0*/  CS2R R56, SRZ ;  /* 0x0000000000387805 */ /* 0x000fc6000001ff00 */
[----:B------:R-:W-:-:S04]  /*07b0*/  @P0 LEA R68, P3, R0, UR6, 0x4 ;  /* 0x0000000600440c11 */ /* 0x000fc8000f8620ff */
[----:B------:R-:W-:Y:S01]  /*07c0*/  @P0 LEA.HI.X R69, R0, UR7, RZ, 0x4, P3 ;  /* 0x0000000700450c11 */ /* 0x000fe200098f24ff */
[----:B------:R-:W-:Y:S02]  /*07d0*/  ULDC.64 UR6, c[0x0][0x268] ;  /* 0x00009a0000067ab9 */ /* 0x000fe40000000a00 */
[----:B------:R-:W-:Y:S01]  /*07e0*/  IADD3 R64, P3, R70, UR6, RZ ;  /* 0x0000000646407c10 */ /* 0x000fe2000ff7e0ff */
[----:B---3--:R-:W-:-:S03]  /*07f0*/  IMAD.WIDE.U32 R60, R0, 0x10, R60 ;  /* 0x00000010003c7825 */ /* 0x008fc600078e003c */
        /* <DEDUP_REMOVED lines=9> */
.L_x_30032:
[----:B------:R-:W-:Y:S05]  /*0890*/  BSYNC B0 ;  /* 0x0000000000007941 */ /* 0x000fea0003800000 */
.L_x_30031:
[----:B------:R-:W-:Y:S01]  /*08a0*/  ISETP.GE.U32.AND P0, PT, R2, 0xa0, PT ;  /* 0x000000a00200780c */ /* 0x000fe20003f06070 */
[----:B------:R-:W-:Y:S01]  /*08b0*/  BSSY B0, `(.L_x_30033) ;  /* 0x000001e000007945 */ /* 0x000fe20003800000 */
[----:B------:R-:W-:-:S11]  /*08c0*/  LOP3.LUT R219, R219, 0xffffefff, RZ, 0xc0, !PT ;  /* 0xffffefffdbdb7812 */ /* 0x000fd600078ec0ff */
[----:B------:R-:W-:Y:S01]  /*08d0*/  @P0 LOP3.LUT R219, R219, 0x1000, RZ, 0xfc, !PT ;  /* 0x00001000dbdb0812 */ /* 0x000fe200078efcff */
[----:B------:R-:W-:Y:S06]  /*08e0*/  @!P0 BRA `(.L_x_30034) ;  /* 0x0000000000688947 */ /* 0x000fec0003800000 */
[----:B------:R-:W-:Y:S01]  /*08f0*/  ULDC.64 UR6, c[0x0][0x2c8] ;  /* 0x0000b20000067ab9 */ /* 0x000fe20000000a00 */
[----:B------:R-:W4:Y:S01]  /*0900*/  LDC.64 R78, c[0x0][0x260] ;  /* 0x00009800ff4e7b82 */ /* 0x000f220000000a00 */
[----:B------:R-:W-:Y:S01]  /*0910*/  ISETP.NE.U32.AND P0, PT, RZ, UR6, PT ;  /* 0x00000006ff007c0c */ /* 0x000fe2000bf05070 */
[----:B------:R-:W-:Y:S01]  /*0920*/  ULDC.64 UR8, c[0x0][0x2d0] ;  /* 0x0000b40000087ab9 */ /* 0x000fe20000000a00 */
[----:B---3--:R-:W-:Y:S02]  /*0930*/  CS2R R70, SRZ ;  /* 0x0000000000467805 */ /* 0x008fe4000001ff00 */
[----:B------:R-:W-:Y:S02]  /*0940*/  CS2R R68, SRZ ;  /* 0x0000000000447805 */ /* 0x000fe4000001ff00 */
[----:B------:R-:W-:Y:S02]  /*0950*/  ISETP.NE.AND.EX P0, PT, RZ, UR7, PT, P0 ;  /* 0x00000007ff007c0c */ /* 0x000fe4000bf05300 */
[----:B------:R-:W-:-:S11]  /*0960*/  SHF.L.U32 R84, R0, 0x4, RZ ;  /* 0x0000000400547819 */ /* 0x000fd600000006ff */
[----:B------:R-:W-:-:S04]  /*0970*/  @P0 LEA R76, P2, R0, UR6, 0x4 ;  /* 0x00000006004c0c11 */ /* 0x000fc8000f8420ff */
[C---:B------:R-:W-:Y:S01]  /*0980*/  @P0 LEA.HI.X R77, R0.reuse, UR7, RZ, 0x4, P2 ;  /* 0x00000007004d0c11 */ /* 0x040fe200090f24ff */
[----:B------:R-:W-:Y:S01]  /*0990*/  ULDC.64 UR6, c[0x0][0x268] ;  /* 0x00009a0000067ab9 */ /* 0x000fe20000000a00 */
[----:B------:R-:W-:Y:S02]  /*09a0*/  ISETP.NE.U32.AND P2, PT, RZ, UR8, PT ;  /* 0x00000008ff007c0c */ /* 0x000fe4000bf45070 */
[----:B------:R-:W-:Y:S01]  /*09b0*/  SHF.L.U64.HI R72, R0, 0x4, RZ ;  /* 0x0000000400487819 */ /* 0x000fe200000102ff */
[----:B------:R3:W5:Y:S01]  /*09c0*/  @P0 LDG.E.128 R68, desc[UR4][R76.64] ;  /* 0x000000044c440981 */ /* 0x000762000c1e1d00 */
[----:B------:R-:W-:Y:S02]  /*09d0*/  ISETP.NE.AND.EX P2, PT, RZ, UR9, PT, P2 ;  /* 0x00000009ff007c0c */ /* 0x000fe4000bf45320 */
[----:B------:R-:W-:-:S04]  /*09e0*/  IADD3 R80, P0, R84, UR6, RZ ;  /* 0x0000000654507c10 */ /* 0x000fc8000ff1e0ff */
[----:B------:R-:W-:Y:S02]  /*09f0*/  IADD3.X R81, R72, UR7, RZ, P0, !PT ;  /* 0x0000000748517c10 */ /* 0x000fe400087fe4ff */
[----:B------:R-:W-:Y:S01]  /*0a00*/  CS2R R74, SRZ ;  /* 0x00000000004a7805 */ /* 0x000fe2000001ff00 */
[----:B----4-:R-:W-:-:S03]  /*0a10*/  IMAD.WIDE.U32 R78, R0, 0x10, R78 ;  /* 0x00000010004e7825 */ /* 0x010fc600078e004e */
[----:B------:R-:W5:Y:S01]  /*0a20*/  LDG.E.128 R80, desc[UR4][R80.64] ;  /* 0x0000000450507981 */ /* 0x000f62000c1e1d00 */
[----:B------:R-:W-:-:S03]  /*0a30*/  @P2 IADD3 R84, P0, R84, UR8, RZ ;  /* 0x0000000854542c10 */ /* 0x000fc6000ff1e0ff */
[----:B------:R-:W5:Y:S01]  /*0a40*/  LDG.E.128 R76, desc[UR4][R78.64] ;  /* 0x000000044e4c7981 */ /* 0x000f62000c1e1d00 */
[----:B------:R-:W-:Y:S02]  /*0a50*/  @P2 IADD3.X R85, R72, UR9, RZ, P0, !PT ;  /* 0x0000000948552c10 */ /* 0x000fe400087fe4ff */
[----:B------:R-:W-:-:S06]  /*0a60*/  CS2R R72, SRZ ;  /* 0x0000000000487805 */ /* 0x000fcc000001ff00 */
[----:B------:R3:W5:Y:S01]  /*0a70*/  @P2 LDG.E.128 R72, desc[UR4][R84.64] ;  /* 0x0000000454482981 */ /* 0x000762000c1e1d00 */
[----:B------:R-:W-:-:S07]  /*0a80*/  IADD3 R0, R0, 0x20, RZ ;  /* 0x0000002000007810 */ /* 0x000fce0007ffe0ff */
.L_x_30034:
[----:B------:R-:W-:Y:S05]  /*0a90*/  BSYNC B0 ;  /* 0x0000000000007941 */ /* 0x000fea0003800000 */
.L_x_30033:
[----:B------:R-:W-:Y:S01]  /*0aa0*/  ISETP.GE.U32.AND P0, PT, R2, 0xc0, PT ;  /* 0x000000c00200780c */ /* 0x000fe20003f06070 */
[----:B------:R-:W-:Y:S01]  /*0ab0*/  BSSY B0, `(.L_x_30035) ;  /* 0x000001e000007945 */ /* 0x000fe20003800000 */
[----:B------:R-:W-:-:S11]  /*0ac0*/  LOP3.LUT R219, R219, 0xfffff7ff, RZ, 0xc0, !PT ;  /* 0xfffff7ffdbdb7812 */ /* 0x000fd600078ec0ff */
[----:B------:R-:W-:Y:S01]  /*0ad0*/  @P0 LOP3.LUT R219, R219, 0x800, RZ, 0xfc, !PT ;  /* 0x00000800dbdb0812 */ /* 0x000fe200078efcff */
[----:B------:R-:W-:Y:S06]  /*0ae0*/  @!P0 BRA `(.L_x_30036) ;  /* 0x0000000000688947 */ /* 0x000fec0003800000 */
[C---:B------:R-:W-:Y:S01]  /*0af0*/  SHF.L.U32 R102, R0.reuse, 0x4, RZ ;  /* 0x0000000400667819 */ /* 0x040fe200000006ff */
[----:B------:R-:W-:Y:S01]  /*0b00*/  ULDC.64 UR6, c[0x0][0x268] ;  /* 0x00009a0000067ab9 */ /* 0x000fe20000000a00 */
[----:B---3--:R-:W-:Y:S01]  /*0b10*/  SHF.L.U64.HI R84, R0, 0x4, RZ ;  /* 0x0000000400547819 */ /* 0x008fe200000102ff */
[----:B------:R-:W-:Y:S01]  /*0b20*/  ULDC.64 UR8, c[0x0][0x2d0] ;  /* 0x0000b40000087ab9 */ /* 0x000fe20000000a00 */
[----:B------:R-:W-:Y:S01]  /*0b30*/  IADD3 R96, P0, R102, UR6, RZ ;  /* 0x0000000666607c10 */ /* 0x000fe2000ff1e0ff */
[----:B------:R-:W3:Y:S01]  /*0b40*/  LDC.64 R92, c[0x0][0x260] ;  /* 0x00009800ff5c7b82 */ /* 0x000ee20000000a00 */
[----:B------:R-:W-:Y:S02]  /*0b50*/  CS2R R86, SRZ ;  /* 0x0000000000567805 */ /* 0x000fe4000001ff00 */
[----:B------:R-:W-:Y:S01]  /*0b60*/  IADD3.X R97, R84, UR7, RZ, P0, !PT ;  /* 0x0000000754617c10 */ /* 0x000fe200087fe4ff */
[----:B------:R-:W-:Y:S01]  /*0b70*/  ULDC.64 UR6, c[0x0][0x2c8] ;  /* 0x0000b20000067ab9 */ /* 0x000fe20000000a00 */
[----:B------:R-:W-:-:S04]  /*0b80*/  ISETP.NE.U32.AND P0, PT, RZ, UR8, PT ;  /* 0x00000008ff007c0c */ /* 0x000fc8000bf05070 */
[----:B------:R-:W-:Y:S02]  /*0b90*/  ISETP.NE.AND.EX P0, PT, RZ, UR9, PT, P0 ;  /* 0x00000009ff007c0c */ /* 0x000fe4000bf05300 */
[----:B------:R-:W-:Y:S02]  /*0ba0*/  CS2R R90, SRZ ;  /* 0x00000000005a7805 */ /* 0x000fe4000001ff00 */
[----:B------:R-:W-:Y:S01]  /*0bb0*/  CS2R R88, SRZ ;  /* 0x0000000000587805 */ /* 0x000fe2000001ff00 */
[----:B------:R-:W5:Y:S08]  /*0bc0*/  LDG.E.128 R96, desc[UR4][R96.64] ;  /* 0x0000000460607981 */ /* 0x000f70000c1e1d00 */
[----:B------:R-:W-:-:S04]  /*0bd0*/  @P0 IADD3 R102, P2, R102, UR8, RZ ;  /* 0x0000000866660c10 */ /* 0x000fc8000ff5e0ff */
[----:B------:R-:W-:Y:S02]  /*0be0*/  @P0 IADD3.X R103, R84, UR9, RZ, P2, !PT ;  /* 0x0000000954670c10 */ /* 0x000fe400097fe4ff */
[----:B------:R-:W-:Y:S02]  /*0bf0*/  CS2R R84, SRZ ;  /* 0x0000000000547805 */ /* 0x000fe4000001ff00 */
[----:B------:R-:W-:Y:S01]  /*0c00*/  ISETP.NE.U32.AND P2, PT, RZ, UR6, PT ;  /* 0x00000006ff007c0c */ /* 0x000fe2000bf45070 */
[----:B---3--:R-:W-:Y:S01]  /*0c10*/  IMAD.WIDE.U32 R92, R0, 0x10, R92 ;  /* 0x00000010005c7825 */ /* 0x008fe200078e005c */
[----:B------:R4:W5:Y:S02]  /*0c20*/  @P0 LDG.E.128 R88, desc[UR4][R102.64] ;  /* 0x0000000466580981 */ /* 0x000964000c1e1d00 */
[----:B------:R-:W-:-:S03]  /*0c30*/  ISETP.NE.AND.EX P2, PT, RZ, UR7, PT, P2 ;  /* 0x00000007ff007c0c */ /* 0x000fc6000bf45320 */
[----:B------:R-:W5:Y:S10]  /*0c40*/  LDG.E.128 R92, desc[UR4][R92.64] ;  /* 0x000000045c5c7981 */ /* 0x000f74000c1e1d00 */
[----:B------:R-:W-:-:S04]  /*0c50*/  @P2 LEA R100, P3, R0, UR6, 0x4 ;  /* 0x0000000600642c11 */ /* 0x000fc8000f8620ff */
[----:B------:R-:W-:-:S05]  /*0c60*/  @P2 LEA.HI.X R101, R0, UR7, RZ, 0x4, P3 ;  /* 0x0000000700652c11 */ /* 0x000fca00098f24ff */
[----:B------:R4:W5:Y:S01]  /*0c70*/  @P2 LDG.E.128 R84, desc[UR4][R100.64] ;  /* 0x0000000464542981 */ /* 0x000962000c1e1d00 */
[----:B------:R-:W-:-:S07]  /*0c80*/  IADD3 R0, R0, 0x20, RZ ;  /* 0x0000002000007810 */ /* 0x000fce0007ffe0ff */
.L_x_30036:
[----:B------:R-:W-:Y:S05]  /*0c90*/  BSYNC B0 ;  /* 0x0000000000007941 */ /* 0x000fea0003800000 */
.L_x_30035:
[----:B------:R-:W-:Y:S01]  /*0ca0*/  ISETP.GE.U32.AND P0, PT, R2, 0xe0, PT ;  /* 0x000000e00200780c */ /* 0x000fe20003f06070 */
[----:B------:R-:W-:Y:S01]  /*0cb0*/  BSSY B0, `(.L_x_30037) ;  /* 0x0000020000007945 */ /* 0x000fe20003800000 */
[----:B----4-:R-:W-:Y:S02]  /*0cc0*/  SHF.R.U32.HI R100, RZ, 0x5, R104 ;  /* 0x00000005ff647819 */ /* 0x010fe40000011668 */
[----:B------:R-:W-:-:S03]  /*0cd0*/  LOP3.LUT R219, R219, 0xfffffbff, RZ, 0xc0, !PT ;  /* 0xfffffbffdbdb7812 */ /* 0x000fc600078ec0ff */
[----:B------:R-:W-:-:S06]  /*0ce0*/  IMAD R216, R105, 0x4, R100 ;  /* 0x0000000469d87824 */ /* 0x000fcc00078e0264 */
[----:B------:R-:W-:Y:S01]  /*0cf0*/  @P0 LOP3.LUT R219, R219, 0x400, RZ, 0xfc, !PT ;  /* 0x00000400dbdb0812 */ /* 0x000fe200078efcff */
[----:B------:R-:W-:Y:S06]  /*0d00*/  @!P0 BRA `(.L_x_30038) ;  /* 0x0000000000688947 */ /* 0x000fec0003800000 */
[C---:B------:R-:W-:Y:S01]  /*0d10*/  SHF.L.U32 R118, R0.reuse, 0x4, RZ ;  /* 0x0000000400767819 */ /* 0x040fe200000006ff */
[----:B------:R-:W-:Y:S01]  /*0d20*/  ULDC.64 UR6, c[0x0][0x268] ;  /* 0x00009a0000067ab9 */ /* 0x000fe20000000a00 */
[----:B------:R-:W-:Y:S01]  /*0d30*/  SHF.L.U64.HI R100, R0, 0x4, RZ ;  /* 0x0000000400647819 */ /* 0x000fe200000102ff */
[----:B------:R-:W4:Y:S01]  /*0d40*/  LDC.64 R108, c[0x0][0x260] ;  /* 0x00009800ff6c7b82 */ /* 0x000f220000000a00 */
[----:B------:R-:W-:Y:S02]  /*0d50*/  IADD3 R112, P0, R118, UR6, RZ ;  /* 0x0000000676707c10 */ /* 0x000fe4000ff1e0ff */
[----:B------:R-:W-:Y:S02]  /*0d60*/  CS2R R102, SRZ ;  /* 0x0000000000667805 */ /* 0x000fe4000001ff00 */
[----:B------:R-:W-:Y:S01]  /*0d70*/  IADD3.X R113, R100, UR7, RZ, P0, !PT ;  /* 0x0000000764717c10 */ /* 0x000fe200087fe4ff */
[----:B------:R-:W-:Y:S02]  /*0d80*/  ULDC.64 UR6, c[0x0][0x2d0] ;  /* 0x0000b40000067ab9 */ /* 0x000fe40000000a00 */
[----:B------:R-:W-:-:S02]  /*0d90*/  ISETP.NE.U32.AND P0, PT, RZ, UR6, PT ;  /* 0x00000006ff007c0c */ /* 0x000fc4000bf05070 */
[----:B------:R-:W-:Y:S02]  /*0da0*/  CS2R R106, SRZ ;  /* 0x00000000006a7805 */ /* 0x000fe4000001ff00 */
[----:B------:R-:W-:Y:S01]  /*0db0*/  CS2R R104, SRZ ;  /* 0x0000000000687805 */ /* 0x000fe2000001ff00 */
[----:B------:R-:W5:Y:S01]  /*0dc0*/  LDG.E.128 R112, desc[UR4][R112.64] ;  /* 0x0000000470707981 */ /* 0x000f62000c1e1d00 */
[----:B------:R-:W-:-:S13]  /*0dd0*/  ISETP.NE.AND.EX P0, PT, RZ, UR7, PT, P0 ;  /* 0x00000007ff007c0c */ /* 0x000fda000bf05300 */
[----:B------:R-:W-:-:S04]  /*0de0*/  @P0 IADD3 R118, P2, R118, UR6, RZ ;  /* 0x0000000676760c10 */ /* 0x000fc8000ff5e0ff */
[----:B------:R-:W-:Y:S01]  /*0df0*/  @P0 IADD3.X R119, R100, UR7, RZ, P2, !PT ;  /* 0x0000000764770c10 */ /* 0x000fe200097fe4ff */
[----:B------:R-:W-:Y:S01]  /*0e00*/  ULDC.64 UR6, c[0x0][0x2c8] ;  /* 0x0000b20000067ab9 */ /* 0x000fe20000000a00 */
[----:B------:R-:W-:Y:S02]  /*0e10*/  CS2R R100, SRZ ;  /* 0x0000000000647805 */ /* 0x000fe4000001ff00 */
[----:B------:R-:W-:Y:S01]  /*0e20*/  ISETP.NE.U32.AND P2, PT, RZ, UR6, PT ;  /* 0x00000006ff007c0c */ /* 0x000fe2000bf45070 */
[----:B----4-:R-:W-:Y:S01]  /*0e30*/  IMAD.WIDE.U32 R108, R0, 0x10, R108 ;  /* 0x00000010006c7825 */ /* 0x010fe200078e006c */
[----:B------:R4:W5:Y:S02]  /*0e40*/  @P0 LDG.E.128 R104, desc[UR4][R118.64] ;  /* 0x0000000476680981 */ /* 0x000964000c1e1d00 */
[----:B------:R-:W-:-:S03]  /*0e50*/  ISETP.NE.AND.EX P2, PT, RZ, UR7, PT, P2 ;  /* 0x00000007ff007c0c */ /* 0x000fc6000bf45320 */
[----:B------:R-:W5:Y:S10]  /*0e60*/  LDG.E.128 R108, desc[UR4][R108.64] ;  /* 0x000000046c6c7981 */ /* 0x000f74000c1e1d00 */
[----:B------:R-:W-:-:S04]  /*0e70*/  @P2 LEA R116, P3, R0, UR6, 0x4 ;  /* 0x0000000600742c11 */ /* 0x000fc8000f8620ff */
[----:B------:R-:W-:-:S05]  /*0e80*/  @P2 LEA.HI.X R117, R0, UR7, RZ, 0x4, P3 ;  /* 0x0000000700752c11 */ /* 0x000fca00098f24ff */
[----:B------:R4:W5:Y:S01]  /*0e90*/  @P2 LDG.E.128 R100, desc[UR4][R116.64] ;  /* 0x0000000474642981 */ /* 0x000962000c1e1d00 */
[----:B------:R-:W-:-:S07]  /*0ea0*/  IADD3 R0, R0, 0x20, RZ ;  /* 0x0000002000007810 */ /* 0x000fce0007ffe0ff */
.L_x_30038:
[----:B------:R-:W-:Y:S05]  /*0eb0*/  BSYNC B0 ;  /* 0x0000000000007941 */ /* 0x000fea0003800000 */
.L_x_30037:
[----:B------:R-:W-:Y:S01]  /*0ec0*/  ISETP.GE.U32.AND P0, PT, R2, 0x100, PT ;  /* 0x000001000200780c */ /* 0x000fe20003f06070 */
[----:B------:R-:W-:Y:S01]  /*0ed0*/  BSSY B0, `(.L_x_30039) ;  /* 0x000001e000007945 */ /* 0x000fe20003800000 */
[----:B------:R-:W-:-:S11]  /*0ee0*/  LOP3.LUT R219, R219, 0xfffffdff, RZ, 0xc0, !PT ;  /* 0xfffffdffdbdb7812 */ /* 0x000fd600078ec0ff */
[----:B------:R-:W-:Y:S01]  /*0ef0*/  @P0 LOP3.LUT R219, R219, 0x200, RZ, 0xfc, !PT ;  /* 0x00000200dbdb0812 */ /* 0x000fe200078efcff */
[----:B------:R-:W-:Y:S06]  /*0f00*/  @!P0 BRA `(.L_x_30040) ;  /* 0x0000000000688947 */ /* 0x000fec0003800000 */
[C---:B------:R-:W-:Y:S01]  /*0f10*/  SHF.L.U32 R134, R0.reuse, 0x4, RZ ;  /* 0x0000000400867819 */ /* 0x040fe200000006ff */
[----:B------:R-:W-:Y:S01]  /*0f20*/  ULDC.64 UR6, c[0x0][0x268] ;  /* 0x00009a0000067ab9 */ /* 0x000fe20000000a00 */
[----:B----4-:R-:W-:Y:S01]  /*0f30*/  SHF.L.U64.HI R116, R0, 0x4, RZ ;  /* 0x0000000400747819 */ /* 0x010fe200000102ff */
        /* <DEDUP_REMOVED lines=23> */
.L_x_30040:
[----:B------:R-:W-:Y:S05]  /*10b0*/  BSYNC B0 ;  /* 0x0000000000007941 */ /* 0x000fea0003800000 */
.L_x_30039:
        /* <DEDUP_REMOVED lines=30> */
[----:B------:R-:W-:-:S07]  /*12a0*/  VIADD R0, R0, 0x20 ;  /* 0x0000002000007836 */ /* 0x000fce0000000000 */
.L_x_30042:
[----:B------:R-:W-:Y:S05]  /*12b0*/  BSYNC B0 ;  /* 0x0000000000007941 */ /* 0x000fea0003800000 */
.L_x_30041:
[----:B------:R-:W-:Y:S01]  /*12c0*/  ISETP.GE.U32.AND P0, PT, R2, 0x140, PT ;  /* 0x000001400200780c */ /* 0x000fe20003f06070 */
[----:B------:R-:W-:Y:S01]  /*12d0*/  BSSY B0, `(.L_x_30043) ;  /* 0x000001d000007945 */ /* 0x000fe20003800000 */
[----:B------:R-:W-:-:S11]  /*12e0*/  LOP3.LUT R219, R219, 0xffffff7f, RZ, 0xc0, !PT ;  /* 0xffffff7fdbdb7812 */ /* 0x000fd600078ec0ff */
[----:B------:R-:W-:Y:S01]  /*12f0*/  @P0 LOP3.LUT R219, R219, 0x80, RZ, 0xfc, !PT ;  /* 0x00000080dbdb0812 */ /* 0x000fe200078efcff */
[----:B------:R-:W-:Y:S06]  /*1300*/  @!P0 BRA `(.L_x_30044) ;  /* 0x0000000000648947 */ /* 0x000fec0003800000 */
[----:B------:R-:W-:Y:S01]  /*1310*/  SHF.L.U32 R166, R0, 0x4, RZ ;  /* 0x0000000400a67819 */ /* 0x000fe200000006ff */
[----:B------:R-:W-:Y:S01]  /*1320*/  ULDC.64 UR6, c[0x0][0x268] ;  /* 0x00009a0000067ab9 */ /* 0x000fe20000000a00 */
[----:B----4-:R-:W-:Y:S01]  /*1330*/  SHF.R.U32.HI R148, RZ, 0x1c, R0 ;  /* 0x0000001cff947819 */ /* 0x010fe20000011600 */
        /* <DEDUP_REMOVED lines=21> */
[----:B------:R4:W5:Y:S04]  /*1490*/  @P2 LDG.E.128 R148, desc[UR4][R164.64] ;  /* 0x00000004a4942981 */ /* 0x000968000c1e1d00 */
.L_x_30044:
[----:B------:R-:W-:Y:S05]  /*14a0*/  BSYNC B0 ;  /* 0x0000000000007941 */ /* 0x000fea0003800000 */
.L_x_30043:
[----:B------:R-:W-:Y:S01]  /*14b0*/  ULDC UR8, c[0x0][0x214] ;  /* 0x0000850000087ab9 */ /* 0x000fe20000000800 */
[----:B------:R-:W-:Y:S01]  /*14c0*/  ULDC.64 UR6, c[0x0][0x230] ;  /* 0x00008c0000067ab9 */ /* 0x000fe20000000a00 */
[----:B------:R-:W-:Y:S02]  /*14d0*/  ISETP.GE.AND P2, PT, R216, UR8, PT ;  /* 0x00000008d8007c0c */ /* 0x000fe4000bf46270 */
[----:B------:R-:W-:-:S04]  /*14e0*/  LOP3.LUT P0, RZ, R168, UR6, RZ, 0xfc, !PT ;  /* 0x00000006a8ff7c12 */ /* 0x000fc8000f80fcff */
[----:B------:R-:W-:-:S07]  /*14f0*/  LOP3.LUT P0, RZ, R169, UR7, RZ, 0xfc, P0 ;  /* 0x00000007a9ff7c12 */ /* 0x000fce000800fcff */
[----:B------:R-:W-:Y:S06]  /*1500*/  @P2 EXIT ;  /* 0x000000000000294d */ /* 0x000fec0003800000 */
[----:B------:R-:W-:Y:S01]  /*1510*/  ULDC.U8 UR6, c[0x0][0x2a0] ;  /* 0x0000a80000067ab9 */ /* 0x000fe20000000000 */
[----:B------:R-:W-:Y:S01]  /*1520*/  LOP3.LUT R219, R219, 0xffffffbf, RZ, 0xc0, !PT ;  /* 0xffffffbfdbdb7812 */ /* 0x000fe200078ec0ff */
[----:B------:R-:W-:Y:S01]  /*1530*/  ULDC UR8, c[0x0][0x218] ;  /* 0x0000860000087ab9 */ /* 0x000fe20000000800 */
[----:B------:R-:W-:Y:S01]  /*1540*/  ISETP.NE.AND P2, PT, RZ, UR6, PT ;  /* 0x00000006ff007c0c */ /* 0x000fe2000bf45270 */
[----:B------:R-:W-:Y:S01]  /*1550*/  ULDC UR7, c[0x0][0x2d8] ;  /* 0x0000b60000077ab9 */ /* 0x000fe20000000800 */
[----:B------:R-:W-:Y:S01]  /*1560*/  ULDC.64 UR10, c[0x0][0x228] ;  /* 0x00008a00000a7ab9 */ /* 0x000fe20000000a00 */
[----:B------:R-:W-:-:S10]  /*1570*/  ULDC.64 UR12, c[0x0][0x230] ;  /* 0x00008c00000c7ab9 */ /* 0x000fd40000000a00 */
[----:B------:R-:W-:-:S07]  /*1580*/  @P2 LOP3.LUT R219, R219, 0x40, RZ, 0xfc, !PT ;  /* 0x00000040dbdb2812 */ /* 0x000fce00078efcff */
.L_x_30246:
        /* <DEDUP_REMOVED lines=14> */
[----:B----4-:R0:W5:Y:S01]  /*1670*/  @P3 LDG.E.128 R164, desc[UR4][R220.64] ;  /* 0x00000004dca43981 */ /* 0x010162000c1e1d00 */
        /* <DEDUP_REMOVED lines=13> */
.L_x_30048:
[----:B-----5:R-:W-:Y:S01]  /*1750*/  FADD.FTZ R168, R172, R168 ;  /* 0x000000a8aca87221 */ /* 0x020fe20000010000 */
[----:B------:R-:W-:Y:S06]  /*1760*/  BRA `(.L_x_30049) ;  /* 0x0000000000087947 */ /* 0x000fec0003800000 */
.L_x_30047:
[----:B-----5:R-:W-:-:S04]  /*1770*/  FADD.FTZ R168, R164, R168 ;  /* 0x000000a8a4a87221 */ /* 0x020fc80000010000 */
[----:B------:R-:W-:-:S07]  /*1780*/  @P2 FADD.FTZ R168, R172, R168 ;  /* 0x000000a8aca82221 */ /* 0x000fce0000010000 */
.L_x_30049:
[----:B-----5:R-:W-:-:S07]  /*1790*/  MOV R176, R168 ;  /* 0x000000a800b07202 */ /* 0x020fce0000000f00 */
.L_x_30050:
[----:B------:R-:W-:Y:S05]  /*17a0*/  @P3 BRA `(.L_x_30051) ;  /* 0x00000000001c3947 */ /* 0x000fea0003800000 */
[----:B------:R-:W-:-:S04]  /*17b0*/  ISETP.NE.U32.AND P4, PT, RZ, UR12, PT ;  /* 0x0000000cff007c0c */ /* 0x000fc8000bf85070 */
[----:B------:R-:W-:-:S13]  /*17c0*/  ISETP.NE.AND.EX P4, PT, RZ, UR13, PT, P4 ;  /* 0x0000000dff007c0c */ /* 0x000fda000bf85340 */
[----:B------:R-:W-:Y:S05]  /*17d0*/  @P4 BRA `(.L_x_30052) ;  /* 0x0000000000084947 */ /* 0x000fea0003800000 */
[----:B------:R-:W-:Y:S05]  /*17e0*/  @P0 BRA `(.L_x_30053) ;  /* 0x0000000000140947 */ /* 0x000fea0003800000 */
[----:B------:R-:W-:Y:S05]  /*17f0*/  BRA `(.L_x_30054) ;  /* 0x0000000000147947 */ /* 0x000fea0003800000 */
.L_x_30052:
[----:B-----5:R-:W-:Y:S01]  /*1800*/  FADD.FTZ R169, R173, R169 ;  /* 0x000000a9ada97221 */ /* 0x020fe20000010000 */
[----:B------:R-:W-:Y:S06]  /*1810*/  BRA `(.L_x_30053) ;  /* 0x0000000000087947 */ /* 0x000fec0003800000 */
.L_x_30051:
[----:B-----5:R-:W-:-:S04]  /*1820*/  FADD.FTZ R169, R165, R169 ;  /* 0x000000a9a5a97221 */ /* 0x020fc80000010000 */
[----:B------:R-:W-:-:S07]  /*1830*/  @P2 FADD.FTZ R169, R173, R169 ;  /* 0x000000a9ada92221 */ /* 0x000fce0000010000 */
.L_x_30053:
[----:B-----5:R-:W-:-:S07]  /*1840*/  MOV R177, R169 ;  /* 0x000000a900b17202 */ /* 0x020fce0000000f00 */
.L_x_30054:
[----:B------:R-:W-:Y:S05]  /*1850*/  @P3 BRA `(.L_x_30055) ;  /* 0x00000000001c3947 */ /* 0x000fea0003800000 */
[----:B------:R-:W-:-:S04]  /*1860*/  ISETP.NE.U32.AND P4, PT, RZ, UR12, PT ;  /* 0x0000000cff007c0c */ /* 0x000fc8000bf85070 */
[----:B------:R-:W-:-:S13]  /*1870*/  ISETP.NE.AND.EX P4, PT, RZ, UR13, PT, P4 ;  /* 0x0000000dff007c0c */ /* 0x000fda000bf85340 */
[----:B------:R-:W-:Y:S05]  /*1880*/  @P4 BRA `(.L_x_30056) ;  /* 0x0000000000084947 */ /* 0x000fea0003800000 */
[----:B------:R-:W-:Y:S05]  /*1890*/  @P0 BRA `(.L_x_30057) ;  /* 0x0000000000140947 */ /* 0x000fea0003800000 */
[----:B------:R-:W-:Y:S05]  /*18a0*/  BRA `(.L_x_30058) ;  /* 0x0000000000147947 */ /* 0x000fea0003800000 */
.L_x_30056:
[----:B-----5:R-:W-:Y:S01]  /*18b0*/  FADD.FTZ R170, R174, R170 ;  /* 0x000000aaaeaa7221 */ /* 0x020fe20000010000 */
[----:B------:R-:W-:Y:S06]  /*18c0*/  BRA `(.L_x_30057) ;  /* 0x0000000000087947 */ /* 0x000fec0003800000 */
.L_x_30055:
[----:B-----5:R-:W-:-:S04]  /*18d0*/  FADD.FTZ R170, R166, R170 ;  /* 0x000000aaa6aa7221 */ /* 0x020fc80000010000 */
[----:B------:R-:W-:-:S07]  /*18e0*/  @P2 FADD.FTZ R170, R174, R170 ;  /* 0x000000aaaeaa2221 */ /* 0x000fce0000010000 */
.L_x_30057:
[----:B-----5:R-:W-:-:S07]  /*18f0*/  MOV R178, R170 ;  /* 0x000000aa00b27202 */ /* 0x020fce0000000f00 */
.L_x_30058:
[----:B------:R-:W-:Y:S05]  /*1900*/  @P3 BRA `(.L_x_30059) ;  /* 0x00000000001c3947 */ /* 0x000fea0003800000 */
[----:B------:R-:W-:-:S04]  /*1910*/  ISETP.NE.U32.AND P2, PT, RZ, UR12, PT ;  /* 0x0000000cff007c0c */ /* 0x000fc8000bf45070 */
[----:B------:R-:W-:-:S13]  /*1920*/  ISETP.NE.AND.EX P2, PT, RZ, UR13, PT, P2 ;  /* 0x0000000dff007c0c */ /* 0x000fda000bf45320 */
[----:B------:R-:W-:Y:S05]  /*1930*/  @P2 BRA `(.L_x_30060) ;  /* 0x0000000000082947 */ /* 0x000fea0003800000 */
[----:B------:R-:W-:Y:S05]  /*1940*/  @P0 BRA `(.L_x_30061) ;  /* 0x0000000000140947 */ /* 0x000fea0003800000 */
[----:B------:R-:W-:Y:S05]  /*1950*/  BRA `(.L_x_30062) ;  /* 0x0000000000147947 */ /* 0x000fea0003800000 */
.L_x_30060:
[----:B-----5:R-:W-:Y:S01]  /*1960*/  FADD.FTZ R171, R175, R171 ;  /* 0x000000abafab7221 */ /* 0x020fe20000010000 */
[----:B------:R-:W-:Y:S06]  /*1970*/  BRA `(.L_x_30061) ;  /* 0x0000000000087947 */ /* 0x000fec0003800000 */
.L_x_30059:
[----:B-----5:R-:W-:-:S04]  /*1980*/  FADD.FTZ R171, R167, R171 ;  /* 0x000000aba7ab7221 */ /* 0x020fc80000010000 */
[----:B------:R-:W-:-:S07]  /*1990*/  @P2 FADD.FTZ R171, R175, R171 ;  /* 0x000000abafab2221 */ /* 0x000fce0000010000 */
.L_x_30061:
[----:B-----5:R-:W-:-:S07]  /*19a0*/  IMAD.MOV.U32 R179, RZ, RZ, R171 ;  /* 0x000000ffffb37224 */ /* 0x020fce00078e00ab */
.L_x_30062:
[----:B------:R-:W0:Y:S01]  /*19b0*/  @P0 LDC.64 R220, c[0x0][0x238] ;  /* 0x00008e00ffdc0b82 */ /* 0x000e220000000a00 */
[C---:B------:R-:W-:Y:S02]  /*19c0*/  IADD3 R0, R218.reuse, 0x20, RZ ;  /* 0x00000020da007810 */ /* 0x040fe40007ffe0ff */
[----:B0-----:R-:W-:-:S04]  /*19d0*/  @P0 LEA R220, P2, R218, R220, 0x4 ;  /* 0x000000dcdadc0211 */ /* 0x001fc800078420ff */
[----:B------:R-:W-:-:S05]  /*19e0*/  @P0 LEA.HI.X R221, R218, R221, RZ, 0x4, P2 ;  /* 0x000000dddadd0211 */ /* 0x000fca00010f24ff */
[----:B------:R0:W-:Y:S04]  /*19f0*/  @P0 STG.E.128 desc[UR4][R220.64], R176 ;  /* 0x000000b0dc000986 */ /* 0x0001e8000c101d04 */
.L_x_30046:
[----:B------:R-:W-:Y:S05]  /*1a00*/  BSYNC B0 ;  /* 0x0000000000007941 */ /* 0x000fea0003800000 */
.L_x_30045:
        /* <DEDUP_REMOVED lines=10> */
[----:B----45:R0:W5:Y:S01]  /*1ab0*/  @P3 LDG.E.128 R164, desc[UR4][R220.64] ;  /* 0x00000004dca43981 */ /* 0x030162000c1e1d00 */
        /* <DEDUP_REMOVED lines=13> */
.L_x_30066:
[----:B-----5:R-:W-:Y:S01]  /*1b90*/  FADD.FTZ R180, R172, R180 ;  /* 0x000000b4acb47221 */ /* 0x020fe20000010000 */
[----:B------:R-:W-:Y:S06]  /*1ba0*/  BRA `(.L_x_30067) ;  /* 0x0000000000087947 */ /* 0x000fec0003800000 */
.L_x_30065:
[----:B-----5:R-:W-:-:S04]  /*1bb0*/  FADD.FTZ R180, R164, R180 ;  /* 0x000000b4a4b47221 */ /* 0x020fc80000010000 */
[----:B------:R-:W-:-:S07]  /*1bc0*/  @P2 FADD.FTZ R180, R172, R180 ;  /* 0x000000b4acb42221 */ /* 0x000fce0000010000 */
.L_x_30067:
[----:B-----5:R-:W-:-:S07]  /*1bd0*/  MOV R176, R180 ;  /* 0x000000b400b07202 */ /* 0x020fce0000000f00 */
.L_x_30068:
[----:B------:R-:W-:Y:S05]  /*1be0*/  @P3 BRA `(.L_x_30069) ;  /* 0x00000000001c3947 */ /* 0x000fea0003800000 */
[----:B------:R-:W-:-:S04]  /*1bf0*/  ISETP.NE.U32.AND P4, PT, RZ, UR12, PT ;  /* 0x0000000cff007c0c */ /* 0x000fc8000bf85070 */
[----:B------:R-:W-:-:S13]  /*1c00*/  ISETP.NE.AND.EX P4, PT, RZ, UR13, PT, P4 ;  /* 0x0000000dff007c0c */ /* 0x000fda000bf85340 */
[----:B------:R-:W-:Y:S05]  /*1c10*/  @P4 BRA `(.L_x_30070) ;  /* 0x0000000000084947 */ /* 0x000fea0003800000 */
[----:B------:R-:W-:Y:S05]  /*1c20*/  @P0 BRA `(.L_x_30071) ;  /* 0x0000000000140947 */ /* 0x000fea0003800000 */
[----:B------:R-:W-:Y:S05]  /*1c30*/  BRA `(.L_x_30072) ;  /* 0x0000000000147947 */ /* 0x000fea0003800000 */
.L_x_30070:
[----:B-----5:R-:W-:Y:S01]  /*1c40*/  FADD.FTZ R181, R173, R181 ;  /* 0x000000b5adb57221 */ /* 0x020fe20000010000 */
[----:B------:R-:W-:Y:S06]  /*1c50*/  BRA `(.L_x_30071) ;  /* 0x0000000000087947 */ /* 0x000fec0003800000 */
.L_x_30069:
[----:B-----5:R-:W-:-:S04]  /*1c60*/  FADD.FTZ R181, R165, R181 ;  /* 0x000000b5a5b57221 */ /* 0x020fc80000010000 */
[----:B------:R-:W-:-:S07]  /*1c70*/  @P2 FADD.FTZ R181, R173, R181 ;  /* 0x000000b5adb52221 */ /* 0x000fce0000010000 */
.L_x_30071:
[----:B-----5:R-:W-:-:S07]  /*1c80*/  MOV R177, R181 ;  /* 0x000000b500b17202 */ /* 0x020fce0000000f00 */
.L_x_30072:
[----:B------:R-:W-:Y:S05]  /*1c90*/  @P3 BRA `(.L_x_30073) ;  /* 0x00000000001c3947 */ /* 0x000fea0003800000 */
[----:B------:R-:W-:-:S04]  /*1ca0*/  ISETP.NE.U32.AND P4, PT, RZ, UR12, PT ;  /* 0x0000000cff007c0c */ /* 0x000fc8000bf85070 */
[----:B------:R-:W-:-:S13]  /*1cb0*/  ISETP.NE.AND.EX P4, PT, RZ, UR13, PT, P4 ;  /* 0x0000000dff007c0c */ /* 0x000fda000bf85340 */
[----:B------:R-:W-:Y:S05]  /*1cc0*/  @P4 BRA `(.L_x_30074) ;  /* 0x0000000000084947 */ /* 0x000fea0003800000 */
[----:B------:R-:W-:Y:S05]  /*1cd0*/  @P0 BRA `(.L_x_30075) ;  /* 0x0000000000140947 */ /* 0x000fea0003800000 */
[----:B------:R-:W-:Y:S05]  /*1ce0*/  BRA `(.L_x_30076) ;  /* 0x0000000000147947 */ /* 0x000fea0003800000 */
.L_x_30074:
[----:B-----5:R-:W-:Y:S01]  /*1cf0*/  FADD.FTZ R182, R174, R182 ;  /* 0x000000b6aeb67221 */ /* 0x020fe20000010000 */
[----:B------:R-:W-:Y:S06]  /*1d00*/  BRA `(.L_x_30075) ;  /* 0x0000000000087947 */ /* 0x000fec0003800000 */
.L_x_30073:
[----:B-----5:R-:W-:-:S04]  /*1d10*/  FADD.FTZ R182, R166, R182 ;  /* 0x000000b6a6b67221 */ /* 0x020fc80000010000 */
[----:B------:R-:W-:-:S07]  /*1d20*/  @P2 FADD.FTZ R182, R174, R182 ;  /* 0x000000b6aeb62221 */ /* 0x000fce0000010000 */
.L_x_30075:
[----:B-----5:R-:W-:-:S07]  /*1d30*/  MOV R178, R182 ;  /* 0x000000b600b27202 */ /* 0x020fce0000000f00 */
.L_x_30076:
[----:B------:R-:W-:Y:S05]  /*1d40*/  @P3 BRA `(.L_x_30077) ;  /* 0x00000000001c3947 */ /* 0x000fea0003800000 */
[----:B------:R-:W-:-:S04]  /*1d50*/  ISETP.NE.U32.AND P2, PT, RZ, UR12, PT ;  /* 0x0000000cff007c0c */ /* 0x000fc8000bf45070 */
[----:B------:R-:W-:-:S13]  /*1d60*/  ISETP.NE.AND.EX P2, PT, RZ, UR13, PT, P2 ;  /* 0x0000000dff007c0c */ /* 0x000fda000bf45320 */
[----:B------:R-:W-:Y:S05]  /*1d70*/  @P2 BRA `(.L_x_30078) ;  /* 0x0000000000082947 */ /* 0x000fea0003800000 */
[----:B------:R-:W-:Y:S05]  /*1d80*/  @P0 BRA `(.L_x_30079) ;  /* 0x0000000000140947 */ /* 0x000fea0003800000 */
[----:B------:R-:W-:Y:S05]  /*1d90*/  BRA `(.L_x_30080) ;  /* 0x0000000000147947 */ /* 0x000fea0003800000 */
.L_x_30078:
[----:B-----5:R-:W-:Y:S01]  /*1da0*/  FADD.FTZ R183, R175, R183 ;  /* 0x000000b7afb77221 */ /* 0x020fe20000010000 */
[----:B------:R-:W-:Y:S06]  /*1db0*/  BRA `(.L_x_30079) ;  /* 0x0000000000087947 */ /* 0x000fec0003800000 */
.L_x_30077:
[----:B-----5:R-:W-:-:S04]  /*1dc0*/  FADD.FTZ R183, R167, R183 ;  /* 0x000000b7a7b77221 */ /* 0x020fc80000010000 */
[----:B------:R-:W-:-:S07]  /*1dd0*/  @P2 FADD.FTZ R183, R175, R183 ;  /* 0x000000b7afb72221 */ /* 0x000fce0000010000 */
.L_x_30079:
[----:B-----5:R-:W-:-:S07]  /*1de0*/  MOV R179, R183 ;  /* 0x000000b700b37202 */ /* 0x020fce0000000f00 */
.L_x_30080:
[----:B------:R-:W0:Y:S02]  /*1df0*/  @P0 LDC.64 R220, c[0x0][0x238] ;  /* 0x00008e00ffdc0b82 */ /* 0x000e240000000a00 */
[----:B0-----:R-:W-:-:S04]  /*1e00*/  @P0 LEA R220, P2, R0, R220, 0x4 ;  /* 0x000000dc00dc0211 */ /* 0x001fc800078420ff */
[C---:B------:R-:W-:Y:S01]  /*1e10*/  @P0 LEA.HI.X R221, R0.reuse, R221, RZ, 0x4, P2 ;  /* 0x000000dd00dd0211 */ /* 0x040fe200010f24ff */
[----:B------:R-:W-:-:S04]  /*1e20*/  VIADD R0, R0, 0x20 ;  /* 0x0000002000007836 */ /* 0x000fc80000000000 */
[----:B------:R0:W-:Y:S04]  /*1e30*/  @P0 STG.E.128 desc[UR4][R220.64], R176 ;  /* 0x000000b0dc000986 */ /* 0x0001e8000c101d04 */
.L_x_30064:
[----:B------:R-:W-:Y:S05]  /*1e40*/  BSYNC B0 ;  /* 0x0000000000007941 */ /* 0x000fea0003800000 */
.L_x_30063:
        /* <DEDUP_REMOVED lines=24> */
.L_x_30084:
[----:B-----5:R-:W-:Y:S01]  /*1fd0*/  FADD.FTZ R184, R172, R184 ;  /* 0x000000b8acb87221 */ /* 0x020fe20000010000 */
[----:B------:R-:W-:Y:S06]  /*1fe0*/  BRA `(.L_x_30085) ;  /* 0x0000000000087947 */ /* 0x000fec0003800000 */
.L_x_30083:
[----:B-----5:R-:W-:-:S04]  /*1ff0*/  FADD.FTZ R184, R164, R184 ;  /* 0x000000b8a4b87221 */ /* 0x020fc80000010000 */
[----:B------:R-:W-:-:S07]  /*2000*/  @P2 FADD.FTZ R184, R172, R184 ;  /* 0x000000b8acb82221 */ /* 0x000fce0000010000 */
.L_x_30085:
[----:B-----5:R-:W-:-:S07]  /*2010*/  MOV R176, R184 ;  /* 0x000000b800b07202 */ /* 0x020fce0000000f00 */
.L_x_30086:
[----:B------:R-:W-:Y:S05]  /*2020*/  @P3 BRA `(.L_x_30087) ;  /* 0x00000000001c3947 */ /* 0x000fea0003800000 */
[----:B------:R-:W-:-:S04]  /*2030*/  ISETP.NE.U32.AND P4, PT, RZ, UR12, PT ;  /* 0x0000000cff007c0c */ /* 0x000fc8000bf85070 */
[----:B------:R-:W-:-:S13]  /*2040*/  ISETP.NE.AND.EX P4, PT, RZ, UR13, PT, P4 ;  /* 0x0000000dff007c0c */ /* 0x000fda000bf85340 */
[----:B------:R-:W-:Y:S05]  /*2050*/  @P4 BRA `(.L_x_30088) ;  /* 0x0000000000084947 */ /* 0x000fea0003800000 */
[----:B------:R-:W-:Y:S05]  /*2060*/  @P0 BRA `(.L_x_30089) ;  /* 0x0000000000140947 */ /* 0x000fea0003800000 */
[----:B------:R-:W-:Y:S05]  /*2070*/  BRA `(.L_x_30090) ;  /* 0x0000000000147947 */ /* 0x000fea0003800000 */
.L_x_30088:
[----:B-----5:R-:W-:Y:S01]  /*2080*/  FADD.FTZ R185, R173, R185 ;  /* 0x000000b9adb97221 */ /* 0x020fe20000010000 */
[----:B------:R-:W-:Y:S06]  /*2090*/  BRA `(.L_x_30089) ;  /* 0x0000000000087947 */ /* 0x000fec0003800000 */
.L_x_30087:
[----:B-----5:R-:W-:-:S04]  /*20a0*/  FADD.FTZ R185, R165, R185 ;  /* 0x000000b9a5b97221 */ /* 0x020fc80000010000 */
[----:B------:R-:W-:-:S07]  /*20b0*/  @P2 FADD.FTZ R185, R173, R185 ;  /* 0x000000b9adb92221 */ /* 0x000fce0000010000 */
.L_x_30089:
[----:B-----5:R-:W-:-:S07]  /*20c0*/  MOV R177, R185 ;  /* 0x000000b900b17202 */ /* 0x020fce0000000f00 */
.L_x_30090:
[----:B------:R-:W-:Y:S05]  /*20d0*/  @P3 BRA `(.L_x_30091) ;  /* 0x00000000001c3947 */ /* 0x000fea0003800000 */
[----:B------:R-:W-:-:S04]  /*20e0*/  ISETP.NE.U32.AND P4, PT, RZ, UR12, PT ;  /* 0x0000000cff007c0c */ /* 0x000fc8000bf85070 */
[----:B------:R-:W-:-:S13]  /*20f0*/  ISETP.NE.AND.EX P4, PT, RZ, UR13, PT, P4 ;  /* 0x0000000dff007c0c */ /* 0x000fda000bf85340 */
[----:B------:R-:W-:Y:S05]  /*2100*/  @P4 BRA `(.L_x_30092) ;  /* 0x0000000000084947 */ /* 0x000fea0003800000 */
[----:B------:R-:W-:Y:S05]  /*2110*/  @P0 BRA `(.L_x_30093) ;  /* 0x0000000000140947 */ /* 0x000fea0003800000 */
[----:B------:R-:W-:Y:S05]  /*2120*/  BRA `(.L_x_30094) ;  /* 0x0000000000147947 */ /* 0x000fea0003800000 */
.L_x_30092:
[----:B-----5:R-:W-:Y:S01]  /*2130*/  FADD.FTZ R186, R174, R186 ;  /* 0x000000baaeba7221 */ /* 0x020fe20000010000 */
[----:B------:R-:W-:Y:S06]  /*2140*/  BRA `(.L_x_30093) ;  /* 0x0000000000087947 */ /* 0x000fec0003800000 */
.L_x_30091:
[----:B-----5:R-:W-:-:S04]  /*2150*/  FADD.FTZ R186, R166, R186 ;  /* 0x000000baa6ba7221 */ /* 0x020fc80000010000 */
[----:B------:R-:W-:-:S07]  /*2160*/  @P2 FADD.FTZ R186, R174, R186 ;  /* 0x000000baaeba2221 */ /* 0x000fce0000010000 */
.L_x_30093:
[----:B-----5:R-:W-:-:S07]  /*2170*/  MOV R178, R186 ;  /* 0x000000ba00b27202 */ /* 0x020fce0000000f00 */
.L_x_30094:
[----:B------:R-:W-:Y:S05]  /*2180*/  @P3 BRA `(.L_x_30095) ;  /* 0x00000000001c3947 */ /* 0x000fea0003800000 */
[----:B------:R-:W-:-:S04]  /*2190*/  ISETP.NE.U32.AND P2, PT, RZ, UR12, PT ;  /* 0x0000000cff007c0c */ /* 0x000fc8000bf45070 */
[----:B------:R-:W-:-:S13]  /*21a0*/  ISETP.NE.AND.EX P2, PT, RZ, UR13, PT, P2 ;  /* 0x0000000dff007c0c */ /* 0x000fda000bf45320 */
[----:B------:R-:W-:Y:S05]  /*21b0*/  @P2 BRA `(.L_x_30096) ;  /* 0x0000000000082947 */ /* 0x000fea0003800000 */
[----:B------:R-:W-:Y:S05]  /*21c0*/  @P0 BRA `(.L_x_30097) ;  /* 0x0000000000140947 */ /* 0x000fea0003800000 */
[----:B------:R-:W-:Y:S05]  /*21d0*/  BRA `(.L_x_30098) ;  /* 0x0000000000147947 */ /* 0x000fea0003800000 */
.L_x_30096:
[----:B-----5:R-:W-:Y:S01]  /*21e0*/  FADD.FTZ R187, R175, R187 ;  /* 0x000000bbafbb7221 */ /* 0x020fe20000010000 */
[----:B------:R-:W-:Y:S06]  /*21f0*/  BRA `(.L_x_30097) ;  /* 0x0000000000087947 */ /* 0x000fec0003800000 */
.L_x_30095:
[----:B-----5:R-:W-:-:S04]  /*2200*/  FADD.FTZ R187, R167, R187 ;  /* 0x000000bba7bb7221 */ /* 0x020fc80000010000 */
[----:B------:R-:W-:-:S07]  /*2210*/  @P2 FADD.FTZ R187, R175, R187 ;  /* 0x000000bbafbb2221 */ /* 0x000fce0000010000 */
.L_x_30097:
[----:B-----5:R-:W-:-:S07]  /*2220*/  MOV R179, R187 ;  /* 0x000000bb00b37202 */ /* 0x020fce0000000f00 */
.L_x_30098:
[----:B------:R-:W0:Y:S02]  /*2230*/  @P0 LDC.64 R220, c[0x0][0x238] ;  /* 0x00008e00ffdc0b82 */ /* 0x000e240000000a00 */
[----:B0-----:R-:W-:-:S04]  /*2240*/  @P0 LEA R220, P2, R0, R220, 0x4 ;  /* 0x000000dc00dc0211 */ /* 0x001fc800078420ff */
[C---:B------:R-:W-:Y:S02]  /*2250*/  @P0 LEA.HI.X R221, R0.reuse, R221, RZ, 0x4, P2 ;  /* 0x000000dd00dd0211 */ /* 0x040fe400010f24ff */
[----:B------:R-:W-:-:S03]  /*2260*/  IADD3 R0, R0, 0x20, RZ ;  /* 0x0000002000007810 */ /* 0x000fc60007ffe0ff */
[----:B------:R0:W-:Y:S04]  /*2270*/  @P0 STG.E.128 desc[UR4][R220.64], R176 ;  /* 0x000000b0dc000986 */ /* 0x0001e8000c101d04 */
.L_x_30082:
[----:B------:R-:W-:Y:S05]  /*2280*/  BSYNC B0 ;  /* 0x0000000000007941 */ /* 0x000fea0003800000 */
.L_x_30081:
        /* <DEDUP_REMOVED lines=24> */
.L_x_30102:
[----:B-----5:R-:W-:Y:S01]  /*2410*/  FADD.FTZ R188, R172, R188 ;  /* 0x000000bcacbc7221 */ /* 0x020fe20000010000 */
[----:B------:R-:W-:Y:S06]  /*2420*/  BRA `(.L_x_30103) ;  /* 0x0000000000087947 */ /* 0x000fec0003800000 */
.L_x_30101:
[----:B-----5:R-:W-:-:S04]  /*2430*/  FADD.FTZ R188, R164, R188 ;  /* 0x000000bca4bc7221 */ /* 0x020fc80000010000 */
[----:B------:R-:W-:-:S07]  /*2440*/  @P2 FADD.FTZ R188, R172, R188 ;  /* 0x000000bcacbc2221 */ /* 0x000fce0000010000 */
.L_x_30103:
[----:B-----5:R-:W-:-:S07]  /*2450*/  IMAD.MOV.U32 R176, RZ, RZ, R188 ;  /* 0x000000ffffb07224 */ /* 0x020fce00078e00bc */
.L_x_30104:
[----:B------:R-:W-:Y:S05]  /*2460*/  @P3 BRA `(.L_x_30105) ;  /* 0x00000000001c3947 */ /* 0x000fea0003800000 */
[----:B------:R-:W-:-:S04]  /*2470*/  ISETP.NE.U32.AND P4, PT, RZ, UR12, PT ;  /* 0x0000000cff007c0c */ /* 0x000fc8000bf85070 */
[----:B------:R-:W-:-:S13]  /*2480*/  ISETP.NE.AND.EX P4, PT, RZ, UR13, PT, P4 ;  /* 0x0000000dff007c0c */ /* 0x000fda000bf85340 */
[----:B------:R-:W-:Y:S05]  /*2490*/  @P4 BRA `(.L_x_30106) ;  /* 0x0000000000084947 */ /* 0x000fea0003800000 */
[----:B------:R-:W-:Y:S05]  /*24a0*/  @P0 BRA `(.L_x_30107) ;  /* 0x0000000000140947 */ /* 0x000fea0003800000 */
[----:B------:R-:W-:Y:S05]  /*24b0*/  BRA `(.L_x_30108) ;  /* 0x0000000000147947 */ /* 0x000fea0003800000 */
.L_x_30106:
[----:B-----5:R-:W-:Y:S01]  /*24c0*/  FADD.FTZ R189, R173, R189 ;  /* 0x000000bdadbd7221 */ /* 0x020fe20000010000 */
[----:B------:R-:W-:Y:S06]  /*24d0*/  BRA `(.L_x_30107) ;  /* 0x0000000000087947 */ /* 0x000fec0003800000 */
.L_x_30105:
[----:B-----5:R-:W-:-:S04]  /*24e0*/  FADD.FTZ R189, R165, R189 ;  /* 0x000000bda5bd7221 */ /* 0x020fc80000010000 */
[----:B------:R-:W-:-:S07]  /*24f0*/  @P2 FADD.FTZ R189, R173, R189 ;  /* 0x000000bdadbd2221 */ /* 0x000fce0000010000 */
.L_x_30107:
[----:B-----5:R-:W-:-:S07]  /*2500*/  MOV R177, R189 ;  /* 0x000000bd00b17202 */ /* 0x020fce0000000f00 */
.L_x_30108:
[----:B------:R-:W-:Y:S05]  /*2510*/  @P3 BRA `(.L_x_30109) ;  /* 0x00000000001c3947 */ /* 0x000fea0003800000 */
[----:B------:R-:W-:-:S04]  /*2520*/  ISETP.NE.U32.AND P4, PT, RZ, UR12, PT ;  /* 0x0000000cff007c0c */ /* 0x000fc8000bf85070 */
[----:B------:R-:W-:-:S13]  /*2530*/  ISETP.NE.AND.EX P4, PT, RZ, UR13, PT, P4 ;  /* 0x0000000dff007c0c */ /* 0x000fda000bf85340 */
[----:B------:R-:W-:Y:S05]  /*2540*/  @P4 BRA `(.L_x_30110) ;  /* 0x0000000000084947 */ /* 0x000fea0003800000 */
[----:B------:R-:W-:Y:S05]  /*2550*/  @P0 BRA `(.L_x_30111) ;  /* 0x0000000000140947 */ /* 0x000fea0003800000 */
[----:B------:R-:W-:Y:S05]  /*2560*/  BRA `(.L_x_30112) ;  /* 0x0000000000147947 */ /* 0x000fea0003800000 */
.L_x_30110:
[----:B-----5:R-:W-:Y:S01]  /*2570*/  FADD.FTZ R190, R174, R190 ;  /* 0x000000beaebe7221 */ /* 0x020fe20000010000 */
[----:B------:R-:W-:Y:S06]  /*2580*/  BRA `(.L_x_30111) ;  /* 0x0000000000087947 */ /* 0x000fec0003800000 */
.L_x_30109:
[----:B-----5:R-:W-:-:S04]  /*2590*/  FADD.FTZ R190, R166, R190 ;  /* 0x000000bea6be7221 */ /* 0x020fc80000010000 */
[----:B------:R-:W-:-:S07]  /*25a0*/  @P2 FADD.FTZ R190, R174, R190 ;  /* 0x000000beaebe2221 */ /* 0x000fce0000010000 */
.L_x_30111:
[----:B-----5:R-:W-:-:S07]  /*25b0*/  MOV R178, R190 ;  /* 0x000000be00b27202 */ /* 0x020fce0000000f00 */
.L_x_30112:
[----:B------:R-:W-:Y:S05]  /*25c0*/  @P3 BRA `(.L_x_30113) ;  /* 0x00000000001c3947 */ /* 0x000fea0003800000 */
[----:B------:R-:W-:-:S04]  /*25d0*/  ISETP.NE.U32.AND P2, PT, RZ, UR12, PT ;  /* 0x0000000cff007c0c */ /* 0x000fc8000bf45070 */
[----:B------:R-:W-:-:S13]  /*25e0*/  ISETP.NE.AND.EX P2, PT, RZ, UR13, PT, P2 ;  /* 0x0000000dff007c0c */ /* 0x000fda000bf45320 */
[----:B------:R-:W-:Y:S05]  /*25f0*/  @P2 BRA `(.L_x_30114) ;  /* 0x0000000000082947 */ /* 0x000fea0003800000 */
[----:B------:R-:W-:Y:S05]  /*2600*/  @P0 BRA `(.L_x_30115) ;  /* 0x0000000000140947 */ /* 0x000fea0003800000 */
[----:B------:R-:W-:Y:S05]  /*2610*/  BRA `(.L_x_30116) ;  /* 0x0000000000147947 */ /* 0x000fea0003800000 */
.L_x_30114:
[----:B-----5:R-:W-:Y:S01]  /*2620*/  FADD.FTZ R191, R175, R191 ;  /* 0x000000bfafbf7221 */ /* 0x020fe20000010000 */
[----:B------:R-:W-:Y:S06]  /*2630*/  BRA `(.L_x_30115) ;  /* 0x0000000000087947 */ /* 0x000fec0003800000 */
.L_x_30113:
[----:B-----5:R-:W-:-:S04]  /*2640*/  FADD.FTZ R191, R167, R191 ;  /* 0x000000bfa7bf7221 */ /* 0x020fc80000010000 */
[----:B------:R-:W-:-:S07]  /*2650*/  @P2 FADD.FTZ R191, R175, R191 ;  /* 0x000000bfafbf2221 */ /* 0x000fce0000010000 */
.L_x_30115:
[----:B-----5:R-:W-:-:S07]  /*2660*/  MOV R179, R191 ;  /* 0x000000bf00b37202 */ /* 0x020fce0000000f00 */
.L_x_30116:
[----:B------:R-:W0:Y:S02]  /*2670*/  @P0 LDC.64 R220, c[0x0][0x238] ;  /* 0x00008e00ffdc0b82 */ /* 0x000e240000000a00 */
[----:B0-----:R-:W-:-:S04]  /*2680*/  @P0 LEA R220, P2, R0, R220, 0x4 ;  /* 0x000000dc00dc0211 */ /* 0x001fc800078420ff */
[C---:B------:R-:W-:Y:S02]  /*2690*/  @P0 LEA.HI.X R221, R0.reuse, R221, RZ, 0x4, P2 ;  /* 0x000000dd00dd0211 */ /* 0x040fe400010f24ff */
[----:B------:R-:W-:-:S03]  /*26a0*/  IADD3 R0, R0, 0x20, RZ ;  /* 0x0000002000007810 */ /* 0x000fc60007ffe0ff */
[----:B------:R0:W-:Y:S04]  /*26b0*/  @P0 STG.E.128 desc[UR4][R220.64], R176 ;  /* 0x000000b0dc000986 */ /* 0x0001e8000c101d04 */
.L_x_30100:
[----:B------:R-:W-:Y:S05]  /*26c0*/  BSYNC B0 ;  /* 0x0000000000007941 */ /* 0x000fea0003800000 */
.L_x_30099:
        /* <DEDUP_REMOVED lines=24> */
.L_x_30120:
[----:B-----5:R-:W-:Y:S01]  /*2850*/  FADD.FTZ R192, R172, R192 ;  /* 0x000000c0acc07221 */ /* 0x020fe20000010000 */
[----:B------:R-:W-:Y:S06]  /*2860*/  BRA `(.L_x_30121) ;  /* 0x0000000000087947 */ /* 0x000fec0003800000 */
.L_x_30119:
[----:B-----5:R-:W-:-:S04]  /*2870*/  FADD.FTZ R192, R164, R192 ;  /* 0x000000c0a4c07221 */ /* 0x020fc80000010000 */
[----:B------:R-:W-:-:S07]  /*2880*/  @P2 FADD.FTZ R192, R172, R192 ;  /* 0x000000c0acc02221 */ /* 0x000fce0000010000 */
.L_x_30121:
[----:B-----5:R-:W-:-:S07]  /*2890*/  MOV R176, R192 ;  /* 0x000000c000b07202 */ /* 0x020fce0000000f00 */
.L_x_30122:
[----:B------:R-:W-:Y:S05]  /*28a0*/  @P3 BRA `(.L_x_30123) ;  /* 0x00000000001c3947 */ /* 0x000fea0003800000 */
[----:B------:R-:W-:-:S04]  /*28b0*/  ISETP.NE.U32.AND P4, PT, RZ, UR12, PT ;  /* 0x0000000cff007c0c */ /* 0x000fc8000bf85070 */
[----:B------:R-:W-:-:S13]  /*28c0*/  ISETP.NE.AND.EX P4, PT, RZ, UR13, PT, P4 ;  /* 0x0000000dff007c0c */ /* 0x000fda000bf85340 */
[----:B------:R-:W-:Y:S05]  /*28d0*/  @P4 BRA `(.L_x_30124) ;  /* 0x0000000000084947 */ /* 0x000fea0003800000 */
[----:B------:R-:W-:Y:S05]  /*28e0*/  @P0 BRA `(.L_x_30125) ;  /* 0x0000000000140947 */ /* 0x000fea0003800000 */
[----:B------:R-:W-:Y:S05]  /*28f0*/  BRA `(.L_x_30126) ;  /* 0x0000000000147947 */ /* 0x000fea0003800000 */
.L_x_30124:
[----:B-----5:R-:W-:Y:S01]  /*2900*/  FADD.FTZ R193, R173, R193 ;  /* 0x000000c1adc17221 */ /* 0x020fe20000010000 */
[----:B------:R-:W-:Y:S06]  /*2910*/  BRA `(.L_x_30125) ;  /* 0x0000000000087947 */ /* 0x000fec0003800000 */
.L_x_30123:
[----:B-----5:R-:W-:-:S04]  /*2920*/  FADD.FTZ R193, R165, R193 ;  /* 0x000000c1a5c17221 */ /* 0x020fc80000010000 */
[----:B------:R-:W-:-:S07]  /*2930*/  @P2 FADD.FTZ R193, R173, R193 ;  /* 0x000000c1adc12221 */ /* 0x000fce0000010000 */
.L_x_30125:
[----:B-----5:R-:W-:-:S07]  /*2940*/  IMAD.MOV.U32 R177, RZ, RZ, R193 ;  /* 0x000000ffffb17224 */ /* 0x020fce00078e00c1 */
.L_x_30126:
[----:B------:R-:W-:Y:S05]  /*2950*/  @P3 BRA `(.L_x_30127) ;  /* 0x00000000001c3947 */ /* 0x000fea0003800000 */
[----:B------:R-:W-:-:S04]  /*2960*/  ISETP.NE.U32.AND P4, PT, RZ, UR12, PT ;  /* 0x0000000cff007c0c */ /* 0x000fc8000bf85070 */
[----:B------:R-:W-:-:S13]  /*2970*/  ISETP.NE.AND.EX P4, PT, RZ, UR13, PT, P4 ;  /* 0x0000000dff007c0c */ /* 0x000fda000bf85340 */
[----:B------:R-:W-:Y:S05]  /*2980*/  @P4 BRA `(.L_x_30128) ;  /* 0x0000000000084947 */ /* 0x000fea0003800000 */
[----:B------:R-:W-:Y:S05]  /*2990*/  @P0 BRA `(.L_x_30129) ;  /* 0x0000000000140947 */ /* 0x000fea0003800000 */
[----:B------:R-:W-:Y:S05]  /*29a0*/  BRA `(.L_x_30130) ;  /* 0x0000000000147947 */ /* 0x000fea0003800000 */
.L_x_30128:
[----:B-----5:R-:W-:Y:S01]  /*29b0*/  FADD.FTZ R194, R174, R194 ;  /* 0x000000c2aec27221 */ /* 0x020fe20000010000 */
[----:B------:R-:W-:Y:S06]  /*29c0*/  BRA `(.L_x_30129) ;  /* 0x0000000000087947 */ /* 0x000fec0003800000 */
.L_x_30127:
[----:B-----5:R-:W-:-:S04]  /*29d0*/  FADD.FTZ R194, R166, R194 ;  /* 0x000000c2a6c27221 */ /* 0x020fc80000010000 */
[----:B------:R-:W-:-:S07]  /*29e0*/  @P2 FADD.FTZ R194, R174, R194 ;  /* 0x000000c2aec22221 */ /* 0x000fce0000010000 */
.L_x_30129:
[----:B-----5:R-:W-:-:S07]  /*29f0*/  MOV R178, R194 ;  /* 0x000000c200b27202 */ /* 0x020fce0000000f00 */
.L_x_30130:
[----:B------:R-:W-:Y:S05]  /*2a00*/  @P3 BRA `(.L_x_30131) ;  /* 0x00000000001c3947 */ /* 0x000fea0003800000 */
[----:B------:R-:W-:-:S04]  /*2a10*/  ISETP.NE.U32.AND P2, PT, RZ, UR12, PT ;  /* 0x0000000cff007c0c */ /* 0x000fc8000bf45070 */
[----:B------:R-:W-:-:S13]  /*2a20*/  ISETP.NE.AND.EX P2, PT, RZ, UR13, PT, P2 ;  /* 0x0000000dff007c0c */ /* 0x000fda000bf45320 */
[----:B------:R-:W-:Y:S05]  /*2a30*/  @P2 BRA `(.L_x_30132) ;  /* 0x0000000000082947 */ /* 0x000fea0003800000 */
[----:B------:R-:W-:Y:S05]  /*2a40*/  @P0 BRA `(.L_x_30133) ;  /* 0x0000000000140947 */ /* 0x000fea0003800000 */
[----:B------:R-:W-:Y:S05]  /*2a50*/  BRA `(.L_x_30134) ;  /* 0x0000000000147947 */ /* 0x000fea0003800000 */
.L_x_30132:
[----:B-----5:R-:W-:Y:S01]  /*2a60*/  FADD.FTZ R195, R175, R195 ;  /* 0x000000c3afc37221 */ /* 0x020fe20000010000 */
[----:B------:R-:W-:Y:S06]  /*2a70*/  BRA `(.L_x_30133) ;  /* 0x0000000000087947 */ /* 0x000fec0003800000 */
.L_x_30131:
[----:B-----5:R-:W-:-:S04]  /*2a80*/  FADD.FTZ R195, R167, R195 ;  /* 0x000000c3a7c37221 */ /* 0x020fc80000010000 */
[----:B------:R-:W-:-:S07]  /*2a90*/  @P2 FADD.FTZ R195, R175, R195 ;  /* 0x000000c3afc32221 */ /* 0x000fce0000010000 */
.L_x_30133:
[----:B-----5:R-:W-:-:S07]  /*2aa0*/  MOV R179, R195 ;  /* 0x000000c300b37202 */ /* 0x020fce0000000f00 */
.L_x_30134:
[----:B------:R-:W0:Y:S02]  /*2ab0*/  @P0 LDC.64 R220, c[0x0][0x238] ;  /* 0x00008e00ffdc0b82 */ /* 0x000e240000000a00 */
[----:B0-----:R-:W-:-:S04]  /*2ac0*/  @P0 LEA R220, P2, R0, R220, 0x4 ;  /* 0x000000dc00dc0211 */ /* 0x001fc800078420ff */
[C---:B------:R-:W-:Y:S02]  /*2ad0*/  @P0 LEA.HI.X R221, R0.reuse, R221, RZ, 0x4, P2 ;  /* 0x000000dd00dd0211 */ /* 0x040fe400010f24ff */
[----:B------:R-:W-:-:S03]  /*2ae0*/  IADD3 R0, R0, 0x20, RZ ;  /* 0x0000002000007810 */ /* 0x000fc60007ffe0ff */
[----:B------:R0:W-:Y:S04]  /*2af0*/  @P0 STG.E.128 desc[UR4][R220.64], R176 ;  /* 0x000000b0dc000986 */ /* 0x0001e8000c101d04 */
.L_x_30118:
[----:B------:R-:W-:Y:S05]  /*2b00*/  BSYNC B0 ;  /* 0x0000000000007941 */ /* 0x000fea0003800000 */
.L_x_30117:
        /* <DEDUP_REMOVED lines=24> */
.L_x_30138:
[----:B-----5:R-:W-:Y:S01]  /*2c90*/  FADD.FTZ R196, R172, R196 ;  /* 0x000000c4acc47221 */ /* 0x020fe20000010000 */
[----:B------:R-:W-:Y:S06]  /*2ca0*/  BRA `(.L_x_30139) ;  /* 0x0000000000087947 */ /* 0x000fec0003800000 */
.L_x_30137:
[----:B-----5:R-:W-:-:S04]  /*2cb0*/  FADD.FTZ R196, R164, R196 ;  /* 0x000000c4a4c47221 */ /* 0x020fc80000010000 */
[----:B------:R-:W-:-:S07]  /*2cc0*/  @P2 FADD.FTZ R196, R172, R196 ;  /* 0x000000c4acc42221 */ /* 0x000fce0000010000 */
.L_x_30139:
[----:B-----5:R-:W-:-:S07]  /*2cd0*/  MOV R176, R196 ;  /* 0x000000c400b07202 */ /* 0x020fce0000000f00 */
.L_x_30140:
[----:B------:R-:W-:Y:S05]  /*2ce0*/  @P3 BRA `(.L_x_30141) ;  /* 0x00000000001c3947 */ /* 0x000fea0003800000 */
[----:B------:R-:W-:-:S04]  /*2cf0*/  ISETP.NE.U32.AND P4, PT, RZ, UR12, PT ;  /* 0x0000000cff007c0c */ /* 0x000fc8000bf85070 */
[----:B------:R-:W-:-:S13]  /*2d00*/  ISETP.NE.AND.EX P4, PT, RZ, UR13, PT, P4 ;  /* 0x0000000dff007c0c */ /* 0x000fda000bf85340 */
[----:B------:R-:W-:Y:S05]  /*2d10*/  @P4 BRA `(.L_x_30142) ;  /* 0x0000000000084947 */ /* 0x000fea0003800000 */
[----:B------:R-:W-:Y:S05]  /*2d20*/  @P0 BRA `(.L_x_30143) ;  /* 0x0000000000140947 */ /* 0x000fea0003800000 */
[----:B------:R-:W-:Y:S05]  /*2d30*/  BRA `(.L_x_30144) ;  /* 0x0000000000147947 */ /* 0x000fea0003800000 */
.L_x_30142:
[----:B-----5:R-:W-:Y:S01]  /*2d40*/  FADD.FTZ R197, R173, R197 ;  /* 0x000000c5adc57221 */ /* 0x020fe20000010000 */
[----:B------:R-:W-:Y:S06]  /*2d50*/  BRA `(.L_x_30143) ;  /* 0x0000000000087947 */ /* 0x000fec0003800000 */
.L_x_30141:
[----:B-----5:R-:W-:-:S04]  /*2d60*/  FADD.FTZ R197, R165, R197 ;  /* 0x000000c5a5c57221 */ /* 0x020fc80000010000 */
[----:B------:R-:W-:-:S07]  /*2d70*/  @P2 FADD.FTZ R197, R173, R197 ;  /* 0x000000c5adc52221 */ /* 0x000fce0000010000 */
.L_x_30143:
[----:B-----5:R-:W-:-:S07]  /*2d80*/  MOV R177, R197 ;  /* 0x000000c500b17202 */ /* 0x020fce0000000f00 */
.L_x_30144:
[----:B------:R-:W-:Y:S05]  /*2d90*/  @P3 BRA `(.L_x_30145) ;  /* 0x00000000001c3947 */ /* 0x000fea0003800000 */
[----:B------:R-:W-:-:S04]  /*2da0*/  ISETP.NE.U32.AND P4, PT, RZ, UR12, PT ;  /* 0x0000000cff007c0c */ /* 0x000fc8000bf85070 */
[----:B------:R-:W-:-:S13]  /*2db0*/  ISETP.NE.AND.EX P4, PT, RZ, UR13, PT, P4 ;  /* 0x0000000dff007c0c */ /* 0x000fda000bf85340 */
[----:B------:R-:W-:Y:S05]  /*2dc0*/  @P4 BRA `(.L_x_30146) ;  /* 0x0000000000084947 */ /* 0x000fea0003800000 */
[----:B------:R-:W-:Y:S05]  /*2dd0*/  @P0 BRA `(.L_x_30147) ;  /* 0x0000000000140947 */ /* 0x000fea0003800000 */
[----:B------:R-:W-:Y:S05]  /*2de0*/  BRA `(.L_x_30148) ;  /* 0x0000000000147947 */ /* 0x000fea0003800000 */
.L_x_30146:
[----:B-----5:R-:W-:Y:S01]  /*2df0*/  FADD.FTZ R198, R174, R198 ;  /* 0x000000c6aec67221 */ /* 0x020fe20000010000 */
[----:B------:R-:W-:Y:S06]  /*2e00*/  BRA `(.L_x_30147) ;  /* 0x0000000000087947 */ /* 0x000fec0003800000 */
.L_x_30145:
[----:B-----5:R-:W-:-:S04]  /*2e10*/  FADD.FTZ R198, R166, R198 ;  /* 0x000000c6a6c67221 */ /* 0x020fc80000010000 */
[----:B------:R-:W-:-:S07]  /*2e20*/  @P2 FADD.FTZ R198, R174, R198 ;  /* 0x000000c6aec62221 */ /* 0x000fce0000010000 */
.L_x_30147:
[----:B-----5:R-:W-:-:S07]  /*2e30*/  MOV R178, R198 ;  /* 0x000000c600b27202 */ /* 0x020fce0000000f00 */
.L_x_30148:
[----:B------:R-:W-:Y:S05]  /*2e40*/  @P3 BRA `(.L_x_30149) ;  /* 0x00000000001c3947 */ /* 0x000fea0003800000 */
[----:B------:R-:W-:-:S04]  /*2e50*/  ISETP.NE.U32.AND P2, PT, RZ, UR12, PT ;  /* 0x0000000cff007c0c */ /* 0x000fc8000bf45070 */
[----:B------:R-:W-:-:S13]  /*2e60*/  ISETP.NE.AND.EX P2, PT, RZ, UR13, PT, P2 ;  /* 0x0000000dff007c0c */ /* 0x000fda000bf45320 */
[----:B------:R-:W-:Y:S05]  /*2e70*/  @P2 BRA `(.L_x_30150) ;  /* 0x0000000000082947 */ /* 0x000fea0003800000 */
[----:B------:R-:W-:Y:S05]  /*2e80*/  @P0 BRA `(.L_x_30151) ;  /* 0x0000000000140947 */ /* 0x000fea0003800000 */
[----:B------:R-:W-:Y:S05]  /*2e90*/  BRA `(.L_x_30152) ;  /* 0x0000000000147947 */ /* 0x000fea0003800000 */
.L_x_30150:
[----:B-----5:R-:W-:Y:S01]  /*2ea0*/  FADD.FTZ R199, R175, R199 ;  /* 0x000000c7afc77221 */ /* 0x020fe20000010000 */
[----:B------:R-:W-:Y:S06]  /*2eb0*/  BRA `(.L_x_30151) ;  /* 0x0000000000087947 */ /* 0x000fec0003800000 */
.L_x_30149:
[----:B-----5:R-:W-:-:S04]  /*2ec0*/  FADD.FTZ R199, R167, R199 ;  /* 0x000000c7a7c77221 */ /* 0x020fc80000010000 */
[----:B------:R-:W-:-:S07]  /*2ed0*/  @P2 FADD.FTZ R199, R175, R199 ;  /* 0x000000c7afc72221 */ /* 0x000fce0000010000 */
.L_x_30151:
[----:B-----5:R-:W-:-:S07]  /*2ee0*/  IMAD.MOV.U32 R179, RZ, RZ, R199 ;  /* 0x000000ffffb37224 */ /* 0x020fce00078e00c7 */
.L_x_30152:
[----:B------:R-:W0:Y:S02]  /*2ef0*/  @P0 LDC.64 R220, c[0x0][0x238] ;  /* 0x00008e00ffdc0b82 */ /* 0x000e240000000a00 */
[----:B0-----:R-:W-:-:S04]  /*2f00*/  @P0 LEA R220, P2, R0, R220, 0x4 ;  /* 0x000000dc00dc0211 */ /* 0x001fc800078420ff */
[C---:B------:R-:W-:Y:S02]  /*2f10*/  @P0 LEA.HI.X R221, R0.reuse, R221, RZ, 0x4, P2 ;  /* 0x000000dd00dd0211 */ /* 0x040fe400010f24ff */
[----:B------:R-:W-:-:S03]  /*2f20*/  IADD3 R0, R0, 0x20, RZ ;  /* 0x0000002000007810 */ /* 0x000fc60007ffe0ff */
[----:B------:R0:W-:Y:S04]  /*2f30*/  @P0 STG.E.128 desc[UR4][R220.64], R176 ;  /* 0x000000b0dc000986 */ /* 0x0001e8000c101d04 */
.L_x_30136:
[----:B------:R-:W-:Y:S05]  /*2f40*/  BSYNC B0 ;  /* 0x0000000000007941 */ /* 0x000fea0003800000 */
.L_x_30135:
        /* <DEDUP_REMOVED lines=24> */
.L_x_30156:
[----:B-----5:R-:W-:Y:S01]  /*30d0*/  FADD.FTZ R200, R172, R200 ;  /* 0x000000c8acc87221 */ /* 0x020fe20000010000 */
[----:B------:R-:W-:Y:S06]  /*30e0*/  BRA `(.L_x_30157) ;  /* 0x0000000000087947 */ /* 0x000fec0003800000 */
.L_x_30155:
[----:B-----5:R-:W-:-:S04]  /*30f0*/  FADD.FTZ R200, R164, R200 ;  /* 0x000000c8a4c87221 */ /* 0x020fc80000010000 */
[----:B------:R-:W-:-:S07]  /*3100*/  @P2 FADD.FTZ R200, R172, R200 ;  /* 0x000000c8acc82221 */ /* 0x000fce0000010000 */
.L_x_30157:
[----:B-----5:R-:W-:-:S07]  /*3110*/  MOV R176, R200 ;  /* 0x000000c800b07202 */ /* 0x020fce0000000f00 */
.L_x_30158:
[----:B------:R-:W-:Y:S05]  /*3120*/  @P3 BRA `(.L_x_30159) ;  /* 0x00000000001c3947 */ /* 0x000fea0003800000 */
[----:B------:R-:W-:-:S04]  /*3130*/  ISETP.NE.U32.AND P4, PT, RZ, UR12, PT ;  /* 0x0000000cff007c0c */ /* 0x000fc8000bf85070 */
[----:B------:R-:W-:-:S13]  /*3140*/  ISETP.NE.AND.EX P4, PT, RZ, UR13, PT, P4 ;  /* 0x0000000dff007c0c */ /* 0x000fda000bf85340 */
[----:B------:R-:W-:Y:S05]  /*3150*/  @P4 BRA `(.L_x_30160) ;  /* 0x0000000000084947 */ /* 0x000fea0003800000 */
[----:B------:R-:W-:Y:S05]  /*3160*/  @P0 BRA `(.L_x_30161) ;  /* 0x0000000000140947 */ /* 0x000fea0003800000 */
[----:B------:R-:W-:Y:S05]  /*3170*/  BRA `(.L_x_30162) ;  /* 0x0000000000147947 */ /* 0x000fea0003800000 */
.L_x_30160:
[----:B-----5:R-:W-:Y:S01]  /*3180*/  FADD.FTZ R201, R173, R201 ;  /* 0x000000c9adc97221 */ /* 0x020fe20000010000 */
[----:B------:R-:W-:Y:S06]  /*3190*/  BRA `(.L_x_30161) ;  /* 0x0000000000087947 */ /* 0x000fec0003800000 */
.L_x_30159:
[----:B-----5:R-:W-:-:S04]  /*31a0*/  FADD.FTZ R201, R165, R201 ;  /* 0x000000c9a5c97221 */ /* 0x020fc80000010000 */
[----:B------:R-:W-:-:S07]  /*31b0*/  @P2 FADD.FTZ R201, R173, R201 ;  /* 0x000000c9adc92221 */ /* 0x000fce0000010000 */
.L_x_30161:
[----:B-----5:R-:W-:-:S07]  /*31c0*/  MOV R177, R201 ;  /* 0x000000c900b17202 */ /* 0x020fce0000000f00 */
.L_x_30162:
[----:B------:R-:W-:Y:S05]  /*31d0*/  @P3 BRA `(.L_x_30163) ;  /* 0x00000000001c3947 */ /* 0x000fea0003800000 */
[----:B------:R-:W-:-:S04]  /*31e0*/  ISETP.NE.U32.AND P4, PT, RZ, UR12, PT ;  /* 0x0000000cff007c0c */ /* 0x000fc8000bf85070 */
[----:B------:R-:W-:-:S13]  /*31f0*/  ISETP.NE.AND.EX P4, PT, RZ, UR13, PT, P4 ;  /* 0x0000000dff007c0c */ /* 0x000fda000bf85340 */
[----:B------:R-:W-:Y:S05]  /*3200*/  @P4 BRA `(.L_x_30164) ;  /* 0x0000000000084947 */ /* 0x000fea0003800000 */
[----:B------:R-:W-:Y:S05]  /*3210*/  @P0 BRA `(.L_x_30165) ;  /* 0x0000000000140947 */ /* 0x000fea0003800000 */
[----:B------:R-:W-:Y:S05]  /*3220*/  BRA `(.L_x_30166) ;  /* 0x0000000000147947 */ /* 0x000fea0003800000 */
.L_x_30164:
[----:B-----5:R-:W-:Y:S01]  /*3230*/  FADD.FTZ R202, R174, R202 ;  /* 0x000000caaeca7221 */ /* 0x020fe20000010000 */
[----:B------:R-:W-:Y:S06]  /*3240*/  BRA `(.L_x_30165) ;  /* 0x0000000000087947 */ /* 0x000fec0003800000 */
.L_x_30163:
[----:B-----5:R-:W-:-:S04]  /*3250*/  FADD.FTZ R202, R166, R202 ;  /* 0x000000caa6ca7221 */ /* 0x020fc80000010000 */
[----:B------:R-:W-:-:S07]  /*3260*/  @P2 FADD.FTZ R202, R174, R202 ;  /* 0x000000caaeca2221 */ /* 0x000fce0000010000 */
.L_x_30165:
[----:B-----5:R-:W-:-:S07]  /*3270*/  MOV R178, R202 ;  /* 0x000000ca00b27202 */ /* 0x020fce0000000f00 */
.L_x_30166:
[----:B------:R-:W-:Y:S05]  /*3280*/  @P3 BRA `(.L_x_30167) ;  /* 0x00000000001c3947 */ /* 0x000fea0003800000 */
[----:B------:R-:W-:-:S04]  /*3290*/  ISETP.NE.U32.AND P2, PT, RZ, UR12, PT ;  /* 0x0000000cff007c0c */ /* 0x000fc8000bf45070 */
[----:B------:R-:W-:-:S13]  /*32a0*/  ISETP.NE.AND.EX P2, PT, RZ, UR13, PT, P2 ;  /* 0x0000000dff007c0c */ /* 0x000fda000bf45320 */
[----:B------:R-:W-:Y:S05]  /*32b0*/  @P2 BRA `(.L_x_30168) ;  /* 0x0000000000082947 */ /* 0x000fea0003800000 */
[----:B------:R-:W-:Y:S05]  /*32c0*/  @P0 BRA `(.L_x_30169) ;  /* 0x0000000000140947 */ /* 0x000fea0003800000 */
[----:B------:R-:W-:Y:S05]  /*32d0*/  BRA `(.L_x_30170) ;  /* 0x0000000000147947 */ /* 0x000fea0003800000 */
.L_x_30168:
[----:B-----5:R-:W-:Y:S01]  /*32e0*/  FADD.FTZ R203, R175, R203 ;  /* 0x000000cbafcb7221 */ /* 0x020fe20000010000 */
[----:B------:R-:W-:Y:S06]  /*32f0*/  BRA `(.L_x_30169) ;  /* 0x0000000000087947 */ /* 0x000fec0003800000 */
.L_x_30167:
[----:B-----5:R-:W-:-:S04]  /*3300*/  FADD.FTZ R203, R167, R203 ;  /* 0x000000cba7cb7221 */ /* 0x020fc80000010000 */
[----:B------:R-:W-:-:S07]  /*3310*/  @P2 FADD.FTZ R203, R175, R203 ;  /* 0x000000cbafcb2221 */ /* 0x000fce0000010000 */
.L_x_30169:
[----:B-----5:R-:W-:-:S07]  /*3320*/  MOV R179, R203 ;  /* 0x000000cb00b37202 */ /* 0x020fce0000000f00 */
.L_x_30170:
[----:B------:R-:W0:Y:S02]  /*3330*/  @P0 LDC.64 R220, c[0x0][0x238] ;  /* 0x00008e00ffdc0b82 */ /* 0x000e240000000a00 */
[----:B0-----:R-:W-:-:S04]  /*3340*/  @P0 LEA R220, P2, R0, R220, 0x4 ;  /* 0x000000dc00dc0211 */ /* 0x001fc800078420ff */
[C---:B------:R-:W-:Y:S02]  /*3350*/  @P0 LEA.HI.X R221, R0.reuse, R221, RZ, 0x4, P2 ;  /* 0x000000dd00dd0211 */ /* 0x040fe400010f24ff */
[----:B------:R-:W-:-:S03]  /*3360*/  IADD3 R0, R0, 0x20, RZ ;  /* 0x0000002000007810 */ /* 0x000fc60007ffe0ff */
[----:B------:R0:W-:Y:S04]  /*3370*/  @P0 STG.E.128 desc[UR4][R220.64], R176 ;  /* 0x000000b0dc000986 */ /* 0x0001e8000c101d04 */
.L_x_30154:
[----:B------:R-:W-:Y:S05]  /*3380*/  BSYNC B0 ;  /* 0x0000000000007941 */ /* 0x000fea0003800000 */
.L_x_30153:
        /* <DEDUP_REMOVED lines=24> */
.L_x_30174:
[----:B-----5:R-:W-:Y:S01]  /*3510*/  FADD.FTZ R204, R172, R204 ;  /* 0x000000ccaccc7221 */ /* 0x020fe20000010000 */
[----:B------:R-:W-:Y:S06]  /*3520*/  BRA `(.L_x_30175) ;  /* 0x0000000000087947 */ /* 0x000fec0003800000 */
.L_x_30173:
[----:B-----5:R-:W-:-:S04]  /*3530*/  FADD.FTZ R204, R164, R204 ;  /* 0x000000cca4cc7221 */ /* 0x020fc80000010000 */
[----:B------:R-:W-:-:S07]  /*3540*/  @P2 FADD.FTZ R204, R172, R204 ;  /* 0x000000ccaccc2221 */ /* 0x000fce0000010000 */
.L_x_30175:
[----:B-----5:R-:W-:-:S07]  /*3550*/  IMAD.MOV.U32 R176, RZ, RZ, R204 ;  /* 0x000000ffffb07224 */ /* 0x020fce00078e00cc */
.L_x_30176:
[----:B------:R-:W-:Y:S05]  /*3560*/  @P3 BRA `(.L_x_30177) ;  /* 0x00000000001c3947 */ /* 0x000fea0003800000 */
[----:B------:R-:W-:-:S04]  /*3570*/  ISETP.NE.U32.AND P4, PT, RZ, UR12, PT ;  /* 0x0000000cff007c0c */ /* 0x000fc8000bf85070 */
[----:B------:R-:W-:-:S13]  /*3580*/  ISETP.NE.AND.EX P4, PT, RZ, UR13, PT, P4 ;  /* 0x0000000dff007c0c */ /* 0x000fda000bf85340 */
[----:B------:R-:W-:Y:S05]  /*3590*/  @P4 BRA `(.L_x_30178) ;  /* 0x0000000000084947 */ /* 0x000fea0003800000 */
[----:B------:R-:W-:Y:S05]  /*35a0*/  @P0 BRA `(.L_x_30179) ;  /* 0x0000000000140947 */ /* 0x000fea0003800000 */
[----:B------:R-:W-:Y:S05]  /*35b0*/  BRA `(.L_x_30180) ;  /* 0x0000000000147947 */ /* 0x000fea0003800000 */
.L_x_30178:
[----:B-----5:R-:W-:Y:S01]  /*35c0*/  FADD.FTZ R205, R173, R205 ;  /* 0x000000cdadcd7221 */ /* 0x020fe20000010000 */
[----:B------:R-:W-:Y:S06]  /*35d0*/  BRA `(.L_x_30179) ;  /* 0x0000000000087947 */ /* 0x000fec0003800000 */
.L_x_30177:
[----:B-----5:R-:W-:-:S04]  /*35e0*/  FADD.FTZ R205, R165, R205 ;  /* 0x000000cda5cd7221 */ /* 0x020fc80000010000 */
[----:B------:R-:W-:-:S07]  /*35f0*/  @P2 FADD.FTZ R205, R173, R205 ;  /* 0x000000cdadcd2221 */ /* 0x000fce0000010000 */
.L_x_30179:
[----:B-----5:R-:W-:-:S07]  /*3600*/  MOV R177, R205 ;  /* 0x000000cd00b17202 */ /* 0x020fce0000000f00 */
.L_x_30180:
[----:B------:R-:W-:Y:S05]  /*3610*/  @P3 BRA `(.L_x_30181) ;  /* 0x00000000001c3947 */ /* 0x000fea0003800000 */
[----:B------:R-:W-:-:S04]  /*3620*/  ISETP.NE.U32.AND P4, PT, RZ, UR12, PT ;  /* 0x0000000cff007c0c */ /* 0x000fc8000bf85070 */
[----:B------:R-:W-:-:S13]  /*3630*/  ISETP.NE.AND.EX P4, PT, RZ, UR13, PT, P4 ;  /* 0x0000000dff007c0c */ /* 0x000fda000bf85340 */
[----:B------:R-:W-:Y:S05]  /*3640*/  @P4 BRA `(.L_x_30182) ;  /* 0x0000000000084947 */ /* 0x000fea0003800000 */
[----:B------:R-:W-:Y:S05]  /*3650*/  @P0 BRA `(.L_x_30183) ;  /* 0x0000000000140947 */ /* 0x000fea0003800000 */
[----:B------:R-:W-:Y:S05]  /*3660*/  BRA `(.L_x_30184) ;  /* 0x0000000000147947 */ /* 0x000fea0003800000 */
.L_x_30182:
[----:B-----5:R-:W-:Y:S01]  /*3670*/  FADD.FTZ R206, R174, R206 ;  /* 0x000000ceaece7221 */ /* 0x020fe20000010000 */
[----:B------:R-:W-:Y:S06]  /*3680*/  BRA `(.L_x_30183) ;  /* 0x0000000000087947 */ /* 0x000fec0003800000 */
.L_x_30181:
[----:B-----5:R-:W-:-:S04]  /*3690*/  FADD.FTZ R206, R166, R206 ;  /* 0x000000cea6ce7221 */ /* 0x020fc80000010000 */
[----:B------:R-:W-:-:S07]  /*36a0*/  @P2 FADD.FTZ R206, R174, R206 ;  /* 0x000000ceaece2221 */ /* 0x000fce0000010000 */
.L_x_30183:
[----:B-----5:R-:W-:-:S07]  /*36b0*/  MOV R178, R206 ;  /* 0x000000ce00b27202 */ /* 0x020fce0000000f00 */
.L_x_30184:
[----:B------:R-:W-:Y:S05]  /*36c0*/  @P3 BRA `(.L_x_30185) ;  /* 0x00000000001c3947 */ /* 0x000fea0003800000 */
[----:B------:R-:W-:-:S04]  /*36d0*/  ISETP.NE.U32.AND P2, PT, RZ, UR12, PT ;  /* 0x0000000cff007c0c */ /* 0x000fc8000bf45070 */
[----:B------:R-:W-:-:S13]  /*36e0*/  ISETP.NE.AND.EX P2, PT, RZ, UR13, PT, P2 ;  /* 0x0000000dff007c0c */ /* 0x000fda000bf45320 */
[----:B------:R-:W-:Y:S05]  /*36f0*/  @P2 BRA `(.L_x_30186) ;  /* 0x0000000000082947 */ /* 0x000fea0003800000 */
[----:B------:R-:W-:Y:S05]  /*3700*/  @P0 BRA `(.L_x_30187) ;  /* 0x0000000000140947 */ /* 0x000fea0003800000 */
[----:B------:R-:W-:Y:S05]  /*3710*/  BRA `(.L_x_30188) ;  /* 0x0000000000147947 */ /* 0x000fea0003800000 */
.L_x_30186:
[----:B-----5:R-:W-:Y:S01]  /*3720*/  FADD.FTZ R207, R175, R207 ;  /* 0x000000cfafcf7221 */ /* 0x020fe20000010000 */
[----:B------:R-:W-:Y:S06]  /*3730*/  BRA `(.L_x_30187) ;  /* 0x0000000000087947 */ /* 0x000fec0003800000 */
.L_x_30185:
[----:B-----5:R-:W-:-:S04]  /*3740*/  FADD.FTZ R207, R167, R207 ;  /* 0x000000cfa7cf7221 */ /* 0x020fc80000010000 */
[----:B------:R-:W-:-:S07]  /*3750*/  @P2 FADD.FTZ R207, R175, R207 ;  /* 0x000000cfafcf2221 */ /* 0x000fce0000010000 */
.L_x_30187:
[----:B-----5:R-:W-:-:S07]  /*3760*/  MOV R179, R207 ;  /* 0x000000cf00b37202 */ /* 0x020fce0000000f00 */
.L_x_30188:
[----:B------:R-:W0:Y:S02]  /*3770*/  @P0 LDC.64 R220, c[0x0][0x238] ;  /* 0x00008e00ffdc0b82 */ /* 0x000e240000000a00 */
[----:B0-----:R-:W-:-:S04]  /*3780*/  @P0 LEA R220, P2, R0, R220, 0x4 ;  /* 0x000000dc00dc0211 */ /* 0x001fc800078420ff */
[C---:B------:R-:W-:Y:S02]  /*3790*/  @P0 LEA.HI.X R221, R0.reuse, R221, RZ, 0x4, P2 ;  /* 0x000000dd00dd0211 */ /* 0x040fe400010f24ff */
[----:B------:R-:W-:-:S03]  /*37a0*/  IADD3 R0, R0, 0x20, RZ ;  /* 0x0000002000007810 */ /* 0x000fc60007ffe0ff */
[----:B------:R0:W-:Y:S04]  /*37b0*/  @P0 STG.E.128 desc[UR4][R220.64], R176 ;  /* 0x000000b0dc000986 */ /* 0x0001e8000c101d04 */
.L_x_30172:
[----:B------:R-:W-:Y:S05]  /*37c0*/  BSYNC B0 ;  /* 0x0000000000007941 */ /* 0x000fea0003800000 */
.L_x_30171:
        /* <DEDUP_REMOVED lines=24> */
.L_x_30192:
[----:B-----5:R-:W-:Y:S01]  /*3950*/  FADD.FTZ R208, R172, R208 ;  /* 0x000000d0acd07221 */ /* 0x020fe20000010000 */
[----:B------:R-:W-:Y:S06]  /*3960*/  BRA `(.L_x_30193) ;  /* 0x0000000000087947 */ /* 0x000fec0003800000 */
.L_x_30191:
[----:B-----5:R-:W-:-:S04]  /*3970*/  FADD.FTZ R208, R164, R208 ;  /* 0x000000d0a4d07221 */ /* 0x020fc80000010000 */
[----:B------:R-:W-:-:S07]  /*3980*/  @P2 FADD.FTZ R208, R172, R208 ;  /* 0x000000d0acd02221 */ /* 0x000fce0000010000 */
.L_x_30193:
[----:B-----5:R-:W-:-:S07]  /*3990*/  MOV R176, R208 ;  /* 0x000000d000b07202 */ /* 0x020fce0000000f00 */
.L_x_30194:
[----:B------:R-:W-:Y:S05]  /*39a0*/  @P3 BRA `(.L_x_30195) ;  /* 0x00000000001c3947 */ /* 0x000fea0003800000 */
[----:B------:R-:W-:-:S04]  /*39b0*/  ISETP.NE.U32.AND P4, PT, RZ, UR12, PT ;  /* 0x0000000cff007c0c */ /* 0x000fc8000bf85070 */
[----:B------:R-:W-:-:S13]  /*39c0*/  ISETP.NE.AND.EX P4, PT, RZ, UR13, PT, P4 ;  /* 0x0000000dff007c0c */ /* 0x000fda000bf85340 */
[----:B------:R-:W-:Y:S05]  /*39d0*/  @P4 BRA `(.L_x_30196) ;  /* 0x0000000000084947 */ /* 0x000fea0003800000 */
[----:B------:R-:W-:Y:S05]  /*39e0*/  @P0 BRA `(.L_x_30197) ;  /* 0x0000000000140947 */ /* 0x000fea0003800000 */
[----:B------:R-:W-:Y:S05]  /*39f0*/  BRA `(.L_x_30198) ;  /* 0x0000000000147947 */ /* 0x000fea0003800000 */
.L_x_30196:
[----:B-----5:R-:W-:Y:S01]  /*3a00*/  FADD.FTZ R209, R173, R209 ;  /* 0x000000d1add17221 */ /* 0x020fe20000010000 */
[----:B------:R-:W-:Y:S06]  /*3a10*/  BRA `(.L_x_30197) ;  /* 0x0000000000087947 */ /* 0x000fec0003800000 */
.L_x_30195:
[----:B-----5:R-:W-:-:S04]  /*3a20*/  FADD.FTZ R209, R165, R209 ;  /* 0x000000d1a5d17221 */ /* 0x020fc80000010000 */
[----:B------:R-:W-:-:S07]  /*3a30*/  @P2 FADD.FTZ R209, R173, R209 ;  /* 0x000000d1add12221 */ /* 0x000fce0000010000 */
.L_x_30197:
[----:B-----5:R-:W-:-:S07]  /*3a40*/  MOV R177, R209 ;  /* 0x000000d100b17202 */ /* 0x020fce0000000f00 */
.L_x_30198:
[----:B------:R-:W-:Y:S05]  /*3a50*/  @P3 BRA `(.L_x_30199) ;  /* 0x00000000001c3947 */ /* 0x000fea0003800000 */
[----:B------:R-:W-:-:S04]  /*3a60*/  ISETP.NE.U32.AND P4, PT, RZ, UR12, PT ;  /* 0x0000000cff007c0c */ /* 0x000fc8000bf85070 */
[----:B------:R-:W-:-:S13]  /*3a70*/  ISETP.NE.AND.EX P4, PT, RZ, UR13, PT, P4 ;  /* 0x0000000dff007c0c */ /* 0x000fda000bf85340 */
[----:B------:R-:W-:Y:S05]  /*3a80*/  @P4 BRA `(.L_x_30200) ;  /* 0x0000000000084947 */ /* 0x000fea0003800000 */
[----:B------:R-:W-:Y:S05]  /*3a90*/  @P0 BRA `(.L_x_30201) ;  /* 0x0000000000140947 */ /* 0x000fea0003800000 */
[----:B------:R-:W-:Y:S05]  /*3aa0*/  BRA `(.L_x_30202) ;  /* 0x0000000000147947 */ /* 0x000fea0003800000 */
.L_x_30200:
[----:B-----5:R-:W-:Y:S01]  /*3ab0*/  FADD.FTZ R210, R174, R210 ;  /* 0x000000d2aed27221 */ /* 0x020fe20000010000 */
[----:B------:R-:W-:Y:S06]  /*3ac0*/  BRA `(.L_x_30201) ;  /* 0x0000000000087947 */ /* 0x000fec0003800000 */
.L_x_30199:
[----:B-----5:R-:W-:-:S04]  /*3ad0*/  FADD.FTZ R210, R166, R210 ;  /* 0x000000d2a6d27221 */ /* 0x020fc80000010000 */
[----:B------:R-:W-:-:S07]  /*3ae0*/  @P2 FADD.FTZ R210, R174, R210 ;  /* 0x000000d2aed22221 */ /* 0x000fce0000010000 */
.L_x_30201:
[----:B-----5:R-:W-:-:S07]  /*3af0*/  IMAD.MOV.U32 R178, RZ, RZ, R210 ;  /* 0x000000ffffb27224 */ /* 0x020fce00078e00d2 */
.L_x_30202:
[----:B------:R-:W-:Y:S05]  /*3b00*/  @P3 BRA `(.L_x_30203) ;  /* 0x00000000001c3947 */ /* 0x000fea0003800000 */
[----:B------:R-:W-:-:S04]  /*3b10*/  ISETP.NE.U32.AND P2, PT, RZ, UR12, PT ;  /* 0x0000000cff007c0c */ /* 0x000fc8000bf45070 */
[----:B------:R-:W-:-:S13]  /*3b20*/  ISETP.NE.AND.EX P2, PT, RZ, UR13, PT, P2 ;  /* 0x0000000dff007c0c */ /* 0x000fda000bf45320 */
[----:B------:R-:W-:Y:S05]  /*3b30*/  @P2 BRA `(.L_x_30204) ;  /* 0x0000000000082947 */ /* 0x000fea0003800000 */
[----:B------:R-:W-:Y:S05]  /*3b40*/  @P0 BRA `(.L_x_30205) ;  /* 0x0000000000140947 */ /* 0x000fea0003800000 */
[----:B------:R-:W-:Y:S05]  /*3b50*/  BRA `(.L_x_30206) ;  /* 0x0000000000147947 */ /* 0x000fea0003800000 */
.L_x_30204:
[----:B-----5:R-:W-:Y:S01]  /*3b60*/  FADD.FTZ R211, R175, R211 ;  /* 0x000000d3afd37221 */ /* 0x020fe20000010000 */
[----:B------:R-:W-:Y:S06]  /*3b70*/  BRA `(.L_x_30205) ;  /* 0x0000000000087947 */ /* 0x000fec0003800000 */
.L_x_30203:
[----:B-----5:R-:W-:-:S04]  /*3b80*/  FADD.FTZ R211, R167, R211 ;  /* 0x000000d3a7d37221 */ /* 0x020fc80000010000 */
[----:B------:R-:W-:-:S07]  /*3b90*/  @P2 FADD.FTZ R211, R175, R211 ;  /* 0x000000d3afd32221 */ /* 0x000fce0000010000 */
.L_x_30205:
[----:B-----5:R-:W-:-:S07]  /*3ba0*/  MOV R179, R211 ;  /* 0x000000d300b37202 */ /* 0x020fce0000000f00 */
.L_x_30206:
[----:B------:R-:W0:Y:S02]  /*3bb0*/  @P0 LDC.64 R220, c[0x0][0x238] ;  /* 0x00008e00ffdc0b82 */ /* 0x000e240000000a00 */
[----:B0-----:R-:W-:-:S04]  /*3bc0*/  @P0 LEA R220, P2, R0, R220, 0x4 ;  /* 0x000000dc00dc0211 */ /* 0x001fc800078420ff */
[C---:B------:R-:W-:Y:S02]  /*3bd0*/  @P0 LEA.HI.X R221, R0.reuse, R221, RZ, 0x4, P2 ;  /* 0x000000dd00dd0211 */ /* 0x040fe400010f24ff */
[----:B------:R-:W-:-:S03]  /*3be0*/  IADD3 R0, R0, 0x20, RZ ;  /* 0x0000002000007810 */ /* 0x000fc60007ffe0ff */
[----:B------:R0:W-:Y:S04]  /*3bf0*/  @P0 STG.E.128 desc[UR4][R220.64], R176 ;  /* 0x000000b0dc000986 */ /* 0x0001e8000c101d04 */
.L_x_30190:
[----:B------:R-:W-:Y:S05]  /*3c00*/  BSYNC B0 ;  /* 0x0000000000007941 */ /* 0x000fea0003800000 */
.L_x_30189:
        /* <DEDUP_REMOVED lines=24> */
.L_x_30210:
[----:B-----5:R-:W-:Y:S01]  /*3d90*/  FADD.FTZ R212, R172, R212 ;  /* 0x000000d4acd47221 */ /* 0x020fe20000010000 */
[----:B------:R-:W-:Y:S06]  /*3da0*/  BRA `(.L_x_30211) ;  /* 0x0000000000087947 */ /* 0x000fec0003800000 */
.L_x_30209:
[----:B-----5:R-:W-:-:S04]  /*3db0*/  FADD.FTZ R212, R164, R212 ;  /* 0x000000d4a4d47221 */ /* 0x020fc80000010000 */
[----:B------:R-:W-:-:S07]  /*3dc0*/  @P2 FADD.FTZ R212, R172, R212 ;  /* 0x000000d4acd42221 */ /* 0x000fce0000010000 */
.L_x_30211:
[----:B-----5:R-:W-:-:S07]  /*3dd0*/  MOV R176, R212 ;  /* 0x000000d400b07202 */ /* 0x020fce0000000f00 */
.L_x_30212:
[----:B------:R-:W-:Y:S05]  /*3de0*/  @P3 BRA `(.L_x_30213) ;  /* 0x00000000001c3947 */ /* 0x000fea0003800000 */
[----:B------:R-:W-:-:S04]  /*3df0*/  ISETP.NE.U32.AND P4, PT, RZ, UR12, PT ;  /* 0x0000000cff007c0c */ /* 0x000fc8000bf85070 */
[----:B------:R-:W-:-:S13]  /*3e00*/  ISETP.NE.AND.EX P4, PT, RZ, UR13, PT, P4 ;  /* 0x0000000dff007c0c */ /* 0x000fda000bf85340 */
[----:B------:R-:W-:Y:S05]  /*3e10*/  @P4 BRA `(.L_x_30214) ;  /* 0x0000000000084947 */ /* 0x000fea0003800000 */
[----:B------:R-:W-:Y:S05]  /*3e20*/  @P0 BRA `(.L_x_30215) ;  /* 0x0000000000140947 */ /* 0x000fea0003800000 */
[----:B------:R-:W-:Y:S05]  /*3e30*/  BRA `(.L_x_30216) ;  /* 0x0000000000147947 */ /* 0x000fea0003800000 */
.L_x_30214:
[----:B-----5:R-:W-:Y:S01]  /*3e40*/  FADD.FTZ R213, R173, R213 ;  /* 0x000000d5add57221 */ /* 0x020fe20000010000 */
[----:B------:R-:W-:Y:S06]  /*3e50*/  BRA `(.L_x_30215) ;  /* 0x0000000000087947 */ /* 0x000fec0003800000 */
.L_x_30213:
[----:B-----5:R-:W-:-:S04]  /*3e60*/  FADD.FTZ R213, R165, R213 ;  /* 0x000000d5a5d57221 */ /* 0x020fc80000010000 */
[----:B------:R-:W-:-:S07]  /*3e70*/  @P2 FADD.FTZ R213, R173, R213 ;  /* 0x000000d5add52221 */ /* 0x000fce0000010000 */
.L_x_30215:
[----:B-----5:R-:W-:-:S07]  /*3e80*/  MOV R177, R213 ;  /* 0x000000d500b17202 */ /* 0x020fce0000000f00 */
.L_x_30216:
[----:B------:R-:W-:Y:S05]  /*3e90*/  @P3 BRA `(.L_x_30217) ;  /* 0x00000000001c3947 */ /* 0x000fea0003800000 */
[----:B------:R-:W-:-:S04]  /*3ea0*/  ISETP.NE.U32.AND P4, PT, RZ, UR12, PT ;  /* 0x0000000cff007c0c */ /* 0x000fc8000bf85070 */
[----:B------:R-:W-:-:S13]  /*3eb0*/  ISETP.NE.AND.EX P4, PT, RZ, UR13, PT, P4 ;  /* 0x0000000dff007c0c */ /* 0x000fda000bf85340 */
[----:B------:R-:W-:Y:S05]  /*3ec0*/  @P4 BRA `(.L_x_30218) ;  /* 0x0000000000084947 */ /* 0x000fea0003800000 */
[----:B------:R-:W-:Y:S05]  /*3ed0*/  @P0 BRA `(.L_x_30219) ;  /* 0x0000000000140947 */ /* 0x000fea0003800000 */
[----:B------:R-:W-:Y:S05]  /*3ee0*/  BRA `(.L_x_30220) ;  /* 0x0000000000147947 */ /* 0x000fea0003800000 */
.L_x_30218:
[----:B-----5:R-:W-:Y:S01]  /*3ef0*/  FADD.FTZ R214, R174, R214 ;  /* 0x000000d6aed67221 */ /* 0x020fe20000010000 */
[----:B------:R-:W-:Y:S06]  /*3f00*/  BRA `(.L_x_30219) ;  /* 0x0000000000087947 */ /* 0x000fec0003800000 */
.L_x_30217:
[----:B-----5:R-:W-:-:S04]  /*3f10*/  FADD.FTZ R214, R166, R214 ;  /* 0x000000d6a6d67221 */ /* 0x020fc80000010000 */
[----:B------:R-:W-:-:S07]  /*3f20*/  @P2 FADD.FTZ R214, R174, R214 ;  /* 0x000000d6aed62221 */ /* 0x000fce0000010000 */
.L_x_30219:
[----:B-----5:R-:W-:-:S07]  /*3f30*/  MOV R178, R214 ;  /* 0x000000d600b27202 */ /* 0x020fce0000000f00 */
.L_x_30220:
[----:B------:R-:W-:Y:S05]  /*3f40*/  @P3 BRA `(.L_x_30221) ;  /* 0x00000000001c3947 */ /* 0x000fea0003800000 */
[----:B------:R-:W-:-:S04]  /*3f50*/  ISETP.NE.U32.AND P2, PT, RZ, UR12, PT ;  /* 0x0000000cff007c0c */ /* 0x000fc8000bf45070 */
[----:B------:R-:W-:-:S13]  /*3f60*/  ISETP.NE.AND.EX P2, PT, RZ, UR13, PT, P2 ;  /* 0x0000000dff007c0c */ /* 0x000fda000bf45320 */
[----:B------:R-:W-:Y:S05]  /*3f70*/  @P2 BRA `(.L_x_30222) ;  /* 0x0000000000082947 */ /* 0x000fea0003800000 */
[----:B------:R-:W-:Y:S05]  /*3f80*/  @P0 BRA `(.L_x_30223) ;  /* 0x0000000000140947 */ /* 0x000fea0003800000 */
[----:B------:R-:W-:Y:S05]  /*3f90*/  BRA `(.L_x_30224) ;  /* 0x0000000000147947 */ /* 0x000fea0003800000 */
.L_x_30222:
[----:B-----5:R-:W-:Y:S01]  /*3fa0*/  FADD.FTZ R215, R175, R215 ;  /* 0x000000d7afd77221 */ /* 0x020fe20000010000 */
[----:B------:R-:W-:Y:S06]  /*3fb0*/  BRA `(.L_x_30223) ;  /* 0x0000000000087947 */ /* 0x000fec0003800000 */
.L_x_30221:
[----:B-----5:R-:W-:-:S04]  /*3fc0*/  FADD.FTZ R215, R167, R215 ;  /* 0x000000d7a7d77221 */ /* 0x020fc80000010000 */
[----:B------:R-:W-:-:S07]  /*3fd0*/  @P2 FADD.FTZ R215, R175, R215 ;  /* 0x000000d7afd72221 */ /* 0x000fce0000010000 */
.L_x_30223:
[----:B-----5:R-:W-:-:S07]  /*3fe0*/  MOV R179, R215 ;  /* 0x000000d700b37202 */ /* 0x020fce0000000f00 */
.L_x_30224:
[----:B------:R-:W0:Y:S02]  /*3ff0*/  @P0 LDC.64 R220, c[0x0][0x238] ;  /* 0x00008e00ffdc0b82 */ /* 0x000e240000000a00 */
[----:B0-----:R-:W-:-:S04]  /*4000*/  @P0 LEA R220, P2, R0, R220, 0x4 ;  /* 0x000000dc00dc0211 */ /* 0x001fc800078420ff */
[----:B------:R-:W-:-:S05]  /*4010*/  @P0 LEA.HI.X R221, R0, R221, RZ, 0x4, P2 ;  /* 0x000000dd00dd0211 */ /* 0x000fca00010f24ff */
[----:B------:R0:W-:Y:S04]  /*4020*/  @P0 STG.E.128 desc[UR4][R220.64], R176 ;  /* 0x000000b0dc000986 */ /* 0x0001e8000c101d04 */
.L_x_30208:
[----:B------:R-:W-:Y:S05]  /*4030*/  BSYNC B0 ;  /* 0x0000000000007941 */ /* 0x000fea0003800000 */
.L_x_30207:
[----:B-----5:R-:W-:Y:S01]  /*4040*/  FADD.FTZ R0, RZ, R168 ;  /* 0x000000a8ff007221 */ /* 0x020fe20000010000 */
        /* <DEDUP_REMOVED lines=13> */
[----:B0-----:R-:W-:-:S04]  /*4120*/  FADD.FTZ R221, R181, R0 ;  /* 0x00000000b5dd7221 */ /* 0x001fc80000010000 */
        /* <DEDUP_REMOVED lines=51> */
[----:B------:R-:W5:Y:S01]  /*4460*/  LDC R220, c[0x0][0x290] ;  /* 0x0000a400ffdc7b82 */ /* 0x000f620000000800 */
        /* <DEDUP_REMOVED lines=10> */
[----:B-----5:R-:W-:-:S04]  /*4510*/  FMUL.FTZ R217, R225, R220 ;  /* 0x000000dce1d97220 */ /* 0x020fc80000410000 */
        /* <DEDUP_REMOVED lines=94> */
[----:B------:R0:W0:Y:S02]  /*4b00*/  SHFL.BFLY PT, R225, R224, 0x10, 0x1f ;  /* 0x0e001f00e0e17f89 */ /* 0x00002400000e0000 */
.L_x_30258:
[----:B------:R-:W-:Y:S01]  /*4b10*/  FMUL.FTZ R0, R217, R217 ;  /* 0x000000d9d9007220 */ /* 0x000fe20000410000 */
[----:B------:R-:W-:Y:S01]  /*4b20*/  LOP3.LUT P2, RZ, R219, 0x40, RZ, 0xc0, !PT ;  /* 0x00000040dbff7812 */ /* 0x000fe2000784c0ff */
[----:B0-----:R-:W-:Y:S01]  /*4b30*/  FADD.FTZ R227, R224, R225 ;  /* 0x000000e1e0e37221 */ /* 0x001fe20000010000 */
[----:B------:R-:W0:Y:S01]  /*4b40*/  @!P5 LDC.64 R222, c[0x0][0x250] ;  /* 0x00009400ffdedb82 */ /* 0x000e220000000a00 */
[----:B------:R-:W-:Y:S01]  /*4b50*/  BSSY B0, `(.L_x_30226) ;  /* 0x0000023000007945 */ /* 0x000fe20003800000 */
[----:B------:R-:W-:Y:S01]  /*4b60*/  FSEL R221, R0, RZ, P2 ;  /* 0x000000ff00dd7208 */ /* 0x000fe20001000000 */
[----:B------:R-:W-:-:S04]  /*4b70*/  FFMA.FTZ R220, R227, R220, UR7 ;  /* 0x00000007e3dc7e23 */ /* 0x000fc800080100dc */
[----:B------:R-:W-:Y:S01]  /*4b80*/  FADD.FTZ R0, R220, R221 ;  /* 0x000000dddc007221 */ /* 0x000fe20000010000 */
[----:B------:R-:W5:Y:S05]  /*4b90*/  @!P5 LDC.64 R224, c[0x0][0x258] ;  /* 0x00009600ffe0db82 */ /* 0x000f6a0000000a00 */
[----:B------:R-:W1:Y:S01]  /*4ba0*/  MUFU.RSQ R0, R0 ;  /* 0x0000000000007308 */ /* 0x000e620000001400 */
[----:B0-----:R-:W-:-:S05]  /*4bb0*/  @!P5 IMAD.WIDE R220, R216, 0x4, R222 ;  /* 0x00000004d8dcd825 */ /* 0x001fca00078e02de */
[----:B------:R0:W-:Y:S01]  /*4bc0*/  @!P5 STG.E desc[UR4][R220.64], R217 ;  /* 0x000000d9dc00d986 */ /* 0x0001e2000c101904 */
[----:B-----5:R-:W-:-:S05]  /*4bd0*/  @!P5 IMAD.WIDE R222, R216, 0x4, R224 ;  /* 0x00000004d8ded825 */ /* 0x020fca00078e02e0 */
[----:B-1----:R0:W-:Y:S01]  /*4be0*/  @!P5 STG.E desc[UR4][R222.64], R0 ;  /* 0x00000000de00d986 */ /* 0x0021e2000c101904 */
[----:B------:R-:W-:Y:S05]  /*4bf0*/  @!P1 BRA `(.L_x_30227) ;  /* 0x0000000000609947 */ /* 0x000fea0003800000 */
[----:B------:R-:W1:Y:S01]  /*4c00*/  LDC.64 R228, c[0x0][0x2b8] ;  /* 0x0000ae00ffe47b82 */ /* 0x000e620000000a00 */
[----:B0-----:R-:W-:-:S05]  /*4c10*/  FSEL R220, R217, RZ, !P2 ;  /* 0x000000ffd9dc7208 */ /* 0x001fca0005000000 */
[--C-:B------:R-:W-:Y:S01]  /*4c20*/  FADD.FTZ R227, R171, -R220.reuse ;  /* 0x800000dcabe37221 */ /* 0x100fe20000010000 */
[--C-:B------:R-:W-:Y:S01]  /*4c30*/  FADD.FTZ R225, R170, -R220.reuse ;  /* 0x800000dcaae17221 */ /* 0x100fe20000010000 */
[----:B------:R-:W0:Y:S01]  /*4c40*/  LDC.64 R230, c[0x0][0x2c0] ;  /* 0x0000b000ffe67b82 */ /* 0x000e220000000a00 */
[--C-:B------:R-:W-:Y:S01]  /*4c50*/  FADD.FTZ R223, R169, -R220.reuse ;  /* 0x800000dca9df7221 */ /* 0x100fe20000010000 */
[----:B------:R-:W-:Y:S01]  /*4c60*/  FADD.FTZ R221, R168, -R220 ;  /* 0x800000dca8dd7221 */ /* 0x000fe20000010000 */
[C---:B------:R-:W-:Y:S01]  /*4c70*/  FMUL.FTZ R222, R0.reuse, R227 ;  /* 0x000000e300de7220 */ /* 0x040fe20000410000 */
[C---:B------:R-:W-:Y:S01]  /*4c80*/  FMUL.FTZ R225, R0.reuse, R225 ;  /* 0x000000e100e17220 */ /* 0x040fe20000410000 */
[C---:B------:R-:W-:Y:S01]  /*4c90*/  FMUL.FTZ R220, R0.reuse, R223 ;  /* 0x000000df00dc7220 */ /* 0x040fe20000410000 */
[----:B------:R-:W-:Y:S01]  /*4ca0*/  FMUL.FTZ R233, R0, R221 ;  /* 0x000000dd00e97220 */ /* 0x000fe20000410000 */
[-C--:B------:R-:W-:Y:S01]  /*4cb0*/  FFMA.FTZ R223, R15, R222.reuse, R7 ;  /* 0x000000de0fdf7223 */ /* 0x080fe20000010007 */
[----:B------:R-:W-:Y:S01]  /*4cc0*/  FFMA.FTZ R227, R19, R222, R11 ;  /* 0x000000de13e37223 */ /* 0x000fe2000001000b */
[-C--:B------:R-:W-:Y:S01]  /*4cd0*/  FFMA.FTZ R222, R14, R225.reuse, R6 ;  /* 0x000000e10ede7223 */ /* 0x080fe20000010006 */
[----:B------:R-:W-:Y:S01]  /*4ce0*/  FFMA.FTZ R226, R18, R225, R10 ;  /* 0x000000e112e27223 */ /* 0x000fe2000001000a */
[-C--:B------:R-:W-:Y:S01]  /*4cf0*/  FFMA.FTZ R221, R13, R220.reuse, R5 ;  /* 0x000000dc0ddd7223 */ /* 0x080fe20000010005 */
[----:B------:R-:W-:Y:S01]  /*4d00*/  FFMA.FTZ R225, R17, R220, R9 ;  /* 0x000000dc11e17223 */ /* 0x000fe20000010009 */
[-C--:B------:R-:W-:Y:S01]  /*4d10*/  FFMA.FTZ R220, R12, R233.reuse, R4 ;  /* 0x000000e90cdc7223 */ /* 0x080fe20000010004 */
[----:B------:R-:W-:Y:S01]  /*4d20*/  FFMA.FTZ R224, R16, R233, R8 ;  /* 0x000000e910e07223 */ /* 0x000fe20000010008 */
[----:B-1----:R-:W-:-:S05]  /*4d30*/  IMAD.WIDE.U32 R228, R218, 0x10, R228 ;  /* 0x00000010dae47825 */ /* 0x002fca00078e00e4 */
[----:B------:R1:W-:Y:S01]  /*4d40*/  STG.E.128 desc[UR4][R228.64], R220 ;  /* 0x000000dce4007986 */ /* 0x0003e2000c101d04 */
[----:B0-----:R-:W-:-:S04]  /*4d50*/  IMAD.WIDE.U32 R230, R218, 0x10, R230 ;  /* 0x00000010dae67825 */ /* 0x001fc800078e00e6 */
[----:B------:R-:W-:Y:S01]  /*4d60*/  VIADD R218, R218, 0x20 ;  /* 0x00000020dada7836 */ /* 0x000fe20000000000 */
[----:B------:R1:W-:Y:S06]  /*4d70*/  STG.E.128 desc[UR4][R230.64], R224 ;  /* 0x000000e0e6007986 */ /* 0x0003ec000c101d04 */
.L_x_30227:
[----:B------:R-:W-:Y:S05]  /*4d80*/  BSYNC B0 ;  /* 0x0000000000007941 */ /* 0x000fea0003800000 */
.L_x_30226:
[----:B------:R-:W-:Y:S01]  /*4d90*/  ISETP.GE.U32.AND P3, PT, R2, 0x40, PT ;  /* 0x000000400200780c */ /* 0x000fe20003f66070 */
[----:B------:R-:W-:-:S12]  /*4da0*/  BSSY B0, `(.L_x_30228) ;  /* 0x000001a000007945 */ /* 0x000fd80003800000 */
[----:B------:R-:W-:Y:S05]  /*4db0*/  @!P3 BRA `(.L_x_30229) ;  /* 0x000000000060b947 */ /* 0x000fea0003800000 */
[----:B-1----:R-:W1:Y:S01]  /*4dc0*/  LDC.64 R228, c[0x0][0x2b8] ;  /* 0x0000ae00ffe47b82 */ /* 0x002e620000000a00 */
[----:B------:R-:W-:-:S05]  /*4dd0*/  FSEL R225, R217, RZ, !P2 ;  /* 0x000000ffd9e17208 */ /* 0x000fca0005000000 */
[--C-:B0-----:R-:W-:Y:S01]  /*4de0*/  FADD.FTZ R221, R180, -R225.reuse ;  /* 0x800000e1b4dd7221 */ /* 0x101fe20000010000 */
        /* <DEDUP_REMOVED lines=10> */
[-C--:B------:R-:W-:Y:S01]  /*4e90*/  FFMA.FTZ R223, R31, R222.reuse, R23 ;  /* 0x000000de1fdf7223 */ /* 0x080fe20000010017 */
[----:B------:R-:W-:Y:S01]  /*4ea0*/  FFMA.FTZ R227, R35, R222, R27 ;  /* 0x000000de23e37223 */ /* 0x000fe2000001001b */
[-C--:B------:R-:W-:Y:S01]  /*4eb0*/  FFMA.FTZ R222, R30, R225.reuse, R22 ;  /* 0x000000e11ede7223 */ /* 0x080fe20000010016 */
[----:B------:R-:W-:Y:S01]  /*4ec0*/  FFMA.FTZ R226, R34, R225, R26 ;  /* 0x000000e122e27223 */ /* 0x000fe2000001001a */
[----:B------:R-:W-:Y:S01]  /*4ed0*/  FFMA.FTZ R225, R33, R220, R25 ;  /* 0x000000dc21e17223 */ /* 0x000fe20000010019 */
[----:B------:R-:W-:Y:S01]  /*4ee0*/  FFMA.FTZ R220, R28, R233, R20 ;  /* 0x000000e91cdc7223 */ /* 0x000fe20000010014 */
[----:B-1----:R-:W-:-:S05]  /*4ef0*/  IMAD.WIDE.U32 R228, R218, 0x10, R228 ;  /* 0x00000010dae47825 */ /* 0x002fca00078e00e4 */
[----:B------:R1:W-:Y:S01]  /*4f00*/  STG.E.128 desc[UR4][R228.64], R220 ;  /* 0x000000dce4007986 */ /* 0x0003e2000c101d04 */
[C---:B0-----:R-:W-:Y:S01]  /*4f10*/  IMAD.WIDE.U32 R230, R218.reuse, 0x10, R230 ;  /* 0x00000010dae67825 */ /* 0x041fe200078e00e6 */
[----:B------:R-:W-:-:S04]  /*4f20*/  IADD3 R218, R218, 0x20, RZ ;  /* 0x00000020dada7810 */ /* 0x000fc80007ffe0ff */
[----:B------:R1:W-:Y:S03]  /*4f30*/  STG.E.128 desc[UR4][R230.64], R224 ;  /* 0x000000e0e6007986 */ /* 0x0003e6000c101d04 */
.L_x_30229:
[----:B------:R-:W-:Y:S05]  /*4f40*/  BSYNC B0 ;  /* 0x0000000000007941 */ /* 0x000fea0003800000 */
.L_x_30228:
        /* <DEDUP_REMOVED lines=27> */
.L_x_30231:
[----:B------:R-:W-:Y:S05]  /*5100*/  BSYNC B0 ;  /* 0x0000000000007941 */ /* 0x000fea0003800000 */
.L_x_30230:
        /* <DEDUP_REMOVED lines=27> */
.L_x_30233:
[----:B------:R-:W-:Y:S05]  /*52c0*/  BSYNC B0 ;  /* 0x0000000000007941 */ /* 0x000fea0003800000 */
.L_x_30232:
        /* <DEDUP_REMOVED lines=27> */
.L_x_30235:
[----:B------:R-:W-:Y:S05]  /*5480*/  BSYNC B0 ;  /* 0x0000000000007941 */ /* 0x000fea0003800000 */
.L_x_30234:
[----:B------:R-:W-:Y:S01]  /*5490*/  ISETP.GE.U32.AND P2, PT, R2, 0xc0, PT ;  /* 0x000000c00200780c */ /* 0x000fe20003f46070 */
[----:B------:R-:W-:-:S12]  /*54a0*/  BSSY B0, `(.L_x_30236) ;  /* 0x000001b000007945 */ /* 0x000fd80003800000 */
[----:B------:R-:W-:Y:S05]  /*54b0*/  @!P2 BRA `(.L_x_30237) ;  /* 0x000000000064a947 */ /* 0x000fea0003800000 */
[----:B-1----:R-:W1:Y:S01]  /*54c0*/  LDC.64 R228, c[0x0][0x2b8] ;  /* 0x0000ae00ffe47b82 */ /* 0x002e620000000a00 */
[----:B------:R-:W-:-:S04]  /*54d0*/  LOP3.LUT P2, RZ, R219, 0x40, RZ, 0xc0, !PT ;  /* 0x00000040dbff7812 */ /* 0x000fc8000784c0ff */
[----:B------:R-:W-:-:S03]  /*54e0*/  FSEL R225, R217, RZ, !P2 ;  /* 0x000000ffd9e17208 */ /* 0x000fc60005000000 */
[----:B------:R-:W5:Y:S02]  /*54f0*/  LDC.64 R230, c[0x0][0x2c0] ;  /* 0x0000b000ffe67b82 */ /* 0x000f640000000a00 */
        /* <DEDUP_REMOVED lines=15> */
[----:B-1----:R-:W-:-:S04]  /*55f0*/  IMAD.WIDE.U32 R228, R218, 0x10, R228 ;  /* 0x00000010dae47825 */ /* 0x002fc800078e00e4 */
[----:B------:R-:W-:-:S05]  /*5600*/  FFMA.FTZ R220, R92, R233, R84 ;  /* 0x000000e95cdc7223 */ /* 0x000fca0000010054 */
[----:B------:R0:W-:Y:S01]  /*5610*/  STG.E.128 desc[UR4][R228.64], R220 ;  /* 0x000000dce4007986 */ /* 0x0001e2000c101d04 */
[C---:B-----5:R-:W-:Y:S01]  /*5620*/  IMAD.WIDE.U32 R230, R218.reuse, 0x10, R230 ;  /* 0x00000010dae67825 */ /* 0x060fe200078e00e6 */
[----:B------:R-:W-:-:S04]  /*5630*/  IADD3 R218, R218, 0x20, RZ ;  /* 0x00000020dada7810 */ /* 0x000fc80007ffe0ff */
[----:B------:R0:W-:Y:S03]  /*5640*/  STG.E.128 desc[UR4][R230.64], R224 ;  /* 0x000000e0e6007986 */ /* 0x0001e6000c101d04 */
.L_x_30237:
[----:B------:R-:W-:Y:S05]  /*5650*/  BSYNC B0 ;  /* 0x0000000000007941 */ /* 0x000fea0003800000 */
.L_x_30236:
[----:B------:R-:W-:Y:S01]  /*5660*/  ISETP.GE.U32.AND P2, PT, R2, 0xe0, PT ;  /* 0x000000e00200780c */ /* 0x000fe20003f46070 */
[----:B------:R-:W-:-:S12]  /*5670*/  BSSY B0, `(.L_x_30238) ;  /* 0x000001b000007945 */ /* 0x000fd80003800000 */
[----:B------:R-:W-:Y:S05]  /*5680*/  @!P2 BRA `(.L_x_30239) ;  /* 0x000000000064a947 */ /* 0x000fea0003800000 */
[----:B01----:R-:W0:Y:S01]  /*5690*/  LDC.64 R228, c[0x0][0x2b8] ;  /* 0x0000ae00ffe47b82 */ /* 0x003e220000000a00 */
        /* <DEDUP_REMOVED lines=18> */
[----:B0-----:R-:W-:-:S04]  /*57c0*/  IMAD.WIDE.U32 R228, R218, 0x10, R228 ;  /* 0x00000010dae47825 */ /* 0x001fc800078e00e4 */
[----:B------:R-:W-:-:S05]  /*57d0*/  FFMA.FTZ R220, R108, R233, R100 ;  /* 0x000000e96cdc7223 */ /* 0x000fca0000010064 */
[----:B------:R0:W-:Y:S01]  /*57e0*/  STG.E.128 desc[UR4][R228.64], R220 ;  /* 0x000000dce4007986 */ /* 0x0001e2000c101d04 */
[C---:B-1----:R-:W-:Y:S01]  /*57f0*/  IMAD.WIDE.U32 R230, R218.reuse, 0x10, R230 ;  /* 0x00000010dae67825 */ /* 0x042fe200078e00e6 */
[----:B------:R-:W-:-:S04]  /*5800*/  IADD3 R218, R218, 0x20, RZ ;  /* 0x00000020dada7810 */ /* 0x000fc80007ffe0ff */
[----:B------:R0:W-:Y:S03]  /*5810*/  STG.E.128 desc[UR4][R230.64], R224 ;  /* 0x000000e0e6007986 */ /* 0x0001e6000c101d04 */
.L_x_30239:
[----:B------:R-:W-:Y:S05]  /*5820*/  BSYNC B0 ;  /* 0x0000000000007941 */ /* 0x000fea0003800000 */
.L_x_30238:
        /* <DEDUP_REMOVED lines=25> */
[----:B-1----:R-:W-:-:S04]  /*59c0*/  IMAD.WIDE.U32 R230, R218, 0x10, R230 ;  /* 0x00000010dae67825 */ /* 0x002fc800078e00e6 */
[----:B------:R-:W-:Y:S01]  /*59d0*/  VIADD R218, R218, 0x20 ;  /* 0x00000020dada7836 */ /* 0x000fe20000000000 */
[----:B------:R0:W-:Y:S06]  /*59e0*/  STG.E.128 desc[UR4][R230.64], R224 ;  /* 0x000000e0e6007986 */ /* 0x0001ec000c101d04 */
.L_x_30241:
[----:B------:R-:W-:Y:S05]  /*59f0*/  BSYNC B0 ;  /* 0x0000000000007941 */ /* 0x000fea0003800000 */
.L_x_30240:
        /* <DEDUP_REMOVED lines=28> */
.L_x_30243:
[----:B------:R-:W-:Y:S05]  /*5bc0*/  BSYNC B0 ;  /* 0x0000000000007941 */ /* 0x000fea0003800000 */
.L_x_30242:
        /* <DEDUP_REMOVED lines=21> */
[----:B0-----:R-:W-:-:S04]  /*5d20*/  IMAD.WIDE.U32 R228, R218, 0x10, R228 ;  /* 0x00000010dae47825 */ /* 0x001fc800078e00e4 */
[----:B------:R-:W-:Y:S01]  /*5d30*/  FFMA.FTZ R221, R161, R220, R153 ;  /* 0x000000dca1dd7223 */ /* 0x000fe20000010099 */
[----:B------:R-:W-:Y:S01]  /*5d40*/  FFMA.FTZ R220, R160, R217, R152 ;  /* 0x000000d9a0dc7223 */ /* 0x000fe20000010098 */
[----:B------:R0:W-:Y:S01]  /*5d50*/  STG.E.128 desc[UR4][R228.64], R224 ;  /* 0x000000e0e4007986 */ /* 0x0001e2000c101d04 */
[----:B-1----:R-:W-:-:S05]  /*5d60*/  IMAD.WIDE.U32 R230, R218, 0x10, R230 ;  /* 0x00000010dae67825 */ /* 0x002fca00078e00e6 */
[----:B------:R0:W-:Y:S02]  /*5d70*/  STG.E.128 desc[UR4][R230.64], R220 ;  /* 0x000000dce6007986 */ /* 0x0001e4000c101d04 */
.L_x_30245:
[----:B------:R-:W-:Y:S05]  /*5d80*/  BSYNC B0 ;  /* 0x0000000000007941 */ /* 0x000fea0003800000 */
.L_x_30244:
[----:B01----:R-:W0:Y:S02]  /*5d90*/  LDC.64 R220, c[0x0][0x210] ;  /* 0x00008400ffdc7b82 */ /* 0x003e240000000a00 */
[----:B0-----:R-:W-:-:S04]  /*5da0*/  LEA R216, R220, R216, 0x2 ;  /* 0x000000d8dcd87211 */ /* 0x001fc800078e10ff */
[----:B------:R-:W-:-:S13]  /*5db0*/  ISETP.GE.AND P2, PT, R216, R221, PT ;  /* 0x000000ddd800720c */ /* 0x000fda0003f46270 */
[----:B------:R-:W-:Y:S05]  /*5dc0*/  @!P2 BRA `(.L_x_30246) ;  /* 0xffffffb400f0a947 */ /* 0x000fea000383ffff */
[----:B------:R-:W-:Y:S05]  /*5dd0*/  EXIT ;  /* 0x000000000000794d */ /* 0x000fea0003800000 */
.L_x_30225:
[----:B------:R-:W-:Y:S01]  /*5de0*/  HFMA2.MMA R228, -RZ, RZ, 0, 5.9604644775390625e-08 ;  /* 0x00000001ffe47435 */ /* 0x000fe200000001ff */
[----:B------:R-:W-:Y:S01]  /*5df0*/  BSSY B0, `(.L_x_30247) ;  /* 0x0000007000007945 */ /* 0x000fe20003800000 */
[----:B------:R-:W-:Y:S02]  /*5e00*/  MOV R227, R217 ;  /* 0x000000d900e37202 */ /* 0x000fe40000000f00 */
[----:B------:R-:W-:Y:S02]  /*5e10*/  MOV R229, 0x1f ;  /* 0x0000001f00e57802 */ /* 0x000fe40000000f00 */
[----:B------:R-:W-:-:S07]  /*5e20*/  MOV R226, 0xffffffff ;  /* 0xffffffff00e27802 */ /* 0x000fce0000000f00 */
[----:B-1234-:R-:W-:Y:S05]  /*5e30*/  WARPSYNC.COLLECTIVE R226, `(.L_x_30248) ;  /* 0x00000000e2087348 */ /* 0x01efea0003c00000 */
[----:B------:R0:W0:Y:S02]  /*5e40*/  SHFL.BFLY P6, R225, R227, R228, R229 ;  /* 0x0c0000e4e3e17389 */ /* 0x00002400000c00e5 */
[----:B01234-:R-:W-:Y:S01]  /*5e50*/  ENDCOLLECTIVE ;  /* 0x000000000000791b */ /* 0x01ffe20003800000 */
.L_x_30248:
[----:B------:R-:W-:Y:S05]  /*5e60*/  BSYNC B0 ;  /* 0x0000000000007941 */ /* 0x000fea0003800000 */
.L_x_30247:
        /* <DEDUP_REMOVED lines=10> */
.L_x_30249:
[----:B------:R-:W-:Y:S01]  /*5f10*/  IMAD.MOV.U32 R228, RZ, RZ, 0x4 ;  /* 0x00000004ffe47424 */ /* 0x000fe200078e00ff */
[----:B------:R-:W-:-:S05]  /*5f20*/  MOV R0, R225 ;  /* 0x000000e100007202 */ /* 0x000fca0000000f00 */
[----:B------:R-:W-:-:S05]  /*5f30*/  FADD.FTZ R222, R221, R0 ;  /* 0x00000000ddde7221 */ /* 0x000fca0000010000 */
[----:B------:R-:W-:-:S07]  /*5f40*/  MOV R227, R222 ;  /* 0x000000de00e37202 */ /* 0x000fce0000000f00 */
[----:B------:R-:W-:Y:S05]  /*5f50*/  WARPSYNC.COLLECTIVE R226, `(.L_x_30250) ;  /* 0x00000000e2087348 */ /* 0x000fea0003c00000 */
[----:B------:R0:W1:Y:S02]  /*5f60*/  SHFL.BFLY P6, R225, R227, R228, R229 ;  /* 0x0c0000e4e3e17389 */ /* 0x00006400000c00e5 */
[----:B01----:R-:W-:Y:S01]  /*5f70*/  ENDCOLLECTIVE ;  /* 0x000000000000791b */ /* 0x003fe20003800000 */
.L_x_30250:
[----:B------:R-:W-:Y:S01]  /*5f80*/  HFMA2.MMA R228, -RZ, RZ, 0, 4.76837158203125e-07 ;  /* 0x00000008ffe47435 */ /* 0x000fe200000001ff */
[----:B------:R-:W-:-:S05]  /*5f90*/  MOV R223, R225 ;  /* 0x000000e100df7202 */ /* 0x000fca0000000f00 */
[----:B------:R-:W-:-:S05]  /*5fa0*/  FADD.FTZ R223, R222, R223 ;  /* 0x000000dfdedf7221 */ /* 0x000fca0000010000 */
[----:B------:R-:W-:-:S07]  /*5fb0*/  MOV R227, R223 ;  /* 0x000000df00e37202 */ /* 0x000fce0000000f00 */
[----:B------:R-:W-:Y:S05]  /*5fc0*/  WARPSYNC.COLLECTIVE R226, `(.L_x_30251) ;  /* 0x00000000e2087348 */ /* 0x000fea0003c00000 */
[----:B------:R0:W1:Y:S02]  /*5fd0*/  SHFL.BFLY P6, R225, R227, R228, R229 ;  /* 0x0c0000e4e3e17389 */ /* 0x00006400000c00e5 */
[----:B01----:R-:W-:Y:S01]  /*5fe0*/  ENDCOLLECTIVE ;  /* 0x000000000000791b */ /* 0x003fe20003800000 */
.L_x_30251:
[----:B------:R-:W-:Y:S01]  /*5ff0*/  HFMA2.MMA R228, -RZ, RZ, 0, 9.5367431640625e-07 ;  /* 0x00000010ffe47435 */ /* 0x000fe200000001ff */
[----:B------:R-:W-:-:S05]  /*6000*/  MOV R0, R225 ;  /* 0x000000e100007202 */ /* 0x000fca0000000f00 */
[----:B------:R-:W-:-:S05]  /*6010*/  FADD.FTZ R224, R223, R0 ;  /* 0x00000000dfe07221 */ /* 0x000fca0000010000 */
[----:B------:R-:W-:-:S07]  /*6020*/  MOV R227, R224 ;  /* 0x000000e000e37202 */ /* 0x000fce0000000f00 */
[----:B------:R-:W-:Y:S05]  /*6030*/  WARPSYNC.COLLECTIVE R226, `(.L_x_30252) ;  /* 0x00000000e2087348 */ /* 0x000fea0003c00000 */
[----:B------:R0:W1:Y:S02]  /*6040*/  SHFL.BFLY P6, R225, R227, R228, R229 ;  /* 0x0c0000e4e3e17389 */ /* 0x00006400000c00e5 */
[----:B01----:R-:W-:Y:S01]  /*6050*/  ENDCOLLECTIVE ;  /* 0x000000000000791b */ /* 0x003fe20003800000 */
.L_x_30252:
[----:B------:R-:W-:Y:S01]  /*6060*/  MOV R228, 0x1 ;  /* 0x0000000100e47802 */ /* 0x000fe20000000f00 */
        /* <DEDUP_REMOVED lines=93> */
.L_x_30253:
[----:B------:R-:W-:Y:S01]  /*6640*/  HFMA2.MMA R228, -RZ, RZ, 0, 1.1920928955078125e-07 ;  /* 0x00000002ffe47435 */ /* 0x000fe200000001ff */
[----:B------:R-:W-:-:S05]  /*6650*/  MOV R221, R225 ;  /* 0x000000e100dd7202 */ /* 0x000fca0000000f00 */
[----:B------:R-:W-:-:S05]  /*6660*/  FADD.FTZ R221, R0, R221 ;  /* 0x000000dd00dd7221 */ /* 0x000fca0000010000 */
[----:B------:R-:W-:-:S07]  /*6670*/  MOV R227, R221 ;  /* 0x000000dd00e37202 */ /* 0x000fce0000000f00 */
[----:B------:R-:W-:Y:S05]  /*6680*/  WARPSYNC.COLLECTIVE R226, `(.L_x_30254) ;  /* 0x00000000e2087348 */ /* 0x000fea0003c00000 */
[----:B------:R0:W1:Y:S02]  /*6690*/  SHFL.BFLY P6, R225, R227, R228, R229 ;  /* 0x0c0000e4e3e17389 */ /* 0x00006400000c00e5 */
[----:B01----:R-:W-:Y:S01]  /*66a0*/  ENDCOLLECTIVE ;  /* 0x000000000000791b */ /* 0x003fe20003800000 */
.L_x_30254:
[----:B------:R-:W-:Y:S01]  /*66b0*/  IMAD.MOV.U32 R228, RZ, RZ, 0x4 ;  /* 0x00000004ffe47424 */ /* 0x000fe200078e00ff */
[----:B------:R-:W-:-:S05]  /*66c0*/  MOV R222, R225 ;  /* 0x000000e100de7202 */ /* 0x000fca0000000f00 */
[----:B------:R-:W-:-:S05]  /*66d0*/  FADD.FTZ R222, R221, R222 ;  /* 0x000000deddde7221 */ /* 0x000fca0000010000 */
[----:B------:R-:W-:-:S07]  /*66e0*/  MOV R227, R222 ;  /* 0x000000de00e37202 */ /* 0x000fce0000000f00 */
[----:B------:R-:W-:Y:S05]  /*66f0*/  WARPSYNC.COLLECTIVE R226, `(.L_x_30255) ;  /* 0x00000000e2087348 */ /* 0x000fea0003c00000 */
[----:B------:R0:W1:Y:S02]  /*6700*/  SHFL.BFLY P6, R225, R227, R228, R229 ;  /* 0x0c0000e4e3e17389 */ /* 0x00006400000c00e5 */
[----:B01----:R-:W-:Y:S01]  /*6710*/  ENDCOLLECTIVE ;  /* 0x000000000000791b */ /* 0x003fe20003800000 */
.L_x_30255:
[----:B------:R-:W-:Y:S01]  /*6720*/  HFMA2.MMA R228, -RZ, RZ, 0, 4.76837158203125e-07 ;  /* 0x00000008ffe47435 */ /* 0x000fe200000001ff */
[----:B------:R-:W-:-:S05]  /*6730*/  MOV R223, R225 ;  /* 0x000000e100df7202 */ /* 0x000fca0000000f00 */
[----:B------:R-:W-:-:S05]  /*6740*/  FADD.FTZ R223, R222, R223 ;  /* 0x000000dfdedf7221 */ /* 0x000fca0000010000 */
[----:B------:R-:W-:-:S07]  /*6750*/  MOV R227, R223 ;  /* 0x000000df00e37202 */ /* 0x000fce0000000f00 */
[----:B------:R-:W-:Y:S05]  /*6760*/  WARPSYNC.COLLECTIVE R226, `(.L_x_30256) ;  /* 0x00000000e2087348 */ /* 0x000fea0003c00000 */
[----:B------:R0:W1:Y:S02]  /*6770*/  SHFL.BFLY P6, R225, R227, R228, R229 ;  /* 0x0c0000e4e3e17389 */ /* 0x00006400000c00e5 */
[----:B01----:R-:W-:Y:S01]  /*6780*/  ENDCOLLECTIVE ;  /* 0x000000000000791b */ /* 0x003fe20003800000 */
.L_x_30256:
[----:B------:R-:W-:Y:S01]  /*6790*/  HFMA2.MMA R228, -RZ, RZ, 0, 9.5367431640625e-07 ;  /* 0x00000010ffe47435 */ /* 0x000fe200000001ff */
[----:B------:R-:W-:-:S05]  /*67a0*/  MOV R224, R225 ;  /* 0x000000e100e07202 */ /* 0x000fca0000000f00 */
[----:B------:R-:W-:-:S05]  /*67b0*/  FADD.FTZ R224, R223, R224 ;  /* 0x000000e0dfe07221 */ /* 0x000fca0000010000 */
[----:B------:R-:W-:-:S07]  /*67c0*/  MOV R227, R224 ;  /* 0x000000e000e37202 */ /* 0x000fce0000000f00 */
[----:B------:R-:W-:Y:S05]  /*67d0*/  WARPSYNC.COLLECTIVE R226, `(.L_x_30257) ;  /* 0x00000000e2087348 */ /* 0x000fea0003c00000 */
[----:B------:R0:W1:Y:S02]  /*67e0*/  SHFL.BFLY P6, R225, R227, R228, R229 ;  /* 0x0c0000e4e3e17389 */ /* 0x00006400000c00e5 */
[----:B01----:R-:W-:Y:S01]  /*67f0*/  ENDCOLLECTIVE ;  /* 0x000000000000791b */ /* 0x003fe20003800000 */
.L_x_30257:
[----:B------:R-:W-:Y:S05]  /*6800*/  BRA `(.L_x_30258) ;  /* 0xffffffe000c07947 */ /* 0x000fea000383ffff */
.L_x_30259:
        /* <DEDUP_REMOVED lines=15> */
.L_x_33700:


//--------------------- .text._ZN10layer_norm31ln_parallel_residual_fwd_kernelINS_13Kernel_traitsIfffffjLj1280ELj1ELj4ELj1ELj16ENS_18Kernel_traits_baseILj1280EfffffjLj128EEEEELb0ELb0ELb1EEEvNS_9FwdParamsE --------------------------
	.section	.text._ZN10layer_norm31ln_parallel_residual_fwd_kernelINS_13Kernel_traitsIfffffjLj1280ELj1ELj4ELj1ELj16ENS_18Kernel_traits_baseILj1280EfffffjLj128EEEEELb0ELb0ELb1EEEvNS_9FwdParamsE,"ax",@progbits
	.align	128
        .global         _ZN10layer_norm31ln_parallel_residual_fwd_kernelINS_13Kernel_traitsIfffffjLj1280ELj1ELj4ELj1ELj16ENS_18Kernel_traits_baseILj1280EfffffjLj128EEEEELb0ELb0ELb1EEEvNS_9FwdParamsE
        .type           _ZN10layer_norm31ln_parallel_residual_fwd_kernelINS_13Kernel_traitsIfffffjLj1280ELj1ELj4ELj1ELj16ENS_18Kernel_traits_baseILj1280EfffffjLj128EEEEELb0ELb0ELb1EEEvNS_9FwdParamsE,@function
        .size           _ZN10layer_norm31ln_parallel_residual_fwd_kernelINS_13Kernel_traitsIfffffjLj1280ELj1ELj4ELj1ELj16ENS_18Kernel_traits_baseILj1280EfffffjLj128EEEEELb0ELb0ELb1EEEvNS_9FwdParamsE,(.L_x_33701 - _ZN10layer_norm31ln_parallel_residual_fwd_kernelINS_13Kernel_traitsIfffffjLj1280ELj1ELj4ELj1ELj16ENS_18Kernel_traits_baseILj1280EfffffjLj128EEEEELb0ELb0ELb1EEEvNS_9FwdParamsE)
        .other          _ZN10layer_norm31ln_parallel_residual_fwd_kernelINS_13Kernel_traitsIfffffjLj1280ELj1ELj4ELj1ELj16ENS_18Kernel_traits_baseILj1280EfffffjLj128EEEEELb0ELb0ELb1EEEvNS_9FwdParamsE,@"STO_CUDA_ENTRY STV_DEFAULT"
_ZN10layer_norm31ln_parallel_residual_fwd_kernelINS_13Kernel_traitsIfffffjLj1280ELj1ELj4ELj1ELj16ENS_18Kernel_traits_baseILj1280EfffffjLj128EEEEELb0ELb0ELb1EEEvNS_9FwdParamsE:
.text._ZN10layer_norm31ln_parallel_residual_fwd_kernelINS_13Kernel_traitsIfffffjLj1280ELj1ELj4ELj1ELj16ENS_18Kernel_traits_baseILj1280EfffffjLj128EEEEELb0ELb0ELb1EEEvNS_9FwdParamsE:
[----:B------:R-:W-:Y:S01]  /*0000*/  LDC R1, c[0x0][0x28] ;  /* 0x00000a00ff017b82 */ /* 0x000fe20000000800 */
[----:B------:R-:W0:Y:S01]  /*0010*/  S2R R0, SR_TID.X ;  /* 0x0000000000007919 */ /* 0x000e220000002100 */
[----:B------:R-:W-:-:S06]  /*0020*/  ULDC.64 UR6, c[0x0][0x2c8] ;  /* 0x0000b20000067ab9 */ /* 0x000fcc0000000a00 */
[----:B------:R-:W1:Y:S01]  /*0030*/  LDC.64 R36, c[0x0][0x260] ;  /* 0x00009800ff247b82 */ /* 0x000e620000000a00 */
[----:B------:R-:W-:Y:S01]  /*0040*/  ISETP.NE.U32.AND P1, PT, RZ, UR6, PT ;  /* 0x00000006ff007c0c */ /* 0x000fe2000bf25070 */
[----:B------:R-:W2:Y:S01]  /*0050*/  S2R R5, SR_CTAID.X ;  /* 0x0000000000057919 */ /* 0x000ea20000002500 */
[----:B------:R-:W-:Y:S01]  /*0060*/  ULDC.64 UR4, c[0x0][0x260] ;  /* 0x0000980000047ab9 */ /* 0x000fe20000000a00 */
[----:B------:R-:W-:Y:S02]  /*0070*/  CS2R R188, SRZ ;  /* 0x0000000000bc7805 */ /* 0x000fe4000001ff00 */
[----:B------:R-:W-:Y:S02]  /*0080*/  ISETP.NE.AND.EX P1, PT, RZ, UR7, PT, P1 ;  /* 0x00000007ff007c0c */ /* 0x000fe4000bf25310 */
[----:B------:R-:W-:Y:S02]  /*0090*/  CS2R R190, SRZ ;  /* 0x0000000000be7805 */ /* 0x000fe4000001ff00 */
[----:B------:R-:W-:Y:S01]  /*00a0*/  CS2R R184, SRZ ;  /* 0x0000000000b87805 */ /* 0x000fe2000001ff00 */
[----:B------:R-:W3:Y:S01]  /*00b0*/  LDC.64 R192, c[0x0][0x228] ;  /* 0x00008a00ffc07b82 */ /* 0x000ee20000000a00 */
[----:B------:R-:W-:-:S02]  /*00c0*/  CS2R R186, SRZ ;  /* 0x0000000000ba7805 */ /* 0x000fc4000001ff00 */
[----:B------:R-:W-:Y:S02]  /*00d0*/  CS2R R180, SRZ ;  /* 0x0000000000b47805 */ /* 0x000fe4000001ff00 */
[----:B------:R-:W-:Y:S02]  /*00e0*/  CS2R R182, SRZ ;  /* 0x0000000000b67805 */ /* 0x000fe4000001ff00 */
[----:B0-----:R-:W-:Y:S02]  /*00f0*/  SHF.R.U32.HI R2, RZ, 0x5, R0 ;  /* 0x00000005ff027819 */ /* 0x001fe40000011600 */
[C---:B------:R-:W-:Y:S02]  /*0100*/  SHF.L.U32 R3, R0.reuse, 0x4, RZ ;  /* 0x0000000400037819 */ /* 0x040fe400000006ff */
[----:B------:R-:W-:Y:S02]  /*0110*/  LOP3.LUT R0, R0, 0x1f, RZ, 0xc0, !PT ;  /* 0x0000001f00007812 */ /* 0x000fe400078ec0ff */
[----:B------:R-:W-:-:S02]  /*0120*/  LOP3.LUT R108, R3, 0x1f0, RZ, 0xc0, !PT ;  /* 0x000001f0036c7812 */ /* 0x000fc400078ec0ff */
[C---:B------:R-:W-:Y:S02]  /*0130*/  LOP3.LUT R101, R0.reuse, 0x20, RZ, 0xfc, !PT ;  /* 0x0000002000657812 */ /* 0x040fe400078efcff */
[C---:B------:R-:W-:Y:S02]  /*0140*/  LOP3.LUT R93, R0.reuse, 0x40, RZ, 0xfc, !PT ;  /* 0x00000040005d7812 */ /* 0x040fe400078efcff */
[C---:B------:R-:W-:Y:S02]  /*0150*/  LOP3.LUT R85, R0.reuse, 0x60, RZ, 0xfc, !PT ;  /* 0x0000006000557812 */ /* 0x040fe400078efcff */
[C---:B------:R-:W-:Y:S02]  /*0160*/  LOP3.LUT R77, R0.reuse, 0x80, RZ, 0xfc, !PT ;  /* 0x00000080004d7812 */ /* 0x040fe400078efcff */
[----:B------:R-:W-:Y:S02]  /*0170*/  @P1 LEA R4, P2, R0, UR6, 0x4 ;  /* 0x0000000600041c11 */ /* 0x000fe4000f8420ff */
[----:B------:R-:W-:-:S02]  /*0180*/  @P1 LEA R8, P4, R101, UR6, 0x4 ;  /* 0x0000000665081c11 */ /* 0x000fc4000f8820ff */
[----:B------:R-:W-:Y:S02]  /*0190*/  @P1 LEA R12, P6, R93, UR6, 0x4 ;  /* 0x000000065d0c1c11 */ /* 0x000fe4000f8c20ff */
[----:B------:R-:W-:Y:S02]  /*01a0*/  @P1 LEA R16, P5, R85, UR6, 0x4 ;  /* 0x0000000655101c11 */ /* 0x000fe4000f8a20ff */
[----:B------:R-:W-:Y:S02]  /*01b0*/  @P1 LEA R20, P3, R77, UR6, 0x4 ;  /* 0x000000064d141c11 */ /* 0x000fe4000f8620ff */
[C---:B------:R-:W-:Y:S02]  /*01c0*/  LOP3.LUT R69, R0.reuse, 0xa0, RZ, 0xfc, !PT ;  /* 0x000000a000457812 */ /* 0x040fe400078efcff */
[C---:B------:R-:W-:Y:S02]  /*01d0*/  LOP3.LUT R61, R0.reuse, 0xc0, RZ, 0xfc, !PT ;  /* 0x000000c0003d7812 */ /* 0x040fe400078efcff */
[----:B------:R-:W-:-:S02]  /*01e0*/  LOP3.LUT R53, R0, 0xe0, RZ, 0xfc, !PT ;  /* 0x000000e000357812 */ /* 0x000fc400078efcff */
[C---:B------:R-:W-:Y:S02]  /*01f0*/  LOP3.LUT R45, R0.reuse, 0x100, RZ, 0xfc, !PT ;  /* 0x00000100002d7812 */ /* 0x040fe400078efcff */
[----:B------:R-:W-:Y:S02]  /*0200*/  LOP3.LUT R3, R0, 0x120, RZ, 0xfc, !PT ;  /* 0x0000012000037812 */ /* 0x000fe400078efcff */
[----:B--2---:R-:W-:Y:S02]  /*0210*/  LEA R2, R5, R2, 0x2 ;  /* 0x0000000205027211 */ /* 0x004fe400078e10ff */
[----:B------:R-:W-:Y:S02]  /*0220*/  @P1 IADD3.X R5, RZ, UR7, RZ, P2, !PT ;  /* 0x00000007ff051c10 */ /* 0x000fe400097fe4ff */
[----:B------:R-:W-:Y:S02]  /*0230*/  @P1 LEA.HI.X R9, R101, UR7, RZ, 0x4, P4 ;  /* 0x0000000765091c11 */ /* 0x000fe4000a0f24ff */
[----:B------:R-:W-:-:S02]  /*0240*/  @P1 LEA.HI.X R13, R93, UR7, RZ, 0x4, P6 ;  /* 0x000000075d0d1c11 */ /* 0x000fc4000b0f24ff */
[----:B------:R-:W-:Y:S02]  /*0250*/  @P1 LEA.HI.X R17, R85, UR7, RZ, 0x4, P5 ;  /* 0x0000000755111c11 */ /* 0x000fe4000a8f24ff */
[----:B------:R-:W-:Y:S02]  /*0260*/  @P1 LEA.HI.X R21, R77, UR7, RZ, 0x4, P3 ;  /* 0x000000074d151c11 */ /* 0x000fe400098f24ff */
[----:B------:R-:W-:Y:S02]  /*0270*/  @P1 LEA R24, P2, R69, UR6, 0x4 ;  /* 0x0000000645181c11 */ /* 0x000fe4000f8420ff */
[----:B------:R-:W-:Y:S02]  /*0280*/  @P1 LEA R28, P4, R61, UR6, 0x4 ;  /* 0x000000063d1c1c11 */ /* 0x000fe4000f8820ff */
[----:B------:R-:W-:Y:S02]  /*0290*/  @P1 LEA R34, P6, R53, UR6, 0x4 ;  /* 0x0000000635221c11 */ /* 0x000fe4000f8c20ff */
[----:B------:R-:W-:-:S02]  /*02a0*/  @P1 LEA R42, P5, R45, UR6, 0x4 ;  /* 0x000000062d2a1c11 */ /* 0x000fc4000f8a20ff */
[----:B------:R-:W-:Y:S02]  /*02b0*/  @P1 LEA R50, P3, R3, UR6, 0x4 ;  /* 0x0000000603321c11 */ /* 0x000fe4000f8620ff */
[----:B------:R-:W-:Y:S02]  /*02c0*/  IADD3 R108, P0, R108, UR4, RZ ;  /* 0x000000046c6c7c10 */ /* 0x000fe4000ff1e0ff */
[----:B------:R-:W-:Y:S02]  /*02d0*/  @P1 LEA.HI.X R25, R69, UR7, RZ, 0x4, P2 ;  /* 0x0000000745191c11 */ /* 0x000fe400090f24ff */
[----:B------:R-:W-:Y:S02]  /*02e0*/  @P1 LEA.HI.X R29, R61, UR7, RZ, 0x4, P4 ;  /* 0x000000073d1d1c11 */ /* 0x000fe4000a0f24ff */
[----:B------:R-:W-:Y:S02]  /*02f0*/  @P1 LEA.HI.X R35, R53, UR7, RZ, 0x4, P6 ;  /* 0x0000000735231c11 */ /* 0x000fe4000b0f24ff */
[----:B------:R-:W-:-:S02]  /*0300*/  @P1 LEA.HI.X R43, R45, UR7, RZ, 0x4, P5 ;  /* 0x000000072d2b1c11 */ /* 0x000fc4000a8f24ff */
[----:B------:R-:W-:Y:S01]  /*0310*/  @P1 LEA.HI.X R51, R3, UR7, RZ, 0x4, P3 ;  /* 0x0000000703331c11 */ /* 0x000fe200098f24ff */
[----:B------:R-:W-:Y:S01]  /*0320*/  ULDC.64 UR6, c[0x0][0x2d0] ;  /* 0x0000b40000067ab9 */ /* 0x000fe20000000a00 */
[----:B------:R-:W-:Y:S02]  /*0330*/  SHF.L.U32 R6, R0, 0x4, RZ ;  /* 0x0000000400067819 */ /* 0x000fe400000006ff */
[----:B------:R-:W-:Y:S02]  /*0340*/  ISETP.NE.U32.AND P2, PT, RZ, UR6, PT ;  /* 0x00000006ff007c0c */ /* 0x000fe4000bf45070 */
[----:B------:R-:W-:Y:S01]  /*0350*/  IADD3.X R109, RZ, UR5, RZ, P0, !PT ;  /* 0x00000005ff6d7c10 */ /* 0x000fe200087fe4ff */
[----:B------:R-:W-:Y:S01]  /*0360*/  ULDC.64 UR4, c[0x0][0x268] ;  /* 0x00009a0000047ab9 */ /* 0x000fe20000000a00 */
[----:B------:R-:W-:Y:S02]  /*0370*/  SHF.L.U32 R10, R101, 0x4, RZ ;  /* 0x00000004650a7819 */ /* 0x000fe400000006ff */
[----:B------:R-:W-:-:S02]  /*0380*/  SHF.L.U32 R18, R85, 0x4, RZ ;  /* 0x0000000455127819 */ /* 0x000fc400000006ff */
[----:B------:R-:W-:Y:S02]  /*0390*/  ISETP.NE.AND.EX P2, PT, RZ, UR7, PT, P2 ;  /* 0x00000007ff007c0c */ /* 0x000fe4000bf45320 */
[----:B------:R-:W-:Y:S02]  /*03a0*/  IADD3 R104, P0, R6, UR4, RZ ;  /* 0x0000000406687c10 */ /* 0x000fe4000ff1e0ff */
[----:B------:R-:W-:Y:S02]  /*03b0*/  SHF.L.U32 R22, R77, 0x4, RZ ;  /* 0x000000044d167819 */ /* 0x000fe400000006ff */
[----:B------:R-:W-:Y:S01]  /*03c0*/  SHF.R.U32.HI R11, RZ, 0x1c, R101 ;  /* 0x0000001cff0b7819 */ /* 0x000fe20000011665 */
[----:B-1----:R-:W-:Y:S01]  /*03d0*/  IMAD.WIDE.U32 R100, R101, 0x10, R36 ;  /* 0x0000001065647825 */ /* 0x002fe200078e0024 */
[----:B------:R-:W-:Y:S02]  /*03e0*/  SHF.R.U32.HI R19, RZ, 0x1c, R85 ;  /* 0x0000001cff137819 */ /* 0x000fe40000011655 */
[----:B------:R-:W-:Y:S01]  /*03f0*/  IADD3 R96, P4, R10, UR4, RZ ;  /* 0x000000040a607c10 */ /* 0x000fe2000ff9e0ff */
[----:B------:R-:W-:Y:S01]  /*0400*/  IMAD.WIDE.U32 R84, R85, 0x10, R36 ;  /* 0x0000001055547825 */ /* 0x000fe200078e0024 */
[----:B------:R-:W-:-:S02]  /*0410*/  IADD3 R80, P3, R18, UR4, RZ ;  /* 0x0000000412507c10 */ /* 0x000fc4000ff7e0ff */
[----:B------:R-:W-:Y:S02]  /*0420*/  SHF.L.U32 R14, R93, 0x4, RZ ;  /* 0x000000045d0e7819 */ /* 0x000fe400000006ff */
[----:B------:R-:W-:Y:S02]  /*0430*/  SHF.L.U32 R26, R69, 0x4, RZ ;  /* 0x00000004451a7819 */ /* 0x000fe400000006ff */
[----:B------:R-:W-:Y:S02]  /*0440*/  SHF.L.U32 R38, R53, 0x4, RZ ;  /* 0x0000000435267819 */ /* 0x000fe400000006ff */
[----:B------:R-:W-:Y:S02]  /*0450*/  IADD3.X R105, RZ, UR5, RZ, P0, !PT ;  /* 0x00000005ff697c10 */ /* 0x000fe400087fe4ff */
[----:B------:R-:W-:Y:S01]  /*0460*/  SHF.R.U32.HI R23, RZ, 0x1c, R77 ;  /* 0x0000001cff177819 */ /* 0x000fe2000001164d */
[----:B------:R-:W-:Y:S01]  /*0470*/  IMAD.WIDE.U32 R76, R77, 0x10, R36 ;  /* 0x000000104d4c7825 */ /* 0x000fe200078e0024 */
[----:B------:R-:W-:-:S02]  /*0480*/  IADD3 R72, P0, R22, UR4, RZ ;  /* 0x0000000416487c10 */ /* 0x000fc4000ff1e0ff */
[----:B------:R-:W-:Y:S02]  /*0490*/  SHF.L.U32 R46, R45, 0x4, RZ ;  /* 0x000000042d2e7819 */ /* 0x000fe400000006ff */
[----:B------:R-:W-:Y:S02]  /*04a0*/  IADD3.X R97, R11, UR5, RZ, P4, !PT ;  /* 0x000000050b617c10 */ /* 0x000fe4000a7fe4ff */
[----:B------:R-:W-:Y:S02]  /*04b0*/  IADD3.X R81, R19, UR5, RZ, P3, !PT ;  /* 0x0000000513517c10 */ /* 0x000fe40009ffe4ff */
[----:B------:R-:W-:Y:S01]  /*04c0*/  SHF.R.U32.HI R15, RZ, 0x1c, R93 ;  /* 0x0000001cff0f7819 */ /* 0x000fe2000001165d */
[----:B------:R-:W-:Y:S01]  /*04d0*/  IMAD.WIDE.U32 R92, R93, 0x10, R36 ;  /* 0x000000105d5c7825 */ /* 0x000fe200078e0024 */
[----:B------:R-:W-:Y:S02]  /*04e0*/  SHF.R.U32.HI R27, RZ, 0x1c, R69 ;  /* 0x0000001cff1b7819 */ /* 0x000fe40000011645 */
[----:B------:R-:W-:Y:S01]  /*04f0*/  SHF.R.U32.HI R39, RZ, 0x1c, R53 ;  /* 0x0000001cff277819 */ /* 0x000fe20000011635 */
[----:B------:R-:W-:Y:S01]  /*0500*/  IMAD.WIDE.U32 R68, R69, 0x10, R36 ;  /* 0x0000001045447825 */ /* 0x000fe200078e0024 */
[----:B------:R-:W-:-:S02]  /*0510*/  IADD3 R88, P5, R14, UR4, RZ ;  /* 0x000000040e587c10 */ /* 0x000fc4000ffbe0ff */
[----:B------:R-:W-:Y:S01]  /*0520*/  IADD3 R64, P4, R26, UR4, RZ ;  /* 0x000000041a407c10 */ /* 0x000fe2000ff9e0ff */
[----:B------:R-:W-:Y:S01]  /*0530*/  IMAD.WIDE.U32 R52, R53, 0x10, R36 ;  /* 0x0000001035347825 */ /* 0x000fe200078e0024 */
[----:B------:R-:W-:Y:S02]  /*0540*/  IADD3 R48, P3, R38, UR4, RZ ;  /* 0x0000000426307c10 */ /* 0x000fe4000ff7e0ff */
[----:B------:R-:W-:Y:S02]  /*0550*/  SHF.L.U32 R30, R61, 0x4, RZ ;  /* 0x000000043d1e7819 */ /* 0x000fe400000006ff */
[----:B------:R-:W-:Y:S02]  /*0560*/  SHF.L.U32 R54, R3, 0x4, RZ ;  /* 0x0000000403367819 */ /* 0x000fe400000006ff */
[----:B------:R-:W-:Y:S02]  /*0570*/  IADD3.X R73, R23, UR5, RZ, P0, !PT ;  /* 0x0000000517497c10 */ /* 0x000fe400087fe4ff */
[----:B------:R-:W-:Y:S01]  /*0580*/  SHF.R.U32.HI R31, RZ, 0x1c, R61 ;  /* 0x0000001cff1f7819 */ /* 0x000fe2000001163d */
[----:B------:R-:W-:Y:S01]  /*0590*/  IMAD.WIDE.U32 R60, R61, 0x10, R36 ;  /* 0x000000103d3c7825 */ /* 0x000fe200078e0024 */
[----:B------:R-:W-:-:S02]  /*05a0*/  SHF.R.U32.HI R47, RZ, 0x1c, R45 ;  /* 0x0000001cff2f7819 */ /* 0x000fc4000001162d */
[----:B------:R-:W-:Y:S01]  /*05b0*/  IADD3 R40, P0, R46, UR4, RZ ;  /* 0x000000042e287c10 */ /* 0x000fe2000ff1e0ff */
[--C-:B------:R-:W-:Y:S01]  /*05c0*/  IMAD.WIDE.U32 R44, R45, 0x10, R36.reuse ;  /* 0x000000102d2c7825 */ /* 0x100fe200078e0024 */
[----:B------:R-:W-:Y:S02]  /*05d0*/  IADD3.X R89, R15, UR5, RZ, P5, !PT ;  /* 0x000000050f597c10 */ /* 0x000fe4000affe4ff */
[----:B------:R-:W-:Y:S01]  /*05e0*/  IADD3.X R65, R27, UR5, RZ, P4, !PT ;  /* 0x000000051b417c10 */ /* 0x000fe2000a7fe4ff */
[----:B------:R-:W-:Y:S01]  /*05f0*/  IMAD.WIDE.U32 R36, R3, 0x10, R36 ;  /* 0x0000001003247825 */ /* 0x000fe200078e0024 */
[----:B------:R-:W-:Y:S02]  /*0600*/  IADD3.X R49, R39, UR5, RZ, P3, !PT ;  /* 0x0000000527317c10 */ /* 0x000fe40009ffe4ff */
[----:B------:R-:W-:Y:S02]  /*0610*/  SHF.R.U32.HI R3, RZ, 0x1c, R3 ;  /* 0x0000001cff037819 */ /* 0x000fe40000011603 */
[----:B------:R-:W-:-:S02]  /*0620*/  IADD3 R56, P5, R30, UR4, RZ ;  /* 0x000000041e387c10 */ /* 0x000fc4000ffbe0ff */
[----:B------:R-:W-:Y:S02]  /*0630*/  IADD3 R32, P4, R54, UR4, RZ ;  /* 0x0000000436207c10 */ /* 0x000fe4000ff9e0ff */
[----:B------:R-:W-:Y:S02]  /*0640*/  @P2 IADD3 R10, P3, R10, UR6, RZ ;  /* 0x000000060a0a2c10 */ /* 0x000fe4000ff7e0ff */
[----:B------:R-:W-:Y:S02]  /*0650*/  IADD3.X R41, R47, UR5, RZ, P0, !PT ;  /* 0x000000052f297c10 */ /* 0x000fe400087fe4ff */
[----:B------:R-:W-:Y:S02]  /*0660*/  @P2 IADD3 R6, P0, R6, UR6, RZ ;  /* 0x0000000606062c10 */ /* 0x000fe4000ff1e0ff */
[----:B------:R-:W-:Y:S02]  /*0670*/  IADD3.X R57, R31, UR5, RZ, P5, !PT ;  /* 0x000000051f397c10 */ /* 0x000fe4000affe4ff */
[----:B------:R-:W-:Y:S01]  /*0680*/  IADD3.X R33, R3, UR5, RZ, P4, !PT ;  /* 0x0000000503217c10 */ /* 0x000fe2000a7fe4ff */
[----:B------:R-:W-:Y:S01]  /*0690*/  ULDC.64 UR4, c[0x0][0x230] ;  /* 0x00008c0000047ab9 */ /* 0x000fe20000000a00 */
[----:B------:R-:W-:-:S02]  /*06a0*/  @P2 IADD3.X R11, R11, UR7, RZ, P3, !PT ;  /* 0x000000070b0b2c10 */ /* 0x000fc40009ffe4ff */
[----:B------:R-:W-:Y:S02]  /*06b0*/  @P2 IADD3 R14, P5, R14, UR6, RZ ;  /* 0x000000060e0e2c10 */ /* 0x000fe4000ffbe0ff */
[----:B------:R-:W-:Y:S02]  /*06c0*/  @P2 IADD3 R18, P4, R18, UR6, RZ ;  /* 0x0000000612122c10 */ /* 0x000fe4000ff9e0ff */
[----:B------:R-:W-:Y:S02]  /*06d0*/  @P2 IADD3 R26, P3, R26, UR6, RZ ;  /* 0x000000061a1a2c10 */ /* 0x000fe4000ff7e0ff */
[----:B------:R-:W-:Y:S02]  /*06e0*/  @P2 IADD3.X R7, RZ, UR7, RZ, P0, !PT ;  /* 0x00000007ff072c10 */ /* 0x000fe400087fe4ff */
[----:B------:R-:W-:Y:S02]  /*06f0*/  @P2 IADD3 R22, P0, R22, UR6, RZ ;  /* 0x0000000616162c10 */ /* 0x000fe4000ff1e0ff */
[----:B------:R-:W-:-:S02]  /*0700*/  @P2 IADD3.X R15, R15, UR7, RZ, P5, !PT ;  /* 0x000000070f0f2c10 */ /* 0x000fc4000affe4ff */
[----:B------:R-:W-:Y:S02]  /*0710*/  @P2 IADD3.X R19, R19, UR7, RZ, P4, !PT ;  /* 0x0000000713132c10 */ /* 0x000fe4000a7fe4ff */
[----:B------:R-:W-:Y:S02]  /*0720*/  @P2 IADD3.X R27, R27, UR7, RZ, P3, !PT ;  /* 0x000000071b1b2c10 */ /* 0x000fe40009ffe4ff */
[----:B------:R-:W-:Y:S02]  /*0730*/  @P2 IADD3 R30, P5, R30, UR6, RZ ;  /* 0x000000061e1e2c10 */ /* 0x000fe4000ffbe0ff */
[----:B------:R-:W-:Y:S02]  /*0740*/  @P2 IADD3 R38, P4, R38, UR6, RZ ;  /* 0x0000000626262c10 */ /* 0x000fe4000ff9e0ff */
[----:B------:R-:W-:Y:S02]  /*0750*/  @P2 IADD3 R46, P6, R46, UR6, RZ ;  /* 0x000000062e2e2c10 */ /* 0x000fe4000ffde0ff */
[----:B------:R-:W-:-:S02]  /*0760*/  @P2 IADD3 R54, P3, R54, UR6, RZ ;  /* 0x0000000636362c10 */ /* 0x000fc4000ff7e0ff */
[----:B------:R-:W-:Y:S02]  /*0770*/  CS2R R150, SRZ ;  /* 0x0000000000967805 */ /* 0x000fe4000001ff00 */
[----:B------:R-:W-:Y:S02]  /*0780*/  @P2 IADD3.X R23, R23, UR7, RZ, P0, !PT ;  /* 0x0000000717172c10 */ /* 0x000fe400087fe4ff */
[----:B------:R-:W-:Y:S02]  /*0790*/  CS2R R148, SRZ ;  /* 0x0000000000947805 */ /* 0x000fe4000001ff00 */
[----:B---3--:R-:W-:Y:S02]  /*07a0*/  LOP3.LUT P0, RZ, R192, UR4, RZ, 0xfc, !PT ;  /* 0x00000004c0ff7c12 */ /* 0x008fe4000f80fcff */
        /* <DEDUP_REMOVED lines=18> */
[----:B------:R-:W-:Y:S02]  /*08d0*/  @P2 IADD3.X R31, R31, UR7, RZ, P5, !PT ;  /* 0x000000071f1f2c10 */ /* 0x000fe4000affe4ff */
[----:B------:R-:W-:-:S02]  /*08e0*/  CS2R R176, SRZ ;  /* 0x0000000000b07805 */ /* 0x000fc4000001ff00 */
[----:B------:R-:W-:Y:S02]  /*08f0*/  @P2 IADD3.X R39, R39, UR7, RZ, P4, !PT ;  /* 0x0000000727272c10 */ /* 0x000fe4000a7fe4ff */
[----:B------:R-:W-:Y:S02]  /*0900*/  CS2R R178, SRZ ;  /* 0x0000000000b27805 */ /* 0x000fe4000001ff00 */
[----:B------:R-:W-:Y:S02]  /*0910*/  @P2 IADD3.X R47, R47, UR7, RZ, P6, !PT ;  /* 0x000000072f2f2c10 */ /* 0x000fe4000b7fe4ff */
[----:B------:R-:W-:Y:S02]  /*0920*/  CS2R R172, SRZ ;  /* 0x0000000000ac7805 */ /* 0x000fe4000001ff00 */
[----:B------:R-:W-:Y:S02]  /*0930*/  @P2 IADD3.X R55, R3, UR7, RZ, P3, !PT ;  /* 0x0000000703372c10 */ /* 0x000fe40009ffe4ff */
[----:B------:R-:W-:-:S02]  /*0940*/  CS2R R174, SRZ ;  /* 0x0000000000ae7805 */ /* 0x000fc4000001ff00 */
[----:B------:R-:W-:Y:S01]  /*0950*/  LOP3.LUT P0, RZ, R193, UR5, RZ, 0xfc, P0 ;  /* 0x00000005c1ff7c12 */ /* 0x000fe2000800fcff */
[----:B------:R-:W-:Y:S01]  /*0960*/  ULDC.64 UR4, c[0x0][0x208] ;  /* 0x0000820000047ab9 */ /* 0x000fe20000000a00 */
[----:B------:R-:W-:Y:S01]  /*0970*/  CS2R R168, SRZ ;  /* 0x0000000000a87805 */ /* 0x000fe2000001ff00 */
[----:B------:R0:W5:Y:S01]  /*0980*/  @P2 LDG.E.128 R148, desc[UR4][R6.64] ;  /* 0x0000000406942981 */ /* 0x000162000c1e1d00 */
[----:B------:R-:W-:Y:S02]  /*0990*/  CS2R R170, SRZ ;  /* 0x0000000000aa7805 */ /* 0x000fe4000001ff00 */
[----:B------:R-:W-:Y:S02]  /*09a0*/  CS2R R164, SRZ ;  /* 0x0000000000a47805 */ /* 0x000fe4000001ff00 */
[----:B------:R-:W-:Y:S01]  /*09b0*/  CS2R R166, SRZ ;  /* 0x0000000000a67805 */ /* 0x000fe2000001ff00 */
[----:B------:R0:W5:Y:S01]  /*09c0*/  @P2 LDG.E.128 R144, desc[UR4][R10.64] ;  /* 0x000000040a902981 */ /* 0x000162000c1e1d00 */
[----:B------:R-:W-:-:S02]  /*09d0*/  CS2R R160, SRZ ;  /* 0x0000000000a07805 */ /* 0x000fc4000001ff00 */
[----:B------:R-:W-:Y:S02]  /*09e0*/  CS2R R162, SRZ ;  /* 0x0000000000a27805 */ /* 0x000fe4000001ff00 */
[----:B------:R-:W-:Y:S01]  /*09f0*/  CS2R R156, SRZ ;  /* 0x00000000009c7805 */ /* 0x000fe2000001ff00 */
[----:B------:R0:W5:Y:S01]  /*0a00*/  @P2 LDG.E.128 R140, desc[UR4][R14.64] ;  /* 0x000000040e8c2981 */ /* 0x000162000c1e1d00 */
[----:B------:R-:W-:Y:S02]  /*0a10*/  CS2R R158, SRZ ;  /* 0x00000000009e7805 */ /* 0x000fe4000001ff00 */
[----:B------:R-:W-:Y:S02]  /*0a20*/  CS2R R152, SRZ ;  /* 0x0000000000987805 */ /* 0x000fe4000001ff00 */
[----:B------:R-:W-:Y:S01]  /*0a30*/  CS2R R154, SRZ ;  /* 0x00000000009a7805 */ /* 0x000fe2000001ff00 */
[----:B------:R0:W5:Y:S01]  /*0a40*/  @P2 LDG.E.128 R136, desc[UR4][R18.64] ;  /* 0x0000000412882981 */ /* 0x000162000c1e1d00 */
[----:B------:R-:W-:-:S03]  /*0a50*/  ULDC UR6, c[0x0][0x214] ;  /* 0x0000850000067ab9 */ /* 0x000fc60000000800 */
        /* <DEDUP_REMOVED lines=38> */
[----:B------:R-:W-:Y:S01]  /*0cc0*/  ISETP.NE.U32.AND P1, PT, R192, RZ, PT ;  /* 0x000000ffc000720c */ /* 0x000fe20003f25070 */
[----:B------:R-:W-:Y:S01]  /*0cd0*/  BSSY B0, `(.L_x_30260) ;  /* 0x00003b2000007945 */ /* 0x000fe20003800000 */
[----:B------:R-:W-:Y:S01]  /*0ce0*/  ULDC.U8 UR6, c[0x0][0x2a0] ;  /* 0x0000a80000067ab9 */ /* 0x000fe20000000000 */
[----:B------:R-:W-:Y:S01]  /*0cf0*/  ULDC UR7, c[0x0][0x2d8] ;  /* 0x0000b60000077ab9 */ /* 0x000fe20000000800 */
[----:B------:R-:W-:Y:S01]  /*0d00*/  ISETP.NE.AND.EX P1, PT, R193, RZ, PT, P1 ;  /* 0x000000ffc100720c */ /* 0x000fe20003f25310 */
[----:B------:R-:W-:Y:S01]  /*0d10*/  ULDC.64 UR14, c[0x0][0x230] ;  /* 0x00008c00000e7ab9 */ /* 0x000fe20000000a00 */
[----:B------:R-:W-:Y:S01]  /*0d20*/  ISETP.NE.AND P5, PT, RZ, UR6, PT ;  /* 0x00000006ff007c0c */ /* 0x000fe2000bfa5270 */
[----:B------:R-:W-:Y:S01]  /*0d30*/  ULDC UR6, c[0x0][0x218] ;  /* 0x0000860000067ab9 */ /* 0x000fe20000000800 */
[----:B------:R-:W-:Y:S01]  /*0d40*/  ULDC.64 UR12, c[0x0][0x228] ;  /* 0x00008a00000c7ab9 */ /* 0x000fe20000000a00 */
[----:B------:R-:W-:Y:S01]  /*0d50*/  ULDC.64 UR8, c[0x0][0x2b8] ;  /* 0x0000ae0000087ab9 */ /* 0x000fe20000000a00 */
[----:B------:R-:W-:-:S09]  /*0d60*/  ULDC.64 UR10, c[0x0][0x2c0] ;  /* 0x0000b000000a7ab9 */ /* 0x000fd20000000a00 */
.L_x_30422:
[----:B--2---:R-:W0:Y:S01]  /*0d70*/  LDC.64 R220, c[0x0][0x220] ;  /* 0x00008800ffdc7b82 */ /* 0x004e220000000a00 */
        /* <DEDUP_REMOVED lines=11> */
[----:B-----5:R0:W5:Y:S04]  /*0e30*/  @P1 LDG.E.128 R24, desc[UR4][R4.64] ;  /* 0x0000000404181981 */ /* 0x020168000c1e1d00 */
        /* <DEDUP_REMOVED lines=10> */
.L_x_30262:
[----:B-----5:R-:W-:Y:S01]  /*0ee0*/  FADD.FTZ R28, R20, R28 ;  /* 0x0000001c141c7221 */ /* 0x020fe20000010000 */
[----:B------:R-:W-:Y:S06]  /*0ef0*/  BRA `(.L_x_30263) ;  /* 0x0000000000087947 */ /* 0x000fec0003800000 */
.L_x_30261:
[----:B-----5:R-:W-:-:S04]  /*0f00*/  FADD.FTZ R28, R24, R28 ;  /* 0x0000001c181c7221 */ /* 0x020fc80000010000 */
[----:B------:R-:W-:-:S07]  /*0f10*/  @P2 FADD.FTZ R28, R20, R28 ;  /* 0x0000001c141c2221 */ /* 0x000fce0000010000 */
.L_x_30263:
[----:B-----5:R-:W-:-:S07]  /*0f20*/  MOV R16, R28 ;  /* 0x0000001c00107202 */ /* 0x020fce0000000f00 */
.L_x_30264:
[----:B------:R-:W-:Y:S05]  /*0f30*/  @P3 BRA `(.L_x_30265) ;  /* 0x00000000001c3947 */ /* 0x000fea0003800000 */
[----:B------:R-:W-:-:S04]  /*0f40*/  ISETP.NE.U32.AND P4, PT, RZ, UR14, PT ;  /* 0x0000000eff007c0c */ /* 0x000fc8000bf85070 */
[----:B------:R-:W-:-:S13]  /*0f50*/  ISETP.NE.AND.EX P4, PT, RZ, UR15, PT, P4 ;  /* 0x0000000fff007c0c */ /* 0x000fda000bf85340 */
[----:B------:R-:W-:Y:S05]  /*0f60*/  @P4 BRA `(.L_x_30266) ;  /* 0x0000000000084947 */ /* 0x000fea0003800000 */
[----:B------:R-:W-:Y:S05]  /*0f70*/  @P0 BRA `(.L_x_30267) ;  /* 0x0000000000140947 */ /* 0x000fea0003800000 */
[----:B------:R-:W-:Y:S05]  /*0f80*/  BRA `(.L_x_30268) ;  /* 0x0000000000147947 */ /* 0x000fea0003800000 */
.L_x_30266:
[----:B-----5:R-:W-:Y:S01]  /*0f90*/  FADD.FTZ R29, R21, R29 ;  /* 0x0000001d151d7221 */ /* 0x020fe20000010000 */
[----:B------:R-:W-:Y:S06]  /*0fa0*/  BRA `(.L_x_30267) ;  /* 0x0000000000087947 */ /* 0x000fec0003800000 */
.L_x_30265:
[----:B-----5:R-:W-:-:S04]  /*0fb0*/  FADD.FTZ R29, R25, R29 ;  /* 0x0000001d191d7221 */ /* 0x020fc80000010000 */
[----:B------:R-:W-:-:S07]  /*0fc0*/  @P2 FADD.FTZ R29, R21, R29 ;  /* 0x0000001d151d2221 */ /* 0x000fce0000010000 */
.L_x_30267:
[----:B-----5:R-:W-:-:S07]  /*0fd0*/  MOV R17, R29 ;  /* 0x0000001d00117202 */ /* 0x020fce0000000f00 */
.L_x_30268:
[----:B------:R-:W-:Y:S05]  /*0fe0*/  @P3 BRA `(.L_x_30269) ;  /* 0x00000000001c3947 */ /* 0x000fea0003800000 */
[----:B------:R-:W-:-:S04]  /*0ff0*/  ISETP.NE.U32.AND P4, PT, RZ, UR14, PT ;  /* 0x0000000eff007c0c */ /* 0x000fc8000bf85070 */
[----:B------:R-:W-:-:S13]  /*1000*/  ISETP.NE.AND.EX P4, PT, RZ, UR15, PT, P4 ;  /* 0x0000000fff007c0c */ /* 0x000fda000bf85340 */
[----:B------:R-:W-:Y:S05]  /*1010*/  @P4 BRA `(.L_x_30270) ;  /* 0x0000000000084947 */ /* 0x000fea0003800000 */
[----:B------:R-:W-:Y:S05]  /*1020*/  @P0 BRA `(.L_x_30271) ;  /* 0x0000000000140947 */ /* 0x000fea0003800000 */
[----:B------:R-:W-:Y:S05]  /*1030*/  BRA `(.L_x_30272) ;  /* 0x0000000000147947 */ /* 0x000fea0003800000 */
.L_x_30270:
[----:B-----5:R-:W-:Y:S01]  /*1040*/  FADD.FTZ R30, R22, R30 ;  /* 0x0000001e161e7221 */ /* 0x020fe20000010000 */
[----:B------:R-:W-:Y:S06]  /*1050*/  BRA `(.L_x_30271) ;  /* 0x0000000000087947 */ /* 0x000fec0003800000 */
.L_x_30269:
[----:B-----5:R-:W-:-:S04]  /*1060*/  FADD.FTZ R30, R26, R30 ;  /* 0x0000001e1a1e7221 */ /* 0x020fc80000010000 */
[----:B------:R-:W-:-:S07]  /*1070*/  @P2 FADD.FTZ R30, R22, R30 ;  /* 0x0000001e161e2221 */ /* 0x000fce0000010000 */
.L_x_30271:
[----:B-----5:R-:W-:-:S07]  /*1080*/  MOV R18, R30 ;  /* 0x0000001e00127202 */ /* 0x020fce0000000f00 */
.L_x_30272:
[----:B------:R-:W-:Y:S05]  /*1090*/  @P3 BRA `(.L_x_30273) ;  /* 0x00000000001c3947 */ /* 0x000fea0003800000 */
[----:B------:R-:W-:-:S04]  /*10a0*/  ISETP.NE.U32.AND P4, PT, RZ, UR14, PT ;  /* 0x0000000eff007c0c */ /* 0x000fc8000bf85070 */
[----:B------:R-:W-:-:S13]  /*10b0*/  ISETP.NE.AND.EX P4, PT, RZ, UR15, PT, P4 ;  /* 0x0000000fff007c0c */ /* 0x000fda000bf85340 */
[----:B------:R-:W-:Y:S05]  /*10c0*/  @P4 BRA `(.L_x_30274) ;  /* 0x0000000000084947 */ /* 0x000fea0003800000 */
[----:B------:R-:W-:Y:S05]  /*10d0*/  @P0 BRA `(.L_x_30275) ;  /* 0x0000000000140947 */ /* 0x000fea0003800000 */
[----:B------:R-:W-:Y:S05]  /*10e0*/  BRA `(.L_x_30276) ;  /* 0x0000000000147947 */ /* 0x000fea0003800000 */
.L_x_30274:
[----:B-----5:R-:W-:Y:S01]  /*10f0*/  FADD.FTZ R31, R23, R31 ;  /* 0x0000001f171f7221 */ /* 0x020fe20000010000 */
[----:B------:R-:W-:Y:S06]  /*1100*/  BRA `(.L_x_30275) ;  /* 0x0000000000087947 */ /* 0x000fec0003800000 */
.L_x_30273:
[----:B-----5:R-:W-:-:S04]  /*1110*/  FADD.FTZ R31, R27, R31 ;  /* 0x0000001f1b1f7221 */ /* 0x020fc80000010000 */
[----:B------:R-:W-:-:S07]  /*1120*/  @P2 FADD.FTZ R31, R23, R31 ;  /* 0x0000001f171f2221 */ /* 0x000fce0000010000 */
.L_x_30275:
[----:B-----5:R-:W-:-:S07]  /*1130*/  MOV R19, R31 ;  /* 0x0000001f00137202 */ /* 0x020fce0000000f00 */
.L_x_30276:
        /* <DEDUP_REMOVED lines=10> */
[----:B--2---:R-:W-:-:S03]  /*11e0*/  @P2 IMAD.WIDE.U32 R6, R224, 0x10, R6 ;  /* 0x00000010e0062825 */ /* 0x004fc600078e0006 */
[----:B------:R-:W5:Y:S04]  /*11f0*/  LDG.E.128 R12, desc[UR4][R12.64] ;  /* 0x000000040c0c7981 */ /* 0x000f68000c1e1d00 */
[----:B------:R0:W5:Y:S01]  /*1200*/  @P2 LDG.E.128 R20, desc[UR4][R6.64] ;  /* 0x0000000406142981 */ /* 0x000162000c1e1d00 */
[----:B------:R-:W-:Y:S05]  /*1210*/  @P3 BRA `(.L_x_30277) ;  /* 0x00000000001c3947 */ /* 0x000fea0003800000 */
[----:B------:R-:W-:-:S04]  /*1220*/  ISETP.NE.U32.AND P4, PT, RZ, UR14, PT ;  /* 0x0000000eff007c0c */ /* 0x000fc8000bf85070 */
[----:B------:R-:W-:-:S13]  /*1230*/  ISETP.NE.AND.EX P4, PT, RZ, UR15, PT, P4 ;  /* 0x0000000fff007c0c */ /* 0x000fda000bf85340 */
[----:B------:R-:W-:Y:S05]  /*1240*/  @P4 BRA `(.L_x_30278) ;  /* 0x0000000000084947 */ /* 0x000fea0003800000 */
[----:B------:R-:W-:Y:S05]  /*1250*/  @P0 BRA `(.L_x_30279) ;  /* 0x0000000000140947 */ /* 0x000fea0003800000 */
[----:B------:R-:W-:Y:S05]  /*1260*/  BRA `(.L_x_30280) ;  /* 0x0000000000147947 */ /* 0x000fea0003800000 */
.L_x_30278:
[----:B-----5:R-:W-:Y:S01]  /*1270*/  FADD.FTZ R12, R20, R12 ;  /* 0x0000000c140c7221 */ /* 0x020fe20000010000 */
[----:B------:R-:W-:Y:S06]  /*1280*/  BRA `(.L_x_30279) ;  /* 0x0000000000087947 */ /* 0x000fec0003800000 */
.L_x_30277:
[----:B-----5:R-:W-:-:S04]  /*1290*/  FADD.FTZ R12, R24, R12 ;  /* 0x0000000c180c7221 */ /* 0x020fc80000010000 */
[----:B------:R-:W-:-:S07]  /*12a0*/  @P2 FADD.FTZ R12, R20, R12 ;  /* 0x0000000c140c2221 */ /* 0x000fce0000010000 */
.L_x_30279:
[----:B0----5:R-:W-:-:S07]  /*12b0*/  MOV R16, R12 ;  /* 0x0000000c00107202 */ /* 0x021fce0000000f00 */
.L_x_30280:
[----:B------:R-:W-:Y:S05]  /*12c0*/  @P3 BRA `(.L_x_30281) ;  /* 0x00000000001c3947 */ /* 0x000fea0003800000 */
[----:B------:R-:W-:-:S04]  /*12d0*/  ISETP.NE.U32.AND P4, PT, RZ, UR14, PT ;  /* 0x0000000eff007c0c */ /* 0x000fc8000bf85070 */
[----:B------:R-:W-:-:S13]  /*12e0*/  ISETP.NE.AND.EX P4, PT, RZ, UR15, PT, P4 ;  /* 0x0000000fff007c0c */ /* 0x000fda000bf85340 */
[----:B------:R-:W-:Y:S05]  /*12f0*/  @P4 BRA `(.L_x_30282) ;  /* 0x0000000000084947 */ /* 0x000fea0003800000 */
[----:B------:R-:W-:Y:S05]  /*1300*/  @P0 BRA `(.L_x_30283) ;  /* 0x0000000000140947 */ /* 0x000fea0003800000 */
[----:B------:R-:W-:Y:S05]  /*1310*/  BRA `(.L_x_30284) ;  /* 0x0000000000147947 */ /* 0x000fea0003800000 */
.L_x_30282:
[----:B-----5:R-:W-:Y:S01]  /*1320*/  FADD.FTZ R13, R21, R13 ;  /* 0x0000000d150d7221 */ /* 0x020fe20000010000 */
[----:B------:R-:W-:Y:S06]  /*1330*/  BRA `(.L_x_30283) ;  /* 0x0000000000087947 */ /* 0x000fec0003800000 */
.L_x_30281:
[----:B-----5:R-:W-:-:S04]  /*1340*/  FADD.FTZ R13, R25, R13 ;  /* 0x0000000d190d7221 */ /* 0x020fc80000010000 */
[----:B------:R-:W-:-:S07]  /*1350*/  @P2 FADD.FTZ R13, R21, R13 ;  /* 0x0000000d150d2221 */ /* 0x000fce0000010000 */
.L_x_30283:
[----:B0----5:R-:W-:-:S07]  /*1360*/  MOV R17, R13 ;  /* 0x0000000d00117202 */ /* 0x021fce0000000f00 */
.L_x_30284:
[----:B------:R-:W-:Y:S05]  /*1370*/  @P3 BRA `(.L_x_30285) ;  /* 0x00000000001c3947 */ /* 0x000fea0003800000 */
[----:B------:R-:W-:-:S04]  /*1380*/  ISETP.NE.U32.AND P4, PT, RZ, UR14, PT ;  /* 0x0000000eff007c0c */ /* 0x000fc8000bf85070 */
[----:B------:R-:W-:-:S13]  /*1390*/  ISETP.NE.AND.EX P4, PT, RZ, UR15, PT, P4 ;  /* 0x0000000fff007c0c */ /* 0x000fda000bf85340 */
[----:B------:R-:W-:Y:S05]  /*13a0*/  @P4 BRA `(.L_x_30286) ;  /* 0x0000000000084947 */ /* 0x000fea0003800000 */
[----:B------:R-:W-:Y:S05]  /*13b0*/  @P0 BRA `(.L_x_30287) ;  /* 0x0000000000140947 */ /* 0x000fea0003800000 */
[----:B------:R-:W-:Y:S05]  /*13c0*/  BRA `(.L_x_30288) ;  /* 0x0000000000147947 */ /* 0x000fea0003800000 */
.L_x_30286:
[----:B-----5:R-:W-:Y:S01]  /*13d0*/  FADD.FTZ R14, R22, R14 ;  /* 0x0000000e160e7221 */ /* 0x020fe20000010000 */
[----:B------:R-:W-:Y:S06]  /*13e0*/  BRA `(.L_x_30287) ;  /* 0x0000000000087947 */ /* 0x000fec0003800000 */
.L_x_30285:
[----:B-----5:R-:W-:-:S04]  /*13f0*/  FADD.FTZ R14, R26, R14 ;  /* 0x0000000e1a0e7221 */ /* 0x020fc80000010000 */
[----:B------:R-:W-:-:S07]  /*1400*/  @P2 FADD.FTZ R14, R22, R14 ;  /* 0x0000000e160e2221 */ /* 0x000fce0000010000 */
.L_x_30287:
[----:B0----5:R-:W-:-:S07]  /*1410*/  MOV R18, R14 ;  /* 0x0000000e00127202 */ /* 0x021fce0000000f00 */
.L_x_30288:
[----:B------:R-:W-:Y:S05]  /*1420*/  @P3 BRA `(.L_x_30289) ;  /* 0x00000000001c3947 */ /* 0x000fea0003800000 */
[----:B------:R-:W-:-:S04]  /*1430*/  ISETP.NE.U32.AND P4, PT, RZ, UR14, PT ;  /* 0x0000000eff007c0c */ /* 0x000fc8000bf85070 */
[----:B------:R-:W-:-:S13]  /*1440*/  ISETP.NE.AND.EX P4, PT, RZ, UR15, PT, P4 ;  /* 0x0000000fff007c0c */ /* 0x000fda000bf85340 */
[----:B------:R-:W-:Y:S05]  /*1450*/  @P4 BRA `(.L_x_30290) ;  /* 0x0000000000084947 */ /* 0x000fea0003800000 */
[----:B------:R-:W-:Y:S05]  /*1460*/  @P0 BRA `(.L_x_30291) ;  /* 0x0000000000140947 */ /* 0x000fea0003800000 */
[----:B------:R-:W-:Y:S05]  /*1470*/  BRA `(.L_x_30292) ;  /* 0x0000000000147947 */ /* 0x000fea0003800000 */
.L_x_30290:
[----:B-----5:R-:W-:Y:S01]  /*1480*/  FADD.FTZ R15, R23, R15 ;  /* 0x0000000f170f7221 */ /* 0x020fe20000010000 */
[----:B------:R-:W-:Y:S06]  /*1490*/  BRA `(.L_x_30291) ;  /* 0x0000000000087947 */ /* 0x000fec0003800000 */
.L_x_30289:
[----:B-----5:R-:W-:-:S04]  /*14a0*/  FADD.FTZ R15, R27, R15 ;  /* 0x0000000f1b0f7221 */ /* 0x020fc80000010000 */
[----:B------:R-:W-:-:S07]  /*14b0*/  @P2 FADD.FTZ R15, R23, R15 ;  /* 0x0000000f170f2221 */ /* 0x000fce0000010000 */
.L_x_30291:
[----:B0----5:R-:W-:-:S07]  /*14c0*/  MOV R19, R15 ;  /* 0x0000000f00137202 */ /* 0x021fce0000000f00 */
.L_x_30292:
[----:B0-----:R-:W0:Y:S01]  /*14d0*/  @P0 LDC.64 R4, c[0x0][0x238] ;  /* 0x00008e00ff040b82 */ /* 0x001e220000000a00 */
[----:B------:R-:W-:-:S05]  /*14e0*/  IADD3 R10, R235, 0x40, RZ ;  /* 0x00000040eb0a7810 */ /* 0x000fca0007ffe0ff */
[----:B------:R-:W-:Y:S02]  /*14f0*/  IMAD.WIDE.U32 R192, R10, 0x10, R220 ;  /* 0x000000100ac07825 */ /* 0x000fe400078e00dc */
[----:B------:R-:W1:Y:S08]  /*1500*/  @P1 LDC.64 R6, c[0x0][0x228] ;  /* 0x00008a00ff061b82 */ /* 0x000e700000000a00 */
[----:B------:R-:W2:Y:S01]  /*1510*/  @P2 LDC.64 R8, c[0x0][0x230] ;  /* 0x00008c00ff082b82 */ /* 0x000ea20000000a00 */
[----:B0-----:R-:W-:-:S05]  /*1520*/  @P0 IMAD.WIDE.U32 R4, R224, 0x10, R4 ;  /* 0x00000010e0040825 */ /* 0x001fca00078e0004 */
[----:B------:R0:W-:Y:S01]  /*1530*/  @P0 STG.E.128 desc[UR4][R4.64], R16 ;  /* 0x0000001004000986 */ /* 0x0001e2000c101d04 */
[----:B-1----:R-:W-:-:S03]  /*1540*/  @P1 IMAD.WIDE.U32 R6, R10, 0x10, R6 ;  /* 0x000000100a061825 */ /* 0x002fc600078e0006 */
[----:B------:R-:W5:Y:S04]  /*1550*/  LDG.E.128 R192, desc[UR4][R192.64] ;  /* 0x00000004c0c07981 */ /* 0x000f68000c1e1d00 */
[----:B-----5:R0:W5:Y:S01]  /*1560*/  @P1 LDG.E.128 R24, desc[UR4][R6.64] ;  /* 0x0000000406181981 */ /* 0x020162000c1e1d00 */
[----:B--2---:R-:W-:-:S05]  /*1570*/  @P2 IMAD.WIDE.U32 R8, R10, 0x10, R8 ;  /* 0x000000100a082825 */ /* 0x004fca00078e0008 */
[----:B------:R0:W5:Y:S01]  /*1580*/  @P2 LDG.E.128 R20, desc[UR4][R8.64] ;  /* 0x0000000408142981 */ /* 0x000162000c1e1d00 */
[----:B------:R-:W-:Y:S05]  /*1590*/  @P3 BRA `(.L_x_30293) ;  /* 0x00000000001c3947 */ /* 0x000fea0003800000 */
[----:B------:R-:W-:-:S04]  /*15a0*/  ISETP.NE.U32.AND P4, PT, RZ, UR14, PT ;  /* 0x0000000eff007c0c */ /* 0x000fc8000bf85070 */
[----:B------:R-:W-:-:S13]  /*15b0*/  ISETP.NE.AND.EX P4, PT, RZ, UR15, PT, P4 ;  /* 0x0000000fff007c0c */ /* 0x000fda000bf85340 */
[----:B------:R-:W-:Y:S05]  /*15c0*/  @P4 BRA `(.L_x_30294) ;  /* 0x0000000000084947 */ /* 0x000fea0003800000 */
[----:B------:R-:W-:Y:S05]  /*15d0*/  @P0 BRA `(.L_x_30295) ;  /* 0x0000000000140947 */ /* 0x000fea0003800000 */
[----:B------:R-:W-:Y:S05]  /*15e0*/  BRA `(.L_x_30296) ;  /* 0x0000000000147947 */ /* 0x000fea0003800000 */
.L_x_30294:
[----:B-----5:R-:W-:Y:S01]  /*15f0*/  FADD.FTZ R192, R20, R192 ;  /* 0x000000c014c07221 */ /* 0x020fe20000010000 */
[----:B------:R-:W-:Y:S06]  /*1600*/  BRA `(.L_x_30295) ;  /* 0x0000000000087947 */ /* 0x000fec0003800000 */
.L_x_30293:
[----:B-----5:R-:W-:-:S04]  /*1610*/  FADD.FTZ R192, R24, R192 ;  /* 0x000000c018c07221 */ /* 0x020fc80000010000 */
[----:B------:R-:W-:-:S07]  /*1620*/  @P2 FADD.FTZ R192, R20, R192 ;  /* 0x000000c014c02221 */ /* 0x000fce0000010000 */
.L_x_30295:
[----:B0-----:R-:W-:-:S07]  /*1630*/  MOV R16, R192 ;  /* 0x000000c000107202 */ /* 0x001fce0000000f00 */
.L_x_30296:
[----:B------:R-:W-:Y:S05]  /*1640*/  @P3 BRA `(.L_x_30297) ;  /* 0x00000000001c3947 */ /* 0x000fea0003800000 */
[----:B------:R-:W-:-:S04]  /*1650*/  ISETP.NE.U32.AND P4, PT, RZ, UR14, PT ;  /* 0x0000000eff007c0c */ /* 0x000fc8000bf85070 */
[----:B------:R-:W-:-:S13]  /*1660*/  ISETP.NE.AND.EX P4, PT, RZ, UR15, PT, P4 ;  /* 0x0000000fff007c0c */ /* 0x000fda000bf85340 */
[----:B------:R-:W-:Y:S05]  /*1670*/  @P4 BRA `(.L_x_30298) ;  /* 0x0000000000084947 */ /* 0x000fea0003800000 */
[----:B------:R-:W-:Y:S05]  /*1680*/  @P0 BRA `(.L_x_30299) ;  /* 0x0000000000140947 */ /* 0x000fea0003800000 */
[----:B------:R-:W-:Y:S05]  /*1690*/  BRA `(.L_x_30300) ;  /* 0x0000000000147947 */ /* 0x000fea0003800000 */
.L_x_30298:
[----:B-----5:R-:W-:Y:S01]  /*16a0*/  FADD.FTZ R193, R21, R193 ;  /* 0x000000c115c17221 */ /* 0x020fe20000010000 */
[----:B------:R-:W-:Y:S06]  /*16b0*/  BRA `(.L_x_30299) ;  /* 0x0000000000087947 */ /* 0x000fec0003800000 */
.L_x_30297:
[----:B-----5:R-:W-:-:S04]  /*16c0*/  FADD.FTZ R193, R25, R193 ;  /* 0x000000c119c17221 */ /* 0x020fc80000010000 */
[----:B------:R-:W-:-:S07]  /*16d0*/  @P2 FADD.FTZ R193, R21, R193 ;  /* 0x000000c115c12221 */ /* 0x000fce0000010000 */
.L_x_30299:
[----:B0-----:R-:W-:-:S07]  /*16e0*/  MOV R17, R193 ;  /* 0x000000c100117202 */ /* 0x001fce0000000f00 */
.L_x_30300:
[----:B------:R-:W-:Y:S05]  /*16f0*/  @P3 BRA `(.L_x_30301) ;  /* 0x00000000001c3947 */ /* 0x000fea0003800000 */
[----:B------:R-:W-:-:S04]  /*1700*/  ISETP.NE.U32.AND P4, PT, RZ, UR14, PT ;  /* 0x0000000eff007c0c */ /* 0x000fc8000bf85070 */
[----:B------:R-:W-:-:S13]  /*1710*/  ISETP.NE.AND.EX P4, PT, RZ, UR15, PT, P4 ;  /* 0x0000000fff007c0c */ /* 0x000fda000bf85340 */
[----:B------:R-:W-:Y:S05]  /*1720*/  @P4 BRA `(.L_x_30302) ;  /* 0x0000000000084947 */ /* 0x000fea0003800000 */
[----:B------:R-:W-:Y:S05]  /*1730*/  @P0 BRA `(.L_x_30303) ;  /* 0x0000000000140947 */ /* 0x000fea0003800000 */
[----:B------:R-:W-:Y:S05]  /*1740*/  BRA `(.L_x_30304) ;  /* 0x0000000000147947 */ /* 0x000fea0003800000 */
.L_x_30302:
[----:B-----5:R-:W-:Y:S01]  /*1750*/  FADD.FTZ R194, R22, R194 ;  /* 0x000000c216c27221 */ /* 0x020fe20000010000 */
[----:B------:R-:W-:Y:S06]  /*1760*/  BRA `(.L_x_30303) ;  /* 0x0000000000087947 */ /* 0x000fec0003800000 */
.L_x_30301:
[----:B-----5:R-:W-:-:S04]  /*1770*/  FADD.FTZ R194, R26, R194 ;  /* 0x000000c21ac27221 */ /* 0x020fc80000010000 */
[----:B------:R-:W-:-:S07]  /*1780*/  @P2 FADD.FTZ R194, R22, R194 ;  /* 0x000000c216c22221 */ /* 0x000fce0000010000 */
.L_x_30303:
[----:B0-----:R-:W-:-:S07]  /*1790*/  MOV R18, R194 ;  /* 0x000000c200127202 */ /* 0x001fce0000000f00 */
.L_x_30304:
[----:B------:R-:W-:Y:S05]  /*17a0*/  @P3 BRA `(.L_x_30305) ;  /* 0x00000000001c3947 */ /* 0x000fea0003800000 */
[----:B------:R-:W-:-:S04]  /*17b0*/  ISETP.NE.U32.AND P4, PT, RZ, UR14, PT ;  /* 0x0000000eff007c0c */ /* 0x000fc8000bf85070 */
[----:B------:R-:W-:-:S13]  /*17c0*/  ISETP.NE.AND.EX P4, PT, RZ, UR15, PT, P4 ;  /* 0x0000000fff007c0c */ /* 0x000fda000bf85340 */
[----:B------:R-:W-:Y:S05]  /*17d0*/  @P4 BRA `(.L_x_30306) ;  /* 0x0000000000084947 */ /* 0x000fea0003800000 */
[----:B------:R-:W-:Y:S05]  /*17e0*/  @P0 BRA `(.L_x_30307) ;  /* 0x0000000000140947 */ /* 0x000fea0003800000 */
[----:B------:R-:W-:Y:S05]  /*17f0*/  BRA `(.L_x_30308) ;  /* 0x0000000000147947 */ /* 0x000fea0003800000 */
.L_x_30306:
[----:B-----5:R-:W-:Y:S01]  /*1800*/  FADD.FTZ R195, R23, R195 ;  /* 0x000000c317c37221 */ /* 0x020fe20000010000 */
[----:B------:R-:W-:Y:S06]  /*1810*/  BRA `(.L_x_30307) ;  /* 0x0000000000087947 */ /* 0x000fec0003800000 */
.L_x_30305:
[----:B-----5:R-:W-:-:S04]  /*1820*/  FADD.FTZ R195, R27, R195 ;  /* 0x000000c31bc37221 */ /* 0x020fc80000010000 */
[----:B------:R-:W-:-:S07]  /*1830*/  @P2 FADD.FTZ R195, R23, R195 ;  /* 0x000000c317c32221 */ /* 0x000fce0000010000 */
.L_x_30307:
[----:B0-----:R-:W-:-:S07]  /*1840*/  MOV R19, R195 ;  /* 0x000000c300137202 */ /* 0x001fce0000000f00 */
.L_x_30308:
        /* <DEDUP_REMOVED lines=18> */
.L_x_30310:
[----:B-----5:R-:W-:Y:S01]  /*1970*/  FADD.FTZ R196, R20, R196 ;  /* 0x000000c414c47221 */ /* 0x020fe20000010000 */
[----:B------:R-:W-:Y:S06]  /*1980*/  BRA `(.L_x_30311) ;  /* 0x0000000000087947 */ /* 0x000fec0003800000 */
.L_x_30309:
[----:B-----5:R-:W-:-:S04]  /*1990*/  FADD.FTZ R196, R24, R196 ;  /* 0x000000c418c47221 */ /* 0x020fc80000010000 */
[----:B------:R-:W-:-:S07]  /*19a0*/  @P2 FADD.FTZ R196, R20, R196 ;  /* 0x000000c414c42221 */ /* 0x000fce0000010000 */
.L_x_30311:
[----:B0-----:R-:W-:-:S07]  /*19b0*/  MOV R16, R196 ;  /* 0x000000c400107202 */ /* 0x001fce0000000f00 */
.L_x_30312:
[----:B------:R-:W-:Y:S05]  /*19c0*/  @P3 BRA `(.L_x_30313) ;  /* 0x00000000001c3947 */ /* 0x000fea0003800000 */
[----:B------:R-:W-:-:S04]  /*19d0*/  ISETP.NE.U32.AND P4, PT, RZ, UR14, PT ;  /* 0x0000000eff007c0c */ /* 0x000fc8000bf85070 */
[----:B------:R-:W-:-:S13]  /*19e0*/  ISETP.NE.AND.EX P4, PT, RZ, UR15, PT, P4 ;  /* 0x0000000fff007c0c */ /* 0x000fda000bf85340 */
[----:B------:R-:W-:Y:S05]  /*19f0*/  @P4 BRA `(.L_x_30314) ;  /* 0x0000000000084947 */ /* 0x000fea0003800000 */
[----:B------:R-:W-:Y:S05]  /*1a00*/  @P0 BRA `(.L_x_30315) ;  /* 0x0000000000140947 */ /* 0x000fea0003800000 */
[----:B------:R-:W-:Y:S05]  /*1a10*/  BRA `(.L_x_30316) ;  /* 0x0000000000147947 */ /* 0x000fea0003800000 */
.L_x_30314:
[----:B-----5:R-:W-:Y:S01]  /*1a20*/  FADD.FTZ R197, R21, R197 ;  /* 0x000000c515c57221 */ /* 0x020fe20000010000 */
[----:B------:R-:W-:Y:S06]  /*1a30*/  BRA `(.L_x_30315) ;  /* 0x0000000000087947 */ /* 0x000fec0003800000 */
.L_x_30313:
[----:B-----5:R-:W-:-:S04]  /*1a40*/  FADD.FTZ R197, R25, R197 ;  /* 0x000000c519c57221 */ /* 0x020fc80000010000 */
[----:B------:R-:W-:-:S07]  /*1a50*/  @P2 FADD.FTZ R197, R21, R197 ;  /* 0x000000c515c52221 */ /* 0x000fce0000010000 */
.L_x_30315:
[----:B0-----:R-:W-:-:S07]  /*1a60*/  MOV R17, R197 ;  /* 0x000000c500117202 */ /* 0x001fce0000000f00 */
.L_x_30316:
[----:B------:R-:W-:Y:S05]  /*1a70*/  @P3 BRA `(.L_x_30317) ;  /* 0x00000000001c3947 */ /* 0x000fea0003800000 */
[----:B------:R-:W-:-:S04]  /*1a80*/  ISETP.NE.U32.AND P4, PT, RZ, UR14, PT ;  /* 0x0000000eff007c0c */ /* 0x000fc8000bf85070 */
[----:B------:R-:W-:-:S13]  /*1a90*/  ISETP.NE.AND.EX P4, PT, RZ, UR15, PT, P4 ;  /* 0x0000000fff007c0c */ /* 0x000fda000bf85340 */
[----:B------:R-:W-:Y:S05]  /*1aa0*/  @P4 BRA `(.L_x_30318) ;  /* 0x0000000000084947 */ /* 0x000fea0003800000 */
[----:B------:R-:W-:Y:S05]  /*1ab0*/  @P0 BRA `(.L_x_30319) ;  /* 0x0000000000140947 */ /* 0x000fea0003800000 */
[----:B------:R-:W-:Y:S05]  /*1ac0*/  BRA `(.L_x_30320) ;  /* 0x0000000000147947 */ /* 0x000fea0003800000 */
.L_x_30318:
[----:B-----5:R-:W-:Y:S01]  /*1ad0*/  FADD.FTZ R198, R22, R198 ;  /* 0x000000c616c67221 */ /* 0x020fe20000010000 */
[----:B------:R-:W-:Y:S06]  /*1ae0*/  BRA `(.L_x_30319) ;  /* 0x0000000000087947 */ /* 0x000fec0003800000 */
.L_x_30317:
[----:B-----5:R-:W-:-:S04]  /*1af0*/  FADD.FTZ R198, R26, R198 ;  /* 0x000000c61ac67221 */ /* 0x020fc80000010000 */
[----:B------:R-:W-:-:S07]  /*1b00*/  @P2 FADD.FTZ R198, R22, R198 ;  /* 0x000000c616c62221 */ /* 0x000fce0000010000 */
.L_x_30319:
[----:B0-----:R-:W-:-:S07]  /*1b10*/  MOV R18, R198 ;  /* 0x000000c600127202 */ /* 0x001fce0000000f00 */
.L_x_30320:
[----:B------:R-:W-:Y:S05]  /*1b20*/  @P3 BRA `(.L_x_30321) ;  /* 0x00000000001c3947 */ /* 0x000fea0003800000 */
[----:B------:R-:W-:-:S04]  /*1b30*/  ISETP.NE.U32.AND P4, PT, RZ, UR14, PT ;  /* 0x0000000eff007c0c */ /* 0x000fc8000bf85070 */
[----:B------:R-:W-:-:S13]  /*1b40*/  ISETP.NE.AND.EX P4, PT, RZ, UR15, PT, P4 ;  /* 0x0000000fff007c0c */ /* 0x000fda000bf85340 */
[----:B------:R-:W-:Y:S05]  /*1b50*/  @P4 BRA `(.L_x_30322) ;  /* 0x0000000000084947 */ /* 0x000fea0003800000 */
[----:B------:R-:W-:Y:S05]  /*1b60*/  @P0 BRA `(.L_x_30323) ;  /* 0x0000000000140947 */ /* 0x000fea0003800000 */
[----:B------:R-:W-:Y:S05]  /*1b70*/  BRA `(.L_x_30324) ;  /* 0x0000000000147947 */ /* 0x000fea0003800000 */
.L_x_30322:
[----:B-----5:R-:W-:Y:S01]  /*1b80*/  FADD.FTZ R199, R23, R199 ;  /* 0x000000c717c77221 */ /* 0x020fe20000010000 */
[----:B------:R-:W-:Y:S06]  /*1b90*/  BRA `(.L_x_30323) ;  /* 0x0000000000087947 */ /* 0x000fec0003800000 */
.L_x_30321:
[----:B-----5:R-:W-:-:S04]  /*1ba0*/  FADD.FTZ R199, R27, R199 ;  /* 0x000000c71bc77221 */ /* 0x020fc80000010000 */
[----:B------:R-:W-:-:S07]  /*1bb0*/  @P2 FADD.FTZ R199, R23, R199 ;  /* 0x000000c717c72221 */ /* 0x000fce0000010000 */
.L_x_30323:
[----:B0-----:R-:W-:-:S07]  /*1bc0*/  MOV R19, R199 ;  /* 0x000000c700137202 */ /* 0x001fce0000000f00 */
.L_x_30324:
        /* <DEDUP_REMOVED lines=18> */
.L_x_30326:
[----:B-----5:R-:W-:Y:S01]  /*1cf0*/  FADD.FTZ R200, R20, R200 ;  /* 0x000000c814c87221 */ /* 0x020fe20000010000 */
[----:B------:R-:W-:Y:S06]  /*1d00*/  BRA `(.L_x_30327) ;  /* 0x0000000000087947 */ /* 0x000fec0003800000 */
.L_x_30325:
[----:B-----5:R-:W-:-:S04]  /*1d10*/  FADD.FTZ R200, R24, R200 ;  /* 0x000000c818c87221 */ /* 0x020fc80000010000 */
[----:B------:R-:W-:-:S07]  /*1d20*/  @P2 FADD.FTZ R200, R20, R200 ;  /* 0x000000c814c82221 */ /* 0x000fce0000010000 */
.L_x_30327:
[----:B0-----:R-:W-:-:S07]  /*1d30*/  MOV R16, R200 ;  /* 0x000000c800107202 */ /* 0x001fce0000000f00 */
.L_x_30328:
[----:B------:R-:W-:Y:S05]  /*1d40*/  @P3 BRA `(.L_x_30329) ;  /* 0x00000000001c3947 */ /* 0x000fea0003800000 */
[----:B------:R-:W-:-:S04]  /*1d50*/  ISETP.NE.U32.AND P4, PT, RZ, UR14, PT ;  /* 0x0000000eff007c0c */ /* 0x000fc8000bf85070 */
[----:B------:R-:W-:-:S13]  /*1d60*/  ISETP.NE.AND.EX P4, PT, RZ, UR15, PT, P4 ;  /* 0x0000000fff007c0c */ /* 0x000fda000bf85340 */
[----:B------:R-:W-:Y:S05]  /*1d70*/  @P4 BRA `(.L_x_30330) ;  /* 0x0000000000084947 */ /* 0x000fea0003800000 */
[----:B------:R-:W-:Y:S05]  /*1d80*/  @P0 BRA `(.L_x_30331) ;  /* 0x0000000000140947 */ /* 0x000fea0003800000 */
[----:B------:R-:W-:Y:S05]  /*1d90*/  BRA `(.L_x_30332) ;  /* 0x0000000000147947 */ /* 0x000fea0003800000 */
.L_x_30330:
[----:B-----5:R-:W-:Y:S01]  /*1da0*/  FADD.FTZ R201, R21, R201 ;  /* 0x000000c915c97221 */ /* 0x020fe20000010000 */
[----:B------:R-:W-:Y:S06]  /*1db0*/  BRA `(.L_x_30331) ;  /* 0x0000000000087947 */ /* 0x000fec0003800000 */
.L_x_30329:
[----:B-----5:R-:W-:-:S04]  /*1dc0*/  FADD.FTZ R201, R25, R201 ;  /* 0x000000c919c97221 */ /* 0x020fc80000010000 */
[----:B------:R-:W-:-:S07]  /*1dd0*/  @P2 FADD.FTZ R201, R21, R201 ;  /* 0x000000c915c92221 */ /* 0x000fce0000010000 */
.L_x_30331:
[----:B0-----:R-:W-:-:S07]  /*1de0*/  MOV R17, R201 ;  /* 0x000000c900117202 */ /* 0x001fce0000000f00 */
.L_x_30332:
[----:B------:R-:W-:Y:S05]  /*1df0*/  @P3 BRA `(.L_x_30333) ;  /* 0x00000000001c3947 */ /* 0x000fea0003800000 */
[----:B------:R-:W-:-:S04]  /*1e00*/  ISETP.NE.U32.AND P4, PT, RZ, UR14, PT ;  /* 0x0000000eff007c0c */ /* 0x000fc8000bf85070 */
[----:B------:R-:W-:-:S13]  /*1e10*/  ISETP.NE.AND.EX P4, PT, RZ, UR15, PT, P4 ;  /* 0x0000000fff007c0c */ /* 0x000fda000bf85340 */
[----:B------:R-:W-:Y:S05]  /*1e20*/  @P4 BRA `(.L_x_30334) ;  /* 0x0000000000084947 */ /* 0x000fea0003800000 */
[----:B------:R-:W-:Y:S05]  /*1e30*/  @P0 BRA `(.L_x_30335) ;  /* 0x0000000000140947 */ /* 0x000fea0003800000 */
[----:B------:R-:W-:Y:S05]  /*1e40*/  BRA `(.L_x_30336) ;  /* 0x0000000000147947 */ /* 0x000fea0003800000 */
.L_x_30334:
[----:B-----5:R-:W-:Y:S01]  /*1e50*/  FADD.FTZ R202, R22, R202 ;  /* 0x000000ca16ca7221 */ /* 0x020fe20000010000 */
[----:B------:R-:W-:Y:S06]  /*1e60*/  BRA `(.L_x_30335) ;  /* 0x0000000000087947 */ /* 0x000fec0003800000 */
.L_x_30333:
[----:B-----5:R-:W-:-:S04]  /*1e70*/  FADD.FTZ R202, R26, R202 ;  /* 0x000000ca1aca7221 */ /* 0x020fc80000010000 */
[----:B------:R-:W-:-:S07]  /*1e80*/  @P2 FADD.FTZ R202, R22, R202 ;  /* 0x000000ca16ca2221 */ /* 0x000fce0000010000 */
.L_x_30335:
[----:B0-----:R-:W-:-:S07]  /*1e90*/  MOV R18, R202 ;  /* 0x000000ca00127202 */ /* 0x001fce0000000f00 */
.L_x_30336:
[----:B------:R-:W-:Y:S05]  /*1ea0*/  @P3 BRA `(.L_x_30337) ;  /* 0x00000000001c3947 */ /* 0x000fea0003800000 */
[----:B------:R-:W-:-:S04]  /*1eb0*/  ISETP.NE.U32.AND P4, PT, RZ, UR14, PT ;  /* 0x0000000eff007c0c */ /* 0x000fc8000bf85070 */
[----:B------:R-:W-:-:S13]  /*1ec0*/  ISETP.NE.AND.EX P4, PT, RZ, UR15, PT, P4 ;  /* 0x0000000fff007c0c */ /* 0x000fda000bf85340 */
[----:B------:R-:W-:Y:S05]  /*1ed0*/  @P4 BRA `(.L_x_30338) ;  /* 0x0000000000084947 */ /* 0x000fea0003800000 */
[----:B------:R-:W-:Y:S05]  /*1ee0*/  @P0 BRA `(.L_x_30339) ;  /* 0x0000000000140947 */ /* 0x000fea0003800000 */
[----:B------:R-:W-:Y:S05]  /*1ef0*/  BRA `(.L_x_30340) ;  /* 0x0000000000147947 */ /* 0x000fea0003800000 */
.L_x_30338:
[----:B-----5:R-:W-:Y:S01]  /*1f00*/  FADD.FTZ R203, R23, R203 ;  /* 0x000000cb17cb7221 */ /* 0x020fe20000010000 */
[----:B------:R-:W-:Y:S06]  /*1f10*/  BRA `(.L_x_30339) ;  /* 0x0000000000087947 */ /* 0x000fec0003800000 */
.L_x_30337:
[----:B-----5:R-:W-:-:S04]  /*1f20*/  FADD.FTZ R203, R27, R203 ;  /* 0x000000cb1bcb7221 */ /* 0x020fc80000010000 */
[----:B------:R-:W-:-:S07]  /*1f30*/  @P2 FADD.FTZ R203, R23, R203 ;  /* 0x000000cb17cb2221 */ /* 0x000fce0000010000 */
.L_x_30339:
[----:B0-----:R-:W-:-:S07]  /*1f40*/  MOV R19, R203 ;  /* 0x000000cb00137202 */ /* 0x001fce0000000f00 */
.L_x_30340:
        /* <DEDUP_REMOVED lines=18> */
.L_x_30342:
[----:B-----5:R-:W-:Y:S01]  /*2070*/  FADD.FTZ R204, R20, R204 ;  /* 0x000000cc14cc7221 */ /* 0x020fe20000010000 */
[----:B------:R-:W-:Y:S06]  /*2080*/  BRA `(.L_x_30343) ;  /* 0x0000000000087947 */ /* 0x000fec0003800000 */
.L_x_30341:
[----:B-----5:R-:W-:-:S04]  /*2090*/  FADD.FTZ R204, R24, R204 ;  /* 0x000000cc18cc7221 */ /* 0x020fc80000010000 */
[----:B------:R-:W-:-:S07]  /*20a0*/  @P2 FADD.FTZ R204, R20, R204 ;  /* 0x000000cc14cc2221 */ /* 0x000fce0000010000 */
.L_x_30343:
[----:B0-----:R-:W-:-:S07]  /*20b0*/  MOV R16, R204 ;  /* 0x000000cc00107202 */ /* 0x001fce0000000f00 */
.L_x_30344:
[----:B------:R-:W-:Y:S05]  /*20c0*/  @P3 BRA `(.L_x_30345) ;  /* 0x00000000001c3947 */ /* 0x000fea0003800000 */
[----:B------:R-:W-:-:S04]  /*20d0*/  ISETP.NE.U32.AND P4, PT, RZ, UR14, PT ;  /* 0x0000000eff007c0c */ /* 0x000fc8000bf85070 */
[----:B------:R-:W-:-:S13]  /*20e0*/  ISETP.NE.AND.EX P4, PT, RZ, UR15, PT, P4 ;  /* 0x0000000fff007c0c */ /* 0x000fda000bf85340 */
[----:B------:R-:W-:Y:S05]  /*20f0*/  @P4 BRA `(.L_x_30346) ;  /* 0x0000000000084947 */ /* 0x000fea0003800000 */
[----:B------:R-:W-:Y:S05]  /*2100*/  @P0 BRA `(.L_x_30347) ;  /* 0x0000000000140947 */ /* 0x000fea0003800000 */
[----:B------:R-:W-:Y:S05]  /*2110*/  BRA `(.L_x_30348) ;  /* 0x0000000000147947 */ /* 0x000fea0003800000 */
.L_x_30346:
[----:B-----5:R-:W-:Y:S01]  /*2120*/  FADD.FTZ R205, R21, R205 ;  /* 0x000000cd15cd7221 */ /* 0x020fe20000010000 */
[----:B------:R-:W-:Y:S06]  /*2130*/  BRA `(.L_x_30347) ;  /* 0x0000000000087947 */ /* 0x000fec0003800000 */
.L_x_30345:
[----:B-----5:R-:W-:-:S04]  /*2140*/  FADD.FTZ R205, R25, R205 ;  /* 0x000000cd19cd7221 */ /* 0x020fc80000010000 */
[----:B------:R-:W-:-:S07]  /*2150*/  @P2 FADD.FTZ R205, R21, R205 ;  /* 0x000000cd15cd2221 */ /* 0x000fce0000010000 */
.L_x_30347:
[----:B0-----:R-:W-:-:S07]  /*2160*/  MOV R17, R205 ;  /* 0x000000cd00117202 */ /* 0x001fce0000000f00 */
.L_x_30348:
[----:B------:R-:W-:Y:S05]  /*2170*/  @P3 BRA `(.L_x_30349) ;  /* 0x00000000001c3947 */ /* 0x000fea0003800000 */
[----:B------:R-:W-:-:S04]  /*2180*/  ISETP.NE.U32.AND P4, PT, RZ, UR14, PT ;  /* 0x0000000eff007c0c */ /* 0x000fc8000bf85070 */
[----:B------:R-:W-:-:S13]  /*2190*/  ISETP.NE.AND.EX P4, PT, RZ, UR15, PT, P4 ;  /* 0x0000000fff007c0c */ /* 0x000fda000bf85340 */
[----:B------:R-:W-:Y:S05]  /*21a0*/  @P4 BRA `(.L_x_30350) ;  /* 0x0000000000084947 */ /* 0x000fea0003800000 */
[----:B------:R-:W-:Y:S05]  /*21b0*/  @P0 BRA `(.L_x_30351) ;  /* 0x0000000000140947 */ /* 0x000fea0003800000 */
[----:B------:R-:W-:Y:S05]  /*21c0*/  BRA `(.L_x_30352) ;  /* 0x0000000000147947 */ /* 0x000fea0003800000 */
.L_x_30350:
[----:B-----5:R-:W-:Y:S01]  /*21d0*/  FADD.FTZ R206, R22, R206 ;  /* 0x000000ce16ce7221 */ /* 0x020fe20000010000 */
[----:B------:R-:W-:Y:S06]  /*21e0*/  BRA `(.L_x_30351) ;  /* 0x0000000000087947 */ /* 0x000fec0003800000 */
.L_x_30349:
[----:B-----5:R-:W-:-:S04]  /*21f0*/  FADD.FTZ R206, R26, R206 ;  /* 0x000000ce1ace7221 */ /* 0x020fc80000010000 */
[----:B------:R-:W-:-:S07]  /*2200*/  @P2 FADD.FTZ R206, R22, R206 ;  /* 0x000000ce16ce2221 */ /* 0x000fce0000010000 */
.L_x_30351:
[----:B0-----:R-:W-:-:S07]  /*2210*/  MOV R18, R206 ;  /* 0x000000ce00127202 */ /* 0x001fce0000000f00 */
.L_x_30352:
[----:B------:R-:W-:Y:S05]  /*2220*/  @P3 BRA `(.L_x_30353) ;  /* 0x00000000001c3947 */ /* 0x000fea0003800000 */
[----:B------:R-:W-:-:S04]  /*2230*/  ISETP.NE.U32.AND P4, PT, RZ, UR14, PT ;  /* 0x0000000eff007c0c */ /* 0x000fc8000bf85070 */
[----:B------:R-:W-:-:S13]  /*2240*/  ISETP.NE.AND.EX P4, PT, RZ, UR15, PT, P4 ;  /* 0x0000000fff007c0c */ /* 0x000fda000bf85340 */
[----:B------:R-:W-:Y:S05]  /*2250*/  @P4 BRA `(.L_x_30354) ;  /* 0x0000000000084947 */ /* 0x000fea0003800000 */
[----:B------:R-:W-:Y:S05]  /*2260*/  @P0 BRA `(.L_x_30355) ;  /* 0x0000000000140947 */ /* 0x000fea0003800000 */
[----:B------:R-:W-:Y:S05]  /*2270*/  BRA `(.L_x_30356) ;  /* 0x0000000000147947 */ /* 0x000fea0003800000 */
.L_x_30354:
[----:B-----5:R-:W-:Y:S01]  /*2280*/  FADD.FTZ R207, R23, R207 ;  /* 0x000000cf17cf7221 */ /* 0x020fe20000010000 */
[----:B------:R-:W-:Y:S06]  /*2290*/  BRA `(.L_x_30355) ;  /* 0x0000000000087947 */ /* 0x000fec0003800000 */
.L_x_30353:
[----:B-----5:R-:W-:-:S04]  /*22a0*/  FADD.FTZ R207, R27, R207 ;  /* 0x000000cf1bcf7221 */ /* 0x020fc80000010000 */
[----:B------:R-:W-:-:S07]  /*22b0*/  @P2 FADD.FTZ R207, R23, R207 ;  /* 0x000000cf17cf2221 */ /* 0x000fce0000010000 */
.L_x_30355:
[----:B0-----:R-:W-:-:S07]  /*22c0*/  MOV R19, R207 ;  /* 0x000000cf00137202 */ /* 0x001fce0000000f00 */
.L_x_30356:
        /* <DEDUP_REMOVED lines=18> */
.L_x_30358:
[----:B-----5:R-:W-:Y:S01]  /*23f0*/  FADD.FTZ R208, R20, R208 ;  /* 0x000000d014d07221 */ /* 0x020fe20000010000 */
[----:B------:R-:W-:Y:S06]  /*2400*/  BRA `(.L_x_30359) ;  /* 0x0000000000087947 */ /* 0x000fec0003800000 */
.L_x_30357:
[----:B-----5:R-:W-:-:S04]  /*2410*/  FADD.FTZ R208, R24, R208 ;  /* 0x000000d018d07221 */ /* 0x020fc80000010000 */
[----:B------:R-:W-:-:S07]  /*2420*/  @P2 FADD.FTZ R208, R20, R208 ;  /* 0x000000d014d02221 */ /* 0x000fce0000010000 */
.L_x_30359:
[----:B0-----:R-:W-:-:S07]  /*2430*/  MOV R16, R208 ;  /* 0x000000d000107202 */ /* 0x001fce0000000f00 */
.L_x_30360:
[----:B------:R-:W-:Y:S05]  /*2440*/  @P3 BRA `(.L_x_30361) ;  /* 0x00000000001c3947 */ /* 0x000fea0003800000 */
[----:B------:R-:W-:-:S04]  /*2450*/  ISETP.NE.U32.AND P4, PT, RZ, UR14, PT ;  /* 0x0000000eff007c0c */ /* 0x000fc8000bf85070 */
[----:B------:R-:W-:-:S13]  /*2460*/  ISETP.NE.AND.EX P4, PT, RZ, UR15, PT, P4 ;  /* 0x0000000fff007c0c */ /* 0x000fda000bf85340 */
[----:B------:R-:W-:Y:S05]  /*2470*/  @P4 BRA `(.L_x_30362) ;  /* 0x0000000000084947 */ /* 0x000fea0003800000 */
[----:B------:R-:W-:Y:S05]  /*2480*/  @P0 BRA `(.L_x_30363) ;  /* 0x0000000000140947 */ /* 0x000fea0003800000 */
[----:B------:R-:W-:Y:S05]  /*2490*/  BRA `(.L_x_30364) ;  /* 0x0000000000147947 */ /* 0x000fea0003800000 */
.L_x_30362:
[----:B-----5:R-:W-:Y:S01]  /*24a0*/  FADD.FTZ R209, R21, R209 ;  /* 0x000000d115d17221 */ /* 0x020fe20000010000 */
[----:B------:R-:W-:Y:S06]  /*24b0*/  BRA `(.L_x_30363) ;  /* 0x0000000000087947 */ /* 0x000fec0003800000 */
.L_x_30361:
[----:B-----5:R-:W-:-:S04]  /*24c0*/  FADD.FTZ R209, R25, R209 ;  /* 0x000000d119d17221 */ /* 0x020fc80000010000 */
[----:B------:R-:W-:-:S07]  /*24d0*/  @P2 FADD.FTZ R209, R21, R209 ;  /* 0x000000d115d12221 */ /* 0x000fce0000010000 */
.L_x_30363:
[----:B0-----:R-:W-:-:S07]  /*24e0*/  MOV R17, R209 ;  /* 0x000000d100117202 */ /* 0x001fce0000000f00 */
.L_x_30364:
[----:B------:R-:W-:Y:S05]  /*24f0*/  @P3 BRA `(.L_x_30365) ;  /* 0x00000000001c3947 */ /* 0x000fea0003800000 */
[----:B------:R-:W-:-:S04]  /*2500*/  ISETP.NE.U32.AND P4, PT, RZ, UR14, PT ;  /* 0x0000000eff007c0c */ /* 0x000fc8000bf85070 */
[----:B------:R-:W-:-:S13]  /*2510*/  ISETP.NE.AND.EX P4, PT, RZ, UR15, PT, P4 ;  /* 0x0000000fff007c0c */ /* 0x000fda000bf85340 */
[----:B------:R-:W-:Y:S05]  /*2520*/  @P4 BRA `(.L_x_30366) ;  /* 0x0000000000084947 */ /* 0x000fea0003800000 */
[----:B------:R-:W-:Y:S05]  /*2530*/  @P0 BRA `(.L_x_30367) ;  /* 0x0000000000140947 */ /* 0x000fea0003800000 */
[----:B------:R-:W-:Y:S05]  /*2540*/  BRA `(.L_x_30368) ;  /* 0x0000000000147947 */ /* 0x000fea0003800000 */
.L_x_30366:
[----:B-----5:R-:W-:Y:S01]  /*2550*/  FADD.FTZ R210, R22, R210 ;  /* 0x000000d216d27221 */ /* 0x020fe20000010000 */
[----:B------:R-:W-:Y:S06]  /*2560*/  BRA `(.L_x_30367) ;  /* 0x0000000000087947 */ /* 0x000fec0003800000 */
.L_x_30365:
[----:B-----5:R-:W-:-:S04]  /*2570*/  FADD.FTZ R210, R26, R210 ;  /* 0x000000d21ad27221 */ /* 0x020fc80000010000 */
[----:B------:R-:W-:-:S07]  /*2580*/  @P2 FADD.FTZ R210, R22, R210 ;  /* 0x000000d216d22221 */ /* 0x000fce0000010000 */
.L_x_30367:
[----:B0-----:R-:W-:-:S07]  /*2590*/  MOV R18, R210 ;  /* 0x000000d200127202 */ /* 0x001fce0000000f00 */
.L_x_30368:
[----:B------:R-:W-:Y:S05]  /*25a0*/  @P3 BRA `(.L_x_30369) ;  /* 0x00000000001c3947 */ /* 0x000fea0003800000 */
[----:B------:R-:W-:-:S04]  /*25b0*/  ISETP.NE.U32.AND P4, PT, RZ, UR14, PT ;  /* 0x0000000eff007c0c */ /* 0x000fc8000bf85070 */
[----:B------:R-:W-:-:S13]  /*25c0*/  ISETP.NE.AND.EX P4, PT, RZ, UR15, PT, P4 ;  /* 0x0000000fff007c0c */ /* 0x000fda000bf85340 */
[----:B------:R-:W-:Y:S05]  /*25d0*/  @P4 BRA `(.L_x_30370) ;  /* 0x0000000000084947 */ /* 0x000fea0003800000 */
[----:B------:R-:W-:Y:S05]  /*25e0*/  @P0 BRA `(.L_x_30371) ;  /* 0x0000000000140947 */ /* 0x000fea0003800000 */
[----:B------:R-:W-:Y:S05]  /*25f0*/  BRA `(.L_x_30372) ;  /* 0x0000000000147947 */ /* 0x000fea0003800000 */
.L_x_30370:
[----:B-----5:R-:W-:Y:S01]  /*2600*/  FADD.FTZ R211, R23, R211 ;  /* 0x000000d317d37221 */ /* 0x020fe20000010000 */
[----:B------:R-:W-:Y:S06]  /*2610*/  BRA `(.L_x_30371) ;  /* 0x0000000000087947 */ /* 0x000fec0003800000 */
.L_x_30369:
[----:B-----5:R-:W-:-:S04]  /*2620*/  FADD.FTZ R211, R27, R211 ;  /* 0x000000d31bd37221 */ /* 0x020fc80000010000 */
[----:B------:R-:W-:-:S07]  /*2630*/  @P2 FADD.FTZ R211, R23, R211 ;  /* 0x000000d317d32221 */ /* 0x000fce0000010000 */
.L_x_30371:
[----:B0-----:R-:W-:-:S07]  /*2640*/  MOV R19, R211 ;  /* 0x000000d300137202 */ /* 0x001fce0000000f00 */
.L_x_30372:
[----:B------:R-:W1:Y:S01]  /*2650*/  @P0 LDC.64 R216, c[0x0][0x238] ;  /* 0x00008e00ffd80b82 */ /* 0x000e620000000a00 */
[----:B0-----:R-:W-:-:S05]  /*2660*/  IADD3 R6, R235, 0xe0, RZ ;  /* 0x000000e0eb067810 */ /* 0x001fca0007ffe0ff */
[----:B------:R-:W-:Y:S02]  /*2670*/  IMAD.WIDE.U32 R212, R6, 0x10, R220 ;  /* 0x0000001006d47825 */ /* 0x000fe400078e00dc */
[----:B------:R-:W0:Y:S08]  /*2680*/  @P1 LDC.64 R218, c[0x0][0x228] ;  /* 0x00008a00ffda1b82 */ /* 0x000e300000000a00 */
[----:B------:R-:W2:Y:S01]  /*2690*/  @P2 LDC.64 R222, c[0x0][0x230] ;  /* 0x00008c00ffde2b82 */ /* 0x000ea20000000a00 */
[----:B-1----:R-:W-:-:S05]  /*26a0*/  @P0 IMAD.WIDE.U32 R216, R5, 0x10, R216 ;  /* 0x0000001005d80825 */ /* 0x002fca00078e00d8 */
[----:B------:R1:W-:Y:S01]  /*26b0*/  @P0 STG.E.128 desc[UR4][R216.64], R16 ;  /* 0x00000010d8000986 */ /* 0x0003e2000c101d04 */
[----:B0-----:R-:W-:-:S03]  /*26c0*/  @P1 IMAD.WIDE.U32 R218, R6, 0x10, R218 ;  /* 0x0000001006da1825 */ /* 0x001fc600078e00da */
        /* <DEDUP_REMOVED lines=10> */
.L_x_30374:
[----:B-----5:R-:W-:Y:S01]  /*2770*/  FADD.FTZ R212, R20, R212 ;  /* 0x000000d414d47221 */ /* 0x020fe20000010000 */
[----:B------:R-:W-:Y:S06]  /*2780*/  BRA `(.L_x_30375) ;  /* 0x0000000000087947 */ /* 0x000fec0003800000 */
.L_x_30373:
[----:B-----5:R-:W-:-:S04]  /*2790*/  FADD.FTZ R212, R24, R212 ;  /* 0x000000d418d47221 */ /* 0x020fc80000010000 */
[----:B------:R-:W-:-:S07]  /*27a0*/  @P2 FADD.FTZ R212, R20, R212 ;  /* 0x000000d414d42221 */ /* 0x000fce0000010000 */
.L_x_30375:
[----:B-1----:R-:W-:-:S07]  /*27b0*/  MOV R16, R212 ;  /* 0x000000d400107202 */ /* 0x002fce0000000f00 */
.L_x_30376:
[----:B------:R-:W-:Y:S05]  /*27c0*/  @P3 BRA `(.L_x_30377) ;  /* 0x00000000001c3947 */ /* 0x000fea0003800000 */
[----:B------:R-:W-:-:S04]  /*27d0*/  ISETP.NE.U32.AND P4, PT, RZ, UR14, PT ;  /* 0x0000000eff007c0c */ /* 0x000fc8000bf85070 */
[----:B------:R-:W-:-:S13]  /*27e0*/  ISETP.NE.AND.EX P4, PT, RZ, UR15, PT, P4 ;  /* 0x0000000fff007c0c */ /* 0x000fda000bf85340 */
[----:B------:R-:W-:Y:S05]  /*27f0*/  @P4 BRA `(.L_x_30378) ;  /* 0x0000000000084947 */ /* 0x000fea0003800000 */
[----:B------:R-:W-:Y:S05]  /*2800*/  @P0 BRA `(.L_x_30379) ;  /* 0x0000000000140947 */ /* 0x000fea0003800000 */
[----:B------:R-:W-:Y:S05]  /*2810*/  BRA `(.L_x_30380) ;  /* 0x0000000000147947 */ /* 0x000fea0003800000 */
.L_x_30378:
[----:B-----5:R-:W-:Y:S01]  /*2820*/  FADD.FTZ R213, R21, R213 ;  /* 0x000000d515d57221 */ /* 0x020fe20000010000 */
[----:B------:R-:W-:Y:S06]  /*2830*/  BRA `(.L_x_30379) ;  /* 0x0000000000087947 */ /* 0x000fec0003800000 */
.L_x_30377:
[----:B-----5:R-:W-:-:S04]  /*2840*/  FADD.FTZ R213, R25, R213 ;  /* 0x000000d519d57221 */ /* 0x020fc80000010000 */
[----:B------:R-:W-:-:S07]  /*2850*/  @P2 FADD.FTZ R213, R21, R213 ;  /* 0x000000d515d52221 */ /* 0x000fce0000010000 */
.L_x_30379:
[----:B-1----:R-:W-:-:S07]  /*2860*/  MOV R17, R213 ;  /* 0x000000d500117202 */ /* 0x002fce0000000f00 */
.L_x_30380:
[----:B------:R-:W-:Y:S05]  /*2870*/  @P3 BRA `(.L_x_30381) ;  /* 0x00000000001c3947 */ /* 0x000fea0003800000 */
[----:B------:R-:W-:-:S04]  /*2880*/  ISETP.NE.U32.AND P4, PT, RZ, UR14, PT ;  /* 0x0000000eff007c0c */ /* 0x000fc8000bf85070 */
[----:B------:R-:W-:-:S13]  /*2890*/  ISETP.NE.AND.EX P4, PT, RZ, UR15, PT, P4 ;  /* 0x0000000fff007c0c */ /* 0x000fda000bf85340 */
[----:B------:R-:W-:Y:S05]  /*28a0*/  @P4 BRA `(.L_x_30382) ;  /* 0x0000000000084947 */ /* 0x000fea0003800000 */
[----:B------:R-:W-:Y:S05]  /*28b0*/  @P0 BRA `(.L_x_30383) ;  /* 0x0000000000140947 */ /* 0x000fea0003800000 */
[----:B------:R-:W-:Y:S05]  /*28c0*/  BRA `(.L_x_30384) ;  /* 0x0000000000147947 */ /* 0x000fea0003800000 */
.L_x_30382:
[----:B-----5:R-:W-:Y:S01]  /*28d0*/  FADD.FTZ R214, R22, R214 ;  /* 0x000000d616d67221 */ /* 0x020fe20000010000 */
[----:B------:R-:W-:Y:S06]  /*28e0*/  BRA `(.L_x_30383) ;  /* 0x0000000000087947 */ /* 0x000fec0003800000 */
.L_x_30381:
[----:B-----5:R-:W-:-:S04]  /*28f0*/  FADD.FTZ R214, R26, R214 ;  /* 0x000000d61ad67221 */ /* 0x020fc80000010000 */
[----:B------:R-:W-:-:S07]  /*2900*/  @P2 FADD.FTZ R214, R22, R214 ;  /* 0x000000d616d62221 */ /* 0x000fce0000010000 */
.L_x_30383:
[----:B-1----:R-:W-:-:S07]  /*2910*/  MOV R18, R214 ;  /* 0x000000d600127202 */ /* 0x002fce0000000f00 */
.L_x_30384:
[----:B------:R-:W-:Y:S05]  /*2920*/  @P3 BRA `(.L_x_30385) ;  /* 0x00000000001c3947 */ /* 0x000fea0003800000 */
[----:B------:R-:W-:-:S04]  /*2930*/  ISETP.NE.U32.AND P4, PT, RZ, UR14, PT ;  /* 0x0000000eff007c0c */ /* 0x000fc8000bf85070 */
[----:B------:R-:W-:-:S13]  /*2940*/  ISETP.NE.AND.EX P4, PT, RZ, UR15, PT, P4 ;  /* 0x0000000fff007c0c */ /* 0x000fda000bf85340 */
[----:B------:R-:W-:Y:S05]  /*2950*/  @P4 BRA `(.L_x_30386) ;  /* 0x0000000000084947 */ /* 0x000fea0003800000 */
[----:B------:R-:W-:Y:S05]  /*2960*/  @P0 BRA `(.L_x_30387) ;  /* 0x0000000000140947 */ /* 0x000fea0003800000 */
[----:B------:R-:W-:Y:S05]  /*2970*/  BRA `(.L_x_30388) ;  /* 0x0000000000147947 */ /* 0x000fea0003800000 */
.L_x_30386:
[----:B-----5:R-:W-:Y:S01]  /*2980*/  FADD.FTZ R215, R23, R215 ;  /* 0x000000d717d77221 */ /* 0x020fe20000010000 */
[----:B------:R-:W-:Y:S06]  /*2990*/  BRA `(.L_x_30387) ;  /* 0x0000000000087947 */ /* 0x000fec0003800000 */
.L_x_30385:
[----:B-----5:R-:W-:-:S04]  /*29a0*/  FADD.FTZ R215, R27, R215 ;  /* 0x000000d71bd77221 */ /* 0x020fc80000010000 */
[----:B------:R-:W-:-:S07]  /*29b0*/  @P2 FADD.FTZ R215, R23, R215 ;  /* 0x000000d717d72221 */ /* 0x000fce0000010000 */
.L_x_30387:
[----:B-1----:R-:W-:-:S07]  /*29c0*/  MOV R19, R215 ;  /* 0x000000d700137202 */ /* 0x002fce0000000f00 */
.L_x_30388:
[----:B-1----:R-:W0:Y:S01]  /*29d0*/  @P0 LDC.64 R222, c[0x0][0x238] ;  /* 0x00008e00ffde0b82 */ /* 0x002e220000000a00 */
        /* <DEDUP_REMOVED lines=17> */
.L_x_30390:
[----:B-----5:R-:W-:Y:S01]  /*2af0*/  FADD.FTZ R216, R20, R216 ;  /* 0x000000d814d87221 */ /* 0x020fe20000010000 */
[----:B------:R-:W-:Y:S06]  /*2b00*/  BRA `(.L_x_30391) ;  /* 0x0000000000087947 */ /* 0x000fec0003800000 */
.L_x_30389:
[----:B-----5:R-:W-:-:S04]  /*2b10*/  FADD.FTZ R216, R24, R216 ;  /* 0x000000d818d87221 */ /* 0x020fc80000010000 */
[----:B------:R-:W-:-:S07]  /*2b20*/  @P2 FADD.FTZ R216, R20, R216 ;  /* 0x000000d814d82221 */ /* 0x000fce0000010000 */
.L_x_30391:
[----:B0-----:R-:W-:-:S07]  /*2b30*/  MOV R16, R216 ;  /* 0x000000d800107202 */ /* 0x001fce0000000f00 */
.L_x_30392:
[----:B------:R-:W-:Y:S05]  /*2b40*/  @P3 BRA `(.L_x_30393) ;  /* 0x00000000001c3947 */ /* 0x000fea0003800000 */
[----:B------:R-:W-:-:S04]  /*2b50*/  ISETP.NE.U32.AND P4, PT, RZ, UR14, PT ;  /* 0x0000000eff007c0c */ /* 0x000fc8000bf85070 */
[----:B------:R-:W-:-:S13]  /*2b60*/  ISETP.NE.AND.EX P4, PT, RZ, UR15, PT, P4 ;  /* 0x0000000fff007c0c */ /* 0x000fda000bf85340 */
[----:B------:R-:W-:Y:S05]  /*2b70*/  @P4 BRA `(.L_x_30394) ;  /* 0x0000000000084947 */ /* 0x000fea0003800000 */
[----:B------:R-:W-:Y:S05]  /*2b80*/  @P0 BRA `(.L_x_30395) ;  /* 0x0000000000140947 */ /* 0x000fea0003800000 */
[----:B------:R-:W-:Y:S05]  /*2b90*/  BRA `(.L_x_30396) ;  /* 0x0000000000147947 */ /* 0x000fea0003800000 */
.L_x_30394:
[----:B-----5:R-:W-:Y:S01]  /*2ba0*/  FADD.FTZ R217, R21, R217 ;  /* 0x000000d915d97221 */ /* 0x020fe20000010000 */
[----:B------:R-:W-:Y:S06]  /*2bb0*/  BRA `(.L_x_30395) ;  /* 0x0000000000087947 */ /* 0x000fec0003800000 */
.L_x_30393:
[----:B-----5:R-:W-:-:S04]  /*2bc0*/  FADD.FTZ R217, R25, R217 ;  /* 0x000000d919d97221 */ /* 0x020fc80000010000 */
[----:B------:R-:W-:-:S07]  /*2bd0*/  @P2 FADD.FTZ R217, R21, R217 ;  /* 0x000000d915d92221 */ /* 0x000fce0000010000 */
.L_x_30395:
[----:B0-----:R-:W-:-:S07]  /*2be0*/  MOV R17, R217 ;  /* 0x000000d900117202 */ /* 0x001fce0000000f00 */
.L_x_30396:
[----:B------:R-:W-:Y:S05]  /*2bf0*/  @P3 BRA `(.L_x_30397) ;  /* 0x00000000001c3947 */ /* 0x000fea0003800000 */
[----:B------:R-:W-:-:S04]  /*2c00*/  ISETP.NE.U32.AND P4, PT, RZ, UR14, PT ;  /* 0x0000000eff007c0c */ /* 0x000fc8000bf85070 */
[----:B------:R-:W-:-:S13]  /*2c10*/  ISETP.NE.AND.EX P4, PT, RZ, UR15, PT, P4 ;  /* 0x0000000fff007c0c */ /* 0x000fda000bf85340 */
[----:B------:R-:W-:Y:S05]  /*2c20*/  @P4 BRA `(.L_x_30398) ;  /* 0x0000000000084947 */ /* 0x000fea0003800000 */
[----:B------:R-:W-:Y:S05]  /*2c30*/  @P0 BRA `(.L_x_30399) ;  /* 0x0000000000140947 */ /* 0x000fea0003800000 */
[----:B------:R-:W-:Y:S05]  /*2c40*/  BRA `(.L_x_30400) ;  /* 0x0000000000147947 */ /* 0x000fea0003800000 */
.L_x_30398:
[----:B-----5:R-:W-:Y:S01]  /*2c50*/  FADD.FTZ R218, R22, R218 ;  /* 0x000000da16da7221 */ /* 0x020fe20000010000 */
[----:B------:R-:W-:Y:S06]  /*2c60*/  BRA `(.L_x_30399) ;  /* 0x0000000000087947 */ /* 0x000fec0003800000 */
.L_x_30397:
[----:B-----5:R-:W-:-:S04]  /*2c70*/  FADD.FTZ R218, R26, R218 ;  /* 0x000000da1ada7221 */ /* 0x020fc80000010000 */
[----:B------:R-:W-:-:S07]  /*2c80*/  @P2 FADD.FTZ R218, R22, R218 ;  /* 0x000000da16da2221 */ /* 0x000fce0000010000 */
.L_x_30399:
[----:B0-----:R-:W-:-:S07]  /*2c90*/  MOV R18, R218 ;  /* 0x000000da00127202 */ /* 0x001fce0000000f00 */
.L_x_30400:
[----:B------:R-:W-:Y:S05]  /*2ca0*/  @P3 BRA `(.L_x_30401) ;  /* 0x00000000001c3947 */ /* 0x000fea0003800000 */
[----:B------:R-:W-:-:S04]  /*2cb0*/  ISETP.NE.U32.AND P4, PT, RZ, UR14, PT ;  /* 0x0000000eff007c0c */ /* 0x000fc8000bf85070 */
[----:B------:R-:W-:-:S13]  /*2cc0*/  ISETP.NE.AND.EX P4, PT, RZ, UR15, PT, P4 ;  /* 0x0000000fff007c0c */ /* 0x000fda000bf85340 */
[----:B------:R-:W-:Y:S05]  /*2cd0*/  @P4 BRA `(.L_x_30402) ;  /* 0x0000000000084947 */ /* 0x000fea0003800000 */
[----:B------:R-:W-:Y:S05]  /*2ce0*/  @P0 BRA `(.L_x_30403) ;  /* 0x0000000000140947 */ /* 0x000fea0003800000 */
[----:B------:R-:W-:Y:S05]  /*2cf0*/  BRA `(.L_x_30404) ;  /* 0x0000000000147947 */ /* 0x000fea0003800000 */
.L_x_30402:
[----:B-----5:R-:W-:Y:S01]  /*2d00*/  FADD.FTZ R219, R23, R219 ;  /* 0x000000db17db7221 */ /* 0x020fe20000010000 */
[----:B------:R-:W-:Y:S06]  /*2d10*/  BRA `(.L_x_30403) ;  /* 0x0000000000087947 */ /* 0x000fec0003800000 */
.L_x_30401:
[----:B-----5:R-:W-:-:S04]  /*2d20*/  FADD.FTZ R219, R27, R219 ;  /* 0x000000db1bdb7221 */ /* 0x020fc80000010000 */
[----:B------:R-:W-:-:S07]  /*2d30*/  @P2 FADD.FTZ R219, R23, R219 ;  /* 0x000000db17db2221 */ /* 0x000fce0000010000 */
.L_x_30403:
[----:B0-----:R-:W-:-:S07]  /*2d40*/  MOV R19, R219 ;  /* 0x000000db00137202 */ /* 0x001fce0000000f00 */
.L_x_30404:
        /* <DEDUP_REMOVED lines=18> */
.L_x_30406:
[----:B-----5:R-:W-:Y:S01]  /*2e70*/  FADD.FTZ R220, R20, R220 ;  /* 0x000000dc14dc7221 */ /* 0x020fe20000010000 */
[----:B------:R-:W-:Y:S06]  /*2e80*/  BRA `(.L_x_30407) ;  /* 0x0000000000087947 */ /* 0x000fec0003800000 */
.L_x_30405:
[----:B-----5:R-:W-:-:S04]  /*2e90*/  FADD.FTZ R220, R24, R220 ;  /* 0x000000dc18dc7221 */ /* 0x020fc80000010000 */
[----:B------:R-:W-:-:S07]  /*2ea0*/  @P2 FADD.FTZ R220, R20, R220 ;  /* 0x000000dc14dc2221 */ /* 0x000fce0000010000 */
.L_x_30407:
[----:B0-----:R-:W-:-:S07]  /*2eb0*/  MOV R16, R220 ;  /* 0x000000dc00107202 */ /* 0x001fce0000000f00 */
.L_x_30408:
[----:B------:R-:W-:Y:S05]  /*2ec0*/  @P3 BRA `(.L_x_30409) ;  /* 0x00000000001c3947 */ /* 0x000fea0003800000 */
[----:B------:R-:W-:-:S04]  /*2ed0*/  ISETP.NE.U32.AND P4, PT, RZ, UR14, PT ;  /* 0x0000000eff007c0c */ /* 0x000fc8000bf85070 */
[----:B------:R-:W-:-:S13]  /*2ee0*/  ISETP.NE.AND.EX P4, PT, RZ, UR15, PT, P4 ;  /* 0x0000000fff007c0c */ /* 0x000fda000bf85340 */
[----:B------:R-:W-:Y:S05]  /*2ef0*/  @P4 BRA `(.L_x_30410) ;  /* 0x0000000000084947 */ /* 0x000fea0003800000 */
[----:B------:R-:W-:Y:S05]  /*2f00*/  @P0 BRA `(.L_x_30411) ;  /* 0x0000000000140947 */ /* 0x000fea0003800000 */
[----:B------:R-:W-:Y:S05]  /*2f10*/  BRA `(.L_x_30412) ;  /* 0x0000000000147947 */ /* 0x000fea0003800000 */
.L_x_30410:
[----:B-----5:R-:W-:Y:S01]  /*2f20*/  FADD.FTZ R221, R21, R221 ;  /* 0x000000dd15dd7221 */ /* 0x020fe20000010000 */
[----:B------:R-:W-:Y:S06]  /*2f30*/  BRA `(.L_x_30411) ;  /* 0x0000000000087947 */ /* 0x000fec0003800000 */
.L_x_30409:
[----:B-----5:R-:W-:-:S04]  /*2f40*/  FADD.FTZ R221, R25, R221 ;  /* 0x000000dd19dd7221 */ /* 0x020fc80000010000 */
[----:B------:R-:W-:-:S07]  /*2f50*/  @P2 FADD.FTZ R221, R21, R221 ;  /* 0x000000dd15dd2221 */ /* 0x000fce0000010000 */
.L_x_30411:
[----:B0-----:R-:W-:-:S07]  /*2f60*/  MOV R17, R221 ;  /* 0x000000dd00117202 */ /* 0x001fce0000000f00 */
.L_x_30412:
[----:B------:R-:W-:Y:S05]  /*2f70*/  @P3 BRA `(.L_x_30413) ;  /* 0x00000000001c3947 */ /* 0x000fea0003800000 */
[----:B------:R-:W-:-:S04]  /*2f80*/  ISETP.NE.U32.AND P4, PT, RZ, UR14, PT ;  /* 0x0000000eff007c0c */ /* 0x000fc8000bf85070 */
[----:B------:R-:W-:-:S13]  /*2f90*/  ISETP.NE.AND.EX P4, PT, RZ, UR15, PT, P4 ;  /* 0x0000000fff007c0c */ /* 0x000fda000bf85340 */
[----:B------:R-:W-:Y:S05]  /*2fa0*/  @P4 BRA `(.L_x_30414) ;  /* 0x0000000000084947 */ /* 0x000fea0003800000 */
[----:B------:R-:W-:Y:S05]  /*2fb0*/  @P0 BRA `(.L_x_30415) ;  /* 0x0000000000140947 */ /* 0x000fea0003800000 */
[----:B------:R-:W-:Y:S05]  /*2fc0*/  BRA `(.L_x_30416) ;  /* 0x0000000000147947 */ /* 0x000fea0003800000 */
.L_x_30414:
[----:B-----5:R-:W-:Y:S01]  /*2fd0*/  FADD.FTZ R222, R22, R222 ;  /* 0x000000de16de7221 */ /* 0x020fe20000010000 */
[----:B------:R-:W-:Y:S06]  /*2fe0*/  BRA `(.L_x_30415) ;  /* 0x0000000000087947 */ /* 0x000fec0003800000 */
.L_x_30413:
[----:B-----5:R-:W-:-:S04]  /*2ff0*/  FADD.FTZ R222, R26, R222 ;  /* 0x000000de1ade7221 */ /* 0x020fc80000010000 */
[----:B------:R-:W-:-:S07]  /*3000*/  @P2 FADD.FTZ R222, R22, R222 ;  /* 0x000000de16de2221 */ /* 0x000fce0000010000 */
.L_x_30415:
[----:B0-----:R-:W-:-:S07]  /*3010*/  MOV R18, R222 ;  /* 0x000000de00127202 */ /* 0x001fce0000000f00 */
.L_x_30416:
[----:B------:R-:W-:Y:S05]  /*3020*/  @P3 BRA `(.L_x_30417) ;  /* 0x00000000001c3947 */ /* 0x000fea0003800000 */
[----:B------:R-:W-:-:S04]  /*3030*/  ISETP.NE.U32.AND P2, PT, RZ, UR14, PT ;  /* 0x0000000eff007c0c */ /* 0x000fc8000bf45070 */
[----:B------:R-:W-:-:S13]  /*3040*/  ISETP.NE.AND.EX P2, PT, RZ, UR15, PT, P2 ;  /* 0x0000000fff007c0c */ /* 0x000fda000bf45320 */
[----:B------:R-:W-:Y:S05]  /*3050*/  @P2 BRA `(.L_x_30418) ;  /* 0x0000000000082947 */ /* 0x000fea0003800000 */
[----:B------:R-:W-:Y:S05]  /*3060*/  @P0 BRA `(.L_x_30419) ;  /* 0x0000000000140947 */ /* 0x000fea0003800000 */
[----:B------:R-:W-:Y:S05]  /*3070*/  BRA `(.L_x_30420) ;  /* 0x0000000000147947 */ /* 0x000fea0003800000 */
.L_x_30418:
[----:B-----5:R-:W-:Y:S01]  /*3080*/  FADD.FTZ R223, R23, R223 ;  /* 0x000000df17df7221 */ /* 0x020fe20000010000 */
[----:B------:R-:W-:Y:S06]  /*3090*/  BRA `(.L_x_30419) ;  /* 0x0000000000087947 */ /* 0x000fec0003800000 */
.L_x_30417:
[----:B-----5:R-:W-:-:S04]  /*30a0*/  FADD.FTZ R223, R27, R223 ;  /* 0x000000df1bdf7221 */ /* 0x020fc80000010000 */
[----:B------:R-:W-:-:S07]  /*30b0*/  @P2 FADD.FTZ R223, R23, R223 ;  /* 0x000000df17df2221 */ /* 0x000fce0000010000 */
.L_x_30419:
[----:B0-----:R-:W-:-:S07]  /*30c0*/  MOV R19, R223 ;  /* 0x000000df00137202 */ /* 0x001fce0000000f00 */
.L_x_30420:
[----:B0-----:R-:W-:Y:S01]  /*30d0*/  FADD.FTZ R226, RZ, R28 ;  /* 0x0000001cffe27221 */ /* 0x001fe20000010000 */
        /* <DEDUP_REMOVED lines=146> */
.L_x_30434:
[----:B-1----:R-:W-:Y:S01]  /*3a00*/  FADD.FTZ R230, R229, R230 ;  /* 0x000000e6e5e67221 */ /* 0x002fe20000010000 */
[----:B------:R-:W1:Y:S01]  /*3a10*/  @!P2 LDC.64 R232, c[0x0][0x250] ;  /* 0x00009400ffe8ab82 */ /* 0x000e620000000a00 */
[----:B------:R-:W-:Y:S01]  /*3a20*/  FMUL.FTZ R11, R243, R243 ;  /* 0x000000f3f30b7220 */ /* 0x000fe20000410000 */
[----:B------:R-:W-:Y:S01]  /*3a30*/  SHF.L.U32 R234, R235, 0x4, RZ ;  /* 0x00000004ebea7819 */ /* 0x000fe200000006ff */
[----:B------:R-:W-:-:S03]  /*3a40*/  FFMA.FTZ R225, R230, R225, UR7 ;  /* 0x00000007e6e17e23 */ /* 0x000fc600080100e1 */
[----:B------:R-:W-:Y:S02]  /*3a50*/  FSEL R226, R11, RZ, P5 ;  /* 0x000000ff0be27208 */ /* 0x000fe40002800000 */
[----:B------:R-:W2:Y:S01]  /*3a60*/  @!P2 LDC.64 R230, c[0x0][0x258] ;  /* 0x00009600ffe6ab82 */ /* 0x000ea20000000a00 */
[----:B------:R-:W-:Y:S02]  /*3a70*/  FSEL R11, R243, RZ, !P5 ;  /* 0x000000fff30b7208 */ /* 0x000fe40006800000 */
[----:B------:R-:W-:Y:S01]  /*3a80*/  FADD.FTZ R228, R225, R226 ;  /* 0x000000e2e1e47221 */ /* 0x000fe20000010000 */
[----:B------:R-:W-:Y:S02]  /*3a90*/  IADD3 R236, P3, R234, UR8, RZ ;  /* 0x00000008eaec7c10 */ /* 0x000fe4000ff7e0ff */
[C---:B------:R-:W-:Y:S01]  /*3aa0*/  FADD.FTZ R238, -R11.reuse, R28 ;  /* 0x0000001c0bee7221 */ /* 0x040fe20000010100 */
[C---:B------:R-:W-:Y:S01]  /*3ab0*/  FADD.FTZ R239, -R11.reuse, R29 ;  /* 0x0000001d0bef7221 */ /* 0x040fe20000010100 */
[----:B------:R3:W4:Y:S01]  /*3ac0*/  MUFU.RSQ R28, R228 ;  /* 0x000000e4001c7308 */ /* 0x0007220000001400 */
        /* <DEDUP_REMOVED lines=8> */
[C---:B---3--:R-:W-:Y:S01]  /*3b50*/  FADD.FTZ R228, -R11.reuse, R199 ;  /* 0x000000c70be47221 */ /* 0x048fe20000010100 */
[C---:B------:R-:W-:Y:S01]  /*3b60*/  FADD.FTZ R194, -R11.reuse, R197 ;  /* 0x000000c50bc27221 */ /* 0x040fe20000010100 */
[C---:B------:R-:W-:Y:S01]  /*3b70*/  FADD.FTZ R195, -R11.reuse, R198 ;  /* 0x000000c60bc37221 */ /* 0x040fe20000010100 */
[----:B------:R-:W-:Y:S01]  /*3b80*/  SHF.R.U32.HI R199, RZ, 0x1c, R235 ;  /* 0x0000001cffc77819 */ /* 0x000fe200000116eb */
[----:B------:R1:W-:Y:S01]  /*3b90*/  @!P2 STG.E desc[UR4][R232.64], R243 ;  /* 0x000000f3e800a986 */ /* 0x0003e2000c101904 */
[C---:B------:R-:W-:Y:S01]  /*3ba0*/  FADD.FTZ R225, -R11.reuse, R12 ;  /* 0x0000000c0be17221 */ /* 0x040fe20000010100 */
[----:B------:R-:W-:Y:S01]  /*3bb0*/  FADD.FTZ R226, -R11, R13 ;  /* 0x0000000d0be27221 */ /* 0x000fe20000010100 */
[----:B--2---:R-:W-:-:S04]  /*3bc0*/  @!P2 IMAD.WIDE R240, R2, 0x4, R230 ;  /* 0x0000000402f0a825 */ /* 0x004fc800078e02e6 */
[C---:B------:R-:W-:Y:S01]  /*3bd0*/  FADD.FTZ R230, -R11.reuse, R200 ;  /* 0x000000c80be67221 */ /* 0x040fe20000010100 */
[C---:B------:R-:W-:Y:S01]  /*3be0*/  FADD.FTZ R231, -R11.reuse, R201 ;  /* 0x000000c90be77221 */ /* 0x040fe20000010100 */
[C---:B----4-:R-:W-:Y:S01]  /*3bf0*/  FMUL.FTZ R235, R28.reuse, R247 ;  /* 0x000000f71ceb7220 */ /* 0x050fe20000410000 */
[----:B------:R-:W2:Y:S01]  /*3c00*/  LDC.64 R200, c[0x0][0x2b8] ;  /* 0x0000ae00ffc87b82 */ /* 0x000ea20000000a00 */
[C---:B------:R-:W-:Y:S01]  /*3c10*/  FMUL.FTZ R198, R28.reuse, R245 ;  /* 0x000000f51cc67220 */ /* 0x040fe20000410000 */
[C---:B------:R-:W-:Y:S01]  /*3c20*/  FMUL.FTZ R197, R28.reuse, R239 ;  /* 0x000000ef1cc57220 */ /* 0x040fe20000410000 */
[----:B------:R-:W-:Y:S01]  /*3c30*/  FMUL.FTZ R196, R28, R238 ;  /* 0x000000ee1cc47220 */ /* 0x000fe20000410000 */
[C---:B------:R-:W-:Y:S01]  /*3c40*/  FADD.FTZ R227, -R11.reuse, R14 ;  /* 0x0000000e0be37221 */ /* 0x040fe20000010100 */
[C---:B-1----:R-:W-:Y:S01]  /*3c50*/  FADD.FTZ R232, -R11.reuse, R202 ;  /* 0x000000ca0be87221 */ /* 0x042fe20000010100 */
[C---:B------:R-:W-:Y:S01]  /*3c60*/  FADD.FTZ R233, -R11.reuse, R203 ;  /* 0x000000cb0be97221 */ /* 0x040fe20000010100 */
[----:B0-----:R-:W-:Y:S01]  /*3c70*/  FADD.FTZ R229, -R11, R15 ;  /* 0x0000000f0be57221 */ /* 0x001fe20000010100 */
[----:B------:R-:W0:Y:S01]  /*3c80*/  LDC.64 R202, c[0x0][0x2c0] ;  /* 0x0000b000ffca7b82 */ /* 0x000e220000000a00 */
[----:B------:R-:W-:Y:S01]  /*3c90*/  IADD3.X R237, R199, UR9, RZ, P3, !PT ;  /* 0x00000009c7ed7c10 */ /* 0x000fe20009ffe4ff */
[----:B------:R-:W-:Y:S01]  /*3ca0*/  FFMA.FTZ R15, R111, R235, R191 ;  /* 0x000000eb6f0f7223 */ /* 0x000fe200000100bf */
[----:B------:R-:W-:Y:S01]  /*3cb0*/  FFMA.FTZ R14, R110, R198, R190 ;  /* 0x000000c66e0e7223 */ /* 0x000fe200000100be */
[----:B------:R-:W-:Y:S01]  /*3cc0*/  FFMA.FTZ R13, R109, R197, R189 ;  /* 0x000000c56d0d7223 */ /* 0x000fe200000100bd */
[----:B------:R-:W-:Y:S01]  /*3cd0*/  FFMA.FTZ R12, R108, R196, R188 ;  /* 0x000000c46c0c7223 */ /* 0x000fe200000100bc */
[----:B------:R-:W-:Y:S01]  /*3ce0*/  @!P2 STG.E desc[UR4][R240.64], R28 ;  /* 0x0000001cf000a986 */ /* 0x000fe2000c101904 */
[C---:B------:R-:W-:Y:S01]  /*3cf0*/  FMUL.FTZ R225, R28.reuse, R225 ;  /* 0x000000e11ce17220 */ /* 0x040fe20000410000 */
[C---:B------:R-:W-:Y:S01]  /*3d00*/  FMUL.FTZ R227, R28.reuse, R227 ;  /* 0x000000e31ce37220 */ /* 0x040fe20000410000 */
[C---:B------:R-:W-:Y:S01]  /*3d10*/  FMUL.FTZ R226, R28.reuse, R226 ;  /* 0x000000e21ce27220 */ /* 0x040fe20000410000 */
[----:B------:R1:W-:Y:S01]  /*3d20*/  STG.E.128 desc[UR4][R236.64], R12 ;  /* 0x0000000cec007986 */ /* 0x0003e2000c101d04 */
[C---:B------:R-:W-:Y:S01]  /*3d30*/  FMUL.FTZ R192, R28.reuse, R192 ;  /* 0x000000c01cc07220 */ /* 0x040fe20000410000 */
        /* <DEDUP_REMOVED lines=12> */
[----:B0-----:R-:W-:-:S04]  /*3e00*/  IMAD.WIDE.U32 R242, R4, 0x10, R202 ;  /* 0x0000001004f27825 */ /* 0x001fc800078e00ca */
[C---:B------:R-:W-:Y:S01]  /*3e10*/  FADD.FTZ R208, -R11.reuse, R208 ;  /* 0x000000d00bd07221 */ /* 0x040fe20000010100 */
[C---:B------:R-:W-:Y:S01]  /*3e20*/  FADD.FTZ R209, -R11.reuse, R209 ;  /* 0x000000d10bd17221 */ /* 0x040fe20000010100 */
[----:B------:R-:W-:Y:S01]  /*3e30*/  FADD.FTZ R210, -R11, R210 ;  /* 0x000000d20bd27221 */ /* 0x000fe20000010100 */
[----:B-1----:R-:W-:Y:S01]  /*3e40*/  IADD3 R236, P2, R234, UR10, RZ ;  /* 0x0000000aeaec7c10 */ /* 0x002fe2000ff5e0ff */
[----:B------:R-:W-:Y:S01]  /*3e50*/  FFMA.FTZ R15, R107, R235, R151 ;  /* 0x000000eb6b0f7223 */ /* 0x000fe20000010097 */
[----:B------:R-:W-:Y:S01]  /*3e60*/  FFMA.FTZ R14, R106, R198, R150 ;  /* 0x000000c66a0e7223 */ /* 0x000fe20000010096 */
[----:B------:R-:W-:Y:S01]  /*3e70*/  FFMA.FTZ R13, R105, R197, R149 ;  /* 0x000000c5690d7223 */ /* 0x000fe20000010095 */
[----:B------:R-:W-:Y:S01]  /*3e80*/  IADD3.X R237, R199, UR11, RZ, P2, !PT ;  /* 0x0000000bc7ed7c10 */ /* 0x000fe200097fe4ff */
[----:B------:R-:W-:Y:S01]  /*3e90*/  FFMA.FTZ R12, R104, R196, R148 ;  /* 0x000000c4680c7223 */ /* 0x000fe20000010094 */
[----:B------:R-:W-:Y:S01]  /*3ea0*/  FMUL.FTZ R196, R28, R229 ;  /* 0x000000e51cc47220 */ /* 0x000fe20000410000 */
[----:B--2---:R-:W-:-:S04]  /*3eb0*/  IMAD.WIDE.U32 R234, R224, 0x10, R200 ;  /* 0x00000010e0ea7825 */ /* 0x004fc800078e00c8 */
[----:B------:R-:W-:Y:S01]  /*3ec0*/  FFMA.FTZ R198, R98, R227, R146 ;  /* 0x000000e362c67223 */ /* 0x000fe20000010092 */
[----:B------:R-:W-:Y:S01]  /*3ed0*/  FFMA.FTZ R197, R97, R226, R145 ;  /* 0x000000e261c57223 */ /* 0x000fe20000010091 */
[----:B------:R0:W-:Y:S01]  /*3ee0*/  STG.E.128 desc[UR4][R236.64], R12 ;  /* 0x0000000cec007986 */ /* 0x0001e2000c101d04 */
[----:B------:R-:W-:Y:S01]  /*3ef0*/  FFMA.FTZ R199, R99, R196, R147 ;  /* 0x000000c463c77223 */ /* 0x000fe20000010093 */
[----:B------:R-:W-:-:S04]  /*3f00*/  IMAD.WIDE.U32 R240, R3, 0x10, R200 ;  /* 0x0000001003f07825 */ /* 0x000fc800078e00c8 */
[C---:B------:R-:W-:Y:S01]  /*3f10*/  FADD.FTZ R211, -R11.reuse, R211 ;  /* 0x000000d30bd37221 */ /* 0x040fe20000010100 */
[C---:B------:R-:W-:Y:S01]  /*3f20*/  FADD.FTZ R212, -R11.reuse, R212 ;  /* 0x000000d40bd47221 */ /* 0x040fe20000010100 */
[----:B------:R-:W-:Y:S01]  /*3f30*/  FADD.FTZ R213, -R11, R213 ;  /* 0x000000d50bd57221 */ /* 0x000fe20000010100 */
[----:B------:R-:W-:-:S04]  /*3f40*/  IMAD.WIDE.U32 R244, R3, 0x10, R202 ;  /* 0x0000001003f47825 */ /* 0x000fc800078e00ca */
        /* <DEDUP_REMOVED lines=12> */
[----:B------:R-:W-:Y:S01]  /*4010*/  FFMA.FTZ R14, R102, R227, R186 ;  /* 0x000000e3660e7223 */ /* 0x000fe200000100ba */
[----:B------:R-:W-:Y:S01]  /*4020*/  FFMA.FTZ R13, R101, R226, R185 ;  /* 0x000000e2650d7223 */ /* 0x000fe200000100b9 */
[----:B------:R-:W-:Y:S01]  /*4030*/  FFMA.FTZ R12, R100, R225, R184 ;  /* 0x000000e1640c7223 */ /* 0x000fe200000100b8 */
[----:B------:R-:W-:-:S04]  /*4040*/  IMAD.WIDE.U32 R236, R224, 0x10, R202 ;  /* 0x00000010e0ec7825 */ /* 0x000fc800078e00ca */
[----:B------:R-:W-:Y:S01]  /*4050*/  FFMA.FTZ R196, R96, R225, R144 ;  /* 0x000000e160c47223 */ /* 0x000fe20000010090 */
[C---:B------:R-:W-:Y:S01]  /*4060*/  FMUL.FTZ R209, R28.reuse, R209 ;  /* 0x000000d11cd17220 */ /* 0x040fe20000410000 */
[----:B------:R-:W-:Y:S01]  /*4070*/  FMUL.FTZ R210, R28, R210 ;  /* 0x000000d21cd27220 */ /* 0x000fe20000410000 */
[----:B------:R0:W-:Y:S01]  /*4080*/  STG.E.128 desc[UR4][R234.64], R12 ;  /* 0x0000000cea007986 */ /* 0x0001e2000c101d04 */
[----:B------:R-:W-:-:S04]  /*4090*/  IMAD.WIDE.U32 R226, R10, 0x10, R200 ;  /* 0x000000100ae27825 */ /* 0x000fc800078e00c8 */
[C---:B------:R-:W-:Y:S01]  /*40a0*/  FMUL.FTZ R211, R28.reuse, R211 ;  /* 0x000000d31cd37220 */ /* 0x040fe20000410000 */
[----:B------:R-:W-:Y:S01]  /*40b0*/  FMUL.FTZ R212, R28, R212 ;  /* 0x000000d41cd47220 */ /* 0x000fe20000410000 */
[----:B------:R1:W-:Y:S01]  /*40c0*/  STG.E.128 desc[UR4][R236.64], R196 ;  /* 0x000000c4ec007986 */ /* 0x0003e2000c101d04 */
[----:B------:R-:W-:-:S04]  /*40d0*/  IMAD.WIDE.U32 R224, R4, 0x10, R200 ;  /* 0x0000001004e07825 */ /* 0x000fc800078e00c8 */
[C---:B------:R-:W-:Y:S01]  /*40e0*/  FMUL.FTZ R213, R28.reuse, R213 ;  /* 0x000000d51cd57220 */ /* 0x040fe20000410000 */
[C---:B------:R-:W-:Y:S01]  /*40f0*/  FMUL.FTZ R214, R28.reuse, R214 ;  /* 0x000000d61cd67220 */ /* 0x040fe20000410000 */
[----:B------:R-:W-:Y:S01]  /*4100*/  FMUL.FTZ R215, R28, R215 ;  /* 0x000000d71cd77220 */ /* 0x000fe20000410000 */
[----:B------:R-:W-:-:S04]  /*4110*/  IMAD.WIDE.U32 R238, R6, 0x10, R202 ;  /* 0x0000001006ee7825 */ /* 0x000fc800078e00ca */
        /* <DEDUP_REMOVED lines=9> */
[----:B------:R-:W-:-:S04]  /*41b0*/  IMAD.WIDE.U32 R234, R10, 0x10, R202 ;  /* 0x000000100aea7825 */ /* 0x000fc800078e00ca */
[----:B------:R-:W-:Y:S01]  /*41c0*/  FMUL.FTZ R10, R28, R204 ;  /* 0x000000cc1c0a7220 */ /* 0x000fe20000410000 */
[----:B------:R-:W-:Y:S01]  /*41d0*/  FFMA.FTZ R204, R84, R193, R176 ;  /* 0x000000c154cc7223 */ /* 0x000fe200000100b0 */
[C---:B-1----:R-:W-:Y:S01]  /*41e0*/  FMUL.FTZ R196, R28.reuse, R29 ;  /* 0x0000001d1cc47220 */ /* 0x042fe20000410000 */
[C---:B------:R-:W-:Y:S01]  /*41f0*/  FMUL.FTZ R197, R28.reuse, R30 ;  /* 0x0000001e1cc57220 */ /* 0x040fe20000410000 */
[----:B------:R-:W-:Y:S01]  /*4200*/  FMUL.FTZ R198, R28, R31 ;  /* 0x0000001f1cc67220 */ /* 0x000fe20000410000 */
[----:B------:R-:W-:Y:S01]  /*4210*/  FFMA.FTZ R199, R91, R192, R143 ;  /* 0x000000c05bc77223 */ /* 0x000fe2000001008f */
[----:B------:R-:W-:Y:S01]  /*4220*/  FFMA.FTZ R12, R92, R196, R180 ;  /* 0x000000c45c0c7223 */ /* 0x000fe200000100b4 */
[-C--:B------:R-:W-:Y:S01]  /*4230*/  FFMA.FTZ R13, R93, R197.reuse, R181 ;  /* 0x000000c55d0d7223 */ /* 0x080fe200000100b5 */
[-C--:B------:R-:W-:Y:S01]  /*4240*/  FFMA.FTZ R14, R94, R198.reuse, R182 ;  /* 0x000000c65e0e7223 */ /* 0x080fe200000100b6 */
[----:B------:R-:W-:Y:S01]  /*4250*/  FFMA.FTZ R198, R90, R198, R142 ;  /* 0x000000c65ac67223 */ /* 0x000fe2000001008e */
[----:B------:R-:W-:Y:S01]  /*4260*/  FFMA.FTZ R197, R89, R197, R141 ;  /* 0x000000c559c57223 */ /* 0x000fe2000001008d */
[----:B------:R-:W-:Y:S01]  /*4270*/  FFMA.FTZ R196, R88, R196, R140 ;  /* 0x000000c458c47223 */ /* 0x000fe2000001008c */
[C---:B------:R-:W-:Y:S01]  /*4280*/  FMUL.FTZ R29, R28.reuse, R205 ;  /* 0x000000cd1c1d7220 */ /* 0x040fe20000410000 */
[C---:B------:R-:W-:Y:S01]  /*4290*/  FMUL.FTZ R30, R28.reuse, R206 ;  /* 0x000000ce1c1e7220 */ /* 0x040fe20000410000 */
[----:B------:R-:W-:Y:S01]  /*42a0*/  FMUL.FTZ R31, R28, R207 ;  /* 0x000000cf1c1f7220 */ /* 0x000fe20000410000 */
[----:B------:R-:W-:Y:S01]  /*42b0*/  FFMA.FTZ R207, R87, R228, R179 ;  /* 0x000000e457cf7223 */ /* 0x000fe200000100b3 */
[----:B------:R-:W-:Y:S01]  /*42c0*/  FFMA.FTZ R206, R86, R195, R178 ;  /* 0x000000c356ce7223 */ /* 0x000fe200000100b2 */
[----:B------:R-:W-:Y:S01]  /*42d0*/  FFMA.FTZ R205, R85, R194, R177 ;  /* 0x000000c255cd7223 */ /* 0x000fe200000100b1 */
[----:B------:R0:W-:Y:S01]  /*42e0*/  STG.E.128 desc[UR4][R226.64], R12 ;  /* 0x0000000ce2007986 */ /* 0x0001e2000c101d04 */
[----:B------:R-:W-:Y:S01]  /*42f0*/  FFMA.FTZ R192, R76, R230, R172 ;  /* 0x000000e64cc07223 */ /* 0x000fe200000100ac */
[----:B------:R-:W-:-:S04]  /*4300*/  IMAD.WIDE.U32 R236, R5, 0x10, R202 ;  /* 0x0000001005ec7825 */ /* 0x000fc800078e00ca */
[-C--:B------:R-:W-:Y:S01]  /*4310*/  FFMA.FTZ R4, R68, R10.reuse, R168 ;  /* 0x0000000a44047223 */ /* 0x080fe200000100a8 */
[----:B------:R1:W-:Y:S01]  /*4320*/  STG.E.128 desc[UR4][R234.64], R196 ;  /* 0x000000c4ea007986 */ /* 0x0003e2000c101d04 */
[----:B------:R-:W-:Y:S01]  /*4330*/  FFMA.FTZ R28, R64, R10, R128 ;  /* 0x0000000a401c7223 */ /* 0x000fe20000010080 */
[-C--:B------:R-:W-:Y:S01]  /*4340*/  FFMA.FTZ R11, R63, R211.reuse, R167 ;  /* 0x000000d33f0b7223 */ /* 0x080fe200000100a7 */
[-C--:B------:R-:W-:Y:S01]  /*4350*/  FFMA.FTZ R10, R62, R210.reuse, R166 ;  /* 0x000000d23e0a7223 */ /* 0x080fe200000100a6 */
[----:B------:R2:W-:Y:S01]  /*4360*/  STG.E.128 desc[UR4][R224.64], R204 ;  /* 0x000000cce0007986 */ /* 0x0005e2000c101d04 */
[----:B------:R-:W-:Y:S01]  /*4370*/  FFMA.FTZ R211, R59, R211, R127 ;  /* 0x000000d33bd37223 */ /* 0x000fe2000001007f */
[----:B------:R-:W-:Y:S01]  /*4380*/  FFMA.FTZ R210, R58, R210, R126 ;  /* 0x000000d23ad27223 */ /* 0x000fe2000001007e */
[----:B0-----:R-:W-:Y:S01]  /*4390*/  FFMA.FTZ R15, R83, R228, R139 ;  /* 0x000000e4530f7223 */ /* 0x001fe2000001008b */
[----:B------:R-:W-:Y:S01]  /*43a0*/  FFMA.FTZ R14, R82, R195, R138 ;  /* 0x000000c3520e7223 */ /* 0x000fe2000001008a */
[----:B------:R-:W-:Y:S01]  /*43b0*/  FFMA.FTZ R13, R81, R194, R137 ;  /* 0x000000c2510d7223 */ /* 0x000fe20000010089 */
[----:B------:R-:W-:Y:S01]  /*43c0*/  FFMA.FTZ R12, R80, R193, R136 ;  /* 0x000000c1500c7223 */ /* 0x000fe20000010088 */
[----:B------:R-:W-:Y:S01]  /*43d0*/  FFMA.FTZ R195, R79, R233, R175 ;  /* 0x000000e94fc37223 */ /* 0x000fe200000100af */
[-C--:B------:R-:W-:Y:S01]  /*43e0*/  FFMA.FTZ R194, R78, R232.reuse, R174 ;  /* 0x000000e84ec27223 */ /* 0x080fe200000100ae */
[----:B------:R-:W-:Y:S01]  /*43f0*/  FFMA.FTZ R193, R77, R231, R173 ;  /* 0x000000e74dc17223 */ /* 0x000fe200000100ad */
[----:B-1----:R-:W-:Y:S01]  /*4400*/  FFMA.FTZ R199, R75, R233, R135 ;  /* 0x000000e94bc77223 */ /* 0x002fe20000010087 */
[----:B------:R-:W-:Y:S01]  /*4410*/  FFMA.FTZ R198, R74, R232, R134 ;  /* 0x000000e84ac67223 */ /* 0x000fe20000010086 */
[----:B------:R-:W-:Y:S01]  /*4420*/  FFMA.FTZ R197, R73, R231, R133 ;  /* 0x000000e749c57223 */ /* 0x000fe20000010085 */
[----:B------:R-:W-:Y:S01]  /*4430*/  FFMA.FTZ R196, R72, R230, R132 ;  /* 0x000000e648c47223 */ /* 0x000fe20000010084 */
[----:B------:R0:W-:Y:S01]  /*4440*/  STG.E.128 desc[UR4][R242.64], R12 ;  /* 0x0000000cf2007986 */ /* 0x0001e2000c101d04 */
[----:B--2---:R-:W-:-:S04]  /*4450*/  IMAD.WIDE.U32 R224, R5, 0x10, R200 ;  /* 0x0000001005e07825 */ /* 0x004fc800078e00c8 */
[-C--:B------:R-:W-:Y:S01]  /*4460*/  FFMA.FTZ R5, R69, R29.reuse, R169 ;  /* 0x0000001d45057223 */ /* 0x080fe200000100a9 */
[----:B------:R-:W-:Y:S01]  /*4470*/  FFMA.FTZ R29, R65, R29, R129 ;  /* 0x0000001d411d7223 */ /* 0x000fe20000010081 */
[----:B------:R-:W-:Y:S01]  /*4480*/  STG.E.128 desc[UR4][R240.64], R192 ;  /* 0x000000c0f0007986 */ /* 0x000fe2000c101d04 */
[----:B------:R-:W-:-:S04]  /*4490*/  IMAD.WIDE.U32 R206, R6, 0x10, R200 ;  /* 0x0000001006ce7825 */ /* 0x000fc800078e00c8 */
[-C--:B------:R-:W-:Y:S01]  /*44a0*/  FFMA.FTZ R6, R70, R30.reuse, R170 ;  /* 0x0000001e46067223 */ /* 0x080fe200000100aa */
[----:B------:R-:W-:Y:S01]  /*44b0*/  FFMA.FTZ R30, R66, R30, R130 ;  /* 0x0000001e421e7223 */ /* 0x000fe20000010082 */
[----:B------:R1:W-:Y:S01]  /*44c0*/  STG.E.128 desc[UR4][R244.64], R196 ;  /* 0x000000c4f4007986 */ /* 0x0003e2000c101d04 */
[----:B------:R-:W-:-:S04]  /*44d0*/  IMAD.WIDE.U32 R204, R7, 0x10, R200 ;  /* 0x0000001007cc7825 */ /* 0x000fc800078e00c8 */
[----:B------:R-:W-:-:S04]  /*44e0*/  IMAD.WIDE.U32 R228, R7, 0x10, R202 ;  /* 0x0000001007e47825 */ /* 0x000fc800078e00ca */
[-C--:B------:R-:W-:Y:S01]  /*44f0*/  FFMA.FTZ R7, R71, R31.reuse, R171 ;  /* 0x0000001f47077223 */ /* 0x080fe200000100ab */
[----:B------:R-:W-:Y:S01]  /*4500*/  FFMA.FTZ R31, R67, R31, R131 ;  /* 0x0000001f431f7223 */ /* 0x000fe20000010083 */
[----:B------:R-:W-:-:S04]  /*4510*/  IMAD.WIDE.U32 R226, R9, 0x10, R200 ;  /* 0x0000001009e27825 */ /* 0x000fc800078e00c8 */
[----:B0-----:R-:W-:Y:S01]  /*4520*/  FFMA.FTZ R15, R55, R215, R163 ;  /* 0x000000d7370f7223 */ /* 0x001fe200000100a3 */
[----:B------:R-:W-:Y:S01]  /*4530*/  FFMA.FTZ R14, R54, R214, R162 ;  /* 0x000000d6360e7223 */ /* 0x000fe200000100a2 */
[----:B------:R-:W-:Y:S01]  /*4540*/  FFMA.FTZ R13, R53, R213, R161 ;  /* 0x000000d5350d7223 */ /* 0x000fe200000100a1 */
[----:B------:R-:W-:-:S04]  /*4550*/  IMAD.WIDE.U32 R234, R9, 0x10, R202 ;  /* 0x0000001009ea7825 */ /* 0x000fc800078e00ca */
[-C--:B------:R-:W-:Y:S01]  /*4560*/  FFMA.FTZ R9, R61, R209.reuse, R165 ;  /* 0x000000d13d097223 */ /* 0x080fe200000100a5 */
[----:B------:R-:W-:Y:S01]  /*4570*/  FFMA.FTZ R209, R57, R209, R125 ;  /* 0x000000d139d17223 */ /* 0x000fe2000001007d */
[----:B------:R-:W-:Y:S01]  /*4580*/  FFMA.FTZ R12, R52, R212, R160 ;  /* 0x000000d4340c7223 */ /* 0x000fe200000100a0 */
[C---:B------:R-:W-:Y:S01]  /*4590*/  IMAD.WIDE.U32 R200, R8.reuse, 0x10, R200 ;  /* 0x0000001008c87825 */ /* 0x040fe200078e00c8 */
[----:B-1----:R-:W0:Y:S01]  /*45a0*/  LDC.64 R196, c[0x0][0x210] ;  /* 0x00008400ffc47b82 */ /* 0x002e220000000a00 */
[----:B------:R1:W-:Y:S02]  /*45b0*/  STG.E.128 desc[UR4][R226.64], R4 ;  /* 0x00000004e2007986 */ /* 0x0003e4000c101d04 */
[----:B------:R-:W-:Y:S01]  /*45c0*/  FFMA.FTZ R215, R51, R215, R123 ;  /* 0x000000d733d77223 */ /* 0x000fe2000001007b */
[----:B------:R-:W-:-:S04]  /*45d0*/  IMAD.WIDE.U32 R202, R8, 0x10, R202 ;  /* 0x0000001008ca7825 */ /* 0x000fc800078e00ca */
[-C--:B------:R-:W-:Y:S01]  /*45e0*/  FFMA.FTZ R8, R60, R208.reuse, R164 ;  /* 0x000000d03c087223 */ /* 0x080fe200000100a4 */
[----:B------:R-:W-:Y:S01]  /*45f0*/  FFMA.FTZ R208, R56, R208, R124 ;  /* 0x000000d038d07223 */ /* 0x000fe2000001007c */
[----:B------:R-:W-:Y:S01]  /*4600*/  FFMA.FTZ R214, R50, R214, R122 ;  /* 0x000000d632d67223 */ /* 0x000fe2000001007a */
[----:B------:R-:W-:Y:S01]  /*4610*/  FFMA.FTZ R213, R49, R213, R121 ;  /* 0x000000d531d57223 */ /* 0x000fe20000010079 */
[----:B------:R-:W-:Y:S01]  /*4620*/  FFMA.FTZ R212, R48, R212, R120 ;  /* 0x000000d430d47223 */ /* 0x000fe20000010078 */
[----:B------:R2:W-:Y:S01]  /*4630*/  STG.E.128 desc[UR4][R234.64], R28 ;  /* 0x0000001cea007986 */ /* 0x0005e2000c101d04 */
        /* <DEDUP_REMOVED lines=10> */
[----:B-1----:R-:W-:Y:S01]  /*46e0*/  FFMA.FTZ R7, R39, R223, R155 ;  /* 0x000000df27077223 */ /* 0x002fe2000001009b */
        /* <DEDUP_REMOVED lines=9> */
[----:B0-----:R-:W-:-:S03]  /*4780*/  LEA R2, R196, R2, 0x2 ;  /* 0x00000002c4027211 */ /* 0x001fc600078e10ff */
[----:B------:R2:W-:Y:S01]  /*4790*/  STG.E.128 desc[UR4][R204.64], R192 ;  /* 0x000000c0cc007986 */ /* 0x0005e2000c101d04 */
[----:B------:R-:W-:-:S03]  /*47a0*/  ISETP.GE.AND P2, PT, R2, R197, PT ;  /* 0x000000c50200720c */ /* 0x000fc60003f46270 */
[----:B------:R2:W-:Y:S04]  /*47b0*/  STG.E.128 desc[UR4][R228.64], R216 ;  /* 0x000000d8e4007986 */ /* 0x0005e8000c101d04 */
[----:B------:R2:W-:Y:S04]  /*47c0*/  STG.E.128 desc[UR4][R200.64], R4 ;  /* 0x00000004c8007986 */ /* 0x0005e8000c101d04 */
[----:B------:R2:W-:Y:S02]  /*47d0*/  STG.E.128 desc[UR4][R202.64], R220 ;  /* 0x000000dcca007986 */ /* 0x0005e4000c101d04 */
[----:B------:R-:W-:Y:S05]  /*47e0*/  @!P2 BRA `(.L_x_30422) ;  /* 0xffffffc40060a947 */ /* 0x000fea000383ffff */
[----:B------:R-:W-:Y:S05]  /*47f0*/  BSYNC B0 ;  /* 0x0000000000007941 */ /* 0x000fea0003800000 */
.L_x_30260:
[----:B------:R-:W-:Y:S05]  /*4800*/  EXIT ;  /* 0x000000000000794d */ /* 0x000fea0003800000 */
.L_x_30421:
        /* <DEDUP_REMOVED lines=8> */
.L_x_30424:
[----:B------:R-:W-:Y:S05]  /*4890*/  BSYNC B1 ;  /* 0x0000000000017941 */ /* 0x000fea0003800000 */
.L_x_30423:
        /* <DEDUP_REMOVED lines=10> */
.L_x_30425:
[----:B------:R-:W-:Y:S01]  /*4940*/  HFMA2.MMA R233, -RZ, RZ, 0, 2.384185791015625e-07 ;  /* 0x00000004ffe97435 */ /* 0x000fe200000001ff */
[----:B------:R-:W-:-:S05]  /*4950*/  MOV R11, R232 ;  /* 0x000000e8000b7202 */ /* 0x000fca0000000f00 */
[----:B------:R-:W-:-:S05]  /*4960*/  FADD.FTZ R227, R226, R11 ;  /* 0x0000000be2e37221 */ /* 0x000fca0000010000 */
[----:B------:R-:W-:-:S07]  /*4970*/  MOV R234, R227 ;  /* 0x000000e300ea7202 */ /* 0x000fce0000000f00 */
[----:B------:R-:W-:Y:S05]  /*4980*/  WARPSYNC.COLLECTIVE R231, `(.L_x_30426) ;  /* 0x00000000e7087348 */ /* 0x000fea0003c00000 */
[----:B------:R0:W1:Y:S02]  /*4990*/  SHFL.BFLY P3, R232, R234, R233, R236 ;  /* 0x0c0000e9eae87389 */ /* 0x00006400000600ec */
[----:B01----:R-:W-:Y:S01]  /*49a0*/  ENDCOLLECTIVE ;  /* 0x000000000000791b */ /* 0x003fe20003800000 */
.L_x_30426:
[----:B------:R-:W-:Y:S01]  /*49b0*/  HFMA2.MMA R233, -RZ, RZ, 0, 4.76837158203125e-07 ;  /* 0x00000008ffe97435 */ /* 0x000fe200000001ff */
[----:B------:R-:W-:-:S05]  /*49c0*/  MOV R230, R232 ;  /* 0x000000e800e67202 */ /* 0x000fca0000000f00 */
[----:B------:R-:W-:-:S05]  /*49d0*/  FADD.FTZ R230, R227, R230 ;  /* 0x000000e6e3e67221 */ /* 0x000fca0000010000 */
[----:B------:R-:W-:-:S07]  /*49e0*/  MOV R234, R230 ;  /* 0x000000e600ea7202 */ /* 0x000fce0000000f00 */
[----:B------:R-:W-:Y:S05]  /*49f0*/  WARPSYNC.COLLECTIVE R231, `(.L_x_30427) ;  /* 0x00000000e7087348 */ /* 0x000fea0003c00000 */
[----:B------:R0:W1:Y:S02]  /*4a00*/  SHFL.BFLY P3, R232, R234, R233, R236 ;  /* 0x0c0000e9eae87389 */ /* 0x00006400000600ec */
[----:B01----:R-:W-:Y:S01]  /*4a10*/  ENDCOLLECTIVE ;  /* 0x000000000000791b */ /* 0x003fe20003800000 */
.L_x_30427:
[----:B------:R-:W-:Y:S01]  /*4a20*/  HFMA2.MMA R233, -RZ, RZ, 0, 9.5367431640625e-07 ;  /* 0x00000010ffe97435 */ /* 0x000fe200000001ff */
[----:B------:R-:W-:-:S05]  /*4a30*/  MOV R11, R232 ;  /* 0x000000e8000b7202 */ /* 0x000fca0000000f00 */
[----:B------:R-:W-:-:S05]  /*4a40*/  FADD.FTZ R229, R230, R11 ;  /* 0x0000000be6e57221 */ /* 0x000fca0000010000 */
[----:B------:R-:W-:-:S07]  /*4a50*/  MOV R234, R229 ;  /* 0x000000e500ea7202 */ /* 0x000fce0000000f00 */
[----:B------:R-:W-:Y:S05]  /*4a60*/  WARPSYNC.COLLECTIVE R231, `(.L_x_30428) ;  /* 0x00000000e7087348 */ /* 0x000fea0003c00000 */
[----:B------:R0:W1:Y:S02]  /*4a70*/  SHFL.BFLY P3, R232, R234, R233, R236 ;  /* 0x0c0000e9eae87389 */ /* 0x00006400000600ec */
[----:B01----:R-:W-:Y:S01]  /*4a80*/  ENDCOLLECTIVE ;  /* 0x000000000000791b */ /* 0x003fe20003800000 */
.L_x_30428:
        /* <DEDUP_REMOVED lines=87> */
.L_x_30429:
[----:B------:R-:W-:Y:S01]  /*5000*/  HFMA2.MMA R233, -RZ, RZ, 0, 1.1920928955078125e-07 ;  /* 0x00000002ffe97435 */ /* 0x000fe200000001ff */
[----:B------:R-:W-:-:S05]  /*5010*/  MOV R226, R232 ;  /* 0x000000e800e27202 */ /* 0x000fca0000000f00 */
[----:B------:R-:W-:-:S05]  /*5020*/  FADD.FTZ R226, R11, R226 ;  /* 0x000000e20be27221 */ /* 0x000fca0000010000 */
[----:B------:R-:W-:-:S07]  /*5030*/  MOV R234, R226 ;  /* 0x000000e200ea7202 */ /* 0x000fce0000000f00 */
[----:B------:R-:W-:Y:S05]  /*5040*/  WARPSYNC.COLLECTIVE R231, `(.L_x_30430) ;  /* 0x00000000e7087348 */ /* 0x000fea0003c00000 */
[----:B------:R0:W1:Y:S02]  /*5050*/  SHFL.BFLY P3, R232, R234, R233, R236 ;  /* 0x0c0000e9eae87389 */ /* 0x00006400000600ec */
[----:B01----:R-:W-:Y:S01]  /*5060*/  ENDCOLLECTIVE ;  /* 0x000000000000791b */ /* 0x003fe20003800000 */
.L_x_30430:
[----:B------:R-:W-:Y:S01]  /*5070*/  HFMA2.MMA R233, -RZ, RZ, 0, 2.384185791015625e-07 ;  /* 0x00000004ffe97435 */ /* 0x000fe200000001ff */
[----:B------:R-:W-:-:S05]  /*5080*/  MOV R227, R232 ;  /* 0x000000e800e37202 */ /* 0x000fca0000000f00 */
[----:B------:R-:W-:-:S05]  /*5090*/  FADD.FTZ R227, R226, R227 ;  /* 0x000000e3e2e37221 */ /* 0x000fca0000010000 */
[----:B------:R-:W-:-:S07]  /*50a0*/  MOV R234, R227 ;  /* 0x000000e300ea7202 */ /* 0x000fce0000000f00 */
[----:B------:R-:W-:Y:S05]  /*50b0*/  WARPSYNC.COLLECTIVE R231, `(.L_x_30431) ;  /* 0x00000000e7087348 */ /* 0x000fea0003c00000 */
[----:B------:R0:W1:Y:S02]  /*50c0*/  SHFL.BFLY P3, R232, R234, R233, R236 ;  /* 0x0c0000e9eae87389 */ /* 0x00006400000600ec */
[----:B01----:R-:W-:Y:S01]  /*50d0*/  ENDCOLLECTIVE ;  /* 0x000000000000791b */ /* 0x003fe20003800000 */
.L_x_30431:
[----:B------:R-:W-:Y:S01]  /*50e0*/  HFMA2.MMA R233, -RZ, RZ, 0, 4.76837158203125e-07 ;  /* 0x00000008ffe97435 */ /* 0x000fe200000001ff */
[----:B------:R-:W-:-:S05]  /*50f0*/  MOV R228, R232 ;  /* 0x000000e800e47202 */ /* 0x000fca0000000f00 */
[----:B------:R-:W-:-:S05]  /*5100*/  FADD.FTZ R228, R227, R228 ;  /* 0x000000e4e3e47221 */ /* 0x000fca0000010000 */
[----:B------:R-:W-:-:S07]  /*5110*/  MOV R234, R228 ;  /* 0x000000e400ea7202 */ /* 0x000fce0000000f00 */
[----:B------:R-:W-:Y:S05]  /*5120*/  WARPSYNC.COLLECTIVE R231, `(.L_x_30432) ;  /* 0x00000000e7087348 */ /* 0x000fea0003c00000 */
[----:B------:R0:W1:Y:S02]  /*5130*/  SHFL.BFLY P3, R232, R234, R233, R236 ;  /* 0x0c0000e9eae87389 */ /* 0x00006400000600ec */
[----:B01----:R-:W-:Y:S01]  /*5140*/  ENDCOLLECTIVE ;  /* 0x000000000000791b */ /* 0x003fe20003800000 */
.L_x_30432:
[----:B------:R-:W-:Y:S01]  /*5150*/  HFMA2.MMA R233, -RZ, RZ, 0, 9.5367431640625e-07 ;  /* 0x00000010ffe97435 */ /* 0x000fe200000001ff */
[----:B------:R-:W-:-:S05]  /*5160*/  MOV R229, R232 ;  /* 0x000000e800e57202 */ /* 0x000fca0000000f00 */
[----:B------:R-:W-:-:S05]  /*5170*/  FADD.FTZ R229, R228, R229 ;  /* 0x000000e5e4e57221 */ /* 0x000fca0000010000 */
[----:B------:R-:W-:-:S07]  /*5180*/  MOV R234, R229 ;  /* 0x000000e500ea7202 */ /* 0x000fce0000000f00 */
[----:B------:R-:W-:Y:S05]  /*5190*/  WARPSYNC.COLLECTIVE R231, `(.L_x_30433) ;  /* 0x00000000e7087348 */ /* 0x000fea0003c00000 */
[----:B------:R0:W1:Y:S02]  /*51a0*/  SHFL.BFLY P3, R232, R234, R233, R236 ;  /* 0x0c0000e9eae87389 */ /* 0x00006400000600ec */
[----:B01----:R-:W-:Y:S01]  /*51b0*/  ENDCOLLECTIVE ;  /* 0x000000000000791b */ /* 0x003fe20003800000 */
.L_x_30433:
[----:B------:R-:W-:Y:S01]  /*51c0*/  MOV R230, R232 ;  /* 0x000000e800e67202 */ /* 0x000fe20000000f00 */
[----:B------:R-:W-:Y:S06]  /*51d0*/  BRA `(.L_x_30434) ;  /* 0xffffffe800087947 */ /* 0x000fec000383ffff */
.L_x_30435:
        /* <DEDUP_REMOVED lines=10> */
.L_x_33701:


//--------------------- .text._ZN10layer_norm31ln_parallel_residual_fwd_kernelINS_13Kernel_traitsIfffffjLj1280ELj1ELj4ELj1ELj16ENS_18Kernel_traits_baseILj1280EfffffjLj128EEEEELb0ELb1ELb0EEEvNS_9FwdParamsE --------------------------
	.section	.text._ZN10layer_norm31ln_parallel_residual_fwd_kernelINS_13Kernel_traitsIfffffjLj1280ELj1ELj4ELj1ELj16ENS_18Kernel_traits_baseILj1280EfffffjLj128EEEEELb0ELb1ELb0EEEvNS_9FwdParamsE,"ax",@progbits
	.align	128
        .global         _ZN10layer_norm31ln_parallel_residual_fwd_kernelINS_13Kernel_traitsIfffffjLj1280ELj1ELj4ELj1ELj16ENS_18Kernel_traits_baseILj1280EfffffjLj128EEEEELb0ELb1ELb0EEEvNS_9FwdParamsE
        .type           _ZN10layer_norm31ln_parallel_residual_fwd_kernelINS_13Kernel_traitsIfffffjLj1280ELj1ELj4ELj1ELj16ENS_18Kernel_traits_baseILj1280EfffffjLj128EEEEELb0ELb1ELb0EEEvNS_9FwdParamsE,@function
        .size           _ZN10layer_norm31ln_parallel_residual_fwd_kernelINS_13Kernel_traitsIfffffjLj1280ELj1ELj4ELj1ELj16ENS_18Kernel_traits_baseILj1280EfffffjLj128EEEEELb0ELb1ELb0EEEvNS_9FwdParamsE,(.L_x_33702 - _ZN10layer_norm31ln_parallel_residual_fwd_kernelINS_13Kernel_traitsIfffffjLj1280ELj1ELj4ELj1ELj16ENS_18Kernel_traits_baseILj1280EfffffjLj128EEEEELb0ELb1ELb0EEEvNS_9FwdParamsE)
        .other          _ZN10layer_norm31ln_parallel_residual_fwd_kernelINS_13Kernel_traitsIfffffjLj1280ELj1ELj4ELj1ELj16ENS_18Kernel_traits_baseILj1280EfffffjLj128EEEEELb0ELb1ELb0EEEvNS_9FwdParamsE,@"STO_CUDA_ENTRY STV_DEFAULT"
_ZN10layer_norm31ln_parallel_residual_fwd_kernelINS_13Kernel_traitsIfffffjLj1280ELj1ELj4ELj1ELj16ENS_18Kernel_traits_baseILj1280EfffffjLj128EEEEELb0ELb1ELb0EEEvNS_9FwdParamsE:
.text._ZN10layer_norm31ln_parallel_residual_fwd_kernelINS_13Kernel_traitsIfffffjLj1280ELj1ELj4ELj1ELj16ENS_18Kernel_traits_baseILj1280EfffffjLj128EEEEELb0ELb1ELb0EEEvNS_9FwdParamsE:
        /* <DEDUP_REMOVED lines=14> */
[C---:B------:R-:W-:Y:S02]  /*00e0*/  ISETP.GE.U32.AND P4, PT, R0.reuse, 0x80, PT ;  /* 0x000000800000780c */ /* 0x040fe40003f86070 */
[----:B------:R-:W-:Y:S02]  /*00f0*/  P2R R2, PR, RZ, 0x40 ;  /* 0x00000040ff027803 */ /* 0x000fe40000000000 */
[----:B------:R-:W-:-:S02]  /*0100*/  ISETP.GE.U32.AND P3, PT, R0, 0xa0, PT ;  /* 0x000000a00000780c */ /* 0x000fc40003f66070 */
[----:B------:R-:W-:Y:S02]  /*0110*/  LOP3.LUT R2, R56, 0x1f, RZ, 0xc0, !PT ;  /* 0x0000001f38027812 */ /* 0x000fe400078ec0ff */
[----:B------:R-:W-:Y:S02]  /*0120*/  P2R R3, PR, RZ, 0x20 ;  /* 0x00000020ff037803 */ /* 0x000fe40000000000 */
[----:B------:R-:W-:Y:S02]  /*0130*/  P2R R3, PR, RZ, 0x10 ;  /* 0x00000010ff037803 */ /* 0x000fe40000000000 */
[----:B------:R-:W-:Y:S02]  /*0140*/  MOV R3, R2 ;  /* 0x0000000200037202 */ /* 0x000fe40000000f00 */
[----:B------:R-:W-:Y:S01]  /*0150*/  P2R R4, PR, RZ, 0x8 ;  /* 0x00000008ff047803 */ /* 0x000fe20000000000 */
[----:B--23--:R-:W-:Y:S06]  /*0160*/  @!P1 BRA `(.L_x_30437) ;  /* 0x0000000000309947 */ /* 0x00cfec0003800000 */
[----:B------:R-:W0:Y:S01]  /*0170*/  LDC.64 R12, c[0x0][0x260] ;  /* 0x00009800ff0c7b82 */ /* 0x000e220000000a00 */
[----:B------:R-:W-:Y:S01]  /*0180*/  ULDC.64 UR6, c[0x0][0x2c8] ;  /* 0x0000b20000067ab9 */ /* 0x000fe20000000a00 */
[----:B------:R-:W-:Y:S02]  /*0190*/  CS2R R10, SRZ ;  /* 0x00000000000a7805 */ /* 0x000fe4000001ff00 */
[----:B------:R-:W-:Y:S02]  /*01a0*/  ISETP.NE.U32.AND P0, PT, RZ, UR6, PT ;  /* 0x00000006ff007c0c */ /* 0x000fe4000bf05070 */
[----:B------:R-:W-:Y:S02]  /*01b0*/  CS2R R8, SRZ ;  /* 0x0000000000087805 */ /* 0x000fe4000001ff00 */
[----:B------:R-:W-:-:S13]  /*01c0*/  ISETP.NE.AND.EX P0, PT, RZ, UR7, PT, P0 ;  /* 0x00000007ff007c0c */ /* 0x000fda000bf05300 */
[C---:B------:R-:W-:Y:S01]  /*01d0*/  @P0 LEA R4, P2, R3.reuse, UR6, 0x4 ;  /* 0x0000000603040c11 */ /* 0x040fe2000f8420ff */
[----:B0-----:R-:W-:-:S03]  /*01e0*/  IMAD.WIDE.U32 R12, R3, 0x10, R12 ;  /* 0x00000010030c7825 */ /* 0x001fc600078e000c */
[----:B------:R-:W-:-:S03]  /*01f0*/  @P0 LEA.HI.X R5, R3, UR7, RZ, 0x4, P2 ;  /* 0x0000000703050c11 */ /* 0x000fc600090f24ff */
[----:B------:R-:W5:Y:S04]  /*0200*/  LDG.E.128 R12, desc[UR4][R12.64] ;  /* 0x000000040c0c7981 */ /* 0x000f68000c1e1d00 */
[----:B------:R0:W5:Y:S01]  /*0210*/  @P0 LDG.E.128 R8, desc[UR4][R4.64] ;  /* 0x0000000404080981 */ /* 0x000162000c1e1d00 */
[----:B------:R-:W-:-:S07]  /*0220*/  LOP3.LUT R3, R3, 0x20, RZ, 0xfc, !PT ;  /* 0x0000002003037812 */ /* 0x000fce00078efcff */
.L_x_30437:
[----:B------:R-:W-:Y:S05]  /*0230*/  BSYNC B0 ;  /* 0x0000000000007941 */ /* 0x000fea0003800000 */
.L_x_30436:
[----:B------:R-:W-:Y:S04]  /*0240*/  BSSY B0, `(.L_x_30438) ;  /* 0x000000e000007945 */ /* 0x000fe80003800000 */
[----:B------:R-:W-:Y:S05]  /*0250*/  @!P6 BRA `(.L_x_30439) ;  /* 0x000000000030e947 */ /* 0x000fea0003800000 */
[----:B------:R-:W1:Y:S01]  /*0260*/  LDC.64 R6, c[0x0][0x260] ;  /* 0x00009800ff067b82 */ /* 0x000e620000000a00 */
[----:B------:R-:W-:Y:S01]  /*0270*/  ULDC.64 UR6, c[0x0][0x2c8] ;  /* 0x0000b20000067ab9 */ /* 0x000fe20000000a00 */
[----:B------:R-:W-:Y:S02]  /*0280*/  CS2R R18, SRZ ;  /* 0x0000000000127805 */ /* 0x000fe4000001ff00 */
[----:B------:R-:W-:Y:S02]  /*0290*/  ISETP.NE.U32.AND P0, PT, RZ, UR6, PT ;  /* 0x00000006ff007c0c */ /* 0x000fe4000bf05070 */
[----:B------:R-:W-:Y:S02]  /*02a0*/  CS2R R16, SRZ ;  /* 0x0000000000107805 */ /* 0x000fe4000001ff00 */
[----:B------:R-:W-:-:S13]  /*02b0*/  ISETP.NE.AND.EX P0, PT, RZ, UR7, PT, P0 ;  /* 0x00000007ff007c0c */ /* 0x000fda000bf05300 */
[----:B0-----:R-:W-:-:S04]  /*02c0*/  @P0 LEA R4, P2, R3, UR6, 0x4 ;  /* 0x0000000603040c11 */ /* 0x001fc8000f8420ff */
[C---:B------:R-:W-:Y:S01]  /*02d0*/  @P0 LEA.HI.X R5, R3.reuse, UR7, RZ, 0x4, P2 ;  /* 0x0000000703050c11 */ /* 0x040fe200090f24ff */
[----:B-1----:R-:W-:-:S04]  /*02e0*/  IMAD.WIDE.U32 R6, R3, 0x10, R6 ;  /* 0x0000001003067825 */ /* 0x002fc800078e0006 */
[----:B------:R1:W5:Y:S04]  /*02f0*/  @P0 LDG.E.128 R16, desc[UR4][R4.64] ;  /* 0x0000000404100981 */ /* 0x000368000c1e1d00 */
[----:B------:R1:W5:Y:S01]  /*0300*/  LDG.E.128 R20, desc[UR4][R6.64] ;  /* 0x0000000406147981 */ /* 0x000362000c1e1d00 */
[----:B------:R-:W-:-:S07]  /*0310*/  IADD3 R3, R3, 0x20, RZ ;  /* 0x0000002003037810 */ /* 0x000fce0007ffe0ff */
.L_x_30439:
[----:B------:R-:W-:Y:S05]  /*0320*/  BSYNC B0 ;  /* 0x0000000000007941 */ /* 0x000fea0003800000 */
.L_x_30438:
[----:B------:R-:W-:Y:S04]  /*0330*/  BSSY B0, `(.L_x_30440) ;  /* 0x000000e000007945 */ /* 0x000fe80003800000 */
[----:B------:R-:W-:Y:S05]  /*0340*/  @!P5 BRA `(.L_x_30441) ;  /* 0x000000000030d947 */ /* 0x000fea0003800000 */
[----:B-1----:R-:W1:Y:S01]  /*0350*/  LDC.64 R6, c[0x0][0x260] ;  /* 0x00009800ff067b82 */ /* 0x002e620000000a00 */
        /* <DEDUP_REMOVED lines=11> */
.L_x_30441:
[----:B------:R-:W-:Y:S05]  /*0410*/  BSYNC B0 ;  /* 0x0000000000007941 */ /* 0x000fea0003800000 */
.L_x_30440:
[----:B------:R-:W-:Y:S04]  /*0420*/  BSSY B0, `(.L_x_30442) ;  /* 0x000000e000007945 */ /* 0x000fe80003800000 */
[----:B------:R-:W-:Y:S05]  /*0430*/  @!P4 BRA `(.L_x_30443) ;  /* 0x000000000030c947 */ /* 0x000fea0003800000 */
[----:B-12---:R-:W1:Y:S01]  /*0440*/  LDC.64 R6, c[0x0][0x260] ;  /* 0x00009800ff067b82 */ /* 0x006e620000000a00 */
        /* <DEDUP_REMOVED lines=11> */
.L_x_30443:
[----:B------:R-:W-:Y:S05]  /*0500*/  BSYNC B0 ;  /* 0x0000000000007941 */ /* 0x000fea0003800000 */
.L_x_30442:
[----:B------:R-:W-:Y:S04]  /*0510*/  BSSY B0, `(.L_x_30444) ;  /* 0x000000e000007945 */ /* 0x000fe80003800000 */
[----:B------:R-:W-:Y:S05]  /*0520*/  @!P3 BRA `(.L_x_30445) ;  /* 0x000000000030b947 */ /* 0x000fea0003800000 */
[----:B-123--:R-:W1:Y:S01]  /*0530*/  LDC.64 R6, c[0x0][0x260] ;  /* 0x00009800ff067b82 */ /* 0x00ee620000000a00 */
        /* <DEDUP_REMOVED lines=11> */
.L_x_30445:
[----:B------:R-:W-:Y:S05]  /*05f0*/  BSYNC B0 ;  /* 0x0000000000007941 */ /* 0x000fea0003800000 */
.L_x_30444:
[----:B------:R-:W-:Y:S01]  /*0600*/  ISETP.GE.U32.AND P0, PT, R0, 0xc0, PT ;  /* 0x000000c00000780c */ /* 0x000fe20003f06070 */
[----:B------:R-:W-:Y:S03]  /*0610*/  BSSY B0, `(.L_x_30446) ;  /* 0x000000f000007945 */ /* 0x000fe60003800000 */
[----:B01234-:R-:W-:-:S09]  /*0620*/  P2R R4, PR, RZ, 0x1 ;  /* 0x00000001ff047803 */ /* 0x01ffd20000000000 */
[----:B------:R-:W-:Y:S05]  /*0630*/  @!P0 BRA `(.L_x_30447) ;  /* 0x0000000000308947 */ /* 0x000fea0003800000 */
[----:B------:R-:W0:Y:S01]  /*0640*/  LDC.64 R6, c[0x0][0x260] ;  /* 0x00009800ff067b82 */ /* 0x000e220000000a00 */
[----:B------:R-:W-:Y:S01]  /*0650*/  ULDC.64 UR6, c[0x0][0x2c8] ;  /* 0x0000b20000067ab9 */ /* 0x000fe20000000a00 */
[----:B------:R-:W-:Y:S02]  /*0660*/  CS2R R50, SRZ ;  /* 0x0000000000327805 */ /* 0x000fe4000001ff00 */
[----:B------:R-:W-:Y:S02]  /*0670*/  ISETP.NE.U32.AND P0, PT, RZ, UR6, PT ;  /* 0x00000006ff007c0c */ /* 0x000fe4000bf05070 */
[----:B------:R-:W-:Y:S02]  /*0680*/  CS2R R48, SRZ ;  /* 0x0000000000307805 */ /* 0x000fe4000001ff00 */
[----:B------:R-:W-:-:S13]  /*0690*/  ISETP.NE.AND.EX P0, PT, RZ, UR7, PT, P0 ;  /* 0x00000007ff007c0c */ /* 0x000fda000bf05300 */
[----:B------:R-:W-:-:S04]  /*06a0*/  @P0 LEA R4, P2, R3, UR6, 0x4 ;  /* 0x0000000603040c11 */ /* 0x000fc8000f8420ff */
[C---:B------:R-:W-:Y:S01]  /*06b0*/  @P0 LEA.HI.X R5, R3.reuse, UR7, RZ, 0x4, P2 ;  /* 0x0000000703050c11 */ /* 0x040fe200090f24ff */
[----:B0-----:R-:W-:-:S04]  /*06c0*/  IMAD.WIDE.U32 R6, R3, 0x10, R6 ;  /* 0x0000001003067825 */ /* 0x001fc800078e0006 */
[----:B------:R0:W5:Y:S04]  /*06d0*/  @P0 LDG.E.128 R48, desc[UR4][R4.64] ;  /* 0x0000000404300981 */ /* 0x000168000c1e1d00 */
[----:B------:R0:W5:Y:S01]  /*06e0*/  LDG.E.128 R52, desc[UR4][R6.64] ;  /* 0x0000000406347981 */ /* 0x000162000c1e1d00 */
[----:B------:R-:W-:-:S07]  /*06f0*/  IADD3 R3, R3, 0x20, RZ ;  /* 0x0000002003037810 */ /* 0x000fce0007ffe0ff */
.L_x_30447:
[----:B------:R-:W-:Y:S05]  /*0700*/  BSYNC B0 ;  /* 0x0000000000007941 */ /* 0x000fea0003800000 */
.L_x_30446:
[----:B------:R-:W-:Y:S01]  /*0710*/  ISETP.GE.U32.AND P0, PT, R0, 0xe0, PT ;  /* 0x000000e00000780c */ /* 0x000fe20003f06070 */
[----:B------:R-:W-:Y:S01]  /*0720*/  BSSY B0, `(.L_x_30448) ;  /* 0x0000011000007945 */ /* 0x000fe20003800000 */
[----:B0-----:R-:W-:-:S04]  /*0730*/  SHF.R.U32.HI R4, RZ, 0x5, R56 ;  /* 0x00000005ff047819 */ /* 0x001fc80000011638 */
[----:B------:R-:W-:Y:S02]  /*0740*/  LEA R88, R57, R4, 0x2 ;  /* 0x0000000439587211 */ /* 0x000fe400078e10ff */
[----:B------:R-:W-:-:S05]  /*0750*/  P2R R4, PR, RZ, 0x1 ;  /* 0x00000001ff047803 */ /* 0x000fca0000000000 */
        /* <DEDUP_REMOVED lines=13> */
.L_x_30449:
[----:B------:R-:W-:Y:S05]  /*0830*/  BSYNC B0 ;  /* 0x0000000000007941 */ /* 0x000fea0003800000 */
.L_x_30448:
[----:B------:R-:W-:Y:S01]  /*0840*/  ISETP.GE.U32.AND P0, PT, R0, 0x100, PT ;  /* 0x000001000000780c */ /* 0x000fe20003f06070 */
[----:B------:R-:W-:Y:S03]  /*0850*/  BSSY B0, `(.L_x_30450) ;  /* 0x000000f000007945 */ /* 0x000fe60003800000 */
[----:B0-----:R-:W-:-:S09]  /*0860*/  P2R R4, PR, RZ, 0x1 ;  /* 0x00000001ff047803 */ /* 0x001fd20000000000 */
        /* <DEDUP_REMOVED lines=13> */
.L_x_30451:
[----:B------:R-:W-:Y:S05]  /*0940*/  BSYNC B0 ;  /* 0x0000000000007941 */ /* 0x000fea0003800000 */
.L_x_30450:
        /* <DEDUP_REMOVED lines=16> */
.L_x_30453:
[----:B------:R-:W-:Y:S05]  /*0a50*/  BSYNC B0 ;  /* 0x0000000000007941 */ /* 0x000fea0003800000 */
.L_x_30452:
        /* <DEDUP_REMOVED lines=12> */
[----:B------:R-:W-:-:S05]  /*0b20*/  @P0 LEA.HI.X R5, R3, UR7, RZ, 0x4, P2 ;  /* 0x0000000703050c11 */ /* 0x000fca00090f24ff */
[----:B------:R0:W5:Y:S04]  /*0b30*/  @P0 LDG.E.128 R80, desc[UR4][R4.64] ;  /* 0x0000000404500981 */ /* 0x000168000c1e1d00 */
[----:B------:R-:W5:Y:S02]  /*0b40*/  LDG.E.128 R84, desc[UR4][R84.64] ;  /* 0x0000000454547981 */ /* 0x000f64000c1e1d00 */
.L_x_30455:
[----:B------:R-:W-:Y:S05]  /*0b50*/  BSYNC B0 ;  /* 0x0000000000007941 */ /* 0x000fea0003800000 */
.L_x_30454:
[----:B------:R-:W-:Y:S01]  /*0b60*/  ULDC UR8, c[0x0][0x214] ;  /* 0x0000850000087ab9 */ /* 0x000fe20000000800 */
[----:B------:R-:W-:Y:S01]  /*0b70*/  ULDC.64 UR6, c[0x0][0x230] ;  /* 0x00008c0000067ab9 */ /* 0x000fe20000000a00 */
[----:B------:R-:W-:Y:S02]  /*0b80*/  ISETP.GE.AND P2, PT, R88, UR8, PT ;  /* 0x0000000858007c0c */ /* 0x000fe4000bf46270 */
[----:B------:R-:W-:-:S04]  /*0b90*/  LOP3.LUT P0, RZ, R90, UR6, RZ, 0xfc, !PT ;  /* 0x000000065aff7c12 */ /* 0x000fc8000f80fcff */
[----:B------:R-:W-:-:S07]  /*0ba0*/  LOP3.LUT P0, RZ, R91, UR7, RZ, 0xfc, P0 ;  /* 0x000000075bff7c12 */ /* 0x000fce000800fcff */
[----:B------:R-:W-:Y:S06]  /*0bb0*/  @P2 EXIT ;  /* 0x000000000000294d */ /* 0x000fec0003800000 */
[----:B------:R-:W-:Y:S01]  /*0bc0*/  ULDC.U8 UR6, c[0x0][0x2a0] ;  /* 0x0000a80000067ab9 */ /* 0x000fe20000000000 */
[----:B------:R-:W-:Y:S01]  /*0bd0*/  MOV R3, R88 ;  /* 0x0000005800037202 */ /* 0x000fe20000000f00 */
[----:B------:R-:W-:Y:S01]  /*0be0*/  ULDC UR8, c[0x0][0x218] ;  /* 0x0000860000087ab9 */ /* 0x000fe20000000800 */
[----:B------:R-:W-:Y:S01]  /*0bf0*/  ISETP.NE.AND P2, PT, RZ, UR6, PT ;  /* 0x00000006ff007c0c */ /* 0x000fe2000bf45270 */
[----:B------:R-:W-:Y:S01]  /*0c00*/  ULDC UR7, c[0x0][0x2d8] ;  /* 0x0000b60000077ab9 */ /* 0x000fe20000000800 */
[----:B------:R-:W-:Y:S01]  /*0c10*/  ULDC.64 UR10, c[0x0][0x228] ;  /* 0x00008a00000a7ab9 */ /* 0x000fe20000000a00 */
[----:B------:R-:W-:Y:S01]  /*0c20*/  ULDC.64 UR12, c[0x0][0x230] ;  /* 0x00008c00000c7ab9 */ /* 0x000fe20000000a00 */
[----:B------:R-:W-:-:S09]  /*0c30*/  P2R R143, PR, RZ, 0x4 ;  /* 0x00000004ff8f7803 */ /* 0x000fd20000000000 */
.L_x_30657:
[----:B0-----:R-:W-:Y:S01]  /*0c40*/  IMAD R4, R3, UR8, RZ ;  /* 0x0000000803047c24 */ /* 0x001fe2000f8e02ff */
        /* <DEDUP_REMOVED lines=27> */
.L_x_30459:
[----:B-----5:R-:W-:Y:S01]  /*0e00*/  FADD.FTZ R92, R96, R92 ;  /* 0x0000005c605c7221 */ /* 0x020fe20000010000 */
[----:B------:R-:W-:Y:S06]  /*0e10*/  BRA `(.L_x_30460) ;  /* 0x0000000000087947 */ /* 0x000fec0003800000 */
.L_x_30458:
[----:B-----5:R-:W-:-:S04]  /*0e20*/  FADD.FTZ R92, R88, R92 ;  /* 0x0000005c585c7221 */ /* 0x020fc80000010000 */
[----:B------:R-:W-:-:S07]  /*0e30*/  @P2 FADD.FTZ R92, R96, R92 ;  /* 0x0000005c605c2221 */ /* 0x000fce0000010000 */
.L_x_30460:
[----:B-----5:R-:W-:-:S07]  /*0e40*/  MOV R100, R92 ;  /* 0x0000005c00647202 */ /* 0x020fce0000000f00 */
.L_x_30461:
[----:B------:R-:W-:Y:S05]  /*0e50*/  @P3 BRA `(.L_x_30462) ;  /* 0x00000000001c3947 */ /* 0x000fea0003800000 */
[----:B------:R-:W-:-:S04]  /*0e60*/  ISETP.NE.U32.AND P4, PT, RZ, UR12, PT ;  /* 0x0000000cff007c0c */ /* 0x000fc8000bf85070 */
[----:B------:R-:W-:-:S13]  /*0e70*/  ISETP.NE.AND.EX P4, PT, RZ, UR13, PT, P4 ;  /* 0x0000000dff007c0c */ /* 0x000fda000bf85340 */
[----:B------:R-:W-:Y:S05]  /*0e80*/  @P4 BRA `(.L_x_30463) ;  /* 0x0000000000084947 */ /* 0x000fea0003800000 */
[----:B------:R-:W-:Y:S05]  /*0e90*/  @P0 BRA `(.L_x_30464) ;  /* 0x0000000000140947 */ /* 0x000fea0003800000 */
[----:B------:R-:W-:Y:S05]  /*0ea0*/  BRA `(.L_x_30465) ;  /* 0x0000000000147947 */ /* 0x000fea0003800000 */
.L_x_30463:
[----:B-----5:R-:W-:Y:S01]  /*0eb0*/  FADD.FTZ R93, R97, R93 ;  /* 0x0000005d615d7221 */ /* 0x020fe20000010000 */
[----:B------:R-:W-:Y:S06]  /*0ec0*/  BRA `(.L_x_30464) ;  /* 0x0000000000087947 */ /* 0x000fec0003800000 */
.L_x_30462:
[----:B-----5:R-:W-:-:S04]  /*0ed0*/  FADD.FTZ R93, R89, R93 ;  /* 0x0000005d595d7221 */ /* 0x020fc80000010000 */
[----:B------:R-:W-:-:S07]  /*0ee0*/  @P2 FADD.FTZ R93, R97, R93 ;  /* 0x0000005d615d2221 */ /* 0x000fce0000010000 */
.L_x_30464:
[----:B-----5:R-:W-:-:S07]  /*0ef0*/  MOV R101, R93 ;  /* 0x0000005d00657202 */ /* 0x020fce0000000f00 */
.L_x_30465:
[----:B------:R-:W-:Y:S05]  /*0f00*/  @P3 BRA `(.L_x_30466) ;  /* 0x00000000001c3947 */ /* 0x000fea0003800000 */
[----:B------:R-:W-:-:S04]  /*0f10*/  ISETP.NE.U32.AND P4, PT, RZ, UR12, PT ;  /* 0x0000000cff007c0c */ /* 0x000fc8000bf85070 */
[----:B------:R-:W-:-:S13]  /*0f20*/  ISETP.NE.AND.EX P4, PT, RZ, UR13, PT, P4 ;  /* 0x0000000dff007c0c */ /* 0x000fda000bf85340 */
[----:B------:R-:W-:Y:S05]  /*0f30*/  @P4 BRA `(.L_x_30467) ;  /* 0x0000000000084947 */ /* 0x000fea0003800000 */
[----:B------:R-:W-:Y:S05]  /*0f40*/  @P0 BRA `(.L_x_30468) ;  /* 0x0000000000140947 */ /* 0x000fea0003800000 */
[----:B------:R-:W-:Y:S05]  /*0f50*/  BRA `(.L_x_30469) ;  /* 0x0000000000147947 */ /* 0x000fea0003800000 */
.L_x_30467:
[----:B-----5:R-:W-:Y:S01]  /*0f60*/  FADD.FTZ R94, R98, R94 ;  /* 0x0000005e625e7221 */ /* 0x020fe20000010000 */
[----:B------:R-:W-:Y:S06]  /*0f70*/  BRA `(.L_x_30468) ;  /* 0x0000000000087947 */ /* 0x000fec0003800000 */
.L_x_30466:
[----:B-----5:R-:W-:-:S04]  /*0f80*/  FADD.FTZ R94, R90, R94 ;  /* 0x0000005e5a5e7221 */ /* 0x020fc80000010000 */
[----:B------:R-:W-:-:S07]  /*0f90*/  @P2 FADD.FTZ R94, R98, R94 ;  /* 0x0000005e625e2221 */ /* 0x000fce0000010000 */
.L_x_30468:
[----:B-----5:R-:W-:-:S07]  /*0fa0*/  MOV R102, R94 ;  /* 0x0000005e00667202 */ /* 0x020fce0000000f00 */
.L_x_30469:
[----:B------:R-:W-:Y:S05]  /*0fb0*/  @P3 BRA `(.L_x_30470) ;  /* 0x00000000001c3947 */ /* 0x000fea0003800000 */
[----:B------:R-:W-:-:S04]  /*0fc0*/  ISETP.NE.U32.AND P2, PT, RZ, UR12, PT ;  /* 0x0000000cff007c0c */ /* 0x000fc8000bf45070 */
[----:B------:R-:W-:-:S13]  /*0fd0*/  ISETP.NE.AND.EX P2, PT, RZ, UR13, PT, P2 ;  /* 0x0000000dff007c0c */ /* 0x000fda000bf45320 */
[----:B------:R-:W-:Y:S05]  /*0fe0*/  @P2 BRA `(.L_x_30471) ;  /* 0x0000000000082947 */ /* 0x000fea0003800000 */
[----:B------:R-:W-:Y:S05]  /*0ff0*/  @P0 BRA `(.L_x_30472) ;  /* 0x0000000000140947 */ /* 0x000fea0003800000 */
[----:B------:R-:W-:Y:S05]  /*1000*/  BRA `(.L_x_30473) ;  /* 0x0000000000147947 */ /* 0x000fea0003800000 */
.L_x_30471:
[----:B-----5:R-:W-:Y:S01]  /*1010*/  FADD.FTZ R95, R99, R95 ;  /* 0x0000005f635f7221 */ /* 0x020fe20000010000 */
[----:B------:R-:W-:Y:S06]  /*1020*/  BRA `(.L_x_30472) ;  /* 0x0000000000087947 */ /* 0x000fec0003800000 */
.L_x_30470:
[----:B-----5:R-:W-:-:S04]  /*1030*/  FADD.FTZ R95, R91, R95 ;  /* 0x0000005f5b5f7221 */ /* 0x020fc80000010000 */
[----:B------:R-:W-:-:S07]  /*1040*/  @P2 FADD.FTZ R95, R99, R95 ;  /* 0x0000005f635f2221 */ /* 0x000fce0000010000 */
.L_x_30472:
[----:B-----5:R-:W-:-:S07]  /*1050*/  MOV R103, R95 ;  /* 0x0000005f00677202 */ /* 0x020fce0000000f00 */
.L_x_30473:
[----:B------:R-:W0:Y:S01]  /*1060*/  @P0 LDC.64 R6, c[0x0][0x238] ;  /* 0x00008e00ff060b82 */ /* 0x000e220000000a00 */
[C---:B------:R-:W-:Y:S02]  /*1070*/  IADD3 R4, R142.reuse, 0x20, RZ ;  /* 0x000000208e047810 */ /* 0x040fe40007ffe0ff */
[----:B0-----:R-:W-:-:S04]  /*1080*/  @P0 LEA R6, P2, R142, R6, 0x4 ;  /* 0x000000068e060211 */ /* 0x001fc800078420ff */
[----:B------:R-:W-:-:S05]  /*1090*/  @P0 LEA.HI.X R7, R142, R7, RZ, 0x4, P2 ;  /* 0x000000078e070211 */ /* 0x000fca00010f24ff */
[----:B------:R0:W-:Y:S04]  /*10a0*/  @P0 STG.E.128 desc[UR4][R6.64], R100 ;  /* 0x0000006406000986 */ /* 0x0001e8000c101d04 */
.L_x_30457:
[----:B------:R-:W-:Y:S05]  /*10b0*/  BSYNC B0 ;  /* 0x0000000000007941 */ /* 0x000fea0003800000 */
.L_x_30456:
        /* <DEDUP_REMOVED lines=24> */
.L_x_30477:
[----:B-----5:R-:W-:Y:S01]  /*1240*/  FADD.FTZ R104, R96, R104 ;  /* 0x0000006860687221 */ /* 0x020fe20000010000 */
[----:B------:R-:W-:Y:S06]  /*1250*/  BRA `(.L_x_30478) ;  /* 0x0000000000087947 */ /* 0x000fec0003800000 */
.L_x_30476:
[----:B-----5:R-:W-:-:S04]  /*1260*/  FADD.FTZ R104, R88, R104 ;  /* 0x0000006858687221 */ /* 0x020fc80000010000 */
[----:B------:R-:W-:-:S07]  /*1270*/  @P2 FADD.FTZ R104, R96, R104 ;  /* 0x0000006860682221 */ /* 0x000fce0000010000 */
.L_x_30478:
[----:B-----5:R-:W-:-:S07]  /*1280*/  MOV R100, R104 ;  /* 0x0000006800647202 */ /* 0x020fce0000000f00 */
.L_x_30479:
[----:B------:R-:W-:Y:S05]  /*1290*/  @P3 BRA `(.L_x_30480) ;  /* 0x00000000001c3947 */ /* 0x000fea0003800000 */
[----:B------:R-:W-:-:S04]  /*12a0*/  ISETP.NE.U32.AND P4, PT, RZ, UR12, PT ;  /* 0x0000000cff007c0c */ /* 0x000fc8000bf85070 */
[----:B------:R-:W-:-:S13]  /*12b0*/  ISETP.NE.AND.EX P4, PT, RZ, UR13, PT, P4 ;  /* 0x0000000dff007c0c */ /* 0x000fda000bf85340 */
[----:B------:R-:W-:Y:S05]  /*12c0*/  @P4 BRA `(.L_x_30481) ;  /* 0x0000000000084947 */ /* 0x000fea0003800000 */
[----:B------:R-:W-:Y:S05]  /*12d0*/  @P0 BRA `(.L_x_30482) ;  /* 0x0000000000140947 */ /* 0x000fea0003800000 */
[----:B------:R-:W-:Y:S05]  /*12e0*/  BRA `(.L_x_30483) ;  /* 0x0000000000147947 */ /* 0x000fea0003800000 */
.L_x_30481:
[----:B-----5:R-:W-:Y:S01]  /*12f0*/  FADD.FTZ R105, R97, R105 ;  /* 0x0000006961697221 */ /* 0x020fe20000010000 */
[----:B------:R-:W-:Y:S06]  /*1300*/  BRA `(.L_x_30482) ;  /* 0x0000000000087947 */ /* 0x000fec0003800000 */
.L_x_30480:
[----:B-----5:R-:W-:-:S04]  /*1310*/  FADD.FTZ R105, R89, R105 ;  /* 0x0000006959697221 */ /* 0x020fc80000010000 */
[----:B------:R-:W-:-:S07]  /*1320*/  @P2 FADD.FTZ R105, R97, R105 ;  /* 0x0000006961692221 */ /* 0x000fce0000010000 */
.L_x_30482:
[----:B-----5:R-:W-:-:S07]  /*1330*/  MOV R101, R105 ;  /* 0x0000006900657202 */ /* 0x020fce0000000f00 */
.L_x_30483:
[----:B------:R-:W-:Y:S05]  /*1340*/  @P3 BRA `(.L_x_30484) ;  /* 0x00000000001c3947 */ /* 0x000fea0003800000 */
[----:B------:R-:W-:-:S04]  /*1350*/  ISETP.NE.U32.AND P4, PT, RZ, UR12, PT ;  /* 0x0000000cff007c0c */ /* 0x000fc8000bf85070 */
[----:B------:R-:W-:-:S13]  /*1360*/  ISETP.NE.AND.EX P4, PT, RZ, UR13, PT, P4 ;  /* 0x0000000dff007c0c */ /* 0x000fda000bf85340 */
[----:B------:R-:W-:Y:S05]  /*1370*/  @P4 BRA `(.L_x_30485) ;  /* 0x0000000000084947 */ /* 0x000fea0003800000 */
[----:B------:R-:W-:Y:S05]  /*1380*/  @P0 BRA `(.L_x_30486) ;  /* 0x0000000000140947 */ /* 0x000fea0003800000 */
[----:B------:R-:W-:Y:S05]  /*1390*/  BRA `(.L_x_30487) ;  /* 0x0000000000147947 */ /* 0x000fea0003800000 */
.L_x_30485:
[----:B-----5:R-:W-:Y:S01]  /*13a0*/  FADD.FTZ R106, R98, R106 ;  /* 0x0000006a626a7221 */ /* 0x020fe20000010000 */
[----:B------:R-:W-:Y:S06]  /*13b0*/  BRA `(.L_x_30486) ;  /* 0x0000000000087947 */ /* 0x000fec0003800000 */
.L_x_30484:
[----:B-----5:R-:W-:-:S04]  /*13c0*/  FADD.FTZ R106, R90, R106 ;  /* 0x0000006a5a6a7221 */ /* 0x020fc80000010000 */
[----:B------:R-:W-:-:S07]  /*13d0*/  @P2 FADD.FTZ R106, R98, R106 ;  /* 0x0000006a626a2221 */ /* 0x000fce0000010000 */
.L_x_30486:
[----:B-----5:R-:W-:-:S07]  /*13e0*/  MOV R102, R106 ;  /* 0x0000006a00667202 */ /* 0x020fce0000000f00 */
.L_x_30487:
[----:B------:R-:W-:Y:S05]  /*13f0*/  @P3 BRA `(.L_x_30488) ;  /* 0x00000000001c3947 */ /* 0x000fea0003800000 */
[----:B------:R-:W-:-:S04]  /*1400*/  ISETP.NE.U32.AND P2, PT, RZ, UR12, PT ;  /* 0x0000000cff007c0c */ /* 0x000fc8000bf45070 */
[----:B------:R-:W-:-:S13]  /*1410*/  ISETP.NE.AND.EX P2, PT, RZ, UR13, PT, P2 ;  /* 0x0000000dff007c0c */ /* 0x000fda000bf45320 */
[----:B------:R-:W-:Y:S05]  /*1420*/  @P2 BRA `(.L_x_30489) ;  /* 0x0000000000082947 */ /* 0x000fea0003800000 */
[----:B------:R-:W-:Y:S05]  /*1430*/  @P0 BRA `(.L_x_30490) ;  /* 0x0000000000140947 */ /* 0x000fea0003800000 */
[----:B------:R-:W-:Y:S05]  /*1440*/  BRA `(.L_x_30491) ;  /* 0x0000000000147947 */ /* 0x000fea0003800000 */
.L_x_30489:
[----:B-----5:R-:W-:Y:S01]  /*1450*/  FADD.FTZ R107, R99, R107 ;  /* 0x0000006b636b7221 */ /* 0x020fe20000010000 */
[----:B------:R-:W-:Y:S06]  /*1460*/  BRA `(.L_x_30490) ;  /* 0x0000000000087947 */ /* 0x000fec0003800000 */
.L_x_30488:
[----:B-----5:R-:W-:-:S04]  /*1470*/  FADD.FTZ R107, R91, R107 ;  /* 0x0000006b5b6b7221 */ /* 0x020fc80000010000 */
[----:B------:R-:W-:-:S07]  /*1480*/  @P2 FADD.FTZ R107, R99, R107 ;  /* 0x0000006b636b2221 */ /* 0x000fce0000010000 */
.L_x_30490:
[----:B-----5:R-:W-:-:S07]  /*1490*/  MOV R103, R107 ;  /* 0x0000006b00677202 */ /* 0x020fce0000000f00 */
.L_x_30491:
[----:B------:R-:W0:Y:S02]  /*14a0*/  @P0 LDC.64 R6, c[0x0][0x238] ;  /* 0x00008e00ff060b82 */ /* 0x000e240000000a00 */
[----:B0-----:R-:W-:-:S04]  /*14b0*/  @P0 LEA R6, P2, R4, R6, 0x4 ;  /* 0x0000000604060211 */ /* 0x001fc800078420ff */
[C---:B------:R-:W-:Y:S02]  /*14c0*/  @P0 LEA.HI.X R7, R4.reuse, R7, RZ, 0x4, P2 ;  /* 0x0000000704070211 */ /* 0x040fe400010f24ff */
[----:B------:R-:W-:-:S03]  /*14d0*/  IADD3 R4, R4, 0x20, RZ ;  /* 0x0000002004047810 */ /* 0x000fc60007ffe0ff */
[----:B------:R1:W-:Y:S04]  /*14e0*/  @P0 STG.E.128 desc[UR4][R6.64], R100 ;  /* 0x0000006406000986 */ /* 0x0003e8000c101d04 */
.L_x_30475:
[----:B------:R-:W-:Y:S05]  /*14f0*/  BSYNC B0 ;  /* 0x0000000000007941 */ /* 0x000fea0003800000 */
.L_x_30474:
        /* <DEDUP_REMOVED lines=24> */
.L_x_30495:
[----:B-----5:R-:W-:Y:S01]  /*1680*/  FADD.FTZ R108, R96, R108 ;  /* 0x0000006c606c7221 */ /* 0x020fe20000010000 */
[----:B------:R-:W-:Y:S06]  /*1690*/  BRA `(.L_x_30496) ;  /* 0x0000000000087947 */ /* 0x000fec0003800000 */
.L_x_30494:
[----:B-----5:R-:W-:-:S04]  /*16a0*/  FADD.FTZ R108, R88, R108 ;  /* 0x0000006c586c7221 */ /* 0x020fc80000010000 */
[----:B------:R-:W-:-:S07]  /*16b0*/  @P2 FADD.FTZ R108, R96, R108 ;  /* 0x0000006c606c2221 */ /* 0x000fce0000010000 */
.L_x_30496:
[----:B-----5:R-:W-:-:S07]  /*16c0*/  MOV R100, R108 ;  /* 0x0000006c00647202 */ /* 0x020fce0000000f00 */
.L_x_30497:
[----:B------:R-:W-:Y:S05]  /*16d0*/  @P3 BRA `(.L_x_30498) ;  /* 0x00000000001c3947 */ /* 0x000fea0003800000 */
[----:B------:R-:W-:-:S04]  /*16e0*/  ISETP.NE.U32.AND P4, PT, RZ, UR12, PT ;  /* 0x0000000cff007c0c */ /* 0x000fc8000bf85070 */
[----:B------:R-:W-:-:S13]  /*16f0*/  ISETP.NE.AND.EX P4, PT, RZ, UR13, PT, P4 ;  /* 0x0000000dff007c0c */ /* 0x000fda000bf85340 */
[----:B------:R-:W-:Y:S05]  /*1700*/  @P4 BRA `(.L_x_30499) ;  /* 0x0000000000084947 */ /* 0x000fea0003800000 */
[----:B------:R-:W-:Y:S05]  /*1710*/  @P0 BRA `(.L_x_30500) ;  /* 0x0000000000140947 */ /* 0x000fea0003800000 */
[----:B------:R-:W-:Y:S05]  /*1720*/  BRA `(.L_x_30501) ;  /* 0x0000000000147947 */ /* 0x000fea0003800000 */
.L_x_30499:
[----:B-----5:R-:W-:Y:S01]  /*1730*/  FADD.FTZ R109, R97, R109 ;  /* 0x0000006d616d7221 */ /* 0x020fe20000010000 */
[----:B------:R-:W-:Y:S06]  /*1740*/  BRA `(.L_x_30500) ;  /* 0x0000000000087947 */ /* 0x000fec0003800000 */
.L_x_30498:
[----:B-----5:R-:W-:-:S04]  /*1750*/  FADD.FTZ R109, R89, R109 ;  /* 0x0000006d596d7221 */ /* 0x020fc80000010000 */
[----:B------:R-:W-:-:S07]  /*1760*/  @P2 FADD.FTZ R109, R97, R109 ;  /* 0x0000006d616d2221 */ /* 0x000fce0000010000 */
.L_x_30500:
[----:B-----5:R-:W-:-:S07]  /*1770*/  MOV R101, R109 ;  /* 0x0000006d00657202 */ /* 0x020fce0000000f00 */
.L_x_30501:
[----:B------:R-:W-:Y:S05]  /*1780*/  @P3 BRA `(.L_x_30502) ;  /* 0x00000000001c3947 */ /* 0x000fea0003800000 */
[----:B------:R-:W-:-:S04]  /*1790*/  ISETP.NE.U32.AND P4, PT, RZ, UR12, PT ;  /* 0x0000000cff007c0c */ /* 0x000fc8000bf85070 */
[----:B------:R-:W-:-:S13]  /*17a0*/  ISETP.NE.AND.EX P4, PT, RZ, UR13, PT, P4 ;  /* 0x0000000dff007c0c */ /* 0x000fda000bf85340 */
[----:B------:R-:W-:Y:S05]  /*17b0*/  @P4 BRA `(.L_x_30503) ;  /* 0x0000000000084947 */ /* 0x000fea0003800000 */
[----:B------:R-:W-:Y:S05]  /*17c0*/  @P0 BRA `(.L_x_30504) ;  /* 0x0000000000140947 */ /* 0x000fea0003800000 */
[----:B------:R-:W-:Y:S05]  /*17d0*/  BRA `(.L_x_30505) ;  /* 0x0000000000147947 */ /* 0x000fea0003800000 */
.L_x_30503:
[----:B-----5:R-:W-:Y:S01]  /*17e0*/  FADD.FTZ R110, R98, R110 ;  /* 0x0000006e626e7221 */ /* 0x020fe20000010000 */
[----:B------:R-:W-:Y:S06]  /*17f0*/  BRA `(.L_x_30504) ;  /* 0x0000000000087947 */ /* 0x000fec0003800000 */
.L_x_30502:
[----:B-----5:R-:W-:-:S04]  /*1800*/  FADD.FTZ R110, R90, R110 ;  /* 0x0000006e5a6e7221 */ /* 0x020fc80000010000 */
[----:B------:R-:W-:-:S07]  /*1810*/  @P2 FADD.FTZ R110, R98, R110 ;  /* 0x0000006e626e2221 */ /* 0x000fce0000010000 */
.L_x_30504:
[----:B-----5:R-:W-:-:S07]  /*1820*/  MOV R102, R110 ;  /* 0x0000006e00667202 */ /* 0x020fce0000000f00 */
.L_x_30505:
[----:B------:R-:W-:Y:S05]  /*1830*/  @P3 BRA `(.L_x_30506) ;  /* 0x00000000001c3947 */ /* 0x000fea0003800000 */
[----:B------:R-:W-:-:S04]  /*1840*/  ISETP.NE.U32.AND P2, PT, RZ, UR12, PT ;  /* 0x0000000cff007c0c */ /* 0x000fc8000bf45070 */
[----:B------:R-:W-:-:S13]  /*1850*/  ISETP.NE.AND.EX P2, PT, RZ, UR13, PT, P2 ;  /* 0x0000000dff007c0c */ /* 0x000fda000bf45320 */
[----:B------:R-:W-:Y:S05]  /*1860*/  @P2 BRA `(.L_x_30507) ;  /* 0x0000000000082947 */ /* 0x000fea0003800000 */
[----:B------:R-:W-:Y:S05]  /*1870*/  @P0 BRA `(.L_x_30508) ;  /* 0x0000000000140947 */ /* 0x000fea0003800000 */
[----:B------:R-:W-:Y:S05]  /*1880*/  BRA `(.L_x_30509) ;  /* 0x0000000000147947 */ /* 0x000fea0003800000 */
.L_x_30507:
[----:B-----5:R-:W-:Y:S01]  /*1890*/  FADD.FTZ R111, R99, R111 ;  /* 0x0000006f636f7221 */ /* 0x020fe20000010000 */
[----:B------:R-:W-:Y:S06]  /*18a0*/  BRA `(.L_x_30508) ;  /* 0x0000000000087947 */ /* 0x000fec0003800000 */
.L_x_30506:
[----:B-----5:R-:W-:-:S04]  /*18b0*/  FADD.FTZ R111, R91, R111 ;  /* 0x0000006f5b6f7221 */ /* 0x020fc80000010000 */
[----:B------:R-:W-:-:S07]  /*18c0*/  @P2 FADD.FTZ R111, R99, R111 ;  /* 0x0000006f636f2221 */ /* 0x000fce0000010000 */
.L_x_30508:
[----:B-----5:R-:W-:-:S07]  /*18d0*/  MOV R103, R111 ;  /* 0x0000006f00677202 */ /* 0x020fce0000000f00 */
.L_x_30509:
[----:B------:R-:W0:Y:S02]  /*18e0*/  @P0 LDC.64 R6, c[0x0][0x238] ;  /* 0x00008e00ff060b82 */ /* 0x000e240000000a00 */
[----:B0-----:R-:W-:-:S04]  /*18f0*/  @P0 LEA R6, P2, R4, R6, 0x4 ;  /* 0x0000000604060211 */ /* 0x001fc800078420ff */
[C---:B------:R-:W-:Y:S02]  /*1900*/  @P0 LEA.HI.X R7, R4.reuse, R7, RZ, 0x4, P2 ;  /* 0x0000000704070211 */ /* 0x040fe400010f24ff */
[----:B------:R-:W-:-:S03]  /*1910*/  IADD3 R4, R4, 0x20, RZ ;  /* 0x0000002004047810 */ /* 0x000fc60007ffe0ff */
[----:B------:R2:W-:Y:S04]  /*1920*/  @P0 STG.E.128 desc[UR4][R6.64], R100 ;  /* 0x0000006406000986 */ /* 0x0005e8000c101d04 */
.L_x_30493:
[----:B------:R-:W-:Y:S05]  /*1930*/  BSYNC B0 ;  /* 0x0000000000007941 */ /* 0x000fea0003800000 */
.L_x_30492:
        /* <DEDUP_REMOVED lines=24> */
.L_x_30513:
[----:B-----5:R-:W-:Y:S01]  /*1ac0*/  FADD.FTZ R112, R96, R112 ;  /* 0x0000007060707221 */ /* 0x020fe20000010000 */
[----:B------:R-:W-:Y:S06]  /*1ad0*/  BRA `(.L_x_30514) ;  /* 0x0000000000087947 */ /* 0x000fec0003800000 */
.L_x_30512:
[----:B-----5:R-:W-:-:S04]  /*1ae0*/  FADD.FTZ R112, R88, R112 ;  /* 0x0000007058707221 */ /* 0x020fc80000010000 */
[----:B------:R-:W-:-:S07]  /*1af0*/  @P2 FADD.FTZ R112, R96, R112 ;  /* 0x0000007060702221 */ /* 0x000fce0000010000 */
.L_x_30514:
[----:B-----5:R-:W-:-:S07]  /*1b00*/  MOV R100, R112 ;  /* 0x0000007000647202 */ /* 0x020fce0000000f00 */
.L_x_30515:
[----:B------:R-:W-:Y:S05]  /*1b10*/  @P3 BRA `(.L_x_30516) ;  /* 0x00000000001c3947 */ /* 0x000fea0003800000 */
[----:B------:R-:W-:-:S04]  /*1b20*/  ISETP.NE.U32.AND P4, PT, RZ, UR12, PT ;  /* 0x0000000cff007c0c */ /* 0x000fc8000bf85070 */
[----:B------:R-:W-:-:S13]  /*1b30*/  ISETP.NE.AND.EX P4, PT, RZ, UR13, PT, P4 ;  /* 0x0000000dff007c0c */ /* 0x000fda000bf85340 */
[----:B------:R-:W-:Y:S05]  /*1b40*/  @P4 BRA `(.L_x_30517) ;  /* 0x0000000000084947 */ /* 0x000fea0003800000 */
[----:B------:R-:W-:Y:S05]  /*1b50*/  @P0 BRA `(.L_x_30518) ;  /* 0x0000000000140947 */ /* 0x000fea0003800000 */
[----:B------:R-:W-:Y:S05]  /*1b60*/  BRA `(.L_x_30519) ;  /* 0x0000000000147947 */ /* 0x000fea0003800000 */
.L_x_30517:
[----:B-----5:R-:W-:Y:S01]  /*1b70*/  FADD.FTZ R113, R97, R113 ;  /* 0x0000007161717221 */ /* 0x020fe20000010000 */
[----:B------:R-:W-:Y:S06]  /*1b80*/  BRA `(.L_x_30518) ;  /* 0x0000000000087947 */ /* 0x000fec0003800000 */
.L_x_30516:
[----:B-----5:R-:W-:-:S04]  /*1b90*/  FADD.FTZ R113, R89, R113 ;  /* 0x0000007159717221 */ /* 0x020fc80000010000 */
[----:B------:R-:W-:-:S07]  /*1ba0*/  @P2 FADD.FTZ R113, R97, R113 ;  /* 0x0000007161712221 */ /* 0x000fce0000010000 */
.L_x_30518:
[----:B-----5:R-:W-:-:S07]  /*1bb0*/  MOV R101, R113 ;  /* 0x0000007100657202 */ /* 0x020fce0000000f00 */
.L_x_30519:
[----:B------:R-:W-:Y:S05]  /*1bc0*/  @P3 BRA `(.L_x_30520) ;  /* 0x00000000001c3947 */ /* 0x000fea0003800000 */
[----:B------:R-:W-:-:S04]  /*1bd0*/  ISETP.NE.U32.AND P4, PT, RZ, UR12, PT ;  /* 0x0000000cff007c0c */ /* 0x000fc8000bf85070 */
[----:B------:R-:W-:-:S13]  /*1be0*/  ISETP.NE.AND.EX P4, PT, RZ, UR13, PT, P4 ;  /* 0x0000000dff007c0c */ /* 0x000fda000bf85340 */
[----:B------:R-:W-:Y:S05]  /*1bf0*/  @P4 BRA `(.L_x_30521) ;  /* 0x0000000000084947 */ /* 0x000fea0003800000 */
[----:B------:R-:W-:Y:S05]  /*1c00*/  @P0 BRA `(.L_x_30522) ;  /* 0x0000000000140947 */ /* 0x000fea0003800000 */
[----:B------:R-:W-:Y:S05]  /*1c10*/  BRA `(.L_x_30523) ;  /* 0x0000000000147947 */ /* 0x000fea0003800000 */
.L_x_30521:
[----:B-----5:R-:W-:Y:S01]  /*1c20*/  FADD.FTZ R114, R98, R114 ;  /* 0x0000007262727221 */ /* 0x020fe20000010000 */
[----:B------:R-:W-:Y:S06]  /*1c30*/  BRA `(.L_x_30522) ;  /* 0x0000000000087947 */ /* 0x000fec0003800000 */
.L_x_30520:
[----:B-----5:R-:W-:-:S04]  /*1c40*/  FADD.FTZ R114, R90, R114 ;  /* 0x000000725a727221 */ /* 0x020fc80000010000 */
[----:B------:R-:W-:-:S07]  /*1c50*/  @P2 FADD.FTZ R114, R98, R114 ;  /* 0x0000007262722221 */ /* 0x000fce0000010000 */
.L_x_30522:
[----:B-----5:R-:W-:-:S07]  /*1c60*/  MOV R102, R114 ;  /* 0x0000007200667202 */ /* 0x020fce0000000f00 */
.L_x_30523:
[----:B------:R-:W-:Y:S05]  /*1c70*/  @P3 BRA `(.L_x_30524) ;  /* 0x00000000001c3947 */ /* 0x000fea0003800000 */
[----:B------:R-:W-:-:S04]  /*1c80*/  ISETP.NE.U32.AND P2, PT, RZ, UR12, PT ;  /* 0x0000000cff007c0c */ /* 0x000fc8000bf45070 */
[----:B------:R-:W-:-:S13]  /*1c90*/  ISETP.NE.AND.EX P2, PT, RZ, UR13, PT, P2 ;  /* 0x0000000dff007c0c */ /* 0x000fda000bf45320 */
[----:B------:R-:W-:Y:S05]  /*1ca0*/  @P2 BRA `(.L_x_30525) ;  /* 0x0000000000082947 */ /* 0x000fea0003800000 */
[----:B------:R-:W-:Y:S05]  /*1cb0*/  @P0 BRA `(.L_x_30526) ;  /* 0x0000000000140947 */ /* 0x000fea0003800000 */
[----:B------:R-:W-:Y:S05]  /*1cc0*/  BRA `(.L_x_30527) ;  /* 0x0000000000147947 */ /* 0x000fea0003800000 */
.L_x_30525:
[----:B-----5:R-:W-:Y:S01]  /*1cd0*/  FADD.FTZ R115, R99, R115 ;  /* 0x0000007363737221 */ /* 0x020fe20000010000 */
[----:B------:R-:W-:Y:S06]  /*1ce0*/  BRA `(.L_x_30526) ;  /* 0x0000000000087947 */ /* 0x000fec0003800000 */
.L_x_30524:
[----:B-----5:R-:W-:-:S04]  /*1cf0*/  FADD.FTZ R115, R91, R115 ;  /* 0x000000735b737221 */ /* 0x020fc80000010000 */
[----:B------:R-:W-:-:S07]  /*1d00*/  @P2 FADD.FTZ R115, R99, R115 ;  /* 0x0000007363732221 */ /* 0x000fce0000010000 */
.L_x_30526:
[----:B-----5:R-:W-:-:S07]  /*1d10*/  MOV R103, R115 ;  /* 0x0000007300677202 */ /* 0x020fce0000000f00 */
.L_x_30527:
[----:B------:R-:W0:Y:S02]  /*1d20*/  @P0 LDC.64 R6, c[0x0][0x238] ;  /* 0x00008e00ff060b82 */ /* 0x000e240000000a00 */
[----:B0-----:R-:W-:-:S04]  /*1d30*/  @P0 LEA R6, P2, R4, R6, 0x4 ;  /* 0x0000000604060211 */ /* 0x001fc800078420ff */
[C---:B------:R-:W-:Y:S02]  /*1d40*/  @P0 LEA.HI.X R7, R4.reuse, R7, RZ, 0x4, P2 ;  /* 0x0000000704070211 */ /* 0x040fe400010f24ff */
[----:B------:R-:W-:-:S03]  /*1d50*/  IADD3 R4, R4, 0x20, RZ ;  /* 0x0000002004047810 */ /* 0x000fc60007ffe0ff */
[----:B------:R3:W-:Y:S04]  /*1d60*/  @P0 STG.E.128 desc[UR4][R6.64], R100 ;  /* 0x0000006406000986 */ /* 0x0007e8000c101d04 */
.L_x_30511:
[----:B------:R-:W-:Y:S05]  /*1d70*/  BSYNC B0 ;  /* 0x0000000000007941 */ /* 0x000fea0003800000 */
.L_x_30510:
        /* <DEDUP_REMOVED lines=24> */
.L_x_30531:
[----:B-----5:R-:W-:Y:S01]  /*1f00*/  FADD.FTZ R116, R96, R116 ;  /* 0x0000007460747221 */ /* 0x020fe20000010000 */
[----:B------:R-:W-:Y:S06]  /*1f10*/  BRA `(.L_x_30532) ;  /* 0x0000000000087947 */ /* 0x000fec0003800000 */
.L_x_30530:
[----:B-----5:R-:W-:-:S04]  /*1f20*/  FADD.FTZ R116, R88, R116 ;  /* 0x0000007458747221 */ /* 0x020fc80000010000 */
[----:B------:R-:W-:-:S07]  /*1f30*/  @P2 FADD.FTZ R116, R96, R116 ;  /* 0x0000007460742221 */ /* 0x000fce0000010000 */
.L_x_30532:
[----:B-----5:R-:W-:-:S07]  /*1f40*/  MOV R100, R116 ;  /* 0x0000007400647202 */ /* 0x020fce0000000f00 */
.L_x_30533:
[----:B------:R-:W-:Y:S05]  /*1f50*/  @P3 BRA `(.L_x_30534) ;  /* 0x00000000001c3947 */ /* 0x000fea0003800000 */
[----:B------:R-:W-:-:S04]  /*1f60*/  ISETP.NE.U32.AND P4, PT, RZ, UR12, PT ;  /* 0x0000000cff007c0c */ /* 0x000fc8000bf85070 */
[----:B------:R-:W-:-:S13]  /*1f70*/  ISETP.NE.AND.EX P4, PT, RZ, UR13, PT, P4 ;  /* 0x0000000dff007c0c */ /* 0x000fda000bf85340 */
[----:B------:R-:W-:Y:S05]  /*1f80*/  @P4 BRA `(.L_x_30535) ;  /* 0x0000000000084947 */ /* 0x000fea0003800000 */
[----:B------:R-:W-:Y:S05]  /*1f90*/  @P0 BRA `(.L_x_30536) ;  /* 0x0000000000140947 */ /* 0x000fea0003800000 */
[----:B------:R-:W-:Y:S05]  /*1fa0*/  BRA `(.L_x_30537) ;  /* 0x0000000000147947 */ /* 0x000fea0003800000 */
.L_x_30535:
[----:B-----5:R-:W-:Y:S01]  /*1fb0*/  FADD.FTZ R117, R97, R117 ;  /* 0x0000007561757221 */ /* 0x020fe20000010000 */
[----:B------:R-:W-:Y:S06]  /*1fc0*/  BRA `(.L_x_30536) ;  /* 0x0000000000087947 */ /* 0x000fec0003800000 */
.L_x_30534:
[----:B-----5:R-:W-:-:S04]  /*1fd0*/  FADD.FTZ R117, R89, R117 ;  /* 0x0000007559757221 */ /* 0x020fc80000010000 */
[----:B------:R-:W-:-:S07]  /*1fe0*/  @P2 FADD.FTZ R117, R97, R117 ;  /* 0x0000007561752221 */ /* 0x000fce0000010000 */
.L_x_30536:
[----:B-----5:R-:W-:-:S07]  /*1ff0*/  MOV R101, R117 ;  /* 0x0000007500657202 */ /* 0x020fce0000000f00 */
.L_x_30537:
[----:B------:R-:W-:Y:S05]  /*2000*/  @P3 BRA `(.L_x_30538) ;  /* 0x00000000001c3947 */ /* 0x000fea0003800000 */
[----:B------:R-:W-:-:S04]  /*2010*/  ISETP.NE.U32.AND P4, PT, RZ, UR12, PT ;  /* 0x0000000cff007c0c */ /* 0x000fc8000bf85070 */
[----:B------:R-:W-:-:S13]  /*2020*/  ISETP.NE.AND.EX P4, PT, RZ, UR13, PT, P4 ;  /* 0x0000000dff007c0c */ /* 0x000fda000bf85340 */
[----:B------:R-:W-:Y:S05]  /*2030*/  @P4 BRA `(.L_x_30539) ;  /* 0x0000000000084947 */ /* 0x000fea0003800000 */
[----:B------:R-:W-:Y:S05]  /*2040*/  @P0 BRA `(.L_x_30540) ;  /* 0x0000000000140947 */ /* 0x000fea0003800000 */
[----:B------:R-:W-:Y:S05]  /*2050*/  BRA `(.L_x_30541) ;  /* 0x0000000000147947 */ /* 0x000fea0003800000 */
.L_x_30539:
[----:B-----5:R-:W-:Y:S01]  /*2060*/  FADD.FTZ R118, R98, R118 ;  /* 0x0000007662767221 */ /* 0x020fe20000010000 */
[----:B------:R-:W-:Y:S06]  /*2070*/  BRA `(.L_x_30540) ;  /* 0x0000000000087947 */ /* 0x000fec0003800000 */
.L_x_30538:
[----:B-----5:R-:W-:-:S04]  /*2080*/  FADD.FTZ R118, R90, R118 ;  /* 0x000000765a767221 */ /* 0x020fc80000010000 */
[----:B------:R-:W-:-:S07]  /*2090*/  @P2 FADD.FTZ R118, R98, R118 ;  /* 0x0000007662762221 */ /* 0x000fce0000010000 */
.L_x_30540:
[----:B-----5:R-:W-:-:S07]  /*20a0*/  MOV R102, R118 ;  /* 0x0000007600667202 */ /* 0x020fce0000000f00 */
.L_x_30541:
[----:B------:R-:W-:Y:S05]  /*20b0*/  @P3 BRA `(.L_x_30542) ;  /* 0x00000000001c3947 */ /* 0x000fea0003800000 */
[----:B------:R-:W-:-:S04]  /*20c0*/  ISETP.NE.U32.AND P2, PT, RZ, UR12, PT ;  /* 0x0000000cff007c0c */ /* 0x000fc8000bf45070 */
[----:B------:R-:W-:-:S13]  /*20d0*/  ISETP.NE.AND.EX P2, PT, RZ, UR13, PT, P2 ;  /* 0x0000000dff007c0c */ /* 0x000fda000bf45320 */
[----:B------:R-:W-:Y:S05]  /*20e0*/  @P2 BRA `(.L_x_30543) ;  /* 0x0000000000082947 */ /* 0x000fea0003800000 */
[----:B------:R-:W-:Y:S05]  /*20f0*/  @P0 BRA `(.L_x_30544) ;  /* 0x0000000000140947 */ /* 0x000fea0003800000 */
[----:B------:R-:W-:Y:S05]  /*2100*/  BRA `(.L_x_30545) ;  /* 0x0000000000147947 */ /* 0x000fea0003800000 */
.L_x_30543:
[----:B-----5:R-:W-:Y:S01]  /*2110*/  FADD.FTZ R119, R99, R119 ;  /* 0x0000007763777221 */ /* 0x020fe20000010000 */
[----:B------:R-:W-:Y:S06]  /*2120*/  BRA `(.L_x_30544) ;  /* 0x0000000000087947 */ /* 0x000fec0003800000 */
.L_x_30542:
[----:B-----5:R-:W-:-:S04]  /*2130*/  FADD.FTZ R119, R91, R119 ;  /* 0x000000775b777221 */ /* 0x020fc80000010000 */
[----:B------:R-:W-:-:S07]  /*2140*/  @P2 FADD.FTZ R119, R99, R119 ;  /* 0x0000007763772221 */ /* 0x000fce0000010000 */
.L_x_30544:
[----:B-----5:R-:W-:-:S07]  /*2150*/  MOV R103, R119 ;  /* 0x0000007700677202 */ /* 0x020fce0000000f00 */
.L_x_30545:
[----:B------:R-:W0:Y:S02]  /*2160*/  @P0 LDC.64 R6, c[0x0][0x238] ;  /* 0x00008e00ff060b82 */ /* 0x000e240000000a00 */
[----:B0-----:R-:W-:-:S04]  /*2170*/  @P0 LEA R6, P2, R4, R6, 0x4 ;  /* 0x0000000604060211 */ /* 0x001fc800078420ff */
[C---:B------:R-:W-:Y:S02]  /*2180*/  @P0 LEA.HI.X R7, R4.reuse, R7, RZ, 0x4, P2 ;  /* 0x0000000704070211 */ /* 0x040fe400010f24ff */
[----:B------:R-:W-:-:S03]  /*2190*/  IADD3 R4, R4, 0x20, RZ ;  /* 0x0000002004047810 */ /* 0x000fc60007ffe0ff */
[----:B------:R4:W-:Y:S04]  /*21a0*/  @P0 STG.E.128 desc[UR4][R6.64], R100 ;  /* 0x0000006406000986 */ /* 0x0009e8000c101d04 */
.L_x_30529:
[----:B------:R-:W-:Y:S05]  /*21b0*/  BSYNC B0 ;  /* 0x0000000000007941 */ /* 0x000fea0003800000 */
.L_x_30528:
[----:B------:R-:W-:Y:S01]  /*21c0*/  ISETP.GE.U32.AND P2, PT, R0, 0xc0, PT ;  /* 0x000000c00000780c */ /* 0x000fe20003f46070 */
[----:B------:R-:W-:-:S12]  /*21d0*/  BSSY B0, `(.L_x_30546) ;  /* 0x0000042000007945 */ /* 0x000fd80003800000 */
[----:B------:R-:W-:Y:S05]  /*21e0*/  @!P2 BRA `(.L_x_30547) ;  /* 0x000000040000a947 */ /* 0x000fea0003800000 */
[----:B------:R-:W-:Y:S01]  /*21f0*/  ISETP.NE.U32.AND P3, PT, RZ, UR10, PT ;  /* 0x0000000aff007c0c */ /* 0x000fe2000bf65070 */
[----:B------:R-:W0:Y:S03]  /*2200*/  LDC.64 R120, c[0x0][0x220] ;  /* 0x00008800ff787b82 */ /* 0x000e260000000a00 */
[----:B------:R-:W-:-:S13]  /*2210*/  ISETP.NE.AND.EX P3, PT, RZ, UR11, PT, P3 ;  /* 0x0000000bff007c0c */ /* 0x000fda000bf65330 */
[----:B01234-:R-:W-:-:S04]  /*2220*/  @P3 LEA R6, P2, R4, UR10, 0x4 ;  /* 0x0000000a04063c11 */ /* 0x01ffc8000f8420ff */
[C---:B------:R-:W-:Y:S02]  /*2230*/  @P3 LEA.HI.X R7, R4.reuse, UR11, RZ, 0x4, P2 ;  /* 0x0000000b04073c11 */ /* 0x040fe400090f24ff */
[----:B------:R-:W-:Y:S01]  /*2240*/  ISETP.NE.U32.AND P2, PT, RZ, UR12, PT ;  /* 0x0000000cff007c0c */ /* 0x000fe2000bf45070 */
[----:B------:R-:W-:Y:S02]  /*2250*/  IMAD.WIDE.U32 R120, R4, 0x10, R120 ;  /* 0x0000001004787825 */ /* 0x000fe400078e0078 */
        /* <DEDUP_REMOVED lines=14> */
.L_x_30549:
[----:B-----5:R-:W-:Y:S01]  /*2340*/  FADD.FTZ R120, R96, R120 ;  /* 0x0000007860787221 */ /* 0x020fe20000010000 */
[----:B------:R-:W-:Y:S06]  /*2350*/  BRA `(.L_x_30550) ;  /* 0x0000000000087947 */ /* 0x000fec0003800000 */
.L_x_30548:
[----:B-----5:R-:W-:-:S04]  /*2360*/  FADD.FTZ R120, R88, R120 ;  /* 0x0000007858787221 */ /* 0x020fc80000010000 */
[----:B------:R-:W-:-:S07]  /*2370*/  @P2 FADD.FTZ R120, R96, R120 ;  /* 0x0000007860782221 */ /* 0x000fce0000010000 */
.L_x_30550:
[----:B-----5:R-:W-:-:S07]  /*2380*/  MOV R100, R120 ;  /* 0x0000007800647202 */ /* 0x020fce0000000f00 */
.L_x_30551:
[----:B------:R-:W-:Y:S05]  /*2390*/  @P3 BRA `(.L_x_30552) ;  /* 0x00000000001c3947 */ /* 0x000fea0003800000 */
[----:B------:R-:W-:-:S04]  /*23a0*/  ISETP.NE.U32.AND P4, PT, RZ, UR12, PT ;  /* 0x0000000cff007c0c */ /* 0x000fc8000bf85070 */
[----:B------:R-:W-:-:S13]  /*23b0*/  ISETP.NE.AND.EX P4, PT, RZ, UR13, PT, P4 ;  /* 0x0000000dff007c0c */ /* 0x000fda000bf85340 */
[----:B------:R-:W-:Y:S05]  /*23c0*/  @P4 BRA `(.L_x_30553) ;  /* 0x0000000000084947 */ /* 0x000fea0003800000 */
[----:B------:R-:W-:Y:S05]  /*23d0*/  @P0 BRA `(.L_x_30554) ;  /* 0x0000000000140947 */ /* 0x000fea0003800000 */
[----:B------:R-:W-:Y:S05]  /*23e0*/  BRA `(.L_x_30555) ;  /* 0x0000000000147947 */ /* 0x000fea0003800000 */
.L_x_30553:
[----:B-----5:R-:W-:Y:S01]  /*23f0*/  FADD.FTZ R121, R97, R121 ;  /* 0x0000007961797221 */ /* 0x020fe20000010000 */
[----:B------:R-:W-:Y:S06]  /*2400*/  BRA `(.L_x_30554) ;  /* 0x0000000000087947 */ /* 0x000fec0003800000 */
.L_x_30552:
[----:B-----5:R-:W-:-:S04]  /*2410*/  FADD.FTZ R121, R89, R121 ;  /* 0x0000007959797221 */ /* 0x020fc80000010000 */
[----:B------:R-:W-:-:S07]  /*2420*/  @P2 FADD.FTZ R121, R97, R121 ;  /* 0x0000007961792221 */ /* 0x000fce0000010000 */
.L_x_30554:
[----:B-----5:R-:W-:-:S07]  /*2430*/  MOV R101, R121 ;  /* 0x0000007900657202 */ /* 0x020fce0000000f00 */
.L_x_30555:
[----:B------:R-:W-:Y:S05]  /*2440*/  @P3 BRA `(.L_x_30556) ;  /* 0x00000000001c3947 */ /* 0x000fea0003800000 */
[----:B------:R-:W-:-:S04]  /*2450*/  ISETP.NE.U32.AND P4, PT, RZ, UR12, PT ;  /* 0x0000000cff007c0c */ /* 0x000fc8000bf85070 */
[----:B------:R-:W-:-:S13]  /*2460*/  ISETP.NE.AND.EX P4, PT, RZ, UR13, PT, P4 ;  /* 0x0000000dff007c0c */ /* 0x000fda000bf85340 */
[----:B------:R-:W-:Y:S05]  /*2470*/  @P4 BRA `(.L_x_30557) ;  /* 0x0000000000084947 */ /* 0x000fea0003800000 */
[----:B------:R-:W-:Y:S05]  /*2480*/  @P0 BRA `(.L_x_30558) ;  /* 0x0000000000140947 */ /* 0x000fea0003800000 */
[----:B------:R-:W-:Y:S05]  /*2490*/  BRA `(.L_x_30559) ;  /* 0x0000000000147947 */ /* 0x000fea0003800000 */
.L_x_30557:
[----:B-----5:R-:W-:Y:S01]  /*24a0*/  FADD.FTZ R122, R98, R122 ;  /* 0x0000007a627a7221 */ /* 0x020fe20000010000 */
[----:B------:R-:W-:Y:S06]  /*24b0*/  BRA `(.L_x_30558) ;  /* 0x0000000000087947 */ /* 0x000fec0003800000 */
.L_x_30556:
[----:B-----5:R-:W-:-:S04]  /*24c0*/  FADD.FTZ R122, R90, R122 ;  /* 0x0000007a5a7a7221 */ /* 0x020fc80000010000 */
[----:B------:R-:W-:-:S07]  /*24d0*/  @P2 FADD.FTZ R122, R98, R122 ;  /* 0x0000007a627a2221 */ /* 0x000fce0000010000 */
.L_x_30558:
[----:B-----5:R-:W-:-:S07]  /*24e0*/  MOV R102, R122 ;  /* 0x0000007a00667202 */ /* 0x020fce0000000f00 */
.L_x_30559:
[----:B------:R-:W-:Y:S05]  /*24f0*/  @P3 BRA `(.L_x_30560) ;  /* 0x00000000001c3947 */ /* 0x000fea0003800000 */
[----:B------:R-:W-:-:S04]  /*2500*/  ISETP.NE.U32.AND P2, PT, RZ, UR12, PT ;  /* 0x0000000cff007c0c */ /* 0x000fc8000bf45070 */
[----:B------:R-:W-:-:S13]  /*2510*/  ISETP.NE.AND.EX P2, PT, RZ, UR13, PT, P2 ;  /* 0x0000000dff007c0c */ /* 0x000fda000bf45320 */
[----:B------:R-:W-:Y:S05]  /*2520*/  @P2 BRA `(.L_x_30561) ;  /* 0x0000000000082947 */ /* 0x000fea0003800000 */
[----:B------:R-:W-:Y:S05]  /*2530*/  @P0 BRA `(.L_x_30562) ;  /* 0x0000000000140947 */ /* 0x000fea0003800000 */
[----:B------:R-:W-:Y:S05]  /*2540*/  BRA `(.L_x_30563) ;  /* 0x0000000000147947 */ /* 0x000fea0003800000 */
.L_x_30561:
[----:B-----5:R-:W-:Y:S01]  /*2550*/  FADD.FTZ R123, R99, R123 ;  /* 0x0000007b637b7221 */ /* 0x020fe20000010000 */
[----:B------:R-:W-:Y:S06]  /*2560*/  BRA `(.L_x_30562) ;  /* 0x0000000000087947 */ /* 0x000fec0003800000 */
.L_x_30560:
[----:B-----5:R-:W-:-:S04]  /*2570*/  FADD.FTZ R123, R91, R123 ;  /* 0x0000007b5b7b7221 */ /* 0x020fc80000010000 */
[----:B------:R-:W-:-:S07]  /*2580*/  @P2 FADD.FTZ R123, R99, R123 ;  /* 0x0000007b637b2221 */ /* 0x000fce0000010000 */
.L_x_30562:
[----:B-----5:R-:W-:-:S07]  /*2590*/  MOV R103, R123 ;  /* 0x0000007b00677202 */ /* 0x020fce0000000f00 */
.L_x_30563:
[----:B------:R-:W0:Y:S02]  /*25a0*/  @P0 LDC.64 R6, c[0x0][0x238] ;  /* 0x00008e00ff060b82 */ /* 0x000e240000000a00 */
[----:B0-----:R-:W-:-:S04]  /*25b0*/  @P0 LEA R6, P2, R4, R6, 0x4 ;  /* 0x0000000604060211 */ /* 0x001fc800078420ff */
[C---:B------:R-:W-:Y:S02]  /*25c0*/  @P0 LEA.HI.X R7, R4.reuse, R7, RZ, 0x4, P2 ;  /* 0x0000000704070211 */ /* 0x040fe400010f24ff */
[----:B------:R-:W-:-:S03]  /*25d0*/  IADD3 R4, R4, 0x20, RZ ;  /* 0x0000002004047810 */ /* 0x000fc60007ffe0ff */
[----:B------:R0:W-:Y:S04]  /*25e0*/  @P0 STG.E.128 desc[UR4][R6.64], R100 ;  /* 0x0000006406000986 */ /* 0x0001e8000c101d04 */
.L_x_30547:
[----:B------:R-:W-:Y:S05]  /*25f0*/  BSYNC B0 ;  /* 0x0000000000007941 */ /* 0x000fea0003800000 */
.L_x_30546:
        /* <DEDUP_REMOVED lines=24> */
.L_x_30567:
[----:B-----5:R-:W-:Y:S01]  /*2780*/  FADD.FTZ R124, R96, R124 ;  /* 0x0000007c607c7221 */ /* 0x020fe20000010000 */
[----:B------:R-:W-:Y:S06]  /*2790*/  BRA `(.L_x_30568) ;  /* 0x0000000000087947 */ /* 0x000fec0003800000 */
.L_x_30566:
[----:B-----5:R-:W-:-:S04]  /*27a0*/  FADD.FTZ R124, R88, R124 ;  /* 0x0000007c587c7221 */ /* 0x020fc80000010000 */
[----:B------:R-:W-:-:S07]  /*27b0*/  @P2 FADD.FTZ R124, R96, R124 ;  /* 0x0000007c607c2221 */ /* 0x000fce0000010000 */
.L_x_30568:
[----:B-----5:R-:W-:-:S07]  /*27c0*/  MOV R100, R124 ;  /* 0x0000007c00647202 */ /* 0x020fce0000000f00 */
.L_x_30569:
[----:B------:R-:W-:Y:S05]  /*27d0*/  @P3 BRA `(.L_x_30570) ;  /* 0x00000000001c3947 */ /* 0x000fea0003800000 */
[----:B------:R-:W-:-:S04]  /*27e0*/  ISETP.NE.U32.AND P4, PT, RZ, UR12, PT ;  /* 0x0000000cff007c0c */ /* 0x000fc8000bf85070 */
[----:B------:R-:W-:-:S13]  /*27f0*/  ISETP.NE.AND.EX P4, PT, RZ, UR13, PT, P4 ;  /* 0x0000000dff007c0c */ /* 0x000fda000bf85340 */
[----:B------:R-:W-:Y:S05]  /*2800*/  @P4 BRA `(.L_x_30571) ;  /* 0x0000000000084947 */ /* 0x000fea0003800000 */
[----:B------:R-:W-:Y:S05]  /*2810*/  @P0 BRA `(.L_x_30572) ;  /* 0x0000000000140947 */ /* 0x000fea0003800000 */
[----:B------:R-:W-:Y:S05]  /*2820*/  BRA `(.L_x_30573) ;  /* 0x0000000000147947 */ /* 0x000fea0003800000 */
.L_x_30571:
[----:B-----5:R-:W-:Y:S01]  /*2830*/  FADD.FTZ R125, R97, R125 ;  /* 0x0000007d617d7221 */ /* 0x020fe20000010000 */
[----:B------:R-:W-:Y:S06]  /*2840*/  BRA `(.L_x_30572) ;  /* 0x0000000000087947 */ /* 0x000fec0003800000 */
.L_x_30570:
[----:B-----5:R-:W-:-:S04]  /*2850*/  FADD.FTZ R125, R89, R125 ;  /* 0x0000007d597d7221 */ /* 0x020fc80000010000 */
[----:B------:R-:W-:-:S07]  /*2860*/  @P2 FADD.FTZ R125, R97, R125 ;  /* 0x0000007d617d2221 */ /* 0x000fce0000010000 */
.L_x_30572:
[----:B-----5:R-:W-:-:S07]  /*2870*/  MOV R101, R125 ;  /* 0x0000007d00657202 */ /* 0x020fce0000000f00 */
.L_x_30573:
[----:B------:R-:W-:Y:S05]  /*2880*/  @P3 BRA `(.L_x_30574) ;  /* 0x00000000001c3947 */ /* 0x000fea0003800000 */
[----:B------:R-:W-:-:S04]  /*2890*/  ISETP.NE.U32.AND P4, PT, RZ, UR12, PT ;  /* 0x0000000cff007c0c */ /* 0x000fc8000bf85070 */
[----:B------:R-:W-:-:S13]  /*28a0*/  ISETP.NE.AND.EX P4, PT, RZ, UR13, PT, P4 ;  /* 0x0000000dff007c0c */ /* 0x000fda000bf85340 */
[----:B------:R-:W-:Y:S05]  /*28b0*/  @P4 BRA `(.L_x_30575) ;  /* 0x0000000000084947 */ /* 0x000fea0003800000 */
[----:B------:R-:W-:Y:S05]  /*28c0*/  @P0 BRA `(.L_x_30576) ;  /* 0x0000000000140947 */ /* 0x000fea0003800000 */
[----:B------:R-:W-:Y:S05]  /*28d0*/  BRA `(.L_x_30577) ;  /* 0x0000000000147947 */ /* 0x000fea0003800000 */
.L_x_30575:
[----:B-----5:R-:W-:Y:S01]  /*28e0*/  FADD.FTZ R126, R98, R126 ;  /* 0x0000007e627e7221 */ /* 0x020fe20000010000 */
[----:B------:R-:W-:Y:S06]  /*28f0*/  BRA `(.L_x_30576) ;  /* 0x0000000000087947 */ /* 0x000fec0003800000 */
.L_x_30574:
[----:B-----5:R-:W-:-:S04]  /*2900*/  FADD.FTZ R126, R90, R126 ;  /* 0x0000007e5a7e7221 */ /* 0x020fc80000010000 */
[----:B------:R-:W-:-:S07]  /*2910*/  @P2 FADD.FTZ R126, R98, R126 ;  /* 0x0000007e627e2221 */ /* 0x000fce0000010000 */
.L_x_30576:
[----:B-----5:R-:W-:-:S07]  /*2920*/  MOV R102, R126 ;  /* 0x0000007e00667202 */ /* 0x020fce0000000f00 */
.L_x_30577:
[----:B------:R-:W-:Y:S05]  /*2930*/  @P3 BRA `(.L_x_30578) ;  /* 0x00000000001c3947 */ /* 0x000fea0003800000 */
[----:B------:R-:W-:-:S04]  /*2940*/  ISETP.NE.U32.AND P2, PT, RZ, UR12, PT ;  /* 0x0000000cff007c0c */ /* 0x000fc8000bf45070 */
[----:B------:R-:W-:-:S13]  /*2950*/  ISETP.NE.AND.EX P2, PT, RZ, UR13, PT, P2 ;  /* 0x0000000dff007c0c */ /* 0x000fda000bf45320 */
[----:B------:R-:W-:Y:S05]  /*2960*/  @P2 BRA `(.L_x_30579) ;  /* 0x0000000000082947 */ /* 0x000fea0003800000 */
[----:B------:R-:W-:Y:S05]  /*2970*/  @P0 BRA `(.L_x_30580) ;  /* 0x0000000000140947 */ /* 0x000fea0003800000 */
[----:B------:R-:W-:Y:S05]  /*2980*/  BRA `(.L_x_30581) ;  /* 0x0000000000147947 */ /* 0x000fea0003800000 */
.L_x_30579:
[----:B-----5:R-:W-:Y:S01]  /*2990*/  FADD.FTZ R127, R99, R127 ;  /* 0x0000007f637f7221 */ /* 0x020fe20000010000 */
[----:B------:R-:W-:Y:S06]  /*29a0*/  BRA `(.L_x_30580) ;  /* 0x0000000000087947 */ /* 0x000fec0003800000 */
.L_x_30578:
[----:B-----5:R-:W-:-:S04]  /*29b0*/  FADD.FTZ R127, R91, R127 ;  /* 0x0000007f5b7f7221 */ /* 0x020fc80000010000 */
[----:B------:R-:W-:-:S07]  /*29c0*/  @P2 FADD.FTZ R127, R99, R127 ;  /* 0x0000007f637f2221 */ /* 0x000fce0000010000 */
.L_x_30580:
[----:B-----5:R-:W-:-:S07]  /*29d0*/  MOV R103, R127 ;  /* 0x0000007f00677202 */ /* 0x020fce0000000f00 */
.L_x_30581:
[----:B------:R-:W0:Y:S02]  /*29e0*/  @P0 LDC.64 R6, c[0x0][0x238] ;  /* 0x00008e00ff060b82 */ /* 0x000e240000000a00 */
[----:B0-----:R-:W-:-:S04]  /*29f0*/  @P0 LEA R6, P2, R4, R6, 0x4 ;  /* 0x0000000604060211 */ /* 0x001fc800078420ff */
[C---:B------:R-:W-:Y:S02]  /*2a00*/  @P0 LEA.HI.X R7, R4.reuse, R7, RZ, 0x4, P2 ;  /* 0x0000000704070211 */ /* 0x040fe400010f24ff */
[----:B------:R-:W-:-:S03]  /*2a10*/  IADD3 R4, R4, 0x20, RZ ;  /* 0x0000002004047810 */ /* 0x000fc60007ffe0ff */
[----:B------:R0:W-:Y:S04]  /*2a20*/  @P0 STG.E.128 desc[UR4][R6.64], R100 ;  /* 0x0000006406000986 */ /* 0x0001e8000c101d04 */
.L_x_30565:
[----:B------:R-:W-:Y:S05]  /*2a30*/  BSYNC B0 ;  /* 0x0000000000007941 */ /* 0x000fea0003800000 */
.L_x_30564:
        /* <DEDUP_REMOVED lines=24> */
.L_x_30585:
[----:B-----5:R-:W-:Y:S01]  /*2bc0*/  FADD.FTZ R128, R96, R128 ;  /* 0x0000008060807221 */ /* 0x020fe20000010000 */
[----:B------:R-:W-:Y:S06]  /*2bd0*/  BRA `(.L_x_30586) ;  /* 0x0000000000087947 */ /* 0x000fec0003800000 */
.L_x_30584:
[----:B-----5:R-:W-:-:S04]  /*2be0*/  FADD.FTZ R128, R88, R128 ;  /* 0x0000008058807221 */ /* 0x020fc80000010000 */
[----:B------:R-:W-:-:S07]  /*2bf0*/  @P2 FADD.FTZ R128, R96, R128 ;  /* 0x0000008060802221 */ /* 0x000fce0000010000 */
.L_x_30586:
[----:B-----5:R-:W-:-:S07]  /*2c00*/  MOV R100, R128 ;  /* 0x0000008000647202 */ /* 0x020fce0000000f00 */
.L_x_30587:
[----:B------:R-:W-:Y:S05]  /*2c10*/  @P3 BRA `(.L_x_30588) ;  /* 0x00000000001c3947 */ /* 0x000fea0003800000 */
[----:B------:R-:W-:-:S04]  /*2c20*/  ISETP.NE.U32.AND P4, PT, RZ, UR12, PT ;  /* 0x0000000cff007c0c */ /* 0x000fc8000bf85070 */
[----:B------:R-:W-:-:S13]  /*2c30*/  ISETP.NE.AND.EX P4, PT, RZ, UR13, PT, P4 ;  /* 0x0000000dff007c0c */ /* 0x000fda000bf85340 */
[----:B------:R-:W-:Y:S05]  /*2c40*/  @P4 BRA `(.L_x_30589) ;  /* 0x0000000000084947 */ /* 0x000fea0003800000 */
[----:B------:R-:W-:Y:S05]  /*2c50*/  @P0 BRA `(.L_x_30590) ;  /* 0x0000000000140947 */ /* 0x000fea0003800000 */
[----:B------:R-:W-:Y:S05]  /*2c60*/  BRA `(.L_x_30591) ;  /* 0x0000000000147947 */ /* 0x000fea0003800000 */
.L_x_30589:
[----:B-----5:R-:W-:Y:S01]  /*2c70*/  FADD.FTZ R129, R97, R129 ;  /* 0x0000008161817221 */ /* 0x020fe20000010000 */
[----:B------:R-:W-:Y:S06]  /*2c80*/  BRA `(.L_x_30590) ;  /* 0x0000000000087947 */ /* 0x000fec0003800000 */
.L_x_30588:
[----:B-----5:R-:W-:-:S04]  /*2c90*/  FADD.FTZ R129, R89, R129 ;  /* 0x0000008159817221 */ /* 0x020fc80000010000 */
[----:B------:R-:W-:-:S07]  /*2ca0*/  @P2 FADD.FTZ R129, R97, R129 ;  /* 0x0000008161812221 */ /* 0x000fce0000010000 */
.L_x_30590:
[----:B-----5:R-:W-:-:S07]  /*2cb0*/  MOV R101, R129 ;  /* 0x0000008100657202 */ /* 0x020fce0000000f00 */
.L_x_30591:
[----:B------:R-:W-:Y:S05]  /*2cc0*/  @P3 BRA `(.L_x_30592) ;  /* 0x00000000001c3947 */ /* 0x000fea0003800000 */
[----:B------:R-:W-:-:S04]  /*2cd0*/  ISETP.NE.U32.AND P4, PT, RZ, UR12, PT ;  /* 0x0000000cff007c0c */ /* 0x000fc8000bf85070 */
[----:B------:R-:W-:-:S13]  /*2ce0*/  ISETP.NE.AND.EX P4, PT, RZ, UR13, PT, P4 ;  /* 0x0000000dff007c0c */ /* 0x000fda000bf85340 */
[----:B------:R-:W-:Y:S05]  /*2cf0*/  @P4 BRA `(.L_x_30593) ;  /* 0x0000000000084947 */ /* 0x000fea0003800000 */
[----:B------:R-:W-:Y:S05]  /*2d00*/  @P0 BRA `(.L_x_30594) ;  /* 0x0000000000140947 */ /* 0x000fea0003800000 */
[----:B------:R-:W-:Y:S05]  /*2d10*/  BRA `(.L_x_30595) ;  /* 0x0000000000147947 */ /* 0x000fea0003800000 */
.L_x_30593:
[----:B-----5:R-:W-:Y:S01]  /*2d20*/  FADD.FTZ R130, R98, R130 ;  /* 0x0000008262827221 */ /* 0x020fe20000010000 */
[----:B------:R-:W-:Y:S06]  /*2d30*/  BRA `(.L_x_30594) ;  /* 0x0000000000087947 */ /* 0x000fec0003800000 */
.L_x_30592:
[----:B-----5:R-:W-:-:S04]  /*2d40*/  FADD.FTZ R130, R90, R130 ;  /* 0x000000825a827221 */ /* 0x020fc80000010000 */
[----:B------:R-:W-:-:S07]  /*2d50*/  @P2 FADD.FTZ R130, R98, R130 ;  /* 0x0000008262822221 */ /* 0x000fce0000010000 */
.L_x_30594:
[----:B-----5:R-:W-:-:S07]  /*2d60*/  MOV R102, R130 ;  /* 0x0000008200667202 */ /* 0x020fce0000000f00 */
.L_x_30595:
[----:B------:R-:W-:Y:S05]  /*2d70*/  @P3 BRA `(.L_x_30596) ;  /* 0x00000000001c3947 */ /* 0x000fea0003800000 */
[----:B------:R-:W-:-:S04]  /*2d80*/  ISETP.NE.U32.AND P2, PT, RZ, UR12, PT ;  /* 0x0000000cff007c0c */ /* 0x000fc8000bf45070 */
[----:B------:R-:W-:-:S13]  /*2d90*/  ISETP.NE.AND.EX P2, PT, RZ, UR13, PT, P2 ;  /* 0x0000000dff007c0c */ /* 0x000fda000bf45320 */
[----:B------:R-:W-:Y:S05]  /*2da0*/  @P2 BRA `(.L_x_30597) ;  /* 0x0000000000082947 */ /* 0x000fea0003800000 */
[----:B------:R-:W-:Y:S05]  /*2db0*/  @P0 BRA `(.L_x_30598) ;  /* 0x0000000000140947 */ /* 0x000fea0003800000 */
[----:B------:R-:W-:Y:S05]  /*2dc0*/  BRA `(.L_x_30599) ;  /* 0x0000000000147947 */ /* 0x000fea0003800000 */
.L_x_30597:
[----:B-----5:R-:W-:Y:S01]  /*2dd0*/  FADD.FTZ R131, R99, R131 ;  /* 0x0000008363837221 */ /* 0x020fe20000010000 */
[----:B------:R-:W-:Y:S06]  /*2de0*/  BRA `(.L_x_30598) ;  /* 0x0000000000087947 */ /* 0x000fec0003800000 */
.L_x_30596:
[----:B-----5:R-:W-:-:S04]  /*2df0*/  FADD.FTZ R131, R91, R131 ;  /* 0x000000835b837221 */ /* 0x020fc80000010000 */
[----:B------:R-:W-:-:S07]  /*2e00*/  @P2 FADD.FTZ R131, R99, R131 ;  /* 0x0000008363832221 */ /* 0x000fce0000010000 */
.L_x_30598:
[----:B-----5:R-:W-:-:S07]  /*2e10*/  MOV R103, R131 ;  /* 0x0000008300677202 */ /* 0x020fce0000000f00 */
.L_x_30599:
[----:B------:R-:W0:Y:S02]  /*2e20*/  @P0 LDC.64 R6, c[0x0][0x238] ;  /* 0x00008e00ff060b82 */ /* 0x000e240000000a00 */
[----:B0-----:R-:W-:-:S04]  /*2e30*/  @P0 LEA R6, P2, R4, R6, 0x4 ;  /* 0x0000000604060211 */ /* 0x001fc800078420ff */
[C---:B------:R-:W-:Y:S02]  /*2e40*/  @P0 LEA.HI.X R7, R4.reuse, R7, RZ, 0x4, P2 ;  /* 0x0000000704070211 */ /* 0x040fe400010f24ff */
[----:B------:R-:W-:-:S03]  /*2e50*/  IADD3 R4, R4, 0x20, RZ ;  /* 0x0000002004047810 */ /* 0x000fc60007ffe0ff */
[----:B------:R0:W-:Y:S04]  /*2e60*/  @P0 STG.E.128 desc[UR4][R6.64], R100 ;  /* 0x0000006406000986 */ /* 0x0001e8000c101d04 */
.L_x_30583:
[----:B------:R-:W-:Y:S05]  /*2e70*/  BSYNC B0 ;  /* 0x0000000000007941 */ /* 0x000fea0003800000 */
.L_x_30582:
        /* <DEDUP_REMOVED lines=24> */
.L_x_30603:
[----:B-----5:R-:W-:Y:S01]  /*3000*/  FADD.FTZ R132, R96, R132 ;  /* 0x0000008460847221 */ /* 0x020fe20000010000 */
[----:B------:R-:W-:Y:S06]  /*3010*/  BRA `(.L_x_30604) ;  /* 0x0000000000087947 */ /* 0x000fec0003800000 */
.L_x_30602:
[----:B-----5:R-:W-:-:S04]  /*3020*/  FADD.FTZ R132, R88, R132 ;  /* 0x0000008458847221 */ /* 0x020fc80000010000 */
[----:B------:R-:W-:-:S07]  /*3030*/  @P2 FADD.FTZ R132, R96, R132 ;  /* 0x0000008460842221 */ /* 0x000fce0000010000 */
.L_x_30604:
[----:B-----5:R-:W-:-:S07]  /*3040*/  MOV R100, R132 ;  /* 0x0000008400647202 */ /* 0x020fce0000000f00 */
.L_x_30605:
[----:B------:R-:W-:Y:S05]  /*3050*/  @P3 BRA `(.L_x_30606) ;  /* 0x00000000001c3947 */ /* 0x000fea0003800000 */
[----:B------:R-:W-:-:S04]  /*3060*/  ISETP.NE.U32.AND P4, PT, RZ, UR12, PT ;  /* 0x0000000cff007c0c */ /* 0x000fc8000bf85070 */
[----:B------:R-:W-:-:S13]  /*3070*/  ISETP.NE.AND.EX P4, PT, RZ, UR13, PT, P4 ;  /* 0x0000000dff007c0c */ /* 0x000fda000bf85340 */
[----:B------:R-:W-:Y:S05]  /*3080*/  @P4 BRA `(.L_x_30607) ;  /* 0x0000000000084947 */ /* 0x000fea0003800000 */
[----:B------:R-:W-:Y:S05]  /*3090*/  @P0 BRA `(.L_x_30608) ;  /* 0x0000000000140947 */ /* 0x000fea0003800000 */
[----:B------:R-:W-:Y:S05]  /*30a0*/  BRA `(.L_x_30609) ;  /* 0x0000000000147947 */ /* 0x000fea0003800000 */
.L_x_30607:
[----:B-----5:R-:W-:Y:S01]  /*30b0*/  FADD.FTZ R133, R97, R133 ;  /* 0x0000008561857221 */ /* 0x020fe20000010000 */
[----:B------:R-:W-:Y:S06]  /*30c0*/  BRA `(.L_x_30608) ;  /* 0x0000000000087947 */ /* 0x000fec0003800000 */
.L_x_30606:
[----:B-----5:R-:W-:-:S04]  /*30d0*/  FADD.FTZ R133, R89, R133 ;  /* 0x0000008559857221 */ /* 0x020fc80000010000 */
[----:B------:R-:W-:-:S07]  /*30e0*/  @P2 FADD.FTZ R133, R97, R133 ;  /* 0x0000008561852221 */ /* 0x000fce0000010000 */
.L_x_30608:
[----:B-----5:R-:W-:-:S07]  /*30f0*/  MOV R101, R133 ;  /* 0x0000008500657202 */ /* 0x020fce0000000f00 */
.L_x_30609:
[----:B------:R-:W-:Y:S05]  /*3100*/  @P3 BRA `(.L_x_30610) ;  /* 0x00000000001c3947 */ /* 0x000fea0003800000 */
[----:B------:R-:W-:-:S04]  /*3110*/  ISETP.NE.U32.AND P4, PT, RZ, UR12, PT ;  /* 0x0000000cff007c0c */ /* 0x000fc8000bf85070 */
[----:B------:R-:W-:-:S13]  /*3120*/  ISETP.NE.AND.EX P4, PT, RZ, UR13, PT, P4 ;  /* 0x0000000dff007c0c */ /* 0x000fda000bf85340 */
[----:B------:R-:W-:Y:S05]  /*3130*/  @P4 BRA `(.L_x_30611) ;  /* 0x0000000000084947 */ /* 0x000fea0003800000 */
[----:B------:R-:W-:Y:S05]  /*3140*/  @P0 BRA `(.L_x_30612) ;  /* 0x0000000000140947 */ /* 0x000fea0003800000 */
[----:B------:R-:W-:Y:S05]  /*3150*/  BRA `(.L_x_30613) ;  /* 0x0000000000147947 */ /* 0x000fea0003800000 */
.L_x_30611:
[----:B-----5:R-:W-:Y:S01]  /*3160*/  FADD.FTZ R134, R98, R134 ;  /* 0x0000008662867221 */ /* 0x020fe20000010000 */
[----:B------:R-:W-:Y:S06]  /*3170*/  BRA `(.L_x_30612) ;  /* 0x0000000000087947 */ /* 0x000fec0003800000 */
.L_x_30610:
[----:B-----5:R-:W-:-:S04]  /*3180*/  FADD.FTZ R134, R90, R134 ;  /* 0x000000865a867221 */ /* 0x020fc80000010000 */
[----:B------:R-:W-:-:S07]  /*3190*/  @P2 FADD.FTZ R134, R98, R134 ;  /* 0x0000008662862221 */ /* 0x000fce0000010000 */
.L_x_30612:
[----:B-----5:R-:W-:-:S07]  /*31a0*/  MOV R102, R134 ;  /* 0x0000008600667202 */ /* 0x020fce0000000f00 */
.L_x_30613:
[----:B------:R-:W-:Y:S05]  /*31b0*/  @P3 BRA `(.L_x_30614) ;  /* 0x00000000001c3947 */ /* 0x000fea0003800000 */
[----:B------:R-:W-:-:S04]  /*31c0*/  ISETP.NE.U32.AND P2, PT, RZ, UR12, PT ;  /* 0x0000000cff007c0c */ /* 0x000fc8000bf45070 */
[----:B------:R-:W-:-:S13]  /*31d0*/  ISETP.NE.AND.EX P2, PT, RZ, UR13, PT, P2 ;  /* 0x0000000dff007c0c */ /* 0x000fda000bf45320 */
[----:B------:R-:W-:Y:S05]  /*31e0*/  @P2 BRA `(.L_x_30615) ;  /* 0x0000000000082947 */ /* 0x000fea0003800000 */
[----:B------:R-:W-:Y:S05]  /*31f0*/  @P0 BRA `(.L_x_30616) ;  /* 0x0000000000140947 */ /* 0x000fea0003800000 */
[----:B------:R-:W-:Y:S05]  /*3200*/  BRA `(.L_x_30617) ;  /* 0x0000000000147947 */ /* 0x000fea0003800000 */
.L_x_30615:
[----:B-----5:R-:W-:Y:S01]  /*3210*/  FADD.FTZ R135, R99, R135 ;  /* 0x0000008763877221 */ /* 0x020fe20000010000 */
[----:B------:R-:W-:Y:S06]  /*3220*/  BRA `(.L_x_30616) ;  /* 0x0000000000087947 */ /* 0x000fec0003800000 */
.L_x_30614:
[----:B-----5:R-:W-:-:S04]  /*3230*/  FADD.FTZ R135, R91, R135 ;  /* 0x000000875b877221 */ /* 0x020fc80000010000 */
[----:B------:R-:W-:-:S07]  /*3240*/  @P2 FADD.FTZ R135, R99, R135 ;  /* 0x0000008763872221 */ /* 0x000fce0000010000 */
.L_x_30616:
[----:B-----5:R-:W-:-:S07]  /*3250*/  MOV R103, R135 ;  /* 0x0000008700677202 */ /* 0x020fce0000000f00 */
.L_x_30617:
[----:B------:R-:W0:Y:S02]  /*3260*/  @P0 LDC.64 R6, c[0x0][0x238] ;  /* 0x00008e00ff060b82 */ /* 0x000e240000000a00 */
[----:B0-----:R-:W-:-:S04]  /*3270*/  @P0 LEA R6, P2, R4, R6, 0x4 ;  /* 0x0000000604060211 */ /* 0x001fc800078420ff */
[C---:B------:R-:W-:Y:S02]  /*3280*/  @P0 LEA.HI.X R7, R4.reuse, R7, RZ, 0x4, P2 ;  /* 0x0000000704070211 */ /* 0x040fe400010f24ff */
[----:B------:R-:W-:-:S03]  /*3290*/  IADD3 R4, R4, 0x20, RZ ;  /* 0x0000002004047810 */ /* 0x000fc60007ffe0ff */
[----:B------:R0:W-:Y:S04]  /*32a0*/  @P0 STG.E.128 desc[UR4][R6.64], R100 ;  /* 0x0000006406000986 */ /* 0x0001e8000c101d04 */
.L_x_30601:
[----:B------:R-:W-:Y:S05]  /*32b0*/  BSYNC B0 ;  /* 0x0000000000007941 */ /* 0x000fea0003800000 */
.L_x_30600:
        /* <DEDUP_REMOVED lines=24> */
.L_x_30621:
[----:B-----5:R-:W-:Y:S01]  /*3440*/  FADD.FTZ R136, R96, R136 ;  /* 0x0000008860887221 */ /* 0x020fe20000010000 */
[----:B------:R-:W-:Y:S06]  /*3450*/  BRA `(.L_x_30622) ;  /* 0x0000000000087947 */ /* 0x000fec0003800000 */
.L_x_30620:
[----:B-----5:R-:W-:-:S04]  /*3460*/  FADD.FTZ R136, R88, R136 ;  /* 0x0000008858887221 */ /* 0x020fc80000010000 */
[----:B------:R-:W-:-:S07]  /*3470*/  @P2 FADD.FTZ R136, R96, R136 ;  /* 0x0000008860882221 */ /* 0x000fce0000010000 */
.L_x_30622:
[----:B-----5:R-:W-:-:S07]  /*3480*/  MOV R100, R136 ;  /* 0x0000008800647202 */ /* 0x020fce0000000f00 */
.L_x_30623:
[----:B------:R-:W-:Y:S05]  /*3490*/  @P3 BRA `(.L_x_30624) ;  /* 0x00000000001c3947 */ /* 0x000fea0003800000 */
[----:B------:R-:W-:-:S04]  /*34a0*/  ISETP.NE.U32.AND P4, PT, RZ, UR12, PT ;  /* 0x0000000cff007c0c */ /* 0x000fc8000bf85070 */
[----:B------:R-:W-:-:S13]  /*34b0*/  ISETP.NE.AND.EX P4, PT, RZ, UR13, PT, P4 ;  /* 0x0000000dff007c0c */ /* 0x000fda000bf85340 */
[----:B------:R-:W-:Y:S05]  /*34c0*/  @P4 BRA `(.L_x_30625) ;  /* 0x0000000000084947 */ /* 0x000fea0003800000 */
[----:B------:R-:W-:Y:S05]  /*34d0*/  @P0 BRA `(.L_x_30626) ;  /* 0x0000000000140947 */ /* 0x000fea0003800000 */
[----:B------:R-:W-:Y:S05]  /*34e0*/  BRA `(.L_x_30627) ;  /* 0x0000000000147947 */ /* 0x000fea0003800000 */
.L_x_30625:
[----:B-----5:R-:W-:Y:S01]  /*34f0*/  FADD.FTZ R137, R97, R137 ;  /* 0x0000008961897221 */ /* 0x020fe20000010000 */
[----:B------:R-:W-:Y:S06]  /*3500*/  BRA `(.L_x_30626) ;  /* 0x0000000000087947 */ /* 0x000fec0003800000 */
.L_x_30624:
[----:B-----5:R-:W-:-:S04]  /*3510*/  FADD.FTZ R137, R89, R137 ;  /* 0x0000008959897221 */ /* 0x020fc80000010000 */
[----:B------:R-:W-:-:S07]  /*3520*/  @P2 FADD.FTZ R137, R97, R137 ;  /* 0x0000008961892221 */ /* 0x000fce0000010000 */
.L_x_30626:
[----:B-----5:R-:W-:-:S07]  /*3530*/  MOV R101, R137 ;  /* 0x0000008900657202 */ /* 0x020fce0000000f00 */
.L_x_30627:
[----:B------:R-:W-:Y:S05]  /*3540*/  @P3 BRA `(.L_x_30628) ;  /* 0x00000000001c3947 */ /* 0x000fea0003800000 */
[----:B------:R-:W-:-:S04]  /*3550*/  ISETP.NE.U32.AND P4, PT, RZ, UR12, PT ;  /* 0x0000000cff007c0c */ /* 0x000fc8000bf85070 */
[----:B------:R-:W-:-:S13]  /*3560*/  ISETP.NE.AND.EX P4, PT, RZ, UR13, PT, P4 ;  /* 0x0000000dff007c0c */ /* 0x000fda000bf85340 */
[----:B------:R-:W-:Y:S05]  /*3570*/  @P4 BRA `(.L_x_30629) ;  /* 0x0000000000084947 */ /* 0x000fea0003800000 */
[----:B------:R-:W-:Y:S05]  /*3580*/  @P0 BRA `(.L_x_30630) ;  /* 0x0000000000140947 */ /* 0x000fea0003800000 */
[----:B------:R-:W-:Y:S05]  /*3590*/  BRA `(.L_x_30631) ;  /* 0x0000000000147947 */ /* 0x000fea0003800000 */
.L_x_30629:
[----:B-----5:R-:W-:Y:S01]  /*35a0*/  FADD.FTZ R138, R98, R138 ;  /* 0x0000008a628a7221 */ /* 0x020fe20000010000 */
[----:B------:R-:W-:Y:S06]  /*35b0*/  BRA `(.L_x_30630) ;  /* 0x0000000000087947 */ /* 0x000fec0003800000 */
.L_x_30628:
[----:B-----5:R-:W-:-:S04]  /*35c0*/  FADD.FTZ R138, R90, R138 ;  /* 0x0000008a5a8a7221 */ /* 0x020fc80000010000 */
[----:B------:R-:W-:-:S07]  /*35d0*/  @P2 FADD.FTZ R138, R98, R138 ;  /* 0x0000008a628a2221 */ /* 0x000fce0000010000 */
.L_x_30630:
[----:B-----5:R-:W-:-:S07]  /*35e0*/  MOV R102, R138 ;  /* 0x0000008a00667202 */ /* 0x020fce0000000f00 */
.L_x_30631:
[----:B------:R-:W-:Y:S05]  /*35f0*/  @P3 BRA `(.L_x_30632) ;  /* 0x00000000001c3947 */ /* 0x000fea0003800000 */
[----:B------:R-:W-:-:S04]  /*3600*/  ISETP.NE.U32.AND P2, PT, RZ, UR12, PT ;  /* 0x0000000cff007c0c */ /* 0x000fc8000bf45070 */
[----:B------:R-:W-:-:S13]  /*3610*/  ISETP.NE.AND.EX P2, PT, RZ, UR13, PT, P2 ;  /* 0x0000000dff007c0c */ /* 0x000fda000bf45320 */
[----:B------:R-:W-:Y:S05]  /*3620*/  @P2 BRA `(.L_x_30633) ;  /* 0x0000000000082947 */ /* 0x000fea0003800000 */
[----:B------:R-:W-:Y:S05]  /*3630*/  @P0 BRA `(.L_x_30634) ;  /* 0x0000000000140947 */ /* 0x000fea0003800000 */
[----:B------:R-:W-:Y:S05]  /*3640*/  BRA `(.L_x_30635) ;  /* 0x0000000000147947 */ /* 0x000fea0003800000 */
.L_x_30633:
[----:B-----5:R-:W-:Y:S01]  /*3650*/  FADD.FTZ R139, R99, R139 ;  /* 0x0000008b638b7221 */ /* 0x020fe20000010000 */
[----:B------:R-:W-:Y:S06]  /*3660*/  BRA `(.L_x_30634) ;  /* 0x0000000000087947 */ /* 0x000fec0003800000 */
.L_x_30632:
[----:B-----5:R-:W-:-:S04]  /*3670*/  FADD.FTZ R139, R91, R139 ;  /* 0x0000008b5b8b7221 */ /* 0x020fc80000010000 */
[----:B------:R-:W-:-:S07]  /*3680*/  @P2 FADD.FTZ R139, R99, R139 ;  /* 0x0000008b638b2221 */ /* 0x000fce0000010000 */
.L_x_30634:
[----:B-----5:R-:W-:-:S07]  /*3690*/  MOV R103, R139 ;  /* 0x0000008b00677202 */ /* 0x020fce0000000f00 */
.L_x_30635:
[----:B------:R-:W0:Y:S02]  /*36a0*/  @P0 LDC.64 R6, c[0x0][0x238] ;  /* 0x00008e00ff060b82 */ /* 0x000e240000000a00 */
[----:B0-----:R-:W-:-:S04]  /*36b0*/  @P0 LEA R6, P2, R4, R6, 0x4 ;  /* 0x0000000604060211 */ /* 0x001fc800078420ff */
[----:B------:R-:W-:-:S05]  /*36c0*/  @P0 LEA.HI.X R7, R4, R7, RZ, 0x4, P2 ;  /* 0x0000000704070211 */ /* 0x000fca00010f24ff */
[----:B------:R0:W-:Y:S04]  /*36d0*/  @P0 STG.E.128 desc[UR4][R6.64], R100 ;  /* 0x0000006406000986 */ /* 0x0001e8000c101d04 */
.L_x_30619:
[----:B------:R-:W-:Y:S05]  /*36e0*/  BSYNC B0 ;  /* 0x0000000000007941 */ /* 0x000fea0003800000 */
.L_x_30618:
[----:B-----5:R-:W-:Y:S01]  /*36f0*/  FADD.FTZ R4, RZ, R92 ;  /* 0x0000005cff047221 */ /* 0x020fe20000010000 */
[C---:B------:R-:W-:Y:S01]  /*3700*/  ISETP.GT.U32.AND P2, PT, R0.reuse, 0x3f, PT ;  /* 0x0000003f0000780c */ /* 0x040fe20003f44070 */
[----:B------:R-:W-:Y:S01]  /*3710*/  UMOV UR6, 0xffffffff ;  /* 0xffffffff00067882 */ /* 0x000fe20000000000 */
[C---:B------:R-:W-:Y:S01]  /*3720*/  ISETP.GT.U32.AND P3, PT, R0.reuse, 0x11f, PT ;  /* 0x0000011f0000780c */ /* 0x040fe20003f64070 */
[----:B------:R-:W-:Y:S01]  /*3730*/  FADD.FTZ R5, R93, R4 ;  /* 0x000000045d057221 */ /* 0x000fe20000010000 */
[----:B01234-:R-:W-:Y:S02]  /*3740*/  P2R R6, PR, RZ, 0x4 ;  /* 0x00000004ff067803 */ /* 0x01ffe40000000000 */
        /* <DEDUP_REMOVED lines=161> */
.L_x_30669:
        /* <DEDUP_REMOVED lines=11> */
[----:B0-----:R-:W-:-:S04]  /*4210*/  @!P5 IMAD.WIDE R6, R3, 0x4, R144 ;  /* 0x000000040306d825 */ /* 0x001fc800078e0290 */
[----:B-1----:R-:W-:Y:S01]  /*4220*/  @!P5 IMAD.WIDE R144, R3, 0x4, R146 ;  /* 0x000000040390d825 */ /* 0x002fe200078e0292 */
[----:B------:R0:W-:Y:S04]  /*4230*/  @!P5 STG.E desc[UR4][R6.64], R5 ;  /* 0x000000050600d986 */ /* 0x0001e8000c101904 */
[----:B--2---:R0:W-:Y:S01]  /*4240*/  @!P5 STG.E desc[UR4][R144.64], R141 ;  /* 0x0000008d9000d986 */ /* 0x0041e2000c101904 */
[----:B------:R-:W-:Y:S05]  /*4250*/  @!P1 BRA `(.L_x_30638) ;  /* 0x0000000000409947 */ /* 0x000fea0003800000 */
[----:B0-----:R-:W0:Y:S01]  /*4260*/  LDC.64 R144, c[0x0][0x2b8] ;  /* 0x0000ae00ff907b82 */ /* 0x001e220000000a00 */
        /* <DEDUP_REMOVED lines=15> */
.L_x_30638:
[----:B------:R-:W-:Y:S05]  /*4360*/  BSYNC B0 ;  /* 0x0000000000007941 */ /* 0x000fea0003800000 */
.L_x_30637:
[----:B------:R-:W-:Y:S01]  /*4370*/  ISETP.GE.U32.AND P2, PT, R0, 0x40, PT ;  /* 0x000000400000780c */ /* 0x000fe20003f46070 */
[----:B------:R-:W-:-:S12]  /*4380*/  BSSY B0, `(.L_x_30639) ;  /* 0x0000012000007945 */ /* 0x000fd80003800000 */
        /* <DEDUP_REMOVED lines=10> */
[----:B0-----:R-:W-:-:S04]  /*4430*/  IMAD.WIDE.U32 R144, R142, 0x10, R4 ;  /* 0x000000108e907825 */ /* 0x001fc800078e0004 */
[----:B------:R-:W-:Y:S01]  /*4440*/  FFMA.FTZ R4, R20, R7, R16 ;  /* 0x0000000714047223 */ /* 0x000fe20000010010 */
[----:B------:R-:W-:Y:S01]  /*4450*/  FFMA.FTZ R5, R21, R6, R17 ;  /* 0x0000000615057223 */ /* 0x000fe20000010011 */
[----:B------:R-:W-:Y:S01]  /*4460*/  FFMA.FTZ R6, R22, R147, R18 ;  /* 0x0000009316067223 */ /* 0x000fe20000010012 */
[----:B------:R-:W-:Y:S01]  /*4470*/  FFMA.FTZ R7, R23, R148, R19 ;  /* 0x0000009417077223 */ /* 0x000fe20000010013 */
[----:B------:R-:W-:-:S04]  /*4480*/  IADD3 R142, R142, 0x20, RZ ;  /* 0x000000208e8e7810 */ /* 0x000fc80007ffe0ff */
[----:B------:R2:W-:Y:S03]  /*4490*/  STG.E.128 desc[UR4][R144.64], R4 ;  /* 0x0000000490007986 */ /* 0x0005e6000c101d04 */
.L_x_30640:
[----:B------:R-:W-:Y:S05]  /*44a0*/  BSYNC B0 ;  /* 0x0000000000007941 */ /* 0x000fea0003800000 */
.L_x_30639:
        /* <DEDUP_REMOVED lines=19> */
.L_x_30642:
[----:B------:R-:W-:Y:S05]  /*45e0*/  BSYNC B0 ;  /* 0x0000000000007941 */ /* 0x000fea0003800000 */
.L_x_30641:
        /* <DEDUP_REMOVED lines=19> */
.L_x_30644:
[----:B------:R-:W-:Y:S05]  /*4720*/  BSYNC B0 ;  /* 0x0000000000007941 */ /* 0x000fea0003800000 */
.L_x_30643:
        /* <DEDUP_REMOVED lines=19> */
.L_x_30646:
[----:B------:R-:W-:Y:S05]  /*4860*/  BSYNC B0 ;  /* 0x0000000000007941 */ /* 0x000fea0003800000 */
.L_x_30645:
        /* <DEDUP_REMOVED lines=19> */
.L_x_30648:
[----:B------:R-:W-:Y:S05]  /*49a0*/  BSYNC B0 ;  /* 0x0000000000007941 */ /* 0x000fea0003800000 */
.L_x_30647:
        /* <DEDUP_REMOVED lines=19> */
.L_x_30650:
[----:B------:R-:W-:Y:S05]  /*4ae0*/  BSYNC B0 ;  /* 0x0000000000007941 */ /* 0x000fea0003800000 */
.L_x_30649:
        /* <DEDUP_REMOVED lines=19> */
.L_x_30652:
[----:B------:R-:W-:Y:S05]  /*4c20*/  BSYNC B0 ;  /* 0x0000000000007941 */ /* 0x000fea0003800000 */
.L_x_30651:
        /* <DEDUP_REMOVED lines=19> */
.L_x_30654:
[----:B------:R-:W-:Y:S05]  /*4d60*/  BSYNC B0 ;  /* 0x0000000000007941 */ /* 0x000fea0003800000 */
.L_x_30653:
        /* <DEDUP_REMOVED lines=16> */
[----:B------:R-:W-:-:S05]  /*4e70*/  FFMA.FTZ R6, R86, R145, R82 ;  /* 0x0000009156067223 */ /* 0x000fca0000010052 */
[----:B------:R0:W-:Y:S02]  /*4e80*/  STG.E.128 desc[UR4][R140.64], R4 ;  /* 0x000000048c007986 */ /* 0x0001e4000c101d04 */
.L_x_30656:
[----:B------:R-:W-:Y:S05]  /*4e90*/  BSYNC B0 ;  /* 0x0000000000007941 */ /* 0x000fea0003800000 */
.L_x_30655:
[----:B01234-:R-:W0:Y:S02]  /*4ea0*/  LDC.64 R4, c[0x0][0x210] ;  /* 0x00008400ff047b82 */ /* 0x01fe240000000a00 */
[----:B0-----:R-:W-:-:S04]  /*4eb0*/  LEA R3, R4, R3, 0x2 ;  /* 0x0000000304037211 */ /* 0x001fc800078e10ff */
[----:B------:R-:W-:-:S13]  /*4ec0*/  ISETP.GE.AND P2, PT, R3, R5, PT ;  /* 0x000000050300720c */ /* 0x000fda0003f46270 */
[----:B------:R-:W-:Y:S05]  /*4ed0*/  @!P2 BRA `(.L_x_30657) ;  /* 0xffffffbc0058a947 */ /* 0x000fea000383ffff */
[----:B------:R-:W-:Y:S05]  /*4ee0*/  EXIT ;  /* 0x000000000000794d */ /* 0x000fea0003800000 */
.L_x_30636:
        /* <DEDUP_REMOVED lines=8> */
.L_x_30659:
[----:B------:R-:W-:Y:S05]  /*4f70*/  BSYNC B0 ;  /* 0x0000000000007941 */ /* 0x000fea0003800000 */
.L_x_30658:
        /* <DEDUP_REMOVED lines=10> */
.L_x_30660:
[----:B------:R-:W-:Y:S01]  /*5020*/  HFMA2.MMA R148, -RZ, RZ, 0, 2.384185791015625e-07 ;  /* 0x00000004ff947435 */ /* 0x000fe200000001ff */
[----:B------:R-:W-:-:S05]  /*5030*/  MOV R4, R145 ;  /* 0x0000009100047202 */ /* 0x000fca0000000f00 */
[----:B------:R-:W-:-:S05]  /*5040*/  FADD.FTZ R140, R7, R4 ;  /* 0x00000004078c7221 */ /* 0x000fca0000010000 */
[----:B------:R-:W-:-:S07]  /*5050*/  MOV R147, R140 ;  /* 0x0000008c00937202 */ /* 0x000fce0000000f00 */
[----:B------:R-:W-:Y:S05]  /*5060*/  WARPSYNC.COLLECTIVE R146, `(.L_x_30661) ;  /* 0x0000000092087348 */ /* 0x000fea0003c00000 */
[----:B------:R0:W1:Y:S02]  /*5070*/  SHFL.BFLY P6, R145, R147, R148, R149 ;  /* 0x0c00009493917389 */ /* 0x00006400000c0095 */
[----:B01----:R-:W-:Y:S01]  /*5080*/  ENDCOLLECTIVE ;  /* 0x000000000000791b */ /* 0x003fe20003800000 */
.L_x_30661:
[----:B------:R-:W-:Y:S01]  /*5090*/  HFMA2.MMA R148, -RZ, RZ, 0, 4.76837158203125e-07 ;  /* 0x00000008ff947435 */ /* 0x000fe200000001ff */
[----:B------:R-:W-:-:S05]  /*50a0*/  MOV R141, R145 ;  /* 0x00000091008d7202 */ /* 0x000fca0000000f00 */
[----:B------:R-:W-:-:S05]  /*50b0*/  FADD.FTZ R141, R140, R141 ;  /* 0x0000008d8c8d7221 */ /* 0x000fca0000010000 */
[----:B------:R-:W-:-:S07]  /*50c0*/  MOV R147, R141 ;  /* 0x0000008d00937202 */ /* 0x000fce0000000f00 */
[----:B------:R-:W-:Y:S05]  /*50d0*/  WARPSYNC.COLLECTIVE R146, `(.L_x_30662) ;  /* 0x0000000092087348 */ /* 0x000fea0003c00000 */
[----:B------:R0:W1:Y:S02]  /*50e0*/  SHFL.BFLY P6, R145, R147, R148, R149 ;  /* 0x0c00009493917389 */ /* 0x00006400000c0095 */
[----:B01----:R-:W-:Y:S01]  /*50f0*/  ENDCOLLECTIVE ;  /* 0x000000000000791b */ /* 0x003fe20003800000 */
.L_x_30662:
[----:B------:R-:W-:Y:S01]  /*5100*/  HFMA2.MMA R148, -RZ, RZ, 0, 9.5367431640625e-07 ;  /* 0x00000010ff947435 */ /* 0x000fe200000001ff */
[----:B------:R-:W-:-:S05]  /*5110*/  MOV R4, R145 ;  /* 0x0000009100047202 */ /* 0x000fca0000000f00 */
[----:B------:R-:W-:-:S05]  /*5120*/  FADD.FTZ R144, R141, R4 ;  /* 0x000000048d907221 */ /* 0x000fca0000010000 */
[----:B------:R-:W-:-:S07]  /*5130*/  MOV R147, R144 ;  /* 0x0000009000937202 */ /* 0x000fce0000000f00 */
[----:B------:R-:W-:Y:S05]  /*5140*/  WARPSYNC.COLLECTIVE R146, `(.L_x_30663) ;  /* 0x0000000092087348 */ /* 0x000fea0003c00000 */
[----:B------:R0:W1:Y:S02]  /*5150*/  SHFL.BFLY P6, R145, R147, R148, R149 ;  /* 0x0c00009493917389 */ /* 0x00006400000c0095 */
[----:B01----:R-:W-:Y:S01]  /*5160*/  ENDCOLLECTIVE ;  /* 0x000000000000791b */ /* 0x003fe20003800000 */
.L_x_30663:
        /* <DEDUP_REMOVED lines=94> */
.L_x_30664:
[----:B------:R-:W-:Y:S01]  /*5750*/  HFMA2.MMA R148, -RZ, RZ, 0, 1.1920928955078125e-07 ;  /* 0x00000002ff947435 */ /* 0x000fe200000001ff */
[----:B------:R-:W-:-:S05]  /*5760*/  MOV R7, R145 ;  /* 0x0000009100077202 */ /* 0x000fca0000000f00 */
[----:B------:R-:W-:-:S05]  /*5770*/  FADD.FTZ R7, R4, R7 ;  /* 0x0000000704077221 */ /* 0x000fca0000010000 */
[----:B------:R-:W-:-:S07]  /*5780*/  MOV R147, R7 ;  /* 0x0000000700937202 */ /* 0x000fce0000000f00 */
[----:B------:R-:W-:Y:S05]  /*5790*/  WARPSYNC.COLLECTIVE R146, `(.L_x_30665) ;  /* 0x0000000092087348 */ /* 0x000fea0003c00000 */
[----:B------:R0:W1:Y:S02]  /*57a0*/  SHFL.BFLY P6, R145, R147, R148, R149 ;  /* 0x0c00009493917389 */ /* 0x00006400000c0095 */
[----:B01----:R-:W-:Y:S01]  /*57b0*/  ENDCOLLECTIVE ;  /* 0x000000000000791b */ /* 0x003fe20003800000 */
.L_x_30665:
[----:B------:R-:W-:Y:S01]  /*57c0*/  HFMA2.MMA R148, -RZ, RZ, 0, 2.384185791015625e-07 ;  /* 0x00000004ff947435 */ /* 0x000fe200000001ff */
[----:B------:R-:W-:-:S05]  /*57d0*/  MOV R140, R145 ;  /* 0x00000091008c7202 */ /* 0x000fca0000000f00 */
[----:B------:R-:W-:-:S05]  /*57e0*/  FADD.FTZ R140, R7, R140 ;  /* 0x0000008c078c7221 */ /* 0x000fca0000010000 */
[----:B------:R-:W-:-:S07]  /*57f0*/  MOV R147, R140 ;  /* 0x0000008c00937202 */ /* 0x000fce0000000f00 */
[----:B------:R-:W-:Y:S05]  /*5800*/  WARPSYNC.COLLECTIVE R146, `(.L_x_30666) ;  /* 0x0000000092087348 */ /* 0x000fea0003c00000 */
[----:B------:R0:W1:Y:S02]  /*5810*/  SHFL.BFLY P6, R145, R147, R148, R149 ;  /* 0x0c00009493917389 */ /* 0x00006400000c0095 */
[----:B01----:R-:W-:Y:S01]  /*5820*/  ENDCOLLECTIVE ;  /* 0x000000000000791b */ /* 0x003fe20003800000 */
.L_x_30666:
[----:B------:R-:W-:Y:S01]  /*5830*/  HFMA2.MMA R148, -RZ, RZ, 0, 4.76837158203125e-07 ;  /* 0x00000008ff947435 */ /* 0x000fe200000001ff */
[----:B------:R-:W-:-:S05]  /*5840*/  MOV R141, R145 ;  /* 0x00000091008d7202 */ /* 0x000fca0000000f00 */
[----:B------:R-:W-:-:S05]  /*5850*/  FADD.FTZ R141, R140, R141 ;  /* 0x0000008d8c8d7221 */ /* 0x000fca0000010000 */
[----:B------:R-:W-:-:S07]  /*5860*/  MOV R147, R141 ;  /* 0x0000008d00937202 */ /* 0x000fce0000000f00 */
[----:B------:R-:W-:Y:S05]  /*5870*/  WARPSYNC.COLLECTIVE R146, `(.L_x_30667) ;  /* 0x0000000092087348 */ /* 0x000fea0003c00000 */
[----:B------:R0:W1:Y:S02]  /*5880*/  SHFL.BFLY P6, R145, R147, R148, R149 ;  /* 0x0c00009493917389 */ /* 0x00006400000c0095 */
[----:B01----:R-:W-:Y:S01]  /*5890*/  ENDCOLLECTIVE ;  /* 0x000000000000791b */ /* 0x003fe20003800000 */
.L_x_30667:
[----:B------:R-:W-:Y:S01]  /*58a0*/  HFMA2.MMA R148, -RZ, RZ, 0, 9.5367431640625e-07 ;  /* 0x00000010ff947435 */ /* 0x000fe200000001ff */
[----:B------:R-:W-:-:S05]  /*58b0*/  MOV R144, R145 ;  /* 0x0000009100907202 */ /* 0x000fca0000000f00 */
[----:B------:R-:W-:-:S05]  /*58c0*/  FADD.FTZ R144, R141, R144 ;  /* 0x000000908d907221 */ /* 0x000fca0000010000 */
[----:B------:R-:W-:-:S07]  /*58d0*/  MOV R147, R144 ;  /* 0x0000009000937202 */ /* 0x000fce0000000f00 */
[----:B------:R-:W-:Y:S05]  /*58e0*/  WARPSYNC.COLLECTIVE R146, `(.L_x_30668) ;  /* 0x0000000092087348 */ /* 0x000fea0003c00000 */
[----:B------:R0:W1:Y:S02]  /*58f0*/  SHFL.BFLY P6, R145, R147, R148, R149 ;  /* 0x0c00009493917389 */ /* 0x00006400000c0095 */
[----:B01----:R-:W-:Y:S01]  /*5900*/  ENDCOLLECTIVE ;  /* 0x000000000000791b */ /* 0x003fe20003800000 */
.L_x_30668:
[----:B------:R-:W-:Y:S05]  /*5910*/  BRA `(.L_x_30669) ;  /* 0xffffffe800107947 */ /* 0x000fea000383ffff */
.L_x_30670:
        /* <DEDUP_REMOVED lines=14> */
.L_x_33702:


//--------------------- .text._ZN10layer_norm31ln_parallel_residual_fwd_kernelINS_13Kernel_traitsIfffffjLj1280ELj1ELj4ELj1ELj16ENS_18Kernel_traits_baseILj1280EfffffjLj128EEEEELb0ELb1ELb1EEEvNS_9FwdParamsE --------------------------
	.section	.text._ZN10layer_norm31ln_parallel_residual_fwd_kernelINS_13Kernel_traitsIfffffjLj1280ELj1ELj4ELj1ELj16ENS_18Kernel_traits_baseILj1280EfffffjLj128EEEEELb0ELb1ELb1EEEvNS_9FwdParamsE,"ax",@progbits
	.align	128
        .global         _ZN10layer_norm31ln_parallel_residual_fwd_kernelINS_13Kernel_traitsIfffffjLj1280ELj1ELj4ELj1ELj16ENS_18Kernel_traits_baseILj1280EfffffjLj128EEEEELb0ELb1ELb1EEEvNS_9FwdParamsE
        .type           _ZN10layer_norm31ln_parallel_residual_fwd_kernelINS_13Kernel_traitsIfffffjLj1280ELj1ELj4ELj1ELj16ENS_18Kernel_traits_baseILj1280EfffffjLj128EEEEELb0ELb1ELb1EEEvNS_9FwdParamsE,@function
        .size           _ZN10layer_norm31ln_parallel_residual_fwd_kernelINS_13Kernel_traitsIfffffjLj1280ELj1ELj4ELj1ELj16ENS_18Kernel_traits_baseILj1280EfffffjLj128EEEEELb0ELb1ELb1EEEvNS_9FwdParamsE,(.L_x_33703 - _ZN10layer_norm31ln_parallel_residual_fwd_kernelINS_13Kernel_traitsIfffffjLj1280ELj1ELj4ELj1ELj16ENS_18Kernel_traits_baseILj1280EfffffjLj128EEEEELb0ELb1ELb1EEEvNS_9FwdParamsE)
        .other          _ZN10layer_norm31ln_parallel_residual_fwd_kernelINS_13Kernel_traitsIfffffjLj1280ELj1ELj4ELj1ELj16ENS_18Kernel_traits_baseILj1280EfffffjLj128EEEEELb0ELb1ELb1EEEvNS_9FwdParamsE,@"STO_CUDA_ENTRY STV_DEFAULT"
_ZN10layer_norm31ln_parallel_residual_fwd_kernelINS_13Kernel_traitsIfffffjLj1280ELj1ELj4ELj1ELj16ENS_18Kernel_traits_baseILj1280EfffffjLj128EEEEELb0ELb1ELb1EEEvNS_9FwdParamsE:
.text._ZN10layer_norm31ln_parallel_residual_fwd_kernelINS_13Kernel_traitsIfffffjLj1280ELj1ELj4ELj1ELj16ENS_18Kernel_traits_baseILj1280EfffffjLj128EEEEELb0ELb1ELb1EEEvNS_9FwdParamsE:
        /* <DEDUP_REMOVED lines=26> */
[----:B------:R-:W2:Y:S01]  /*01a0*/  LDC.64 R88, c[0x0][0x228] ;  /* 0x00008a00ff587b82 */ /* 0x000ea20000000a00 */
[----:B------:R-:W-:Y:S01]  /*01b0*/  ULDC.64 UR6, c[0x0][0x260] ;  /* 0x0000980000067ab9 */ /* 0x000fe20000000a00 */
[----:B------:R-:W-:Y:S01]  /*01c0*/  ULDC.64 UR8, c[0x0][0x230] ;  /* 0x00008c0000087ab9 */ /* 0x000fe20000000a00 */
[----:B0-----:R-:W-:-:S02]  /*01d0*/  SHF.L.U32 R0, R7, 0x4, RZ ;  /* 0x0000000407007819 */ /* 0x001fc400000006ff */
[----:B------:R-:W-:Y:S02]  /*01e0*/  SHF.R.U32.HI R2, RZ, 0x5, R7 ;  /* 0x00000005ff027819 */ /* 0x000fe40000011607 */
[----:B------:R-:W-:Y:S02]  /*01f0*/  LOP3.LUT R0, R0, 0x1f0, RZ, 0xc0, !PT ;  /* 0x000001f000007812 */ /* 0x000fe400078ec0ff */
[----:B-1----:R-:W-:Y:S02]  /*0200*/  LEA R6, R3, R2, 0x2 ;  /* 0x0000000203067211 */ /* 0x002fe400078e10ff */
[C---:B------:R-:W-:Y:S02]  /*0210*/  IADD3 R2, P3, R0.reuse, UR4, RZ ;  /* 0x0000000400027c10 */ /* 0x040fe4000ff7e0ff */
[----:B------:R-:W-:Y:S01]  /*0220*/  IADD3 R4, P2, R0, UR6, RZ ;  /* 0x0000000600047c10 */ /* 0x000fe2000ff5e0ff */
[----:B------:R-:W-:Y:S01]  /*0230*/  ULDC UR6, c[0x0][0x214] ;  /* 0x0000850000067ab9 */ /* 0x000fe20000000800 */
[----:B------:R-:W-:Y:S01]  /*0240*/  IADD3.X R3, RZ, UR5, RZ, P3, !PT ;  /* 0x00000005ff037c10 */ /* 0x000fe20009ffe4ff */
[----:B------:R-:W-:Y:S01]  /*0250*/  ULDC.64 UR4, c[0x0][0x208] ;  /* 0x0000820000047ab9 */ /* 0x000fe20000000a00 */
[----:B------:R-:W-:-:S02]  /*0260*/  IADD3.X R5, RZ, UR7, RZ, P2, !PT ;  /* 0x00000007ff057c10 */ /* 0x000fc400097fe4ff */
[----:B------:R-:W-:Y:S01]  /*0270*/  ISETP.GE.AND P2, PT, R6, UR6, PT ;  /* 0x0000000606007c0c */ /* 0x000fe2000bf46270 */
[----:B------:R0:W5:Y:S01]  /*0280*/  @P1 LDG.E.128 R84, desc[UR4][R2.64] ;  /* 0x0000000402541981 */ /* 0x000162000c1e1d00 */
[----:B--2---:R-:W-:-:S03]  /*0290*/  LOP3.LUT P0, RZ, R88, UR8, RZ, 0xfc, !PT ;  /* 0x0000000858ff7c12 */ /* 0x004fc6000f80fcff */
[----:B------:R0:W5:Y:S01]  /*02a0*/  @P1 LDG.E.128 R80, desc[UR4][R2.64+0x200] ;  /* 0x0002000402501981 */ /* 0x000162000c1e1d00 */
[----:B------:R-:W-:-:S03]  /*02b0*/  LOP3.LUT P0, RZ, R89, UR9, RZ, 0xfc, P0 ;  /* 0x0000000959ff7c12 */ /* 0x000fc6000800fcff */
        /* <DEDUP_REMOVED lines=21> */
[----:B0-----:R-:W-:Y:S01]  /*0410*/  MOV R2, R6 ;  /* 0x0000000600027202 */ /* 0x001fe20000000f00 */
[----:B------:R-:W-:Y:S01]  /*0420*/  ULDC UR7, c[0x0][0x2d8] ;  /* 0x0000b60000077ab9 */ /* 0x000fe20000000800 */
[----:B------:R-:W-:Y:S01]  /*0430*/  ISETP.NE.AND.EX P1, PT, R89, RZ, PT, P1 ;  /* 0x000000ff5900720c */ /* 0x000fe20003f25310 */
[----:B------:R-:W-:Y:S01]  /*0440*/  ULDC.64 UR12, c[0x0][0x230] ;  /* 0x00008c00000c7ab9 */ /* 0x000fe20000000a00 */
[----:B------:R-:W-:Y:S01]  /*0450*/  LOP3.LUT R0, R7, 0x1f, RZ, 0xc0, !PT ;  /* 0x0000001f07007812 */ /* 0x000fe200078ec0ff */
[----:B------:R-:W-:Y:S01]  /*0460*/  ULDC.64 UR10, c[0x0][0x228] ;  /* 0x00008a00000a7ab9 */ /* 0x000fe20000000a00 */
[----:B------:R-:W-:Y:S01]  /*0470*/  ISETP.NE.AND P5, PT, RZ, UR6, PT ;  /* 0x00000006ff007c0c */ /* 0x000fe2000bfa5270 */
[----:B------:R-:W-:Y:S01]  /*0480*/  ULDC UR6, c[0x0][0x218] ;  /* 0x0000860000067ab9 */ /* 0x000fe20000000800 */
[----:B-1----:R-:W-:-:S11]  /*0490*/  ULDC.64 UR8, c[0x0][0x2b8] ;  /* 0x0000ae0000087ab9 */ /* 0x002fd60000000a00 */
.L_x_30832:
        /* <DEDUP_REMOVED lines=23> */
.L_x_30672:
[----:B-----5:R-:W-:Y:S01]  /*0610*/  FADD.FTZ R88, R96, R88 ;  /* 0x0000005860587221 */ /* 0x020fe20000010000 */
[----:B------:R-:W-:Y:S06]  /*0620*/  BRA `(.L_x_30673) ;  /* 0x0000000000087947 */ /* 0x000fec0003800000 */
.L_x_30671:
[----:B-----5:R-:W-:-:S04]  /*0630*/  FADD.FTZ R88, R92, R88 ;  /* 0x000000585c587221 */ /* 0x020fc80000010000 */
[----:B------:R-:W-:-:S07]  /*0640*/  @P2 FADD.FTZ R88, R96, R88 ;  /* 0x0000005860582221 */ /* 0x000fce0000010000 */
.L_x_30673:
[----:B-----5:R-:W-:-:S07]  /*0650*/  MOV R100, R88 ;  /* 0x0000005800647202 */ /* 0x020fce0000000f00 */
.L_x_30674:
[----:B------:R-:W-:Y:S05]  /*0660*/  @P3 BRA `(.L_x_30675) ;  /* 0x00000000001c3947 */ /* 0x000fea0003800000 */
[----:B------:R-:W-:-:S04]  /*0670*/  ISETP.NE.U32.AND P4, PT, RZ, UR12, PT ;  /* 0x0000000cff007c0c */ /* 0x000fc8000bf85070 */
[----:B------:R-:W-:-:S13]  /*0680*/  ISETP.NE.AND.EX P4, PT, RZ, UR13, PT, P4 ;  /* 0x0000000dff007c0c */ /* 0x000fda000bf85340 */
[----:B------:R-:W-:Y:S05]  /*0690*/  @P4 BRA `(.L_x_30676) ;  /* 0x0000000000084947 */ /* 0x000fea0003800000 */
[----:B------:R-:W-:Y:S05]  /*06a0*/  @P0 BRA `(.L_x_30677) ;  /* 0x0000000000140947 */ /* 0x000fea0003800000 */
[----:B------:R-:W-:Y:S05]  /*06b0*/  BRA `(.L_x_30678) ;  /* 0x0000000000147947 */ /* 0x000fea0003800000 */
.L_x_30676:
[----:B-----5:R-:W-:Y:S01]  /*06c0*/  FADD.FTZ R89, R97, R89 ;  /* 0x0000005961597221 */ /* 0x020fe20000010000 */
[----:B------:R-:W-:Y:S06]  /*06d0*/  BRA `(.L_x_30677) ;  /* 0x0000000000087947 */ /* 0x000fec0003800000 */
.L_x_30675:
[----:B-----5:R-:W-:-:S04]  /*06e0*/  FADD.FTZ R89, R93, R89 ;  /* 0x000000595d597221 */ /* 0x020fc80000010000 */
[----:B------:R-:W-:-:S07]  /*06f0*/  @P2 FADD.FTZ R89, R97, R89 ;  /* 0x0000005961592221 */ /* 0x000fce0000010000 */
.L_x_30677:
[----:B-----5:R-:W-:-:S07]  /*0700*/  MOV R101, R89 ;  /* 0x0000005900657202 */ /* 0x020fce0000000f00 */
.L_x_30678:
[----:B------:R-:W-:Y:S05]  /*0710*/  @P3 BRA `(.L_x_30679) ;  /* 0x00000000001c3947 */ /* 0x000fea0003800000 */
[----:B------:R-:W-:-:S04]  /*0720*/  ISETP.NE.U32.AND P4, PT, RZ, UR12, PT ;  /* 0x0000000cff007c0c */ /* 0x000fc8000bf85070 */
[----:B------:R-:W-:-:S13]  /*0730*/  ISETP.NE.AND.EX P4, PT, RZ, UR13, PT, P4 ;  /* 0x0000000dff007c0c */ /* 0x000fda000bf85340 */
[----:B------:R-:W-:Y:S05]  /*0740*/  @P4 BRA `(.L_x_30680) ;  /* 0x0000000000084947 */ /* 0x000fea0003800000 */
[----:B------:R-:W-:Y:S05]  /*0750*/  @P0 BRA `(.L_x_30681) ;  /* 0x0000000000140947 */ /* 0x000fea0003800000 */
[----:B------:R-:W-:Y:S05]  /*0760*/  BRA `(.L_x_30682) ;  /* 0x0000000000147947 */ /* 0x000fea0003800000 */
.L_x_30680:
[----:B-----5:R-:W-:Y:S01]  /*0770*/  FADD.FTZ R90, R98, R90 ;  /* 0x0000005a625a7221 */ /* 0x020fe20000010000 */
[----:B------:R-:W-:Y:S06]  /*0780*/  BRA `(.L_x_30681) ;  /* 0x0000000000087947 */ /* 0x000fec0003800000 */
.L_x_30679:
[----:B-----5:R-:W-:-:S04]  /*0790*/  FADD.FTZ R90, R94, R90 ;  /* 0x0000005a5e5a7221 */ /* 0x020fc80000010000 */
[----:B------:R-:W-:-:S07]  /*07a0*/  @P2 FADD.FTZ R90, R98, R90 ;  /* 0x0000005a625a2221 */ /* 0x000fce0000010000 */
.L_x_30681:
[----:B-----5:R-:W-:-:S07]  /*07b0*/  MOV R102, R90 ;  /* 0x0000005a00667202 */ /* 0x020fce0000000f00 */
.L_x_30682:
[----:B------:R-:W-:Y:S05]  /*07c0*/  @P3 BRA `(.L_x_30683) ;  /* 0x00000000001c3947 */ /* 0x000fea0003800000 */
[----:B------:R-:W-:-:S04]  /*07d0*/  ISETP.NE.U32.AND P4, PT, RZ, UR12, PT ;  /* 0x0000000cff007c0c */ /* 0x000fc8000bf85070 */
[----:B------:R-:W-:-:S13]  /*07e0*/  ISETP.NE.AND.EX P4, PT, RZ, UR13, PT, P4 ;  /* 0x0000000dff007c0c */ /* 0x000fda000bf85340 */
[----:B------:R-:W-:Y:S05]  /*07f0*/  @P4 BRA `(.L_x_30684) ;  /* 0x0000000000084947 */ /* 0x000fea0003800000 */
[----:B------:R-:W-:Y:S05]  /*0800*/  @P0 BRA `(.L_x_30685) ;  /* 0x0000000000140947 */ /* 0x000fea0003800000 */
[----:B------:R-:W-:Y:S05]  /*0810*/  BRA `(.L_x_30686) ;  /* 0x0000000000147947 */ /* 0x000fea0003800000 */
.L_x_30684:
[----:B-----5:R-:W-:Y:S01]  /*0820*/  FADD.FTZ R91, R99, R91 ;  /* 0x0000005b635b7221 */ /* 0x020fe20000010000 */
[----:B------:R-:W-:Y:S06]  /*0830*/  BRA `(.L_x_30685) ;  /* 0x0000000000087947 */ /* 0x000fec0003800000 */
.L_x_30683:
[----:B-----5:R-:W-:-:S04]  /*0840*/  FADD.FTZ R91, R95, R91 ;  /* 0x0000005b5f5b7221 */ /* 0x020fc80000010000 */
[----:B------:R-:W-:-:S07]  /*0850*/  @P2 FADD.FTZ R91, R99, R91 ;  /* 0x0000005b635b2221 */ /* 0x000fce0000010000 */
.L_x_30685:
[----:B-----5:R-:W-:-:S07]  /*0860*/  MOV R103, R91 ;  /* 0x0000005b00677202 */ /* 0x020fce0000000f00 */
.L_x_30686:
        /* <DEDUP_REMOVED lines=19> */
.L_x_30688:
[----:B-----5:R-:W-:Y:S01]  /*09a0*/  FADD.FTZ R104, R96, R104 ;  /* 0x0000006860687221 */ /* 0x020fe20000010000 */
[----:B------:R-:W-:Y:S06]  /*09b0*/  BRA `(.L_x_30689) ;  /* 0x0000000000087947 */ /* 0x000fec0003800000 */
.L_x_30687:
[----:B-----5:R-:W-:-:S04]  /*09c0*/  FADD.FTZ R104, R92, R104 ;  /* 0x000000685c687221 */ /* 0x020fc80000010000 */
[----:B------:R-:W-:-:S07]  /*09d0*/  @P2 FADD.FTZ R104, R96, R104 ;  /* 0x0000006860682221 */ /* 0x000fce0000010000 */
.L_x_30689:
[----:B0----5:R-:W-:-:S07]  /*09e0*/  MOV R100, R104 ;  /* 0x0000006800647202 */ /* 0x021fce0000000f00 */
.L_x_30690:
[----:B------:R-:W-:Y:S05]  /*09f0*/  @P3 BRA `(.L_x_30691) ;  /* 0x00000000001c3947 */ /* 0x000fea0003800000 */
[----:B------:R-:W-:-:S04]  /*0a00*/  ISETP.NE.U32.AND P4, PT, RZ, UR12, PT ;  /* 0x0000000cff007c0c */ /* 0x000fc8000bf85070 */
[----:B------:R-:W-:-:S13]  /*0a10*/  ISETP.NE.AND.EX P4, PT, RZ, UR13, PT, P4 ;  /* 0x0000000dff007c0c */ /* 0x000fda000bf85340 */
[----:B------:R-:W-:Y:S05]  /*0a20*/  @P4 BRA `(.L_x_30692) ;  /* 0x0000000000084947 */ /* 0x000fea0003800000 */
[----:B------:R-:W-:Y:S05]  /*0a30*/  @P0 BRA `(.L_x_30693) ;  /* 0x0000000000140947 */ /* 0x000fea0003800000 */
[----:B------:R-:W-:Y:S05]  /*0a40*/  BRA `(.L_x_30694) ;  /* 0x0000000000147947 */ /* 0x000fea0003800000 */
.L_x_30692:
[----:B-----5:R-:W-:Y:S01]  /*0a50*/  FADD.FTZ R105, R97, R105 ;  /* 0x0000006961697221 */ /* 0x020fe20000010000 */
[----:B------:R-:W-:Y:S06]  /*0a60*/  BRA `(.L_x_30693) ;  /* 0x0000000000087947 */ /* 0x000fec0003800000 */
.L_x_30691:
[----:B-----5:R-:W-:-:S04]  /*0a70*/  FADD.FTZ R105, R93, R105 ;  /* 0x000000695d697221 */ /* 0x020fc80000010000 */
[----:B------:R-:W-:-:S07]  /*0a80*/  @P2 FADD.FTZ R105, R97, R105 ;  /* 0x0000006961692221 */ /* 0x000fce0000010000 */
.L_x_30693:
[----:B0----5:R-:W-:-:S07]  /*0a90*/  MOV R101, R105 ;  /* 0x0000006900657202 */ /* 0x021fce0000000f00 */
.L_x_30694:
[----:B------:R-:W-:Y:S05]  /*0aa0*/  @P3 BRA `(.L_x_30695) ;  /* 0x00000000001c3947 */ /* 0x000fea0003800000 */
[----:B------:R-:W-:-:S04]  /*0ab0*/  ISETP.NE.U32.AND P4, PT, RZ, UR12, PT ;  /* 0x0000000cff007c0c */ /* 0x000fc8000bf85070 */
[----:B------:R-:W-:-:S13]  /*0ac0*/  ISETP.NE.AND.EX P4, PT, RZ, UR13, PT, P4 ;  /* 0x0000000dff007c0c */ /* 0x000fda000bf85340 */
[----:B------:R-:W-:Y:S05]  /*0ad0*/  @P4 BRA `(.L_x_30696) ;  /* 0x0000000000084947 */ /* 0x000fea0003800000 */
[----:B------:R-:W-:Y:S05]  /*0ae0*/  @P0 BRA `(.L_x_30697) ;  /* 0x0000000000140947 */ /* 0x000fea0003800000 */
[----:B------:R-:W-:Y:S05]  /*0af0*/  BRA `(.L_x_30698) ;  /* 0x0000000000147947 */ /* 0x000fea0003800000 */
.L_x_30696:
[----:B-----5:R-:W-:Y:S01]  /*0b00*/  FADD.FTZ R106, R98, R106 ;  /* 0x0000006a626a7221 */ /* 0x020fe20000010000 */
[----:B------:R-:W-:Y:S06]  /*0b10*/  BRA `(.L_x_30697) ;  /* 0x0000000000087947 */ /* 0x000fec0003800000 */
.L_x_30695:
[----:B-----5:R-:W-:-:S04]  /*0b20*/  FADD.FTZ R106, R94, R106 ;  /* 0x0000006a5e6a7221 */ /* 0x020fc80000010000 */
[----:B------:R-:W-:-:S07]  /*0b30*/  @P2 FADD.FTZ R106, R98, R106 ;  /* 0x0000006a626a2221 */ /* 0x000fce0000010000 */
.L_x_30697:
[----:B0----5:R-:W-:-:S07]  /*0b40*/  MOV R102, R106 ;  /* 0x0000006a00667202 */ /* 0x021fce0000000f00 */
.L_x_30698:
[----:B------:R-:W-:Y:S05]  /*0b50*/  @P3 BRA `(.L_x_30699) ;  /* 0x00000000001c3947 */ /* 0x000fea0003800000 */
[----:B------:R-:W-:-:S04]  /*0b60*/  ISETP.NE.U32.AND P4, PT, RZ, UR12, PT ;  /* 0x0000000cff007c0c */ /* 0x000fc8000bf85070 */
[----:B------:R-:W-:-:S13]  /*0b70*/  ISETP.NE.AND.EX P4, PT, RZ, UR13, PT, P4 ;  /* 0x0000000dff007c0c */ /* 0x000fda000bf85340 */
[----:B------:R-:W-:Y:S05]  /*0b80*/  @P4 BRA `(.L_x_30700) ;  /* 0x0000000000084947 */ /* 0x000fea0003800000 */
[----:B------:R-:W-:Y:S05]  /*0b90*/  @P0 BRA `(.L_x_30701) ;  /* 0x0000000000140947 */ /* 0x000fea0003800000 */
[----:B------:R-:W-:Y:S05]  /*0ba0*/  BRA `(.L_x_30702) ;  /* 0x0000000000147947 */ /* 0x000fea0003800000 */
.L_x_30700:
[----:B-----5:R-:W-:Y:S01]  /*0bb0*/  FADD.FTZ R107, R99, R107 ;  /* 0x0000006b636b7221 */ /* 0x020fe20000010000 */
[----:B------:R-:W-:Y:S06]  /*0bc0*/  BRA `(.L_x_30701) ;  /* 0x0000000000087947 */ /* 0x000fec0003800000 */
.L_x_30699:
[----:B-----5:R-:W-:-:S04]  /*0bd0*/  FADD.FTZ R107, R95, R107 ;  /* 0x0000006b5f6b7221 */ /* 0x020fc80000010000 */
[----:B------:R-:W-:-:S07]  /*0be0*/  @P2 FADD.FTZ R107, R99, R107 ;  /* 0x0000006b636b2221 */ /* 0x000fce0000010000 */
.L_x_30701:
[----:B0----5:R-:W-:-:S07]  /*0bf0*/  MOV R103, R107 ;  /* 0x0000006b00677202 */ /* 0x021fce0000000f00 */
.L_x_30702:
[----:B0-----:R-:W0:Y:S01]  /*0c00*/  @P0 LDC.64 R6, c[0x0][0x238] ;  /* 0x00008e00ff060b82 */ /* 0x001e220000000a00 */
        /* <DEDUP_REMOVED lines=8> */
[----:B------:R-:W5:Y:S04]  /*0c90*/  LDG.E.128 R108, desc[UR4][R108.64] ;  /* 0x000000046c6c7981 */ /* 0x000f68000c1e1d00 */
[----:B-----5:R0:W5:Y:S04]  /*0ca0*/  @P1 LDG.E.128 R92, desc[UR4][R112.64] ;  /* 0x00000004705c1981 */ /* 0x020168000c1e1d00 */
[----:B------:R0:W5:Y:S01]  /*0cb0*/  @P2 LDG.E.128 R96, desc[UR4][R114.64] ;  /* 0x0000000472602981 */ /* 0x000162000c1e1d00 */
[----:B------:R-:W-:Y:S05]  /*0cc0*/  @P3 BRA `(.L_x_30703) ;  /* 0x00000000001c3947 */ /* 0x000fea0003800000 */
[----:B------:R-:W-:-:S04]  /*0cd0*/  ISETP.NE.U32.AND P4, PT, RZ, UR12, PT ;  /* 0x0000000cff007c0c */ /* 0x000fc8000bf85070 */
[----:B------:R-:W-:-:S13]  /*0ce0*/  ISETP.NE.AND.EX P4, PT, RZ, UR13, PT, P4 ;  /* 0x0000000dff007c0c */ /* 0x000fda000bf85340 */
[----:B------:R-:W-:Y:S05]  /*0cf0*/  @P4 BRA `(.L_x_30704) ;  /* 0x0000000000084947 */ /* 0x000fea0003800000 */
[----:B------:R-:W-:Y:S05]  /*0d00*/  @P0 BRA `(.L_x_30705) ;  /* 0x0000000000140947 */ /* 0x000fea0003800000 */
[----:B------:R-:W-:Y:S05]  /*0d10*/  BRA `(.L_x_30706) ;  /* 0x0000000000147947 */ /* 0x000fea0003800000 */
.L_x_30704:
[----:B-----5:R-:W-:Y:S01]  /*0d20*/  FADD.FTZ R108, R96, R108 ;  /* 0x0000006c606c7221 */ /* 0x020fe20000010000 */
[----:B------:R-:W-:Y:S06]  /*0d30*/  BRA `(.L_x_30705) ;  /* 0x0000000000087947 */ /* 0x000fec0003800000 */
.L_x_30703:
[----:B-----5:R-:W-:-:S04]  /*0d40*/  FADD.FTZ R108, R92, R108 ;  /* 0x0000006c5c6c7221 */ /* 0x020fc80000010000 */
[----:B------:R-:W-:-:S07]  /*0d50*/  @P2 FADD.FTZ R108, R96, R108 ;  /* 0x0000006c606c2221 */ /* 0x000fce0000010000 */
.L_x_30705:
[----:B0-----:R-:W-:-:S07]  /*0d60*/  MOV R100, R108 ;  /* 0x0000006c00647202 */ /* 0x001fce0000000f00 */
.L_x_30706:
[----:B------:R-:W-:Y:S05]  /*0d70*/  @P3 BRA `(.L_x_30707) ;  /* 0x00000000001c3947 */ /* 0x000fea0003800000 */
[----:B------:R-:W-:-:S04]  /*0d80*/  ISETP.NE.U32.AND P4, PT, RZ, UR12, PT ;  /* 0x0000000cff007c0c */ /* 0x000fc8000bf85070 */
[----:B------:R-:W-:-:S13]  /*0d90*/  ISETP.NE.AND.EX P4, PT, RZ, UR13, PT, P4 ;  /* 0x0000000dff007c0c */ /* 0x000fda000bf85340 */
[----:B------:R-:W-:Y:S05]  /*0da0*/  @P4 BRA `(.L_x_30708) ;  /* 0x0000000000084947 */ /* 0x000fea0003800000 */
[----:B------:R-:W-:Y:S05]  /*0db0*/  @P0 BRA `(.L_x_30709) ;  /* 0x0000000000140947 */ /* 0x000fea0003800000 */
[----:B------:R-:W-:Y:S05]  /*0dc0*/  BRA `(.L_x_30710) ;  /* 0x0000000000147947 */ /* 0x000fea0003800000 */
.L_x_30708:
[----:B-----5:R-:W-:Y:S01]  /*0dd0*/  FADD.FTZ R109, R97, R109 ;  /* 0x0000006d616d7221 */ /* 0x020fe20000010000 */
[----:B------:R-:W-:Y:S06]  /*0de0*/  BRA `(.L_x_30709) ;  /* 0x0000000000087947 */ /* 0x000fec0003800000 */
.L_x_30707:
[----:B-----5:R-:W-:-:S04]  /*0df0*/  FADD.FTZ R109, R93, R109 ;  /* 0x0000006d5d6d7221 */ /* 0x020fc80000010000 */
[----:B------:R-:W-:-:S07]  /*0e00*/  @P2 FADD.FTZ R109, R97, R109 ;  /* 0x0000006d616d2221 */ /* 0x000fce0000010000 */
.L_x_30709:
[----:B0-----:R-:W-:-:S07]  /*0e10*/  MOV R101, R109 ;  /* 0x0000006d00657202 */ /* 0x001fce0000000f00 */
.L_x_30710:
[----:B------:R-:W-:Y:S05]  /*0e20*/  @P3 BRA `(.L_x_30711) ;  /* 0x00000000001c3947 */ /* 0x000fea0003800000 */
[----:B------:R-:W-:-:S04]  /*0e30*/  ISETP.NE.U32.AND P4, PT, RZ, UR12, PT ;  /* 0x0000000cff007c0c */ /* 0x000fc8000bf85070 */
[----:B------:R-:W-:-:S13]  /*0e40*/  ISETP.NE.AND.EX P4, PT, RZ, UR13, PT, P4 ;  /* 0x0000000dff007c0c */ /* 0x000fda000bf85340 */
[----:B------:R-:W-:Y:S05]  /*0e50*/  @P4 BRA `(.L_x_30712) ;  /* 0x0000000000084947 */ /* 0x000fea0003800000 */
[----:B------:R-:W-:Y:S05]  /*0e60*/  @P0 BRA `(.L_x_30713) ;  /* 0x0000000000140947 */ /* 0x000fea0003800000 */
[----:B------:R-:W-:Y:S05]  /*0e70*/  BRA `(.L_x_30714) ;  /* 0x0000000000147947 */ /* 0x000fea0003800000 */
.L_x_30712:
[----:B-----5:R-:W-:Y:S01]  /*0e80*/  FADD.FTZ R110, R98, R110 ;  /* 0x0000006e626e7221 */ /* 0x020fe20000010000 */
[----:B------:R-:W-:Y:S06]  /*0e90*/  BRA `(.L_x_30713) ;  /* 0x0000000000087947 */ /* 0x000fec0003800000 */
.L_x_30711:
[----:B-----5:R-:W-:-:S04]  /*0ea0*/  FADD.FTZ R110, R94, R110 ;  /* 0x0000006e5e6e7221 */ /* 0x020fc80000010000 */
[----:B------:R-:W-:-:S07]  /*0eb0*/  @P2 FADD.FTZ R110, R98, R110 ;  /* 0x0000006e626e2221 */ /* 0x000fce0000010000 */
.L_x_30713:
[----:B0-----:R-:W-:-:S07]  /*0ec0*/  MOV R102, R110 ;  /* 0x0000006e00667202 */ /* 0x001fce0000000f00 */
.L_x_30714:
[----:B------:R-:W-:Y:S05]  /*0ed0*/  @P3 BRA `(.L_x_30715) ;  /* 0x00000000001c3947 */ /* 0x000fea0003800000 */
[----:B------:R-:W-:-:S04]  /*0ee0*/  ISETP.NE.U32.AND P4, PT, RZ, UR12, PT ;  /* 0x0000000cff007c0c */ /* 0x000fc8000bf85070 */
[----:B------:R-:W-:-:S13]  /*0ef0*/  ISETP.NE.AND.EX P4, PT, RZ, UR13, PT, P4 ;  /* 0x0000000dff007c0c */ /* 0x000fda000bf85340 */
[----:B------:R-:W-:Y:S05]  /*0f00*/  @P4 BRA `(.L_x_30716) ;  /* 0x0000000000084947 */ /* 0x000fea0003800000 */
[----:B------:R-:W-:Y:S05]  /*0f10*/  @P0 BRA `(.L_x_30717) ;  /* 0x0000000000140947 */ /* 0x000fea0003800000 */
[----:B------:R-:W-:Y:S05]  /*0f20*/  BRA `(.L_x_30718) ;  /* 0x0000000000147947 */ /* 0x000fea0003800000 */
.L_x_30716:
[----:B-----5:R-:W-:Y:S01]  /*0f30*/  FADD.FTZ R111, R99, R111 ;  /* 0x0000006f636f7221 */ /* 0x020fe20000010000 */
[----:B------:R-:W-:Y:S06]  /*0f40*/  BRA `(.L_x_30717) ;  /* 0x0000000000087947 */ /* 0x000fec0003800000 */
.L_x_30715:
[----:B-----5:R-:W-:-:S04]  /*0f50*/  FADD.FTZ R111, R95, R111 ;  /* 0x0000006f5f6f7221 */ /* 0x020fc80000010000 */
[----:B------:R-:W-:-:S07]  /*0f60*/  @P2 FADD.FTZ R111, R99, R111 ;  /* 0x0000006f636f2221 */ /* 0x000fce0000010000 */
.L_x_30717:
[----:B0-----:R-:W-:-:S07]  /*0f70*/  MOV R103, R111 ;  /* 0x0000006f00677202 */ /* 0x001fce0000000f00 */
.L_x_30718:
[----:B0-----:R-:W0:Y:S01]  /*0f80*/  @P0 LDC.64 R6, c[0x0][0x238] ;  /* 0x00008e00ff060b82 */ /* 0x001e220000000a00 */
        /* <DEDUP_REMOVED lines=9> */
[----:B-----5:R0:W5:Y:S04]  /*1020*/  @P1 LDG.E.128 R92, desc[UR4][R116.64] ;  /* 0x00000004745c1981 */ /* 0x020168000c1e1d00 */
        /* <DEDUP_REMOVED lines=8> */
.L_x_30720:
[----:B-----5:R-:W-:Y:S01]  /*10b0*/  FADD.FTZ R112, R96, R112 ;  /* 0x0000007060707221 */ /* 0x020fe20000010000 */
[----:B------:R-:W-:Y:S06]  /*10c0*/  BRA `(.L_x_30721) ;  /* 0x0000000000087947 */ /* 0x000fec0003800000 */
.L_x_30719:
[----:B-----5:R-:W-:-:S04]  /*10d0*/  FADD.FTZ R112, R92, R112 ;  /* 0x000000705c707221 */ /* 0x020fc80000010000 */
[----:B------:R-:W-:-:S07]  /*10e0*/  @P2 FADD.FTZ R112, R96, R112 ;  /* 0x0000007060702221 */ /* 0x000fce0000010000 */
.L_x_30721:
[----:B0----5:R-:W-:-:S07]  /*10f0*/  MOV R100, R112 ;  /* 0x0000007000647202 */ /* 0x021fce0000000f00 */
.L_x_30722:
[----:B------:R-:W-:Y:S05]  /*1100*/  @P3 BRA `(.L_x_30723) ;  /* 0x00000000001c3947 */ /* 0x000fea0003800000 */
[----:B------:R-:W-:-:S04]  /*1110*/  ISETP.NE.U32.AND P4, PT, RZ, UR12, PT ;  /* 0x0000000cff007c0c */ /* 0x000fc8000bf85070 */
[----:B------:R-:W-:-:S13]  /*1120*/  ISETP.NE.AND.EX P4, PT, RZ, UR13, PT, P4 ;  /* 0x0000000dff007c0c */ /* 0x000fda000bf85340 */
[----:B------:R-:W-:Y:S05]  /*1130*/  @P4 BRA `(.L_x_30724) ;  /* 0x0000000000084947 */ /* 0x000fea0003800000 */
[----:B------:R-:W-:Y:S05]  /*1140*/  @P0 BRA `(.L_x_30725) ;  /* 0x0000000000140947 */ /* 0x000fea0003800000 */
[----:B------:R-:W-:Y:S05]  /*1150*/  BRA `(.L_x_30726) ;  /* 0x0000000000147947 */ /* 0x000fea0003800000 */
.L_x_30724:
[----:B-----5:R-:W-:Y:S01]  /*1160*/  FADD.FTZ R113, R97, R113 ;  /* 0x0000007161717221 */ /* 0x020fe20000010000 */
[----:B------:R-:W-:Y:S06]  /*1170*/  BRA `(.L_x_30725) ;  /* 0x0000000000087947 */ /* 0x000fec0003800000 */
.L_x_30723:
[----:B-----5:R-:W-:-:S04]  /*1180*/  FADD.FTZ R113, R93, R113 ;  /* 0x000000715d717221 */ /* 0x020fc80000010000 */
[----:B------:R-:W-:-:S07]  /*1190*/  @P2 FADD.FTZ R113, R97, R113 ;  /* 0x0000007161712221 */ /* 0x000fce0000010000 */
.L_x_30725:
[----:B0----5:R-:W-:-:S07]  /*11a0*/  MOV R101, R113 ;  /* 0x0000007100657202 */ /* 0x021fce0000000f00 */
.L_x_30726:
[----:B------:R-:W-:Y:S05]  /*11b0*/  @P3 BRA `(.L_x_30727) ;  /* 0x00000000001c3947 */ /* 0x000fea0003800000 */
[----:B------:R-:W-:-:S04]  /*11c0*/  ISETP.NE.U32.AND P4, PT, RZ, UR12, PT ;  /* 0x0000000cff007c0c */ /* 0x000fc8000bf85070 */
[----:B------:R-:W-:-:S13]  /*11d0*/  ISETP.NE.AND.EX P4, PT, RZ, UR13, PT, P4 ;  /* 0x0000000dff007c0c */ /* 0x000fda000bf85340 */
[----:B------:R-:W-:Y:S05]  /*11e0*/  @P4 BRA `(.L_x_30728) ;  /* 0x0000000000084947 */ /* 0x000fea0003800000 */
[----:B------:R-:W-:Y:S05]  /*11f0*/  @P0 BRA `(.L_x_30729) ;  /* 0x0000000000140947 */ /* 0x000fea0003800000 */
[----:B------:R-:W-:Y:S05]  /*1200*/  BRA `(.L_x_30730) ;  /* 0x0000000000147947 */ /* 0x000fea0003800000 */
.L_x_30728:
[----:B-----5:R-:W-:Y:S01]  /*1210*/  FADD.FTZ R114, R98, R114 ;  /* 0x0000007262727221 */ /* 0x020fe20000010000 */
[----:B------:R-:W-:Y:S06]  /*1220*/  BRA `(.L_x_30729) ;  /* 0x0000000000087947 */ /* 0x000fec0003800000 */
.L_x_30727:
[----:B-----5:R-:W-:-:S04]  /*1230*/  FADD.FTZ R114, R94, R114 ;  /* 0x000000725e727221 */ /* 0x020fc80000010000 */
[----:B------:R-:W-:-:S07]  /*1240*/  @P2 FADD.FTZ R114, R98, R114 ;  /* 0x0000007262722221 */ /* 0x000fce0000010000 */
.L_x_30729:
[----:B0----5:R-:W-:-:S07]  /*1250*/  MOV R102, R114 ;  /* 0x0000007200667202 */ /* 0x021fce0000000f00 */
.L_x_30730:
[----:B------:R-:W-:Y:S05]  /*1260*/  @P3 BRA `(.L_x_30731) ;  /* 0x00000000001c3947 */ /* 0x000fea0003800000 */
[----:B------:R-:W-:-:S04]  /*1270*/  ISETP.NE.U32.AND P4, PT, RZ, UR12, PT ;  /* 0x0000000cff007c0c */ /* 0x000fc8000bf85070 */
[----:B------:R-:W-:-:S13]  /*1280*/  ISETP.NE.AND.EX P4, PT, RZ, UR13, PT, P4 ;  /* 0x0000000dff007c0c */ /* 0x000fda000bf85340 */
[----:B------:R-:W-:Y:S05]  /*1290*/  @P4 BRA `(.L_x_30732) ;  /* 0x0000000000084947 */ /* 0x000fea0003800000 */
[----:B------:R-:W-:Y:S05]  /*12a0*/  @P0 BRA `(.L_x_30733) ;  /* 0x0000000000140947 */ /* 0x000fea0003800000 */
[----:B------:R-:W-:Y:S05]  /*12b0*/  BRA `(.L_x_30734) ;  /* 0x0000000000147947 */ /* 0x000fea0003800000 */
.L_x_30732:
[----:B-----5:R-:W-:Y:S01]  /*12c0*/  FADD.FTZ R115, R99, R115 ;  /* 0x0000007363737221 */ /* 0x020fe20000010000 */
[----:B------:R-:W-:Y:S06]  /*12d0*/  BRA `(.L_x_30733) ;  /* 0x0000000000087947 */ /* 0x000fec0003800000 */
.L_x_30731:
[----:B-----5:R-:W-:-:S04]  /*12e0*/  FADD.FTZ R115, R95, R115 ;  /* 0x000000735f737221 */ /* 0x020fc80000010000 */
[----:B------:R-:W-:-:S07]  /*12f0*/  @P2 FADD.FTZ R115, R99, R115 ;  /* 0x0000007363732221 */ /* 0x000fce0000010000 */
.L_x_30733:
[----:B0----5:R-:W-:-:S07]  /*1300*/  MOV R103, R115 ;  /* 0x0000007300677202 */ /* 0x021fce0000000f00 */
.L_x_30734:
        /* <DEDUP_REMOVED lines=19> */
.L_x_30736:
[----:B-----5:R-:W-:Y:S01]  /*1440*/  FADD.FTZ R116, R96, R116 ;  /* 0x0000007460747221 */ /* 0x020fe20000010000 */
[----:B------:R-:W-:Y:S06]  /*1450*/  BRA `(.L_x_30737) ;  /* 0x0000000000087947 */ /* 0x000fec0003800000 */
.L_x_30735:
[----:B-----5:R-:W-:-:S04]  /*1460*/  FADD.FTZ R116, R92, R116 ;  /* 0x000000745c747221 */ /* 0x020fc80000010000 */
[----:B------:R-:W-:-:S07]  /*1470*/  @P2 FADD.FTZ R116, R96, R116 ;  /* 0x0000007460742221 */ /* 0x000fce0000010000 */
.L_x_30737:
[----:B0----5:R-:W-:-:S07]  /*1480*/  MOV R100, R116 ;  /* 0x0000007400647202 */ /* 0x021fce0000000f00 */
.L_x_30738:
[----:B------:R-:W-:Y:S05]  /*1490*/  @P3 BRA `(.L_x_30739) ;  /* 0x00000000001c3947 */ /* 0x000fea0003800000 */
[----:B------:R-:W-:-:S04]  /*14a0*/  ISETP.NE.U32.AND P4, PT, RZ, UR12, PT ;  /* 0x0000000cff007c0c */ /* 0x000fc8000bf85070 */
[----:B------:R-:W-:-:S13]  /*14b0*/  ISETP.NE.AND.EX P4, PT, RZ, UR13, PT, P4 ;  /* 0x0000000dff007c0c */ /* 0x000fda000bf85340 */
[----:B------:R-:W-:Y:S05]  /*14c0*/  @P4 BRA `(.L_x_30740) ;  /* 0x0000000000084947 */ /* 0x000fea0003800000 */
[----:B------:R-:W-:Y:S05]  /*14d0*/  @P0 BRA `(.L_x_30741) ;  /* 0x0000000000140947 */ /* 0x000fea0003800000 */
[----:B------:R-:W-:Y:S05]  /*14e0*/  BRA `(.L_x_30742) ;  /* 0x0000000000147947 */ /* 0x000fea0003800000 */
.L_x_30740:
[----:B-----5:R-:W-:Y:S01]  /*14f0*/  FADD.FTZ R117, R97, R117 ;  /* 0x0000007561757221 */ /* 0x020fe20000010000 */
[----:B------:R-:W-:Y:S06]  /*1500*/  BRA `(.L_x_30741) ;  /* 0x0000000000087947 */ /* 0x000fec0003800000 */
.L_x_30739:
[----:B-----5:R-:W-:-:S04]  /*1510*/  FADD.FTZ R117, R93, R117 ;  /* 0x000000755d757221 */ /* 0x020fc80000010000 */
[----:B------:R-:W-:-:S07]  /*1520*/  @P2 FADD.FTZ R117, R97, R117 ;  /* 0x0000007561752221 */ /* 0x000fce0000010000 */
.L_x_30741:
[----:B0----5:R-:W-:-:S07]  /*1530*/  MOV R101, R117 ;  /* 0x0000007500657202 */ /* 0x021fce0000000f00 */
.L_x_30742:
[----:B------:R-:W-:Y:S05]  /*1540*/  @P3 BRA `(.L_x_30743) ;  /* 0x00000000001c3947 */ /* 0x000fea0003800000 */
[----:B------:R-:W-:-:S04]  /*1550*/  ISETP.NE.U32.AND P4, PT, RZ, UR12, PT ;  /* 0x0000000cff007c0c */ /* 0x000fc8000bf85070 */
[----:B------:R-:W-:-:S13]  /*1560*/  ISETP.NE.AND.EX P4, PT, RZ, UR13, PT, P4 ;  /* 0x0000000dff007c0c */ /* 0x000fda000bf85340 */
[----:B------:R-:W-:Y:S05]  /*1570*/  @P4 BRA `(.L_x_30744) ;  /* 0x0000000000084947 */ /* 0x000fea0003800000 */
[----:B------:R-:W-:Y:S05]  /*1580*/  @P0 BRA `(.L_x_30745) ;  /* 0x0000000000140947 */ /* 0x000fea0003800000 */
[----:B------:R-:W-:Y:S05]  /*1590*/  BRA `(.L_x_30746) ;  /* 0x0000000000147947 */ /* 0x000fea0003800000 */
.L_x_30744:
[----:B-----5:R-:W-:Y:S01]  /*15a0*/  FADD.FTZ R118, R98, R118 ;  /* 0x0000007662767221 */ /* 0x020fe20000010000 */
[----:B------:R-:W-:Y:S06]  /*15b0*/  BRA `(.L_x_30745) ;  /* 0x0000000000087947 */ /* 0x000fec0003800000 */
.L_x_30743:
[----:B-----5:R-:W-:-:S04]  /*15c0*/  FADD.FTZ R118, R94, R118 ;  /* 0x000000765e767221 */ /* 0x020fc80000010000 */
[----:B------:R-:W-:-:S07]  /*15d0*/  @P2 FADD.FTZ R118, R98, R118 ;  /* 0x0000007662762221 */ /* 0x000fce0000010000 */
.L_x_30745:
[----:B0----5:R-:W-:-:S07]  /*15e0*/  MOV R102, R118 ;  /* 0x0000007600667202 */ /* 0x021fce0000000f00 */
.L_x_30746:
[----:B------:R-:W-:Y:S05]  /*15f0*/  @P3 BRA `(.L_x_30747) ;  /* 0x00000000001c3947 */ /* 0x000fea0003800000 */
[----:B------:R-:W-:-:S04]  /*1600*/  ISETP.NE.U32.AND P4, PT, RZ, UR12, PT ;  /* 0x0000000cff007c0c */ /* 0x000fc8000bf85070 */
[----:B------:R-:W-:-:S13]  /*1610*/  ISETP.NE.AND.EX P4, PT, RZ, UR13, PT, P4 ;  /* 0x0000000dff007c0c */ /* 0x000fda000bf85340 */
[----:B------:R-:W-:Y:S05]  /*1620*/  @P4 BRA `(.L_x_30748) ;  /* 0x0000000000084947 */ /* 0x000fea0003800000 */
[----:B------:R-:W-:Y:S05]  /*1630*/  @P0 BRA `(.L_x_30749) ;  /* 0x0000000000140947 */ /* 0x000fea0003800000 */
[----:B------:R-:W-:Y:S05]  /*1640*/  BRA `(.L_x_30750) ;  /* 0x0000000000147947 */ /* 0x000fea0003800000 */
.L_x_30748:
[----:B-----5:R-:W-:Y:S01]  /*1650*/  FADD.FTZ R119, R99, R119 ;  /* 0x0000007763777221 */ /* 0x020fe20000010000 */
[----:B------:R-:W-:Y:S06]  /*1660*/  BRA `(.L_x_30749) ;  /* 0x0000000000087947 */ /* 0x000fec0003800000 */
.L_x_30747:
[----:B-----5:R-:W-:-:S04]  /*1670*/  FADD.FTZ R119, R95, R119 ;  /* 0x000000775f777221 */ /* 0x020fc80000010000 */
[----:B------:R-:W-:-:S07]  /*1680*/  @P2 FADD.FTZ R119, R99, R119 ;  /* 0x0000007763772221 */ /* 0x000fce0000010000 */
.L_x_30749:
[----:B0----5:R-:W-:-:S07]  /*1690*/  MOV R103, R119 ;  /* 0x0000007700677202 */ /* 0x021fce0000000f00 */
.L_x_30750:
[----:B------:R-:W1:Y:S01]  /*16a0*/  @P0 LDC.64 R126, c[0x0][0x238] ;  /* 0x00008e00ff7e0b82 */ /* 0x000e620000000a00 */
[----:B------:R-:W-:-:S05]  /*16b0*/  IADD3 R141, R140, 0xa0, RZ ;  /* 0x000000a08c8d7810 */ /* 0x000fca0007ffe0ff */
[----:B0-----:R-:W-:Y:S02]  /*16c0*/  IMAD.WIDE.U32 R120, R141, 0x10, R136 ;  /* 0x000000108d787825 */ /* 0x001fe400078e0088 */
[----:B------:R-:W0:Y:S08]  /*16d0*/  @P1 LDC.64 R6, c[0x0][0x228] ;  /* 0x00008a00ff061b82 */ /* 0x000e300000000a00 */
[----:B------:R-:W2:Y:S01]  /*16e0*/  @P2 LDC.64 R124, c[0x0][0x230] ;  /* 0x00008c00ff7c2b82 */ /* 0x000ea20000000a00 */
[----:B-1----:R-:W-:-:S04]  /*16f0*/  @P0 LEA R126, P4, R142, R126, 0x4 ;  /* 0x0000007e8e7e0211 */ /* 0x002fc800078820ff */
[----:B------:R-:W-:Y:S01]  /*1700*/  @P0 LEA.HI.X R127, R142, R127, RZ, 0x4, P4 ;  /* 0x0000007f8e7f0211 */ /* 0x000fe200020f24ff */
[----:B0-----:R-:W-:-:S04]  /*1710*/  @P1 IMAD.WIDE.U32 R6, R141, 0x10, R6 ;  /* 0x000000108d061825 */ /* 0x001fc800078e0006 */
        /* <DEDUP_REMOVED lines=11> */
.L_x_30752:
[----:B-----5:R-:W-:Y:S01]  /*17d0*/  FADD.FTZ R120, R96, R120 ;  /* 0x0000007860787221 */ /* 0x020fe20000010000 */
[----:B------:R-:W-:Y:S06]  /*17e0*/  BRA `(.L_x_30753) ;  /* 0x0000000000087947 */ /* 0x000fec0003800000 */
.L_x_30751:
[----:B-----5:R-:W-:-:S04]  /*17f0*/  FADD.FTZ R120, R92, R120 ;  /* 0x000000785c787221 */ /* 0x020fc80000010000 */
[----:B------:R-:W-:-:S07]  /*1800*/  @P2 FADD.FTZ R120, R96, R120 ;  /* 0x0000007860782221 */ /* 0x000fce0000010000 */
.L_x_30753:
[----:B0----5:R-:W-:-:S07]  /*1810*/  MOV R100, R120 ;  /* 0x0000007800647202 */ /* 0x021fce0000000f00 */
.L_x_30754:
[----:B------:R-:W-:Y:S05]  /*1820*/  @P3 BRA `(.L_x_30755) ;  /* 0x00000000001c3947 */ /* 0x000fea0003800000 */
[----:B------:R-:W-:-:S04]  /*1830*/  ISETP.NE.U32.AND P4, PT, RZ, UR12, PT ;  /* 0x0000000cff007c0c */ /* 0x000fc8000bf85070 */
[----:B------:R-:W-:-:S13]  /*1840*/  ISETP.NE.AND.EX P4, PT, RZ, UR13, PT, P4 ;  /* 0x0000000dff007c0c */ /* 0x000fda000bf85340 */
[----:B------:R-:W-:Y:S05]  /*1850*/  @P4 BRA `(.L_x_30756) ;  /* 0x0000000000084947 */ /* 0x000fea0003800000 */
[----:B------:R-:W-:Y:S05]  /*1860*/  @P0 BRA `(.L_x_30757) ;  /* 0x0000000000140947 */ /* 0x000fea0003800000 */
[----:B------:R-:W-:Y:S05]  /*1870*/  BRA `(.L_x_30758) ;  /* 0x0000000000147947 */ /* 0x000fea0003800000 */
.L_x_30756:
[----:B-----5:R-:W-:Y:S01]  /*1880*/  FADD.FTZ R121, R97, R121 ;  /* 0x0000007961797221 */ /* 0x020fe20000010000 */
[----:B------:R-:W-:Y:S06]  /*1890*/  BRA `(.L_x_30757) ;  /* 0x0000000000087947 */ /* 0x000fec0003800000 */
.L_x_30755:
[----:B-----5:R-:W-:-:S04]  /*18a0*/  FADD.FTZ R121, R93, R121 ;  /* 0x000000795d797221 */ /* 0x020fc80000010000 */
[----:B------:R-:W-:-:S07]  /*18b0*/  @P2 FADD.FTZ R121, R97, R121 ;  /* 0x0000007961792221 */ /* 0x000fce0000010000 */
.L_x_30757:
[----:B0----5:R-:W-:-:S07]  /*18c0*/  MOV R101, R121 ;  /* 0x0000007900657202 */ /* 0x021fce0000000f00 */
.L_x_30758:
[----:B------:R-:W-:Y:S05]  /*18d0*/  @P3 BRA `(.L_x_30759) ;  /* 0x00000000001c3947 */ /* 0x000fea0003800000 */
[----:B------:R-:W-:-:S04]  /*18e0*/  ISETP.NE.U32.AND P4, PT, RZ, UR12, PT ;  /* 0x0000000cff007c0c */ /* 0x000fc8000bf85070 */
[----:B------:R-:W-:-:S13]  /*18f0*/  ISETP.NE.AND.EX P4, PT, RZ, UR13, PT, P4 ;  /* 0x0000000dff007c0c */ /* 0x000fda000bf85340 */
[----:B------:R-:W-:Y:S05]  /*1900*/  @P4 BRA `(.L_x_30760) ;  /* 0x0000000000084947 */ /* 0x000fea0003800000 */
[----:B------:R-:W-:Y:S05]  /*1910*/  @P0 BRA `(.L_x_30761) ;  /* 0x0000000000140947 */ /* 0x000fea0003800000 */
[----:B------:R-:W-:Y:S05]  /*1920*/  BRA `(.L_x_30762) ;  /* 0x0000000000147947 */ /* 0x000fea0003800000 */
.L_x_30760:
[----:B-----5:R-:W-:Y:S01]  /*1930*/  FADD.FTZ R122, R98, R122 ;  /* 0x0000007a627a7221 */ /* 0x020fe20000010000 */
[----:B------:R-:W-:Y:S06]  /*1940*/  BRA `(.L_x_30761) ;  /* 0x0000000000087947 */ /* 0x000fec0003800000 */
.L_x_30759:
[----:B-----5:R-:W-:-:S04]  /*1950*/  FADD.FTZ R122, R94, R122 ;  /* 0x0000007a5e7a7221 */ /* 0x020fc80000010000 */
[----:B------:R-:W-:-:S07]  /*1960*/  @P2 FADD.FTZ R122, R98, R122 ;  /* 0x0000007a627a2221 */ /* 0x000fce0000010000 */
.L_x_30761:
[----:B0----5:R-:W-:-:S07]  /*1970*/  MOV R102, R122 ;  /* 0x0000007a00667202 */ /* 0x021fce0000000f00 */
.L_x_30762:
[----:B------:R-:W-:Y:S05]  /*1980*/  @P3 BRA `(.L_x_30763) ;  /* 0x00000000001c3947 */ /* 0x000fea0003800000 */
[----:B------:R-:W-:-:S04]  /*1990*/  ISETP.NE.U32.AND P4, PT, RZ, UR12, PT ;  /* 0x0000000cff007c0c */ /* 0x000fc8000bf85070 */
[----:B------:R-:W-:-:S13]  /*19a0*/  ISETP.NE.AND.EX P4, PT, RZ, UR13, PT, P4 ;  /* 0x0000000dff007c0c */ /* 0x000fda000bf85340 */
[----:B------:R-:W-:Y:S05]  /*19b0*/  @P4 BRA `(.L_x_30764) ;  /* 0x0000000000084947 */ /* 0x000fea0003800000 */
[----:B------:R-:W-:Y:S05]  /*19c0*/  @P0 BRA `(.L_x_30765) ;  /* 0x0000000000140947 */ /* 0x000fea0003800000 */
[----:B------:R-:W-:Y:S05]  /*19d0*/  BRA `(.L_x_30766) ;  /* 0x0000000000147947 */ /* 0x000fea0003800000 */
.L_x_30764:
[----:B-----5:R-:W-:Y:S01]  /*19e0*/  FADD.FTZ R123, R99, R123 ;  /* 0x0000007b637b7221 */ /* 0x020fe20000010000 */
[----:B------:R-:W-:Y:S06]  /*19f0*/  BRA `(.L_x_30765) ;  /* 0x0000000000087947 */ /* 0x000fec0003800000 */
.L_x_30763:
[----:B-----5:R-:W-:-:S04]  /*1a00*/  FADD.FTZ R123, R95, R123 ;  /* 0x0000007b5f7b7221 */ /* 0x020fc80000010000 */
[----:B------:R-:W-:-:S07]  /*1a10*/  @P2 FADD.FTZ R123, R99, R123 ;  /* 0x0000007b637b2221 */ /* 0x000fce0000010000 */
.L_x_30765:
[----:B0----5:R-:W-:-:S07]  /*1a20*/  MOV R103, R123 ;  /* 0x0000007b00677202 */ /* 0x021fce0000000f00 */
.L_x_30766:
        /* <DEDUP_REMOVED lines=18> */
.L_x_30768:
[----:B-----5:R-:W-:Y:S01]  /*1b50*/  FADD.FTZ R124, R96, R124 ;  /* 0x0000007c607c7221 */ /* 0x020fe20000010000 */
[----:B------:R-:W-:Y:S06]  /*1b60*/  BRA `(.L_x_30769) ;  /* 0x0000000000087947 */ /* 0x000fec0003800000 */
.L_x_30767:
[----:B-----5:R-:W-:-:S04]  /*1b70*/  FADD.FTZ R124, R92, R124 ;  /* 0x0000007c5c7c7221 */ /* 0x020fc80000010000 */
[----:B------:R-:W-:-:S07]  /*1b80*/  @P2 FADD.FTZ R124, R96, R124 ;  /* 0x0000007c607c2221 */ /* 0x000fce0000010000 */
.L_x_30769:
[----:B0-----:R-:W-:-:S07]  /*1b90*/  MOV R100, R124 ;  /* 0x0000007c00647202 */ /* 0x001fce0000000f00 */
.L_x_30770:
[----:B------:R-:W-:Y:S05]  /*1ba0*/  @P3 BRA `(.L_x_30771) ;  /* 0x00000000001c3947 */ /* 0x000fea0003800000 */
[----:B------:R-:W-:-:S04]  /*1bb0*/  ISETP.NE.U32.AND P4, PT, RZ, UR12, PT ;  /* 0x0000000cff007c0c */ /* 0x000fc8000bf85070 */
[----:B------:R-:W-:-:S13]  /*1bc0*/  ISETP.NE.AND.EX P4, PT, RZ, UR13, PT, P4 ;  /* 0x0000000dff007c0c */ /* 0x000fda000bf85340 */
[----:B------:R-:W-:Y:S05]  /*1bd0*/  @P4 BRA `(.L_x_30772) ;  /* 0x0000000000084947 */ /* 0x000fea0003800000 */
[----:B------:R-:W-:Y:S05]  /*1be0*/  @P0 BRA `(.L_x_30773) ;  /* 0x0000000000140947 */ /* 0x000fea0003800000 */
[----:B------:R-:W-:Y:S05]  /*1bf0*/  BRA `(.L_x_30774) ;  /* 0x0000000000147947 */ /* 0x000fea0003800000 */
.L_x_30772:
[----:B-----5:R-:W-:Y:S01]  /*1c00*/  FADD.FTZ R125, R97, R125 ;  /* 0x0000007d617d7221 */ /* 0x020fe20000010000 */
[----:B------:R-:W-:Y:S06]  /*1c10*/  BRA `(.L_x_30773) ;  /* 0x0000000000087947 */ /* 0x000fec0003800000 */
.L_x_30771:
[----:B-----5:R-:W-:-:S04]  /*1c20*/  FADD.FTZ R125, R93, R125 ;  /* 0x0000007d5d7d7221 */ /* 0x020fc80000010000 */
[----:B------:R-:W-:-:S07]  /*1c30*/  @P2 FADD.FTZ R125, R97, R125 ;  /* 0x0000007d617d2221 */ /* 0x000fce0000010000 */
.L_x_30773:
[----:B0-----:R-:W-:-:S07]  /*1c40*/  MOV R101, R125 ;  /* 0x0000007d00657202 */ /* 0x001fce0000000f00 */
.L_x_30774:
[----:B------:R-:W-:Y:S05]  /*1c50*/  @P3 BRA `(.L_x_30775) ;  /* 0x00000000001c3947 */ /* 0x000fea0003800000 */
[----:B------:R-:W-:-:S04]  /*1c60*/  ISETP.NE.U32.AND P4, PT, RZ, UR12, PT ;  /* 0x0000000cff007c0c */ /* 0x000fc8000bf85070 */
[----:B------:R-:W-:-:S13]  /*1c70*/  ISETP.NE.AND.EX P4, PT, RZ, UR13, PT, P4 ;  /* 0x0000000dff007c0c */ /* 0x000fda000bf85340 */
[----:B------:R-:W-:Y:S05]  /*1c80*/  @P4 BRA `(.L_x_30776) ;  /* 0x0000000000084947 */ /* 0x000fea0003800000 */
[----:B------:R-:W-:Y:S05]  /*1c90*/  @P0 BRA `(.L_x_30777) ;  /* 0x0000000000140947 */ /* 0x000fea0003800000 */
[----:B------:R-:W-:Y:S05]  /*1ca0*/  BRA `(.L_x_30778) ;  /* 0x0000000000147947 */ /* 0x000fea0003800000 */
.L_x_30776:
[----:B-----5:R-:W-:Y:S01]  /*1cb0*/  FADD.FTZ R126, R98, R126 ;  /* 0x0000007e627e7221 */ /* 0x020fe20000010000 */
[----:B------:R-:W-:Y:S06]  /*1cc0*/  BRA `(.L_x_30777) ;  /* 0x0000000000087947 */ /* 0x000fec0003800000 */
.L_x_30775:
[----:B-----5:R-:W-:-:S04]  /*1cd0*/  FADD.FTZ R126, R94, R126 ;  /* 0x0000007e5e7e7221 */ /* 0x020fc80000010000 */
[----:B------:R-:W-:-:S07]  /*1ce0*/  @P2 FADD.FTZ R126, R98, R126 ;  /* 0x0000007e627e2221 */ /* 0x000fce0000010000 */
.L_x_30777:
[----:B0-----:R-:W-:-:S07]  /*1cf0*/  MOV R102, R126 ;  /* 0x0000007e00667202 */ /* 0x001fce0000000f00 */
.L_x_30778:
[----:B------:R-:W-:Y:S05]  /*1d00*/  @P3 BRA `(.L_x_30779) ;  /* 0x00000000001c3947 */ /* 0x000fea0003800000 */
[----:B------:R-:W-:-:S04]  /*1d10*/  ISETP.NE.U32.AND P4, PT, RZ, UR12, PT ;  /* 0x0000000cff007c0c */ /* 0x000fc8000bf85070 */
[----:B------:R-:W-:-:S13]  /*1d20*/  ISETP.NE.AND.EX P4, PT, RZ, UR13, PT, P4 ;  /* 0x0000000dff007c0c */ /* 0x000fda000bf85340 */
[----:B------:R-:W-:Y:S05]  /*1d30*/  @P4 BRA `(.L_x_30780) ;  /* 0x0000000000084947 */ /* 0x000fea0003800000 */
[----:B------:R-:W-:Y:S05]  /*1d40*/  @P0 BRA `(.L_x_30781) ;  /* 0x0000000000140947 */ /* 0x000fea0003800000 */
[----:B------:R-:W-:Y:S05]  /*1d50*/  BRA `(.L_x_30782) ;  /* 0x0000000000147947 */ /* 0x000fea0003800000 */
.L_x_30780:
[----:B-----5:R-:W-:Y:S01]  /*1d60*/  FADD.FTZ R127, R99, R127 ;  /* 0x0000007f637f7221 */ /* 0x020fe20000010000 */
[----:B------:R-:W-:Y:S06]  /*1d70*/  BRA `(.L_x_30781) ;  /* 0x0000000000087947 */ /* 0x000fec0003800000 */
.L_x_30779:
[----:B-----5:R-:W-:-:S04]  /*1d80*/  FADD.FTZ R127, R95, R127 ;  /* 0x0000007f5f7f7221 */ /* 0x020fc80000010000 */
[----:B------:R-:W-:-:S07]  /*1d90*/  @P2 FADD.FTZ R127, R99, R127 ;  /* 0x0000007f637f2221 */ /* 0x000fce0000010000 */
.L_x_30781:
[----:B0-----:R-:W-:-:S07]  /*1da0*/  MOV R103, R127 ;  /* 0x0000007f00677202 */ /* 0x001fce0000000f00 */
.L_x_30782:
        /* <DEDUP_REMOVED lines=18> */
.L_x_30784:
[----:B-----5:R-:W-:Y:S01]  /*1ed0*/  FADD.FTZ R128, R96, R128 ;  /* 0x0000008060807221 */ /* 0x020fe20000010000 */
[----:B------:R-:W-:Y:S06]  /*1ee0*/  BRA `(.L_x_30785) ;  /* 0x0000000000087947 */ /* 0x000fec0003800000 */
.L_x_30783:
[----:B-----5:R-:W-:-:S04]  /*1ef0*/  FADD.FTZ R128, R92, R128 ;  /* 0x000000805c807221 */ /* 0x020fc80000010000 */
[----:B------:R-:W-:-:S07]  /*1f00*/  @P2 FADD.FTZ R128, R96, R128 ;  /* 0x0000008060802221 */ /* 0x000fce0000010000 */
.L_x_30785:
[----:B-1----:R-:W-:-:S07]  /*1f10*/  MOV R100, R128 ;  /* 0x0000008000647202 */ /* 0x002fce0000000f00 */
.L_x_30786:
[----:B------:R-:W-:Y:S05]  /*1f20*/  @P3 BRA `(.L_x_30787) ;  /* 0x00000000001c3947 */ /* 0x000fea0003800000 */
[----:B------:R-:W-:-:S04]  /*1f30*/  ISETP.NE.U32.AND P4, PT, RZ, UR12, PT ;  /* 0x0000000cff007c0c */ /* 0x000fc8000bf85070 */
[----:B------:R-:W-:-:S13]  /*1f40*/  ISETP.NE.AND.EX P4, PT, RZ, UR13, PT, P4 ;  /* 0x0000000dff007c0c */ /* 0x000fda000bf85340 */
[----:B------:R-:W-:Y:S05]  /*1f50*/  @P4 BRA `(.L_x_30788) ;  /* 0x0000000000084947 */ /* 0x000fea0003800000 */
[----:B------:R-:W-:Y:S05]  /*1f60*/  @P0 BRA `(.L_x_30789) ;  /* 0x0000000000140947 */ /* 0x000fea0003800000 */
[----:B------:R-:W-:Y:S05]  /*1f70*/  BRA `(.L_x_30790) ;  /* 0x0000000000147947 */ /* 0x000fea0003800000 */
.L_x_30788:
[----:B-----5:R-:W-:Y:S01]  /*1f80*/  FADD.FTZ R129, R97, R129 ;  /* 0x0000008161817221 */ /* 0x020fe20000010000 */
[----:B------:R-:W-:Y:S06]  /*1f90*/  BRA `(.L_x_30789) ;  /* 0x0000000000087947 */ /* 0x000fec0003800000 */
.L_x_30787:
[----:B-----5:R-:W-:-:S04]  /*1fa0*/  FADD.FTZ R129, R93, R129 ;  /* 0x000000815d817221 */ /* 0x020fc80000010000 */
[----:B------:R-:W-:-:S07]  /*1fb0*/  @P2 FADD.FTZ R129, R97, R129 ;  /* 0x0000008161812221 */ /* 0x000fce0000010000 */
.L_x_30789:
[----:B-1----:R-:W-:-:S07]  /*1fc0*/  MOV R101, R129 ;  /* 0x0000008100657202 */ /* 0x002fce0000000f00 */
.L_x_30790:
[----:B------:R-:W-:Y:S05]  /*1fd0*/  @P3 BRA `(.L_x_30791) ;  /* 0x00000000001c3947 */ /* 0x000fea0003800000 */
[----:B------:R-:W-:-:S04]  /*1fe0*/  ISETP.NE.U32.AND P4, PT, RZ, UR12, PT ;  /* 0x0000000cff007c0c */ /* 0x000fc8000bf85070 */
[----:B------:R-:W-:-:S13]  /*1ff0*/  ISETP.NE.AND.EX P4, PT, RZ, UR13, PT, P4 ;  /* 0x0000000dff007c0c */ /* 0x000fda000bf85340 */
[----:B------:R-:W-:Y:S05]  /*2000*/  @P4 BRA `(.L_x_30792) ;  /* 0x0000000000084947 */ /* 0x000fea0003800000 */
[----:B------:R-:W-:Y:S05]  /*2010*/  @P0 BRA `(.L_x_30793) ;  /* 0x0000000000140947 */ /* 0x000fea0003800000 */
[----:B------:R-:W-:Y:S05]  /*2020*/  BRA `(.L_x_30794) ;  /* 0x0000000000147947 */ /* 0x000fea0003800000 */
.L_x_30792:
[----:B-----5:R-:W-:Y:S01]  /*2030*/  FADD.FTZ R130, R98, R130 ;  /* 0x0000008262827221 */ /* 0x020fe20000010000 */
[----:B------:R-:W-:Y:S06]  /*2040*/  BRA `(.L_x_30793) ;  /* 0x0000000000087947 */ /* 0x000fec0003800000 */
.L_x_30791:
[----:B-----5:R-:W-:-:S04]  /*2050*/  FADD.FTZ R130, R94, R130 ;  /* 0x000000825e827221 */ /* 0x020fc80000010000 */
[----:B------:R-:W-:-:S07]  /*2060*/  @P2 FADD.FTZ R130, R98, R130 ;  /* 0x0000008262822221 */ /* 0x000fce0000010000 */
.L_x_30793:
[----:B-1----:R-:W-:-:S07]  /*2070*/  MOV R102, R130 ;  /* 0x0000008200667202 */ /* 0x002fce0000000f00 */
.L_x_30794:
[----:B------:R-:W-:Y:S05]  /*2080*/  @P3 BRA `(.L_x_30795) ;  /* 0x00000000001c3947 */ /* 0x000fea0003800000 */
[----:B------:R-:W-:-:S04]  /*2090*/  ISETP.NE.U32.AND P4, PT, RZ, UR12, PT ;  /* 0x0000000cff007c0c */ /* 0x000fc8000bf85070 */
[----:B------:R-:W-:-:S13]  /*20a0*/  ISETP.NE.AND.EX P4, PT, RZ, UR13, PT, P4 ;  /* 0x0000000dff007c0c */ /* 0x000fda000bf85340 */
[----:B------:R-:W-:Y:S05]  /*20b0*/  @P4 BRA `(.L_x_30796) ;  /* 0x0000000000084947 */ /* 0x000fea0003800000 */
[----:B------:R-:W-:Y:S05]  /*20c0*/  @P0 BRA `(.L_x_30797) ;  /* 0x0000000000140947 */ /* 0x000fea0003800000 */
[----:B------:R-:W-:Y:S05]  /*20d0*/  BRA `(.L_x_30798) ;  /* 0x0000000000147947 */ /* 0x000fea0003800000 */
.L_x_30796:
[----:B-----5:R-:W-:Y:S01]  /*20e0*/  FADD.FTZ R131, R99, R131 ;  /* 0x0000008363837221 */ /* 0x020fe20000010000 */
[----:B------:R-:W-:Y:S06]  /*20f0*/  BRA `(.L_x_30797) ;  /* 0x0000000000087947 */ /* 0x000fec0003800000 */
.L_x_30795:
[----:B-----5:R-:W-:-:S04]  /*2100*/  FADD.FTZ R131, R95, R131 ;  /* 0x000000835f837221 */ /* 0x020fc80000010000 */
[----:B------:R-:W-:-:S07]  /*2110*/  @P2 FADD.FTZ R131, R99, R131 ;  /* 0x0000008363832221 */ /* 0x000fce0000010000 */
.L_x_30797:
[----:B-1----:R-:W-:-:S07]  /*2120*/  MOV R103, R131 ;  /* 0x0000008300677202 */ /* 0x002fce0000000f00 */
.L_x_30798:
        /* <DEDUP_REMOVED lines=18> */
.L_x_30800:
[----:B-----5:R-:W-:Y:S01]  /*2250*/  FADD.FTZ R132, R96, R132 ;  /* 0x0000008460847221 */ /* 0x020fe20000010000 */
[----:B------:R-:W-:Y:S06]  /*2260*/  BRA `(.L_x_30801) ;  /* 0x0000000000087947 */ /* 0x000fec0003800000 */
.L_x_30799:
[----:B-----5:R-:W-:-:S04]  /*2270*/  FADD.FTZ R132, R92, R132 ;  /* 0x000000845c847221 */ /* 0x020fc80000010000 */
[----:B------:R-:W-:-:S07]  /*2280*/  @P2 FADD.FTZ R132, R96, R132 ;  /* 0x0000008460842221 */ /* 0x000fce0000010000 */
.L_x_30801:
[----:B0-----:R-:W-:-:S07]  /*2290*/  MOV R100, R132 ;  /* 0x0000008400647202 */ /* 0x001fce0000000f00 */
.L_x_30802:
[----:B------:R-:W-:Y:S05]  /*22a0*/  @P3 BRA `(.L_x_30803) ;  /* 0x00000000001c3947 */ /* 0x000fea0003800000 */
[----:B------:R-:W-:-:S04]  /*22b0*/  ISETP.NE.U32.AND P4, PT, RZ, UR12, PT ;  /* 0x0000000cff007c0c */ /* 0x000fc8000bf85070 */
[----:B------:R-:W-:-:S13]  /*22c0*/  ISETP.NE.AND.EX P4, PT, RZ, UR13, PT, P4 ;  /* 0x0000000dff007c0c */ /* 0x000fda000bf85340 */
[----:B------:R-:W-:Y:S05]  /*22d0*/  @P4 BRA `(.L_x_30804) ;  /* 0x0000000000084947 */ /* 0x000fea0003800000 */
[----:B------:R-:W-:Y:S05]  /*22e0*/  @P0 BRA `(.L_x_30805) ;  /* 0x0000000000140947 */ /* 0x000fea0003800000 */
[----:B------:R-:W-:Y:S05]  /*22f0*/  BRA `(.L_x_30806) ;  /* 0x0000000000147947 */ /* 0x000fea0003800000 */
.L_x_30804:
[----:B-----5:R-:W-:Y:S01]  /*2300*/  FADD.FTZ R133, R97, R133 ;  /* 0x0000008561857221 */ /* 0x020fe20000010000 */
[----:B------:R-:W-:Y:S06]  /*2310*/  BRA `(.L_x_30805) ;  /* 0x0000000000087947 */ /* 0x000fec0003800000 */
.L_x_30803:
[----:B-----5:R-:W-:-:S04]  /*2320*/  FADD.FTZ R133, R93, R133 ;  /* 0x000000855d857221 */ /* 0x020fc80000010000 */
[----:B------:R-:W-:-:S07]  /*2330*/  @P2 FADD.FTZ R133, R97, R133 ;  /* 0x0000008561852221 */ /* 0x000fce0000010000 */
.L_x_30805:
[----:B0-----:R-:W-:-:S07]  /*2340*/  MOV R101, R133 ;  /* 0x0000008500657202 */ /* 0x001fce0000000f00 */
.L_x_30806:
[----:B------:R-:W-:Y:S05]  /*2350*/  @P3 BRA `(.L_x_30807) ;  /* 0x00000000001c3947 */ /* 0x000fea0003800000 */
[----:B------:R-:W-:-:S04]  /*2360*/  ISETP.NE.U32.AND P4, PT, RZ, UR12, PT ;  /* 0x0000000cff007c0c */ /* 0x000fc8000bf85070 */
[----:B------:R-:W-:-:S13]  /*2370*/  ISETP.NE.AND.EX P4, PT, RZ, UR13, PT, P4 ;  /* 0x0000000dff007c0c */ /* 0x000fda000bf85340 */
[----:B------:R-:W-:Y:S05]  /*2380*/  @P4 BRA `(.L_x_30808) ;  /* 0x0000000000084947 */ /* 0x000fea0003800000 */
[----:B------:R-:W-:Y:S05]  /*2390*/  @P0 BRA `(.L_x_30809) ;  /* 0x0000000000140947 */ /* 0x000fea0003800000 */
[----:B------:R-:W-:Y:S05]  /*23a0*/  BRA `(.L_x_30810) ;  /* 0x0000000000147947 */ /* 0x000fea0003800000 */
.L_x_30808:
[----:B-----5:R-:W-:Y:S01]  /*23b0*/  FADD.FTZ R134, R98, R134 ;  /* 0x0000008662867221 */ /* 0x020fe20000010000 */
[----:B------:R-:W-:Y:S06]  /*23c0*/  BRA `(.L_x_30809) ;  /* 0x0000000000087947 */ /* 0x000fec0003800000 */
.L_x_30807:
[----:B-----5:R-:W-:-:S04]  /*23d0*/  FADD.FTZ R134, R94, R134 ;  /* 0x000000865e867221 */ /* 0x020fc80000010000 */
[----:B------:R-:W-:-:S07]  /*23e0*/  @P2 FADD.FTZ R134, R98, R134 ;  /* 0x0000008662862221 */ /* 0x000fce0000010000 */
.L_x_30809:
[----:B0-----:R-:W-:-:S07]  /*23f0*/  MOV R102, R134 ;  /* 0x0000008600667202 */ /* 0x001fce0000000f00 */
.L_x_30810:
[----:B------:R-:W-:Y:S05]  /*2400*/  @P3 BRA `(.L_x_30811) ;  /* 0x00000000001c3947 */ /* 0x000fea0003800000 */
[----:B------:R-:W-:-:S04]  /*2410*/  ISETP.NE.U32.AND P4, PT, RZ, UR12, PT ;  /* 0x0000000cff007c0c */ /* 0x000fc8000bf85070 */
[----:B------:R-:W-:-:S13]  /*2420*/  ISETP.NE.AND.EX P4, PT, RZ, UR13, PT, P4 ;  /* 0x0000000dff007c0c */ /* 0x000fda000bf85340 */
[----:B------:R-:W-:Y:S05]  /*2430*/  @P4 BRA `(.L_x_30812) ;  /* 0x0000000000084947 */ /* 0x000fea0003800000 */
[----:B------:R-:W-:Y:S05]  /*2440*/  @P0 BRA `(.L_x_30813) ;  /* 0x0000000000140947 */ /* 0x000fea0003800000 */
[----:B------:R-:W-:Y:S05]  /*2450*/  BRA `(.L_x_30814) ;  /* 0x0000000000147947 */ /* 0x000fea0003800000 */
.L_x_30812:
[----:B-----5:R-:W-:Y:S01]  /*2460*/  FADD.FTZ R135, R99, R135 ;  /* 0x0000008763877221 */ /* 0x020fe20000010000 */
[----:B------:R-:W-:Y:S06]  /*2470*/  BRA `(.L_x_30813) ;  /* 0x0000000000087947 */ /* 0x000fec0003800000 */
.L_x_30811:
[----:B-----5:R-:W-:-:S04]  /*2480*/  FADD.FTZ R135, R95, R135 ;  /* 0x000000875f877221 */ /* 0x020fc80000010000 */
[----:B------:R-:W-:-:S07]  /*2490*/  @P2 FADD.FTZ R135, R99, R135 ;  /* 0x0000008763872221 */ /* 0x000fce0000010000 */
.L_x_30813:
[----:B0-----:R-:W-:-:S07]  /*24a0*/  MOV R103, R135 ;  /* 0x0000008700677202 */ /* 0x001fce0000000f00 */
.L_x_30814:
        /* <DEDUP_REMOVED lines=18> */
.L_x_30816:
[----:B-----5:R-:W-:Y:S01]  /*25d0*/  FADD.FTZ R136, R96, R136 ;  /* 0x0000008860887221 */ /* 0x020fe20000010000 */
[----:B------:R-:W-:Y:S06]  /*25e0*/  BRA `(.L_x_30817) ;  /* 0x0000000000087947 */ /* 0x000fec0003800000 */
.L_x_30815:
[----:B-----5:R-:W-:-:S04]  /*25f0*/  FADD.FTZ R136, R92, R136 ;  /* 0x000000885c887221 */ /* 0x020fc80000010000 */
[----:B------:R-:W-:-:S07]  /*2600*/  @P2 FADD.FTZ R136, R96, R136 ;  /* 0x0000008860882221 */ /* 0x000fce0000010000 */
.L_x_30817:
[----:B0-----:R-:W-:-:S07]  /*2610*/  MOV R100, R136 ;  /* 0x0000008800647202 */ /* 0x001fce0000000f00 */
.L_x_30818:
[----:B------:R-:W-:Y:S05]  /*2620*/  @P3 BRA `(.L_x_30819) ;  /* 0x00000000001c3947 */ /* 0x000fea0003800000 */
[----:B------:R-:W-:-:S04]  /*2630*/  ISETP.NE.U32.AND P4, PT, RZ, UR12, PT ;  /* 0x0000000cff007c0c */ /* 0x000fc8000bf85070 */
[----:B------:R-:W-:-:S13]  /*2640*/  ISETP.NE.AND.EX P4, PT, RZ, UR13, PT, P4 ;  /* 0x0000000dff007c0c */ /* 0x000fda000bf85340 */
[----:B------:R-:W-:Y:S05]  /*2650*/  @P4 BRA `(.L_x_30820) ;  /* 0x0000000000084947 */ /* 0x000fea0003800000 */
[----:B------:R-:W-:Y:S05]  /*2660*/  @P0 BRA `(.L_x_30821) ;  /* 0x0000000000140947 */ /* 0x000fea0003800000 */
[----:B------:R-:W-:Y:S05]  /*2670*/  BRA `(.L_x_30822) ;  /* 0x0000000000147947 */ /* 0x000fea0003800000 */
.L_x_30820:
[----:B-----5:R-:W-:Y:S01]  /*2680*/  FADD.FTZ R137, R97, R137 ;  /* 0x0000008961897221 */ /* 0x020fe20000010000 */
[----:B------:R-:W-:Y:S06]  /*2690*/  BRA `(.L_x_30821) ;  /* 0x0000000000087947 */ /* 0x000fec0003800000 */
.L_x_30819:
[----:B-----5:R-:W-:-:S04]  /*26a0*/  FADD.FTZ R137, R93, R137 ;  /* 0x000000895d897221 */ /* 0x020fc80000010000 */
[----:B------:R-:W-:-:S07]  /*26b0*/  @P2 FADD.FTZ R137, R97, R137 ;  /* 0x0000008961892221 */ /* 0x000fce0000010000 */
.L_x_30821:
[----:B0-----:R-:W-:-:S07]  /*26c0*/  MOV R101, R137 ;  /* 0x0000008900657202 */ /* 0x001fce0000000f00 */
.L_x_30822:
[----:B------:R-:W-:Y:S05]  /*26d0*/  @P3 BRA `(.L_x_30823) ;  /* 0x00000000001c3947 */ /* 0x000fea0003800000 */
[----:B------:R-:W-:-:S04]  /*26e0*/  ISETP.NE.U32.AND P4, PT, RZ, UR12, PT ;  /* 0x0000000cff007c0c */ /* 0x000fc8000bf85070 */
[----:B------:R-:W-:-:S13]  /*26f0*/  ISETP.NE.AND.EX P4, PT, RZ, UR13, PT, P4 ;  /* 0x0000000dff007c0c */ /* 0x000fda000bf85340 */
[----:B------:R-:W-:Y:S05]  /*2700*/  @P4 BRA `(.L_x_30824) ;  /* 0x0000000000084947 */ /* 0x000fea0003800000 */
[----:B------:R-:W-:Y:S05]  /*2710*/  @P0 BRA `(.L_x_30825) ;  /* 0x0000000000140947 */ /* 0x000fea0003800000 */
[----:B------:R-:W-:Y:S05]  /*2720*/  BRA `(.L_x_30826) ;  /* 0x0000000000147947 */ /* 0x000fea0003800000 */
.L_x_30824:
[----:B-----5:R-:W-:Y:S01]  /*2730*/  FADD.FTZ R138, R98, R138 ;  /* 0x0000008a628a7221 */ /* 0x020fe20000010000 */
[----:B------:R-:W-:Y:S06]  /*2740*/  BRA `(.L_x_30825) ;  /* 0x0000000000087947 */ /* 0x000fec0003800000 */
.L_x_30823:
[----:B-----5:R-:W-:-:S04]  /*2750*/  FADD.FTZ R138, R94, R138 ;  /* 0x0000008a5e8a7221 */ /* 0x020fc80000010000 */
[----:B------:R-:W-:-:S07]  /*2760*/  @P2 FADD.FTZ R138, R98, R138 ;  /* 0x0000008a628a2221 */ /* 0x000fce0000010000 */
.L_x_30825:
[----:B0-----:R-:W-:-:S07]  /*2770*/  MOV R102, R138 ;  /* 0x0000008a00667202 */ /* 0x001fce0000000f00 */
.L_x_30826:
[----:B------:R-:W-:Y:S05]  /*2780*/  @P3 BRA `(.L_x_30827) ;  /* 0x00000000001c3947 */ /* 0x000fea0003800000 */
[----:B------:R-:W-:-:S04]  /*2790*/  ISETP.NE.U32.AND P2, PT, RZ, UR12, PT ;  /* 0x0000000cff007c0c */ /* 0x000fc8000bf45070 */
[----:B------:R-:W-:-:S13]  /*27a0*/  ISETP.NE.AND.EX P2, PT, RZ, UR13, PT, P2 ;  /* 0x0000000dff007c0c */ /* 0x000fda000bf45320 */
[----:B------:R-:W-:Y:S05]  /*27b0*/  @P2 BRA `(.L_x_30828) ;  /* 0x0000000000082947 */ /* 0x000fea0003800000 */
[----:B------:R-:W-:Y:S05]  /*27c0*/  @P0 BRA `(.L_x_30829) ;  /* 0x0000000000140947 */ /* 0x000fea0003800000 */
[----:B------:R-:W-:Y:S05]  /*27d0*/  BRA `(.L_x_30830) ;  /* 0x0000000000147947 */ /* 0x000fea0003800000 */
.L_x_30828:
[----:B-----5:R-:W-:Y:S01]  /*27e0*/  FADD.FTZ R139, R99, R139 ;  /* 0x0000008b638b7221 */ /* 0x020fe20000010000 */
[----:B------:R-:W-:Y:S06]  /*27f0*/  BRA `(.L_x_30829) ;  /* 0x0000000000087947 */ /* 0x000fec0003800000 */
.L_x_30827:
[----:B-----5:R-:W-:-:S04]  /*2800*/  FADD.FTZ R139, R95, R139 ;  /* 0x0000008b5f8b7221 */ /* 0x020fc80000010000 */
[----:B------:R-:W-:-:S07]  /*2810*/  @P2 FADD.FTZ R139, R99, R139 ;  /* 0x0000008b638b2221 */ /* 0x000fce0000010000 */
.L_x_30829:
[----:B0-----:R-:W-:-:S07]  /*2820*/  MOV R103, R139 ;  /* 0x0000008b00677202 */ /* 0x001fce0000000f00 */
.L_x_30830:
        /* <DEDUP_REMOVED lines=147> */
.L_x_30844:
[----:B------:R-:W2:Y:S01]  /*3160*/  @!P2 LDC.64 R148, c[0x0][0x250] ;  /* 0x00009400ff94ab82 */ /* 0x000ea20000000a00 */
[----:B01----:R-:W-:Y:S01]  /*3170*/  FADD.FTZ R151, R151, R152 ;  /* 0x0000009897977221 */ /* 0x003fe20000010000 */
[C---:B------:R-:W-:Y:S01]  /*3180*/  FMUL.FTZ R152, R147.reuse, R147 ;  /* 0x0000009393987220 */ /* 0x040fe20000410000 */
[----:B------:R-:W-:Y:S02]  /*3190*/  FSEL R5, R147, RZ, !P5 ;  /* 0x000000ff93057208 */ /* 0x000fe40006800000 */
[----:B------:R-:W-:Y:S02]  /*31a0*/  FFMA.FTZ R146, R151, R146, UR7 ;  /* 0x0000000797927e23 */ /* 0x000fe40008010092 */
        /* <DEDUP_REMOVED lines=19> */
[----:B------:R-:W1:Y:S01]  /*32e0*/  @!P2 LDC.64 R148, c[0x0][0x258] ;  /* 0x00009600ff94ab82 */ /* 0x000e620000000a00 */
[C---:B------:R-:W-:Y:S01]  /*32f0*/  FADD.FTZ R114, -R5.reuse, R114 ;  /* 0x0000007205727221 */ /* 0x040fe20000010100 */
[C---:B------:R-:W-:Y:S01]  /*3300*/  FADD.FTZ R115, -R5.reuse, R115 ;  /* 0x0000007305737221 */ /* 0x040fe20000010100 */
[----:B------:R2:W-:Y:S01]  /*3310*/  @!P2 STG.E desc[UR4][R150.64], R147 ;  /* 0x000000939600a986 */ /* 0x0005e2000c101904 */
        /* <DEDUP_REMOVED lines=11> */
[C---:B--2---:R-:W-:Y:S01]  /*33d0*/  LEA R150, P3, R140.reuse, UR8, 0x4 ;  /* 0x000000088c967c11 */ /* 0x044fe2000f8620ff */
[C---:B------:R-:W-:Y:S01]  /*33e0*/  FADD.FTZ R119, -R5.reuse, R119 ;  /* 0x0000007705777221 */ /* 0x040fe20000010100 */
[C---:B------:R-:W-:Y:S01]  /*33f0*/  FADD.FTZ R120, -R5.reuse, R120 ;  /* 0x0000007805787221 */ /* 0x040fe20000010100 */
[C---:B------:R-:W-:Y:S01]  /*3400*/  FADD.FTZ R121, -R5.reuse, R121 ;  /* 0x0000007905797221 */ /* 0x040fe20000010100 */
[----:B------:R-:W-:Y:S01]  /*3410*/  LEA.HI.X R151, R140, UR9, RZ, 0x4, P3 ;  /* 0x000000098c977c11 */ /* 0x000fe200098f24ff */
[C---:B------:R-:W-:Y:S01]  /*3420*/  FADD.FTZ R122, -R5.reuse, R122 ;  /* 0x0000007a057a7221 */ /* 0x040fe20000010100 */
[----:B------:R-:W-:Y:S01]  /*3430*/  FADD.FTZ R123, -R5, R123 ;  /* 0x0000007b057b7221 */ /* 0x000fe20000010100 */
[C---:B------:R-:W-:Y:S01]  /*3440*/  FMUL.FTZ R104, R125.reuse, R104 ;  /* 0x000000687d687220 */ /* 0x040fe20000410000 */
[----:B------:R-:W-:Y:S01]  /*3450*/  FMUL.FTZ R105, R125, R105 ;  /* 0x000000697d697220 */ /* 0x000fe20000410000 */
[----:B-1----:R-:W-:-:S04]  /*3460*/  @!P2 IMAD.WIDE R148, R2, 0x4, R148 ;  /* 0x000000040294a825 */ /* 0x002fc800078e0294 */
[C---:B------:R-:W-:Y:S01]  /*3470*/  FMUL.FTZ R106, R125.reuse, R106 ;  /* 0x0000006a7d6a7220 */ /* 0x040fe20000410000 */
[----:B------:R-:W-:Y:S01]  /*3480*/  FMUL.FTZ R107, R125, R107 ;  /* 0x0000006b7d6b7220 */ /* 0x000fe20000410000 */
[C---:B------:R-:W-:Y:S01]  /*3490*/  FADD.FTZ R124, -R5.reuse, R124 ;  /* 0x0000007c057c7221 */ /* 0x040fe20000010100 */
[C---:B------:R-:W-:Y:S01]  /*34a0*/  FADD.FTZ R126, -R5.reuse, R126 ;  /* 0x0000007e057e7221 */ /* 0x040fe20000010100 */
[----:B------:R0:W-:Y:S01]  /*34b0*/  @!P2 STG.E desc[UR4][R148.64], R125 ;  /* 0x0000007d9400a986 */ /* 0x0001e2000c101904 */
[----:B------:R-:W-:Y:S01]  /*34c0*/  FADD.FTZ R127, -R5, R127 ;  /* 0x0000007f057f7221 */ /* 0x000fe20000010100 */
[C---:B------:R-:W-:Y:S01]  /*34d0*/  FMUL.FTZ R108, R125.reuse, R108 ;  /* 0x0000006c7d6c7220 */ /* 0x040fe20000410000 */
[C---:B------:R-:W-:Y:S01]  /*34e0*/  FMUL.FTZ R109, R125.reuse, R109 ;  /* 0x0000006d7d6d7220 */ /* 0x040fe20000410000 */
[----:B------:R1:W-:Y:S01]  /*34f0*/  STG.E.128 desc[UR4][R150.64], R88 ;  /* 0x0000005896007986 */ /* 0x0003e2000c101d04 */
[C---:B------:R-:W-:Y:S01]  /*3500*/  FMUL.FTZ R110, R125.reuse, R110 ;  /* 0x0000006e7d6e7220 */ /* 0x040fe20000410000 */
[----:B------:R-:W-:Y:S01]  /*3510*/  FMUL.FTZ R111, R125, R111 ;  /* 0x0000006f7d6f7220 */ /* 0x000fe20000410000 */
[C---:B------:R-:W-:Y:S01]  /*3520*/  FADD.FTZ R128, -R5.reuse, R128 ;  /* 0x0000008005807221 */ /* 0x040fe20000010100 */
[C---:B------:R-:W-:Y:S01]  /*3530*/  FADD.FTZ R129, -R5.reuse, R129 ;  /* 0x0000008105817221 */ /* 0x040fe20000010100 */
[C---:B------:R-:W-:Y:S01]  /*3540*/  FADD.FTZ R130, -R5.reuse, R130 ;  /* 0x0000008205827221 */ /* 0x040fe20000010100 */
[----:B------:R-:W-:Y:S01]  /*3550*/  FADD.FTZ R131, -R5, R131 ;  /* 0x0000008305837221 */ /* 0x000fe20000010100 */
[C---:B------:R-:W-:Y:S01]  /*3560*/  FMUL.FTZ R112, R125.reuse, R112 ;  /* 0x000000707d707220 */ /* 0x040fe20000410000 */
[----:B0-----:R-:W1:Y:S01]  /*3570*/  LDC.64 R148, c[0x0][0x2b8] ;  /* 0x0000ae00ff947b82 */ /* 0x001e620000000a00 */
[C---:B------:R-:W-:Y:S01]  /*3580*/  FMUL.FTZ R113, R125.reuse, R113 ;  /* 0x000000717d717220 */ /* 0x040fe20000410000 */
        /* <DEDUP_REMOVED lines=22> */
[----:B-1----:R-:W-:-:S04]  /*36f0*/  IMAD.WIDE.U32 R88, R141, 0x10, R148 ;  /* 0x000000108d587825 */ /* 0x002fc800078e0094 */
[C---:B------:R-:W-:Y:S01]  /*3700*/  FMUL.FTZ R124, R125.reuse, R124 ;  /* 0x0000007c7d7c7220 */ /* 0x040fe20000410000 */
[C---:B------:R-:W-:Y:S01]  /*3710*/  FMUL.FTZ R146, R125.reuse, R146 ;  /* 0x000000927d927220 */ /* 0x040fe20000410000 */
[----:B------:R-:W-:Y:S01]  /*3720*/  FMUL.FTZ R126, R125, R126 ;  /* 0x0000007e7d7e7220 */ /* 0x000fe20000410000 */
[----:B------:R-:W-:-:S04]  /*3730*/  IMAD.WIDE.U32 R150, R145, 0x10, R148 ;  /* 0x0000001091967825 */ /* 0x000fc800078e0094 */
[----:B------:R-:W-:Y:S01]  /*3740*/  FMUL.FTZ R127, R125, R127 ;  /* 0x0000007f7d7f7220 */ /* 0x000fe20000410000 */
[----:B------:R-:W-:Y:S01]  /*3750*/  FFMA.FTZ R111, R39, R111, R79 ;  /* 0x0000006f276f7223 */ /* 0x000fe2000001004f */
[----:B------:R-:W-:Y:S01]  /*3760*/  FFMA.FTZ R110, R38, R110, R78 ;  /* 0x0000006e266e7223 */ /* 0x000fe2000001004e */
[----:B------:R-:W-:-:S04]  /*3770*/  IMAD.WIDE.U32 R154, R143, 0x10, R148 ;  /* 0x000000108f9a7825 */ /* 0x000fc800078e0094 */
[----:B------:R-:W-:Y:S01]  /*3780*/  FFMA.FTZ R109, R37, R109, R77 ;  /* 0x0000006d256d7223 */ /* 0x000fe2000001004d */
[----:B------:R-:W-:Y:S01]  /*3790*/  FFMA.FTZ R108, R36, R108, R76 ;  /* 0x0000006c246c7223 */ /* 0x000fe2000001004c */
        /* <DEDUP_REMOVED lines=22> */
[C---:B------:R-:W-:Y:S01]  /*3900*/  FMUL.FTZ R136, R125.reuse, R136 ;  /* 0x000000887d887220 */ /* 0x040fe20000410000 */
[----:B------:R-:W0:Y:S01]  /*3910*/  LDC.64 R148, c[0x0][0x210] ;  /* 0x00008400ff947b82 */ /* 0x000e220000000a00 */
[C---:B------:R-:W-:Y:S01]  /*3920*/  FMUL.FTZ R137, R125.reuse, R137 ;  /* 0x000000897d897220 */ /* 0x040fe20000410000 */
[C---:B------:R-:W-:Y:S01]  /*3930*/  FMUL.FTZ R138, R125.reuse, R138 ;  /* 0x0000008a7d8a7220 */ /* 0x040fe20000410000 */
[----:B------:R-:W-:Y:S01]  /*3940*/  FMUL.FTZ R5, R125, R5 ;  /* 0x000000057d057220 */ /* 0x000fe20000410000 */
        /* <DEDUP_REMOVED lines=32> */
[----:B------:R-:W-:Y:S05]  /*3b50*/  EXIT ;  /* 0x000000000000794d */ /* 0x000fea0003800000 */
.L_x_30831:
        /* <DEDUP_REMOVED lines=8> */
.L_x_30834:
[----:B------:R-:W-:Y:S05]  /*3be0*/  BSYNC B0 ;  /* 0x0000000000007941 */ /* 0x000fea0003800000 */
.L_x_30833:
        /* <DEDUP_REMOVED lines=9> */
.L_x_30835:
[----:B------:R-:W-:Y:S01]  /*3c80*/  HFMA2.MMA R155, -RZ, RZ, 0, 2.384185791015625e-07 ;  /* 0x00000004ff9b7435 */ /* 0x000fe200000001ff */
[----:B------:R-:W-:-:S05]  /*3c90*/  MOV R146, R154 ;  /* 0x0000009a00927202 */ /* 0x000fca0000000f00 */
[----:B------:R-:W-:-:S05]  /*3ca0*/  FADD.FTZ R150, R149, R146 ;  /* 0x0000009295967221 */ /* 0x000fca0000010000 */
[----:B------:R-:W-:-:S07]  /*3cb0*/  MOV R156, R150 ;  /* 0x00000096009c7202 */ /* 0x000fce0000000f00 */
[----:B------:R-:W-:Y:S05]  /*3cc0*/  WARPSYNC.COLLECTIVE R153, `(.L_x_30836) ;  /* 0x0000000099087348 */ /* 0x000fea0003c00000 */
[----:B------:R0:W1:Y:S02]  /*3cd0*/  SHFL.BFLY P3, R154, R156, R155, R158 ;  /* 0x0c00009b9c9a7389 */ /* 0x000064000006009e */
[----:B01----:R-:W-:Y:S01]  /*3ce0*/  ENDCOLLECTIVE ;  /* 0x000000000000791b */ /* 0x003fe20003800000 */
.L_x_30836:
[----:B------:R-:W-:Y:S01]  /*3cf0*/  HFMA2.MMA R155, -RZ, RZ, 0, 4.76837158203125e-07 ;  /* 0x00000008ff9b7435 */ /* 0x000fe200000001ff */
[----:B------:R-:W-:-:S05]  /*3d00*/  MOV R5, R154 ;  /* 0x0000009a00057202 */ /* 0x000fca0000000f00 */
[----:B------:R-:W-:-:S05]  /*3d10*/  FADD.FTZ R151, R150, R5 ;  /* 0x0000000596977221 */ /* 0x000fca0000010000 */
[----:B------:R-:W-:-:S07]  /*3d20*/  MOV R156, R151 ;  /* 0x00000097009c7202 */ /* 0x000fce0000000f00 */
[----:B------:R-:W-:Y:S05]  /*3d30*/  WARPSYNC.COLLECTIVE R153, `(.L_x_30837) ;  /* 0x0000000099087348 */ /* 0x000fea0003c00000 */
[----:B------:R0:W1:Y:S02]  /*3d40*/  SHFL.BFLY P3, R154, R156, R155, R158 ;  /* 0x0c00009b9c9a7389 */ /* 0x000064000006009e */
[----:B01----:R-:W-:Y:S01]  /*3d50*/  ENDCOLLECTIVE ;  /* 0x000000000000791b */ /* 0x003fe20003800000 */
.L_x_30837:
        /* <DEDUP_REMOVED lines=8> */
.L_x_30838:
        /* <DEDUP_REMOVED lines=88> */
.L_x_30839:
[----:B------:R-:W-:Y:S01]  /*4360*/  HFMA2.MMA R155, -RZ, RZ, 0, 1.1920928955078125e-07 ;  /* 0x00000002ff9b7435 */ /* 0x000fe200000001ff */
[----:B------:R-:W-:-:S05]  /*4370*/  MOV R148, R154 ;  /* 0x0000009a00947202 */ /* 0x000fca0000000f00 */
[----:B------:R-:W-:-:S05]  /*4380*/  FADD.FTZ R148, R5, R148 ;  /* 0x0000009405947221 */ /* 0x000fca0000010000 */
[----:B------:R-:W-:-:S07]  /*4390*/  MOV R156, R148 ;  /* 0x00000094009c7202 */ /* 0x000fce0000000f00 */
[----:B------:R-:W-:Y:S05]  /*43a0*/  WARPSYNC.COLLECTIVE R153, `(.L_x_30840) ;  /* 0x0000000099087348 */ /* 0x000fea0003c00000 */
[----:B------:R0:W1:Y:S02]  /*43b0*/  SHFL.BFLY P3, R154, R156, R155, R158 ;  /* 0x0c00009b9c9a7389 */ /* 0x000064000006009e */
[----:B01----:R-:W-:Y:S01]  /*43c0*/  ENDCOLLECTIVE ;  /* 0x000000000000791b */ /* 0x003fe20003800000 */
.L_x_30840:
[----:B------:R-:W-:Y:S01]  /*43d0*/  HFMA2.MMA R155, -RZ, RZ, 0, 2.384185791015625e-07 ;  /* 0x00000004ff9b7435 */ /* 0x000fe200000001ff */
[----:B------:R-:W-:-:S05]  /*43e0*/  MOV R149, R154 ;  /* 0x0000009a00957202 */ /* 0x000fca0000000f00 */
[----:B------:R-:W-:-:S05]  /*43f0*/  FADD.FTZ R149, R148, R149 ;  /* 0x0000009594957221 */ /* 0x000fca0000010000 */
[----:B------:R-:W-:-:S07]  /*4400*/  MOV R156, R149 ;  /* 0x00000095009c7202 */ /* 0x000fce0000000f00 */
[----:B------:R-:W-:Y:S05]  /*4410*/  WARPSYNC.COLLECTIVE R153, `(.L_x_30841) ;  /* 0x0000000099087348 */ /* 0x000fea0003c00000 */
[----:B------:R0:W1:Y:S02]  /*4420*/  SHFL.BFLY P3, R154, R156, R155, R158 ;  /* 0x0c00009b9c9a7389 */ /* 0x000064000006009e */
[----:B01----:R-:W-:Y:S01]  /*4430*/  ENDCOLLECTIVE ;  /* 0x000000000000791b */ /* 0x003fe20003800000 */
.L_x_30841:
[----:B------:R-:W-:Y:S01]  /*4440*/  HFMA2.MMA R155, -RZ, RZ, 0, 4.76837158203125e-07 ;  /* 0x00000008ff9b7435 */ /* 0x000fe200000001ff */
[----:B------:R-:W-:-:S05]  /*4450*/  MOV R150, R154 ;  /* 0x0000009a00967202 */ /* 0x000fca0000000f00 */
[----:B------:R-:W-:-:S05]  /*4460*/  FADD.FTZ R150, R149, R150 ;  /* 0x0000009695967221 */ /* 0x000fca0000010000 */
[----:B------:R-:W-:-:S07]  /*4470*/  MOV R156, R150 ;  /* 0x00000096009c7202 */ /* 0x000fce0000000f00 */
[----:B------:R-:W-:Y:S05]  /*4480*/  WARPSYNC.COLLECTIVE R153, `(.L_x_30842) ;  /* 0x0000000099087348 */ /* 0x000fea0003c00000 */
[----:B------:R0:W1:Y:S02]  /*4490*/  SHFL.BFLY P3, R154, R156, R155, R158 ;  /* 0x0c00009b9c9a7389 */ /* 0x000064000006009e */
[----:B01----:R-:W-:Y:S01]  /*44a0*/  ENDCOLLECTIVE ;  /* 0x000000000000791b */ /* 0x003fe20003800000 */
.L_x_30842:
[----:B------:R-:W-:Y:S01]  /*44b0*/  HFMA2.MMA R155, -RZ, RZ, 0, 9.5367431640625e-07 ;  /* 0x00000010ff9b7435 */ /* 0x000fe200000001ff */
[----:B------:R-:W-:-:S05]  /*44c0*/  MOV R151, R154 ;  /* 0x0000009a00977202 */ /* 0x000fca0000000f00 */
[----:B------:R-:W-:-:S05]  /*44d0*/  FADD.FTZ R151, R150, R151 ;  /* 0x0000009796977221 */ /* 0x000fca0000010000 */
[----:B------:R-:W-:-:S07]  /*44e0*/  MOV R156, R151 ;  /* 0x00000097009c7202 */ /* 0x000fce0000000f00 */
[----:B------:R-:W-:Y:S05]  /*44f0*/  WARPSYNC.COLLECTIVE R153, `(.L_x_30843) ;  /* 0x0000000099087348 */ /* 0x000fea0003c00000 */
[----:B------:R0:W1:Y:S02]  /*4500*/  SHFL.BFLY P3, R154, R156, R155, R158 ;  /* 0x0c00009b9c9a7389 */ /* 0x000064000006009e */
[----:B01----:R-:W-:Y:S01]  /*4510*/  ENDCOLLECTIVE ;  /* 0x000000000000791b */ /* 0x003fe20003800000 */
.L_x_30843:
[----:B------:R-:W-:Y:S01]  /*4520*/  MOV R152, R154 ;  /* 0x0000009a00987202 */ /* 0x000fe20000000f00 */
[----:B------:R-:W-:Y:S06]  /*4530*/  BRA `(.L_x_30844) ;  /* 0xffffffec00087947 */ /* 0x000fec000383ffff */
.L_x_30845:
        /* <DEDUP_REMOVED lines=12> */
.L_x_33703:


//--------------------- .text._ZN10layer_norm31ln_parallel_residual_fwd_kernelINS_13Kernel_traitsIfffffjLj1280ELj1ELj4ELj1ELj16ENS_18Kernel_traits_baseILj1280EfffffjLj128EEEEELb1ELb0ELb0EEEvNS_9FwdParamsE --------------------------
	.section	.text._ZN10layer_norm31ln_parallel_residual_fwd_kernelINS_13Kernel_traitsIfffffjLj1280ELj1ELj4ELj1ELj16ENS_18Kernel_traits_baseILj1280EfffffjLj128EEEEELb1ELb0ELb0EEEvNS_9FwdParamsE,"ax",@progbits
	.align	128
        .global         _ZN10layer_norm31ln_parallel_residual_fwd_kernelINS_13Kernel_traitsIfffffjLj1280ELj1ELj4ELj1ELj16ENS_18Kernel_traits_baseILj1280EfffffjLj128EEEEELb1ELb0ELb0EEEvNS_9FwdParamsE
        .type           _ZN10layer_norm31ln_parallel_residual_fwd_kernelINS_13Kernel_traitsIfffffjLj1280ELj1ELj4ELj1ELj16ENS_18Kernel_traits_baseILj1280EfffffjLj128EEEEELb1ELb0ELb0EEEvNS_9FwdParamsE,@function
        .size           _ZN10layer_norm31ln_parallel_residual_fwd_kernelINS_13Kernel_traitsIfffffjLj1280ELj1ELj4ELj1ELj16ENS_18Kernel_traits_baseILj1280EfffffjLj128EEEEELb1ELb0ELb0EEEvNS_9FwdParamsE,(.L_x_33704 - _ZN10layer_norm31ln_parallel_residual_fwd_kernelINS_13Kernel_traitsIfffffjLj1280ELj1ELj4ELj1ELj16ENS_18Kernel_traits_baseILj1280EfffffjLj128EEEEELb1ELb0ELb0EEEvNS_9FwdParamsE)
        .other          _ZN10layer_norm31ln_parallel_residual_fwd_kernelINS_13Kernel_traitsIfffffjLj1280ELj1ELj4ELj1ELj16ENS_18Kernel_traits_baseILj1280EfffffjLj128EEEEELb1ELb0ELb0EEEvNS_9FwdParamsE,@"STO_CUDA_ENTRY STV_DEFAULT"
_ZN10layer_norm31ln_parallel_residual_fwd_kernelINS_13Kernel_traitsIfffffjLj1280ELj1ELj4ELj1ELj16ENS_18Kernel_traits_baseILj1280EfffffjLj128EEEEELb1ELb0ELb0EEEvNS_9FwdParamsE:
.text._ZN10layer_norm31ln_parallel_residual_fwd_kernelINS_13Kernel_traitsIfffffjLj1280ELj1ELj4ELj1ELj16ENS_18Kernel_traits_baseILj1280EfffffjLj128EEEEELb1ELb0ELb0EEEvNS_9FwdParamsE:
        /* <DEDUP_REMOVED lines=8> */
[----:B------:R-:W0:Y:S08]  /*0080*/  LDC R5, c[0x0][0x2ec] ;  /* 0x0000bb00ff057b82 */ /* 0x000e300000000800 */
[----:B------:R-:W2:Y:S01]  /*0090*/  @P0 LDG.E.64 R2, desc[UR4][R2.64] ;  /* 0x0000000402020981 */ /* 0x000ea2000c1e1b00 */
[----:B------:R-:W1:Y:S03]  /*00a0*/  @P0 LDC R9, c[0x0][0x2f0] ;  /* 0x0000bc00ff090b82 */ /* 0x000e660000000800 */
[----:B0-----:R-:W1:Y:S01]  /*00b0*/  @P0 LDG.E.64 R6, desc[UR4][R4.64] ;  /* 0x0000000404060981 */ /* 0x001e62000c1e1b00 */
[----:B------:R-:W-:Y:S01]  /*00c0*/  ULDC UR8, c[0x0][0x0] ;  /* 0x0000000000087ab9 */ /* 0x000fe20000000800 */
[----:B------:R-:W-:Y:S01]  /*00d0*/  LOP3.LUT R233, R233, 0xffffffef, RZ, 0xc0, !PT ;  /* 0xffffffefe9e97812 */ /* 0x000fe200078ec0ff */
[----:B------:R-:W-:Y:S01]  /*00e0*/  BSSY B0, `(.L_x_30846) ;  /* 0x000005e000007945 */ /* 0x000fe20003800000 */
[----:B------:R-:W0:Y:S01]  /*00f0*/  S2R R231, SR_TID.X ;  /* 0x0000000000e77919 */ /* 0x000e220000002100 */
[----:B------:R-:W3:Y:S01]  /*0100*/  S2R R10, SR_CTAID.X ;  /* 0x00000000000a7919 */ /* 0x000ee20000002500 */
[----:B0-----:R-:W-:Y:S01]  /*0110*/  LOP3.LUT R232, R231, 0x1f, RZ, 0xc0, !PT ;  /* 0x0000001fe7e87812 */ /* 0x001fe200078ec0ff */
[----:B---3--:R-:W-:Y:S01]  /*0120*/  IMAD R230, R10, UR8, R231 ;  /* 0x000000080ae67c24 */ /* 0x008fe2000f8e02e7 */
[----:B--2---:R-:W-:-:S02]  /*0130*/  @P0 R2UR UR6, R2 ;  /* 0x00000000020602ca */ /* 0x004fc400000e0000 */
[----:B------:R-:W-:-:S11]  /*0140*/  @P0 R2UR UR7, R3 ;  /* 0x00000000030702ca */ /* 0x000fd600000e0000 */
[----:B------:R-:W-:Y:S02]  /*0150*/  UIADD3 UR9, UR6, -0x61c88647, URZ ;  /* 0x9e3779b906097890 */ /* 0x000fe4000fffe03f */
[----:B------:R-:W-:Y:S01]  /*0160*/  UIADD3 UR8, UR7, -0x4498517b, URZ ;  /* 0xbb67ae8507087890 */ /* 0x000fe2000fffe03f */
[----:B-1----:R-:W-:Y:S01]  /*0170*/  @P0 IADD3 R4, P1, R6, R9, RZ ;  /* 0x0000000906040210 */ /* 0x002fe20007f3e0ff */
[----:B------:R-:W-:Y:S02]  /*0180*/  UIADD3 UR10, UR6, 0x3c6ef372, URZ ;  /* 0x3c6ef372060a7890 */ /* 0x000fe4000fffe03f */
[----:B------:R-:W-:Y:S02]  /*0190*/  UIADD3 UR12, UR7, 0x32370b8f, URZ ;  /* 0x32370b8f070c7890 */ /* 0x000fe4000fffe03f */
[----:B------:R-:W-:Y:S01]  /*01a0*/  @P0 IMAD.X R5, RZ, RZ, R7, P1 ;  /* 0x000000ffff050224 */ /* 0x000fe200008e0607 */
[----:B------:R-:W-:Y:S01]  /*01b0*/  UIADD3 UR11, UR7, 0x76cf5d0a, URZ ;  /* 0x76cf5d0a070b7890 */ /* 0x000fe2000fffe03f */
[----:B------:R-:W-:Y:S01]  /*01c0*/  IMAD.WIDE.U32 R6, R230, -0x326172a9, RZ ;  /* 0xcd9e8d57e6067825 */ /* 0x000fe200078e00ff */
[----:B------:R-:W-:-:S02]  /*01d0*/  UIADD3 UR13, UR6, -0x255992d5, URZ ;  /* 0xdaa66d2b060d7890 */ /* 0x000fc4000fffe03f */
[--C-:B------:R-:W-:Y:S01]  /*01e0*/  SHF.R.U32.HI R11, RZ, 0x2, R5.reuse ;  /* 0x00000002ff0b7819 */ /* 0x100fe20000011605 */
[----:B------:R-:W-:Y:S01]  /*01f0*/  UIADD3 UR14, UR6, 0x78dde6e4, URZ ;  /* 0x78dde6e4060e7890 */ /* 0x000fe2000fffe03f */
[----:B------:R-:W-:Y:S01]  /*0200*/  SHF.R.U64 R229, R4, 0x2, R5 ;  /* 0x0000000204e57819 */ /* 0x000fe20000001205 */
[----:B------:R-:W-:Y:S01]  /*0210*/  UIADD3 UR15, UR7, -0x126145ec, URZ ;  /* 0xed9eba14070f7890 */ /* 0x000fe2000fffe03f */
[----:B------:R-:W-:Y:S01]  /*0220*/  LOP3.LUT R8, R7, UR6, R11, 0x96, !PT ;  /* 0x0000000607087c12 */ /* 0x000fe2000f8e960b */
[----:B------:R-:W0:Y:S01]  /*0230*/  LDC R5, c[0x0][0x218] ;  /* 0x00008600ff057b82 */ /* 0x000e220000000800 */
[----:B------:R-:W-:Y:S01]  /*0240*/  UIADD3 UR17, UR7, -0x56f99767, URZ ;  /* 0xa906689907117890 */ /* 0x000fe2000fffe03f */
[----:B------:R-:W-:Y:S01]  /*0250*/  IMAD.WIDE.U32 R2, R229, -0x2daee0ad, RZ ;  /* 0xd2511f53e5027825 */ /* 0x000fe200078e00ff */
[----:B------:R-:W-:Y:S02]  /*0260*/  UIADD3 UR16, UR6, 0x1715609d, URZ ;  /* 0x1715609d06107890 */ /* 0x000fe4000fffe03f */
[----:B------:R-:W-:Y:S01]  /*0270*/  UIADD3 UR18, UR6, -0x4ab325aa, URZ ;  /* 0xb54cda5606127890 */ /* 0x000fe2000fffe03f */
[----:B------:R-:W-:Y:S01]  /*0280*/  IMAD.WIDE.U32 R8, R8, -0x2daee0ad, RZ ;  /* 0xd2511f5308087825 */ /* 0x000fe200078e00ff */
[----:B------:R-:W-:Y:S01]  /*0290*/  LOP3.LUT R3, R3, UR7, RZ, 0x3c, !PT ;  /* 0x0000000703037c12 */ /* 0x000fe2000f8e3cff */
[----:B------:R-:W-:-:S02]  /*02a0*/  UIADD3 UR19, UR7, 0x646e171e, URZ ;  /* 0x646e171e07137890 */ /* 0x000fc4000fffe03f */
[----:B------:R-:W-:Y:S01]  /*02b0*/  UIADD3 UR20, UR6, 0x5384540f, URZ ;  /* 0x5384540f06147890 */ /* 0x000fe2000fffe03f */
[----:B------:R-:W-:Y:S01]  /*02c0*/  LOP3.LUT R12, R9, UR8, R2, 0x96, !PT ;  /* 0x00000008090c7c12 */ /* 0x000fe2000f8e9602 */
[----:B------:R-:W-:Y:S01]  /*02d0*/  IMAD.WIDE.U32 R2, R3, -0x326172a9, RZ ;  /* 0xcd9e8d5703027825 */ /* 0x000fe200078e00ff */
[----:B------:R-:W-:Y:S02]  /*02e0*/  UIADD3 UR21, UR7, 0x1fd5c5a3, URZ ;  /* 0x1fd5c5a307157890 */ /* 0x000fe4000fffe03f */
[----:B------:R-:W-:Y:S01]  /*02f0*/  UIADD3 UR22, UR6, -0xe443238, URZ ;  /* 0xf1bbcdc806167890 */ /* 0x000fe2000fffe03f */
[----:B------:R-:W-:Y:S01]  /*0300*/  IMAD.WIDE.U32 R12, R12, -0x326172a9, RZ ;  /* 0xcd9e8d570c0c7825 */ /* 0x000fe200078e00ff */
[----:B------:R-:W-:Y:S01]  /*0310*/  LOP3.LUT R3, R3, UR9, R6, 0x96, !PT ;  /* 0x0000000903037c12 */ /* 0x000fe2000f8e9606 */
[----:B------:R-:W-:Y:S02]  /*0320*/  UIADD3 UR23, UR7, -0x24c28bd8, URZ ;  /* 0xdb3d742807177890 */ /* 0x000fe4000fffe03f */
[----:B------:R-:W-:Y:S01]  /*0330*/  UIADD3 UR24, UR6, -0x700cb87f, URZ ;  /* 0x8ff3478106187890 */ /* 0x000fe2000fffe03f */
[----:B------:R-:W-:Y:S01]  /*0340*/  LOP3.LUT R6, R13, UR10, R2, 0x96, !PT ;  /* 0x0000000a0d067c12 */ /* 0x000fe2000f8e9602 */
[----:B------:R-:W-:Y:S01]  /*0350*/  IMAD.WIDE.U32 R2, R3, -0x2daee0ad, RZ ;  /* 0xd2511f5303027825 */ /* 0x000fe200078e00ff */
[----:B0-----:R-:W-:-:S03]  /*0360*/  SHF.R.S32.HI R0, RZ, 0x1f, R5 ;  /* 0x0000001fff007819 */ /* 0x001fc60000011405 */
[----:B------:R-:W-:Y:S01]  /*0370*/  IMAD.WIDE.U32 R6, R6, -0x2daee0ad, RZ ;  /* 0xd2511f5306067825 */ /* 0x000fe200078e00ff */
[----:B------:R-:W-:Y:S02]  /*0380*/  LOP3.LUT R8, R3, UR11, R8, 0x96, !PT ;  /* 0x0000000b03087c12 */ /* 0x000fe4000f8e9608 */
[----:B------:R-:W-:Y:S02]  /*0390*/  LEA.HI R0, R0, R5, RZ, 0x2 ;  /* 0x0000000500007211 */ /* 0x000fe400078f10ff */
[----:B------:R-:W-:Y:S01]  /*03a0*/  LOP3.LUT R76, R7, UR12, R2, 0x96, !PT ;  /* 0x0000000c074c7c12 */ /* 0x000fe2000f8e9602 */
[----:B------:R-:W-:Y:S01]  /*03b0*/  IMAD.WIDE.U32 R8, R8, -0x326172a9, RZ ;  /* 0xcd9e8d5708087825 */ /* 0x000fe200078e00ff */
[----:B------:R-:W-:-:S03]  /*03c0*/  MOV R2, R232 ;  /* 0x000000e800027202 */ /* 0x000fc60000000f00 */
[----:B------:R-:W-:Y:S01]  /*03d0*/  IMAD.WIDE.U32 R76, R76, -0x326172a9, RZ ;  /* 0xcd9e8d574c4c7825 */ /* 0x000fe200078e00ff */
[----:B------:R-:W-:Y:S02]  /*03e0*/  LOP3.LUT R3, R2, 0x1f, RZ, 0x3c, !PT ;  /* 0x0000001f02037812 */ /* 0x000fe400078e3cff */
[----:B------:R-:W-:Y:S02]  /*03f0*/  LOP3.LUT R9, R9, UR13, R12, 0x96, !PT ;  /* 0x0000000d09097c12 */ /* 0x000fe4000f8e960c */
[----:B------:R-:W-:Y:S02]  /*0400*/  LEA.HI.SX32 R0, R0, R3, 0x1e ;  /* 0x0000000300007211 */ /* 0x000fe400078ff2ff */
[----:B------:R-:W-:Y:S01]  /*0410*/  LOP3.LUT R92, R77, UR14, R8, 0x96, !PT ;  /* 0x0000000e4d5c7c12 */ /* 0x000fe2000f8e9608 */
[----:B------:R-:W-:Y:S01]  /*0420*/  IMAD.WIDE.U32 R8, R9, -0x2daee0ad, RZ ;  /* 0xd2511f5309087825 */ /* 0x000fe200078e00ff */
[C---:B------:R-:W-:Y:S02]  /*0430*/  LOP3.LUT P2, RZ, R0.reuse, 0xffffffe0, RZ, 0xc0, !PT ;  /* 0xffffffe000ff7812 */ /* 0x040fe4000784c0ff */
[----:B------:R-:W-:Y:S01]  /*0440*/  ISETP.GE.U32.AND P5, PT, R0, 0x40, PT ;  /* 0x000000400000780c */ /* 0x000fe20003fa6070 */
[----:B------:R-:W-:Y:S01]  /*0450*/  IMAD.WIDE.U32 R92, R92, -0x2daee0ad, RZ ;  /* 0xd2511f535c5c7825 */ /* 0x000fe200078e00ff */
[----:B------:R-:W-:-:S02]  /*0460*/  ISETP.GE.U32.AND P4, PT, R0, 0x60, PT ;  /* 0x000000600000780c */ /* 0x000fc40003f86070 */
[----:B------:R-:W-:Y:S02]  /*0470*/  ISETP.GE.U32.AND P3, PT, R0, 0x80, PT ;  /* 0x000000800000780c */ /* 0x000fe40003f66070 */
[----:B------:R-:W-:Y:S02]  /*0480*/  LOP3.LUT R3, R9, UR15, R6, 0x96, !PT ;  /* 0x0000000f09037c12 */ /* 0x000fe4000f8e9606 */
[----:B------:R-:W-:-:S03]  /*0490*/  LOP3.LUT R108, R93, UR17, R8, 0x96, !PT ;  /* 0x000000115d6c7c12 */ /* 0x000fc6000f8e9608 */
[----:B------:R-:W-:-:S04]  /*04a0*/  @P2 LOP3.LUT R233, R233, 0x10, RZ, 0xfc, !PT ;  /* 0x00000010e9e92812 */ /* 0x000fc800078efcff */
[----:B------:R-:W-:-:S04]  /*04b0*/  LOP3.LUT R233, R233, 0xffffdfff, RZ, 0xc0, !PT ;  /* 0xffffdfffe9e97812 */ /* 0x000fc800078ec0ff */
[----:B------:R-:W-:-:S04]  /*04c0*/  @P5 LOP3.LUT R233, R233, 0x2000, RZ, 0xfc, !PT ;  /* 0x00002000e9e95812 */ /* 0x000fc800078efcff */
[----:B------:R-:W-:-:S04]  /*04d0*/  LOP3.LUT R233, R233, 0xffffefff, RZ, 0xc0, !PT ;  /* 0xffffefffe9e97812 */ /* 0x000fc800078ec0ff */
[----:B------:R-:W-:-:S04]  /*04e0*/  @P4 LOP3.LUT R233, R233, 0x1000, RZ, 0xfc, !PT ;  /* 0x00001000e9e94812 */ /* 0x000fc800078efcff */
[----:B------:R-:W-:-:S04]  /*04f0*/  LOP3.LUT R233, R233, 0xfffff7ff, RZ, 0xc0, !PT ;  /* 0xfffff7ffe9e97812 */ /* 0x000fc800078ec0ff */
[----:B------:R-:W-:Y:S01]  /*0500*/  @P3 LOP3.LUT R233, R233, 0x800, RZ, 0xfc, !PT ;  /* 0x00000800e9e93812 */ /* 0x000fe200078efcff */
        /* <DEDUP_REMOVED lines=13> */
[----:B------:R-:W-:-:S03]  /*05e0*/  CS2R R16, SRZ ;  /* 0x0000000000107805 */ /* 0x000fc6000001ff00 */
        /* <DEDUP_REMOVED lines=8> */
[----:B------:R-:W5:Y:S03]  /*0670*/  LDG.E.128 R20, desc[UR4][R20.64] ;  /* 0x0000000414147981 */ /* 0x000f66000c1e1d00 */
[----:B------:R-:W-:Y:S01]  /*0680*/  @P1 IADD3.X R9, R5, UR29, RZ, P2, !PT ;  /* 0x0000001d05091c10 */ /* 0x000fe200097fe4ff */
[----:B------:R-:W5:Y:S04]  /*0690*/  LDG.E.128 R24, desc[UR4][R24.64] ;  /* 0x0000000418187981 */ /* 0x000f68000c1e1d00 */
[----:B------:R0:W5:Y:S01]  /*06a0*/  @P1 LDG.E.128 R16, desc[UR4][R8.64] ;  /* 0x0000000408101981 */ /* 0x000162000c1e1d00 */
[----:B------:R-:W-:-:S07]  /*06b0*/  LOP3.LUT R2, R2, 0x20, RZ, 0xfc, !PT ;  /* 0x0000002002027812 */ /* 0x000fce00078efcff */
.L_x_30847:
[----:B------:R-:W-:Y:S05]  /*06c0*/  BSYNC B0 ;  /* 0x0000000000007941 */ /* 0x000fea0003800000 */
.L_x_30846:
        /* <DEDUP_REMOVED lines=27> */
[----:B------:R-:W-:-:S07]  /*0880*/  VIADD R2, R2, 0x20 ;  /* 0x0000002002027836 */ /* 0x000fce0000000000 */
.L_x_30849:
[----:B------:R-:W-:Y:S05]  /*0890*/  BSYNC B0 ;  /* 0x0000000000007941 */ /* 0x000fea0003800000 */
.L_x_30848:
[----:B------:R-:W-:Y:S04]  /*08a0*/  BSSY B0, `(.L_x_30850) ;  /* 0x000001c000007945 */ /* 0x000fe80003800000 */
[----:B------:R-:W-:Y:S05]  /*08b0*/  @!P4 BRA `(.L_x_30851) ;  /* 0x000000000068c947 */ /* 0x000fea0003800000 */
[----:B------:R-:W-:Y:S01]  /*08c0*/  ULDC.64 UR26, c[0x0][0x2c8] ;  /* 0x0000b200001a7ab9 */ /* 0x000fe20000000a00 */
[----:B------:R-:W2:Y:S01]  /*08d0*/  LDC.64 R52, c[0x0][0x260] ;  /* 0x00009800ff347b82 */ /* 0x000ea20000000a00 */
[----:B------:R-:W-:Y:S01]  /*08e0*/  ISETP.NE.U32.AND P0, PT, RZ, UR26, PT ;  /* 0x0000001aff007c0c */ /* 0x000fe2000bf05070 */
[----:B------:R-:W-:Y:S01]  /*08f0*/  ULDC.64 UR28, c[0x0][0x2d0] ;  /* 0x0000b400001c7ab9 */ /* 0x000fe20000000a00 */
[----:B01----:R-:W-:Y:S02]  /*0900*/  SHF.L.U32 R8, R2, 0x4, RZ ;  /* 0x0000000402087819 */ /* 0x003fe400000006ff */
[----:B------:R-:W-:Y:S02]  /*0910*/  CS2R R46, SRZ ;  /* 0x00000000002e7805 */ /* 0x000fe4000001ff00 */
[----:B------:R-:W-:Y:S02]  /*0920*/  ISETP.NE.AND.EX P0, PT, RZ, UR27, PT, P0 ;  /* 0x0000001bff007c0c */ /* 0x000fe4000bf05300 */
[----:B------:R-:W-:-:S02]  /*0930*/  CS2R R44, SRZ ;  /* 0x00000000002c7805 */ /* 0x000fc4000001ff00 */
[----:B------:R-:W-:Y:S02]  /*0940*/  ISETP.NE.U32.AND P1, PT, RZ, UR28, PT ;  /* 0x0000001cff007c0c */ /* 0x000fe4000bf25070 */
[----:B------:R-:W-:Y:S02]  /*0950*/  CS2R R50, SRZ ;  /* 0x0000000000327805 */ /* 0x000fe4000001ff00 */
[C---:B------:R-:W-:Y:S02]  /*0960*/  SHF.L.U64.HI R5, R2.reuse, 0x4, RZ ;  /* 0x0000000402057819 */ /* 0x040fe400000102ff */
[----:B------:R-:W-:Y:S02]  /*0970*/  CS2R R48, SRZ ;  /* 0x0000000000307805 */ /* 0x000fe4000001ff00 */
[----:B------:R-:W-:Y:S02]  /*0980*/  ISETP.NE.AND.EX P1, PT, RZ, UR29, PT, P1 ;  /* 0x0000001dff007c0c */ /* 0x000fe4000bf25310 */
        /* <DEDUP_REMOVED lines=13> */
.L_x_30851:
[----:B------:R-:W-:Y:S05]  /*0a60*/  BSYNC B0 ;  /* 0x0000000000007941 */ /* 0x000fea0003800000 */
.L_x_30850:
        /* <DEDUP_REMOVED lines=28> */
.L_x_30853:
[----:B------:R-:W-:Y:S05]  /*0c30*/  BSYNC B0 ;  /* 0x0000000000007941 */ /* 0x000fea0003800000 */
.L_x_30852:
[----:B------:R-:W-:Y:S01]  /*0c40*/  ISETP.GE.U32.AND P0, PT, R0, 0xa0, PT ;  /* 0x000000a00000780c */ /* 0x000fe20003f06070 */
[----:B0123--:R-:W-:Y:S01]  /*0c50*/  IMAD.WIDE.U32 R6, R3, -0x326172a9, RZ ;  /* 0xcd9e8d5703067825 */ /* 0x00ffe200078e00ff */
        /* <DEDUP_REMOVED lines=24> */
[----:B------:R-:W-:Y:S02]  /*0de0*/  CS2R R82, SRZ ;  /* 0x0000000000527805 */ /* 0x000fe4000001ff00 */
[----:B------:R-:W-:Y:S01]  /*0df0*/  CS2R R80, SRZ ;  /* 0x0000000000507805 */ /* 0x000fe2000001ff00 */
[----:B0-----:R-:W-:Y:S01]  /*0e00*/  IMAD.WIDE.U32 R84, R2, 0x10, R84 ;  /* 0x0000001002547825 */ /* 0x001fe200078e0054 */
[----:B------:R-:W5:Y:S01]  /*0e10*/  LDG.E.128 R88, desc[UR4][R88.64] ;  /* 0x0000000458587981 */ /* 0x000f62000c1e1d00 */
[----:B------:R-:W-:-:S04]  /*0e20*/  @P1 IADD3 R8, P0, R8, UR28, RZ ;  /* 0x0000001c08081c10 */ /* 0x000fc8000ff1e0ff */
[----:B------:R-:W5:Y:S01]  /*0e30*/  LDG.E.128 R84, desc[UR4][R84.64] ;  /* 0x0000000454547981 */ /* 0x000f62000c1e1d00 */
[----:B------:R-:W-:-:S05]  /*0e40*/  @P1 IADD3.X R9, R9, UR29, RZ, P0, !PT ;  /* 0x0000001d09091c10 */ /* 0x000fca00087fe4ff */
[----:B------:R1:W5:Y:S01]  /*0e50*/  @P1 LDG.E.128 R80, desc[UR4][R8.64] ;  /* 0x0000000408501981 */ /* 0x000362000c1e1d00 */
[----:B------:R-:W-:-:S07]  /*0e60*/  VIADD R2, R2, 0x20 ;  /* 0x0000002002027836 */ /* 0x000fce0000000000 */
.L_x_30855:
[----:B------:R-:W-:Y:S05]  /*0e70*/  BSYNC B0 ;  /* 0x0000000000007941 */ /* 0x000fea0003800000 */
.L_x_30854:
[----:B------:R-:W-:Y:S01]  /*0e80*/  ISETP.GE.U32.AND P0, PT, R0, 0xc0, PT ;  /* 0x000000c00000780c */ /* 0x000fe20003f06070 */
[----:B-1----:R-:W-:Y:S01]  /*0e90*/  IMAD.WIDE.U32 R8, R3, -0x2daee0ad, RZ ;  /* 0xd2511f5303087825 */ /* 0x002fe200078e00ff */
        /* <DEDUP_REMOVED lines=14> */
[----:B------:R-:W-:Y:S02]  /*0f80*/  IADD3 R104, P0, R110, UR26, RZ ;  /* 0x0000001a6e687c10 */ /* 0x000fe4000ff1e0ff */
[----:B------:R-:W-:Y:S02]  /*0f90*/  CS2R R94, SRZ ;  /* 0x00000000005e7805 */ /* 0x000fe4000001ff00 */
        /* <DEDUP_REMOVED lines=18> */
[----:B------:R-:W-:-:S07]  /*10c0*/  VIADD R2, R2, 0x20 ;  /* 0x0000002002027836 */ /* 0x000fce0000000000 */
.L_x_30857:
[----:B------:R-:W-:Y:S05]  /*10d0*/  BSYNC B0 ;  /* 0x0000000000007941 */ /* 0x000fea0003800000 */
.L_x_30856:
[----:B------:R-:W-:Y:S01]  /*10e0*/  ISETP.GE.U32.AND P0, PT, R0, 0xe0, PT ;  /* 0x000000e00000780c */ /* 0x000fe20003f06070 */
[----:B0-----:R-:W-:Y:S01]  /*10f0*/  IMAD.WIDE.U32 R8, R3, -0x326172a9, RZ ;  /* 0xcd9e8d5703087825 */ /* 0x001fe200078e00ff */
        /* <DEDUP_REMOVED lines=11> */
[----:B------:R-:W0:Y:S01]  /*11b0*/  LDC.64 R116, c[0x0][0x260] ;  /* 0x00009800ff747b82 */ /* 0x000e220000000a00 */
[----:B------:R-:W-:Y:S02]  /*11c0*/  CS2R R110, SRZ ;  /* 0x00000000006e7805 */ /* 0x000fe4000001ff00 */
[----:B------:R-:W-:Y:S02]  /*11d0*/  IADD3 R120, P0, R124, UR26, RZ ;  /* 0x0000001a7c787c10 */ /* 0x000fe4000ff1e0ff */
[----:B------:R-:W-:Y:S02]  /*11e0*/  CS2R R108, SRZ ;  /* 0x00000000006c7805 */ /* 0x000fe4000001ff00 */
[----:B------:R-:W-:Y:S01]  /*11f0*/  IADD3.X R121, R3, UR27, RZ, P0, !PT ;  /* 0x0000001b03797c10 */ /* 0x000fe200087fe4ff */
[----:B------:R-:W-:-:S02]  /*1200*/  ULDC.64 UR26, c[0x0][0x2d0] ;  /* 0x0000b400001a7ab9 */ /* 0x000fc40000000a00 */
[----:B------:R-:W-:Y:S02]  /*1210*/  ISETP.NE.U32.AND P0, PT, RZ, UR26, PT ;  /* 0x0000001aff007c0c */ /* 0x000fe4000bf05070 */
[----:B------:R-:W-:Y:S02]  /*1220*/  CS2R R114, SRZ ;  /* 0x0000000000727805 */ /* 0x000fe4000001ff00 */
[----:B------:R-:W-:Y:S01]  /*1230*/  CS2R R112, SRZ ;  /* 0x0000000000707805 */ /* 0x000fe2000001ff00 */
[----:B------:R-:W5:Y:S01]  /*1240*/  LDG.E.128 R120, desc[UR4][R120.64] ;  /* 0x0000000478787981 */ /* 0x000f62000c1e1d00 */
[----:B------:R-:W-:-:S13]  /*1250*/  ISETP.NE.AND.EX P0, PT, RZ, UR27, PT, P0 ;  /* 0x0000001bff007c0c */ /* 0x000fda000bf05300 */
[----:B------:R-:W-:-:S04]  /*1260*/  @P0 IADD3 R124, P1, R124, UR26, RZ ;  /* 0x0000001a7c7c0c10 */ /* 0x000fc8000ff3e0ff */
[----:B------:R-:W-:Y:S01]  /*1270*/  @P0 IADD3.X R125, R3, UR27, RZ, P1, !PT ;  /* 0x0000001b037d0c10 */ /* 0x000fe20008ffe4ff */
[----:B------:R-:W-:Y:S02]  /*1280*/  ULDC.64 UR26, c[0x0][0x2c8] ;  /* 0x0000b200001a7ab9 */ /* 0x000fe40000000a00 */
[----:B------:R-:W-:Y:S01]  /*1290*/  ISETP.NE.U32.AND P1, PT, RZ, UR26, PT ;  /* 0x0000001aff007c0c */ /* 0x000fe2000bf25070 */
[----:B0-----:R-:W-:Y:S01]  /*12a0*/  IMAD.WIDE.U32 R116, R2, 0x10, R116 ;  /* 0x0000001002747825 */ /* 0x001fe200078e0074 */
[----:B------:R0:W5:Y:S02]  /*12b0*/  @P0 LDG.E.128 R112, desc[UR4][R124.64] ;  /* 0x000000047c700981 */ /* 0x000164000c1e1d00 */
[----:B------:R-:W-:-:S03]  /*12c0*/  ISETP.NE.AND.EX P1, PT, RZ, UR27, PT, P1 ;  /* 0x0000001bff007c0c */ /* 0x000fc6000bf25310 */
[----:B------:R-:W5:Y:S10]  /*12d0*/  LDG.E.128 R116, desc[UR4][R116.64] ;  /* 0x0000000474747981 */ /* 0x000f74000c1e1d00 */
[----:B------:R-:W-:-:S04]  /*12e0*/  @P1 LEA R8, P2, R2, UR26, 0x4 ;  /* 0x0000001a02081c11 */ /* 0x000fc8000f8420ff */
[----:B------:R-:W-:-:S05]  /*12f0*/  @P1 LEA.HI.X R9, R2, UR27, RZ, 0x4, P2 ;  /* 0x0000001b02091c11 */ /* 0x000fca00090f24ff */
[----:B------:R0:W5:Y:S01]  /*1300*/  @P1 LDG.E.128 R108, desc[UR4][R8.64] ;  /* 0x00000004086c1981 */ /* 0x000162000c1e1d00 */
[----:B------:R-:W-:-:S07]  /*1310*/  VIADD R2, R2, 0x20 ;  /* 0x0000002002027836 */ /* 0x000fce0000000000 */
.L_x_30859:
[----:B------:R-:W-:Y:S05]  /*1320*/  BSYNC B0 ;  /* 0x0000000000007941 */ /* 0x000fea0003800000 */
.L_x_30858:
[----:B------:R-:W-:Y:S01]  /*1330*/  ISETP.GE.U32.AND P0, PT, R0, 0x100, PT ;  /* 0x000001000000780c */ /* 0x000fe20003f06070 */
[----:B------:R-:W-:Y:S01]  /*1340*/  BSSY B0, `(.L_x_30860) ;  /* 0x000001e000007945 */ /* 0x000fe20003800000 */
[----:B------:R-:W-:-:S11]  /*1350*/  LOP3.LUT R233, R233, 0xffffff7f, RZ, 0xc0, !PT ;  /* 0xffffff7fe9e97812 */ /* 0x000fd600078ec0ff */
[----:B------:R-:W-:Y:S01]  /*1360*/  @P0 LOP3.LUT R233, R233, 0x80, RZ, 0xfc, !PT ;  /* 0x00000080e9e90812 */ /* 0x000fe200078efcff */
[----:B------:R-:W-:Y:S06]  /*1370*/  @!P0 BRA `(.L_x_30861) ;  /* 0x0000000000688947 */ /* 0x000fec0003800000 */
[C---:B------:R-:W-:Y:S01]  /*1380*/  IMAD.SHL.U32 R140, R2.reuse, 0x10, RZ ;  /* 0x00000010028c7824 */ /* 0x040fe200078e00ff */
[----:B------:R-:W-:Y:S01]  /*1390*/  ULDC.64 UR26, c[0x0][0x268] ;  /* 0x00009a00001a7ab9 */ /* 0x000fe20000000a00 */
[----:B------:R-:W-:Y:S01]  /*13a0*/  SHF.L.U64.HI R3, R2, 0x4, RZ ;  /* 0x0000000402037819 */ /* 0x000fe200000102ff */
[----:B------:R-:W1:Y:S01]  /*13b0*/  LDC.64 R132, c[0x0][0x260] ;  /* 0x00009800ff847b82 */ /* 0x000e620000000a00 */
[----:B------:R-:W-:Y:S02]  /*13c0*/  CS2R R126, SRZ ;  /* 0x00000000007e7805 */ /* 0x000fe4000001ff00 */
[----:B------:R-:W-:Y:S02]  /*13d0*/  IADD3 R136, P0, R140, UR26, RZ ;  /* 0x0000001a8c887c10 */ /* 0x000fe4000ff1e0ff */
[----:B0-----:R-:W-:Y:S02]  /*13e0*/  CS2R R124, SRZ ;  /* 0x00000000007c7805 */ /* 0x001fe4000001ff00 */
        /* <DEDUP_REMOVED lines=11> */
[----:B-1----:R-:W-:Y:S01]  /*14a0*/  IMAD.WIDE.U32 R132, R2, 0x10, R132 ;  /* 0x0000001002847825 */ /* 0x002fe200078e0084 */
[----:B------:R1:W5:Y:S02]  /*14b0*/  @P0 LDG.E.128 R128, desc[UR4][R140.64] ;  /* 0x000000048c800981 */ /* 0x000364000c1e1d00 */
[----:B------:R-:W-:-:S03]  /*14c0*/  ISETP.NE.AND.EX P1, PT, RZ, UR27, PT, P1 ;  /* 0x0000001bff007c0c */ /* 0x000fc6000bf25310 */
[----:B------:R-:W5:Y:S10]  /*14d0*/  LDG.E.128 R132, desc[UR4][R132.64] ;  /* 0x0000000484847981 */ /* 0x000f74000c1e1d00 */
[----:B------:R-:W-:-:S04]  /*14e0*/  @P1 LEA R8, P2, R2, UR26, 0x4 ;  /* 0x0000001a02081c11 */ /* 0x000fc8000f8420ff */
[----:B------:R-:W-:-:S05]  /*14f0*/  @P1 LEA.HI.X R9, R2, UR27, RZ, 0x4, P2 ;  /* 0x0000001b02091c11 */ /* 0x000fca00090f24ff */
[----:B------:R1:W5:Y:S01]  /*1500*/  @P1 LDG.E.128 R124, desc[UR4][R8.64] ;  /* 0x00000004087c1981 */ /* 0x000362000c1e1d00 */
[----:B------:R-:W-:-:S07]  /*1510*/  IADD3 R2, R2, 0x20, RZ ;  /* 0x0000002002027810 */ /* 0x000fce0007ffe0ff */
.L_x_30861:
[----:B------:R-:W-:Y:S05]  /*1520*/  BSYNC B0 ;  /* 0x0000000000007941 */ /* 0x000fea0003800000 */
.L_x_30860:
        /* <DEDUP_REMOVED lines=8> */
[----:B01----:R-:W-:Y:S01]  /*15b0*/  SHF.L.U64.HI R8, R2, 0x4, RZ ;  /* 0x0000000402087819 */ /* 0x003fe200000102ff */
        /* <DEDUP_REMOVED lines=23> */
.L_x_30863:
[----:B------:R-:W-:Y:S05]  /*1730*/  BSYNC B0 ;  /* 0x0000000000007941 */ /* 0x000fea0003800000 */
.L_x_30862:
[----:B------:R-:W-:Y:S01]  /*1740*/  ISETP.GE.U32.AND P0, PT, R0, 0x140, PT ;  /* 0x000001400000780c */ /* 0x000fe20003f06070 */
[----:B------:R-:W-:Y:S01]  /*1750*/  BSSY B0, `(.L_x_30864) ;  /* 0x000001d000007945 */ /* 0x000fe20003800000 */
[----:B------:R-:W-:-:S11]  /*1760*/  LOP3.LUT R233, R233, 0xffffffdf, RZ, 0xc0, !PT ;  /* 0xffffffdfe9e97812 */ /* 0x000fd600078ec0ff */
[----:B------:R-:W-:Y:S01]  /*1770*/  @P0 LOP3.LUT R233, R233, 0x20, RZ, 0xfc, !PT ;  /* 0x00000020e9e90812 */ /* 0x000fe200078efcff */
[----:B------:R-:W-:Y:S06]  /*1780*/  @!P0 BRA `(.L_x_30865) ;  /* 0x0000000000648947 */ /* 0x000fec0003800000 */
[----:B------:R-:W-:Y:S01]  /*1790*/  IMAD.SHL.U32 R172, R2, 0x10, RZ ;  /* 0x0000001002ac7824 */ /* 0x000fe200078e00ff */
[----:B------:R-:W-:Y:S01]  /*17a0*/  ULDC.64 UR26, c[0x0][0x268] ;  /* 0x00009a00001a7ab9 */ /* 0x000fe20000000a00 */
[----:B012---:R-:W-:Y:S01]  /*17b0*/  SHF.R.U32.HI R8, RZ, 0x1c, R2 ;  /* 0x0000001cff087819 */ /* 0x007fe20000011602 */
        /* <DEDUP_REMOVED lines=21> */
[----:B------:R3:W5:Y:S04]  /*1910*/  @P1 LDG.E.128 R156, desc[UR4][R8.64] ;  /* 0x00000004089c1981 */ /* 0x000768000c1e1d00 */
.L_x_30865:
[----:B------:R-:W-:Y:S05]  /*1920*/  BSYNC B0 ;  /* 0x0000000000007941 */ /* 0x000fea0003800000 */
.L_x_30864:
        /* <DEDUP_REMOVED lines=17> */
[----:B------:R-:W-:Y:S01]  /*1a40*/  HFMA2.MMA R5, -RZ, RZ, 0, 0 ;  /* 0x00000000ff057435 */ /* 0x000fe200000001ff */
[----:B------:R-:W-:Y:S01]  /*1a50*/  IMAD R10, R10, -0x2daee0ad, RZ ;  /* 0xd2511f530a0a7824 */ /* 0x000fe200078e02ff */
[----:B------:R-:W-:Y:S01]  /*1a60*/  ULDC.64 UR28, c[0x0][0x230] ;  /* 0x00008c00001c7ab9 */ /* 0x000fe20000000a00 */
[----:B------:R-:W-:Y:S01]  /*1a70*/  ULDC.64 UR30, c[0x0][0x238] ;  /* 0x00008e00001e7ab9 */ /* 0x000fe20000000a00 */
[----:B------:R-:W-:Y:S01]  /*1a80*/  ULDC.64 UR32, c[0x0][0x240] ;  /* 0x0000900000207ab9 */ /* 0x000fe20000000a00 */
[----:B------:R-:W-:-:S06]  /*1a90*/  ULDC.64 UR34, c[0x0][0x248] ;  /* 0x0000920000227ab9 */ /* 0x000fcc0000000a00 */
.L_x_31557:
        /* <DEDUP_REMOVED lines=8> */
[----:B------:R-:W4:Y:S01]  /*1b20*/  LDC.64 R222, c[0x0][0x228] ;  /* 0x00008a00ffde7b82 */ /* 0x000f220000000a00 */
[----:B------:R-:W-:-:S04]  /*1b30*/  ISETP.NE.U32.AND P0, PT, RZ, UR28, PT ;  /* 0x0000001cff007c0c */ /* 0x000fc8000bf05070 */
[----:B------:R-:W-:-:S03]  /*1b40*/  ISETP.NE.AND.EX P0, PT, RZ, UR29, PT, P0 ;  /* 0x0000001dff007c0c */ /* 0x000fc6000bf05300 */
[----:B------:R-:W0:Y:S10]  /*1b50*/  LDC.64 R180, c[0x0][0x220] ;  /* 0x00008800ffb47b82 */ /* 0x000e340000000a00 */
[----:B------:R-:W-:-:S04]  /*1b60*/  @P0 LEA R220, P1, R234, UR28, 0x4 ;  /* 0x0000001ceadc0c11 */ /* 0x000fc8000f8220ff */
[----:B------:R-:W-:Y:S02]  /*1b70*/  @P0 LEA.HI.X R221, R234, UR29, RZ, 0x4, P1 ;  /* 0x0000001deadd0c11 */ /* 0x000fe400088f24ff */
[----:B----4-:R-:W-:-:S03]  /*1b80*/  ISETP.NE.U32.AND P1, PT, R222, RZ, PT ;  /* 0x000000ffde00720c */ /* 0x010fc60003f25070 */
[----:B---3--:R3:W5:Y:S01]  /*1b90*/  @P0 LDG.E.128 R172, desc[UR4][R220.64] ;  /* 0x00000004dcac0981 */ /* 0x008762000c1e1d00 */
        /* <DEDUP_REMOVED lines=9> */
[----:B---3--:R-:W-:Y:S05]  /*1c30*/  @!P2 BRA `(.L_x_30870) ;  /* 0x000000000020a947 */ /* 0x008fea0003800000 */
        /* <DEDUP_REMOVED lines=8> */
.L_x_30870:
[----:B------:R-:W-:-:S07]  /*1cc0*/  IMAD.MOV.U32 R224, RZ, RZ, R228 ;  /* 0x000000ffffe07224 */ /* 0x000fce00078e00e4 */
.L_x_30871:
[----:B------:R-:W-:Y:S05]  /*1cd0*/  BSYNC B2 ;  /* 0x0000000000027941 */ /* 0x000fea0003800000 */
.L_x_30869:
        /* <DEDUP_REMOVED lines=16> */
.L_x_30875:
[----:B------:R-:W-:Y:S05]  /*1de0*/  BSYNC B3 ;  /* 0x0000000000037941 */ /* 0x000fea0003800000 */
.L_x_30874:
        /* <DEDUP_REMOVED lines=44> */
.L_x_30873:
[----:B------:R-:W-:Y:S05]  /*20b0*/  BSYNC B2 ;  /* 0x0000000000027941 */ /* 0x000fea0003800000 */
.L_x_30872:
[----:B------:R-:W0:Y:S01]  /*20c0*/  LDC R221, c[0x0][0x294] ;  /* 0x0000a500ffdd7b82 */ /* 0x000e220000000800 */
[----:B------:R-:W-:Y:S01]  /*20d0*/  I2FP.F32.U32 R3, R224 ;  /* 0x000000e000037245 */ /* 0x000fe20000201000 */
[----:B------:R-:W-:Y:S01]  /*20e0*/  IMAD.MOV.U32 R224, RZ, RZ, 0x2f800000 ;  /* 0x2f800000ffe07424 */ /* 0x000fe200078e00ff */
[----:B------:R-:W-:Y:S02]  /*20f0*/  ISETP.NE.U32.AND P2, PT, R222, RZ, PT ;  /* 0x000000ffde00720c */ /* 0x000fe40003f45070 */
[----:B------:R-:W-:Y:S01]  /*2100*/  LOP3.LUT R233, R233, 0xfffffffe, RZ, 0xc0, !PT ;  /* 0xfffffffee9e97812 */ /* 0x000fe200078ec0ff */
[----:B------:R-:W-:Y:S01]  /*2110*/  FFMA.FTZ R236, R3, R224, 1.1641532182693481445e-10 ;  /* 0x2f00000003ec7423 */ /* 0x000fe200000100e0 */
[----:B------:R-:W-:Y:S01]  /*2120*/  ISETP.NE.AND.EX P2, PT, R223, RZ, PT, P2 ;  /* 0x000000ffdf00720c */ /* 0x000fe20003f45320 */
[----:B------:R-:W3:Y:S03]  /*2130*/  LDC R220, c[0x0][0x298] ;  /* 0x0000a600ffdc7b82 */ /* 0x000ee60000000800 */
[----:B0-----:R-:W-:Y:S01]  /*2140*/  FSETP.GTU.FTZ.AND P3, PT, R236, R221, PT ;  /* 0x000000ddec00720b */ /* 0x001fe20003f7c000 */
[----:B---3-5:R-:W-:-:S12]  /*2150*/  FMUL.FTZ R180, R180, R220 ;  /* 0x000000dcb4b47220 */ /* 0x028fd80000410000 */
        /* <DEDUP_REMOVED lines=8> */
.L_x_30876:
        /* <DEDUP_REMOVED lines=10> */
[----:B------:R-:W-:Y:S01]  /*2280*/  IMAD.MOV.U32 R6, RZ, RZ, R10 ;  /* 0x000000ffff067224 */ /* 0x000fe200078e000a */
[----:B------:R-:W-:Y:S06]  /*2290*/  BRA `(.L_x_30880) ;  /* 0x0000000000047947 */ /* 0x000fec0003800000 */
.L_x_30879:
[----:B------:R-:W-:-:S07]  /*22a0*/  MOV R6, R228 ;  /* 0x000000e400067202 */ /* 0x000fce0000000f00 */
.L_x_30880:
[----:B------:R-:W-:Y:S05]  /*22b0*/  BSYNC B2 ;  /* 0x0000000000027941 */ /* 0x000fea0003800000 */
.L_x_30878:
        /* <DEDUP_REMOVED lines=10> */
[----:B------:R-:W-:Y:S01]  /*2360*/  @!P3 VIADD R230, R230, 0x1 ;  /* 0x00000001e6e6b836 */ /* 0x000fe20000000000 */
[----:B------:R-:W-:Y:S01]  /*2370*/  @!P3 IADD3 R2, R5, 0x1, RZ ;  /* 0x000000010502b810 */ /* 0x000fe20007ffe0ff */
[----:B------:R-:W-:-:S03]  /*2380*/  @!P3 IMAD.MOV.U32 R11, RZ, RZ, RZ ;  /* 0x000000ffff0bb224 */ /* 0x000fc600078e00ff */
[----:B------:R-:W-:-:S13]  /*2390*/  ISETP.NE.AND P4, PT, R230, RZ, !P3 ;  /* 0x000000ffe600720c */ /* 0x000fda0005f85270 */
[----:B------:R-:W-:-:S04]  /*23a0*/  @P4 IMAD.MOV R2, RZ, RZ, R5 ;  /* 0x000000ffff024224 */ /* 0x000fc800078e0205 */
[----:B------:R-:W-:-:S07]  /*23b0*/  @!P3 IMAD.MOV.U32 R5, RZ, RZ, R2 ;  /* 0x000000ffff05b224 */ /* 0x000fce00078e0002 */
.L_x_30884:
[----:B------:R-:W-:Y:S05]  /*23c0*/  BSYNC B3 ;  /* 0x0000000000037941 */ /* 0x000fea0003800000 */
.L_x_30883:
        /* <DEDUP_REMOVED lines=44> */
.L_x_30882:
[----:B------:R-:W-:Y:S05]  /*2690*/  BSYNC B2 ;  /* 0x0000000000027941 */ /* 0x000fea0003800000 */
.L_x_30881:
        /* <DEDUP_REMOVED lines=8> */
.L_x_30877:
        /* <DEDUP_REMOVED lines=12> */
.L_x_30886:
[----:B------:R-:W-:-:S07]  /*27e0*/  IMAD.MOV.U32 R225, RZ, RZ, R228 ;  /* 0x000000ffffe17224 */ /* 0x000fce00078e00e4 */
.L_x_30887:
[----:B------:R-:W-:Y:S05]  /*27f0*/  BSYNC B2 ;  /* 0x0000000000027941 */ /* 0x000fea0003800000 */
.L_x_30885:
        /* <DEDUP_REMOVED lines=10> */
[----:B------:R-:W-:Y:S02]  /*28a0*/  @!P3 VIADD R230, R230, 0x1 ;  /* 0x00000001e6e6b836 */ /* 0x000fe40000000000 */
[----:B------:R-:W-:Y:S02]  /*28b0*/  @!P3 VIADD R2, R5, 0x1 ;  /* 0x000000010502b836 */ /* 0x000fe40000000000 */
[----:B------:R-:W-:Y:S01]  /*28c0*/  @!P3 IMAD.MOV.U32 R11, RZ, RZ, RZ ;  /* 0x000000ffff0bb224 */ /* 0x000fe200078e00ff */
[----:B------:R-:W-:-:S13]  /*28d0*/  ISETP.NE.AND P4, PT, R230, RZ, !P3 ;  /* 0x000000ffe600720c */ /* 0x000fda0005f85270 */
[----:B------:R-:W-:-:S05]  /*28e0*/  @P4 IADD3 R2, R5, RZ, RZ ;  /* 0x000000ff05024210 */ /* 0x000fca0007ffe0ff */
[----:B------:R-:W-:-:S07]  /*28f0*/  @!P3 IMAD.MOV.U32 R5, RZ, RZ, R2 ;  /* 0x000000ffff05b224 */ /* 0x000fce00078e0002 */
.L_x_30891:
[----:B------:R-:W-:Y:S05]  /*2900*/  BSYNC B3 ;  /* 0x0000000000037941 */ /* 0x000fea0003800000 */
.L_x_30890:
        /* <DEDUP_REMOVED lines=44> */
.L_x_30889:
[----:B------:R-:W-:Y:S05]  /*2bd0*/  BSYNC B2 ;  /* 0x0000000000027941 */ /* 0x000fea0003800000 */
.L_x_30888:
        /* <DEDUP_REMOVED lines=11> */
.L_x_30892:
        /* <DEDUP_REMOVED lines=12> */
.L_x_30895:
[----:B------:R-:W-:-:S07]  /*2d50*/  MOV R7, R228 ;  /* 0x000000e400077202 */ /* 0x000fce0000000f00 */
.L_x_30896:
[----:B------:R-:W-:Y:S05]  /*2d60*/  BSYNC B2 ;  /* 0x0000000000027941 */ /* 0x000fea0003800000 */
.L_x_30894:
        /* <DEDUP_REMOVED lines=16> */
.L_x_30900:
[----:B------:R-:W-:Y:S05]  /*2e70*/  BSYNC B3 ;  /* 0x0000000000037941 */ /* 0x000fea0003800000 */
.L_x_30899:
        /* <DEDUP_REMOVED lines=44> */
.L_x_30898:
[----:B------:R-:W-:Y:S05]  /*3140*/  BSYNC B2 ;  /* 0x0000000000027941 */ /* 0x000fea0003800000 */
.L_x_30897:
        /* <DEDUP_REMOVED lines=8> */
.L_x_30893:
        /* <DEDUP_REMOVED lines=12> */
.L_x_30902:
[----:B------:R-:W-:-:S07]  /*3290*/  IMAD.MOV.U32 R225, RZ, RZ, R228 ;  /* 0x000000ffffe17224 */ /* 0x000fce00078e00e4 */
.L_x_30903:
[----:B------:R-:W-:Y:S05]  /*32a0*/  BSYNC B2 ;  /* 0x0000000000027941 */ /* 0x000fea0003800000 */
.L_x_30901:
        /* <DEDUP_REMOVED lines=16> */
.L_x_30907:
[----:B------:R-:W-:Y:S05]  /*33b0*/  BSYNC B3 ;  /* 0x0000000000037941 */ /* 0x000fea0003800000 */
.L_x_30906:
        /* <DEDUP_REMOVED lines=44> */
.L_x_30905:
[----:B------:R-:W-:Y:S05]  /*3680*/  BSYNC B2 ;  /* 0x0000000000027941 */ /* 0x000fea0003800000 */
.L_x_30904:
        /* <DEDUP_REMOVED lines=11> */
.L_x_30908:
[C---:B------:R-:W-:Y:S01]  /*3740*/  ISETP.NE.AND P5, PT, R222.reuse, 0x1, PT ;  /* 0x00000001de00780c */ /* 0x040fe20003fa5270 */
[----:B------:R-:W-:Y:S01]  /*3750*/  BSSY B2, `(.L_x_30910) ;  /* 0x000000c000027945 */ /* 0x000fe20003800000 */
[----:B------:R-:W-:-:S11]  /*3760*/  IADD3 R3, R222, 0x1, RZ ;  /* 0x00000001de037810 */ /* 0x000fd60007ffe0ff */
[----:B------:R-:W-:Y:S05]  /*3770*/  @!P5 BRA `(.L_x_30911) ;  /* 0x000000000020d947 */ /* 0x000fea0003800000 */
[----:B------:R-:W-:Y:S01]  /*3780*/  ISETP.NE.AND P5, PT, R222, 0x2, PT ;  /* 0x00000002de00780c */ /* 0x000fe20003fa5270 */
[----:B-12---:R-:W-:-:S12]  /*3790*/  IMAD.MOV.U32 R8, RZ, RZ, R4 ;  /* 0x000000ffff087224 */ /* 0x006fd800078e0004 */
[----:B------:R-:W-:Y:S05]  /*37a0*/  @!P5 BRA `(.L_x_30912) ;  /* 0x000000000018d947 */ /* 0x000fea0003800000 */
[----:B------:R-:W-:Y:S01]  /*37b0*/  ISETP.NE.AND P5, PT, R222, 0x3, PT ;  /* 0x00000003de00780c */ /* 0x000fe20003fa5270 */
[----:B------:R-:W-:-:S12]  /*37c0*/  IMAD.MOV.U32 R8, RZ, RZ, R2 ;  /* 0x000000ffff087224 */ /* 0x000fd800078e0002 */
[----:B------:R-:W-:Y:S05]  /*37d0*/  @P5 BRA `(.L_x_30912) ;  /* 0x00000000000c5947 */ /* 0x000fea0003800000 */
[----:B------:R-:W-:Y:S01]  /*37e0*/  IMAD.MOV.U32 R8, RZ, RZ, R10 ;  /* 0x000000ffff087224 */ /* 0x000fe200078e000a */
[----:B------:R-:W-:Y:S06]  /*37f0*/  BRA `(.L_x_30912) ;  /* 0x0000000000047947 */ /* 0x000fec0003800000 */
.L_x_30911:
[----:B-12---:R-:W-:-:S07]  /*3800*/  MOV R8, R228 ;  /* 0x000000e400087202 */ /* 0x006fce0000000f00 */
.L_x_30912:
[----:B------:R-:W-:Y:S05]  /*3810*/  BSYNC B2 ;  /* 0x0000000000027941 */ /* 0x000fea0003800000 */
.L_x_30910:
        /* <DEDUP_REMOVED lines=16> */
.L_x_30916:
[----:B------:R-:W-:Y:S05]  /*3920*/  BSYNC B3 ;  /* 0x0000000000037941 */ /* 0x000fea0003800000 */
.L_x_30915:
        /* <DEDUP_REMOVED lines=44> */
.L_x_30914:
[----:B------:R-:W-:Y:S05]  /*3bf0*/  BSYNC B2 ;  /* 0x0000000000027941 */ /* 0x000fea0003800000 */
.L_x_30913:
        /* <DEDUP_REMOVED lines=8> */
.L_x_30909:
        /* <DEDUP_REMOVED lines=12> */
.L_x_30918:
[----:B------:R-:W-:-:S07]  /*3d40*/  IMAD.MOV.U32 R225, RZ, RZ, R228 ;  /* 0x000000ffffe17224 */ /* 0x000fce00078e00e4 */
.L_x_30919:
[----:B------:R-:W-:Y:S05]  /*3d50*/  BSYNC B2 ;  /* 0x0000000000027941 */ /* 0x000fea0003800000 */
.L_x_30917:
        /* <DEDUP_REMOVED lines=16> */
.L_x_30923:
[----:B------:R-:W-:Y:S05]  /*3e60*/  BSYNC B3 ;  /* 0x0000000000037941 */ /* 0x000fea0003800000 */
.L_x_30922:
        /* <DEDUP_REMOVED lines=44> */
.L_x_30921:
[----:B------:R-:W-:Y:S05]  /*4130*/  BSYNC B2 ;  /* 0x0000000000027941 */ /* 0x000fea0003800000 */
.L_x_30920:
        /* <DEDUP_REMOVED lines=11> */
.L_x_30924:
        /* <DEDUP_REMOVED lines=12> */
.L_x_30927:
[----:B-12---:R-:W-:-:S07]  /*42b0*/  MOV R9, R228 ;  /* 0x000000e400097202 */ /* 0x006fce0000000f00 */
.L_x_30928:
[----:B------:R-:W-:Y:S05]  /*42c0*/  BSYNC B2 ;  /* 0x0000000000027941 */ /* 0x000fea0003800000 */
.L_x_30926:
        /* <DEDUP_REMOVED lines=16> */
.L_x_30932:
[----:B------:R-:W-:Y:S05]  /*43d0*/  BSYNC B3 ;  /* 0x0000000000037941 */ /* 0x000fea0003800000 */
.L_x_30931:
        /* <DEDUP_REMOVED lines=44> */
.L_x_30930:
[----:B------:R-:W-:Y:S05]  /*46a0*/  BSYNC B2 ;  /* 0x0000000000027941 */ /* 0x000fea0003800000 */
.L_x_30929:
        /* <DEDUP_REMOVED lines=8> */
.L_x_30925:
        /* <DEDUP_REMOVED lines=23> */
[----:B------:R-:W-:Y:S01]  /*48a0*/  IADD3.X R221, R236, UR35, RZ, P0, !PT ;  /* 0x00000023ecdd7c10 */ /* 0x000fe200087fe4ff */
[----:B------:R-:W-:-:S05]  /*48b0*/  IMAD R222, R225, 0x100, R222 ;  /* 0x00000100e1de7824 */ /* 0x000fca00078e02de */
[----:B------:R-:W-:-:S05]  /*48c0*/  IADD3 R223, R222, R223, RZ ;  /* 0x000000dfdedf7210 */ /* 0x000fca0007ffe0ff */
[----:B------:R3:W-:Y:S02]  /*48d0*/  STG.E desc[UR4][R220.64], R223 ;  /* 0x000000dfdc007986 */ /* 0x0007e4000c101904 */
.L_x_30933:
[----:B0--3--:R-:W-:-:S07]  /*48e0*/  VIADD R220, R234, 0x20 ;  /* 0x00000020eadc7836 */ /* 0x009fce0000000000 */
.L_x_30868:
[----:B------:R-:W-:Y:S05]  /*48f0*/  BSYNC B1 ;  /* 0x0000000000017941 */ /* 0x000fea0003800000 */
.L_x_30867:
[----:B------:R-:W-:Y:S01]  /*4900*/  LOP3.LUT P0, RZ, R233, 0x2000, RZ, 0xc0, !PT ;  /* 0x00002000e9ff7812 */ /* 0x000fe2000780c0ff */
[----:B------:R-:W-:-:S12]  /*4910*/  BSSY B1, `(.L_x_30934) ;  /* 0x00002df000017945 */ /* 0x000fd80003800000 */
[----:B------:R-:W-:Y:S05]  /*4920*/  @!P0 BRA `(.L_x_30935) ;  /* 0x0000002c00748947 */ /* 0x000fea0003800000 */
        /* <DEDUP_REMOVED lines=26> */
.L_x_30937:
[----:B------:R-:W-:-:S07]  /*4ad0*/  IMAD.MOV.U32 R235, RZ, RZ, R228 ;  /* 0x000000ffffeb7224 */ /* 0x000fce00078e00e4 */
.L_x_30938:
[----:B------:R-:W-:Y:S05]  /*4ae0*/  BSYNC B2 ;  /* 0x0000000000027941 */ /* 0x000fea0003800000 */
.L_x_30936:
        /* <DEDUP_REMOVED lines=16> */
.L_x_30942:
[----:B------:R-:W-:Y:S05]  /*4bf0*/  BSYNC B3 ;  /* 0x0000000000037941 */ /* 0x000fea0003800000 */
.L_x_30941:
        /* <DEDUP_REMOVED lines=44> */
.L_x_30940:
[----:B------:R-:W-:Y:S05]  /*4ec0*/  BSYNC B2 ;  /* 0x0000000000027941 */ /* 0x000fea0003800000 */
.L_x_30939:
        /* <DEDUP_REMOVED lines=18> */
.L_x_30943:
        /* <DEDUP_REMOVED lines=12> */
.L_x_30946:
[----:B------:R-:W-:-:S07]  /*50b0*/  MOV R6, R228 ;  /* 0x000000e400067202 */ /* 0x000fce0000000f00 */
.L_x_30947:
[----:B------:R-:W-:Y:S05]  /*50c0*/  BSYNC B2 ;  /* 0x0000000000027941 */ /* 0x000fea0003800000 */
.L_x_30945:
        /* <DEDUP_REMOVED lines=16> */
.L_x_30951:
[----:B------:R-:W-:Y:S05]  /*51d0*/  BSYNC B3 ;  /* 0x0000000000037941 */ /* 0x000fea0003800000 */
.L_x_30950:
        /* <DEDUP_REMOVED lines=44> */
.L_x_30949:
[----:B------:R-:W-:Y:S05]  /*54a0*/  BSYNC B2 ;  /* 0x0000000000027941 */ /* 0x000fea0003800000 */
.L_x_30948:
        /* <DEDUP_REMOVED lines=8> */
.L_x_30944:
        /* <DEDUP_REMOVED lines=12> */
.L_x_30953:
[----:B------:R-:W-:-:S07]  /*55f0*/  IMAD.MOV.U32 R235, RZ, RZ, R228 ;  /* 0x000000ffffeb7224 */ /* 0x000fce00078e00e4 */
.L_x_30954:
[----:B------:R-:W-:Y:S05]  /*5600*/  BSYNC B2 ;  /* 0x0000000000027941 */ /* 0x000fea0003800000 */
.L_x_30952:
        /* <DEDUP_REMOVED lines=16> */
.L_x_30958:
[----:B------:R-:W-:Y:S05]  /*5710*/  BSYNC B3 ;  /* 0x0000000000037941 */ /* 0x000fea0003800000 */
.L_x_30957:
        /* <DEDUP_REMOVED lines=44> */
.L_x_30956:
[----:B------:R-:W-:Y:S05]  /*59e0*/  BSYNC B2 ;  /* 0x0000000000027941 */ /* 0x000fea0003800000 */
.L_x_30955:
        /* <DEDUP_REMOVED lines=11> */
.L_x_30959:
        /* <DEDUP_REMOVED lines=12> */
.L_x_30962:
[----:B------:R-:W-:-:S07]  /*5b60*/  MOV R7, R228 ;  /* 0x000000e400077202 */ /* 0x000fce0000000f00 */
.L_x_30963:
[----:B------:R-:W-:Y:S05]  /*5b70*/  BSYNC B2 ;  /* 0x0000000000027941 */ /* 0x000fea0003800000 */
.L_x_30961:
        /* <DEDUP_REMOVED lines=16> */
.L_x_30967:
[----:B------:R-:W-:Y:S05]  /*5c80*/  BSYNC B3 ;  /* 0x0000000000037941 */ /* 0x000fea0003800000 */
.L_x_30966:
        /* <DEDUP_REMOVED lines=44> */
.L_x_30965:
[----:B------:R-:W-:Y:S05]  /*5f50*/  BSYNC B2 ;  /* 0x0000000000027941 */ /* 0x000fea0003800000 */
.L_x_30964:
        /* <DEDUP_REMOVED lines=8> */
.L_x_30960:
        /* <DEDUP_REMOVED lines=12> */
.L_x_30969:
[----:B------:R-:W-:-:S07]  /*60a0*/  IMAD.MOV.U32 R235, RZ, RZ, R228 ;  /* 0x000000ffffeb7224 */ /* 0x000fce00078e00e4 */
.L_x_30970:
[----:B------:R-:W-:Y:S05]  /*60b0*/  BSYNC B2 ;  /* 0x0000000000027941 */ /* 0x000fea0003800000 */
.L_x_30968:
        /* <DEDUP_REMOVED lines=16> */
.L_x_30974:
[----:B------:R-:W-:Y:S05]  /*61c0*/  BSYNC B3 ;  /* 0x0000000000037941 */ /* 0x000fea0003800000 */
.L_x_30973:
        /* <DEDUP_REMOVED lines=44> */
.L_x_30972:
[----:B------:R-:W-:Y:S05]  /*6490*/  BSYNC B2 ;  /* 0x0000000000027941 */ /* 0x000fea0003800000 */
.L_x_30971:
        /* <DEDUP_REMOVED lines=11> */
.L_x_30975:
        /* <DEDUP_REMOVED lines=12> */
.L_x_30978:
[----:B-12---:R-:W-:-:S07]  /*6610*/  MOV R8, R228 ;  /* 0x000000e400087202 */ /* 0x006fce0000000f00 */
.L_x_30979:
[----:B------:R-:W-:Y:S05]  /*6620*/  BSYNC B2 ;  /* 0x0000000000027941 */ /* 0x000fea0003800000 */
.L_x_30977:
        /* <DEDUP_REMOVED lines=16> */
.L_x_30983:
[----:B------:R-:W-:Y:S05]  /*6730*/  BSYNC B3 ;  /* 0x0000000000037941 */ /* 0x000fea0003800000 */
.L_x_30982:
        /* <DEDUP_REMOVED lines=44> */
.L_x_30981:
[----:B------:R-:W-:Y:S05]  /*6a00*/  BSYNC B2 ;  /* 0x0000000000027941 */ /* 0x000fea0003800000 */
.L_x_30980:
        /* <DEDUP_REMOVED lines=8> */
.L_x_30976:
        /* <DEDUP_REMOVED lines=12> */
.L_x_30985:
[----:B------:R-:W-:-:S07]  /*6b50*/  IMAD.MOV.U32 R235, RZ, RZ, R228 ;  /* 0x000000ffffeb7224 */ /* 0x000fce00078e00e4 */
.L_x_30986:
[----:B------:R-:W-:Y:S05]  /*6b60*/  BSYNC B2 ;  /* 0x0000000000027941 */ /* 0x000fea0003800000 */
.L_x_30984:
        /* <DEDUP_REMOVED lines=16> */
.L_x_30990:
[----:B------:R-:W-:Y:S05]  /*6c70*/  BSYNC B3 ;  /* 0x0000000000037941 */ /* 0x000fea0003800000 */
.L_x_30989:
        /* <DEDUP_REMOVED lines=44> */
.L_x_30988:
[----:B------:R-:W-:Y:S05]  /*6f40*/  BSYNC B2 ;  /* 0x0000000000027941 */ /* 0x000fea0003800000 */
.L_x_30987:
        /* <DEDUP_REMOVED lines=11> */
.L_x_30991:
        /* <DEDUP_REMOVED lines=12> */
.L_x_30994:
[----:B-12---:R-:W-:-:S07]  /*70c0*/  MOV R9, R228 ;  /* 0x000000e400097202 */ /* 0x006fce0000000f00 */
.L_x_30995:
[----:B------:R-:W-:Y:S05]  /*70d0*/  BSYNC B2 ;  /* 0x0000000000027941 */ /* 0x000fea0003800000 */
.L_x_30993:
        /* <DEDUP_REMOVED lines=16> */
.L_x_30999:
[----:B------:R-:W-:Y:S05]  /*71e0*/  BSYNC B3 ;  /* 0x0000000000037941 */ /* 0x000fea0003800000 */
.L_x_30998:
        /* <DEDUP_REMOVED lines=44> */
.L_x_30997:
[----:B------:R-:W-:Y:S05]  /*74b0*/  BSYNC B2 ;  /* 0x0000000000027941 */ /* 0x000fea0003800000 */
.L_x_30996:
        /* <DEDUP_REMOVED lines=8> */
.L_x_30992:
        /* <DEDUP_REMOVED lines=27> */
.L_x_31000:
[----:B------:R-:W-:-:S07]  /*76f0*/  VIADD R220, R220, 0x20 ;  /* 0x00000020dcdc7836 */ /* 0x000fce0000000000 */
.L_x_30935:
[----:B------:R-:W-:Y:S05]  /*7700*/  BSYNC B1 ;  /* 0x0000000000017941 */ /* 0x000fea0003800000 */
.L_x_30934:
[----:B------:R-:W-:Y:S01]  /*7710*/  LOP3.LUT P0, RZ, R233, 0x1000, RZ, 0xc0, !PT ;  /* 0x00001000e9ff7812 */ /* 0x000fe2000780c0ff */
[----:B------:R-:W-:-:S12]  /*7720*/  BSSY B1, `(.L_x_31001) ;  /* 0x00002df000017945 */ /* 0x000fd80003800000 */
[----:B------:R-:W-:Y:S05]  /*7730*/  @!P0 BRA `(.L_x_31002) ;  /* 0x0000002c00748947 */ /* 0x000fea0003800000 */
[----:B0--3--:R-:W0:Y:S01]  /*7740*/  LDC.64 R222, c[0x0][0x228] ;  /* 0x00008a00ffde7b82 */ /* 0x009e220000000a00 */
[----:B------:R-:W-:-:S04]  /*7750*/  ISETP.NE.U32.AND P0, PT, RZ, UR28, PT ;  /* 0x0000001cff007c0c */ /* 0x000fc8000bf05070 */
[----:B------:R-:W-:-:S03]  /*7760*/  ISETP.NE.AND.EX P0, PT, RZ, UR29, PT, P0 ;  /* 0x0000001dff007c0c */ /* 0x000fc6000bf05300 */
[----:B------:R-:W3:Y:S10]  /*7770*/  LDC.64 R188, c[0x0][0x220] ;  /* 0x00008800ffbc7b82 */ /* 0x000ef40000000a00 */
[----:B------:R-:W-:-:S04]  /*7780*/  @P0 LEA R224, P1, R220, UR28, 0x4 ;  /* 0x0000001cdce00c11 */ /* 0x000fc8000f8220ff */
[----:B------:R-:W-:Y:S02]  /*7790*/  @P0 LEA.HI.X R225, R220, UR29, RZ, 0x4, P1 ;  /* 0x0000001ddce10c11 */ /* 0x000fe400088f24ff */
[----:B0-----:R-:W-:-:S03]  /*77a0*/  ISETP.NE.U32.AND P1, PT, R222, RZ, PT ;  /* 0x000000ffde00720c */ /* 0x001fc60003f25070 */
[----:B------:R0:W5:Y:S01]  /*77b0*/  @P0 LDG.E.128 R172, desc[UR4][R224.64] ;  /* 0x00000004e0ac0981 */ /* 0x000162000c1e1d00 */
[----:B------:R-:W-:Y:S01]  /*77c0*/  ISETP.NE.AND.EX P1, PT, R223, RZ, PT, P1 ;  /* 0x000000ffdf00720c */ /* 0x000fe20003f25310 */
[----:B---3--:R-:W-:-:S06]  /*77d0*/  IMAD.WIDE.U32 R188, R220, 0x10, R188 ;  /* 0x00000010dcbc7825 */ /* 0x008fcc00078e00bc */
        /* <DEDUP_REMOVED lines=16> */
.L_x_31004:
[----:B------:R-:W-:-:S07]  /*78e0*/  IMAD.MOV.U32 R235, RZ, RZ, R228 ;  /* 0x000000ffffeb7224 */ /* 0x000fce00078e00e4 */
.L_x_31005:
[----:B------:R-:W-:Y:S05]  /*78f0*/  BSYNC B2 ;  /* 0x0000000000027941 */ /* 0x000fea0003800000 */
.L_x_31003:
        /* <DEDUP_REMOVED lines=16> */
.L_x_31009:
[----:B------:R-:W-:Y:S05]  /*7a00*/  BSYNC B3 ;  /* 0x0000000000037941 */ /* 0x000fea0003800000 */
.L_x_31008:
        /* <DEDUP_REMOVED lines=44> */
.L_x_31007:
[----:B------:R-:W-:Y:S05]  /*7cd0*/  BSYNC B2 ;  /* 0x0000000000027941 */ /* 0x000fea0003800000 */
.L_x_31006:
        /* <DEDUP_REMOVED lines=18> */
.L_x_31010:
        /* <DEDUP_REMOVED lines=12> */
.L_x_31013:
[----:B------:R-:W-:-:S07]  /*7ec0*/  MOV R6, R228 ;  /* 0x000000e400067202 */ /* 0x000fce0000000f00 */
.L_x_31014:
[----:B------:R-:W-:Y:S05]  /*7ed0*/  BSYNC B2 ;  /* 0x0000000000027941 */ /* 0x000fea0003800000 */
.L_x_31012:
        /* <DEDUP_REMOVED lines=16> */
.L_x_31018:
[----:B------:R-:W-:Y:S05]  /*7fe0*/  BSYNC B3 ;  /* 0x0000000000037941 */ /* 0x000fea0003800000 */
.L_x_31017:
        /* <DEDUP_REMOVED lines=44> */
.L_x_31016:
[----:B------:R-:W-:Y:S05]  /*82b0*/  BSYNC B2 ;  /* 0x0000000000027941 */ /* 0x000fea0003800000 */
.L_x_31015:
        /* <DEDUP_REMOVED lines=8> */
.L_x_31011:
        /* <DEDUP_REMOVED lines=12> */
.L_x_31020:
[----:B------:R-:W-:-:S07]  /*8400*/  IMAD.MOV.U32 R235, RZ, RZ, R228 ;  /* 0x000000ffffeb7224 */ /* 0x000fce00078e00e4 */
.L_x_31021:
[----:B------:R-:W-:Y:S05]  /*8410*/  BSYNC B2 ;  /* 0x0000000000027941 */ /* 0x000fea0003800000 */
.L_x_31019:
        /* <DEDUP_REMOVED lines=16> */
.L_x_31025:
[----:B------:R-:W-:Y:S05]  /*8520*/  BSYNC B3 ;  /* 0x0000000000037941 */ /* 0x000fea0003800000 */
.L_x_31024:
        /* <DEDUP_REMOVED lines=44> */
.L_x_31023:
[----:B------:R-:W-:Y:S05]  /*87f0*/  BSYNC B2 ;  /* 0x0000000000027941 */ /* 0x000fea0003800000 */
.L_x_31022:
        /* <DEDUP_REMOVED lines=11> */
.L_x_31026:
        /* <DEDUP_REMOVED lines=12> */
.L_x_31029:
[----:B------:R-:W-:-:S07]  /*8970*/  MOV R7, R228 ;  /* 0x000000e400077202 */ /* 0x000fce0000000f00 */
.L_x_31030:
[----:B------:R-:W-:Y:S05]  /*8980*/  BSYNC B2 ;  /* 0x0000000000027941 */ /* 0x000fea0003800000 */
.L_x_31028:
        /* <DEDUP_REMOVED lines=16> */
.L_x_31034:
[----:B------:R-:W-:Y:S05]  /*8a90*/  BSYNC B3 ;  /* 0x0000000000037941 */ /* 0x000fea0003800000 */
.L_x_31033:
        /* <DEDUP_REMOVED lines=44> */
.L_x_31032:
[----:B------:R-:W-:Y:S05]  /*8d60*/  BSYNC B2 ;  /* 0x0000000000027941 */ /* 0x000fea0003800000 */
.L_x_31031:
        /* <DEDUP_REMOVED lines=8> */
.L_x_31027:
        /* <DEDUP_REMOVED lines=12> */
.L_x_31036:
[----:B------:R-:W-:-:S07]  /*8eb0*/  IMAD.MOV.U32 R235, RZ, RZ, R228 ;  /* 0x000000ffffeb7224 */ /* 0x000fce00078e00e4 */
.L_x_31037:
[----:B------:R-:W-:Y:S05]  /*8ec0*/  BSYNC B2 ;  /* 0x0000000000027941 */ /* 0x000fea0003800000 */
.L_x_31035:
        /* <DEDUP_REMOVED lines=16> */
.L_x_31041:
[----:B------:R-:W-:Y:S05]  /*8fd0*/  BSYNC B3 ;  /* 0x0000000000037941 */ /* 0x000fea0003800000 */
.L_x_31040:
        /* <DEDUP_REMOVED lines=44> */
.L_x_31039:
[----:B------:R-:W-:Y:S05]  /*92a0*/  BSYNC B2 ;  /* 0x0000000000027941 */ /* 0x000fea0003800000 */
.L_x_31038:
        /* <DEDUP_REMOVED lines=11> */
.L_x_31042:
        /* <DEDUP_REMOVED lines=12> */
.L_x_31045:
[----:B-12---:R-:W-:-:S07]  /*9420*/  MOV R8, R228 ;  /* 0x000000e400087202 */ /* 0x006fce0000000f00 */
.L_x_31046:
[----:B------:R-:W-:Y:S05]  /*9430*/  BSYNC B2 ;  /* 0x0000000000027941 */ /* 0x000fea0003800000 */
.L_x_31044:
        /* <DEDUP_REMOVED lines=16> */
.L_x_31050:
[----:B------:R-:W-:Y:S05]  /*9540*/  BSYNC B3 ;  /* 0x0000000000037941 */ /* 0x000fea0003800000 */
.L_x_31049:
        /* <DEDUP_REMOVED lines=44> */
.L_x_31048:
[----:B------:R-:W-:Y:S05]  /*9810*/  BSYNC B2 ;  /* 0x0000000000027941 */ /* 0x000fea0003800000 */
.L_x_31047:
        /* <DEDUP_REMOVED lines=8> */
.L_x_31043:
        /* <DEDUP_REMOVED lines=12> */
.L_x_31052:
[----:B------:R-:W-:-:S07]  /*9960*/  IMAD.MOV.U32 R235, RZ, RZ, R228 ;  /* 0x000000ffffeb7224 */ /* 0x000fce00078e00e4 */
.L_x_31053:
[----:B------:R-:W-:Y:S05]  /*9970*/  BSYNC B2 ;  /* 0x0000000000027941 */ /* 0x000fea0003800000 */
.L_x_31051:
        /* <DEDUP_REMOVED lines=16> */
.L_x_31057:
[----:B------:R-:W-:Y:S05]  /*9a80*/  BSYNC B3 ;  /* 0x0000000000037941 */ /* 0x000fea0003800000 */
.L_x_31056:
        /* <DEDUP_REMOVED lines=44> */
.L_x_31055:
[----:B------:R-:W-:Y:S05]  /*9d50*/  BSYNC B2 ;  /* 0x0000000000027941 */ /* 0x000fea0003800000 */
.L_x_31054:
        /* <DEDUP_REMOVED lines=11> */
.L_x_31058:
        /* <DEDUP_REMOVED lines=10> */
[----:B------:R-:W-:Y:S01]  /*9eb0*/  MOV R9, R10 ;  /* 0x0000000a00097202 */ /* 0x000fe20000000f00 */
[----:B------:R-:W-:Y:S06]  /*9ec0*/  BRA `(.L_x_31062) ;  /* 0x0000000000047947 */ /* 0x000fec0003800000 */
.L_x_31061:
[----:B-12---:R-:W-:-:S07]  /*9ed0*/  IMAD.MOV.U32 R9, RZ, RZ, R228 ;  /* 0x000000ffff097224 */ /* 0x006fce00078e00e4 */
.L_x_31062:
[----:B------:R-:W-:Y:S05]  /*9ee0*/  BSYNC B2 ;  /* 0x0000000000027941 */ /* 0x000fea0003800000 */
.L_x_31060:
        /* <DEDUP_REMOVED lines=16> */
.L_x_31066:
[----:B------:R-:W-:Y:S05]  /*9ff0*/  BSYNC B3 ;  /* 0x0000000000037941 */ /* 0x000fea0003800000 */
.L_x_31065:
        /* <DEDUP_REMOVED lines=44> */
.L_x_31064:
[----:B------:R-:W-:Y:S05]  /*a2c0*/  BSYNC B2 ;  /* 0x0000000000027941 */ /* 0x000fea0003800000 */
.L_x_31063:
        /* <DEDUP_REMOVED lines=8> */
.L_x_31059:
        /* <DEDUP_REMOVED lines=27> */
.L_x_31067:
[----:B------:R-:W-:-:S07]  /*a500*/  IADD3 R220, R220, 0x20, RZ ;  /* 0x00000020dcdc7810 */ /* 0x000fce0007ffe0ff */
.L_x_31002:
[----:B------:R-:W-:Y:S05]  /*a510*/  BSYNC B1 ;  /* 0x0000000000017941 */ /* 0x000fea0003800000 */
.L_x_31001:
        /* <DEDUP_REMOVED lines=29> */
.L_x_31071:
[----:B------:R-:W-:-:S07]  /*a6f0*/  IMAD.MOV.U32 R235, RZ, RZ, R228 ;  /* 0x000000ffffeb7224 */ /* 0x000fce00078e00e4 */
.L_x_31072:
[----:B------:R-:W-:Y:S05]  /*a700*/  BSYNC B2 ;  /* 0x0000000000027941 */ /* 0x000fea0003800000 */
.L_x_31070:
        /* <DEDUP_REMOVED lines=16> */
.L_x_31076:
[----:B------:R-:W-:Y:S05]  /*a810*/  BSYNC B3 ;  /* 0x0000000000037941 */ /* 0x000fea0003800000 */
.L_x_31075:
        /* <DEDUP_REMOVED lines=44> */
.L_x_31074:
[----:B------:R-:W-:Y:S05]  /*aae0*/  BSYNC B2 ;  /* 0x0000000000027941 */ /* 0x000fea0003800000 */
.L_x_31073:
        /* <DEDUP_REMOVED lines=18> */
.L_x_31077:
        /* <DEDUP_REMOVED lines=12> */
.L_x_31080:
[----:B------:R-:W-:-:S07]  /*acd0*/  IMAD.MOV.U32 R6, RZ, RZ, R228 ;  /* 0x000000ffff067224 */ /* 0x000fce00078e00e4 */
.L_x_31081:
[----:B------:R-:W-:Y:S05]  /*ace0*/  BSYNC B2 ;  /* 0x0000000000027941 */ /* 0x000fea0003800000 */
.L_x_31079:
        /* <DEDUP_REMOVED lines=16> */
.L_x_31085:
[----:B------:R-:W-:Y:S05]  /*adf0*/  BSYNC B3 ;  /* 0x0000000000037941 */ /* 0x000fea0003800000 */
.L_x_31084:
        /* <DEDUP_REMOVED lines=44> */
.L_x_31083:
[----:B------:R-:W-:Y:S05]  /*b0c0*/  BSYNC B2 ;  /* 0x0000000000027941 */ /* 0x000fea0003800000 */
.L_x_31082:
        /* <DEDUP_REMOVED lines=8> */
.L_x_31078:
        /* <DEDUP_REMOVED lines=12> */
.L_x_31087:
[----:B------:R-:W-:-:S07]  /*b210*/  IMAD.MOV.U32 R235, RZ, RZ, R228 ;  /* 0x000000ffffeb7224 */ /* 0x000fce00078e00e4 */
.L_x_31088:
[----:B------:R-:W-:Y:S05]  /*b220*/  BSYNC B2 ;  /* 0x0000000000027941 */ /* 0x000fea0003800000 */
.L_x_31086:
        /* <DEDUP_REMOVED lines=16> */
.L_x_31092:
[----:B------:R-:W-:Y:S05]  /*b330*/  BSYNC B3 ;  /* 0x0000000000037941 */ /* 0x000fea0003800000 */
.L_x_31091:
        /* <DEDUP_REMOVED lines=44> */
.L_x_31090:
[----:B------:R-:W-:Y:S05]  /*b600*/  BSYNC B2 ;  /* 0x0000000000027941 */ /* 0x000fea0003800000 */
.L_x_31089:
        /* <DEDUP_REMOVED lines=11> */
.L_x_31093:
        /* <DEDUP_REMOVED lines=12> */
.L_x_31096:
[----:B------:R-:W-:-:S07]  /*b780*/  IMAD.MOV.U32 R7, RZ, RZ, R228 ;  /* 0x000000ffff077224 */ /* 0x000fce00078e00e4 */
.L_x_31097:
[----:B------:R-:W-:Y:S05]  /*b790*/  BSYNC B2 ;  /* 0x0000000000027941 */ /* 0x000fea0003800000 */
.L_x_31095:
        /* <DEDUP_REMOVED lines=16> */
.L_x_31101:
[----:B------:R-:W-:Y:S05]  /*b8a0*/  BSYNC B3 ;  /* 0x0000000000037941 */ /* 0x000fea0003800000 */
.L_x_31100:
        /* <DEDUP_REMOVED lines=44> */
.L_x_31099:
[----:B------:R-:W-:Y:S05]  /*bb70*/  BSYNC B2 ;  /* 0x0000000000027941 */ /* 0x000fea0003800000 */
.L_x_31098:
        /* <DEDUP_REMOVED lines=8> */
.L_x_31094:
        /* <DEDUP_REMOVED lines=12> */
.L_x_31103:
[----:B------:R-:W-:-:S07]  /*bcc0*/  IMAD.MOV.U32 R235, RZ, RZ, R228 ;  /* 0x000000ffffeb7224 */ /* 0x000fce00078e00e4 */
.L_x_31104:
[----:B------:R-:W-:Y:S05]  /*bcd0*/  BSYNC B2 ;  /* 0x0000000000027941 */ /* 0x000fea0003800000 */
.L_x_31102:
        /* <DEDUP_REMOVED lines=16> */
.L_x_31108:
[----:B------:R-:W-:Y:S05]  /*bde0*/  BSYNC B3 ;  /* 0x0000000000037941 */ /* 0x000fea0003800000 */
.L_x_31107:
        /* <DEDUP_REMOVED lines=44> */
.L_x_31106:
[----:B------:R-:W-:Y:S05]  /*c0b0*/  BSYNC B2 ;  /* 0x0000000000027941 */ /* 0x000fea0003800000 */
.L_x_31105:
        /* <DEDUP_REMOVED lines=11> */
.L_x_31109:
[C---:B------:R-:W-:Y:S01]  /*c170*/  ISETP.NE.AND P5, PT, R222.reuse, 0x1, PT ;  /* 0x00000001de00780c */ /* 0x040fe20003fa5270 */
[----:B------:R-:W-:Y:S01]  /*c180*/  BSSY B2, `(.L_x_31111) ;  /* 0x000000c000027945 */ /* 0x000fe20003800000 */
[----:B------:R-:W-:-:S11]  /*c190*/  VIADD R3, R222, 0x1 ;  /* 0x00000001de037836 */ /* 0x000fd60000000000 */
[----:B------:R-:W-:Y:S05]  /*c1a0*/  @!P5 BRA `(.L_x_31112) ;  /* 0x000000000020d947 */ /* 0x000fea0003800000 */
[----:B------:R-:W-:Y:S02]  /*c1b0*/  ISETP.NE.AND P5, PT, R222, 0x2, PT ;  /* 0x00000002de00780c */ /* 0x000fe40003fa5270 */
[----:B-12---:R-:W-:-:S11]  /*c1c0*/  MOV R8, R4 ;  /* 0x0000000400087202 */ /* 0x006fd60000000f00 */
[----:B------:R-:W-:Y:S05]  /*c1d0*/  @!P5 BRA `(.L_x_31113) ;  /* 0x000000000018d947 */ /* 0x000fea0003800000 */
[----:B------:R-:W-:Y:S01]  /*c1e0*/  ISETP.NE.AND P5, PT, R222, 0x3, PT ;  /* 0x00000003de00780c */ /* 0x000fe20003fa5270 */
[----:B------:R-:W-:-:S12]  /*c1f0*/  IMAD.MOV.U32 R8, RZ, RZ, R2 ;  /* 0x000000ffff087224 */ /* 0x000fd800078e0002 */
[----:B------:R-:W-:Y:S05]  /*c200*/  @P5 BRA `(.L_x_31113) ;  /* 0x00000000000c5947 */ /* 0x000fea0003800000 */
[----:B------:R-:W-:Y:S01]  /*c210*/  IMAD.MOV.U32 R8, RZ, RZ, R10 ;  /* 0x000000ffff087224 */ /* 0x000fe200078e000a */
[----:B------:R-:W-:Y:S06]  /*c220*/  BRA `(.L_x_31113) ;  /* 0x0000000000047947 */ /* 0x000fec0003800000 */
.L_x_31112:
[----:B-12---:R-:W-:-:S07]  /*c230*/  MOV R8, R228 ;  /* 0x000000e400087202 */ /* 0x006fce0000000f00 */
.L_x_31113:
[----:B------:R-:W-:Y:S05]  /*c240*/  BSYNC B2 ;  /* 0x0000000000027941 */ /* 0x000fea0003800000 */
.L_x_31111:
        /* <DEDUP_REMOVED lines=16> */
.L_x_31117:
[----:B------:R-:W-:Y:S05]  /*c350*/  BSYNC B3 ;  /* 0x0000000000037941 */ /* 0x000fea0003800000 */
.L_x_31116:
        /* <DEDUP_REMOVED lines=44> */
.L_x_31115:
[----:B------:R-:W-:Y:S05]  /*c620*/  BSYNC B2 ;  /* 0x0000000000027941 */ /* 0x000fea0003800000 */
.L_x_31114:
        /* <DEDUP_REMOVED lines=8> */
.L_x_31110:
        /* <DEDUP_REMOVED lines=12> */
.L_x_31119:
[----:B------:R-:W-:-:S07]  /*c770*/  MOV R235, R228 ;  /* 0x000000e400eb7202 */ /* 0x000fce0000000f00 */
.L_x_31120:
[----:B------:R-:W-:Y:S05]  /*c780*/  BSYNC B2 ;  /* 0x0000000000027941 */ /* 0x000fea0003800000 */
.L_x_31118:
        /* <DEDUP_REMOVED lines=16> */
.L_x_31124:
[----:B------:R-:W-:Y:S05]  /*c890*/  BSYNC B3 ;  /* 0x0000000000037941 */ /* 0x000fea0003800000 */
.L_x_31123:
        /* <DEDUP_REMOVED lines=44> */
.L_x_31122:
[----:B------:R-:W-:Y:S05]  /*cb60*/  BSYNC B2 ;  /* 0x0000000000027941 */ /* 0x000fea0003800000 */
.L_x_31121:
        /* <DEDUP_REMOVED lines=11> */
.L_x_31125:
[C---:B------:R-:W-:Y:S01]  /*cc20*/  ISETP.NE.AND P2, PT, R222.reuse, 0x1, PT ;  /* 0x00000001de00780c */ /* 0x040fe20003f45270 */
[----:B------:R-:W-:Y:S01]  /*cc30*/  BSSY B2, `(.L_x_31127) ;  /* 0x000000c000027945 */ /* 0x000fe20003800000 */
[----:B------:R-:W-:-:S11]  /*cc40*/  VIADD R3, R222, 0x1 ;  /* 0x00000001de037836 */ /* 0x000fd60000000000 */
[----:B------:R-:W-:Y:S05]  /*cc50*/  @!P2 BRA `(.L_x_31128) ;  /* 0x000000000020a947 */ /* 0x000fea0003800000 */
[----:B------:R-:W-:Y:S01]  /*cc60*/  ISETP.NE.AND P2, PT, R222, 0x2, PT ;  /* 0x00000002de00780c */ /* 0x000fe20003f45270 */
[----:B-12---:R-:W-:-:S12]  /*cc70*/  IMAD.MOV.U32 R9, RZ, RZ, R4 ;  /* 0x000000ffff097224 */ /* 0x006fd800078e0004 */
[----:B------:R-:W-:Y:S05]  /*cc80*/  @!P2 BRA `(.L_x_31129) ;  /* 0x000000000018a947 */ /* 0x000fea0003800000 */
[----:B------:R-:W-:Y:S02]  /*cc90*/  ISETP.NE.AND P2, PT, R222, 0x3, PT ;  /* 0x00000003de00780c */ /* 0x000fe40003f45270 */
[----:B------:R-:W-:-:S11]  /*cca0*/  MOV R9, R2 ;  /* 0x0000000200097202 */ /* 0x000fd60000000f00 */
[----:B------:R-:W-:Y:S05]  /*ccb0*/  @P2 BRA `(.L_x_31129) ;  /* 0x00000000000c2947 */ /* 0x000fea0003800000 */
[----:B------:R-:W-:Y:S01]  /*ccc0*/  IMAD.MOV.U32 R9, RZ, RZ, R10 ;  /* 0x000000ffff097224 */ /* 0x000fe200078e000a */
[----:B------:R-:W-:Y:S06]  /*ccd0*/  BRA `(.L_x_31129) ;  /* 0x0000000000047947 */ /* 0x000fec0003800000 */
.L_x_31128:
[----:B-12---:R-:W-:-:S07]  /*cce0*/  IMAD.MOV.U32 R9, RZ, RZ, R228 ;  /* 0x000000ffff097224 */ /* 0x006fce00078e00e4 */
.L_x_31129:
[----:B------:R-:W-:Y:S05]  /*ccf0*/  BSYNC B2 ;  /* 0x0000000000027941 */ /* 0x000fea0003800000 */
.L_x_31127:
        /* <DEDUP_REMOVED lines=16> */
.L_x_31133:
[----:B------:R-:W-:Y:S05]  /*ce00*/  BSYNC B3 ;  /* 0x0000000000037941 */ /* 0x000fea0003800000 */
.L_x_31132:
        /* <DEDUP_REMOVED lines=44> */
.L_x_31131:
[----:B------:R-:W-:Y:S05]  /*d0d0*/  BSYNC B2 ;  /* 0x0000000000027941 */ /* 0x000fea0003800000 */
.L_x_31130:
        /* <DEDUP_REMOVED lines=8> */
.L_x_31126:
        /* <DEDUP_REMOVED lines=27> */
.L_x_31134:
[----:B------:R-:W-:-:S07]  /*d310*/  VIADD R220, R220, 0x20 ;  /* 0x00000020dcdc7836 */ /* 0x000fce0000000000 */
.L_x_31069:
[----:B------:R-:W-:Y:S05]  /*d320*/  BSYNC B1 ;  /* 0x0000000000017941 */ /* 0x000fea0003800000 */
.L_x_31068:
        /* <DEDUP_REMOVED lines=29> */
.L_x_31138:
[----:B------:R-:W-:-:S07]  /*d500*/  MOV R235, R228 ;  /* 0x000000e400eb7202 */ /* 0x000fce0000000f00 */
.L_x_31139:
[----:B------:R-:W-:Y:S05]  /*d510*/  BSYNC B2 ;  /* 0x0000000000027941 */ /* 0x000fea0003800000 */
.L_x_31137:
        /* <DEDUP_REMOVED lines=16> */
.L_x_31143:
[----:B------:R-:W-:Y:S05]  /*d620*/  BSYNC B3 ;  /* 0x0000000000037941 */ /* 0x000fea0003800000 */
.L_x_31142:
        /* <DEDUP_REMOVED lines=44> */
.L_x_31141:
[----:B------:R-:W-:Y:S05]  /*d8f0*/  BSYNC B2 ;  /* 0x0000000000027941 */ /* 0x000fea0003800000 */
.L_x_31140:
        /* <DEDUP_REMOVED lines=18> */
.L_x_31144:
        /* <DEDUP_REMOVED lines=12> */
.L_x_31147:
[----:B------:R-:W-:-:S07]  /*dae0*/  MOV R6, R228 ;  /* 0x000000e400067202 */ /* 0x000fce0000000f00 */
.L_x_31148:
[----:B------:R-:W-:Y:S05]  /*daf0*/  BSYNC B2 ;  /* 0x0000000000027941 */ /* 0x000fea0003800000 */
.L_x_31146:
        /* <DEDUP_REMOVED lines=16> */
.L_x_31152:
[----:B------:R-:W-:Y:S05]  /*dc00*/  BSYNC B3 ;  /* 0x0000000000037941 */ /* 0x000fea0003800000 */
.L_x_31151:
        /* <DEDUP_REMOVED lines=44> */
.L_x_31150:
[----:B------:R-:W-:Y:S05]  /*ded0*/  BSYNC B2 ;  /* 0x0000000000027941 */ /* 0x000fea0003800000 */
.L_x_31149:
        /* <DEDUP_REMOVED lines=8> */
.L_x_31145:
        /* <DEDUP_REMOVED lines=12> */
.L_x_31154:
[----:B------:R-:W-:-:S07]  /*e020*/  MOV R235, R228 ;  /* 0x000000e400eb7202 */ /* 0x000fce0000000f00 */
.L_x_31155:
[----:B------:R-:W-:Y:S05]  /*e030*/  BSYNC B2 ;  /* 0x0000000000027941 */ /* 0x000fea0003800000 */
.L_x_31153:
        /* <DEDUP_REMOVED lines=16> */
.L_x_31159:
[----:B------:R-:W-:Y:S05]  /*e140*/  BSYNC B3 ;  /* 0x0000000000037941 */ /* 0x000fea0003800000 */
.L_x_31158:
        /* <DEDUP_REMOVED lines=44> */
.L_x_31157:
[----:B------:R-:W-:Y:S05]  /*e410*/  BSYNC B2 ;  /* 0x0000000000027941 */ /* 0x000fea0003800000 */
.L_x_31156:
        /* <DEDUP_REMOVED lines=11> */
.L_x_31160:
        /* <DEDUP_REMOVED lines=12> */
.L_x_31163:
[----:B------:R-:W-:-:S07]  /*e590*/  IMAD.MOV.U32 R7, RZ, RZ, R228 ;  /* 0x000000ffff077224 */ /* 0x000fce00078e00e4 */
.L_x_31164:
[----:B------:R-:W-:Y:S05]  /*e5a0*/  BSYNC B2 ;  /* 0x0000000000027941 */ /* 0x000fea0003800000 */
.L_x_31162:
        /* <DEDUP_REMOVED lines=16> */
.L_x_31168:
[----:B------:R-:W-:Y:S05]  /*e6b0*/  BSYNC B3 ;  /* 0x0000000000037941 */ /* 0x000fea0003800000 */
.L_x_31167:
        /* <DEDUP_REMOVED lines=44> */
.L_x_31166:
[----:B------:R-:W-:Y:S05]  /*e980*/  BSYNC B2 ;  /* 0x0000000000027941 */ /* 0x000fea0003800000 */
.L_x_31165:
        /* <DEDUP_REMOVED lines=8> */
.L_x_31161:
        /* <DEDUP_REMOVED lines=12> */
.L_x_31170:
[----:B------:R-:W-:-:S07]  /*ead0*/  IMAD.MOV.U32 R235, RZ, RZ, R228 ;  /* 0x000000ffffeb7224 */ /* 0x000fce00078e00e4 */
.L_x_31171:
[----:B------:R-:W-:Y:S05]  /*eae0*/  BSYNC B2 ;  /* 0x0000000000027941 */ /* 0x000fea0003800000 */
.L_x_31169:
        /* <DEDUP_REMOVED lines=16> */
.L_x_31175:
[----:B------:R-:W-:Y:S05]  /*ebf0*/  BSYNC B3 ;  /* 0x0000000000037941 */ /* 0x000fea0003800000 */
.L_x_31174:
        /* <DEDUP_REMOVED lines=44> */
.L_x_31173:
[----:B------:R-:W-:Y:S05]  /*eec0*/  BSYNC B2 ;  /* 0x0000000000027941 */ /* 0x000fea0003800000 */
.L_x_31172:
        /* <DEDUP_REMOVED lines=11> */
.L_x_31176:
        /* <DEDUP_REMOVED lines=12> */
.L_x_31179:
[----:B-12---:R-:W-:-:S07]  /*f040*/  IMAD.MOV.U32 R8, RZ, RZ, R228 ;  /* 0x000000ffff087224 */ /* 0x006fce00078e00e4 */
.L_x_31180:
[----:B------:R-:W-:Y:S05]  /*f050*/  BSYNC B2 ;  /* 0x0000000000027941 */ /* 0x000fea0003800000 */
.L_x_31178:
        /* <DEDUP_REMOVED lines=16> */
.L_x_31184:
[----:B------:R-:W-:Y:S05]  /*f160*/  BSYNC B3 ;  /* 0x0000000000037941 */ /* 0x000fea0003800000 */
.L_x_31183:
        /* <DEDUP_REMOVED lines=44> */
.L_x_31182:
[----:B------:R-:W-:Y:S05]  /*f430*/  BSYNC B2 ;  /* 0x0000000000027941 */ /* 0x000fea0003800000 */
.L_x_31181:
        /* <DEDUP_REMOVED lines=8> */
.L_x_31177:
        /* <DEDUP_REMOVED lines=12> */
.L_x_31186:
[----:B------:R-:W-:-:S07]  /*f580*/  IMAD.MOV.U32 R235, RZ, RZ, R228 ;  /* 0x000000ffffeb7224 */ /* 0x000fce00078e00e4 */
.L_x_31187:
[----:B------:R-:W-:Y:S05]  /*f590*/  BSYNC B2 ;  /* 0x0000000000027941 */ /* 0x000fea0003800000 */
.L_x_31185:
        /* <DEDUP_REMOVED lines=16> */
.L_x_31191:
[----:B------:R-:W-:Y:S05]  /*f6a0*/  BSYNC B3 ;  /* 0x0000000000037941 */ /* 0x000fea0003800000 */
.L_x_31190:
        /* <DEDUP_REMOVED lines=44> */
.L_x_31189:
[----:B------:R-:W-:Y:S05]  /*f970*/  BSYNC B2 ;  /* 0x0000000000027941 */ /* 0x000fea0003800000 */
.L_x_31188:
        /* <DEDUP_REMOVED lines=11> */
.L_x_31192:
        /* <DEDUP_REMOVED lines=12> */
.L_x_31195:
[----:B-12---:R-:W-:-:S07]  /*faf0*/  MOV R9, R228 ;  /* 0x000000e400097202 */ /* 0x006fce0000000f00 */
.L_x_31196:
[----:B------:R-:W-:Y:S05]  /*fb00*/  BSYNC B2 ;  /* 0x0000000000027941 */ /* 0x000fea0003800000 */
.L_x_31194:
        /* <DEDUP_REMOVED lines=16> */
.L_x_31200:
[----:B------:R-:W-:Y:S05]  /*fc10*/  BSYNC B3 ;  /* 0x0000000000037941 */ /* 0x000fea0003800000 */
.L_x_31199:
        /* <DEDUP_REMOVED lines=44> */
.L_x_31198:
[----:B------:R-:W-:Y:S05]  /*fee0*/  BSYNC B2 ;  /* 0x0000000000027941 */ /* 0x000fea0003800000 */
.L_x_31197:
        /* <DEDUP_REMOVED lines=8> */
.L_x_31193:
        /* <DEDUP_REMOVED lines=27> */
.L_x_31201:
[----:B------:R-:W-:-:S07]  /*10120*/  VIADD R220, R220, 0x20 ;  /* 0x00000020dcdc7836 */ /* 0x000fce0000000000 */
.L_x_31136:
[----:B------:R-:W-:Y:S05]  /*10130*/  BSYNC B1 ;  /* 0x0000000000017941 */ /* 0x000fea0003800000 */
.L_x_31135:
        /* <DEDUP_REMOVED lines=29> */
.L_x_31205:
[----:B------:R-:W-:-:S07]  /*10310*/  IMAD.MOV.U32 R235, RZ, RZ, R228 ;  /* 0x000000ffffeb7224 */ /* 0x000fce00078e00e4 */
.L_x_31206:
[----:B------:R-:W-:Y:S05]  /*10320*/  BSYNC B2 ;  /* 0x0000000000027941 */ /* 0x000fea0003800000 */
.L_x_31204:
        /* <DEDUP_REMOVED lines=16> */
.L_x_31210:
[----:B------:R-:W-:Y:S05]  /*10430*/  BSYNC B3 ;  /* 0x0000000000037941 */ /* 0x000fea0003800000 */
.L_x_31209:
        /* <DEDUP_REMOVED lines=44> */
.L_x_31208:
[----:B------:R-:W-:Y:S05]  /*10700*/  BSYNC B2 ;  /* 0x0000000000027941 */ /* 0x000fea0003800000 */
.L_x_31207:
[----:B------:R-:W0:Y:S01]  /*10710*/  LDC R224, c[0x0][0x294] ;  /* 0x0000a500ffe07b82 */ /* 0x000e220000000800 */
[----:B------:R-:W-:Y:S01]  /*10720*/  HFMA2.MMA R225, -RZ, RZ, 0.1171875, 0 ;  /* 0x2f800000ffe17435 */ /* 0x000fe200000001ff */
[----:B------:R-:W-:Y:S02]  /*10730*/  I2FP.F32.U32 R226, R235 ;  /* 0x000000eb00e27245 */ /* 0x000fe40000201000 */
[----:B------:R-:W-:Y:S02]  /*10740*/  ISETP.NE.U32.AND P2, PT, R222, RZ, PT ;  /* 0x000000ffde00720c */ /* 0x000fe40003f45070 */
[----:B------:R-:W-:Y:S02]  /*10750*/  LOP3.LUT R233, R233, 0xfffffffe, RZ, 0xc0, !PT ;  /* 0xfffffffee9e97812 */ /* 0x000fe400078ec0ff */
[----:B------:R-:W3:Y:S01]  /*10760*/  LDC R221, c[0x0][0x298] ;  /* 0x0000a600ffdd7b82 */ /* 0x000ee20000000800 */
[----:B------:R-:W-:Y:S02]  /*10770*/  ISETP.NE.AND.EX P2, PT, R223, RZ, PT, P2 ;  /* 0x000000ffdf00720c */ /* 0x000fe40003f45320 */
[----:B------:R-:W-:-:S05]  /*10780*/  FFMA.FTZ R3, R226, R225, 1.1641532182693481445e-10 ;  /* 0x2f000000e2037423 */ /* 0x000fca00000100e1 */
        /* <DEDUP_REMOVED lines=10> */
.L_x_31211:
        /* <DEDUP_REMOVED lines=12> */
.L_x_31214:
[----:B------:R-:W-:-:S07]  /*108f0*/  IMAD.MOV.U32 R6, RZ, RZ, R228 ;  /* 0x000000ffff067224 */ /* 0x000fce00078e00e4 */
.L_x_31215:
[----:B------:R-:W-:Y:S05]  /*10900*/  BSYNC B2 ;  /* 0x0000000000027941 */ /* 0x000fea0003800000 */
.L_x_31213:
        /* <DEDUP_REMOVED lines=16> */
.L_x_31219:
[----:B------:R-:W-:Y:S05]  /*10a10*/  BSYNC B3 ;  /* 0x0000000000037941 */ /* 0x000fea0003800000 */
.L_x_31218:
        /* <DEDUP_REMOVED lines=44> */
.L_x_31217:
[----:B------:R-:W-:Y:S05]  /*10ce0*/  BSYNC B2 ;  /* 0x0000000000027941 */ /* 0x000fea0003800000 */
.L_x_31216:
        /* <DEDUP_REMOVED lines=8> */
.L_x_31212:
        /* <DEDUP_REMOVED lines=12> */
.L_x_31221:
[----:B------:R-:W-:-:S07]  /*10e30*/  IMAD.MOV.U32 R235, RZ, RZ, R228 ;  /* 0x000000ffffeb7224 */ /* 0x000fce00078e00e4 */
.L_x_31222:
[----:B------:R-:W-:Y:S05]  /*10e40*/  BSYNC B2 ;  /* 0x0000000000027941 */ /* 0x000fea0003800000 */
.L_x_31220:
        /* <DEDUP_REMOVED lines=16> */
.L_x_31226:
[----:B------:R-:W-:Y:S05]  /*10f50*/  BSYNC B3 ;  /* 0x0000000000037941 */ /* 0x000fea0003800000 */
.L_x_31225:
        /* <DEDUP_REMOVED lines=44> */
.L_x_31224:
[----:B------:R-:W-:Y:S05]  /*11220*/  BSYNC B2 ;  /* 0x0000000000027941 */ /* 0x000fea0003800000 */
.L_x_31223:
        /* <DEDUP_REMOVED lines=11> */
.L_x_31227:
        /* <DEDUP_REMOVED lines=12> */
.L_x_31230:
[----:B------:R-:W-:-:S07]  /*113a0*/  MOV R7, R228 ;  /* 0x000000e400077202 */ /* 0x000fce0000000f00 */
.L_x_31231:
[----:B------:R-:W-:Y:S05]  /*113b0*/  BSYNC B2 ;  /* 0x0000000000027941 */ /* 0x000fea0003800000 */
.L_x_31229:
        /* <DEDUP_REMOVED lines=16> */
.L_x_31235:
[----:B------:R-:W-:Y:S05]  /*114c0*/  BSYNC B3 ;  /* 0x0000000000037941 */ /* 0x000fea0003800000 */
.L_x_31234:
        /* <DEDUP_REMOVED lines=44> */
.L_x_31233:
[----:B------:R-:W-:Y:S05]  /*11790*/  BSYNC B2 ;  /* 0x0000000000027941 */ /* 0x000fea0003800000 */
.L_x_31232:
        /* <DEDUP_REMOVED lines=8> */
.L_x_31228:
        /* <DEDUP_REMOVED lines=12> */
.L_x_31237:
[----:B------:R-:W-:-:S07]  /*118e0*/  MOV R235, R228 ;  /* 0x000000e400eb7202 */ /* 0x000fce0000000f00 */
.L_x_31238:
[----:B------:R-:W-:Y:S05]  /*118f0*/  BSYNC B2 ;  /* 0x0000000000027941 */ /* 0x000fea0003800000 */
.L_x_31236:
        /* <DEDUP_REMOVED lines=16> */
.L_x_31242:
[----:B------:R-:W-:Y:S05]  /*11a00*/  BSYNC B3 ;  /* 0x0000000000037941 */ /* 0x000fea0003800000 */
.L_x_31241:
        /* <DEDUP_REMOVED lines=44> */
.L_x_31240:
[----:B------:R-:W-:Y:S05]  /*11cd0*/  BSYNC B2 ;  /* 0x0000000000027941 */ /* 0x000fea0003800000 */
.L_x_31239:
        /* <DEDUP_REMOVED lines=11> */
.L_x_31243:
        /* <DEDUP_REMOVED lines=12> */
.L_x_31246:
[----:B-12---:R-:W-:-:S07]  /*11e50*/  IMAD.MOV.U32 R8, RZ, RZ, R228 ;  /* 0x000000ffff087224 */ /* 0x006fce00078e00e4 */
.L_x_31247:
[----:B------:R-:W-:Y:S05]  /*11e60*/  BSYNC B2 ;  /* 0x0000000000027941 */ /* 0x000fea0003800000 */
.L_x_31245:
        /* <DEDUP_REMOVED lines=16> */
.L_x_31251:
[----:B------:R-:W-:Y:S05]  /*11f70*/  BSYNC B3 ;  /* 0x0000000000037941 */ /* 0x000fea0003800000 */
.L_x_31250:
        /* <DEDUP_REMOVED lines=44> */
.L_x_31249:
[----:B------:R-:W-:Y:S05]  /*12240*/  BSYNC B2 ;  /* 0x0000000000027941 */ /* 0x000fea0003800000 */
.L_x_31248:
        /* <DEDUP_REMOVED lines=8> */
.L_x_31244:
        /* <DEDUP_REMOVED lines=12> */
.L_x_31253:
[----:B------:R-:W-:-:S07]  /*12390*/  IMAD.MOV.U32 R235, RZ, RZ, R228 ;  /* 0x000000ffffeb7224 */ /* 0x000fce00078e00e4 */
.L_x_31254:
[----:B------:R-:W-:Y:S05]  /*123a0*/  BSYNC B2 ;  /* 0x0000000000027941 */ /* 0x000fea0003800000 */
.L_x_31252:
        /* <DEDUP_REMOVED lines=16> */
.L_x_31258:
[----:B------:R-:W-:Y:S05]  /*124b0*/  BSYNC B3 ;  /* 0x0000000000037941 */ /* 0x000fea0003800000 */
.L_x_31257:
        /* <DEDUP_REMOVED lines=44> */
.L_x_31256:
[----:B------:R-:W-:Y:S05]  /*12780*/  BSYNC B2 ;  /* 0x0000000000027941 */ /* 0x000fea0003800000 */
.L_x_31255:
        /* <DEDUP_REMOVED lines=11> */
.L_x_31259:
        /* <DEDUP_REMOVED lines=12> */
.L_x_31262:
[----:B-12---:R-:W-:-:S07]  /*12900*/  IMAD.MOV.U32 R9, RZ, RZ, R228 ;  /* 0x000000ffff097224 */ /* 0x006fce00078e00e4 */
.L_x_31263:
[----:B------:R-:W-:Y:S05]  /*12910*/  BSYNC B2 ;  /* 0x0000000000027941 */ /* 0x000fea0003800000 */
.L_x_31261:
        /* <DEDUP_REMOVED lines=16> */
.L_x_31267:
[----:B------:R-:W-:Y:S05]  /*12a20*/  BSYNC B3 ;  /* 0x0000000000037941 */ /* 0x000fea0003800000 */
.L_x_31266:
        /* <DEDUP_REMOVED lines=44> */
.L_x_31265:
[----:B------:R-:W-:Y:S05]  /*12cf0*/  BSYNC B2 ;  /* 0x0000000000027941 */ /* 0x000fea0003800000 */
.L_x_31264:
        /* <DEDUP_REMOVED lines=8> */
.L_x_31260:
        /* <DEDUP_REMOVED lines=27> */
.L_x_31268:
[----:B------:R-:W-:-:S07]  /*12f30*/  IADD3 R220, R220, 0x20, RZ ;  /* 0x00000020dcdc7810 */ /* 0x000fce0007ffe0ff */
.L_x_31203:
[----:B------:R-:W-:Y:S05]  /*12f40*/  BSYNC B1 ;  /* 0x0000000000017941 */ /* 0x000fea0003800000 */
.L_x_31202:
        /* <DEDUP_REMOVED lines=29> */
.L_x_31272:
[----:B------:R-:W-:-:S07]  /*13120*/  IMAD.MOV.U32 R235, RZ, RZ, R228 ;  /* 0x000000ffffeb7224 */ /* 0x000fce00078e00e4 */
.L_x_31273:
[----:B------:R-:W-:Y:S05]  /*13130*/  BSYNC B2 ;  /* 0x0000000000027941 */ /* 0x000fea0003800000 */
.L_x_31271:
        /* <DEDUP_REMOVED lines=16> */
.L_x_31277:
[----:B------:R-:W-:Y:S05]  /*13240*/  BSYNC B3 ;  /* 0x0000000000037941 */ /* 0x000fea0003800000 */
.L_x_31276:
        /* <DEDUP_REMOVED lines=44> */
.L_x_31275:
[----:B------:R-:W-:Y:S05]  /*13510*/  BSYNC B2 ;  /* 0x0000000000027941 */ /* 0x000fea0003800000 */
.L_x_31274:
        /* <DEDUP_REMOVED lines=18> */
.L_x_31278:
        /* <DEDUP_REMOVED lines=12> */
.L_x_31281:
[----:B------:R-:W-:-:S07]  /*13700*/  IMAD.MOV.U32 R6, RZ, RZ, R228 ;  /* 0x000000ffff067224 */ /* 0x000fce00078e00e4 */
.L_x_31282:
[----:B------:R-:W-:Y:S05]  /*13710*/  BSYNC B2 ;  /* 0x0000000000027941 */ /* 0x000fea0003800000 */
.L_x_31280:
        /* <DEDUP_REMOVED lines=16> */
.L_x_31286:
[----:B------:R-:W-:Y:S05]  /*13820*/  BSYNC B3 ;  /* 0x0000000000037941 */ /* 0x000fea0003800000 */
.L_x_31285:
        /* <DEDUP_REMOVED lines=44> */
.L_x_31284:
[----:B------:R-:W-:Y:S05]  /*13af0*/  BSYNC B2 ;  /* 0x0000000000027941 */ /* 0x000fea0003800000 */
.L_x_31283:
        /* <DEDUP_REMOVED lines=8> */
.L_x_31279:
        /* <DEDUP_REMOVED lines=12> */
.L_x_31288:
[----:B------:R-:W-:-:S07]  /*13c40*/  IMAD.MOV.U32 R235, RZ, RZ, R228 ;  /* 0x000000ffffeb7224 */ /* 0x000fce00078e00e4 */
.L_x_31289:
[----:B------:R-:W-:Y:S05]  /*13c50*/  BSYNC B2 ;  /* 0x0000000000027941 */ /* 0x000fea0003800000 */
.L_x_31287:
        /* <DEDUP_REMOVED lines=16> */
.L_x_31293:
[----:B------:R-:W-:Y:S05]  /*13d60*/  BSYNC B3 ;  /* 0x0000000000037941 */ /* 0x000fea0003800000 */
.L_x_31292:
        /* <DEDUP_REMOVED lines=44> */
.L_x_31291:
[----:B------:R-:W-:Y:S05]  /*14030*/  BSYNC B2 ;  /* 0x0000000000027941 */ /* 0x000fea0003800000 */
.L_x_31290:
        /* <DEDUP_REMOVED lines=11> */
.L_x_31294:
        /* <DEDUP_REMOVED lines=12> */
.L_x_31297:
[----:B------:R-:W-:-:S07]  /*141b0*/  IMAD.MOV.U32 R7, RZ, RZ, R228 ;  /* 0x000000ffff077224 */ /* 0x000fce00078e00e4 */
.L_x_31298:
[----:B------:R-:W-:Y:S05]  /*141c0*/  BSYNC B2 ;  /* 0x0000000000027941 */ /* 0x000fea0003800000 */
.L_x_31296:
        /* <DEDUP_REMOVED lines=16> */
.L_x_31302:
[----:B------:R-:W-:Y:S05]  /*142d0*/  BSYNC B3 ;  /* 0x0000000000037941 */ /* 0x000fea0003800000 */
.L_x_31301:
        /* <DEDUP_REMOVED lines=44> */
.L_x_31300:
[----:B------:R-:W-:Y:S05]  /*145a0*/  BSYNC B2 ;  /* 0x0000000000027941 */ /* 0x000fea0003800000 */
.L_x_31299:
        /* <DEDUP_REMOVED lines=8> */
.L_x_31295:
        /* <DEDUP_REMOVED lines=12> */
.L_x_31304:
[----:B------:R-:W-:-:S07]  /*146f0*/  IMAD.MOV.U32 R235, RZ, RZ, R228 ;  /* 0x000000ffffeb7224 */ /* 0x000fce00078e00e4 */
.L_x_31305:
[----:B------:R-:W-:Y:S05]  /*14700*/  BSYNC B2 ;  /* 0x0000000000027941 */ /* 0x000fea0003800000 */
.L_x_31303:
        /* <DEDUP_REMOVED lines=16> */
.L_x_31309:
[----:B------:R-:W-:Y:S05]  /*14810*/  BSYNC B3 ;  /* 0x0000000000037941 */ /* 0x000fea0003800000 */
.L_x_31308:
        /* <DEDUP_REMOVED lines=44> */
.L_x_31307:
[----:B------:R-:W-:Y:S05]  /*14ae0*/  BSYNC B2 ;  /* 0x0000000000027941 */ /* 0x000fea0003800000 */
.L_x_31306:
        /* <DEDUP_REMOVED lines=11> */
.L_x_31310:
        /* <DEDUP_REMOVED lines=12> */
.L_x_31313:
[----:B-12---:R-:W-:-:S07]  /*14c60*/  MOV R8, R228 ;  /* 0x000000e400087202 */ /* 0x006fce0000000f00 */
.L_x_31314:
[----:B------:R-:W-:Y:S05]  /*14c70*/  BSYNC B2 ;  /* 0x0000000000027941 */ /* 0x000fea0003800000 */
.L_x_31312:
        /* <DEDUP_REMOVED lines=16> */
.L_x_31318:
[----:B------:R-:W-:Y:S05]  /*14d80*/  BSYNC B3 ;  /* 0x0000000000037941 */ /* 0x000fea0003800000 */
.L_x_31317:
        /* <DEDUP_REMOVED lines=44> */
.L_x_31316:
[----:B------:R-:W-:Y:S05]  /*15050*/  BSYNC B2 ;  /* 0x0000000000027941 */ /* 0x000fea0003800000 */
.L_x_31315:
        /* <DEDUP_REMOVED lines=8> */
.L_x_31311:
        /* <DEDUP_REMOVED lines=12> */
.L_x_31320:
[----:B------:R-:W-:-:S07]  /*151a0*/  MOV R235, R228 ;  /* 0x000000e400eb7202 */ /* 0x000fce0000000f00 */
.L_x_31321:
[----:B------:R-:W-:Y:S05]  /*151b0*/  BSYNC B2 ;  /* 0x0000000000027941 */ /* 0x000fea0003800000 */
.L_x_31319:
        /* <DEDUP_REMOVED lines=16> */
.L_x_31325:
[----:B------:R-:W-:Y:S05]  /*152c0*/  BSYNC B3 ;  /* 0x0000000000037941 */ /* 0x000fea0003800000 */
.L_x_31324:
        /* <DEDUP_REMOVED lines=44> */
.L_x_31323:
[----:B------:R-:W-:Y:S05]  /*15590*/  BSYNC B2 ;  /* 0x0000000000027941 */ /* 0x000fea0003800000 */
.L_x_31322:
        /* <DEDUP_REMOVED lines=11> */
.L_x_31326:
        /* <DEDUP_REMOVED lines=12> */
.L_x_31329:
[----:B-12---:R-:W-:-:S07]  /*15710*/  IMAD.MOV.U32 R9, RZ, RZ, R228 ;  /* 0x000000ffff097224 */ /* 0x006fce00078e00e4 */
.L_x_31330:
[----:B------:R-:W-:Y:S05]  /*15720*/  BSYNC B2 ;  /* 0x0000000000027941 */ /* 0x000fea0003800000 */
.L_x_31328:
        /* <DEDUP_REMOVED lines=16> */
.L_x_31334:
[----:B------:R-:W-:Y:S05]  /*15830*/  BSYNC B3 ;  /* 0x0000000000037941 */ /* 0x000fea0003800000 */
.L_x_31333:
        /* <DEDUP_REMOVED lines=44> */
.L_x_31332:
[----:B------:R-:W-:Y:S05]  /*15b00*/  BSYNC B2 ;  /* 0x0000000000027941 */ /* 0x000fea0003800000 */
.L_x_31331:
        /* <DEDUP_REMOVED lines=8> */
.L_x_31327:
        /* <DEDUP_REMOVED lines=27> */
.L_x_31335:
[----:B------:R-:W-:-:S07]  /*15d40*/  VIADD R220, R220, 0x20 ;  /* 0x00000020dcdc7836 */ /* 0x000fce0000000000 */
.L_x_31270:
[----:B------:R-:W-:Y:S05]  /*15d50*/  BSYNC B1 ;  /* 0x0000000000017941 */ /* 0x000fea0003800000 */
.L_x_31269:
        /* <DEDUP_REMOVED lines=29> */
.L_x_31339:
[----:B------:R-:W-:-:S07]  /*15f30*/  MOV R235, R228 ;  /* 0x000000e400eb7202 */ /* 0x000fce0000000f00 */
.L_x_31340:
[----:B------:R-:W-:Y:S05]  /*15f40*/  BSYNC B2 ;  /* 0x0000000000027941 */ /* 0x000fea0003800000 */
.L_x_31338:
        /* <DEDUP_REMOVED lines=16> */
.L_x_31344:
[----:B------:R-:W-:Y:S05]  /*16050*/  BSYNC B3 ;  /* 0x0000000000037941 */ /* 0x000fea0003800000 */
.L_x_31343:
        /* <DEDUP_REMOVED lines=44> */
.L_x_31342:
[----:B------:R-:W-:Y:S05]  /*16320*/  BSYNC B2 ;  /* 0x0000000000027941 */ /* 0x000fea0003800000 */
.L_x_31341:
        /* <DEDUP_REMOVED lines=18> */
.L_x_31345:
        /* <DEDUP_REMOVED lines=12> */
.L_x_31348:
[----:B------:R-:W-:-:S07]  /*16510*/  MOV R6, R228 ;  /* 0x000000e400067202 */ /* 0x000fce0000000f00 */
.L_x_31349:
[----:B------:R-:W-:Y:S05]  /*16520*/  BSYNC B2 ;  /* 0x0000000000027941 */ /* 0x000fea0003800000 */
.L_x_31347:
        /* <DEDUP_REMOVED lines=16> */
.L_x_31353:
[----:B------:R-:W-:Y:S05]  /*16630*/  BSYNC B3 ;  /* 0x0000000000037941 */ /* 0x000fea0003800000 */
.L_x_31352:
        /* <DEDUP_REMOVED lines=44> */
.L_x_31351:
[----:B------:R-:W-:Y:S05]  /*16900*/  BSYNC B2 ;  /* 0x0000000000027941 */ /* 0x000fea0003800000 */
.L_x_31350:
        /* <DEDUP_REMOVED lines=8> */
.L_x_31346:
        /* <DEDUP_REMOVED lines=12> */
.L_x_31355:
[----:B------:R-:W-:-:S07]  /*16a50*/  MOV R235, R228 ;  /* 0x000000e400eb7202 */ /* 0x000fce0000000f00 */
.L_x_31356:
[----:B------:R-:W-:Y:S05]  /*16a60*/  BSYNC B2 ;  /* 0x0000000000027941 */ /* 0x000fea0003800000 */
.L_x_31354:
        /* <DEDUP_REMOVED lines=16> */
.L_x_31360:
[----:B------:R-:W-:Y:S05]  /*16b70*/  BSYNC B3 ;  /* 0x0000000000037941 */ /* 0x000fea0003800000 */
.L_x_31359:
        /* <DEDUP_REMOVED lines=44> */
.L_x_31358:
[----:B------:R-:W-:Y:S05]  /*16e40*/  BSYNC B2 ;  /* 0x0000000000027941 */ /* 0x000fea0003800000 */
.L_x_31357:
        /* <DEDUP_REMOVED lines=11> */
.L_x_31361:
        /* <DEDUP_REMOVED lines=12> */
.L_x_31364:
[----:B------:R-:W-:-:S07]  /*16fc0*/  IMAD.MOV.U32 R7, RZ, RZ, R228 ;  /* 0x000000ffff077224 */ /* 0x000fce00078e00e4 */
.L_x_31365:
[----:B------:R-:W-:Y:S05]  /*16fd0*/  BSYNC B2 ;  /* 0x0000000000027941 */ /* 0x000fea0003800000 */
.L_x_31363:
        /* <DEDUP_REMOVED lines=16> */
.L_x_31369:
[----:B------:R-:W-:Y:S05]  /*170e0*/  BSYNC B3 ;  /* 0x0000000000037941 */ /* 0x000fea0003800000 */
.L_x_31368:
        /* <DEDUP_REMOVED lines=44> */
.L_x_31367:
[----:B------:R-:W-:Y:S05]  /*173b0*/  BSYNC B2 ;  /* 0x0000000000027941 */ /* 0x000fea0003800000 */
.L_x_31366:
        /* <DEDUP_REMOVED lines=8> */
.L_x_31362:
        /* <DEDUP_REMOVED lines=12> */
.L_x_31371:
[----:B------:R-:W-:-:S07]  /*17500*/  IMAD.MOV.U32 R235, RZ, RZ, R228 ;  /* 0x000000ffffeb7224 */ /* 0x000fce00078e00e4 */
.L_x_31372:
[----:B------:R-:W-:Y:S05]  /*17510*/  BSYNC B2 ;  /* 0x0000000000027941 */ /* 0x000fea0003800000 */
.L_x_31370:
        /* <DEDUP_REMOVED lines=16> */
.L_x_31376:
[----:B------:R-:W-:Y:S05]  /*17620*/  BSYNC B3 ;  /* 0x0000000000037941 */ /* 0x000fea0003800000 */
.L_x_31375:
        /* <DEDUP_REMOVED lines=44> */
.L_x_31374:
[----:B------:R-:W-:Y:S05]  /*178f0*/  BSYNC B2 ;  /* 0x0000000000027941 */ /* 0x000fea0003800000 */
.L_x_31373:
        /* <DEDUP_REMOVED lines=11> */
.L_x_31377:
        /* <DEDUP_REMOVED lines=12> */
.L_x_31380:
[----:B-12---:R-:W-:-:S07]  /*17a70*/  IMAD.MOV.U32 R8, RZ, RZ, R228 ;  /* 0x000000ffff087224 */ /* 0x006fce00078e00e4 */
.L_x_31381:
[----:B------:R-:W-:Y:S05]  /*17a80*/  BSYNC B2 ;  /* 0x0000000000027941 */ /* 0x000fea0003800000 */
.L_x_31379:
        /* <DEDUP_REMOVED lines=16> */
.L_x_31385:
[----:B------:R-:W-:Y:S05]  /*17b90*/  BSYNC B3 ;  /* 0x0000000000037941 */ /* 0x000fea0003800000 */
.L_x_31384:
        /* <DEDUP_REMOVED lines=44> */
.L_x_31383:
[----:B------:R-:W-:Y:S05]  /*17e60*/  BSYNC B2 ;  /* 0x0000000000027941 */ /* 0x000fea0003800000 */
.L_x_31382:
        /* <DEDUP_REMOVED lines=8> */
.L_x_31378:
        /* <DEDUP_REMOVED lines=12> */
.L_x_31387:
[----:B------:R-:W-:-:S07]  /*17fb0*/  IMAD.MOV.U32 R235, RZ, RZ, R228 ;  /* 0x000000ffffeb7224 */ /* 0x000fce00078e00e4 */
.L_x_31388:
[----:B------:R-:W-:Y:S05]  /*17fc0*/  BSYNC B2 ;  /* 0x0000000000027941 */ /* 0x000fea0003800000 */
.L_x_31386:
        /* <DEDUP_REMOVED lines=16> */
.L_x_31392:
[----:B------:R-:W-:Y:S05]  /*180d0*/  BSYNC B3 ;  /* 0x0000000000037941 */ /* 0x000fea0003800000 */
.L_x_31391:
        /* <DEDUP_REMOVED lines=44> */
.L_x_31390:
[----:B------:R-:W-:Y:S05]  /*183a0*/  BSYNC B2 ;  /* 0x0000000000027941 */ /* 0x000fea0003800000 */
.L_x_31389:
        /* <DEDUP_REMOVED lines=11> */
.L_x_31393:
        /* <DEDUP_REMOVED lines=12> */
.L_x_31396:
[----:B-12---:R-:W-:-:S07]  /*18520*/  MOV R9, R228 ;  /* 0x000000e400097202 */ /* 0x006fce0000000f00 */
.L_x_31397:
[----:B------:R-:W-:Y:S05]  /*18530*/  BSYNC B2 ;  /* 0x0000000000027941 */ /* 0x000fea0003800000 */
.L_x_31395:
        /* <DEDUP_REMOVED lines=16> */
.L_x_31401:
[----:B------:R-:W-:Y:S05]  /*18640*/  BSYNC B3 ;  /* 0x0000000000037941 */ /* 0x000fea0003800000 */
.L_x_31400:
        /* <DEDUP_REMOVED lines=44> */
.L_x_31399:
[----:B------:R-:W-:Y:S05]  /*18910*/  BSYNC B2 ;  /* 0x0000000000027941 */ /* 0x000fea0003800000 */
.L_x_31398:
        /* <DEDUP_REMOVED lines=8> */
.L_x_31394:
        /* <DEDUP_REMOVED lines=27> */
.L_x_31402:
[----:B------:R-:W-:-:S07]  /*18b50*/  VIADD R220, R220, 0x20 ;  /* 0x00000020dcdc7836 */ /* 0x000fce0000000000 */
.L_x_31337:
[----:B------:R-:W-:Y:S05]  /*18b60*/  BSYNC B1 ;  /* 0x0000000000017941 */ /* 0x000fea0003800000 */
.L_x_31336:
        /* <DEDUP_REMOVED lines=29> */
.L_x_31406:
[----:B------:R-:W-:-:S07]  /*18d40*/  IMAD.MOV.U32 R235, RZ, RZ, R228 ;  /* 0x000000ffffeb7224 */ /* 0x000fce00078e00e4 */
.L_x_31407:
[----:B------:R-:W-:Y:S05]  /*18d50*/  BSYNC B2 ;  /* 0x0000000000027941 */ /* 0x000fea0003800000 */
.L_x_31405:
        /* <DEDUP_REMOVED lines=16> */
.L_x_31411:
[----:B------:R-:W-:Y:S05]  /*18e60*/  BSYNC B3 ;  /* 0x0000000000037941 */ /* 0x000fea0003800000 */
.L_x_31410:
        /* <DEDUP_REMOVED lines=44> */
.L_x_31409:
[----:B------:R-:W-:Y:S05]  /*19130*/  BSYNC B2 ;  /* 0x0000000000027941 */ /* 0x000fea0003800000 */
.L_x_31408:
        /* <DEDUP_REMOVED lines=18> */
.L_x_31412:
        /* <DEDUP_REMOVED lines=12> */
.L_x_31415:
[----:B------:R-:W-:-:S07]  /*19320*/  IMAD.MOV.U32 R6, RZ, RZ, R228 ;  /* 0x000000ffff067224 */ /* 0x000fce00078e00e4 */
.L_x_31416:
[----:B------:R-:W-:Y:S05]  /*19330*/  BSYNC B2 ;  /* 0x0000000000027941 */ /* 0x000fea0003800000 */
.L_x_31414:
        /* <DEDUP_REMOVED lines=16> */
.L_x_31420:
[----:B------:R-:W-:Y:S05]  /*19440*/  BSYNC B3 ;  /* 0x0000000000037941 */ /* 0x000fea0003800000 */
.L_x_31419:
        /* <DEDUP_REMOVED lines=44> */
.L_x_31418:
[----:B------:R-:W-:Y:S05]  /*19710*/  BSYNC B2 ;  /* 0x0000000000027941 */ /* 0x000fea0003800000 */
.L_x_31417:
        /* <DEDUP_REMOVED lines=8> */
.L_x_31413:
        /* <DEDUP_REMOVED lines=12> */
.L_x_31422:
[----:B------:R-:W-:-:S07]  /*19860*/  IMAD.MOV.U32 R235, RZ, RZ, R228 ;  /* 0x000000ffffeb7224 */ /* 0x000fce00078e00e4 */
.L_x_31423:
[----:B------:R-:W-:Y:S05]  /*19870*/  BSYNC B2 ;  /* 0x0000000000027941 */ /* 0x000fea0003800000 */
.L_x_31421:
        /* <DEDUP_REMOVED lines=16> */
.L_x_31427:
[----:B------:R-:W-:Y:S05]  /*19980*/  BSYNC B3 ;  /* 0x0000000000037941 */ /* 0x000fea0003800000 */
.L_x_31426:
        /* <DEDUP_REMOVED lines=44> */
.L_x_31425:
[----:B------:R-:W-:Y:S05]  /*19c50*/  BSYNC B2 ;  /* 0x0000000000027941 */ /* 0x000fea0003800000 */
.L_x_31424:
        /* <DEDUP_REMOVED lines=11> */
.L_x_31428:
        /* <DEDUP_REMOVED lines=12> */
.L_x_31431:
[----:B------:R-:W-:-:S07]  /*19dd0*/  MOV R7, R228 ;  /* 0x000000e400077202 */ /* 0x000fce0000000f00 */
.L_x_31432:
[----:B------:R-:W-:Y:S05]  /*19de0*/  BSYNC B2 ;  /* 0x0000000000027941 */ /* 0x000fea0003800000 */
.L_x_31430:
        /* <DEDUP_REMOVED lines=16> */
.L_x_31436:
[----:B------:R-:W-:Y:S05]  /*19ef0*/  BSYNC B3 ;  /* 0x0000000000037941 */ /* 0x000fea0003800000 */
.L_x_31435:
        /* <DEDUP_REMOVED lines=44> */
.L_x_31434:
[----:B------:R-:W-:Y:S05]  /*1a1c0*/  BSYNC B2 ;  /* 0x0000000000027941 */ /* 0x000fea0003800000 */
.L_x_31433:
        /* <DEDUP_REMOVED lines=8> */
.L_x_31429:
        /* <DEDUP_REMOVED lines=12> */
.L_x_31438:
[----:B------:R-:W-:-:S07]  /*1a310*/  MOV R235, R228 ;  /* 0x000000e400eb7202 */ /* 0x000fce0000000f00 */
.L_x_31439:
[----:B------:R-:W-:Y:S05]  /*1a320*/  BSYNC B2 ;  /* 0x0000000000027941 */ /* 0x000fea0003800000 */
.L_x_31437:
        /* <DEDUP_REMOVED lines=16> */
.L_x_31443:
[----:B------:R-:W-:Y:S05]  /*1a430*/  BSYNC B3 ;  /* 0x0000000000037941 */ /* 0x000fea0003800000 */
.L_x_31442:
        /* <DEDUP_REMOVED lines=44> */
.L_x_31441:
[----:B------:R-:W-:Y:S05]  /*1a700*/  BSYNC B2 ;  /* 0x0000000000027941 */ /* 0x000fea0003800000 */
.L_x_31440:
        /* <DEDUP_REMOVED lines=11> */
.L_x_31444:
        /* <DEDUP_REMOVED lines=12> */
.L_x_31447:
[----:B-12---:R-:W-:-:S07]  /*1a880*/  IMAD.MOV.U32 R8, RZ, RZ, R228 ;  /* 0x000000ffff087224 */ /* 0x006fce00078e00e4 */
.L_x_31448:
[----:B------:R-:W-:Y:S05]  /*1a890*/  BSYNC B2 ;  /* 0x0000000000027941 */ /* 0x000fea0003800000 */
.L_x_31446:
        /* <DEDUP_REMOVED lines=16> */
.L_x_31452:
[----:B------:R-:W-:Y:S05]  /*1a9a0*/  BSYNC B3 ;  /* 0x0000000000037941 */ /* 0x000fea0003800000 */
.L_x_31451:
        /* <DEDUP_REMOVED lines=44> */
.L_x_31450:
[----:B------:R-:W-:Y:S05]  /*1ac70*/  BSYNC B2 ;  /* 0x0000000000027941 */ /* 0x000fea0003800000 */
.L_x_31449:
        /* <DEDUP_REMOVED lines=8> */
.L_x_31445:
        /* <DEDUP_REMOVED lines=12> */
.L_x_31454:
[----:B------:R-:W-:-:S07]  /*1adc0*/  IMAD.MOV.U32 R235, RZ, RZ, R228 ;  /* 0x000000ffffeb7224 */ /* 0x000fce00078e00e4 */
.L_x_31455:
[----:B------:R-:W-:Y:S05]  /*1add0*/  BSYNC B2 ;  /* 0x0000000000027941 */ /* 0x000fea0003800000 */
.L_x_31453:
        /* <DEDUP_REMOVED lines=16> */
.L_x_31459:
[----:B------:R-:W-:Y:S05]  /*1aee0*/  BSYNC B3 ;  /* 0x0000000000037941 */ /* 0x000fea0003800000 */
.L_x_31458:
        /* <DEDUP_REMOVED lines=44> */
.L_x_31457:
[----:B------:R-:W-:Y:S05]  /*1b1b0*/  BSYNC B2 ;  /* 0x0000000000027941 */ /* 0x000fea0003800000 */
.L_x_31456:
        /* <DEDUP_REMOVED lines=11> */
.L_x_31460:
        /* <DEDUP_REMOVED lines=12> */
.L_x_31463:
[----:B-12---:R-:W-:-:S07]  /*1b330*/  IMAD.MOV.U32 R9, RZ, RZ, R228 ;  /* 0x000000ffff097224 */ /* 0x006fce00078e00e4 */
.L_x_31464:
[----:B------:R-:W-:Y:S05]  /*1b340*/  BSYNC B2 ;  /* 0x0000000000027941 */ /* 0x000fea0003800000 */
.L_x_31462:
        /* <DEDUP_REMOVED lines=16> */
.L_x_31468:
[----:B------:R-:W-:Y:S05]  /*1b450*/  BSYNC B3 ;  /* 0x0000000000037941 */ /* 0x000fea0003800000 */
.L_x_31467:
        /* <DEDUP_REMOVED lines=44> */
.L_x_31466:
[----:B------:R-:W-:Y:S05]  /*1b720*/  BSYNC B2 ;  /* 0x0000000000027941 */ /* 0x000fea0003800000 */
.L_x_31465:
        /* <DEDUP_REMOVED lines=8> */
.L_x_31461:
        /* <DEDUP_REMOVED lines=27> */
.L_x_31469:
[----:B------:R-:W-:-:S07]  /*1b960*/  IADD3 R220, R220, 0x20, RZ ;  /* 0x00000020dcdc7810 */ /* 0x000fce0007ffe0ff */
.L_x_31404:
[----:B------:R-:W-:Y:S05]  /*1b970*/  BSYNC B1 ;  /* 0x0000000000017941 */ /* 0x000fea0003800000 */
.L_x_31403:
        /* <DEDUP_REMOVED lines=29> */
.L_x_31473:
[----:B------:R-:W-:-:S07]  /*1bb50*/  IMAD.MOV.U32 R235, RZ, RZ, R228 ;  /* 0x000000ffffeb7224 */ /* 0x000fce00078e00e4 */
.L_x_31474:
[----:B------:R-:W-:Y:S05]  /*1bb60*/  BSYNC B2 ;  /* 0x0000000000027941 */ /* 0x000fea0003800000 */
.L_x_31472:
        /* <DEDUP_REMOVED lines=16> */
.L_x_31478:
[----:B------:R-:W-:Y:S05]  /*1bc70*/  BSYNC B3 ;  /* 0x0000000000037941 */ /* 0x000fea0003800000 */
.L_x_31477:
        /* <DEDUP_REMOVED lines=44> */
.L_x_31476:
[----:B------:R-:W-:Y:S05]  /*1bf40*/  BSYNC B2 ;  /* 0x0000000000027941 */ /* 0x000fea0003800000 */
.L_x_31475:
        /* <DEDUP_REMOVED lines=18> */
.L_x_31479:
        /* <DEDUP_REMOVED lines=12> */
.L_x_31482:
[----:B------:R-:W-:-:S07]  /*1c130*/  IMAD.MOV.U32 R6, RZ, RZ, R228 ;  /* 0x000000ffff067224 */ /* 0x000fce00078e00e4 */
.L_x_31483:
[----:B------:R-:W-:Y:S05]  /*1c140*/  BSYNC B2 ;  /* 0x0000000000027941 */ /* 0x000fea0003800000 */
.L_x_31481:
        /* <DEDUP_REMOVED lines=16> */
.L_x_31487:
[----:B------:R-:W-:Y:S05]  /*1c250*/  BSYNC B3 ;  /* 0x0000000000037941 */ /* 0x000fea0003800000 */
.L_x_31486:
        /* <DEDUP_REMOVED lines=44> */
.L_x_31485:
[----:B------:R-:W-:Y:S05]  /*1c520*/  BSYNC B2 ;  /* 0x0000000000027941 */ /* 0x000fea0003800000 */
.L_x_31484:
        /* <DEDUP_REMOVED lines=8> */
.L_x_31480:
        /* <DEDUP_REMOVED lines=12> */
.L_x_31489:
[----:B------:R-:W-:-:S07]  /*1c670*/  IMAD.MOV.U32 R235, RZ, RZ, R228 ;  /* 0x000000ffffeb7224 */ /* 0x000fce00078e00e4 */
.L_x_31490:
[----:B------:R-:W-:Y:S05]  /*1c680*/  BSYNC B2 ;  /* 0x0000000000027941 */ /* 0x000fea0003800000 */
.L_x_31488:
        /* <DEDUP_REMOVED lines=16> */
.L_x_31494:
[----:B------:R-:W-:Y:S05]  /*1c790*/  BSYNC B3 ;  /* 0x0000000000037941 */ /* 0x000fea0003800000 */
.L_x_31493:
        /* <DEDUP_REMOVED lines=44> */
.L_x_31492:
[----:B------:R-:W-:Y:S05]  /*1ca60*/  BSYNC B2 ;  /* 0x0000000000027941 */ /* 0x000fea0003800000 */
.L_x_31491:
        /* <DEDUP_REMOVED lines=11> */
.L_x_31495:
        /* <DEDUP_REMOVED lines=12> */
.L_x_31498:
[----:B------:R-:W-:-:S07]  /*1cbe0*/  IMAD.MOV.U32 R7, RZ, RZ, R228 ;  /* 0x000000ffff077224 */ /* 0x000fce00078e00e4 */
.L_x_31499:
[----:B------:R-:W-:Y:S05]  /*1cbf0*/  BSYNC B2 ;  /* 0x0000000000027941 */ /* 0x000fea0003800000 */
.L_x_31497:
        /* <DEDUP_REMOVED lines=16> */
.L_x_31503:
[----:B------:R-:W-:Y:S05]  /*1cd00*/  BSYNC B3 ;  /* 0x0000000000037941 */ /* 0x000fea0003800000 */
.L_x_31502:
        /* <DEDUP_REMOVED lines=44> */
.L_x_31501:
[----:B------:R-:W-:Y:S05]  /*1cfd0*/  BSYNC B2 ;  /* 0x0000000000027941 */ /* 0x000fea0003800000 */
.L_x_31500:
        /* <DEDUP_REMOVED lines=8> */
.L_x_31496:
        /* <DEDUP_REMOVED lines=12> */
.L_x_31505:
[----:B------:R-:W-:-:S07]  /*1d120*/  IMAD.MOV.U32 R235, RZ, RZ, R228 ;  /* 0x000000ffffeb7224 */ /* 0x000fce00078e00e4 */
.L_x_31506:
[----:B------:R-:W-:Y:S05]  /*1d130*/  BSYNC B2 ;  /* 0x0000000000027941 */ /* 0x000fea0003800000 */
.L_x_31504:
        /* <DEDUP_REMOVED lines=16> */
.L_x_31510:
[----:B------:R-:W-:Y:S05]  /*1d240*/  BSYNC B3 ;  /* 0x0000000000037941 */ /* 0x000fea0003800000 */
.L_x_31509:
        /* <DEDUP_REMOVED lines=44> */
.L_x_31508:
[----:B------:R-:W-:Y:S05]  /*1d510*/  BSYNC B2 ;  /* 0x0000000000027941 */ /* 0x000fea0003800000 */
.L_x_31507:
        /* <DEDUP_REMOVED lines=11> */
.L_x_31511:
        /* <DEDUP_REMOVED lines=12> */
.L_x_31514:
[----:B-12---:R-:W-:-:S07]  /*1d690*/  MOV R8, R228 ;  /* 0x000000e400087202 */ /* 0x006fce0000000f00 */
.L_x_31515:
[----:B------:R-:W-:Y:S05]  /*1d6a0*/  BSYNC B2 ;  /* 0x0000000000027941 */ /* 0x000fea0003800000 */
.L_x_31513:
        /* <DEDUP_REMOVED lines=16> */
.L_x_31519:
[----:B------:R-:W-:Y:S05]  /*1d7b0*/  BSYNC B3 ;  /* 0x0000000000037941 */ /* 0x000fea0003800000 */
.L_x_31518:
        /* <DEDUP_REMOVED lines=44> */
.L_x_31517:
[----:B------:R-:W-:Y:S05]  /*1da80*/  BSYNC B2 ;  /* 0x0000000000027941 */ /* 0x000fea0003800000 */
.L_x_31516:
        /* <DEDUP_REMOVED lines=8> */
.L_x_31512:
        /* <DEDUP_REMOVED lines=12> */
.L_x_31521:
[----:B------:R-:W-:-:S07]  /*1dbd0*/  MOV R235, R228 ;  /* 0x000000e400eb7202 */ /* 0x000fce0000000f00 */
.L_x_31522:
[----:B------:R-:W-:Y:S05]  /*1dbe0*/  BSYNC B2 ;  /* 0x0000000000027941 */ /* 0x000fea0003800000 */
.L_x_31520:
        /* <DEDUP_REMOVED lines=16> */
.L_x_31526:
[----:B------:R-:W-:Y:S05]  /*1dcf0*/  BSYNC B3 ;  /* 0x0000000000037941 */ /* 0x000fea0003800000 */
.L_x_31525:
        /* <DEDUP_REMOVED lines=44> */
.L_x_31524:
[----:B------:R-:W-:Y:S05]  /*1dfc0*/  BSYNC B2 ;  /* 0x0000000000027941 */ /* 0x000fea0003800000 */
.L_x_31523:
        /* <DEDUP_REMOVED lines=11> */
.L_x_31527:
        /* <DEDUP_REMOVED lines=12> */
.L_x_31530:
[----:B-12---:R-:W-:-:S07]  /*1e140*/  IMAD.MOV.U32 R9, RZ, RZ, R228 ;  /* 0x000000ffff097224 */ /* 0x006fce00078e00e4 */
.L_x_31531:
[----:B------:R-:W-:Y:S05]  /*1e150*/  BSYNC B2 ;  /* 0x0000000000027941 */ /* 0x000fea0003800000 */
.L_x_31529:
        /* <DEDUP_REMOVED lines=16> */
.L_x_31535:
[----:B------:R-:W-:Y:S05]  /*1e260*/  BSYNC B3 ;  /* 0x0000000000037941 */ /* 0x000fea0003800000 */
.L_x_31534:
        /* <DEDUP_REMOVED lines=44> */
.L_x_31533:
[----:B------:R-:W-:Y:S05]  /*1e530*/  BSYNC B2 ;  /* 0x0000000000027941 */ /* 0x000fea0003800000 */
.L_x_31532:
        /* <DEDUP_REMOVED lines=8> */
.L_x_31528:
[----:B------:R-:W-:Y:S01]  /*1e5c0*/  LOP3.LUT P0, RZ, R233, 0x1, RZ, 0xc0, !PT ;  /* 0x00000001e9ff7812 */ /* 0x000fe2000780c0ff */
[C---:B------:R-:W-:Y:S01]  /*1e5d0*/  IMAD.SHL.U32 R235, R220.reuse, 0x4, RZ ;  /* 0x00000004dceb7824 */ /* 0x040fe200078e00ff */
[----:B------:R-:W-:Y:S02]  /*1e5e0*/  SEL R224, RZ, 0x1000000, P5 ;  /* 0x01000000ffe07807 */ /* 0x000fe40002800000 */
[----:B------:R-:W-:Y:S02]  /*1e5f0*/  SEL R227, RZ, 0x1, P0 ;  /* 0x00000001ffe37807 */ /* 0x000fe40000000000 */
[----:B------:R-:W-:Y:S02]  /*1e600*/  SEL R225, RZ, 0x10000, P4 ;  /* 0x00010000ffe17807 */ /* 0x000fe40002000000 */
[----:B------:R-:W-:Y:S02]  /*1e610*/  SEL R226, RZ, 0x100, P3 ;  /* 0x00000100ffe27807 */ /* 0x000fe40001800000 */
[----:B------:R-:W-:-:S02]  /*1e620*/  LEA R222, P0, R220, UR30, 0x4 ;  /* 0x0000001edcde7c11 */ /* 0x000fc4000f8020ff */
[----:B------:R-:W-:Y:S02]  /*1e630*/  SHF.R.U32.HI R236, RZ, 0x1e, R220 ;  /* 0x0000001effec7819 */ /* 0x000fe400000116dc */
[----:B------:R-:W-:Y:S02]  /*1e640*/  LEA.HI.X R223, R220, UR31, RZ, 0x4, P0 ;  /* 0x0000001fdcdf7c11 */ /* 0x000fe400080f24ff */
[----:B------:R-:W-:Y:S02]  /*1e650*/  IADD3 R224, R226, R224, R225 ;  /* 0x000000e0e2e07210 */ /* 0x000fe40007ffe0e1 */
[----:B------:R-:W-:Y:S01]  /*1e660*/  IADD3 R220, P0, R235, UR32, RZ ;  /* 0x00000020ebdc7c10 */ /* 0x000fe2000ff1e0ff */
[----:B------:R4:W-:Y:S02]  /*1e670*/  STG.E.128 desc[UR4][R222.64], R216 ;  /* 0x000000d8de007986 */ /* 0x0009e4000c101d04 */
[----:B------:R-:W-:Y:S01]  /*1e680*/  IMAD.IADD R227, R224, 0x1, R227 ;  /* 0x00000001e0e37824 */ /* 0x000fe200078e02e3 */
[----:B------:R-:W-:-:S05]  /*1e690*/  IADD3.X R221, R236, UR33, RZ, P0, !PT ;  /* 0x00000021ecdd7c10 */ /* 0x000fca00087fe4ff */
[----:B------:R4:W-:Y:S01]  /*1e6a0*/  STG.E desc[UR4][R220.64], R227 ;  /* 0x000000e3dc007986 */ /* 0x0009e2000c101904 */
[----:B------:R-:W-:Y:S05]  /*1e6b0*/  @!P1 BRA `(.L_x_31471) ;  /* 0x00000000002c9947 */ /* 0x000fea0003800000 */
[----:B----4-:R-:W-:Y:S02]  /*1e6c0*/  SHF.L.U32 R223, R8, 0x10, RZ ;  /* 0x0000001008df7819 */ /* 0x010fe400000006ff */
        /* <DEDUP_REMOVED lines=10> */
.L_x_31471:
[----:B------:R-:W-:Y:S05]  /*1e770*/  BSYNC B1 ;  /* 0x0000000000017941 */ /* 0x000fea0003800000 */
.L_x_31470:
[----:B0---4-:R-:W-:Y:S01]  /*1e780*/  FADD.FTZ R220, RZ, R180 ;  /* 0x000000b4ffdc7221 */ /* 0x011fe20000010000 */
[C---:B------:R-:W-:Y:S01]  /*1e790*/  LOP3.LUT P0, RZ, R233.reuse, 0x10, RZ, 0xc0, !PT ;  /* 0x00000010e9ff7812 */ /* 0x040fe2000780c0ff */
[----:B------:R-:W-:Y:S01]  /*1e7a0*/  UMOV UR26, 0xffffffff ;  /* 0xffffffff001a7882 */ /* 0x000fe20000000000 */
[----:B------:R-:W-:Y:S01]  /*1e7b0*/  LOP3.LUT R233, R233, 0xfffffff7, RZ, 0xc0, !PT ;  /* 0xfffffff7e9e97812 */ /* 0x000fe200078ec0ff */
[----:B---3--:R-:W-:Y:S01]  /*1e7c0*/  FADD.FTZ R221, R181, R220 ;  /* 0x000000dcb5dd7221 */ /* 0x008fe20000010000 */
        /* <DEDUP_REMOVED lines=58> */
[----:B------:R-:W3:Y:S01]  /*1eb70*/  LDC R224, c[0x0][0x290] ;  /* 0x0000a400ffe07b82 */ /* 0x000ee20000000800 */
        /* <DEDUP_REMOVED lines=16> */
[----:B---3--:R-:W-:-:S04]  /*1ec80*/  FMUL.FTZ R236, R227, R224 ;  /* 0x000000e0e3ec7220 */ /* 0x008fc80000410000 */
        /* <DEDUP_REMOVED lines=93> */
[----:B------:R0:W3:Y:S02]  /*1f260*/  SHFL.BFLY PT, R225, R226, 0x10, 0x1f ;  /* 0x0e001f00e2e17f89 */ /* 0x0000e400000e0000 */
.L_x_31569:
[----:B------:R-:W-:Y:S01]  /*1f270*/  FMUL.FTZ R220, R236, R236 ;  /* 0x000000ececdc7220 */ /* 0x000fe20000410000 */
[----:B------:R-:W-:Y:S01]  /*1f280*/  PLOP3.LUT P0, PT, PT, PT, UP0, 0x40, 0x0 ;  /* 0x000000000000781c */ /* 0x000fe20003f0e808 */
[----:B------:R-:W4:Y:S01]  /*1f290*/  @!P5 LDC.64 R222, c[0x0][0x250] ;  /* 0x00009400ffdedb82 */ /* 0x000f220000000a00 */
[----:B---3--:R-:W-:Y:S01]  /*1f2a0*/  FADD.FTZ R225, R226, R225 ;  /* 0x000000e1e2e17221 */ /* 0x008fe20000010000 */
[----:B------:R-:W-:Y:S01]  /*1f2b0*/  LOP3.LUT P1, RZ, R233, 0x10, RZ, 0xc0, !PT ;  /* 0x00000010e9ff7812 */ /* 0x000fe2000782c0ff */
[----:B------:R-:W-:Y:S01]  /*1f2c0*/  BSSY B1, `(.L_x_31537) ;  /* 0x0000024000017945 */ /* 0x000fe20003800000 */
[----:B------:R-:W-:Y:S01]  /*1f2d0*/  FSEL R227, R220, RZ, !P0 ;  /* 0x000000ffdce37208 */ /* 0x000fe20004000000 */
[----:B------:R-:W-:-:S03]  /*1f2e0*/  FFMA.FTZ R224, R225, R224, UR27 ;  /* 0x0000001be1e07e23 */ /* 0x000fc600080100e0 */
[----:B------:R-:W3:Y:S01]  /*1f2f0*/  @!P5 LDC.64 R220, c[0x0][0x258] ;  /* 0x00009600ffdcdb82 */ /* 0x000ee20000000a00 */
[----:B------:R-:W-:-:S04]  /*1f300*/  FADD.FTZ R224, R224, R227 ;  /* 0x000000e3e0e07221 */ /* 0x000fc80000010000 */
[----:B------:R-:W1:Y:S01]  /*1f310*/  MUFU.RSQ R235, R224 ;  /* 0x000000e000eb7308 */ /* 0x000e620000001400 */
[----:B----4-:R-:W-:-:S05]  /*1f320*/  @!P5 IMAD.WIDE R222, R231, 0x4, R222 ;  /* 0x00000004e7ded825 */ /* 0x010fca00078e02de */
[----:B------:R4:W-:Y:S01]  /*1f330*/  @!P5 STG.E desc[UR4][R222.64], R236 ;  /* 0x000000ecde00d986 */ /* 0x0009e2000c101904 */
[----:B---3--:R-:W-:-:S05]  /*1f340*/  @!P5 IMAD.WIDE R220, R231, 0x4, R220 ;  /* 0x00000004e7dcd825 */ /* 0x008fca00078e02dc */
[----:B-1----:R4:W-:Y:S01]  /*1f350*/  @!P5 STG.E desc[UR4][R220.64], R235 ;  /* 0x000000ebdc00d986 */ /* 0x0029e2000c101904 */
[----:B------:R-:W-:Y:S05]  /*1f360*/  @!P1 BRA `(.L_x_31538) ;  /* 0x0000000000649947 */ /* 0x000fea0003800000 */
[----:B------:R-:W1:Y:S01]  /*1f370*/  LDC.64 R238, c[0x0][0x2b8] ;  /* 0x0000ae00ffee7b82 */ /* 0x000e620000000a00 */
[----:B------:R-:W-:-:S04]  /*1f380*/  PLOP3.LUT P0, PT, PT, PT, UP0, 0x40, 0x0 ;  /* 0x000000000000781c */ /* 0x000fc80003f0e808 */
[----:B----4-:R-:W-:-:S03]  /*1f390*/  FSEL R220, R236, RZ, P0 ;  /* 0x000000ffecdc7208 */ /* 0x010fc60000000000 */
[----:B------:R-:W3:Y:S02]  /*1f3a0*/  LDC.64 R224, c[0x0][0x2c0] ;  /* 0x0000b000ffe07b82 */ /* 0x000ee40000000a00 */
        /* <DEDUP_REMOVED lines=14> */
[----:B-1----:R-:W-:-:S05]  /*1f490*/  IMAD.WIDE.U32 R238, R234, 0x10, R238 ;  /* 0x00000010eaee7825 */ /* 0x002fca00078e00ee */
[----:B------:R1:W-:Y:S01]  /*1f4a0*/  STG.E.128 desc[UR4][R238.64], R220 ;  /* 0x000000dcee007986 */ /* 0x0003e2000c101d04 */
[----:B---3--:R-:W-:-:S04]  /*1f4b0*/  IMAD.WIDE.U32 R240, R234, 0x10, R224 ;  /* 0x00000010eaf07825 */ /* 0x008fc800078e00e0 */
[----:B------:R-:W-:Y:S01]  /*1f4c0*/  FFMA.FTZ R225, R25, R242, R17 ;  /* 0x000000f219e17223 */ /* 0x000fe20000010011 */
[----:B------:R-:W-:Y:S01]  /*1f4d0*/  FFMA.FTZ R224, R24, R237, R16 ;  /* 0x000000ed18e07223 */ /* 0x000fe20000010010 */
[----:B------:R-:W-:-:S04]  /*1f4e0*/  VIADD R234, R234, 0x20 ;  /* 0x00000020eaea7836 */ /* 0x000fc80000000000 */
[----:B------:R1:W-:Y:S03]  /*1f4f0*/  STG.E.128 desc[UR4][R240.64], R224 ;  /* 0x000000e0f0007986 */ /* 0x0003e6000c101d04 */
.L_x_31538:
[----:B------:R-:W-:Y:S05]  /*1f500*/  BSYNC B1 ;  /* 0x0000000000017941 */ /* 0x000fea0003800000 */
.L_x_31537:
[----:B------:R-:W-:Y:S01]  /*1f510*/  LOP3.LUT P0, RZ, R233, 0x2000, RZ, 0xc0, !PT ;  /* 0x00002000e9ff7812 */ /* 0x000fe2000780c0ff */
[----:B------:R-:W-:-:S12]  /*1f520*/  BSSY B1, `(.L_x_31539) ;  /* 0x000001b000017945 */ /* 0x000fd80003800000 */
[----:B------:R-:W-:Y:S05]  /*1f530*/  @!P0 BRA `(.L_x_31540) ;  /* 0x0000000000648947 */ /* 0x000fea0003800000 */
[----:B-1----:R-:W1:Y:S01]  /*1f540*/  LDC.64 R238, c[0x0][0x2b8] ;  /* 0x0000ae00ffee7b82 */ /* 0x002e620000000a00 */
        /* <DEDUP_REMOVED lines=24> */
.L_x_31540:
[----:B------:R-:W-:Y:S05]  /*1f6d0*/  BSYNC B1 ;  /* 0x0000000000017941 */ /* 0x000fea0003800000 */
.L_x_31539:
[----:B------:R-:W-:Y:S01]  /*1f6e0*/  LOP3.LUT P0, RZ, R233, 0x1000, RZ, 0xc0, !PT ;  /* 0x00001000e9ff7812 */ /* 0x000fe2000780c0ff */
[----:B------:R-:W-:-:S12]  /*1f6f0*/  BSSY B1, `(.L_x_31541) ;  /* 0x000001b000017945 */ /* 0x000fd80003800000 */
[----:B------:R-:W-:Y:S05]  /*1f700*/  @!P0 BRA `(.L_x_31542) ;  /* 0x0000000000648947 */ /* 0x000fea0003800000 */
[----:B01----:R-:W0:Y:S01]  /*1f710*/  LDC.64 R238, c[0x0][0x2b8] ;  /* 0x0000ae00ffee7b82 */ /* 0x003e220000000a00 */
[----:B------:R-:W-:-:S04]  /*1f720*/  PLOP3.LUT P0, PT, PT, PT, UP0, 0x40, 0x0 ;  /* 0x000000000000781c */ /* 0x000fc80003f0e808 */
[----:B----4-:R-:W-:-:S03]  /*1f730*/  FSEL R220, R236, RZ, P0 ;  /* 0x000000ffecdc7208 */ /* 0x010fc60000000000 */
        /* <DEDUP_REMOVED lines=22> */
.L_x_31542:
[----:B------:R-:W-:Y:S05]  /*1f8a0*/  BSYNC B1 ;  /* 0x0000000000017941 */ /* 0x000fea0003800000 */
.L_x_31541:
[----:B------:R-:W-:Y:S01]  /*1f8b0*/  LOP3.LUT P0, RZ, R233, 0x800, RZ, 0xc0, !PT ;  /* 0x00000800e9ff7812 */ /* 0x000fe2000780c0ff */
[----:B------:R-:W-:-:S12]  /*1f8c0*/  BSSY B1, `(.L_x_31543) ;  /* 0x000001b000017945 */ /* 0x000fd80003800000 */
[----:B------:R-:W-:Y:S05]  /*1f8d0*/  @!P0 BRA `(.L_x_31544) ;  /* 0x0000000000648947 */ /* 0x000fea0003800000 */
[----:B01-3--:R-:W0:Y:S01]  /*1f8e0*/  LDC.64 R238, c[0x0][0x2b8] ;  /* 0x0000ae00ffee7b82 */ /* 0x00be220000000a00 */
        /* <DEDUP_REMOVED lines=24> */
.L_x_31544:
[----:B------:R-:W-:Y:S05]  /*1fa70*/  BSYNC B1 ;  /* 0x0000000000017941 */ /* 0x000fea0003800000 */
.L_x_31543:
        /* <DEDUP_REMOVED lines=28> */
.L_x_31546:
[----:B------:R-:W-:Y:S05]  /*1fc40*/  BSYNC B1 ;  /* 0x0000000000017941 */ /* 0x000fea0003800000 */
.L_x_31545:
        /* <DEDUP_REMOVED lines=28> */
.L_x_31548:
[----:B------:R-:W-:Y:S05]  /*1fe10*/  BSYNC B1 ;  /* 0x0000000000017941 */ /* 0x000fea0003800000 */
.L_x_31547:
        /* <DEDUP_REMOVED lines=28> */
.L_x_31550:
[----:B------:R-:W-:Y:S05]  /*1ffe0*/  BSYNC B1 ;  /* 0x0000000000017941 */ /* 0x000fea0003800000 */
.L_x_31549:
        /* <DEDUP_REMOVED lines=28> */
.L_x_31552:
[----:B------:R-:W-:Y:S05]  /*201b0*/  BSYNC B1 ;  /* 0x0000000000017941 */ /* 0x000fea0003800000 */
.L_x_31551:
        /* <DEDUP_REMOVED lines=28> */
.L_x_31554:
[----:B------:R-:W-:Y:S05]  /*20380*/  BSYNC B1 ;  /* 0x0000000000017941 */ /* 0x000fea0003800000 */
.L_x_31553:
[----:B------:R-:W-:Y:S01]  /*20390*/  LOP3.LUT P0, RZ, R233, 0x20, RZ, 0xc0, !PT ;  /* 0x00000020e9ff7812 */ /* 0x000fe2000780c0ff */
[----:B------:R-:W-:-:S12]  /*203a0*/  BSSY B1, `(.L_x_31555) ;  /* 0x000001a000017945 */ /* 0x000fd80003800000 */
[----:B------:R-:W-:Y:S05]  /*203b0*/  @!P0 BRA `(.L_x_31556) ;  /* 0x0000000000608947 */ /* 0x000fea0003800000 */
[----:B------:R-:W-:Y:S01]  /*203c0*/  PLOP3.LUT P0, PT, PT, PT, UP0, 0x40, 0x0 ;  /* 0x000000000000781c */ /* 0x000fe20003f0e808 */
[----:B01-3--:R-:W0:Y:S03]  /*203d0*/  LDC.64 R224, c[0x0][0x2c0] ;  /* 0x0000b000ffe07b82 */ /* 0x00be260000000a00 */
[----:B----4-:R-:W-:-:S05]  /*203e0*/  FSEL R222, R236, RZ, P0 ;  /* 0x000000ffecde7208 */ /* 0x010fca0000000000 */
        /* <DEDUP_REMOVED lines=11> */
[-C--:B------:R-:W-:Y:S01]  /*204a0*/  FFMA.FTZ R222, R166, R241.reuse, R158 ;  /* 0x000000f1a6de7223 */ /* 0x080fe2000001009e */
        /* <DEDUP_REMOVED lines=9> */
.L_x_31556:
[----:B------:R-:W-:Y:S05]  /*20540*/  BSYNC B1 ;  /* 0x0000000000017941 */ /* 0x000fea0003800000 */
.L_x_31555:
[----:B01-34-:R-:W0:Y:S02]  /*20550*/  LDC.64 R220, c[0x0][0x210] ;  /* 0x00008400ffdc7b82 */ /* 0x01be240000000a00 */
[----:B0-----:R-:W-:-:S05]  /*20560*/  IMAD R231, R220, 0x4, R231 ;  /* 0x00000004dce77824 */ /* 0x001fca00078e02e7 */
[----:B------:R-:W-:-:S13]  /*20570*/  ISETP.GE.AND P0, PT, R231, R221, PT ;  /* 0x000000dde700720c */ /* 0x000fda0003f06270 */
[----:B------:R-:W-:Y:S05]  /*20580*/  @!P0 BRA `(.L_x_31557) ;  /* 0xfffffe1400448947 */ /* 0x000fea000383ffff */
[----:B------:R-:W-:Y:S05]  /*20590*/  BSYNC B0 ;  /* 0x0000000000007941 */ /* 0x000fea0003800000 */
.L_x_30866:
[----:B------:R-:W-:Y:S05]  /*205a0*/  EXIT ;  /* 0x000000000000794d */ /* 0x000fea0003800000 */
.L_x_31536:
[----:B------:R-:W-:Y:S01]  /*205b0*/  HFMA2.MMA R241, -RZ, RZ, 0, 5.9604644775390625e-08 ;  /* 0x00000001fff17435 */ /* 0x000fe200000001ff */
[----:B------:R-:W-:Y:S01]  /*205c0*/  BSSY B1, `(.L_x_31558) ;  /* 0x0000007000017945 */ /* 0x000fe20003800000 */
[----:B------:R-:W-:Y:S02]  /*205d0*/  IMAD.MOV.U32 R240, RZ, RZ, R221 ;  /* 0x000000fffff07224 */ /* 0x000fe400078e00dd */
[----:B------:R-:W-:Y:S02]  /*205e0*/  IMAD.MOV.U32 R242, RZ, RZ, 0x1f ;  /* 0x0000001ffff27424 */ /* 0x000fe400078e00ff */
[----:B------:R-:W-:-:S07]  /*205f0*/  IMAD.MOV.U32 R239, RZ, RZ, -0x1 ;  /* 0xffffffffffef7424 */ /* 0x000fce00078e00ff */
[----:B-12--5:R-:W-:Y:S05]  /*20600*/  WARPSYNC.COLLECTIVE R239, `(.L_x_31559) ;  /* 0x00000000ef087348 */ /* 0x026fea0003c00000 */
[----:B------:R0:W3:Y:S02]  /*20610*/  SHFL.BFLY P6, R227, R240, R241, R242 ;  /* 0x0c0000f1f0e37389 */ /* 0x0000e400000c00f2 */
[----:B0123-5:R-:W-:Y:S01]  /*20620*/  ENDCOLLECTIVE ;  /* 0x000000000000791b */ /* 0x02ffe20003800000 */
.L_x_31559:
[----:B------:R-:W-:Y:S05]  /*20630*/  BSYNC B1 ;  /* 0x0000000000017941 */ /* 0x000fea0003800000 */
.L_x_31558:
[----:B------:R-:W-:Y:S01]  /*20640*/  MOV R220, R227 ;  /* 0x000000e300dc7202 */ /* 0x000fe20000000f00 */
[----:B------:R-:W-:Y:S01]  /*20650*/  HFMA2.MMA R242, -RZ, RZ, 0, 1.847743988037109375e-06 ;  /* 0x0000001ffff27435 */ /* 0x000fe200000001ff */
[----:B------:R-:W-:Y:S01]  /*20660*/  IMAD.MOV.U32 R241, RZ, RZ, 0x2 ;  /* 0x00000002fff17424 */ /* 0x000fe200078e00ff */
[----:B------:R-:W0:Y:S01]  /*20670*/  LDC R224, c[0x0][0x290] ;  /* 0x0000a400ffe07b82 */ /* 0x000e220000000800 */
[----:B------:R-:W-:Y:S02]  /*20680*/  IMAD.MOV.U32 R239, RZ, RZ, -0x1 ;  /* 0xffffffffffef7424 */ /* 0x000fe400078e00ff */
        /* <DEDUP_REMOVED lines=9> */
.L_x_31560:
        /* <DEDUP_REMOVED lines=9> */
.L_x_31561:
[----:B------:R-:W-:Y:S02]  /*207b0*/  IMAD.MOV.U32 R241, RZ, RZ, 0x8 ;  /* 0x00000008fff17424 */ /* 0x000fe400078e00ff */
[----:B------:R-:W-:-:S04]  /*207c0*/  IMAD.MOV.U32 R220, RZ, RZ, R227 ;  /* 0x000000ffffdc7224 */ /* 0x000fc800078e00e3 */
[----:B------:R-:W-:-:S05]  /*207d0*/  FADD.FTZ R225, R223, R220 ;  /* 0x000000dcdfe17221 */ /* 0x000fca0000010000 */
[----:B------:R-:W-:-:S07]  /*207e0*/  MOV R240, R225 ;  /* 0x000000e100f07202 */ /* 0x000fce0000000f00 */
[----:B------:R-:W-:Y:S05]  /*207f0*/  WARPSYNC.COLLECTIVE R239, `(.L_x_31562) ;  /* 0x00000000ef087348 */ /* 0x000fea0003c00000 */
[----:B------:R0:W1:Y:S02]  /*20800*/  SHFL.BFLY P6, R227, R240, R241, R242 ;  /* 0x0c0000f1f0e37389 */ /* 0x00006400000c00f2 */
[----:B01----:R-:W-:Y:S01]  /*20810*/  ENDCOLLECTIVE ;  /* 0x000000000000791b */ /* 0x003fe20003800000 */
.L_x_31562:
[----:B------:R-:W-:Y:S02]  /*20820*/  IMAD.MOV.U32 R241, RZ, RZ, 0x10 ;  /* 0x00000010fff17424 */ /* 0x000fe400078e00ff */
[----:B------:R-:W-:-:S04]  /*20830*/  IMAD.MOV.U32 R220, RZ, RZ, R227 ;  /* 0x000000ffffdc7224 */ /* 0x000fc800078e00e3 */
[----:B------:R-:W-:-:S05]  /*20840*/  FADD.FTZ R226, R225, R220 ;  /* 0x000000dce1e27221 */ /* 0x000fca0000010000 */
[----:B------:R-:W-:-:S07]  /*20850*/  MOV R240, R226 ;  /* 0x000000e200f07202 */ /* 0x000fce0000000f00 */
[----:B------:R-:W-:Y:S05]  /*20860*/  WARPSYNC.COLLECTIVE R239, `(.L_x_31563) ;  /* 0x00000000ef087348 */ /* 0x000fea0003c00000 */
[----:B------:R0:W1:Y:S02]  /*20870*/  SHFL.BFLY P6, R227, R240, R241, R242 ;  /* 0x0c0000f1f0e37389 */ /* 0x00006400000c00f2 */
[----:B01----:R-:W-:Y:S01]  /*20880*/  ENDCOLLECTIVE ;  /* 0x000000000000791b */ /* 0x003fe20003800000 */
.L_x_31563:
[----:B------:R-:W-:Y:S01]  /*20890*/  HFMA2.MMA R241, -RZ, RZ, 0, 5.9604644775390625e-08 ;  /* 0x00000001fff17435 */ /* 0x000fe200000001ff */
        /* <DEDUP_REMOVED lines=92> */
.L_x_31564:
[----:B------:R-:W-:Y:S01]  /*20e60*/  MOV R241, 0x2 ;  /* 0x0000000200f17802 */ /* 0x000fe20000000f00 */
[----:B------:R-:W-:-:S04]  /*20e70*/  IMAD.MOV.U32 R221, RZ, RZ, R227 ;  /* 0x000000ffffdd7224 */ /* 0x000fc800078e00e3 */
[----:B------:R-:W-:-:S04]  /*20e80*/  FADD.FTZ R221, R220, R221 ;  /* 0x000000dddcdd7221 */ /* 0x000fc80000010000 */
[----:B------:R-:W-:-:S07]  /*20e90*/  IMAD.MOV.U32 R240, RZ, RZ, R221 ;  /* 0x000000fffff07224 */ /* 0x000fce00078e00dd */
[----:B------:R-:W-:Y:S05]  /*20ea0*/  WARPSYNC.COLLECTIVE R239, `(.L_x_31565) ;  /* 0x00000000ef087348 */ /* 0x000fea0003c00000 */
[----:B------:R0:W1:Y:S02]  /*20eb0*/  SHFL.BFLY P6, R227, R240, R241, R242 ;  /* 0x0c0000f1f0e37389 */ /* 0x00006400000c00f2 */
[----:B01----:R-:W-:Y:S01]  /*20ec0*/  ENDCOLLECTIVE ;  /* 0x000000000000791b */ /* 0x003fe20003800000 */
.L_x_31565:
[----:B------:R-:W-:Y:S01]  /*20ed0*/  HFMA2.MMA R241, -RZ, RZ, 0, 2.384185791015625e-07 ;  /* 0x00000004fff17435 */ /* 0x000fe200000001ff */
[----:B------:R-:W-:-:S04]  /*20ee0*/  IMAD.MOV.U32 R222, RZ, RZ, R227 ;  /* 0x000000ffffde7224 */ /* 0x000fc800078e00e3 */
[----:B------:R-:W-:-:S04]  /*20ef0*/  FADD.FTZ R222, R221, R222 ;  /* 0x000000deddde7221 */ /* 0x000fc80000010000 */
[----:B------:R-:W-:-:S07]  /*20f00*/  IMAD.MOV.U32 R240, RZ, RZ, R222 ;  /* 0x000000fffff07224 */ /* 0x000fce00078e00de */
[----:B------:R-:W-:Y:S05]  /*20f10*/  WARPSYNC.COLLECTIVE R239, `(.L_x_31566) ;  /* 0x00000000ef087348 */ /* 0x000fea0003c00000 */
[----:B------:R0:W1:Y:S02]  /*20f20*/  SHFL.BFLY P6, R227, R240, R241, R242 ;  /* 0x0c0000f1f0e37389 */ /* 0x00006400000c00f2 */
[----:B01----:R-:W-:Y:S01]  /*20f30*/  ENDCOLLECTIVE ;  /* 0x000000000000791b */ /* 0x003fe20003800000 */
.L_x_31566:
[----:B------:R-:W-:Y:S01]  /*20f40*/  MOV R241, 0x8 ;  /* 0x0000000800f17802 */ /* 0x000fe20000000f00 */
[----:B------:R-:W-:-:S04]  /*20f50*/  IMAD.MOV.U32 R223, RZ, RZ, R227 ;  /* 0x000000ffffdf7224 */ /* 0x000fc800078e00e3 */
[----:B------:R-:W-:-:S04]  /*20f60*/  FADD.FTZ R223, R222, R223 ;  /* 0x000000dfdedf7221 */ /* 0x000fc80000010000 */
[----:B------:R-:W-:-:S07]  /*20f70*/  IMAD.MOV.U32 R240, RZ, RZ, R223 ;  /* 0x000000fffff07224 */ /* 0x000fce00078e00df */
[----:B------:R-:W-:Y:S05]  /*20f80*/  WARPSYNC.COLLECTIVE R239, `(.L_x_31567) ;  /* 0x00000000ef087348 */ /* 0x000fea0003c00000 */
[----:B------:R0:W1:Y:S02]  /*20f90*/  SHFL.BFLY P6, R227, R240, R241, R242 ;  /* 0x0c0000f1f0e37389 */ /* 0x00006400000c00f2 */
[----:B01----:R-:W-:Y:S01]  /*20fa0*/  ENDCOLLECTIVE ;  /* 0x000000000000791b */ /* 0x003fe20003800000 */
.L_x_31567:
[----:B------:R-:W-:Y:S01]  /*20fb0*/  HFMA2.MMA R241, -RZ, RZ, 0, 9.5367431640625e-07 ;  /* 0x00000010fff17435 */ /* 0x000fe200000001ff */
[----:B------:R-:W-:-:S04]  /*20fc0*/  IMAD.MOV.U32 R226, RZ, RZ, R227 ;  /* 0x000000ffffe27224 */ /* 0x000fc800078e00e3 */
[----:B------:R-:W-:-:S04]  /*20fd0*/  FADD.FTZ R226, R223, R226 ;  /* 0x000000e2dfe27221 */ /* 0x000fc80000010000 */
[----:B------:R-:W-:-:S07]  /*20fe0*/  IMAD.MOV.U32 R240, RZ, RZ, R226 ;  /* 0x000000fffff07224 */ /* 0x000fce00078e00e2 */
[----:B------:R-:W-:Y:S05]  /*20ff0*/  WARPSYNC.COLLECTIVE R239, `(.L_x_31568) ;  /* 0x00000000ef087348 */ /* 0x000fea0003c00000 */
[----:B------:R0:W1:Y:S02]  /*21000*/  SHFL.BFLY P6, R227, R240, R241, R242 ;  /* 0x0c0000f1f0e37389 */ /* 0x00006400000c00f2 */
[----:B01----:R-:W-:Y:S01]  /*21010*/  ENDCOLLECTIVE ;  /* 0x000000000000791b */ /* 0x003fe20003800000 */
.L_x_31568:
[----:B------:R-:W-:Y:S01]  /*21020*/  IMAD.MOV.U32 R225, RZ, RZ, R227 ;  /* 0x000000ffffe17224 */ /* 0x000fe200078e00e3 */
[----:B------:R-:W-:Y:S06]  /*21030*/  BRA `(.L_x_31569) ;  /* 0xffffffe0008c7947 */ /* 0x000fec000383ffff */
.L_x_31570:
        /* <DEDUP_REMOVED lines=12> */
.L_x_33704:


//--------------------- .text._ZN10layer_norm31ln_parallel_residual_fwd_kernelINS_13Kernel_traitsIfffffjLj1280ELj1ELj4ELj1ELj16ENS_18Kernel_traits_baseILj1280EfffffjLj128EEEEELb1ELb0ELb1EEEvNS_9FwdParamsE --------------------------
	.section	.text._ZN10layer_norm31ln_parallel_residual_fwd_kernelINS_13Kernel_traitsIfffffjLj1280ELj1ELj4ELj1ELj16ENS_18Kernel_traits_baseILj1280EfffffjLj128EEEEELb1ELb0ELb1EEEvNS_9FwdParamsE,"ax",@progbits
	.align	128
        .global         _ZN10layer_norm31ln_parallel_residual_fwd_kernelINS_13Kernel_traitsIfffffjLj1280ELj1ELj4ELj1ELj16ENS_18Kernel_traits_baseILj1280EfffffjLj128EEEEELb1ELb0ELb1EEEvNS_9FwdParamsE
        .type           _ZN10layer_norm31ln_parallel_residual_fwd_kernelINS_13Kernel_traitsIfffffjLj1280ELj1ELj4ELj1ELj16ENS_18Kernel_traits_baseILj1280EfffffjLj128EEEEELb1ELb0ELb1EEEvNS_9FwdParamsE,@function
        .size           _ZN10layer_norm31ln_parallel_residual_fwd_kernelINS_13Kernel_traitsIfffffjLj1280ELj1ELj4ELj1ELj16ENS_18Kernel_traits_baseILj1280EfffffjLj128EEEEELb1ELb0ELb1EEEvNS_9FwdParamsE,(.L_x_33705 - _ZN10layer_norm31ln_parallel_residual_fwd_kernelINS_13Kernel_traitsIfffffjLj1280ELj1ELj4ELj1ELj16ENS_18Kernel_traits_baseILj1280EfffffjLj128EEEEELb1ELb0ELb1EEEvNS_9FwdParamsE)
        .other          _ZN10layer_norm31ln_parallel_residual_fwd_kernelINS_13Kernel_traitsIfffffjLj1280ELj1ELj4ELj1ELj16ENS_18Kernel_traits_baseILj1280EfffffjLj128EEEEELb1ELb0ELb1EEEvNS_9FwdParamsE,@"STO_CUDA_ENTRY STV_DEFAULT"
_ZN10layer_norm31ln_parallel_residual_fwd_kernelINS_13Kernel_traitsIfffffjLj1280ELj1ELj4ELj1ELj16ENS_18Kernel_traits_baseILj1280EfffffjLj128EEEEELb1ELb0ELb1EEEvNS_9FwdParamsE:
.text._ZN10layer_norm31ln_parallel_residual_fwd_kernelINS_13Kernel_traitsIfffffjLj1280ELj1ELj4ELj1ELj16ENS_18Kernel_traits_baseILj1280EfffffjLj128EEEEELb1ELb0ELb1EEEvNS_9FwdParamsE:
        /* <DEDUP_REMOVED lines=10> */
[----:B------:R-:W3:Y:S01]  /*00a0*/  S2R R14, SR_CTAID.X ;  /* 0x00000000000e7919 */ /* 0x000ee20000002500 */
[----:B------:R-:W-:-:S04]  /*00b0*/  ULDC UR8, c[0x0][0x0] ;  /* 0x0000000000087ab9 */ /* 0x000fc80000000800 */
[----:B------:R-:W4:Y:S01]  /*00c0*/  @P0 LDC R9, c[0x0][0x2f0] ;  /* 0x0000bc00ff090b82 */ /* 0x000f220000000800 */
[----:B------:R-:W-:Y:S01]  /*00d0*/  ULDC.64 UR10, c[0x0][0x2d0] ;  /* 0x0000b400000a7ab9 */ /* 0x000fe20000000a00 */
[----:B------:R-:W4:Y:S01]  /*00e0*/  @P0 LDG.E.64 R2, desc[UR4][R10.64] ;  /* 0x000000040a020981 */ /* 0x000f22000c1e1b00 */
[----:B0-----:R-:W-:Y:S02]  /*00f0*/  @P0 MOV R6, R228 ;  /* 0x000000e400060202 */ /* 0x001fe40000000f00 */
[----:B------:R-:W-:Y:S02]  /*0100*/  CS2R R174, SRZ ;  /* 0x0000000000ae7805 */ /* 0x000fe4000001ff00 */
[----:B------:R-:W-:Y:S02]  /*0110*/  CS2R R172, SRZ ;  /* 0x0000000000ac7805 */ /* 0x000fe4000001ff00 */
[----:B------:R-:W-:Y:S02]  /*0120*/  CS2R R170, SRZ ;  /* 0x0000000000aa7805 */ /* 0x000fe4000001ff00 */
[----:B------:R-:W-:-:S02]  /*0130*/  CS2R R168, SRZ ;  /* 0x0000000000a87805 */ /* 0x000fc4000001ff00 */
[----:B------:R-:W-:Y:S02]  /*0140*/  CS2R R166, SRZ ;  /* 0x0000000000a67805 */ /* 0x000fe4000001ff00 */
[----:B------:R-:W-:Y:S02]  /*0150*/  CS2R R164, SRZ ;  /* 0x0000000000a47805 */ /* 0x000fe4000001ff00 */
[----:B------:R-:W-:Y:S01]  /*0160*/  CS2R R162, SRZ ;  /* 0x0000000000a27805 */ /* 0x000fe2000001ff00 */
[----:B-1----:R-:W-:Y:S01]  /*0170*/  @P0 IMAD.MOV.U32 R7, RZ, RZ, R229 ;  /* 0x000000ffff070224 */ /* 0x002fe200078e00e5 */
[----:B------:R-:W-:Y:S02]  /*0180*/  CS2R R160, SRZ ;  /* 0x0000000000a07805 */ /* 0x000fe4000001ff00 */
[----:B------:R-:W-:Y:S02]  /*0190*/  CS2R R158, SRZ ;  /* 0x00000000009e7805 */ /* 0x000fe4000001ff00 */
[----:B------:R-:W-:Y:S01]  /*01a0*/  CS2R R156, SRZ ;  /* 0x00000000009c7805 */ /* 0x000fe2000001ff00 */
[----:B------:R-:W0:Y:S01]  /*01b0*/  LDC.64 R56, c[0x0][0x260] ;  /* 0x00009800ff387b82 */ /* 0x000e220000000a00 */
[----:B------:R-:W4:Y:S01]  /*01c0*/  @P0 LDG.E.64 R4, desc[UR4][R6.64] ;  /* 0x0000000406040981 */ /* 0x000f22000c1e1b00 */
[----:B--2---:R-:W-:-:S04]  /*01d0*/  SHF.R.U32.HI R225, RZ, 0x5, R226 ;  /* 0x00000005ffe17819 */ /* 0x004fc800000116e2 */
[----:B---3--:R-:W-:Y:S02]  /*01e0*/  LEA R225, R14, R225, 0x2 ;  /* 0x000000e10ee17211 */ /* 0x008fe400078e10ff */
        /* <DEDUP_REMOVED lines=11> */
[----:B------:R-:W-:Y:S01]  /*02a0*/  @P0 R2UR UR7, R3 ;  /* 0x00000000030702ca */ /* 0x000fe200000e0000 */
[----:B------:R-:W-:Y:S01]  /*02b0*/  IMAD R3, R14, UR8, R226 ;  /* 0x000000080e037c24 */ /* 0x000fe2000f8e02e2 */
[----:B------:R-:W-:Y:S01]  /*02c0*/  ULDC.64 UR8, c[0x0][0x2c8] ;  /* 0x0000b20000087ab9 */ /* 0x000fe20000000a00 */
[----:B------:R-:W-:-:S05]  /*02d0*/  @P0 IADD3 R228, P1, R4, R9, RZ ;  /* 0x0000000904e40210 */ /* 0x000fca0007f3e0ff */
        /* <DEDUP_REMOVED lines=43> */
[----:B------:R-:W-:Y:S01]  /*0590*/  UIADD3 UR37, UR6, 0x5384540f, URZ ;  /* 0x5384540f06257890 */ /* 0x000fe2000fffe03f */
[----:B------:R-:W-:-:S03]  /*05a0*/  ISETP.NE.U32.AND P0, PT, RZ, UR8, PT ;  /* 0x00000008ff007c0c */ /* 0x000fc6000bf05070 */
[----:B------:R-:W-:Y:S01]  /*05b0*/  IMAD.WIDE.U32 R12, R12, -0x326172a9, RZ ;  /* 0xcd9e8d570c0c7825 */ /* 0x000fe200078e00ff */
[----:B------:R-:W-:Y:S01]  /*05c0*/  ISETP.NE.AND.EX P0, PT, RZ, UR9, PT, P0 ;  /* 0x00000009ff007c0c */ /* 0x000fe2000bf05300 */
[----:B------:R-:W-:-:S03]  /*05d0*/  UIADD3 UR38, UR7, 0x1fd5c5a3, URZ ;  /* 0x1fd5c5a307267890 */ /* 0x000fc6000fffe03f */
[----:B------:R-:W-:Y:S01]  /*05e0*/  LOP3.LUT R2, R13, UR37, R8, 0x96, !PT ;  /* 0x000000250d027c12 */ /* 0x000fe2000f8e9608 */
[----:B------:R-:W-:Y:S01]  /*05f0*/  IMAD.WIDE.U32 R10, R11, -0x2daee0ad, RZ ;  /* 0xd2511f530b0a7825 */ /* 0x000fe200078e00ff */
[----:B------:R-:W-:Y:S01]  /*0600*/  LOP3.LUT R226, R226, 0x1f, RZ, 0xc0, !PT ;  /* 0x0000001fe2e27812 */ /* 0x000fe200078ec0ff */
[----:B------:R-:W-:Y:S02]  /*0610*/  UIADD3 UR40, UR7, -0x24c28bd8, URZ ;  /* 0xdb3d742807287890 */ /* 0x000fe4000fffe03f */
[----:B------:R-:W-:Y:S01]  /*0620*/  IMAD.HI.U32 R7, R2, -0x2daee0ad, RZ ;  /* 0xd2511f5302077827 */ /* 0x000fe200078e00ff */
[C---:B------:R-:W-:Y:S02]  /*0630*/  LOP3.LUT R85, R226.reuse, 0x60, RZ, 0xfc, !PT ;  /* 0x00000060e2557812 */ /* 0x040fe400078efcff */
[C---:B------:R-:W-:Y:S02]  /*0640*/  LOP3.LUT R93, R226.reuse, 0x20, RZ, 0xfc, !PT ;  /* 0x00000020e25d7812 */ /* 0x040fe400078efcff */
[----:B------:R-:W-:-:S02]  /*0650*/  LOP3.LUT R89, R226, 0x40, RZ, 0xfc, !PT ;  /* 0x00000040e2597812 */ /* 0x000fc400078efcff */
[C---:B------:R-:W-:Y:S02]  /*0660*/  LOP3.LUT R81, R226.reuse, 0x80, RZ, 0xfc, !PT ;  /* 0x00000080e2517812 */ /* 0x040fe400078efcff */
[----:B------:R-:W-:Y:S02]  /*0670*/  LOP3.LUT R0, R11, UR38, R6, 0x96, !PT ;  /* 0x000000260b007c12 */ /* 0x000fe4000f8e9606 */
[----:B------:R-:W-:Y:S02]  /*0680*/  LOP3.LUT R6, R7, UR40, R10, 0x96, !PT ;  /* 0x0000002807067c12 */ /* 0x000fe4000f8e960a */
[----:B------:R-:W-:Y:S02]  /*0690*/  @P0 LEA R10, P2, R226, UR8, 0x4 ;  /* 0x00000008e20a0c11 */ /* 0x000fe4000f8420ff */
[----:B------:R-:W-:Y:S01]  /*06a0*/  @P0 LEA R22, P5, R85, UR8, 0x4 ;  /* 0x0000000855160c11 */ /* 0x000fe2000f8a20ff */
[----:B------:R-:W-:Y:S01]  /*06b0*/  UIADD3 UR39, UR6, -0xe443238, URZ ;  /* 0xf1bbcdc806277890 */ /* 0x000fe2000fffe03f */
[----:B------:R-:W-:-:S02]  /*06c0*/  @P0 LEA R14, P4, R93, UR8, 0x4 ;  /* 0x000000085d0e0c11 */ /* 0x000fc4000f8820ff */
[----:B------:R-:W-:Y:S02]  /*06d0*/  @P0 LEA R18, P6, R89, UR8, 0x4 ;  /* 0x0000000859120c11 */ /* 0x000fe4000f8c20ff */
[----:B------:R-:W-:Y:S01]  /*06e0*/  @P0 LEA R26, P3, R81, UR8, 0x4 ;  /* 0x00000008511a0c11 */ /* 0x000fe2000f8620ff */
[----:B------:R-:W-:Y:S01]  /*06f0*/  IMAD.HI.U32 R9, R0, -0x326172a9, RZ ;  /* 0xcd9e8d5700097827 */ /* 0x000fe200078e00ff */
[C---:B------:R-:W-:Y:S02]  /*0700*/  LOP3.LUT R77, R226.reuse, 0xa0, RZ, 0xfc, !PT ;  /* 0x000000a0e24d7812 */ /* 0x040fe400078efcff */
[C---:B------:R-:W-:Y:S02]  /*0710*/  LOP3.LUT R73, R226.reuse, 0xc0, RZ, 0xfc, !PT ;  /* 0x000000c0e2497812 */ /* 0x040fe400078efcff */
[C---:B------:R-:W-:Y:S02]  /*0720*/  LOP3.LUT R65, R226.reuse, 0x100, RZ, 0xfc, !PT ;  /* 0x00000100e2417812 */ /* 0x040fe400078efcff */
[----:B------:R-:W-:-:S02]  /*0730*/  LOP3.LUT R61, R226, 0x120, RZ, 0xfc, !PT ;  /* 0x00000120e23d7812 */ /* 0x000fc400078efcff */
[----:B------:R-:W-:Y:S01]  /*0740*/  LOP3.LUT R69, R226, 0xe0, RZ, 0xfc, !PT ;  /* 0x000000e0e2457812 */ /* 0x000fe200078efcff */
[----:B------:R-:W-:Y:S01]  /*0750*/  @P0 IMAD.X R11, RZ, RZ, UR9, P2 ;  /* 0x00000009ff0b0e24 */ /* 0x000fe200090e06ff */
[----:B------:R-:W-:Y:S01]  /*0760*/  @P0 IADD3.X R15, RZ, UR9, RZ, P4, !PT ;  /* 0x00000009ff0f0c10 */ /* 0x000fe2000a7fe4ff */
[----:B------:R-:W-:Y:S01]  /*0770*/  @P0 IMAD.X R23, RZ, RZ, UR9, P5 ;  /* 0x00000009ff170e24 */ /* 0x000fe2000a8e06ff */
[----:B------:R-:W-:Y:S01]  /*0780*/  @P0 IADD3.X R27, RZ, UR9, RZ, P3, !PT ;  /* 0x00000009ff1b0c10 */ /* 0x000fe20009ffe4ff */
[----:B------:R-:W-:Y:S01]  /*0790*/  @P0 IMAD.X R19, RZ, RZ, UR9, P6 ;  /* 0x00000009ff130e24 */ /* 0x000fe2000b0e06ff */
[----:B------:R-:W-:Y:S02]  /*07a0*/  @P0 LEA R30, P2, R77, UR8, 0x4 ;  /* 0x000000084d1e0c11 */ /* 0x000fe4000f8420ff */
[----:B------:R-:W-:Y:S02]  /*07b0*/  @P0 LEA R34, P4, R73, UR8, 0x4 ;  /* 0x0000000849220c11 */ /* 0x000fe4000f8820ff */
[----:B------:R-:W-:-:S02]  /*07c0*/  @P0 LEA R42, P5, R65, UR8, 0x4 ;  /* 0x00000008412a0c11 */ /* 0x000fc4000f8a20ff */
[----:B------:R-:W-:Y:S02]  /*07d0*/  @P0 LEA R46, P3, R61, UR8, 0x4 ;  /* 0x000000083d2e0c11 */ /* 0x000fe4000f8620ff */
[----:B------:R-:W-:Y:S02]  /*07e0*/  @P0 LEA R38, P6, R69, UR8, 0x4 ;  /* 0x0000000845260c11 */ /* 0x000fe4000f8c20ff */
[----:B------:R-:W-:Y:S01]  /*07f0*/  LOP3.LUT R8, R9, UR39, R12, 0x96, !PT ;  /* 0x0000002709087c12 */ /* 0x000fe2000f8e960c */
[----:B------:R-:W-:Y:S01]  /*0800*/  IMAD.SHL.U32 R12, R226, 0x10, RZ ;  /* 0x00000010e20c7824 */ /* 0x000fe200078e00ff */
[----:B------:R-:W-:Y:S01]  /*0810*/  @P0 IADD3.X R39, RZ, UR9, RZ, P6, !PT ;  /* 0x00000009ff270c10 */ /* 0x000fe2000b7fe4ff */
[----:B------:R-:W-:Y:S02]  /*0820*/  @P0 IMAD.X R31, RZ, RZ, UR9, P2 ;  /* 0x00000009ff1f0e24 */ /* 0x000fe400090e06ff */
[----:B------:R-:W-:Y:S02]  /*0830*/  @P0 IMAD.X R35, RZ, RZ, UR9, P4 ;  /* 0x00000009ff230e24 */ /* 0x000fe4000a0e06ff */
[----:B------:R-:W-:-:S02]  /*0840*/  @P0 IMAD.X R43, RZ, RZ, UR9, P5 ;  /* 0x00000009ff2b0e24 */ /* 0x000fc4000a8e06ff */
[----:B------:R-:W-:Y:S01]  /*0850*/  @P0 IMAD.X R47, RZ, RZ, UR9, P3 ;  /* 0x00000009ff2f0e24 */ /* 0x000fe200098e06ff */
[----:B------:R-:W-:Y:S01]  /*0860*/  ULDC.64 UR8, c[0x0][0x268] ;  /* 0x00009a0000087ab9 */ /* 0x000fe20000000a00 */
[----:B------:R-:W-:Y:S01]  /*0870*/  ISETP.NE.U32.AND P1, PT, RZ, UR10, PT ;  /* 0x0000000aff007c0c */ /* 0x000fe2000bf25070 */
[----:B------:R-:W-:Y:S01]  /*0880*/  IMAD.SHL.U32 R24, R85, 0x10, RZ ;  /* 0x0000001055187824 */ /* 0x000fe200078e00ff */
[----:B------:R-:W-:Y:S02]  /*0890*/  IADD3 R132, P2, R12, UR8, RZ ;  /* 0x000000080c847c10 */ /* 0x000fe4000ff5e0ff */
[----:B------:R-:W-:Y:S01]  /*08a0*/  ISETP.NE.AND.EX P1, PT, RZ, UR11, PT, P1 ;  /* 0x0000000bff007c0c */ /* 0x000fe2000bf25310 */
[----:B------:R-:W-:Y:S01]  /*08b0*/  IMAD.SHL.U32 R44, R65, 0x10, RZ ;  /* 0x00000010412c7824 */ /* 0x000fe200078e00ff */
[----:B------:R-:W-:Y:S02]  /*08c0*/  IADD3.X R133, RZ, UR9, RZ, P2, !PT ;  /* 0x00000009ff857c10 */ /* 0x000fe400097fe4ff */
[----:B------:R-:W-:-:S02]  /*08d0*/  IADD3 R120, P2, R24, UR8, RZ ;  /* 0x0000000818787c10 */ /* 0x000fc4000ff5e0ff */
[----:B------:R-:W-:Y:S02]  /*08e0*/  SHF.L.U32 R16, R93, 0x4, RZ ;  /* 0x000000045d107819 */ /* 0x000fe400000006ff */
[----:B------:R-:W-:Y:S01]  /*08f0*/  SHF.L.U32 R28, R81, 0x4, RZ ;  /* 0x00000004511c7819 */ /* 0x000fe200000006ff */
[----:B------:R-:W-:Y:S01]  /*0900*/  IMAD.SHL.U32 R20, R89, 0x10, RZ ;  /* 0x0000001059147824 */ /* 0x000fe200078e00ff */
[----:B------:R-:W-:Y:S01]  /*0910*/  IADD3.X R121, RZ, UR9, RZ, P2, !PT ;  /* 0x00000009ff797c10 */ /* 0x000fe200097fe4ff */
[----:B------:R-:W-:Y:S01]  /*0920*/  IMAD.SHL.U32 R32, R77, 0x10, RZ ;  /* 0x000000104d207824 */ /* 0x000fe200078e00ff */
[----:B------:R-:W-:Y:S01]  /*0930*/  IADD3 R100, P2, R44, UR8, RZ ;  /* 0x000000082c647c10 */ /* 0x000fe2000ff5e0ff */
[----:B------:R-:W-:Y:S01]  /*0940*/  IMAD.SHL.U32 R36, R73, 0x10, RZ ;  /* 0x0000001049247824 */ /* 0x000fe200078e00ff */
[----:B------:R-:W-:Y:S01]  /*0950*/  IADD3 R128, P5, R16, UR8, RZ ;  /* 0x0000000810807c10 */ /* 0x000fe2000ffbe0ff */
[----:B------:R-:W-:Y:S01]  /*0960*/  IMAD.SHL.U32 R48, R61, 0x10, RZ ;  /* 0x000000103d307824 */ /* 0x000fe200078e00ff */
[----:B------:R-:W-:Y:S01]  /*0970*/  IADD3 R116, P3, R28, UR8, RZ ;  /* 0x000000081c747c10 */ /* 0x000fe2000ff7e0ff */
[----:B------:R-:W-:Y:S01]  /*0980*/  IMAD.X R101, RZ, RZ, UR9, P2 ;  /* 0x00000009ff657e24 */ /* 0x000fe200090e06ff */
[----:B------:R-:W-:Y:S01]  /*0990*/  IADD3 R124, P6, R20, UR8, RZ ;  /* 0x00000008147c7c10 */ /* 0x000fe2000ffde0ff */
[----:B------:R-:W-:Y:S01]  /*09a0*/  IMAD.X R129, RZ, RZ, UR9, P5 ;  /* 0x00000009ff817e24 */ /* 0x000fe2000a8e06ff */
[----:B------:R-:W-:Y:S01]  /*09b0*/  IADD3 R112, P4, R32, UR8, RZ ;  /* 0x0000000820707c10 */ /* 0x000fe2000ff9e0ff */
[----:B------:R-:W-:Y:S01]  /*09c0*/  IMAD.X R117, RZ, RZ, UR9, P3 ;  /* 0x00000009ff757e24 */ /* 0x000fe200098e06ff */
[----:B------:R-:W-:-:S02]  /*09d0*/  @P1 IADD3 R12, P2, R12, UR10, RZ ;  /* 0x0000000a0c0c1c10 */ /* 0x000fc4000ff5e0ff */
[----:B------:R-:W-:Y:S02]  /*09e0*/  SHF.L.U32 R40, R69, 0x4, RZ ;  /* 0x0000000445287819 */ /* 0x000fe400000006ff */
[----:B------:R-:W-:Y:S02]  /*09f0*/  IADD3 R108, P5, R36, UR8, RZ ;  /* 0x00000008246c7c10 */ /* 0x000fe4000ffbe0ff */
[----:B------:R-:W-:Y:S01]  /*0a00*/  IADD3 R96, P3, R48, UR8, RZ ;  /* 0x0000000830607c10 */ /* 0x000fe2000ff7e0ff */
[----:B------:R-:W-:Y:S01]  /*0a10*/  IMAD.X R125, RZ, RZ, UR9, P6 ;  /* 0x00000009ff7d7e24 */ /* 0x000fe2000b0e06ff */
[----:B------:R-:W-:Y:S01]  /*0a20*/  IADD3 R104, P6, R40, UR8, RZ ;  /* 0x0000000828687c10 */ /* 0x000fe2000ffde0ff */
[----:B------:R-:W-:Y:S01]  /*0a30*/  IMAD.X R113, RZ, RZ, UR9, P4 ;  /* 0x00000009ff717e24 */ /* 0x000fe2000a0e06ff */
[----:B------:R-:W-:Y:S01]  /*0a40*/  IADD3.X R109, RZ, UR9, RZ, P5, !PT ;  /* 0x00000009ff6d7c10 */ /* 0x000fe2000affe4ff */
[----:B------:R-:W-:Y:S01]  /*0a50*/  @P1 IMAD.X R13, RZ, RZ, UR11, P2 ;  /* 0x0000000bff0d1e24 */ /* 0x000fe200090e06ff */
[----:B------:R-:W-:-:S02]  /*0a60*/  IADD3.X R97, RZ, UR9, RZ, P3, !PT ;  /* 0x00000009ff617c10 */ /* 0x000fc40009ffe4ff */
[----:B------:R-:W-:Y:S02]  /*0a70*/  CS2R R212, SRZ ;  /* 0x0000000000d47805 */ /* 0x000fe4000001ff00 */
[----:B------:R-:W-:Y:S02]  /*0a80*/  @P1 IADD3 R24, P4, R24, UR10, RZ ;  /* 0x0000000a18181c10 */ /* 0x000fe4000ff9e0ff */
[----:B------:R-:W-:Y:S02]  /*0a90*/  CS2R R214, SRZ ;  /* 0x0000000000d67805 */ /* 0x000fe4000001ff00 */
[----:B------:R-:W-:Y:S01]  /*0aa0*/  @P1 IADD3 R20, P5, R20, UR10, RZ ;  /* 0x0000000a14141c10 */ /* 0x000fe2000ffbe0ff */
[----:B------:R-:W-:Y:S01]  /*0ab0*/  IMAD.X R105, RZ, RZ, UR9, P6 ;  /* 0x00000009ff697e24 */ /* 0x000fe2000b0e06ff */
[----:B------:R-:W-:Y:S02]  /*0ac0*/  @P1 IADD3 R28, P3, R28, UR10, RZ ;  /* 0x0000000a1c1c1c10 */ /* 0x000fe4000ff7e0ff */
[----:B------:R-:W-:-:S02]  /*0ad0*/  CS2R R208, SRZ ;  /* 0x0000000000d07805 */ /* 0x000fc4000001ff00 */
[----:B------:R-:W-:Y:S01]  /*0ae0*/  @P1 IADD3 R32, P2, R32, UR10, RZ ;  /* 0x0000000a20201c10 */ /* 0x000fe2000ff5e0ff */
[----:B------:R-:W-:Y:S01]  /*0af0*/  @P1 IMAD.X R25, RZ, RZ, UR11, P4 ;  /* 0x0000000bff191e24 */ /* 0x000fe2000a0e06ff */
[----:B------:R-:W-:Y:S01]  /*0b00*/  @P1 IADD3.X R21, RZ, UR11, RZ, P5, !PT ;  /* 0x0000000bff151c10 */ /* 0x000fe2000affe4ff */
[----:B------:R-:W-:Y:S01]  /*0b10*/  @P1 IMAD.X R29, RZ, RZ, UR11, P3 ;  /* 0x0000000bff1d1e24 */ /* 0x000fe200098e06ff */
[----:B------:R-:W-:Y:S01]  /*0b20*/  @P1 IADD3.X R33, RZ, UR11, RZ, P2, !PT ;  /* 0x0000000bff211c10 */ /* 0x000fe200097fe4ff */
[----:B------:R1:W5:Y:S01]  /*0b30*/  @P1 LDG.E.128 R172, desc[UR4][R12.64] ;  /* 0x000000040cac1981 */ /* 0x000362000c1e1d00 */
[----:B------:R-:W-:Y:S02]  /*0b40*/  @P1 IADD3 R16, P6, R16, UR10, RZ ;  /* 0x0000000a10101c10 */ /* 0x000fe4000ffde0ff */
[----:B------:R-:W-:Y:S02]  /*0b50*/  CS2R R210, SRZ ;  /* 0x0000000000d27805 */ /* 0x000fe4000001ff00 */
[----:B------:R-:W-:Y:S01]  /*0b60*/  @P1 IADD3 R36, P5, R36, UR10, RZ ;  /* 0x0000000a24241c10 */ /* 0x000fe2000ffbe0ff */
[----:B------:R1:W5:Y:S01]  /*0b70*/  @P1 LDG.E.128 R164, desc[UR4][R20.64] ;  /* 0x0000000414a41981 */ /* 0x000362000c1e1d00 */
[----:B------:R-:W-:-:S02]  /*0b80*/  @P1 IADD3 R40, P4, R40, UR10, RZ ;  /* 0x0000000a28281c10 */ /* 0x000fc4000ff9e0ff */
[----:B------:R-:W-:Y:S02]  /*0b90*/  CS2R R204, SRZ ;  /* 0x0000000000cc7805 */ /* 0x000fe4000001ff00 */
[----:B------:R-:W-:Y:S01]  /*0ba0*/  @P1 IADD3 R48, P2, R48, UR10, RZ ;  /* 0x0000000a30301c10 */ /* 0x000fe2000ff5e0ff */
[----:B------:R1:W5:Y:S01]  /*0bb0*/  @P1 LDG.E.128 R160, desc[UR4][R24.64] ;  /* 0x0000000418a01981 */ /* 0x000362000c1e1d00 */
[----:B------:R-:W-:Y:S01]  /*0bc0*/  @P1 IADD3 R44, P3, R44, UR10, RZ ;  /* 0x0000000a2c2c1c10 */ /* 0x000fe2000ff7e0ff */
[----:B------:R-:W-:Y:S01]  /*0bd0*/  @P1 IMAD.X R17, RZ, RZ, UR11, P6 ;  /* 0x0000000bff111e24 */ /* 0x000fe2000b0e06ff */
[----:B------:R-:W-:Y:S01]  /*0be0*/  CS2R R206, SRZ ;  /* 0x0000000000ce7805 */ /* 0x000fe2000001ff00 */
[----:B------:R-:W-:Y:S01]  /*0bf0*/  @P1 IMAD.X R37, RZ, RZ, UR11, P5 ;  /* 0x0000000bff251e24 */ /* 0x000fe2000a8e06ff */
[----:B------:R-:W-:Y:S01]  /*0c00*/  @P1 IADD3.X R45, RZ, UR11, RZ, P3, !PT ;  /* 0x0000000bff2d1c10 */ /* 0x000fe20009ffe4ff */
[----:B------:R-:W-:Y:S01]  /*0c10*/  @P1 IMAD.X R41, RZ, RZ, UR11, P4 ;  /* 0x0000000bff291e24 */ /* 0x000fe2000a0e06ff */
[----:B------:R1:W5:Y:S01]  /*0c20*/  @P1 LDG.E.128 R168, desc[UR4][R16.64] ;  /* 0x0000000410a81981 */ /* 0x000362000c1e1d00 */
[----:B------:R-:W-:Y:S01]  /*0c30*/  @P1 IMAD.X R49, RZ, RZ, UR11, P2 ;  /* 0x0000000bff311e24 */ /* 0x000fe200090e06ff */
[----:B------:R-:W-:-:S02]  /*0c40*/  CS2R R200, SRZ ;  /* 0x0000000000c87805 */ /* 0x000fc4000001ff00 */
[----:B------:R-:W-:Y:S01]  /*0c50*/  CS2R R202, SRZ ;  /* 0x0000000000ca7805 */ /* 0x000fe2000001ff00 */
[----:B------:R1:W5:Y:S01]  /*0c60*/  @P1 LDG.E.128 R156, desc[UR4][R28.64] ;  /* 0x000000041c9c1981 */ /* 0x000362000c1e1d00 */
[----:B------:R-:W-:Y:S02]  /*0c70*/  CS2R R196, SRZ ;  /* 0x0000000000c47805 */ /* 0x000fe4000001ff00 */
[----:B------:R-:W-:Y:S02]  /*0c80*/  CS2R R198, SRZ ;  /* 0x0000000000c67805 */ /* 0x000fe4000001ff00 */
[----:B------:R-:W-:Y:S01]  /*0c90*/  CS2R R192, SRZ ;  /* 0x0000000000c07805 */ /* 0x000fe2000001ff00 */
[----:B------:R1:W5:Y:S01]  /*0ca0*/  @P1 LDG.E.128 R152, desc[UR4][R32.64] ;  /* 0x0000000420981981 */ /* 0x000362000c1e1d00 */
[----:B------:R-:W-:Y:S02]  /*0cb0*/  CS2R R194, SRZ ;  /* 0x0000000000c27805 */ /* 0x000fe4000001ff00 */
        /* <DEDUP_REMOVED lines=24> */
[----:B0-----:R-:W-:-:S04]  /*0e40*/  IMAD.WIDE.U32 R92, R93, 0x10, R56 ;  /* 0x000000105d5c7825 */ /* 0x001fc800078e0038 */
[----:B------:R-:W-:-:S04]  /*0e50*/  IMAD.WIDE.U32 R88, R89, 0x10, R56 ;  /* 0x0000001059587825 */ /* 0x000fc800078e0038 */
[----:B------:R-:W-:-:S04]  /*0e60*/  IMAD.WIDE.U32 R84, R85, 0x10, R56 ;  /* 0x0000001055547825 */ /* 0x000fc800078e0038 */
[----:B------:R-:W-:-:S04]  /*0e70*/  IMAD.WIDE.U32 R80, R81, 0x10, R56 ;  /* 0x0000001051507825 */ /* 0x000fc800078e0038 */
[----:B------:R-:W-:-:S04]  /*0e80*/  IMAD.WIDE.U32 R76, R77, 0x10, R56 ;  /* 0x000000104d4c7825 */ /* 0x000fc800078e0038 */
[----:B------:R-:W-:-:S04]  /*0e90*/  IMAD.WIDE.U32 R72, R73, 0x10, R56 ;  /* 0x0000001049487825 */ /* 0x000fc800078e0038 */
[----:B------:R-:W-:-:S04]  /*0ea0*/  IMAD.WIDE.U32 R68, R69, 0x10, R56 ;  /* 0x0000001045447825 */ /* 0x000fc800078e0038 */
[----:B------:R-:W-:-:S04]  /*0eb0*/  IMAD.WIDE.U32 R64, R65, 0x10, R56 ;  /* 0x0000001041407825 */ /* 0x000fc800078e0038 */
[----:B------:R-:W-:Y:S01]  /*0ec0*/  IMAD.WIDE.U32 R60, R61, 0x10, R56 ;  /* 0x000000103d3c7825 */ /* 0x000fe200078e0038 */
[----:B-1----:R-:W-:Y:S06]  /*0ed0*/  @P0 EXIT ;  /* 0x000000000000094d */ /* 0x002fec0003800000 */
[----:B------:R-:W-:Y:S01]  /*0ee0*/  IMAD.WIDE.U32 R56, R226, 0x10, R56 ;  /* 0x00000010e2387825 */ /* 0x000fe200078e0038 */
        /* <DEDUP_REMOVED lines=23> */
[----:B------:R-:W-:Y:S01]  /*1060*/  IMAD.HI.U32 R7, R8, -0x2daee0ad, RZ ;  /* 0xd2511f5308077827 */ /* 0x000fe200078e00ff */
        /* <DEDUP_REMOVED lines=8> */
[----:B------:R-:W-:Y:S01]  /*10f0*/  ISETP.NE.AND.EX P0, PT, RZ, UR9, PT, P0 ;  /* 0x00000009ff007c0c */ /* 0x000fe2000bf05300 */
[----:B------:R-:W-:Y:S01]  /*1100*/  IMAD R6, R6, -0x326172a9, RZ ;  /* 0xcd9e8d5706067824 */ /* 0x000fe200078e02ff */
[----:B------:R-:W-:Y:S01]  /*1110*/  LOP3.LUT R0, R9, UR41, R0, 0x96, !PT ;  /* 0x0000002909007c12 */ /* 0x000fe2000f8e9600 */
[----:B------:R-:W-:Y:S01]  /*1120*/  IMAD R8, R8, -0x2daee0ad, RZ ;  /* 0xd2511f5308087824 */ /* 0x000fe200078e02ff */
[----:B------:R-:W-:Y:S01]  /*1130*/  UISETP.NE.AND UP0, UPT, UR10, URZ, UPT ;  /* 0x0000003f0a00728c */ /* 0x000fe2000bf05270 */
[----:B------:R-:W-:Y:S01]  /*1140*/  IMAD.MOV.U32 R7, RZ, RZ, RZ ;  /* 0x000000ffff077224 */ /* 0x000fe200078e00ff */
[----:B------:R-:W-:Y:S01]  /*1150*/  ULDC UR23, c[0x0][0x218] ;  /* 0x0000860000177ab9 */ /* 0x000fe20000000800 */
[----:B------:R-:W-:Y:S01]  /*1160*/  ULDC UR24, c[0x0][0x2d8] ;  /* 0x0000b60000187ab9 */ /* 0x000fe20000000800 */
[----:B------:R-:W-:Y:S01]  /*1170*/  ULDC.64 UR8, c[0x0][0x228] ;  /* 0x00008a0000087ab9 */ /* 0x000fe20000000a00 */
[----:B------:R-:W-:Y:S01]  /*1180*/  ULDC.64 UR10, c[0x0][0x230] ;  /* 0x00008c00000a7ab9 */ /* 0x000fe20000000a00 */
[----:B------:R-:W-:Y:S01]  /*1190*/  ULDC.64 UR12, c[0x0][0x238] ;  /* 0x00008e00000c7ab9 */ /* 0x000fe20000000a00 */
[----:B------:R-:W-:Y:S01]  /*11a0*/  ULDC.64 UR14, c[0x0][0x240] ;  /* 0x00009000000e7ab9 */ /* 0x000fe20000000a00 */
[----:B------:R-:W-:Y:S01]  /*11b0*/  ULDC.64 UR16, c[0x0][0x248] ;  /* 0x0000920000107ab9 */ /* 0x000fe20000000a00 */
[----:B------:R-:W-:Y:S01]  /*11c0*/  ULDC.64 UR18, c[0x0][0x2b8] ;  /* 0x0000ae0000127ab9 */ /* 0x000fe20000000a00 */
[----:B------:R-:W-:-:S05]  /*11d0*/  ULDC.64 UR20, c[0x0][0x2c0] ;  /* 0x0000b00000147ab9 */ /* 0x000fca0000000a00 */
.L_x_32223:
[----:B--2---:R-:W0:Y:S01]  /*11e0*/  @P0 LDC.64 R16, c[0x0][0x228] ;  /* 0x00008a00ff100b82 */ /* 0x004e220000000a00 */
        /* <DEDUP_REMOVED lines=10> */
[----:B-----5:R0:W5:Y:S01]  /*1290*/  @P1 LDG.E.128 R52, desc[UR4][R18.64] ;  /* 0x0000000412341981 */ /* 0x020162000c1e1d00 */
        /* <DEDUP_REMOVED lines=16> */
.L_x_31573:
[----:B------:R-:W-:-:S07]  /*13a0*/  IMAD.MOV.U32 R16, RZ, RZ, R6 ;  /* 0x000000ffff107224 */ /* 0x000fce00078e0006 */
.L_x_31574:
[----:B------:R-:W-:Y:S05]  /*13b0*/  BSYNC B1 ;  /* 0x0000000000017941 */ /* 0x000fea0003800000 */
.L_x_31572:
        /* <DEDUP_REMOVED lines=16> */
.L_x_31578:
[----:B------:R-:W-:Y:S05]  /*14c0*/  BSYNC B2 ;  /* 0x0000000000027941 */ /* 0x000fea0003800000 */
.L_x_31577:
        /* <DEDUP_REMOVED lines=44> */
.L_x_31576:
[----:B------:R-:W-:Y:S05]  /*1790*/  BSYNC B1 ;  /* 0x0000000000017941 */ /* 0x000fea0003800000 */
.L_x_31575:
        /* <DEDUP_REMOVED lines=17> */
.L_x_31579:
        /* <DEDUP_REMOVED lines=12> */
.L_x_31582:
[----:B------:R-:W-:-:S07]  /*1970*/  IMAD.MOV.U32 R9, RZ, RZ, R6 ;  /* 0x000000ffff097224 */ /* 0x000fce00078e0006 */
.L_x_31583:
[----:B------:R-:W-:Y:S05]  /*1980*/  BSYNC B1 ;  /* 0x0000000000017941 */ /* 0x000fea0003800000 */
.L_x_31581:
        /* <DEDUP_REMOVED lines=16> */
.L_x_31587:
[----:B------:R-:W-:Y:S05]  /*1a90*/  BSYNC B2 ;  /* 0x0000000000027941 */ /* 0x000fea0003800000 */
.L_x_31586:
        /* <DEDUP_REMOVED lines=44> */
.L_x_31585:
[----:B------:R-:W-:Y:S05]  /*1d60*/  BSYNC B1 ;  /* 0x0000000000017941 */ /* 0x000fea0003800000 */
.L_x_31584:
        /* <DEDUP_REMOVED lines=8> */
.L_x_31580:
        /* <DEDUP_REMOVED lines=12> */
.L_x_31589:
[----:B------:R-:W-:-:S07]  /*1eb0*/  IMAD.MOV.U32 R12, RZ, RZ, R6 ;  /* 0x000000ffff0c7224 */ /* 0x000fce00078e0006 */
.L_x_31590:
[----:B------:R-:W-:Y:S05]  /*1ec0*/  BSYNC B1 ;  /* 0x0000000000017941 */ /* 0x000fea0003800000 */
.L_x_31588:
        /* <DEDUP_REMOVED lines=16> */
.L_x_31594:
[----:B------:R-:W-:Y:S05]  /*1fd0*/  BSYNC B2 ;  /* 0x0000000000027941 */ /* 0x000fea0003800000 */
.L_x_31593:
        /* <DEDUP_REMOVED lines=44> */
.L_x_31592:
[----:B------:R-:W-:Y:S05]  /*22a0*/  BSYNC B1 ;  /* 0x0000000000017941 */ /* 0x000fea0003800000 */
.L_x_31591:
        /* <DEDUP_REMOVED lines=11> */
.L_x_31595:
        /* <DEDUP_REMOVED lines=12> */
.L_x_31598:
[----:B------:R-:W-:-:S07]  /*2420*/  MOV R10, R6 ;  /* 0x00000006000a7202 */ /* 0x000fce0000000f00 */
.L_x_31599:
[----:B------:R-:W-:Y:S05]  /*2430*/  BSYNC B1 ;  /* 0x0000000000017941 */ /* 0x000fea0003800000 */
.L_x_31597:
        /* <DEDUP_REMOVED lines=16> */
.L_x_31603:
[----:B------:R-:W-:Y:S05]  /*2540*/  BSYNC B2 ;  /* 0x0000000000027941 */ /* 0x000fea0003800000 */
.L_x_31602:
        /* <DEDUP_REMOVED lines=44> */
.L_x_31601:
[----:B------:R-:W-:Y:S05]  /*2810*/  BSYNC B1 ;  /* 0x0000000000017941 */ /* 0x000fea0003800000 */
.L_x_31600:
        /* <DEDUP_REMOVED lines=8> */
.L_x_31596:
        /* <DEDUP_REMOVED lines=12> */
.L_x_31605:
[----:B------:R-:W-:-:S07]  /*2960*/  MOV R12, R6 ;  /* 0x00000006000c7202 */ /* 0x000fce0000000f00 */
.L_x_31606:
[----:B------:R-:W-:Y:S05]  /*2970*/  BSYNC B1 ;  /* 0x0000000000017941 */ /* 0x000fea0003800000 */
.L_x_31604:
        /* <DEDUP_REMOVED lines=16> */
.L_x_31610:
[----:B------:R-:W-:Y:S05]  /*2a80*/  BSYNC B2 ;  /* 0x0000000000027941 */ /* 0x000fea0003800000 */
.L_x_31609:
        /* <DEDUP_REMOVED lines=44> */
.L_x_31608:
[----:B------:R-:W-:Y:S05]  /*2d50*/  BSYNC B1 ;  /* 0x0000000000017941 */ /* 0x000fea0003800000 */
.L_x_31607:
        /* <DEDUP_REMOVED lines=11> */
.L_x_31611:
        /* <DEDUP_REMOVED lines=12> */
.L_x_31614:
[----:B------:R-:W-:-:S07]  /*2ed0*/  IMAD.MOV.U32 R11, RZ, RZ, R6 ;  /* 0x000000ffff0b7224 */ /* 0x000fce00078e0006 */
.L_x_31615:
[----:B------:R-:W-:Y:S05]  /*2ee0*/  BSYNC B1 ;  /* 0x0000000000017941 */ /* 0x000fea0003800000 */
.L_x_31613:
        /* <DEDUP_REMOVED lines=16> */
.L_x_31619:
[----:B------:R-:W-:Y:S05]  /*2ff0*/  BSYNC B2 ;  /* 0x0000000000027941 */ /* 0x000fea0003800000 */
.L_x_31618:
        /* <DEDUP_REMOVED lines=44> */
.L_x_31617:
[----:B------:R-:W-:Y:S05]  /*32c0*/  BSYNC B1 ;  /* 0x0000000000017941 */ /* 0x000fea0003800000 */
.L_x_31616:
        /* <DEDUP_REMOVED lines=8> */
.L_x_31612:
        /* <DEDUP_REMOVED lines=12> */
.L_x_31621:
[----:B------:R-:W-:-:S07]  /*3410*/  IMAD.MOV.U32 R12, RZ, RZ, R6 ;  /* 0x000000ffff0c7224 */ /* 0x000fce00078e0006 */
.L_x_31622:
[----:B------:R-:W-:Y:S05]  /*3420*/  BSYNC B1 ;  /* 0x0000000000017941 */ /* 0x000fea0003800000 */
.L_x_31620:
        /* <DEDUP_REMOVED lines=16> */
.L_x_31626:
[----:B------:R-:W-:Y:S05]  /*3530*/  BSYNC B2 ;  /* 0x0000000000027941 */ /* 0x000fea0003800000 */
.L_x_31625:
        /* <DEDUP_REMOVED lines=44> */
.L_x_31624:
[----:B------:R-:W-:Y:S05]  /*3800*/  BSYNC B1 ;  /* 0x0000000000017941 */ /* 0x000fea0003800000 */
.L_x_31623:
        /* <DEDUP_REMOVED lines=11> */
.L_x_31627:
        /* <DEDUP_REMOVED lines=12> */
.L_x_31630:
[----:B------:R-:W-:-:S07]  /*3980*/  IMAD.MOV.U32 R12, RZ, RZ, R6 ;  /* 0x000000ffff0c7224 */ /* 0x000fce00078e0006 */
.L_x_31631:
[----:B------:R-:W-:Y:S05]  /*3990*/  BSYNC B1 ;  /* 0x0000000000017941 */ /* 0x000fea0003800000 */
.L_x_31629:
        /* <DEDUP_REMOVED lines=18> */
.L_x_31635:
[----:B------:R-:W-:Y:S05]  /*3ac0*/  BSYNC B2 ;  /* 0x0000000000027941 */ /* 0x000fea0003800000 */
.L_x_31634:
        /* <DEDUP_REMOVED lines=44> */
.L_x_31633:
[----:B------:R-:W-:Y:S05]  /*3d90*/  BSYNC B1 ;  /* 0x0000000000017941 */ /* 0x000fea0003800000 */
.L_x_31632:
        /* <DEDUP_REMOVED lines=8> */
.L_x_31628:
        /* <DEDUP_REMOVED lines=22> */
[----:B--2---:R-:W-:Y:S02]  /*3f80*/  SHF.L.U32 R15, R11, 0x10, RZ ;  /* 0x000000100b0f7819 */ /* 0x004fe400000006ff */
        /* <DEDUP_REMOVED lines=10> */
.L_x_31636:
        /* <DEDUP_REMOVED lines=15> */
.L_x_31638:
[----:B------:R-:W-:-:S07]  /*4120*/  IMAD.MOV.U32 R16, RZ, RZ, R6 ;  /* 0x000000ffff107224 */ /* 0x000fce00078e0006 */
.L_x_31639:
[----:B------:R-:W-:Y:S05]  /*4130*/  BSYNC B1 ;  /* 0x0000000000017941 */ /* 0x000fea0003800000 */
.L_x_31637:
        /* <DEDUP_REMOVED lines=16> */
.L_x_31643:
[----:B------:R-:W-:Y:S05]  /*4240*/  BSYNC B2 ;  /* 0x0000000000027941 */ /* 0x000fea0003800000 */
.L_x_31642:
        /* <DEDUP_REMOVED lines=44> */
.L_x_31641:
[----:B------:R-:W-:Y:S05]  /*4510*/  BSYNC B1 ;  /* 0x0000000000017941 */ /* 0x000fea0003800000 */
.L_x_31640:
        /* <DEDUP_REMOVED lines=12> */
.L_x_31644:
        /* <DEDUP_REMOVED lines=12> */
.L_x_31647:
[----:B------:R-:W-:-:S07]  /*46a0*/  IMAD.MOV.U32 R9, RZ, RZ, R6 ;  /* 0x000000ffff097224 */ /* 0x000fce00078e0006 */
.L_x_31648:
[----:B------:R-:W-:Y:S05]  /*46b0*/  BSYNC B1 ;  /* 0x0000000000017941 */ /* 0x000fea0003800000 */
.L_x_31646:
        /* <DEDUP_REMOVED lines=16> */
.L_x_31652:
[----:B------:R-:W-:Y:S05]  /*47c0*/  BSYNC B2 ;  /* 0x0000000000027941 */ /* 0x000fea0003800000 */
.L_x_31651:
        /* <DEDUP_REMOVED lines=44> */
.L_x_31650:
[----:B------:R-:W-:Y:S05]  /*4a90*/  BSYNC B1 ;  /* 0x0000000000017941 */ /* 0x000fea0003800000 */
.L_x_31649:
        /* <DEDUP_REMOVED lines=8> */
.L_x_31645:
        /* <DEDUP_REMOVED lines=12> */
.L_x_31654:
[----:B------:R-:W-:-:S07]  /*4be0*/  IMAD.MOV.U32 R12, RZ, RZ, R6 ;  /* 0x000000ffff0c7224 */ /* 0x000fce00078e0006 */
.L_x_31655:
[----:B------:R-:W-:Y:S05]  /*4bf0*/  BSYNC B1 ;  /* 0x0000000000017941 */ /* 0x000fea0003800000 */
.L_x_31653:
        /* <DEDUP_REMOVED lines=16> */
.L_x_31659:
[----:B------:R-:W-:Y:S05]  /*4d00*/  BSYNC B2 ;  /* 0x0000000000027941 */ /* 0x000fea0003800000 */
.L_x_31658:
        /* <DEDUP_REMOVED lines=44> */
.L_x_31657:
[----:B------:R-:W-:Y:S05]  /*4fd0*/  BSYNC B1 ;  /* 0x0000000000017941 */ /* 0x000fea0003800000 */
.L_x_31656:
        /* <DEDUP_REMOVED lines=11> */
.L_x_31660:
        /* <DEDUP_REMOVED lines=12> */
.L_x_31663:
[----:B------:R-:W-:-:S07]  /*5150*/  MOV R10, R6 ;  /* 0x00000006000a7202 */ /* 0x000fce0000000f00 */
.L_x_31664:
[----:B------:R-:W-:Y:S05]  /*5160*/  BSYNC B1 ;  /* 0x0000000000017941 */ /* 0x000fea0003800000 */
.L_x_31662:
        /* <DEDUP_REMOVED lines=16> */
.L_x_31668:
[----:B------:R-:W-:Y:S05]  /*5270*/  BSYNC B2 ;  /* 0x0000000000027941 */ /* 0x000fea0003800000 */
.L_x_31667:
        /* <DEDUP_REMOVED lines=44> */
.L_x_31666:
[----:B------:R-:W-:Y:S05]  /*5540*/  BSYNC B1 ;  /* 0x0000000000017941 */ /* 0x000fea0003800000 */
.L_x_31665:
        /* <DEDUP_REMOVED lines=8> */
.L_x_31661:
        /* <DEDUP_REMOVED lines=12> */
.L_x_31670:
[----:B------:R-:W-:-:S07]  /*5690*/  MOV R12, R6 ;  /* 0x00000006000c7202 */ /* 0x000fce0000000f00 */
.L_x_31671:
[----:B------:R-:W-:Y:S05]  /*56a0*/  BSYNC B1 ;  /* 0x0000000000017941 */ /* 0x000fea0003800000 */
.L_x_31669:
        /* <DEDUP_REMOVED lines=16> */
.L_x_31675:
[----:B------:R-:W-:Y:S05]  /*57b0*/  BSYNC B2 ;  /* 0x0000000000027941 */ /* 0x000fea0003800000 */
.L_x_31674:
        /* <DEDUP_REMOVED lines=44> */
.L_x_31673:
[----:B------:R-:W-:Y:S05]  /*5a80*/  BSYNC B1 ;  /* 0x0000000000017941 */ /* 0x000fea0003800000 */
.L_x_31672:
        /* <DEDUP_REMOVED lines=11> */
.L_x_31676:
        /* <DEDUP_REMOVED lines=12> */
.L_x_31679:
[----:B------:R-:W-:-:S07]  /*5c00*/  IMAD.MOV.U32 R11, RZ, RZ, R6 ;  /* 0x000000ffff0b7224 */ /* 0x000fce00078e0006 */
.L_x_31680:
[----:B------:R-:W-:Y:S05]  /*5c10*/  BSYNC B1 ;  /* 0x0000000000017941 */ /* 0x000fea0003800000 */
.L_x_31678:
        /* <DEDUP_REMOVED lines=16> */
.L_x_31684:
[----:B------:R-:W-:Y:S05]  /*5d20*/  BSYNC B2 ;  /* 0x0000000000027941 */ /* 0x000fea0003800000 */
.L_x_31683:
        /* <DEDUP_REMOVED lines=44> */
.L_x_31682:
[----:B------:R-:W-:Y:S05]  /*5ff0*/  BSYNC B1 ;  /* 0x0000000000017941 */ /* 0x000fea0003800000 */
.L_x_31681:
        /* <DEDUP_REMOVED lines=8> */
.L_x_31677:
        /* <DEDUP_REMOVED lines=12> */
.L_x_31686:
[----:B------:R-:W-:-:S07]  /*6140*/  IMAD.MOV.U32 R12, RZ, RZ, R6 ;  /* 0x000000ffff0c7224 */ /* 0x000fce00078e0006 */
.L_x_31687:
[----:B------:R-:W-:Y:S05]  /*6150*/  BSYNC B1 ;  /* 0x0000000000017941 */ /* 0x000fea0003800000 */
.L_x_31685:
        /* <DEDUP_REMOVED lines=16> */
.L_x_31691:
[----:B------:R-:W-:Y:S05]  /*6260*/  BSYNC B2 ;  /* 0x0000000000027941 */ /* 0x000fea0003800000 */
.L_x_31690:
        /* <DEDUP_REMOVED lines=44> */
.L_x_31689:
[----:B------:R-:W-:Y:S05]  /*6530*/  BSYNC B1 ;  /* 0x0000000000017941 */ /* 0x000fea0003800000 */
.L_x_31688:
        /* <DEDUP_REMOVED lines=11> */
.L_x_31692:
        /* <DEDUP_REMOVED lines=12> */
.L_x_31695:
[----:B------:R-:W-:-:S07]  /*66b0*/  IMAD.MOV.U32 R12, RZ, RZ, R6 ;  /* 0x000000ffff0c7224 */ /* 0x000fce00078e0006 */
.L_x_31696:
[----:B------:R-:W-:Y:S05]  /*66c0*/  BSYNC B1 ;  /* 0x0000000000017941 */ /* 0x000fea0003800000 */
.L_x_31694:
        /* <DEDUP_REMOVED lines=18> */
.L_x_31700:
[----:B------:R-:W-:Y:S05]  /*67f0*/  BSYNC B2 ;  /* 0x0000000000027941 */ /* 0x000fea0003800000 */
.L_x_31699:
        /* <DEDUP_REMOVED lines=44> */
.L_x_31698:
[----:B------:R-:W-:Y:S05]  /*6ac0*/  BSYNC B1 ;  /* 0x0000000000017941 */ /* 0x000fea0003800000 */
.L_x_31697:
        /* <DEDUP_REMOVED lines=8> */
.L_x_31693:
        /* <DEDUP_REMOVED lines=21> */
[----:B------:R-:W-:Y:S01]  /*6ca0*/  IMAD.U32 R21, R11, 0x10000, RZ ;  /* 0x000100000b157824 */ /* 0x000fe200078e00ff */
[----:B------:R-:W-:Y:S02]  /*6cb0*/  LOP3.LUT R20, R224, 0xffff, RZ, 0xc0, !PT ;  /* 0x0000ffffe0147812 */ /* 0x000fe400078ec0ff */
[----:B------:R-:W-:Y:S02]  /*6cc0*/  LOP3.LUT R23, R10, 0xff, RZ, 0xc0, !PT ;  /* 0x000000ff0a177812 */ /* 0x000fe400078ec0ff */
[----:B------:R-:W-:-:S04]  /*6cd0*/  LOP3.LUT R21, R21, 0xff0000, RZ, 0xc0, !PT ;  /* 0x00ff000015157812 */ /* 0x000fc800078ec0ff */
[----:B------:R-:W-:Y:S02]  /*6ce0*/  LEA R20, R20, R21, 0x18 ;  /* 0x0000001514147211 */ /* 0x000fe400078ec0ff */
[----:B------:R-:W-:-:S03]  /*6cf0*/  LOP3.LUT R21, R9, 0xff, RZ, 0xc0, !PT ;  /* 0x000000ff09157812 */ /* 0x000fc600078ec0ff */
[----:B------:R-:W-:-:S04]  /*6d00*/  IMAD R20, R23, 0x100, R20 ;  /* 0x0000010017147824 */ /* 0x000fc800078e0214 */
[----:B------:R-:W-:Y:S02]  /*6d10*/  IMAD.IADD R21, R20, 0x1, R21 ;  /* 0x0000000114157824 */ /* 0x000fe400078e0215 */
[----:B0-----:R-:W-:-:S05]  /*6d20*/  IMAD.WIDE.U32 R14, R238, 0x4, R14 ;  /* 0x00000004ee0e7825 */ /* 0x001fca00078e000e */
[----:B------:R0:W-:Y:S02]  /*6d30*/  STG.E desc[UR4][R14.64], R21 ;  /* 0x000000150e007986 */ /* 0x0001e4000c101904 */
.L_x_31701:
        /* <DEDUP_REMOVED lines=15> */
.L_x_31703:
[----:B------:R-:W-:-:S07]  /*6e30*/  IMAD.MOV.U32 R16, RZ, RZ, R6 ;  /* 0x000000ffff107224 */ /* 0x000fce00078e0006 */
.L_x_31704:
[----:B------:R-:W-:Y:S05]  /*6e40*/  BSYNC B1 ;  /* 0x0000000000017941 */ /* 0x000fea0003800000 */
.L_x_31702:
        /* <DEDUP_REMOVED lines=16> */
.L_x_31708:
[----:B------:R-:W-:Y:S05]  /*6f50*/  BSYNC B2 ;  /* 0x0000000000027941 */ /* 0x000fea0003800000 */
.L_x_31707:
        /* <DEDUP_REMOVED lines=44> */
.L_x_31706:
[----:B------:R-:W-:Y:S05]  /*7220*/  BSYNC B1 ;  /* 0x0000000000017941 */ /* 0x000fea0003800000 */
.L_x_31705:
[----:B------:R-:W-:Y:S01]  /*7230*/  I2FP.F32.U32 R16, R16 ;  /* 0x0000001000107245 */ /* 0x000fe20000201000 */
[----:B-----5:R-:W-:-:S04]  /*7240*/  FMUL.FTZ R12, R12, R221 ;  /* 0x000000dd0c0c7220 */ /* 0x020fc80000410000 */
[----:B------:R-:W-:-:S05]  /*7250*/  FFMA.FTZ R17, R16, R223, 1.1641532182693481445e-10 ;  /* 0x2f00000010117423 */ /* 0x000fca00000100df */
        /* <DEDUP_REMOVED lines=9> */
.L_x_31709:
        /* <DEDUP_REMOVED lines=12> */
.L_x_31712:
[----:B------:R-:W-:-:S07]  /*73b0*/  MOV R9, R6 ;  /* 0x0000000600097202 */ /* 0x000fce0000000f00 */
.L_x_31713:
[----:B------:R-:W-:Y:S05]  /*73c0*/  BSYNC B1 ;  /* 0x0000000000017941 */ /* 0x000fea0003800000 */
.L_x_31711:
        /* <DEDUP_REMOVED lines=16> */
.L_x_31717:
[----:B------:R-:W-:Y:S05]  /*74d0*/  BSYNC B2 ;  /* 0x0000000000027941 */ /* 0x000fea0003800000 */
.L_x_31716:
        /* <DEDUP_REMOVED lines=44> */
.L_x_31715:
[----:B------:R-:W-:Y:S05]  /*77a0*/  BSYNC B1 ;  /* 0x0000000000017941 */ /* 0x000fea0003800000 */
.L_x_31714:
        /* <DEDUP_REMOVED lines=8> */
.L_x_31710:
        /* <DEDUP_REMOVED lines=12> */
.L_x_31719:
[----:B------:R-:W-:-:S07]  /*78f0*/  MOV R12, R6 ;  /* 0x00000006000c7202 */ /* 0x000fce0000000f00 */
.L_x_31720:
[----:B------:R-:W-:Y:S05]  /*7900*/  BSYNC B1 ;  /* 0x0000000000017941 */ /* 0x000fea0003800000 */
.L_x_31718:
        /* <DEDUP_REMOVED lines=16> */
.L_x_31724:
[----:B------:R-:W-:Y:S05]  /*7a10*/  BSYNC B2 ;  /* 0x0000000000027941 */ /* 0x000fea0003800000 */
.L_x_31723:
        /* <DEDUP_REMOVED lines=44> */
.L_x_31722:
[----:B------:R-:W-:Y:S05]  /*7ce0*/  BSYNC B1 ;  /* 0x0000000000017941 */ /* 0x000fea0003800000 */
.L_x_31721:
        /* <DEDUP_REMOVED lines=11> */
.L_x_31725:
        /* <DEDUP_REMOVED lines=12> */
.L_x_31728:
[----:B------:R-:W-:-:S07]  /*7e60*/  IMAD.MOV.U32 R10, RZ, RZ, R6 ;  /* 0x000000ffff0a7224 */ /* 0x000fce00078e0006 */
.L_x_31729:
[----:B------:R-:W-:Y:S05]  /*7e70*/  BSYNC B1 ;  /* 0x0000000000017941 */ /* 0x000fea0003800000 */
.L_x_31727:
        /* <DEDUP_REMOVED lines=16> */
.L_x_31733:
[----:B------:R-:W-:Y:S05]  /*7f80*/  BSYNC B2 ;  /* 0x0000000000027941 */ /* 0x000fea0003800000 */
.L_x_31732:
        /* <DEDUP_REMOVED lines=44> */
.L_x_31731:
[----:B------:R-:W-:Y:S05]  /*8250*/  BSYNC B1 ;  /* 0x0000000000017941 */ /* 0x000fea0003800000 */
.L_x_31730:
        /* <DEDUP_REMOVED lines=8> */
.L_x_31726:
        /* <DEDUP_REMOVED lines=12> */
.L_x_31735:
[----:B------:R-:W-:-:S07]  /*83a0*/  IMAD.MOV.U32 R12, RZ, RZ, R6 ;  /* 0x000000ffff0c7224 */ /* 0x000fce00078e0006 */
.L_x_31736:
[----:B------:R-:W-:Y:S05]  /*83b0*/  BSYNC B1 ;  /* 0x0000000000017941 */ /* 0x000fea0003800000 */
.L_x_31734:
        /* <DEDUP_REMOVED lines=16> */
.L_x_31740:
[----:B------:R-:W-:Y:S05]  /*84c0*/  BSYNC B2 ;  /* 0x0000000000027941 */ /* 0x000fea0003800000 */
.L_x_31739:
        /* <DEDUP_REMOVED lines=44> */
.L_x_31738:
[----:B------:R-:W-:Y:S05]  /*8790*/  BSYNC B1 ;  /* 0x0000000000017941 */ /* 0x000fea0003800000 */
.L_x_31737:
        /* <DEDUP_REMOVED lines=11> */
.L_x_31741:
        /* <DEDUP_REMOVED lines=12> */
.L_x_31744:
[----:B------:R-:W-:-:S07]  /*8910*/  IMAD.MOV.U32 R11, RZ, RZ, R6 ;  /* 0x000000ffff0b7224 */ /* 0x000fce00078e0006 */
.L_x_31745:
[----:B------:R-:W-:Y:S05]  /*8920*/  BSYNC B1 ;  /* 0x0000000000017941 */ /* 0x000fea0003800000 */
.L_x_31743:
        /* <DEDUP_REMOVED lines=16> */
.L_x_31749:
[----:B------:R-:W-:Y:S05]  /*8a30*/  BSYNC B2 ;  /* 0x0000000000027941 */ /* 0x000fea0003800000 */
.L_x_31748:
        /* <DEDUP_REMOVED lines=44> */
.L_x_31747:
[----:B------:R-:W-:Y:S05]  /*8d00*/  BSYNC B1 ;  /* 0x0000000000017941 */ /* 0x000fea0003800000 */
.L_x_31746:
        /* <DEDUP_REMOVED lines=8> */
.L_x_31742:
        /* <DEDUP_REMOVED lines=12> */
.L_x_31751:
[----:B------:R-:W-:-:S07]  /*8e50*/  IMAD.MOV.U32 R12, RZ, RZ, R6 ;  /* 0x000000ffff0c7224 */ /* 0x000fce00078e0006 */
.L_x_31752:
[----:B------:R-:W-:Y:S05]  /*8e60*/  BSYNC B1 ;  /* 0x0000000000017941 */ /* 0x000fea0003800000 */
.L_x_31750:
        /* <DEDUP_REMOVED lines=16> */
.L_x_31756:
[----:B------:R-:W-:Y:S05]  /*8f70*/  BSYNC B2 ;  /* 0x0000000000027941 */ /* 0x000fea0003800000 */
.L_x_31755:
        /* <DEDUP_REMOVED lines=44> */
.L_x_31754:
[----:B------:R-:W-:Y:S05]  /*9240*/  BSYNC B1 ;  /* 0x0000000000017941 */ /* 0x000fea0003800000 */
.L_x_31753:
        /* <DEDUP_REMOVED lines=11> */
.L_x_31757:
        /* <DEDUP_REMOVED lines=12> */
.L_x_31760:
[----:B------:R-:W-:-:S07]  /*93c0*/  MOV R12, R6 ;  /* 0x00000006000c7202 */ /* 0x000fce0000000f00 */
.L_x_31761:
[----:B------:R-:W-:Y:S05]  /*93d0*/  BSYNC B1 ;  /* 0x0000000000017941 */ /* 0x000fea0003800000 */
.L_x_31759:
        /* <DEDUP_REMOVED lines=18> */
.L_x_31765:
[----:B------:R-:W-:Y:S05]  /*9500*/  BSYNC B2 ;  /* 0x0000000000027941 */ /* 0x000fea0003800000 */
.L_x_31764:
        /* <DEDUP_REMOVED lines=44> */
.L_x_31763:
[----:B------:R-:W-:Y:S05]  /*97d0*/  BSYNC B1 ;  /* 0x0000000000017941 */ /* 0x000fea0003800000 */
.L_x_31762:
        /* <DEDUP_REMOVED lines=8> */
.L_x_31758:
[----:B------:R-:W-:Y:S01]  /*9860*/  SEL R16, RZ, 0x1000000, P5 ;  /* 0x01000000ff107807 */ /* 0x000fe20002800000 */
[----:B------:R-:W-:Y:S01]  /*9870*/  IMAD.WIDE.U32 R26, R236, 0x4, R240 ;  /* 0x00000004ec1a7825 */ /* 0x000fe200078e00f0 */
[----:B------:R-:W-:Y:S01]  /*9880*/  SEL R17, RZ, 0x10000, P4 ;  /* 0x00010000ff117807 */ /* 0x000fe20002000000 */
[----:B------:R-:W0:Y:S01]  /*9890*/  @P0 LDC.64 R14, c[0x0][0x228] ;  /* 0x00008a00ff0e0b82 */ /* 0x000e220000000a00 */
[----:B------:R-:W-:Y:S01]  /*98a0*/  SEL R18, RZ, 0x100, P3 ;  /* 0x00000100ff127807 */ /* 0x000fe20001800000 */
[----:B------:R-:W-:Y:S01]  /*98b0*/  VIADD R235, R220, 0x60 ;  /* 0x00000060dceb7836 */ /* 0x000fe20000000000 */
[----:B------:R-:W-:Y:S01]  /*98c0*/  ISETP.NE.AND P6, PT, R24, RZ, PT ;  /* 0x000000ff1800720c */ /* 0x000fe20003fc5270 */
[----:B------:R-:W-:Y:S01]  /*98d0*/  IMAD.WIDE.U32 R24, R236, 0x10, R242 ;  /* 0x00000010ec187825 */ /* 0x000fe200078e00f2 */
[----:B------:R-:W-:Y:S02]  /*98e0*/  IADD3 R16, R18, R16, R17 ;  /* 0x0000001012107210 */ /* 0x000fe40007ffe011 */
[----:B------:R-:W-:Y:S01]  /*98f0*/  SEL R17, RZ, 0x1, P6 ;  /* 0x00000001ff117807 */ /* 0x000fe20003000000 */
[----:B------:R-:W1:Y:S01]  /*9900*/  @P1 LDC.64 R12, c[0x0][0x230] ;  /* 0x00008c00ff0c1b82 */ /* 0x000e620000000a00 */
[----:B------:R2:W-:Y:S02]  /*9910*/  STG.E.128 desc[UR4][R24.64], R36 ;  /* 0x0000002418007986 */ /* 0x0005e4000c101d04 */
[----:B------:R-:W-:Y:S01]  /*9920*/  IADD3 R23, R16, R17, RZ ;  /* 0x0000001110177210 */ /* 0x000fe20007ffe0ff */
[----:B------:R-:W-:-:S04]  /*9930*/  IMAD.WIDE.U32 R16, R235, 0x10, R216 ;  /* 0x00000010eb107825 */ /* 0x000fc800078e00d8 */
[----:B------:R2:W-:Y:S01]  /*9940*/  STG.E desc[UR4][R26.64], R23 ;  /* 0x000000171a007986 */ /* 0x0005e2000c101904 */
[----:B0-----:R-:W-:-:S04]  /*9950*/  @P0 IMAD.WIDE.U32 R18, R235, 0x10, R14 ;  /* 0x00000010eb120825 */ /* 0x001fc800078e000e */
[----:B-1----:R-:W-:Y:S01]  /*9960*/  @P1 IMAD.WIDE.U32 R20, R235, 0x10, R12 ;  /* 0x00000010eb141825 */ /* 0x002fe200078e000c */
[----:B--2---:R-:W-:Y:S06]  /*9970*/  @!P0 BRA `(.L_x_31766) ;  /* 0x00000000002c8947 */ /* 0x004fec0003800000 */
        /* <DEDUP_REMOVED lines=11> */
.L_x_31766:
        /* <DEDUP_REMOVED lines=15> */
.L_x_31768:
[----:B------:R-:W-:-:S07]  /*9b20*/  MOV R16, R6 ;  /* 0x0000000600107202 */ /* 0x000fce0000000f00 */
.L_x_31769:
[----:B------:R-:W-:Y:S05]  /*9b30*/  BSYNC B1 ;  /* 0x0000000000017941 */ /* 0x000fea0003800000 */
.L_x_31767:
        /* <DEDUP_REMOVED lines=16> */
.L_x_31773:
[----:B------:R-:W-:Y:S05]  /*9c40*/  BSYNC B2 ;  /* 0x0000000000027941 */ /* 0x000fea0003800000 */
.L_x_31772:
        /* <DEDUP_REMOVED lines=44> */
.L_x_31771:
[----:B------:R-:W-:Y:S05]  /*9f10*/  BSYNC B1 ;  /* 0x0000000000017941 */ /* 0x000fea0003800000 */
.L_x_31770:
        /* <DEDUP_REMOVED lines=12> */
.L_x_31774:
        /* <DEDUP_REMOVED lines=12> */
.L_x_31777:
[----:B------:R-:W-:-:S07]  /*a0a0*/  IMAD.MOV.U32 R9, RZ, RZ, R6 ;  /* 0x000000ffff097224 */ /* 0x000fce00078e0006 */
.L_x_31778:
[----:B------:R-:W-:Y:S05]  /*a0b0*/  BSYNC B1 ;  /* 0x0000000000017941 */ /* 0x000fea0003800000 */
.L_x_31776:
        /* <DEDUP_REMOVED lines=16> */
.L_x_31782:
[----:B------:R-:W-:Y:S05]  /*a1c0*/  BSYNC B2 ;  /* 0x0000000000027941 */ /* 0x000fea0003800000 */
.L_x_31781:
        /* <DEDUP_REMOVED lines=44> */
.L_x_31780:
[----:B------:R-:W-:Y:S05]  /*a490*/  BSYNC B1 ;  /* 0x0000000000017941 */ /* 0x000fea0003800000 */
.L_x_31779:
        /* <DEDUP_REMOVED lines=8> */
.L_x_31775:
        /* <DEDUP_REMOVED lines=12> */
.L_x_31784:
[----:B------:R-:W-:-:S07]  /*a5e0*/  IMAD.MOV.U32 R12, RZ, RZ, R6 ;  /* 0x000000ffff0c7224 */ /* 0x000fce00078e0006 */
.L_x_31785:
[----:B------:R-:W-:Y:S05]  /*a5f0*/  BSYNC B1 ;  /* 0x0000000000017941 */ /* 0x000fea0003800000 */
.L_x_31783:
        /* <DEDUP_REMOVED lines=16> */
.L_x_31789:
[----:B------:R-:W-:Y:S05]  /*a700*/  BSYNC B2 ;  /* 0x0000000000027941 */ /* 0x000fea0003800000 */
.L_x_31788:
        /* <DEDUP_REMOVED lines=44> */
.L_x_31787:
[----:B------:R-:W-:Y:S05]  /*a9d0*/  BSYNC B1 ;  /* 0x0000000000017941 */ /* 0x000fea0003800000 */
.L_x_31786:
        /* <DEDUP_REMOVED lines=11> */
.L_x_31790:
        /* <DEDUP_REMOVED lines=12> */
.L_x_31793:
[----:B------:R-:W-:-:S07]  /*ab50*/  IMAD.MOV.U32 R10, RZ, RZ, R6 ;  /* 0x000000ffff0a7224 */ /* 0x000fce00078e0006 */
.L_x_31794:
[----:B------:R-:W-:Y:S05]  /*ab60*/  BSYNC B1 ;  /* 0x0000000000017941 */ /* 0x000fea0003800000 */
.L_x_31792:
        /* <DEDUP_REMOVED lines=16> */
.L_x_31798:
[----:B------:R-:W-:Y:S05]  /*ac70*/  BSYNC B2 ;  /* 0x0000000000027941 */ /* 0x000fea0003800000 */
.L_x_31797:
        /* <DEDUP_REMOVED lines=44> */
.L_x_31796:
[----:B------:R-:W-:Y:S05]  /*af40*/  BSYNC B1 ;  /* 0x0000000000017941 */ /* 0x000fea0003800000 */
.L_x_31795:
        /* <DEDUP_REMOVED lines=8> */
.L_x_31791:
        /* <DEDUP_REMOVED lines=12> */
.L_x_31800:
[----:B------:R-:W-:-:S07]  /*b090*/  IMAD.MOV.U32 R12, RZ, RZ, R6 ;  /* 0x000000ffff0c7224 */ /* 0x000fce00078e0006 */
.L_x_31801:
[----:B------:R-:W-:Y:S05]  /*b0a0*/  BSYNC B1 ;  /* 0x0000000000017941 */ /* 0x000fea0003800000 */
.L_x_31799:
        /* <DEDUP_REMOVED lines=16> */
.L_x_31805:
[----:B------:R-:W-:Y:S05]  /*b1b0*/  BSYNC B2 ;  /* 0x0000000000027941 */ /* 0x000fea0003800000 */
.L_x_31804:
        /* <DEDUP_REMOVED lines=44> */
.L_x_31803:
[----:B------:R-:W-:Y:S05]  /*b480*/  BSYNC B1 ;  /* 0x0000000000017941 */ /* 0x000fea0003800000 */
.L_x_31802:
        /* <DEDUP_REMOVED lines=11> */
.L_x_31806:
        /* <DEDUP_REMOVED lines=12> */
.L_x_31809:
[----:B------:R-:W-:-:S07]  /*b600*/  MOV R11, R6 ;  /* 0x00000006000b7202 */ /* 0x000fce0000000f00 */
.L_x_31810:
[----:B------:R-:W-:Y:S05]  /*b610*/  BSYNC B1 ;  /* 0x0000000000017941 */ /* 0x000fea0003800000 */
.L_x_31808:
        /* <DEDUP_REMOVED lines=16> */
.L_x_31814:
[----:B------:R-:W-:Y:S05]  /*b720*/  BSYNC B2 ;  /* 0x0000000000027941 */ /* 0x000fea0003800000 */
.L_x_31813:
        /* <DEDUP_REMOVED lines=40> */
[----:B------:R-:W-:Y:S02]  /*b9b0*/  LOP3.LUT R0, R21, UR41, R18, 0x96, !PT ;  /* 0x0000002915007c12 */ /* 0x000fe4000f8e9612 */
[----:B------:R-:W-:Y:S01]  /*b9c0*/  MOV R6, R20 ;  /* 0x0000001400067202 */ /* 0x000fe20000000f00 */
[----:B------:R-:W-:Y:S01]  /*b9d0*/  IMAD.MOV.U32 R8, RZ, RZ, R16 ;  /* 0x000000ffff087224 */ /* 0x000fe200078e0010 */
[----:B------:R-:W-:-:S07]  /*b9e0*/  LOP3.LUT R2, R17, UR42, R12, 0x96, !PT ;  /* 0x0000002a11027c12 */ /* 0x000fce000f8e960c */
.L_x_31812:
[----:B------:R-:W-:Y:S05]  /*b9f0*/  BSYNC B1 ;  /* 0x0000000000017941 */ /* 0x000fea0003800000 */
.L_x_31811:
        /* <DEDUP_REMOVED lines=8> */
.L_x_31807:
        /* <DEDUP_REMOVED lines=12> */
.L_x_31816:
[----:B------:R-:W-:-:S07]  /*bb40*/  IMAD.MOV.U32 R12, RZ, RZ, R6 ;  /* 0x000000ffff0c7224 */ /* 0x000fce00078e0006 */
.L_x_31817:
[----:B------:R-:W-:Y:S05]  /*bb50*/  BSYNC B1 ;  /* 0x0000000000017941 */ /* 0x000fea0003800000 */
.L_x_31815:
        /* <DEDUP_REMOVED lines=16> */
.L_x_31821:
[----:B------:R-:W-:Y:S05]  /*bc60*/  BSYNC B2 ;  /* 0x0000000000027941 */ /* 0x000fea0003800000 */
.L_x_31820:
        /* <DEDUP_REMOVED lines=44> */
.L_x_31819:
[----:B------:R-:W-:Y:S05]  /*bf30*/  BSYNC B1 ;  /* 0x0000000000017941 */ /* 0x000fea0003800000 */
.L_x_31818:
        /* <DEDUP_REMOVED lines=11> */
.L_x_31822:
        /* <DEDUP_REMOVED lines=12> */
.L_x_31825:
[----:B------:R-:W-:-:S07]  /*c0b0*/  MOV R12, R6 ;  /* 0x00000006000c7202 */ /* 0x000fce0000000f00 */
.L_x_31826:
[----:B------:R-:W-:Y:S05]  /*c0c0*/  BSYNC B1 ;  /* 0x0000000000017941 */ /* 0x000fea0003800000 */
.L_x_31824:
        /* <DEDUP_REMOVED lines=18> */
.L_x_31830:
[----:B------:R-:W-:Y:S05]  /*c1f0*/  BSYNC B2 ;  /* 0x0000000000027941 */ /* 0x000fea0003800000 */
.L_x_31829:
        /* <DEDUP_REMOVED lines=44> */
.L_x_31828:
[----:B------:R-:W-:Y:S05]  /*c4c0*/  BSYNC B1 ;  /* 0x0000000000017941 */ /* 0x000fea0003800000 */
.L_x_31827:
        /* <DEDUP_REMOVED lines=8> */
.L_x_31823:
[----:B------:R-:W-:Y:S01]  /*c550*/  SEL R12, RZ, 0x1000000, P5 ;  /* 0x01000000ff0c7807 */ /* 0x000fe20002800000 */
[----:B------:R-:W-:Y:S01]  /*c560*/  IMAD.WIDE.U32 R20, R235, 0x10, R242 ;  /* 0x00000010eb147825 */ /* 0x000fe200078e00f2 */
[----:B------:R-:W-:Y:S01]  /*c570*/  SEL R13, RZ, 0x10000, P4 ;  /* 0x00010000ff0d7807 */ /* 0x000fe20002000000 */
[----:B------:R-:W0:Y:S01]  /*c580*/  @P0 LDC.64 R16, c[0x0][0x228] ;  /* 0x00008a00ff100b82 */ /* 0x000e220000000a00 */
[----:B------:R-:W-:Y:S01]  /*c590*/  SEL R14, RZ, 0x100, P3 ;  /* 0x00000100ff0e7807 */ /* 0x000fe20001800000 */
[----:B------:R-:W-:Y:S01]  /*c5a0*/  VIADD R233, R220, 0x80 ;  /* 0x00000080dce97836 */ /* 0x000fe20000000000 */
[----:B------:R-:W-:Y:S01]  /*c5b0*/  ISETP.NE.AND P6, PT, R22, RZ, PT ;  /* 0x000000ff1600720c */ /* 0x000fe20003fc5270 */
        /* <DEDUP_REMOVED lines=12> */
[----:B------:R-:W-:Y:S01]  /*c680*/  IMAD.U32 R21, R11, 0x10000, RZ ;  /* 0x000100000b157824 */ /* 0x000fe200078e00ff */
[----:B------:R-:W-:Y:S02]  /*c690*/  LOP3.LUT R20, R224, 0xffff, RZ, 0xc0, !PT ;  /* 0x0000ffffe0147812 */ /* 0x000fe400078ec0ff */
[----:B------:R-:W-:Y:S02]  /*c6a0*/  LOP3.LUT R25, R10, 0xff, RZ, 0xc0, !PT ;  /* 0x000000ff0a197812 */ /* 0x000fe400078ec0ff */
[----:B------:R-:W-:-:S04]  /*c6b0*/  LOP3.LUT R21, R21, 0xff0000, RZ, 0xc0, !PT ;  /* 0x00ff000015157812 */ /* 0x000fc800078ec0ff */
[----:B------:R-:W-:Y:S02]  /*c6c0*/  LEA R20, R20, R21, 0x18 ;  /* 0x0000001514147211 */ /* 0x000fe400078ec0ff */
[----:B------:R-:W-:-:S03]  /*c6d0*/  LOP3.LUT R21, R9, 0xff, RZ, 0xc0, !PT ;  /* 0x000000ff09157812 */ /* 0x000fc600078ec0ff */
[----:B------:R-:W-:-:S05]  /*c6e0*/  IMAD R20, R25, 0x100, R20 ;  /* 0x0000010019147824 */ /* 0x000fca00078e0214 */
[----:B------:R-:W-:Y:S01]  /*c6f0*/  IADD3 R21, R20, R21, RZ ;  /* 0x0000001514157210 */ /* 0x000fe20007ffe0ff */
[----:B0-----:R-:W-:-:S05]  /*c700*/  IMAD.WIDE.U32 R12, R235, 0x4, R12 ;  /* 0x00000004eb0c7825 */ /* 0x001fca00078e000c */
[----:B------:R0:W-:Y:S02]  /*c710*/  STG.E desc[UR4][R12.64], R21 ;  /* 0x000000150c007986 */ /* 0x0001e4000c101904 */
.L_x_31831:
[----:B------:R1:W5:Y:S04]  /*c720*/  @P0 LDG.E.128 R48, desc[UR4][R16.64] ;  /* 0x0000000410300981 */ /* 0x000368000c1e1d00 */
[----:B------:R1:W5:Y:S04]  /*c730*/  @P1 LDG.E.128 R52, desc[UR4][R18.64] ;  /* 0x0000000412341981 */ /* 0x000368000c1e1d00 */
[----:B0-----:R-:W5:Y:S01]  /*c740*/  LDG.E.128 R12, desc[UR4][R14.64] ;  /* 0x000000040e0c7981 */ /* 0x001f62000c1e1d00 */
        /* <DEDUP_REMOVED lines=12> */
.L_x_31833:
[----:B------:R-:W-:-:S07]  /*c810*/  IMAD.MOV.U32 R16, RZ, RZ, R6 ;  /* 0x000000ffff107224 */ /* 0x000fce00078e0006 */
.L_x_31834:
[----:B------:R-:W-:Y:S05]  /*c820*/  BSYNC B1 ;  /* 0x0000000000017941 */ /* 0x000fea0003800000 */
.L_x_31832:
        /* <DEDUP_REMOVED lines=16> */
.L_x_31838:
[----:B------:R-:W-:Y:S05]  /*c930*/  BSYNC B2 ;  /* 0x0000000000027941 */ /* 0x000fea0003800000 */
.L_x_31837:
        /* <DEDUP_REMOVED lines=44> */
.L_x_31836:
[----:B------:R-:W-:Y:S05]  /*cc00*/  BSYNC B1 ;  /* 0x0000000000017941 */ /* 0x000fea0003800000 */
.L_x_31835:
        /* <DEDUP_REMOVED lines=12> */
.L_x_31839:
        /* <DEDUP_REMOVED lines=12> */
.L_x_31842:
[----:B------:R-:W-:-:S07]  /*cd90*/  MOV R12, R6 ;  /* 0x00000006000c7202 */ /* 0x000fce0000000f00 */
.L_x_31843:
[----:B------:R-:W-:Y:S05]  /*cda0*/  BSYNC B1 ;  /* 0x0000000000017941 */ /* 0x000fea0003800000 */
.L_x_31841:
        /* <DEDUP_REMOVED lines=16> */
.L_x_31847:
[----:B------:R-:W-:Y:S05]  /*ceb0*/  BSYNC B2 ;  /* 0x0000000000027941 */ /* 0x000fea0003800000 */
.L_x_31846:
        /* <DEDUP_REMOVED lines=42> */
[----:B------:R-:W-:Y:S01]  /*d160*/  IMAD.MOV.U32 R8, RZ, RZ, R16 ;  /* 0x000000ffff087224 */ /* 0x000fe200078e0010 */
[----:B------:R-:W-:-:S11]  /*d170*/  HFMA2.MMA R16, -RZ, RZ, 0, 0 ;  /* 0x00000000ff107435 */ /* 0x000fd600000001ff */
.L_x_31845:
[----:B------:R-:W-:Y:S05]  /*d180*/  BSYNC B1 ;  /* 0x0000000000017941 */ /* 0x000fea0003800000 */
.L_x_31844:
        /* <DEDUP_REMOVED lines=8> */
.L_x_31840:
        /* <DEDUP_REMOVED lines=12> */
.L_x_31849:
[----:B------:R-:W-:-:S07]  /*d2d0*/  IMAD.MOV.U32 R12, RZ, RZ, R6 ;  /* 0x000000ffff0c7224 */ /* 0x000fce00078e0006 */
.L_x_31850:
[----:B------:R-:W-:Y:S05]  /*d2e0*/  BSYNC B1 ;  /* 0x0000000000017941 */ /* 0x000fea0003800000 */
.L_x_31848:
        /* <DEDUP_REMOVED lines=16> */
.L_x_31854:
[----:B------:R-:W-:Y:S05]  /*d3f0*/  BSYNC B2 ;  /* 0x0000000000027941 */ /* 0x000fea0003800000 */
.L_x_31853:
        /* <DEDUP_REMOVED lines=44> */
.L_x_31852:
[----:B------:R-:W-:Y:S05]  /*d6c0*/  BSYNC B1 ;  /* 0x0000000000017941 */ /* 0x000fea0003800000 */
.L_x_31851:
        /* <DEDUP_REMOVED lines=11> */
.L_x_31855:
        /* <DEDUP_REMOVED lines=12> */
.L_x_31858:
[----:B------:R-:W-:-:S07]  /*d840*/  MOV R10, R6 ;  /* 0x00000006000a7202 */ /* 0x000fce0000000f00 */
.L_x_31859:
[----:B------:R-:W-:Y:S05]  /*d850*/  BSYNC B1 ;  /* 0x0000000000017941 */ /* 0x000fea0003800000 */
.L_x_31857:
        /* <DEDUP_REMOVED lines=16> */
.L_x_31863:
[----:B------:R-:W-:Y:S05]  /*d960*/  BSYNC B2 ;  /* 0x0000000000027941 */ /* 0x000fea0003800000 */
.L_x_31862:
        /* <DEDUP_REMOVED lines=44> */
.L_x_31861:
[----:B------:R-:W-:Y:S05]  /*dc30*/  BSYNC B1 ;  /* 0x0000000000017941 */ /* 0x000fea0003800000 */
.L_x_31860:
        /* <DEDUP_REMOVED lines=8> */
.L_x_31856:
        /* <DEDUP_REMOVED lines=12> */
.L_x_31865:
[----:B------:R-:W-:-:S07]  /*dd80*/  IMAD.MOV.U32 R12, RZ, RZ, R6 ;  /* 0x000000ffff0c7224 */ /* 0x000fce00078e0006 */
.L_x_31866:
[----:B------:R-:W-:Y:S05]  /*dd90*/  BSYNC B1 ;  /* 0x0000000000017941 */ /* 0x000fea0003800000 */
.L_x_31864:
        /* <DEDUP_REMOVED lines=16> */
.L_x_31870:
[----:B------:R-:W-:Y:S05]  /*dea0*/  BSYNC B2 ;  /* 0x0000000000027941 */ /* 0x000fea0003800000 */
.L_x_31869:
        /* <DEDUP_REMOVED lines=44> */
.L_x_31868:
[----:B------:R-:W-:Y:S05]  /*e170*/  BSYNC B1 ;  /* 0x0000000000017941 */ /* 0x000fea0003800000 */
.L_x_31867:
        /* <DEDUP_REMOVED lines=11> */
.L_x_31871:
        /* <DEDUP_REMOVED lines=12> */
.L_x_31874:
[----:B------:R-:W-:-:S07]  /*e2f0*/  MOV R11, R6 ;  /* 0x00000006000b7202 */ /* 0x000fce0000000f00 */
.L_x_31875:
[----:B------:R-:W-:Y:S05]  /*e300*/  BSYNC B1 ;  /* 0x0000000000017941 */ /* 0x000fea0003800000 */
.L_x_31873:
        /* <DEDUP_REMOVED lines=16> */
.L_x_31879:
[----:B------:R-:W-:Y:S05]  /*e410*/  BSYNC B2 ;  /* 0x0000000000027941 */ /* 0x000fea0003800000 */
.L_x_31878:
        /* <DEDUP_REMOVED lines=44> */
.L_x_31877:
[----:B------:R-:W-:Y:S05]  /*e6e0*/  BSYNC B1 ;  /* 0x0000000000017941 */ /* 0x000fea0003800000 */
.L_x_31876:
        /* <DEDUP_REMOVED lines=8> */
.L_x_31872:
        /* <DEDUP_REMOVED lines=12> */
.L_x_31881:
[----:B------:R-:W-:-:S07]  /*e830*/  IMAD.MOV.U32 R14, RZ, RZ, R6 ;  /* 0x000000ffff0e7224 */ /* 0x000fce00078e0006 */
.L_x_31882:
[----:B------:R-:W-:Y:S05]  /*e840*/  BSYNC B1 ;  /* 0x0000000000017941 */ /* 0x000fea0003800000 */
.L_x_31880:
        /* <DEDUP_REMOVED lines=16> */
.L_x_31886:
[----:B------:R-:W-:Y:S05]  /*e950*/  BSYNC B2 ;  /* 0x0000000000027941 */ /* 0x000fea0003800000 */
.L_x_31885:
        /* <DEDUP_REMOVED lines=44> */
.L_x_31884:
[----:B------:R-:W-:Y:S05]  /*ec20*/  BSYNC B1 ;  /* 0x0000000000017941 */ /* 0x000fea0003800000 */
.L_x_31883:
        /* <DEDUP_REMOVED lines=11> */
.L_x_31887:
        /* <DEDUP_REMOVED lines=12> */
.L_x_31890:
[----:B------:R-:W-:-:S07]  /*eda0*/  MOV R12, R6 ;  /* 0x00000006000c7202 */ /* 0x000fce0000000f00 */
.L_x_31891:
[----:B------:R-:W-:Y:S05]  /*edb0*/  BSYNC B1 ;  /* 0x0000000000017941 */ /* 0x000fea0003800000 */
.L_x_31889:
        /* <DEDUP_REMOVED lines=18> */
.L_x_31895:
[----:B------:R-:W-:Y:S05]  /*eee0*/  BSYNC B2 ;  /* 0x0000000000027941 */ /* 0x000fea0003800000 */
.L_x_31894:
        /* <DEDUP_REMOVED lines=44> */
.L_x_31893:
[----:B------:R-:W-:Y:S05]  /*f1b0*/  BSYNC B1 ;  /* 0x0000000000017941 */ /* 0x000fea0003800000 */
.L_x_31892:
        /* <DEDUP_REMOVED lines=8> */
.L_x_31888:
[----:B------:R-:W-:Y:S01]  /*f240*/  SEL R12, RZ, 0x1000000, P5 ;  /* 0x01000000ff0c7807 */ /* 0x000fe20002800000 */
[----:B------:R-:W0:Y:S01]  /*f250*/  @P0 LDC.64 R18, c[0x0][0x228] ;  /* 0x00008a00ff120b82 */ /* 0x000e220000000a00 */
[----:B------:R-:W-:Y:S01]  /*f260*/  SEL R13, RZ, 0x10000, P4 ;  /* 0x00010000ff0d7807 */ /* 0x000fe20002000000 */
[----:B------:R-:W-:Y:S01]  /*f270*/  VIADD R230, R220, 0xa0 ;  /* 0x000000a0dce67836 */ /* 0x000fe20000000000 */
[----:B------:R-:W-:Y:S02]  /*f280*/  SEL R16, RZ, 0x100, P3 ;  /* 0x00000100ff107807 */ /* 0x000fe40001800000 */
[----:B------:R-:W-:Y:S01]  /*f290*/  ISETP.NE.AND P6, PT, R22, RZ, PT ;  /* 0x000000ff1600720c */ /* 0x000fe20003fc5270 */
[C---:B------:R-:W-:Y:S01]  /*f2a0*/  IMAD.WIDE.U32 R22, R233.reuse, 0x10, R242 ;  /* 0x00000010e9167825 */ /* 0x040fe200078e00f2 */
[----:B------:R-:W-:Y:S01]  /*f2b0*/  IADD3 R12, R16, R12, R13 ;  /* 0x0000000c100c7210 */ /* 0x000fe20007ffe00d */
[----:B------:R-:W1:Y:S01]  /*f2c0*/  @P1 LDC.64 R14, c[0x0][0x230] ;  /* 0x00008c00ff0e1b82 */ /* 0x000e620000000a00 */
[----:B------:R-:W-:Y:S01]  /*f2d0*/  SEL R13, RZ, 0x1, P6 ;  /* 0x00000001ff0d7807 */ /* 0x000fe20003000000 */
[----:B------:R-:W-:Y:S01]  /*f2e0*/  IMAD.WIDE.U32 R16, R233, 0x4, R240 ;  /* 0x00000004e9107825 */ /* 0x000fe200078e00f0 */
        /* <DEDUP_REMOVED lines=18> */
.L_x_31896:
        /* <DEDUP_REMOVED lines=15> */
.L_x_31898:
[----:B------:R-:W-:-:S07]  /*f500*/  IMAD.MOV.U32 R24, RZ, RZ, R6 ;  /* 0x000000ffff187224 */ /* 0x000fce00078e0006 */
.L_x_31899:
[----:B------:R-:W-:Y:S05]  /*f510*/  BSYNC B1 ;  /* 0x0000000000017941 */ /* 0x000fea0003800000 */
.L_x_31897:
        /* <DEDUP_REMOVED lines=16> */
.L_x_31903:
[----:B------:R-:W-:Y:S05]  /*f620*/  BSYNC B2 ;  /* 0x0000000000027941 */ /* 0x000fea0003800000 */
.L_x_31902:
        /* <DEDUP_REMOVED lines=44> */
.L_x_31901:
[----:B------:R-:W-:Y:S05]  /*f8f0*/  BSYNC B1 ;  /* 0x0000000000017941 */ /* 0x000fea0003800000 */
.L_x_31900:
        /* <DEDUP_REMOVED lines=12> */
.L_x_31904:
        /* <DEDUP_REMOVED lines=12> */
.L_x_31907:
[----:B------:R-:W-:-:S07]  /*fa80*/  MOV R22, R6 ;  /* 0x0000000600167202 */ /* 0x000fce0000000f00 */
.L_x_31908:
[----:B------:R-:W-:Y:S05]  /*fa90*/  BSYNC B1 ;  /* 0x0000000000017941 */ /* 0x000fea0003800000 */
.L_x_31906:
        /* <DEDUP_REMOVED lines=16> */
.L_x_31912:
[----:B------:R-:W-:Y:S05]  /*fba0*/  BSYNC B2 ;  /* 0x0000000000027941 */ /* 0x000fea0003800000 */
.L_x_31911:
        /* <DEDUP_REMOVED lines=42> */
[----:B------:R-:W-:Y:S01]  /*fe50*/  HFMA2.MMA R17, -RZ, RZ, 0, 0 ;  /* 0x00000000ff117435 */ /* 0x000fe200000001ff */
[----:B------:R-:W-:-:S10]  /*fe60*/  IMAD.MOV.U32 R8, RZ, RZ, R16 ;  /* 0x000000ffff087224 */ /* 0x000fd400078e0010 */
.L_x_31910:
[----:B------:R-:W-:Y:S05]  /*fe70*/  BSYNC B1 ;  /* 0x0000000000017941 */ /* 0x000fea0003800000 */
.L_x_31909:
        /* <DEDUP_REMOVED lines=8> */
.L_x_31905:
        /* <DEDUP_REMOVED lines=12> */
.L_x_31914:
[----:B------:R-:W-:-:S07]  /*ffc0*/  IMAD.MOV.U32 R25, RZ, RZ, R6 ;  /* 0x000000ffff197224 */ /* 0x000fce00078e0006 */
.L_x_31915:
[----:B------:R-:W-:Y:S05]  /*ffd0*/  BSYNC B1 ;  /* 0x0000000000017941 */ /* 0x000fea0003800000 */
.L_x_31913:
        /* <DEDUP_REMOVED lines=16> */
.L_x_31919:
[----:B------:R-:W-:Y:S05]  /*100e0*/  BSYNC B2 ;  /* 0x0000000000027941 */ /* 0x000fea0003800000 */
.L_x_31918:
        /* <DEDUP_REMOVED lines=44> */
.L_x_31917:
[----:B------:R-:W-:Y:S05]  /*103b0*/  BSYNC B1 ;  /* 0x0000000000017941 */ /* 0x000fea0003800000 */
.L_x_31916:
        /* <DEDUP_REMOVED lines=11> */
.L_x_31920:
        /* <DEDUP_REMOVED lines=12> */
.L_x_31923:
[----:B------:R-:W-:-:S07]  /*10530*/  MOV R10, R6 ;  /* 0x00000006000a7202 */ /* 0x000fce0000000f00 */
.L_x_31924:
[----:B------:R-:W-:Y:S05]  /*10540*/  BSYNC B1 ;  /* 0x0000000000017941 */ /* 0x000fea0003800000 */
.L_x_31922:
        /* <DEDUP_REMOVED lines=16> */
.L_x_31928:
[----:B------:R-:W-:Y:S05]  /*10650*/  BSYNC B2 ;  /* 0x0000000000027941 */ /* 0x000fea0003800000 */
.L_x_31927:
        /* <DEDUP_REMOVED lines=44> */
.L_x_31926:
[----:B------:R-:W-:Y:S05]  /*10920*/  BSYNC B1 ;  /* 0x0000000000017941 */ /* 0x000fea0003800000 */
.L_x_31925:
        /* <DEDUP_REMOVED lines=8> */
.L_x_31921:
        /* <DEDUP_REMOVED lines=12> */
.L_x_31930:
[----:B------:R-:W-:-:S07]  /*10a70*/  IMAD.MOV.U32 R13, RZ, RZ, R6 ;  /* 0x000000ffff0d7224 */ /* 0x000fce00078e0006 */
.L_x_31931:
[----:B------:R-:W-:Y:S05]  /*10a80*/  BSYNC B1 ;  /* 0x0000000000017941 */ /* 0x000fea0003800000 */
.L_x_31929:
        /* <DEDUP_REMOVED lines=16> */
.L_x_31935:
[----:B------:R-:W-:Y:S05]  /*10b90*/  BSYNC B2 ;  /* 0x0000000000027941 */ /* 0x000fea0003800000 */
.L_x_31934:
        /* <DEDUP_REMOVED lines=44> */
.L_x_31933:
[----:B------:R-:W-:Y:S05]  /*10e60*/  BSYNC B1 ;  /* 0x0000000000017941 */ /* 0x000fea0003800000 */
.L_x_31932:
        /* <DEDUP_REMOVED lines=11> */
.L_x_31936:
        /* <DEDUP_REMOVED lines=12> */
.L_x_31939:
[----:B------:R-:W-:-:S07]  /*10fe0*/  MOV R11, R6 ;  /* 0x00000006000b7202 */ /* 0x000fce0000000f00 */
.L_x_31940:
[----:B------:R-:W-:Y:S05]  /*10ff0*/  BSYNC B1 ;  /* 0x0000000000017941 */ /* 0x000fea0003800000 */
.L_x_31938:
        /* <DEDUP_REMOVED lines=16> */
.L_x_31944:
[----:B------:R-:W-:Y:S05]  /*11100*/  BSYNC B2 ;  /* 0x0000000000027941 */ /* 0x000fea0003800000 */
.L_x_31943:
        /* <DEDUP_REMOVED lines=44> */
.L_x_31942:
[----:B------:R-:W-:Y:S05]  /*113d0*/  BSYNC B1 ;  /* 0x0000000000017941 */ /* 0x000fea0003800000 */
.L_x_31941:
        /* <DEDUP_REMOVED lines=8> */
.L_x_31937:
        /* <DEDUP_REMOVED lines=12> */
.L_x_31946:
[----:B------:R-:W-:-:S07]  /*11520*/  IMAD.MOV.U32 R13, RZ, RZ, R6 ;  /* 0x000000ffff0d7224 */ /* 0x000fce00078e0006 */
.L_x_31947:
[----:B------:R-:W-:Y:S05]  /*11530*/  BSYNC B1 ;  /* 0x0000000000017941 */ /* 0x000fea0003800000 */
.L_x_31945:
        /* <DEDUP_REMOVED lines=16> */
.L_x_31951:
[----:B------:R-:W-:Y:S05]  /*11640*/  BSYNC B2 ;  /* 0x0000000000027941 */ /* 0x000fea0003800000 */
.L_x_31950:
        /* <DEDUP_REMOVED lines=44> */
.L_x_31949:
[----:B------:R-:W-:Y:S05]  /*11910*/  BSYNC B1 ;  /* 0x0000000000017941 */ /* 0x000fea0003800000 */
.L_x_31948:
        /* <DEDUP_REMOVED lines=11> */
.L_x_31952:
        /* <DEDUP_REMOVED lines=12> */
.L_x_31955:
[----:B------:R-:W-:-:S07]  /*11a90*/  MOV R13, R6 ;  /* 0x00000006000d7202 */ /* 0x000fce0000000f00 */
.L_x_31956:
[----:B------:R-:W-:Y:S05]  /*11aa0*/  BSYNC B1 ;  /* 0x0000000000017941 */ /* 0x000fea0003800000 */
.L_x_31954:
        /* <DEDUP_REMOVED lines=18> */
.L_x_31960:
[----:B------:R-:W-:Y:S05]  /*11bd0*/  BSYNC B2 ;  /* 0x0000000000027941 */ /* 0x000fea0003800000 */
.L_x_31959:
        /* <DEDUP_REMOVED lines=44> */
.L_x_31958:
[----:B------:R-:W-:Y:S05]  /*11ea0*/  BSYNC B1 ;  /* 0x0000000000017941 */ /* 0x000fea0003800000 */
.L_x_31957:
        /* <DEDUP_REMOVED lines=8> */
.L_x_31953:
        /* <DEDUP_REMOVED lines=13> */
[----:B------:R-:W-:-:S04]  /*12000*/  IMAD.WIDE.U32 R16, R231, 0x10, R216 ;  /* 0x00000010e7107825 */ /* 0x000fc800078e00d8 */
[----:B------:R1:W-:Y:S01]  /*12010*/  STG.E desc[UR4][R18.64], R229 ;  /* 0x000000e512007986 */ /* 0x0003e2000c101904 */
[----:B0-----:R-:W-:-:S04]  /*12020*/  @P0 IMAD.WIDE.U32 R20, R231, 0x10, R14 ;  /* 0x00000010e7140825 */ /* 0x001fc800078e000e */
[----:B--2---:R-:W-:Y:S01]  /*12030*/  @P1 IMAD.WIDE.U32 R22, R231, 0x10, R12 ;  /* 0x00000010e7161825 */ /* 0x004fe200078e000c */
[----:B-1----:R-:W-:Y:S06]  /*12040*/  @!P0 BRA `(.L_x_31961) ;  /* 0x00000000002c8947 */ /* 0x002fec0003800000 */
[----:B------:R-:W0:Y:S01]  /*12050*/  LDC.64 R12, c[0x0][0x248] ;  /* 0x00009200ff0c7b82 */ /* 0x000e220000000a00 */
[----:B------:R-:W-:Y:S01]  /*12060*/  IMAD.U32 R15, R11, 0x10000, RZ ;  /* 0x000100000b0f7824 */ /* 0x000fe200078e00ff */
[----:B------:R-:W-:-:S04]  /*12070*/  LOP3.LUT R14, R224, 0xffff, RZ, 0xc0, !PT ;  /* 0x0000ffffe00e7812 */ /* 0x000fc800078ec0ff */
        /* <DEDUP_REMOVED lines=8> */
.L_x_31961:
        /* <DEDUP_REMOVED lines=15> */
.L_x_31963:
[----:B------:R-:W-:-:S07]  /*121f0*/  IMAD.MOV.U32 R218, RZ, RZ, R6 ;  /* 0x000000ffffda7224 */ /* 0x000fce00078e0006 */
.L_x_31964:
[----:B------:R-:W-:Y:S05]  /*12200*/  BSYNC B1 ;  /* 0x0000000000017941 */ /* 0x000fea0003800000 */
.L_x_31962:
        /* <DEDUP_REMOVED lines=16> */
.L_x_31968:
[----:B------:R-:W-:Y:S05]  /*12310*/  BSYNC B2 ;  /* 0x0000000000027941 */ /* 0x000fea0003800000 */
.L_x_31967:
        /* <DEDUP_REMOVED lines=44> */
.L_x_31966:
[----:B------:R-:W-:Y:S05]  /*125e0*/  BSYNC B1 ;  /* 0x0000000000017941 */ /* 0x000fea0003800000 */
.L_x_31965:
        /* <DEDUP_REMOVED lines=13> */
.L_x_31969:
        /* <DEDUP_REMOVED lines=12> */
.L_x_31972:
[----:B------:R-:W-:-:S07]  /*12780*/  MOV R12, R6 ;  /* 0x00000006000c7202 */ /* 0x000fce0000000f00 */
.L_x_31973:
[----:B------:R-:W-:Y:S05]  /*12790*/  BSYNC B1 ;  /* 0x0000000000017941 */ /* 0x000fea0003800000 */
.L_x_31971:
        /* <DEDUP_REMOVED lines=16> */
.L_x_31977:
[----:B------:R-:W-:Y:S05]  /*128a0*/  BSYNC B2 ;  /* 0x0000000000027941 */ /* 0x000fea0003800000 */
.L_x_31976:
        /* <DEDUP_REMOVED lines=43> */
.L_x_31975:
[----:B------:R-:W-:Y:S05]  /*12b60*/  BSYNC B1 ;  /* 0x0000000000017941 */ /* 0x000fea0003800000 */
.L_x_31974:
        /* <DEDUP_REMOVED lines=8> */
.L_x_31970:
        /* <DEDUP_REMOVED lines=12> */
.L_x_31979:
[----:B------:R-:W-:-:S07]  /*12cb0*/  MOV R12, R6 ;  /* 0x00000006000c7202 */ /* 0x000fce0000000f00 */
.L_x_31980:
[----:B------:R-:W-:Y:S05]  /*12cc0*/  BSYNC B1 ;  /* 0x0000000000017941 */ /* 0x000fea0003800000 */
.L_x_31978:
        /* <DEDUP_REMOVED lines=16> */
.L_x_31984:
[----:B------:R-:W-:Y:S05]  /*12dd0*/  BSYNC B2 ;  /* 0x0000000000027941 */ /* 0x000fea0003800000 */
.L_x_31983:
        /* <DEDUP_REMOVED lines=44> */
.L_x_31982:
[----:B------:R-:W-:Y:S05]  /*130a0*/  BSYNC B1 ;  /* 0x0000000000017941 */ /* 0x000fea0003800000 */
.L_x_31981:
        /* <DEDUP_REMOVED lines=11> */
.L_x_31985:
        /* <DEDUP_REMOVED lines=12> */
.L_x_31988:
[----:B------:R-:W-:-:S07]  /*13220*/  IMAD.MOV.U32 R10, RZ, RZ, R6 ;  /* 0x000000ffff0a7224 */ /* 0x000fce00078e0006 */
.L_x_31989:
[----:B------:R-:W-:Y:S05]  /*13230*/  BSYNC B1 ;  /* 0x0000000000017941 */ /* 0x000fea0003800000 */
.L_x_31987:
        /* <DEDUP_REMOVED lines=16> */
.L_x_31993:
[----:B------:R-:W-:Y:S05]  /*13340*/  BSYNC B2 ;  /* 0x0000000000027941 */ /* 0x000fea0003800000 */
.L_x_31992:
        /* <DEDUP_REMOVED lines=44> */
.L_x_31991:
[----:B------:R-:W-:Y:S05]  /*13610*/  BSYNC B1 ;  /* 0x0000000000017941 */ /* 0x000fea0003800000 */
.L_x_31990:
        /* <DEDUP_REMOVED lines=8> */
.L_x_31986:
        /* <DEDUP_REMOVED lines=12> */
.L_x_31995:
[----:B------:R-:W-:-:S07]  /*13760*/  MOV R218, R6 ;  /* 0x0000000600da7202 */ /* 0x000fce0000000f00 */
.L_x_31996:
[----:B------:R-:W-:Y:S05]  /*13770*/  BSYNC B1 ;  /* 0x0000000000017941 */ /* 0x000fea0003800000 */
.L_x_31994:
        /* <DEDUP_REMOVED lines=16> */
.L_x_32000:
[----:B------:R-:W-:Y:S05]  /*13880*/  BSYNC B2 ;  /* 0x0000000000027941 */ /* 0x000fea0003800000 */
.L_x_31999:
        /* <DEDUP_REMOVED lines=44> */
.L_x_31998:
[----:B------:R-:W-:Y:S05]  /*13b50*/  BSYNC B1 ;  /* 0x0000000000017941 */ /* 0x000fea0003800000 */
.L_x_31997:
        /* <DEDUP_REMOVED lines=11> */
.L_x_32001:
        /* <DEDUP_REMOVED lines=12> */
.L_x_32004:
[----:B------:R-:W-:-:S07]  /*13cd0*/  IMAD.MOV.U32 R11, RZ, RZ, R6 ;  /* 0x000000ffff0b7224 */ /* 0x000fce00078e0006 */
.L_x_32005:
[----:B------:R-:W-:Y:S05]  /*13ce0*/  BSYNC B1 ;  /* 0x0000000000017941 */ /* 0x000fea0003800000 */
.L_x_32003:
        /* <DEDUP_REMOVED lines=16> */
.L_x_32009:
[----:B------:R-:W-:Y:S05]  /*13df0*/  BSYNC B2 ;  /* 0x0000000000027941 */ /* 0x000fea0003800000 */
.L_x_32008:
        /* <DEDUP_REMOVED lines=44> */
.L_x_32007:
[----:B------:R-:W-:Y:S05]  /*140c0*/  BSYNC B1 ;  /* 0x0000000000017941 */ /* 0x000fea0003800000 */
.L_x_32006:
        /* <DEDUP_REMOVED lines=8> */
.L_x_32002:
        /* <DEDUP_REMOVED lines=12> */
.L_x_32011:
[----:B------:R-:W-:-:S07]  /*14210*/  MOV R14, R6 ;  /* 0x00000006000e7202 */ /* 0x000fce0000000f00 */
.L_x_32012:
[----:B------:R-:W-:Y:S05]  /*14220*/  BSYNC B1 ;  /* 0x0000000000017941 */ /* 0x000fea0003800000 */
.L_x_32010:
        /* <DEDUP_REMOVED lines=16> */
.L_x_32016:
[----:B------:R-:W-:Y:S05]  /*14330*/  BSYNC B2 ;  /* 0x0000000000027941 */ /* 0x000fea0003800000 */
.L_x_32015:
        /* <DEDUP_REMOVED lines=44> */
.L_x_32014:
[----:B------:R-:W-:Y:S05]  /*14600*/  BSYNC B1 ;  /* 0x0000000000017941 */ /* 0x000fea0003800000 */
.L_x_32013:
        /* <DEDUP_REMOVED lines=11> */
.L_x_32017:
        /* <DEDUP_REMOVED lines=12> */
.L_x_32020:
[----:B------:R-:W-:-:S07]  /*14780*/  IMAD.MOV.U32 R218, RZ, RZ, R6 ;  /* 0x000000ffffda7224 */ /* 0x000fce00078e0006 */
.L_x_32021:
[----:B------:R-:W-:Y:S05]  /*14790*/  BSYNC B1 ;  /* 0x0000000000017941 */ /* 0x000fea0003800000 */
.L_x_32019:
        /* <DEDUP_REMOVED lines=18> */
.L_x_32025:
[----:B------:R-:W-:Y:S05]  /*148c0*/  BSYNC B2 ;  /* 0x0000000000027941 */ /* 0x000fea0003800000 */
.L_x_32024:
        /* <DEDUP_REMOVED lines=44> */
.L_x_32023:
[----:B------:R-:W-:Y:S05]  /*14b90*/  BSYNC B1 ;  /* 0x0000000000017941 */ /* 0x000fea0003800000 */
.L_x_32022:
        /* <DEDUP_REMOVED lines=8> */
.L_x_32018:
        /* <DEDUP_REMOVED lines=29> */
.L_x_32026:
        /* <DEDUP_REMOVED lines=15> */
.L_x_32028:
[----:B------:R-:W-:-:S07]  /*14ee0*/  MOV R228, R6 ;  /* 0x0000000600e47202 */ /* 0x000fce0000000f00 */
.L_x_32029:
[----:B------:R-:W-:Y:S05]  /*14ef0*/  BSYNC B1 ;  /* 0x0000000000017941 */ /* 0x000fea0003800000 */
.L_x_32027:
        /* <DEDUP_REMOVED lines=16> */
.L_x_32033:
[----:B------:R-:W-:Y:S05]  /*15000*/  BSYNC B2 ;  /* 0x0000000000027941 */ /* 0x000fea0003800000 */
.L_x_32032:
        /* <DEDUP_REMOVED lines=40> */
[----:B------:R-:W-:Y:S01]  /*15290*/  MOV R6, R218 ;  /* 0x000000da00067202 */ /* 0x000fe20000000f00 */
[----:B------:R-:W-:Y:S02]  /*152a0*/  HFMA2.MMA R218, -RZ, RZ, 0, 0 ;  /* 0x00000000ffda7435 */ /* 0x000fe400000001ff */
[----:B------:R-:W-:Y:S01]  /*152b0*/  IMAD.MOV.U32 R8, RZ, RZ, R16 ;  /* 0x000000ffff087224 */ /* 0x000fe200078e0010 */
[----:B------:R-:W-:-:S08]  /*152c0*/  LOP3.LUT R2, R17, UR42, R18, 0x96, !PT ;  /* 0x0000002a11027c12 */ /* 0x000fd0000f8e9612 */
.L_x_32031:
[----:B------:R-:W-:Y:S05]  /*152d0*/  BSYNC B1 ;  /* 0x0000000000017941 */ /* 0x000fea0003800000 */
.L_x_32030:
        /* <DEDUP_REMOVED lines=13> */
.L_x_32034:
        /* <DEDUP_REMOVED lines=12> */
.L_x_32037:
[----:B------:R-:W-:-:S07]  /*15470*/  IMAD.MOV.U32 R12, RZ, RZ, R6 ;  /* 0x000000ffff0c7224 */ /* 0x000fce00078e0006 */
.L_x_32038:
[----:B------:R-:W-:Y:S05]  /*15480*/  BSYNC B1 ;  /* 0x0000000000017941 */ /* 0x000fea0003800000 */
.L_x_32036:
        /* <DEDUP_REMOVED lines=16> */
.L_x_32042:
[----:B------:R-:W-:Y:S05]  /*15590*/  BSYNC B2 ;  /* 0x0000000000027941 */ /* 0x000fea0003800000 */
.L_x_32041:
        /* <DEDUP_REMOVED lines=43> */
.L_x_32040:
[----:B------:R-:W-:Y:S05]  /*15850*/  BSYNC B1 ;  /* 0x0000000000017941 */ /* 0x000fea0003800000 */
.L_x_32039:
        /* <DEDUP_REMOVED lines=8> */
.L_x_32035:
        /* <DEDUP_REMOVED lines=12> */
.L_x_32044:
[----:B------:R-:W-:-:S07]  /*159a0*/  IMAD.MOV.U32 R12, RZ, RZ, R6 ;  /* 0x000000ffff0c7224 */ /* 0x000fce00078e0006 */
.L_x_32045:
[----:B------:R-:W-:Y:S05]  /*159b0*/  BSYNC B1 ;  /* 0x0000000000017941 */ /* 0x000fea0003800000 */
.L_x_32043:
        /* <DEDUP_REMOVED lines=16> */
.L_x_32049:
[----:B------:R-:W-:Y:S05]  /*15ac0*/  BSYNC B2 ;  /* 0x0000000000027941 */ /* 0x000fea0003800000 */
.L_x_32048:
        /* <DEDUP_REMOVED lines=44> */
.L_x_32047:
[----:B------:R-:W-:Y:S05]  /*15d90*/  BSYNC B1 ;  /* 0x0000000000017941 */ /* 0x000fea0003800000 */
.L_x_32046:
        /* <DEDUP_REMOVED lines=11> */
.L_x_32050:
        /* <DEDUP_REMOVED lines=12> */
.L_x_32053:
[----:B------:R-:W-:-:S07]  /*15f10*/  MOV R10, R6 ;  /* 0x00000006000a7202 */ /* 0x000fce0000000f00 */
.L_x_32054:
[----:B------:R-:W-:Y:S05]  /*15f20*/  BSYNC B1 ;  /* 0x0000000000017941 */ /* 0x000fea0003800000 */
.L_x_32052:
        /* <DEDUP_REMOVED lines=16> */
.L_x_32058:
[----:B------:R-:W-:Y:S05]  /*16030*/  BSYNC B2 ;  /* 0x0000000000027941 */ /* 0x000fea0003800000 */
.L_x_32057:
        /* <DEDUP_REMOVED lines=44> */
.L_x_32056:
[----:B------:R-:W-:Y:S05]  /*16300*/  BSYNC B1 ;  /* 0x0000000000017941 */ /* 0x000fea0003800000 */
.L_x_32055:
        /* <DEDUP_REMOVED lines=8> */
.L_x_32051:
        /* <DEDUP_REMOVED lines=12> */
.L_x_32060:
[----:B------:R-:W-:-:S07]  /*16450*/  IMAD.MOV.U32 R228, RZ, RZ, R6 ;  /* 0x000000ffffe47224 */ /* 0x000fce00078e0006 */
.L_x_32061:
[----:B------:R-:W-:Y:S05]  /*16460*/  BSYNC B1 ;  /* 0x0000000000017941 */ /* 0x000fea0003800000 */
.L_x_32059:
        /* <DEDUP_REMOVED lines=16> */
.L_x_32065:
[----:B------:R-:W-:Y:S05]  /*16570*/  BSYNC B2 ;  /* 0x0000000000027941 */ /* 0x000fea0003800000 */
.L_x_32064:
        /* <DEDUP_REMOVED lines=44> */
.L_x_32063:
[----:B------:R-:W-:Y:S05]  /*16840*/  BSYNC B1 ;  /* 0x0000000000017941 */ /* 0x000fea0003800000 */
.L_x_32062:
        /* <DEDUP_REMOVED lines=11> */
.L_x_32066:
        /* <DEDUP_REMOVED lines=12> */
.L_x_32069:
[----:B------:R-:W-:-:S07]  /*169c0*/  MOV R11, R6 ;  /* 0x00000006000b7202 */ /* 0x000fce0000000f00 */
.L_x_32070:
[----:B------:R-:W-:Y:S05]  /*169d0*/  BSYNC B1 ;  /* 0x0000000000017941 */ /* 0x000fea0003800000 */
.L_x_32068:
        /* <DEDUP_REMOVED lines=16> */
.L_x_32074:
[----:B------:R-:W-:Y:S05]  /*16ae0*/  BSYNC B2 ;  /* 0x0000000000027941 */ /* 0x000fea0003800000 */
.L_x_32073:
        /* <DEDUP_REMOVED lines=44> */
.L_x_32072:
[----:B------:R-:W-:Y:S05]  /*16db0*/  BSYNC B1 ;  /* 0x0000000000017941 */ /* 0x000fea0003800000 */
.L_x_32071:
        /* <DEDUP_REMOVED lines=8> */
.L_x_32067:
        /* <DEDUP_REMOVED lines=12> */
.L_x_32076:
[----:B------:R-:W-:-:S07]  /*16f00*/  IMAD.MOV.U32 R14, RZ, RZ, R6 ;  /* 0x000000ffff0e7224 */ /* 0x000fce00078e0006 */
.L_x_32077:
[----:B------:R-:W-:Y:S05]  /*16f10*/  BSYNC B1 ;  /* 0x0000000000017941 */ /* 0x000fea0003800000 */
.L_x_32075:
        /* <DEDUP_REMOVED lines=16> */
.L_x_32081:
[----:B------:R-:W-:Y:S05]  /*17020*/  BSYNC B2 ;  /* 0x0000000000027941 */ /* 0x000fea0003800000 */
.L_x_32080:
        /* <DEDUP_REMOVED lines=44> */
.L_x_32079:
[----:B------:R-:W-:Y:S05]  /*172f0*/  BSYNC B1 ;  /* 0x0000000000017941 */ /* 0x000fea0003800000 */
.L_x_32078:
        /* <DEDUP_REMOVED lines=11> */
.L_x_32082:
        /* <DEDUP_REMOVED lines=12> */
.L_x_32085:
[----:B------:R-:W-:-:S07]  /*17470*/  MOV R224, R6 ;  /* 0x0000000600e07202 */ /* 0x000fce0000000f00 */
.L_x_32086:
[----:B------:R-:W-:Y:S05]  /*17480*/  BSYNC B1 ;  /* 0x0000000000017941 */ /* 0x000fea0003800000 */
.L_x_32084:
        /* <DEDUP_REMOVED lines=18> */
.L_x_32090:
[----:B------:R-:W-:Y:S05]  /*175b0*/  BSYNC B2 ;  /* 0x0000000000027941 */ /* 0x000fea0003800000 */
.L_x_32089:
        /* <DEDUP_REMOVED lines=44> */
.L_x_32088:
[----:B------:R-:W-:Y:S05]  /*17880*/  BSYNC B1 ;  /* 0x0000000000017941 */ /* 0x000fea0003800000 */
.L_x_32087:
        /* <DEDUP_REMOVED lines=8> */
.L_x_32083:
[----:B------:R-:W-:Y:S01]  /*17910*/  SEL R12, RZ, 0x1000000, P5 ;  /* 0x01000000ff0c7807 */ /* 0x000fe20002800000 */
[----:B------:R-:W-:Y:S01]  /*17920*/  IMAD.WIDE.U32 R244, R232, 0x10, R242 ;  /* 0x00000010e8f47825 */ /* 0x000fe200078e00f2 */
[----:B------:R-:W-:Y:S01]  /*17930*/  SEL R13, RZ, 0x10000, P4 ;  /* 0x00010000ff0d7807 */ /* 0x000fe20002000000 */
[----:B------:R-:W0:Y:S01]  /*17940*/  @P0 LDC.64 R218, c[0x0][0x228] ;  /* 0x00008a00ffda0b82 */ /* 0x000e220000000a00 */
[----:B------:R-:W-:Y:S02]  /*17950*/  SEL R14, RZ, 0x100, P3 ;  /* 0x00000100ff0e7807 */ /* 0x000fe40001800000 */
[----:B------:R-:W-:Y:S01]  /*17960*/  LOP3.LUT P6, RZ, R227, 0x2, RZ, 0xc0, !PT ;  /* 0x00000002e3ff7812 */ /* 0x000fe200078cc0ff */
[----:B------:R1:W-:Y:S01]  /*17970*/  STG.E.128 desc[UR4][R244.64], R16 ;  /* 0x00000010f4007986 */ /* 0x0003e2000c101d04 */
[----:B------:R-:W-:Y:S01]  /*17980*/  IADD3 R12, R14, R12, R13 ;  /* 0x0000000c0e0c7210 */ /* 0x000fe20007ffe00d */
[----:B------:R-:W-:Y:S01]  /*17990*/  IMAD.WIDE.U32 R14, R232, 0x4, R240 ;  /* 0x00000004e80e7825 */ /* 0x000fe200078e00f0 */
[----:B------:R-:W-:-:S02]  /*179a0*/  SEL R13, RZ, 0x1, P6 ;  /* 0x00000001ff0d7807 */ /* 0x000fc40003000000 */
[----:B------:R-:W-:-:S03]  /*179b0*/  IADD3 R234, R220, 0x100, RZ ;  /* 0x00000100dcea7810 */ /* 0x000fc60007ffe0ff */
[----:B------:R-:W-:Y:S02]  /*179c0*/  IMAD.IADD R229, R12, 0x1, R13 ;  /* 0x000000010ce57824 */ /* 0x000fe400078e020d */
[----:B------:R-:W2:Y:S03]  /*179d0*/  @P1 LDC.64 R12, c[0x0][0x230] ;  /* 0x00008c00ff0c1b82 */ /* 0x000ea60000000a00 */
[----:B------:R1:W-:Y:S01]  /*179e0*/  STG.E desc[UR4][R14.64], R229 ;  /* 0x000000e50e007986 */ /* 0x0003e2000c101904 */
[----:B0-----:R-:W-:Y:S01]  /*179f0*/  @P0 IMAD.WIDE.U32 R218, R234, 0x10, R218 ;  /* 0x00000010eada0825 */ /* 0x001fe200078e00da */
[----:B-1----:R-:W-:Y:S06]  /*17a00*/  @!P0 BRA `(.L_x_32091) ;  /* 0x00000000002c8947 */ /* 0x002fec0003800000 */
        /* <DEDUP_REMOVED lines=11> */
.L_x_32091:
[C---:B--2---:R-:W-:Y:S01]  /*17ac0*/  @P1 IMAD.WIDE.U32 R244, R234.reuse, 0x10, R12 ;  /* 0x00000010eaf41825 */ /* 0x044fe200078e000c */
[----:B------:R1:W5:Y:S03]  /*17ad0*/  @P0 LDG.E.128 R48, desc[UR4][R218.64] ;  /* 0x00000004da300981 */ /* 0x000366000c1e1d00 */
[----:B------:R-:W-:Y:S01]  /*17ae0*/  IMAD.WIDE.U32 R12, R234, 0x10, R216 ;  /* 0x00000010ea0c7825 */ /* 0x000fe200078e00d8 */
[----:B------:R1:W5:Y:S05]  /*17af0*/  @P1 LDG.E.128 R52, desc[UR4][R244.64] ;  /* 0x00000004f4341981 */ /* 0x00036a000c1e1d00 */
        /* <DEDUP_REMOVED lines=13> */
.L_x_32093:
[----:B------:R-:W-:-:S07]  /*17bd0*/  IMAD.MOV.U32 R237, RZ, RZ, R6 ;  /* 0x000000ffffed7224 */ /* 0x000fce00078e0006 */
.L_x_32094:
[----:B------:R-:W-:Y:S05]  /*17be0*/  BSYNC B1 ;  /* 0x0000000000017941 */ /* 0x000fea0003800000 */
.L_x_32092:
        /* <DEDUP_REMOVED lines=16> */
.L_x_32098:
[----:B------:R-:W-:Y:S05]  /*17cf0*/  BSYNC B2 ;  /* 0x0000000000027941 */ /* 0x000fea0003800000 */
.L_x_32097:
        /* <DEDUP_REMOVED lines=44> */
.L_x_32096:
[----:B------:R-:W-:Y:S05]  /*17fc0*/  BSYNC B1 ;  /* 0x0000000000017941 */ /* 0x000fea0003800000 */
.L_x_32095:
        /* <DEDUP_REMOVED lines=13> */
.L_x_32099:
        /* <DEDUP_REMOVED lines=12> */
.L_x_32102:
[----:B------:R-:W-:-:S07]  /*18160*/  MOV R237, R6 ;  /* 0x0000000600ed7202 */ /* 0x000fce0000000f00 */
.L_x_32103:
[----:B------:R-:W-:Y:S05]  /*18170*/  BSYNC B1 ;  /* 0x0000000000017941 */ /* 0x000fea0003800000 */
.L_x_32101:
        /* <DEDUP_REMOVED lines=16> */
.L_x_32107:
[----:B------:R-:W-:Y:S05]  /*18280*/  BSYNC B2 ;  /* 0x0000000000027941 */ /* 0x000fea0003800000 */
.L_x_32106:
        /* <DEDUP_REMOVED lines=43> */
.L_x_32105:
[----:B------:R-:W-:Y:S05]  /*18540*/  BSYNC B1 ;  /* 0x0000000000017941 */ /* 0x000fea0003800000 */
.L_x_32104:
        /* <DEDUP_REMOVED lines=8> */
.L_x_32100:
        /* <DEDUP_REMOVED lines=12> */
.L_x_32109:
[----:B------:R-:W-:-:S07]  /*18690*/  MOV R237, R6 ;  /* 0x0000000600ed7202 */ /* 0x000fce0000000f00 */
.L_x_32110:
[----:B------:R-:W-:Y:S05]  /*186a0*/  BSYNC B1 ;  /* 0x0000000000017941 */ /* 0x000fea0003800000 */
.L_x_32108:
        /* <DEDUP_REMOVED lines=16> */
.L_x_32114:
[----:B------:R-:W-:Y:S05]  /*187b0*/  BSYNC B2 ;  /* 0x0000000000027941 */ /* 0x000fea0003800000 */
.L_x_32113:
        /* <DEDUP_REMOVED lines=44> */
.L_x_32112:
[----:B------:R-:W-:Y:S05]  /*18a80*/  BSYNC B1 ;  /* 0x0000000000017941 */ /* 0x000fea0003800000 */
.L_x_32111:
        /* <DEDUP_REMOVED lines=11> */
.L_x_32115:
        /* <DEDUP_REMOVED lines=12> */
.L_x_32118:
[----:B------:R-:W-:-:S07]  /*18c00*/  IMAD.MOV.U32 R10, RZ, RZ, R6 ;  /* 0x000000ffff0a7224 */ /* 0x000fce00078e0006 */
.L_x_32119:
[----:B------:R-:W-:Y:S05]  /*18c10*/  BSYNC B1 ;  /* 0x0000000000017941 */ /* 0x000fea0003800000 */
.L_x_32117:
        /* <DEDUP_REMOVED lines=16> */
.L_x_32123:
[----:B------:R-:W-:Y:S05]  /*18d20*/  BSYNC B2 ;  /* 0x0000000000027941 */ /* 0x000fea0003800000 */
.L_x_32122:
        /* <DEDUP_REMOVED lines=44> */
.L_x_32121:
[----:B------:R-:W-:Y:S05]  /*18ff0*/  BSYNC B1 ;  /* 0x0000000000017941 */ /* 0x000fea0003800000 */
.L_x_32120:
        /* <DEDUP_REMOVED lines=8> */
.L_x_32116:
        /* <DEDUP_REMOVED lines=12> */
.L_x_32125:
[----:B------:R-:W-:-:S07]  /*19140*/  MOV R237, R6 ;  /* 0x0000000600ed7202 */ /* 0x000fce0000000f00 */
.L_x_32126:
[----:B------:R-:W-:Y:S05]  /*19150*/  BSYNC B1 ;  /* 0x0000000000017941 */ /* 0x000fea0003800000 */
.L_x_32124:
        /* <DEDUP_REMOVED lines=16> */
.L_x_32130:
[----:B------:R-:W-:Y:S05]  /*19260*/  BSYNC B2 ;  /* 0x0000000000027941 */ /* 0x000fea0003800000 */
.L_x_32129:
        /* <DEDUP_REMOVED lines=44> */
.L_x_32128:
[----:B------:R-:W-:Y:S05]  /*19530*/  BSYNC B1 ;  /* 0x0000000000017941 */ /* 0x000fea0003800000 */
.L_x_32127:
        /* <DEDUP_REMOVED lines=11> */
.L_x_32131:
        /* <DEDUP_REMOVED lines=12> */
.L_x_32134:
[----:B------:R-:W-:-:S07]  /*196b0*/  IMAD.MOV.U32 R11, RZ, RZ, R6 ;  /* 0x000000ffff0b7224 */ /* 0x000fce00078e0006 */
.L_x_32135:
[----:B------:R-:W-:Y:S05]  /*196c0*/  BSYNC B1 ;  /* 0x0000000000017941 */ /* 0x000fea0003800000 */
.L_x_32133:
        /* <DEDUP_REMOVED lines=16> */
.L_x_32139:
[----:B------:R-:W-:Y:S05]  /*197d0*/  BSYNC B2 ;  /* 0x0000000000027941 */ /* 0x000fea0003800000 */
.L_x_32138:
        /* <DEDUP_REMOVED lines=44> */
.L_x_32137:
[----:B------:R-:W-:Y:S05]  /*19aa0*/  BSYNC B1 ;  /* 0x0000000000017941 */ /* 0x000fea0003800000 */
.L_x_32136:
        /* <DEDUP_REMOVED lines=8> */
.L_x_32132:
        /* <DEDUP_REMOVED lines=12> */
.L_x_32141:
[----:B------:R-:W-:-:S07]  /*19bf0*/  MOV R237, R6 ;  /* 0x0000000600ed7202 */ /* 0x000fce0000000f00 */
.L_x_32142:
[----:B------:R-:W-:Y:S05]  /*19c00*/  BSYNC B1 ;  /* 0x0000000000017941 */ /* 0x000fea0003800000 */
.L_x_32140:
        /* <DEDUP_REMOVED lines=16> */
.L_x_32146:
[----:B------:R-:W-:Y:S05]  /*19d10*/  BSYNC B2 ;  /* 0x0000000000027941 */ /* 0x000fea0003800000 */
.L_x_32145:
        /* <DEDUP_REMOVED lines=44> */
.L_x_32144:
[----:B------:R-:W-:Y:S05]  /*19fe0*/  BSYNC B1 ;  /* 0x0000000000017941 */ /* 0x000fea0003800000 */
.L_x_32143:
        /* <DEDUP_REMOVED lines=11> */
.L_x_32147:
        /* <DEDUP_REMOVED lines=12> */
.L_x_32150:
[----:B------:R-:W-:-:S07]  /*1a160*/  IMAD.MOV.U32 R224, RZ, RZ, R6 ;  /* 0x000000ffffe07224 */ /* 0x000fce00078e0006 */
.L_x_32151:
[----:B------:R-:W-:Y:S05]  /*1a170*/  BSYNC B1 ;  /* 0x0000000000017941 */ /* 0x000fea0003800000 */
.L_x_32149:
        /* <DEDUP_REMOVED lines=18> */
.L_x_32155:
[----:B------:R-:W-:Y:S05]  /*1a2a0*/  BSYNC B2 ;  /* 0x0000000000027941 */ /* 0x000fea0003800000 */
.L_x_32154:
        /* <DEDUP_REMOVED lines=44> */
.L_x_32153:
[----:B------:R-:W-:Y:S05]  /*1a570*/  BSYNC B1 ;  /* 0x0000000000017941 */ /* 0x000fea0003800000 */
.L_x_32152:
        /* <DEDUP_REMOVED lines=8> */
.L_x_32148:
        /* <DEDUP_REMOVED lines=27> */
.L_x_32156:
        /* <DEDUP_REMOVED lines=17> */
.L_x_32158:
[----:B------:R-:W-:-:S07]  /*1a8c0*/  MOV R237, R6 ;  /* 0x0000000600ed7202 */ /* 0x000fce0000000f00 */
.L_x_32159:
[----:B------:R-:W-:Y:S05]  /*1a8d0*/  BSYNC B1 ;  /* 0x0000000000017941 */ /* 0x000fea0003800000 */
.L_x_32157:
        /* <DEDUP_REMOVED lines=16> */
.L_x_32163:
[----:B------:R-:W-:Y:S05]  /*1a9e0*/  BSYNC B2 ;  /* 0x0000000000027941 */ /* 0x000fea0003800000 */
.L_x_32162:
        /* <DEDUP_REMOVED lines=44> */
.L_x_32161:
[----:B------:R-:W-:Y:S05]  /*1acb0*/  BSYNC B1 ;  /* 0x0000000000017941 */ /* 0x000fea0003800000 */
.L_x_32160:
        /* <DEDUP_REMOVED lines=12> */
.L_x_32164:
        /* <DEDUP_REMOVED lines=12> */
.L_x_32167:
[----:B------:R-:W-:-:S07]  /*1ae40*/  IMAD.MOV.U32 R228, RZ, RZ, R6 ;  /* 0x000000ffffe47224 */ /* 0x000fce00078e0006 */
.L_x_32168:
[----:B------:R-:W-:Y:S05]  /*1ae50*/  BSYNC B1 ;  /* 0x0000000000017941 */ /* 0x000fea0003800000 */
.L_x_32166:
        /* <DEDUP_REMOVED lines=16> */
.L_x_32172:
[----:B------:R-:W-:Y:S05]  /*1af60*/  BSYNC B2 ;  /* 0x0000000000027941 */ /* 0x000fea0003800000 */
.L_x_32171:
        /* <DEDUP_REMOVED lines=43> */
.L_x_32170:
[----:B------:R-:W-:Y:S05]  /*1b220*/  BSYNC B1 ;  /* 0x0000000000017941 */ /* 0x000fea0003800000 */
.L_x_32169:
        /* <DEDUP_REMOVED lines=8> */
.L_x_32165:
        /* <DEDUP_REMOVED lines=12> */
.L_x_32174:
[----:B------:R-:W-:-:S07]  /*1b370*/  IMAD.MOV.U32 R228, RZ, RZ, R6 ;  /* 0x000000ffffe47224 */ /* 0x000fce00078e0006 */
.L_x_32175:
[----:B------:R-:W-:Y:S05]  /*1b380*/  BSYNC B1 ;  /* 0x0000000000017941 */ /* 0x000fea0003800000 */
.L_x_32173:
        /* <DEDUP_REMOVED lines=16> */
.L_x_32179:
[----:B------:R-:W-:Y:S05]  /*1b490*/  BSYNC B2 ;  /* 0x0000000000027941 */ /* 0x000fea0003800000 */
.L_x_32178:
        /* <DEDUP_REMOVED lines=44> */
.L_x_32177:
[----:B------:R-:W-:Y:S05]  /*1b760*/  BSYNC B1 ;  /* 0x0000000000017941 */ /* 0x000fea0003800000 */
.L_x_32176:
        /* <DEDUP_REMOVED lines=11> */
.L_x_32180:
        /* <DEDUP_REMOVED lines=12> */
.L_x_32183:
[----:B------:R-:W-:-:S07]  /*1b8e0*/  MOV R10, R6 ;  /* 0x00000006000a7202 */ /* 0x000fce0000000f00 */
.L_x_32184:
[----:B------:R-:W-:Y:S05]  /*1b8f0*/  BSYNC B1 ;  /* 0x0000000000017941 */ /* 0x000fea0003800000 */
.L_x_32182:
        /* <DEDUP_REMOVED lines=16> */
.L_x_32188:
[----:B------:R-:W-:Y:S05]  /*1ba00*/  BSYNC B2 ;  /* 0x0000000000027941 */ /* 0x000fea0003800000 */
.L_x_32187:
        /* <DEDUP_REMOVED lines=44> */
.L_x_32186:
[----:B------:R-:W-:Y:S05]  /*1bcd0*/  BSYNC B1 ;  /* 0x0000000000017941 */ /* 0x000fea0003800000 */
.L_x_32185:
        /* <DEDUP_REMOVED lines=8> */
.L_x_32181:
        /* <DEDUP_REMOVED lines=12> */
.L_x_32190:
[----:B------:R-:W-:-:S07]  /*1be20*/  IMAD.MOV.U32 R228, RZ, RZ, R6 ;  /* 0x000000ffffe47224 */ /* 0x000fce00078e0006 */
.L_x_32191:
[----:B------:R-:W-:Y:S05]  /*1be30*/  BSYNC B1 ;  /* 0x0000000000017941 */ /* 0x000fea0003800000 */
.L_x_32189:
        /* <DEDUP_REMOVED lines=16> */
.L_x_32195:
[----:B------:R-:W-:Y:S05]  /*1bf40*/  BSYNC B2 ;  /* 0x0000000000027941 */ /* 0x000fea0003800000 */
.L_x_32194:
        /* <DEDUP_REMOVED lines=44> */
.L_x_32193:
[----:B------:R-:W-:Y:S05]  /*1c210*/  BSYNC B1 ;  /* 0x0000000000017941 */ /* 0x000fea0003800000 */
.L_x_32192:
        /* <DEDUP_REMOVED lines=11> */
.L_x_32196:
        /* <DEDUP_REMOVED lines=12> */
.L_x_32199:
[----:B------:R-:W-:-:S07]  /*1c390*/  MOV R11, R6 ;  /* 0x00000006000b7202 */ /* 0x000fce0000000f00 */
.L_x_32200:
[----:B------:R-:W-:Y:S05]  /*1c3a0*/  BSYNC B1 ;  /* 0x0000000000017941 */ /* 0x000fea0003800000 */
.L_x_32198:
        /* <DEDUP_REMOVED lines=16> */
.L_x_32204:
[----:B------:R-:W-:Y:S05]  /*1c4b0*/  BSYNC B2 ;  /* 0x0000000000027941 */ /* 0x000fea0003800000 */
.L_x_32203:
        /* <DEDUP_REMOVED lines=44> */
.L_x_32202:
[----:B------:R-:W-:Y:S05]  /*1c780*/  BSYNC B1 ;  /* 0x0000000000017941 */ /* 0x000fea0003800000 */
.L_x_32201:
        /* <DEDUP_REMOVED lines=8> */
.L_x_32197:
        /* <DEDUP_REMOVED lines=12> */
.L_x_32206:
[----:B------:R-:W-:-:S07]  /*1c8d0*/  IMAD.MOV.U32 R228, RZ, RZ, R6 ;  /* 0x000000ffffe47224 */ /* 0x000fce00078e0006 */
.L_x_32207:
[----:B------:R-:W-:Y:S05]  /*1c8e0*/  BSYNC B1 ;  /* 0x0000000000017941 */ /* 0x000fea0003800000 */
.L_x_32205:
        /* <DEDUP_REMOVED lines=16> */
.L_x_32211:
[----:B------:R-:W-:Y:S05]  /*1c9f0*/  BSYNC B2 ;  /* 0x0000000000027941 */ /* 0x000fea0003800000 */
.L_x_32210:
        /* <DEDUP_REMOVED lines=44> */
.L_x_32209:
[----:B------:R-:W-:Y:S05]  /*1ccc0*/  BSYNC B1 ;  /* 0x0000000000017941 */ /* 0x000fea0003800000 */
.L_x_32208:
        /* <DEDUP_REMOVED lines=11> */
.L_x_32212:
        /* <DEDUP_REMOVED lines=12> */
.L_x_32215:
[----:B------:R-:W-:-:S07]  /*1ce40*/  MOV R224, R6 ;  /* 0x0000000600e07202 */ /* 0x000fce0000000f00 */
.L_x_32216:
[----:B------:R-:W-:Y:S05]  /*1ce50*/  BSYNC B1 ;  /* 0x0000000000017941 */ /* 0x000fea0003800000 */
.L_x_32214:
        /* <DEDUP_REMOVED lines=16> */
.L_x_32220:
[----:B------:R-:W-:Y:S05]  /*1cf60*/  BSYNC B2 ;  /* 0x0000000000027941 */ /* 0x000fea0003800000 */
.L_x_32219:
        /* <DEDUP_REMOVED lines=44> */
.L_x_32218:
[----:B------:R-:W-:Y:S05]  /*1d230*/  BSYNC B1 ;  /* 0x0000000000017941 */ /* 0x000fea0003800000 */
.L_x_32217:
        /* <DEDUP_REMOVED lines=8> */
.L_x_32213:
        /* <DEDUP_REMOVED lines=9> */
[----:B------:R-:W-:-:S03]  /*1d350*/  ISETP.NE.AND P1, PT, R226, RZ, PT ;  /* 0x000000ffe200720c */ /* 0x000fc60003f25270 */
[----:B------:R-:W-:Y:S02]  /*1d360*/  IMAD.IADD R221, R221, 0x1, R222 ;  /* 0x00000001dddd7824 */ /* 0x000fe400078e02de */
        /* <DEDUP_REMOVED lines=52> */
.L_x_32221:
        /* <DEDUP_REMOVED lines=104> */
.L_x_32235:
[----:B-1----:R-:W-:Y:S01]  /*1dd30*/  FADD.FTZ R221, R237, R244 ;  /* 0x000000f4eddd7221 */ /* 0x002fe20000010000 */
[----:B------:R-:W-:Y:S01]  /*1dd40*/  PLOP3.LUT P2, PT, PT, PT, UP0, 0x40, 0x0 ;  /* 0x000000000000781c */ /* 0x000fe20003f4e808 */
[----:B------:R-:W1:Y:S01]  /*1dd50*/  @!P1 LDC.64 R240, c[0x0][0x250] ;  /* 0x00009400fff09b82 */ /* 0x000e620000000a00 */
[----:B------:R-:W-:Y:S01]  /*1dd60*/  SHF.L.U32 R245, R220, 0x4, RZ ;  /* 0x00000004dcf57819 */ /* 0x000fe200000006ff */
[----:B------:R-:W-:Y:S01]  /*1dd70*/  FFMA.FTZ R221, R221, R222, UR24 ;  /* 0x00000018dddd7e23 */ /* 0x000fe200080100de */
[----:B------:R-:W-:Y:S01]  /*1dd80*/  FMUL.FTZ R222, R243, R243 ;  /* 0x000000f3f3de7220 */ /* 0x000fe20000410000 */
[----:B------:R-:W-:-:S04]  /*1dd90*/  SHF.R.U32.HI R248, RZ, 0x1c, R220 ;  /* 0x0000001cfff87819 */ /* 0x000fc800000116dc */
[----:B------:R-:W-:Y:S02]  /*1dda0*/  FSEL R242, R222, RZ, !P2 ;  /* 0x000000ffdef27208 */ /* 0x000fe40005000000 */
[----:B------:R-:W2:Y:S03]  /*1ddb0*/  @!P1 LDC.64 R222, c[0x0][0x258] ;  /* 0x00009600ffde9b82 */ /* 0x000ea60000000a00 */
[----:B------:R-:W-:-:S04]  /*1ddc0*/  FADD.FTZ R221, R221, R242 ;  /* 0x000000f2dddd7221 */ /* 0x000fc80000010000 */
[----:B0-----:R-:W0:Y:S01]  /*1ddd0*/  MUFU.RSQ R237, R221 ;  /* 0x000000dd00ed7308 */ /* 0x001e220000001400 */
[----:B-1----:R-:W-:-:S05]  /*1dde0*/  @!P1 IMAD.WIDE R240, R225, 0x4, R240 ;  /* 0x00000004e1f09825 */ /* 0x002fca00078e02f0 */
[----:B------:R1:W-:Y:S01]  /*1ddf0*/  @!P1 STG.E desc[UR4][R240.64], R243 ;  /* 0x000000f3f0009986 */ /* 0x0003e2000c101904 */
[----:B--2---:R-:W-:-:S05]  /*1de00*/  @!P1 IMAD.WIDE R222, R225, 0x4, R222 ;  /* 0x00000004e1de9825 */ /* 0x004fca00078e02de */
[----:B0-----:R0:W-:Y:S01]  /*1de10*/  @!P1 STG.E desc[UR4][R222.64], R237 ;  /* 0x000000edde009986 */ /* 0x0011e2000c101904 */
[----:B------:R-:W-:-:S04]  /*1de20*/  PLOP3.LUT P1, PT, PT, PT, UP0, 0x40, 0x0 ;  /* 0x000000000000781c */ /* 0x000fc80003f2e808 */
[----:B------:R-:W-:Y:S02]  /*1de30*/  FSEL R239, R243, RZ, P1 ;  /* 0x000000fff3ef7208 */ /* 0x000fe40000800000 */
[----:B------:R-:W-:-:S03]  /*1de40*/  IADD3 R246, P1, R245, UR18, RZ ;  /* 0x00000012f5f67c10 */ /* 0x000fc6000ff3e0ff */
[C---:B------:R-:W-:Y:S01]  /*1de50*/  FADD.FTZ R242, -R239.reuse, R45 ;  /* 0x0000002deff27221 */ /* 0x040fe20000010100 */
[C---:B------:R-:W-:Y:S01]  /*1de60*/  FADD.FTZ R46, -R239.reuse, R46 ;  /* 0x0000002eef2e7221 */ /* 0x040fe20000010100 */
[C---:B------:R-:W-:Y:S01]  /*1de70*/  FADD.FTZ R44, -R239.reuse, R44 ;  /* 0x0000002cef2c7221 */ /* 0x040fe20000010100 */
[----:B------:R-:W-:Y:S01]  /*1de80*/  FADD.FTZ R244, -R239, R47 ;  /* 0x0000002feff47221 */ /* 0x000fe20000010100 */
[C---:B------:R-:W-:Y:S01]  /*1de90*/  FMUL.FTZ R242, R237.reuse, R242 ;  /* 0x000000f2edf27220 */ /* 0x040fe20000410000 */
[C---:B------:R-:W-:Y:S01]  /*1dea0*/  FMUL.FTZ R221, R237.reuse, R46 ;  /* 0x0000002eeddd7220 */ /* 0x040fe20000410000 */
[C---:B-1----:R-:W-:Y:S01]  /*1deb0*/  FMUL.FTZ R241, R237.reuse, R44 ;  /* 0x0000002cedf17220 */ /* 0x042fe20000410000 */
[----:B------:R-:W-:Y:S01]  /*1dec0*/  FMUL.FTZ R220, R237, R244 ;  /* 0x000000f4eddc7220 */ /* 0x000fe20000410000 */
[-C--:B------:R-:W-:Y:S01]  /*1ded0*/  FFMA.FTZ R45, R57, R242.reuse, R213 ;  /* 0x000000f2392d7223 */ /* 0x080fe200000100d5 */
[-C--:B------:R-:W-:Y:S01]  /*1dee0*/  FFMA.FTZ R46, R58, R221.reuse, R214 ;  /* 0x000000dd3a2e7223 */ /* 0x080fe200000100d6 */
[----:B0-----:R-:W-:Y:S01]  /*1def0*/  FFMA.FTZ R222, R134, R221, R174 ;  /* 0x000000dd86de7223 */ /* 0x001fe200000100ae */
[----:B------:R-:W-:Y:S01]  /*1df00*/  FFMA.FTZ R221, R133, R242, R173 ;  /* 0x000000f285dd7223 */ /* 0x000fe200000100ad */
[-C--:B------:R-:W-:Y:S01]  /*1df10*/  FFMA.FTZ R47, R59, R220.reuse, R215 ;  /* 0x000000dc3b2f7223 */ /* 0x080fe200000100d7 */
[----:B------:R-:W0:Y:S01]  /*1df20*/  LDC.64 R242, c[0x0][0x2b8] ;  /* 0x0000ae00fff27b82 */ /* 0x000e220000000a00 */
[----:B------:R-:W-:Y:S01]  /*1df30*/  FFMA.FTZ R223, R135, R220, R175 ;  /* 0x000000dc87df7223 */ /* 0x000fe200000100af */
[-C--:B------:R-:W-:Y:S01]  /*1df40*/  FFMA.FTZ R44, R56, R241.reuse, R212 ;  /* 0x000000f1382c7223 */ /* 0x080fe200000100d4 */
[----:B------:R-:W-:Y:S01]  /*1df50*/  FFMA.FTZ R220, R132, R241, R172 ;  /* 0x000000f184dc7223 */ /* 0x000fe200000100ac */
[C---:B------:R-:W-:Y:S01]  /*1df60*/  IADD3.X R247, R248.reuse, UR19, RZ, P1, !PT ;  /* 0x00000013f8f77c10 */ /* 0x040fe20008ffe4ff */
[----:B------:R-:W-:Y:S01]  /*1df70*/  FADD.FTZ R40, -R239, R40 ;  /* 0x00000028ef287221 */ /* 0x000fe20000010100 */
[----:B------:R-:W-:Y:S01]  /*1df80*/  IADD3 R244, P1, R245, UR20, RZ ;  /* 0x00000014f5f47c10 */ /* 0x000fe2000ff3e0ff */
[C---:B------:R-:W-:Y:S01]  /*1df90*/  FADD.FTZ R250, -R239.reuse, R39 ;  /* 0x00000027effa7221 */ /* 0x040fe20000010100 */
[----:B------:R-:W1:Y:S01]  /*1dfa0*/  LDC.64 R240, c[0x0][0x2c0] ;  /* 0x0000b000fff07b82 */ /* 0x000e620000000a00 */
[----:B------:R2:W-:Y:S01]  /*1dfb0*/  STG.E.128 desc[UR4][R246.64], R44 ;  /* 0x0000002cf6007986 */ /* 0x0005e2000c101d04 */
[----:B------:R-:W-:Y:S01]  /*1dfc0*/  IADD3.X R245, R248, UR21, RZ, P1, !PT ;  /* 0x00000015f8f57c10 */ /* 0x000fe20008ffe4ff */
[C---:B------:R-:W-:Y:S01]  /*1dfd0*/  FADD.FTZ R248, -R239.reuse, R43 ;  /* 0x0000002beff87221 */ /* 0x040fe20000010100 */
[C---:B------:R-:W-:Y:S01]  /*1dfe0*/  FADD.FTZ R38, -R239.reuse, R38 ;  /* 0x00000026ef267221 */ /* 0x040fe20000010100 */
[----:B------:R-:W-:Y:S01]  /*1dff0*/  FADD.FTZ R36, -R239, R36 ;  /* 0x00000024ef247221 */ /* 0x000fe20000010100 */
[C---:B------:R-:W-:Y:S01]  /*1e000*/  FMUL.FTZ R250, R237.reuse, R250 ;  /* 0x000000faedfa7220 */ /* 0x040fe20000410000 */
[----:B------:R-:W-:Y:S01]  /*1e010*/  FMUL.FTZ R248, R237, R248 ;  /* 0x000000f8edf87220 */ /* 0x000fe20000410000 */
[----:B------:R0:W-:Y:S01]  /*1e020*/  STG.E.128 desc[UR4][R244.64], R220 ;  /* 0x000000dcf4007986 */ /* 0x0001e2000c101d04 */
[----:B------:R-:W-:Y:S01]  /*1e030*/  FADD.FTZ R28, -R239, R28 ;  /* 0x0000001cef1c7221 */ /* 0x000fe20000010100 */
[----:B------:R-:W-:Y:S01]  /*1e040*/  FFMA.FTZ R39, R91, R250, R207 ;  /* 0x000000fa5b277223 */ /* 0x000fe200000100cf */
[----:B------:R-:W-:Y:S01]  /*1e050*/  FFMA.FTZ R43, R95, R248, R211 ;  /* 0x000000f85f2b7223 */ /* 0x000fe200000100d3 */
[C---:B------:R-:W-:Y:S01]  /*1e060*/  FADD.FTZ R30, -R239.reuse, R30 ;  /* 0x0000001eef1e7221 */ /* 0x040fe20000010100 */
[C---:B------:R-:W-:Y:S01]  /*1e070*/  FADD.FTZ R252, -R239.reuse, R23 ;  /* 0x00000017effc7221 */ /* 0x040fe20000010100 */
[C---:B------:R-:W-:Y:S01]  /*1e080*/  FADD.FTZ R24, -R239.reuse, R24 ;  /* 0x00000018ef187221 */ /* 0x040fe20000010100 */
[----:B------:R-:W-:-:S02]  /*1e090*/  FADD.FTZ R218, -R239, R218 ;  /* 0x000000daefda7221 */ /* 0x000fc40000010100 */
[----:B------:R-:W-:Y:S01]  /*1e0a0*/  FMUL.FTZ R252, R237, R252 ;  /* 0x000000fcedfc7220 */ /* 0x000fe20000410000 */
[C---:B--2---:R-:W-:Y:S01]  /*1e0b0*/  FADD.FTZ R44, -R239.reuse, R42 ;  /* 0x0000002aef2c7221 */ /* 0x044fe20000010100 */
[----:B------:R-:W-:Y:S01]  /*1e0c0*/  FADD.FTZ R42, -R239, R41 ;  /* 0x00000029ef2a7221 */ /* 0x000fe20000010100 */
[----:B------:R-:W-:Y:S01]  /*1e0d0*/  FMUL.FTZ R247, R237, R40 ;  /* 0x00000028edf77220 */ /* 0x000fe20000410000 */
[----:B------:R-:W-:Y:S01]  /*1e0e0*/  FFMA.FTZ R47, R131, R248, R171 ;  /* 0x000000f8832f7223 */ /* 0x000fe200000100ab */
[C---:B------:R-:W-:Y:S01]  /*1e0f0*/  FMUL.FTZ R45, R237.reuse, R44 ;  /* 0x0000002ced2d7220 */ /* 0x040fe20000410000 */
[----:B------:R-:W-:Y:S01]  /*1e100*/  FMUL.FTZ R44, R237, R42 ;  /* 0x0000002aed2c7220 */ /* 0x000fe20000410000 */
[----:B------:R-:W-:Y:S01]  /*1e110*/  FFMA.FTZ R40, R92, R247, R208 ;  /* 0x000000f75c287223 */ /* 0x000fe200000100d0 */
[----:B0-----:R-:W-:-:S04]  /*1e120*/  IMAD.WIDE.U32 R220, R238, 0x10, R242 ;  /* 0x00000010eedc7825 */ /* 0x001fc800078e00f2 */
[-C--:B------:R-:W-:Y:S01]  /*1e130*/  FFMA.FTZ R42, R94, R45.reuse, R210 ;  /* 0x0000002d5e2a7223 */ /* 0x080fe200000100d2 */
[-C--:B------:R-:W-:Y:S01]  /*1e140*/  FFMA.FTZ R41, R93, R44.reuse, R209 ;  /* 0x0000002c5d297223 */ /* 0x080fe200000100d1 */
[----:B------:R-:W-:Y:S01]  /*1e150*/  FFMA.FTZ R46, R130, R45, R170 ;  /* 0x0000002d822e7223 */ /* 0x000fe200000100aa */
[----:B------:R-:W-:Y:S01]  /*1e160*/  FADD.FTZ R222, -R239, R37 ;  /* 0x00000025efde7221 */ /* 0x000fe20000010100 */
[----:B------:R-:W-:Y:S01]  /*1e170*/  FFMA.FTZ R45, R129, R44, R169 ;  /* 0x0000002c812d7223 */ /* 0x000fe200000100a9 */
[----:B------:R-:W-:Y:S01]  /*1e180*/  FFMA.FTZ R44, R128, R247, R168 ;  /* 0x000000f7802c7223 */ /* 0x000fe200000100a8 */
[----:B-1----:R-:W-:Y:S01]  /*1e190*/  IMAD.WIDE.U32 R244, R238, 0x10, R240 ;  /* 0x00000010eef47825 */ /* 0x002fe200078e00f0 */
[----:B------:R0:W-:Y:S03]  /*1e1a0*/  STG.E.128 desc[UR4][R220.64], R40 ;  /* 0x00000028dc007986 */ /* 0x0001e6000c101d04 */
[----:B------:R-:W-:Y:S01]  /*1e1b0*/  FMUL.FTZ R222, R237, R222 ;  /* 0x000000deedde7220 */ /* 0x000fe20000410000 */
[C---:B------:R-:W-:Y:S01]  /*1e1c0*/  FADD.FTZ R246, -R239.reuse, R34 ;  /* 0x00000022eff67221 */ /* 0x040fe20000010100 */
[----:B------:R-:W-:Y:S01]  /*1e1d0*/  FADD.FTZ R248, -R239, R35 ;  /* 0x00000023eff87221 */ /* 0x000fe20000010100 */
[----:B------:R1:W-:Y:S01]  /*1e1e0*/  STG.E.128 desc[UR4][R244.64], R44 ;  /* 0x0000002cf4007986 */ /* 0x0003e2000c101d04 */
[----:B------:R-:W-:Y:S01]  /*1e1f0*/  FFMA.FTZ R37, R89, R222, R205 ;  /* 0x000000de59257223 */ /* 0x000fe200000100cd */
[C---:B------:R-:W-:Y:S01]  /*1e200*/  FADD.FTZ R238, -R239.reuse, R21 ;  /* 0x00000015efee7221 */ /* 0x040fe20000010100 */
[C---:B------:R-:W-:Y:S01]  /*1e210*/  FADD.FTZ R34, -R239.reuse, R31 ;  /* 0x0000001fef227221 */ /* 0x040fe20000010100 */
[----:B------:R-:W-:Y:S01]  /*1e220*/  FADD.FTZ R31, -R239, R18 ;  /* 0x00000012ef1f7221 */ /* 0x000fe20000010100 */
[----:B------:R-:W-:Y:S01]  /*1e230*/  FMUL.FTZ R248, R237, R248 ;  /* 0x000000f8edf87220 */ /* 0x000fe20000410000 */
[----:B------:R-:W-:Y:S01]  /*1e240*/  FADD.FTZ R35, -R239, R15 ;  /* 0x0000000fef237221 */ /* 0x000fe20000010100 */
[----:B------:R-:W-:-:S02]  /*1e250*/  FMUL.FTZ R34, R237, R34 ;  /* 0x00000022ed227220 */ /* 0x000fc40000410000 */
[-C--:B------:R-:W-:Y:S01]  /*1e260*/  FFMA.FTZ R15, R87, R248.reuse, R203 ;  /* 0x000000f8570f7223 */ /* 0x080fe200000100cb */
[----:B------:R-:W-:Y:S01]  /*1e270*/  FFMA.FTZ R23, R123, R248, R163 ;  /* 0x000000f87b177223 */ /* 0x000fe200000100a3 */
[----:B------:R-:W-:-:S04]  /*1e280*/  IMAD.WIDE.U32 R248, R234, 0x10, R240 ;  /* 0x00000010eaf87825 */ /* 0x000fc800078e00f0 */
[C---:B0-----:R-:W-:Y:S01]  /*1e290*/  FMUL.FTZ R43, R237.reuse, R38 ;  /* 0x00000026ed2b7220 */ /* 0x041fe20000410000 */
[----:B------:R-:W-:Y:S01]  /*1e2a0*/  FMUL.FTZ R41, R237, R36 ;  /* 0x00000024ed297220 */ /* 0x000fe20000410000 */
[C---:B------:R-:W-:Y:S01]  /*1e2b0*/  FADD.FTZ R40, -R239.reuse, R32 ;  /* 0x00000020ef287221 */ /* 0x040fe20000010100 */
[----:B------:R-:W-:Y:S01]  /*1e2c0*/  FADD.FTZ R220, -R239, R20 ;  /* 0x00000014efdc7221 */ /* 0x000fe20000010100 */
[----:B------:R-:W-:Y:S01]  /*1e2d0*/  FFMA.FTZ R38, R90, R43, R206 ;  /* 0x0000002b5a267223 */ /* 0x000fe200000100ce */
[----:B------:R-:W-:Y:S01]  /*1e2e0*/  FFMA.FTZ R36, R88, R41, R204 ;  /* 0x0000002958247223 */ /* 0x000fe200000100cc */
[----:B-1----:R-:W-:-:S04]  /*1e2f0*/  IMAD.WIDE.U32 R44, R236, 0x10, R242 ;  /* 0x00000010ec2c7825 */ /* 0x002fc800078e00f2 */
[C---:B------:R-:W-:Y:S01]  /*1e300*/  FADD.FTZ R46, -R239.reuse, R33 ;  /* 0x00000021ef2e7221 */ /* 0x040fe20000010100 */
[C---:B------:R-:W-:Y:S01]  /*1e310*/  FADD.FTZ R32, -R239.reuse, R29 ;  /* 0x0000001def207221 */ /* 0x040fe20000010100 */
[----:B------:R-:W-:Y:S01]  /*1e320*/  FADD.FTZ R42, -R239, R25 ;  /* 0x00000019ef2a7221 */ /* 0x000fe20000010100 */
[----:B------:R-:W-:-:S04]  /*1e330*/  IMAD.WIDE.U32 R20, R236, 0x10, R240 ;  /* 0x00000010ec147825 */ /* 0x000fc800078e00f0 */
[C---:B------:R-:W-:Y:S01]  /*1e340*/  FADD.FTZ R236, -R239.reuse, R13 ;  /* 0x0000000defec7221 */ /* 0x040fe20000010100 */
[----:B------:R0:W-:Y:S01]  /*1e350*/  STG.E.128 desc[UR4][R44.64], R36 ;  /* 0x000000242c007986 */ /* 0x0001e2000c101d04 */
[C---:B------:R-:W-:Y:S01]  /*1e360*/  FADD.FTZ R25, -R239.reuse, R16 ;  /* 0x00000010ef197221 */ /* 0x040fe20000010100 */
[C---:B------:R-:W-:Y:S01]  /*1e370*/  FADD.FTZ R29, -R239.reuse, R17 ;  /* 0x00000011ef1d7221 */ /* 0x040fe20000010100 */
[----:B------:R-:W-:Y:S01]  /*1e380*/  FADD.FTZ R33, -R239, R19 ;  /* 0x00000013ef217221 */ /* 0x000fe20000010100 */
[----:B------:R-:W-:Y:S01]  /*1e390*/  FMUL.FTZ R13, R237, R246 ;  /* 0x000000f6ed0d7220 */ /* 0x000fe20000410000 */
[----:B------:R-:W-:Y:S01]  /*1e3a0*/  FFMA.FTZ R19, R127, R250, R167 ;  /* 0x000000fa7f137223 */ /* 0x000fe200000100a7 */
[----:B------:R-:W-:Y:S01]  /*1e3b0*/  FFMA.FTZ R18, R126, R43, R166 ;  /* 0x0000002b7e127223 */ /* 0x000fe200000100a6 */
[----:B------:R-:W-:Y:S01]  /*1e3c0*/  FFMA.FTZ R17, R125, R222, R165 ;  /* 0x000000de7d117223 */ /* 0x000fe200000100a5 */
[----:B------:R-:W-:Y:S01]  /*1e3d0*/  FFMA.FTZ R16, R124, R41, R164 ;  /* 0x000000297c107223 */ /* 0x000fe200000100a4 */
[----:B------:R-:W-:Y:S01]  /*1e3e0*/  FMUL.FTZ R46, R237, R46 ;  /* 0x0000002eed2e7220 */ /* 0x000fe20000410000 */
[C---:B------:R-:W-:Y:S01]  /*1e3f0*/  FADD.FTZ R244, -R239.reuse, R22 ;  /* 0x00000016eff47221 */ /* 0x040fe20000010100 */
[C---:B------:R-:W-:Y:S01]  /*1e400*/  FADD.FTZ R250, -R239.reuse, R14 ;  /* 0x0000000eeffa7221 */ /* 0x040fe20000010100 */
[----:B------:R-:W-:Y:S01]  /*1e410*/  FADD.FTZ R222, -R239, R12 ;  /* 0x0000000cefde7221 */ /* 0x000fe20000010100 */
[-C--:B------:R-:W-:Y:S01]  /*1e420*/  FFMA.FTZ R14, R86, R13.reuse, R202 ;  /* 0x0000000d560e7223 */ /* 0x080fe200000100ca */
[----:B------:R-:W-:Y:S01]  /*1e430*/  FFMA.FTZ R22, R122, R13, R162 ;  /* 0x0000000d7a167223 */ /* 0x000fe200000100a2 */
[----:B------:R-:W-:Y:S01]  /*1e440*/  FFMA.FTZ R13, R85, R46, R201 ;  /* 0x0000002e550d7223 */ /* 0x000fe200000100c9 */
[----:B------:R1:W-:Y:S01]  /*1e450*/  STG.E.128 desc[UR4][R20.64], R16 ;  /* 0x0000001014007986 */ /* 0x0003e2000c101d04 */
[C---:B------:R-:W-:Y:S01]  /*1e460*/  FMUL.FTZ R43, R237.reuse, R28 ;  /* 0x0000001ced2b7220 */ /* 0x040fe20000410000 */
[----:B0-----:R-:W-:Y:S01]  /*1e470*/  FMUL.FTZ R39, R237, R40 ;  /* 0x00000028ed277220 */ /* 0x001fe20000410000 */
[C---:B------:R-:W-:Y:S01]  /*1e480*/  FADD.FTZ R38, -R239.reuse, R26 ;  /* 0x0000001aef267221 */ /* 0x040fe20000010100 */
[----:B------:R-:W-:Y:S01]  /*1e490*/  FADD.FTZ R44, -R239, R27 ;  /* 0x0000001bef2c7221 */ /* 0x000fe20000010100 */
[----:B------:R-:W-:-:S04]  /*1e4a0*/  IMAD.WIDE.U32 R26, R235, 0x10, R242 ;  /* 0x00000010eb1a7825 */ /* 0x000fc800078e00f2 */
[----:B------:R-:W-:Y:S01]  /*1e4b0*/  FFMA.FTZ R12, R84, R39, R200 ;  /* 0x00000027540c7223 */ /* 0x000fe200000100c8 */
[C---:B------:R-:W-:Y:S01]  /*1e4c0*/  FMUL.FTZ R32, R237.reuse, R32 ;  /* 0x00000020ed207220 */ /* 0x040fe20000410000 */
[----:B------:R-:W-:Y:S01]  /*1e4d0*/  FMUL.FTZ R245, R237, R38 ;  /* 0x00000026edf57220 */ /* 0x000fe20000410000 */
[----:B------:R-:W-:-:S04]  /*1e4e0*/  IMAD.WIDE.U32 R36, R235, 0x10, R240 ;  /* 0x00000010eb247825 */ /* 0x000fc800078e00f0 */
[C---:B------:R-:W-:Y:S01]  /*1e4f0*/  FADD.FTZ R45, -R239.reuse, R216 ;  /* 0x000000d8ef2d7221 */ /* 0x040fe20000010100 */
[----:B------:R0:W-:Y:S01]  /*1e500*/  STG.E.128 desc[UR4][R26.64], R12 ;  /* 0x0000000c1a007986 */ /* 0x0001e2000c101d04 */
[----:B------:R-:W-:Y:S01]  /*1e510*/  FADD.FTZ R246, -R239, R219 ;  /* 0x000000dbeff67221 */ /* 0x000fe20000010100 */
[----:B------:R-:W-:-:S04]  /*1e520*/  IMAD.WIDE.U32 R40, R233, 0x10, R242 ;  /* 0x00000010e9287825 */ /* 0x000fc800078e00f2 */
[C---:B------:R-:W-:Y:S01]  /*1e530*/  FMUL.FTZ R28, R237.reuse, R238 ;  /* 0x000000eeed1c7220 */ /* 0x040fe20000410000 */
[C---:B------:R-:W-:Y:S01]  /*1e540*/  FMUL.FTZ R223, R237.reuse, R25 ;  /* 0x00000019eddf7220 */ /* 0x040fe20000410000 */
[C---:B------:R-:W-:Y:S01]  /*1e550*/  FMUL.FTZ R238, R237.reuse, R33 ;  /* 0x00000021edee7220 */ /* 0x040fe20000410000 */
[C---:B------:R-:W-:Y:S01]  /*1e560*/  FMUL.FTZ R235, R237.reuse, R31 ;  /* 0x0000001fedeb7220 */ /* 0x040fe20000410000 */
[----:B-1----:R-:W-:Y:S01]  /*1e570*/  FMUL.FTZ R17, R237, R30 ;  /* 0x0000001eed117220 */ /* 0x002fe20000410000 */
[----:B------:R-:W-:Y:S01]  /*1e580*/  FFMA.FTZ R21, R121, R46, R161 ;  /* 0x0000002e79157223 */ /* 0x000fe200000100a1 */
[----:B------:R-:W-:Y:S01]  /*1e590*/  FFMA.FTZ R20, R120, R39, R160 ;  /* 0x0000002778147223 */ /* 0x000fe200000100a0 */
[----:B------:R-:W-:Y:S01]  /*1e5a0*/  FADD.FTZ R16, -R239, R217 ;  /* 0x000000d9ef107221 */ /* 0x000fe20000010100 */
[C---:B------:R-:W-:Y:S01]  /*1e5b0*/  FMUL.FTZ R39, R237.reuse, R24 ;  /* 0x00000018ed277220 */ /* 0x040fe20000410000 */
[----:B------:R-:W-:Y:S01]  /*1e5c0*/  FMUL.FTZ R24, R237, R42 ;  /* 0x0000002aed187220 */ /* 0x000fe20000410000 */
[----:B------:R-:W-:Y:S01]  /*1e5d0*/  FFMA.FTZ R18, R118, R17, R158 ;  /* 0x0000001176127223 */ /* 0x000fe2000001009e */
[----:B------:R1:W-:Y:S01]  /*1e5e0*/  STG.E.128 desc[UR4][R36.64], R20 ;  /* 0x0000001424007986 */ /* 0x0003e2000c101d04 */
[----:B------:R-:W-:-:S04]  /*1e5f0*/  IMAD.WIDE.U32 R216, R233, 0x10, R240 ;  /* 0x00000010e9d87825 */ /* 0x000fc800078e00f0 */
[----:B------:R-:W-:Y:S01]  /*1e600*/  FFMA.FTZ R19, R119, R34, R159 ;  /* 0x0000002277137223 */ /* 0x000fe2000001009f */
[----:B------:R-:W-:Y:S01]  /*1e610*/  FMUL.FTZ R239, R237, R244 ;  /* 0x000000f4edef7220 */ /* 0x000fe20000410000 */
[----:B0-----:R-:W-:Y:S01]  /*1e620*/  FFMA.FTZ R15, R83, R34, R199 ;  /* 0x00000022530f7223 */ /* 0x001fe200000100c7 */
[----:B------:R-:W-:Y:S01]  /*1e630*/  FFMA.FTZ R14, R82, R17, R198 ;  /* 0x00000011520e7223 */ /* 0x000fe200000100c6 */
[----:B------:R-:W-:Y:S01]  /*1e640*/  FFMA.FTZ R13, R81, R32, R197 ;  /* 0x00000020510d7223 */ /* 0x000fe200000100c5 */
[-C--:B------:R-:W-:Y:S01]  /*1e650*/  FFMA.FTZ R12, R80, R43.reuse, R196 ;  /* 0x0000002b500c7223 */ /* 0x080fe200000100c4 */
[C---:B------:R-:W-:Y:S01]  /*1e660*/  FMUL.FTZ R26, R237.reuse, R44 ;  /* 0x0000002ced1a7220 */ /* 0x040fe20000410000 */
[----:B------:R-:W-:Y:S01]  /*1e670*/  FMUL.FTZ R44, R237, R16 ;  /* 0x00000010ed2c7220 */ /* 0x000fe20000410000 */
[----:B------:R-:W-:Y:S01]  /*1e680*/  FFMA.FTZ R17, R117, R32, R157 ;  /* 0x0000002075117223 */ /* 0x000fe2000001009d */
[----:B------:R-:W-:Y:S01]  /*1e690*/  FFMA.FTZ R16, R116, R43, R156 ;  /* 0x0000002b74107223 */ /* 0x000fe2000001009c */
[----:B------:R0:W-:Y:S01]  /*1e6a0*/  STG.E.128 desc[UR4][R40.64], R12 ;  /* 0x0000000c28007986 */ /* 0x0001e2000c101d04 */
[----:B------:R-:W-:-:S04]  /*1e6b0*/  IMAD.WIDE.U32 R46, R230, 0x10, R242 ;  /* 0x00000010e62e7825 */ /* 0x000fc800078e00f2 */
[----:B------:R-:W-:Y:S01]  /*1e6c0*/  FFMA.FTZ R27, R115, R26, R155 ;  /* 0x0000001a731b7223 */ /* 0x000fe2000001009b */
[----:B------:R-:W-:Y:S01]  /*1e6d0*/  FFMA.FTZ R25, R113, R24, R153 ;  /* 0x0000001871197223 */ /* 0x000fe20000010099 */
[----:B------:R2:W-:Y:S01]  /*1e6e0*/  STG.E.128 desc[UR4][R216.64], R16 ;  /* 0x00000010d8007986 */ /* 0x0005e2000c101d04 */
[----:B------:R-:W-:Y:S01]  /*1e6f0*/  FMUL.FTZ R219, R237, R222 ;  /* 0x000000deeddb7220 */ /* 0x000fe20000410000 */
[----:B-1----:R-:W-:Y:S01]  /*1e700*/  FFMA.FTZ R23, R79, R26, R195 ;  /* 0x0000001a4f177223 */ /* 0x002fe200000100c3 */
[----:B------:R-:W-:Y:S01]  /*1e710*/  FFMA.FTZ R22, R78, R245, R194 ;  /* 0x000000f54e167223 */ /* 0x000fe200000100c2 */
[----:B------:R-:W-:Y:S01]  /*1e720*/  FFMA.FTZ R21, R77, R24, R193 ;  /* 0x000000184d157223 */ /* 0x000fe200000100c1 */
[----:B------:R-:W-:Y:S01]  /*1e730*/  FFMA.FTZ R20, R76, R39, R192 ;  /* 0x000000274c147223 */ /* 0x000fe200000100c0 */
[C---:B------:R-:W-:Y:S01]  /*1e740*/  FMUL.FTZ R37, R237.reuse, R220 ;  /* 0x000000dced257220 */ /* 0x040fe20000410000 */
[----:B------:R-:W-:Y:S01]  /*1e750*/  FMUL.FTZ R220, R237, R29 ;  /* 0x0000001deddc7220 */ /* 0x000fe20000410000 */
[----:B------:R-:W-:Y:S01]  /*1e760*/  FFMA.FTZ R26, R114, R245, R154 ;  /* 0x000000f5721a7223 */ /* 0x000fe2000001009a */
[----:B------:R-:W-:Y:S01]  /*1e770*/  FFMA.FTZ R24, R112, R39, R152 ;  /* 0x0000002770187223 */ /* 0x000fe20000010098 */
[----:B------:R1:W-:Y:S01]  /*1e780*/  STG.E.128 desc[UR4][R46.64], R20 ;  /* 0x000000142e007986 */ /* 0x0003e2000c101d04 */
[-C--:B------:R-:W-:Y:S01]  /*1e790*/  FFMA.FTZ R29, R73, R28.reuse, R189 ;  /* 0x0000001c491d7223 */ /* 0x080fe200000100bd */
[----:B------:R-:W-:Y:S01]  /*1e7a0*/  FFMA.FTZ R33, R109, R28, R149 ;  /* 0x0000001c6d217223 */ /* 0x000fe20000010095 */
[----:B------:R-:W-:Y:S01]  /*1e7b0*/  FMUL.FTZ R222, R237, R35 ;  /* 0x00000023edde7220 */ /* 0x000fe20000410000 */
[----:B0-----:R-:W0:Y:S01]  /*1e7c0*/  LDC.64 R40, c[0x0][0x210] ;  /* 0x00008400ff287b82 */ /* 0x001e220000000a00 */
[----:B------:R-:W-:Y:S01]  /*1e7d0*/  FFMA.FTZ R31, R75, R252, R191 ;  /* 0x000000fc4b1f7223 */ /* 0x000fe200000100bf */
[----:B------:R-:W-:Y:S01]  /*1e7e0*/  FFMA.FTZ R30, R74, R239, R190 ;  /* 0x000000ef4a1e7223 */ /* 0x000fe200000100be */
[----:B------:R-:W-:Y:S01]  /*1e7f0*/  FFMA.FTZ R28, R72, R37, R188 ;  /* 0x00000025481c7223 */ /* 0x000fe200000100bc */
[----:B--2---:R-:W-:-:S04]  /*1e800*/  IMAD.WIDE.U32 R216, R230, 0x10, R240 ;  /* 0x00000010e6d87825 */ /* 0x004fc800078e00f0 */
[----:B------:R-:W-:Y:S01]  /*1e810*/  FFMA.FTZ R35, R111, R252, R151 ;  /* 0x000000fc6f237223 */ /* 0x000fe20000010097 */
[----:B------:R-:W-:Y:S01]  /*1e820*/  FFMA.FTZ R34, R110, R239, R150 ;  /* 0x000000ef6e227223 */ /* 0x000fe20000010096 */
[----:B------:R-:W-:Y:S01]  /*1e830*/  FFMA.FTZ R32, R108, R37, R148 ;  /* 0x000000256c207223 */ /* 0x000fe20000010094 */
[----:B------:R-:W-:-:S04]  /*1e840*/  IMAD.WIDE.U32 R16, R231, 0x10, R240 ;  /* 0x00000010e7107825 */ /* 0x000fc800078e00f0 */
[C---:B------:R-:W-:Y:S01]  /*1e850*/  FMUL.FTZ R236, R237.reuse, R236 ;  /* 0x000000ecedec7220 */ /* 0x040fe20000410000 */
[C---:B------:R-:W-:Y:S01]  /*1e860*/  FMUL.FTZ R233, R237.reuse, R250 ;  /* 0x000000faede97220 */ /* 0x040fe20000410000 */
[----:B------:R2:W-:Y:S01]  /*1e870*/  STG.E.128 desc[UR4][R216.64], R24 ;  /* 0x00000018d8007986 */ /* 0x0005e2000c101d04 */
[C---:B------:R-:W-:Y:S01]  /*1e880*/  FMUL.FTZ R45, R237.reuse, R45 ;  /* 0x0000002ded2d7220 */ /* 0x040fe20000410000 */
[----:B------:R-:W-:Y:S01]  /*1e890*/  FMUL.FTZ R221, R237, R218 ;  /* 0x000000daeddd7220 */ /* 0x000fe20000410000 */
[----:B-1----:R-:W-:-:S04]  /*1e8a0*/  IMAD.WIDE.U32 R46, R231, 0x10, R242 ;  /* 0x00000010e72e7825 */ /* 0x002fc800078e00f2 */
[----:B------:R-:W-:Y:S01]  /*1e8b0*/  FMUL.FTZ R246, R237, R246 ;  /* 0x000000f6edf67220 */ /* 0x000fe20000410000 */
        /* <DEDUP_REMOVED lines=9> */
[----:B------:R3:W-:Y:S01]  /*1e950*/  STG.E.128 desc[UR4][R16.64], R32 ;  /* 0x0000002010007986 */ /* 0x0007e2000c101d04 */
[----:B------:R-:W-:Y:S01]  /*1e960*/  FFMA.FTZ R13, R105, R220, R145 ;  /* 0x000000dc690d7223 */ /* 0x000fe20000010091 */
[----:B------:R-:W-:Y:S01]  /*1e970*/  FFMA.FTZ R12, R104, R223, R144 ;  /* 0x000000df680c7223 */ /* 0x000fe20000010090 */
[----:B------:R-:W-:-:S04]  /*1e980*/  IMAD.WIDE.U32 R42, R234, 0x10, R242 ;  /* 0x00000010ea2a7825 */ /* 0x000fc800078e00f2 */
[-C--:B------:R-:W-:Y:S01]  /*1e990*/  FFMA.FTZ R19, R67, R222.reuse, R183 ;  /* 0x000000de43137223 */ /* 0x080fe200000100b7 */
[-C--:B------:R-:W-:Y:S01]  /*1e9a0*/  FFMA.FTZ R18, R66, R233.reuse, R182 ;  /* 0x000000e942127223 */ /* 0x080fe200000100b6 */
[----:B------:R-:W-:Y:S01]  /*1e9b0*/  FFMA.FTZ R23, R103, R222, R143 ;  /* 0x000000de67177223 */ /* 0x000fe2000001008f */
[----:B------:R-:W-:Y:S01]  /*1e9c0*/  FFMA.FTZ R22, R102, R233, R142 ;  /* 0x000000e966167223 */ /* 0x000fe2000001008e */
[----:B------:R-:W-:Y:S01]  /*1e9d0*/  FFMA.FTZ R21, R101, R236, R141 ;  /* 0x000000ec65157223 */ /* 0x000fe2000001008d */
[----:B------:R-:W-:Y:S01]  /*1e9e0*/  FFMA.FTZ R20, R100, R219, R140 ;  /* 0x000000db64147223 */ /* 0x000fe2000001008c */
[----:B------:R-:W-:-:S04]  /*1e9f0*/  IMAD.WIDE.U32 R242, R229, 0x10, R242 ;  /* 0x00000010e5f27825 */ /* 0x000fc800078e00f2 */
[----:B--2---:R-:W-:Y:S01]  /*1ea00*/  FFMA.FTZ R27, R63, R246, R179 ;  /* 0x000000f63f1b7223 */ /* 0x004fe200000100b3 */
[----:B------:R-:W-:Y:S01]  /*1ea10*/  FFMA.FTZ R26, R62, R221, R178 ;  /* 0x000000dd3e1a7223 */ /* 0x000fe200000100b2 */
[----:B------:R-:W-:Y:S01]  /*1ea20*/  FFMA.FTZ R25, R61, R44, R177 ;  /* 0x0000002c3d197223 */ /* 0x000fe200000100b1 */
[----:B------:R-:W-:Y:S01]  /*1ea30*/  FFMA.FTZ R24, R60, R45, R176 ;  /* 0x0000002d3c187223 */ /* 0x000fe200000100b0 */
[----:B------:R-:W-:Y:S01]  /*1ea40*/  IMAD.WIDE.U32 R240, R229, 0x10, R240 ;  /* 0x00000010e5f07825 */ /* 0x000fe200078e00f0 */
[----:B------:R2:W-:Y:S03]  /*1ea50*/  STG.E.128 desc[UR4][R250.64], R36 ;  /* 0x00000024fa007986 */ /* 0x0005e6000c101d04 */
[----:B-1----:R-:W-:Y:S01]  /*1ea60*/  FFMA.FTZ R31, R99, R246, R139 ;  /* 0x000000f6631f7223 */ /* 0x002fe2000001008b */
[----:B---3--:R-:W-:Y:S01]  /*1ea70*/  FFMA.FTZ R17, R65, R236, R181 ;  /* 0x000000ec41117223 */ /* 0x008fe200000100b5 */
[----:B------:R-:W-:Y:S01]  /*1ea80*/  FFMA.FTZ R16, R64, R219, R180 ;  /* 0x000000db40107223 */ /* 0x000fe200000100b4 */
[----:B------:R-:W-:Y:S01]  /*1ea90*/  FFMA.FTZ R30, R98, R221, R138 ;  /* 0x000000dd621e7223 */ /* 0x000fe2000001008a */
[----:B------:R-:W-:Y:S01]  /*1eaa0*/  FFMA.FTZ R29, R97, R44, R137 ;  /* 0x0000002c611d7223 */ /* 0x000fe20000010089 */
[----:B------:R-:W-:Y:S01]  /*1eab0*/  FFMA.FTZ R28, R96, R45, R136 ;  /* 0x0000002d601c7223 */ /* 0x000fe20000010088 */
[----:B------:R2:W-:Y:S01]  /*1eac0*/  STG.E.128 desc[UR4][R230.64], R12 ;  /* 0x0000000ce6007986 */ /* 0x0005e2000c101d04 */
[----:B0-----:R-:W-:-:S03]  /*1ead0*/  IMAD R225, R40, 0x4, R225 ;  /* 0x0000000428e17824 */ /* 0x001fc600078e02e1 */
[----:B------:R2:W-:Y:S02]  /*1eae0*/  STG.E.128 desc[UR4][R42.64], R16 ;  /* 0x000000102a007986 */ /* 0x0005e4000c101d04 */
[----:B------:R-:W-:Y:S02]  /*1eaf0*/  ISETP.GE.AND P1, PT, R225, R41, PT ;  /* 0x00000029e100720c */ /* 0x000fe40003f26270 */
[----:B------:R2:W-:Y:S04]  /*1eb00*/  STG.E.128 desc[UR4][R248.64], R20 ;  /* 0x00000014f8007986 */ /* 0x0005e8000c101d04 */
[----:B------:R2:W-:Y:S04]  /*1eb10*/  STG.E.128 desc[UR4][R242.64], R24 ;  /* 0x00000018f2007986 */ /* 0x0005e8000c101d04 */
[----:B------:R2:W-:Y:S03]  /*1eb20*/  STG.E.128 desc[UR4][R240.64], R28 ;  /* 0x0000001cf0007986 */ /* 0x0005e6000c101d04 */
[----:B------:R-:W-:Y:S05]  /*1eb30*/  @!P1 BRA `(.L_x_32223) ;  /* 0xfffffe2400a89947 */ /* 0x000fea000383ffff */
[----:B------:R-:W-:Y:S05]  /*1eb40*/  BSYNC B0 ;  /* 0x0000000000007941 */ /* 0x000fea0003800000 */
.L_x_31571:
[----:B------:R-:W-:Y:S05]  /*1eb50*/  EXIT ;  /* 0x000000000000794d */ /* 0x000fea0003800000 */
.L_x_32222:
        /* <DEDUP_REMOVED lines=8> */
.L_x_32225:
[----:B------:R-:W-:Y:S05]  /*1ebe0*/  BSYNC B1 ;  /* 0x0000000000017941 */ /* 0x000fea0003800000 */
.L_x_32224:
        /* <DEDUP_REMOVED lines=9> */
.L_x_32226:
[----:B------:R-:W-:Y:S02]  /*1ec80*/  IMAD.MOV.U32 R247, RZ, RZ, 0x4 ;  /* 0x00000004fff77424 */ /* 0x000fe400078e00ff */
[----:B------:R-:W-:-:S04]  /*1ec90*/  IMAD.MOV.U32 R222, RZ, RZ, R244 ;  /* 0x000000ffffde7224 */ /* 0x000fc800078e00f4 */
[----:B------:R-:W-:-:S05]  /*1eca0*/  FADD.FTZ R237, R223, R222 ;  /* 0x000000dedfed7221 */ /* 0x000fca0000010000 */
[----:B------:R-:W-:-:S07]  /*1ecb0*/  MOV R246, R237 ;  /* 0x000000ed00f67202 */ /* 0x000fce0000000f00 */
[----:B------:R-:W-:Y:S05]  /*1ecc0*/  WARPSYNC.COLLECTIVE R245, `(.L_x_32227) ;  /* 0x00000000f5087348 */ /* 0x000fea0003c00000 */
[----:B------:R0:W1:Y:S02]  /*1ecd0*/  SHFL.BFLY P2, R244, R246, R247, R248 ;  /* 0x0c0000f7f6f47389 */ /* 0x00006400000400f8 */
[----:B01----:R-:W-:Y:S01]  /*1ece0*/  ENDCOLLECTIVE ;  /* 0x000000000000791b */ /* 0x003fe20003800000 */
.L_x_32227:
[----:B------:R-:W-:Y:S01]  /*1ecf0*/  HFMA2.MMA R247, -RZ, RZ, 0, 4.76837158203125e-07 ;  /* 0x00000008fff77435 */ /* 0x000fe200000001ff */
[----:B------:R-:W-:-:S05]  /*1ed00*/  MOV R222, R244 ;  /* 0x000000f400de7202 */ /* 0x000fca0000000f00 */
[----:B------:R-:W-:-:S04]  /*1ed10*/  FADD.FTZ R239, R237, R222 ;  /* 0x000000deedef7221 */ /* 0x000fc80000010000 */
[----:B------:R-:W-:-:S07]  /*1ed20*/  IMAD.MOV.U32 R246, RZ, RZ, R239 ;  /* 0x000000fffff67224 */ /* 0x000fce00078e00ef */
[----:B------:R-:W-:Y:S05]  /*1ed30*/  WARPSYNC.COLLECTIVE R245, `(.L_x_32228) ;  /* 0x00000000f5087348 */ /* 0x000fea0003c00000 */
[----:B------:R0:W1:Y:S02]  /*1ed40*/  SHFL.BFLY P2, R244, R246, R247, R248 ;  /* 0x0c0000f7f6f47389 */ /* 0x00006400000400f8 */
[----:B01----:R-:W-:Y:S01]  /*1ed50*/  ENDCOLLECTIVE ;  /* 0x000000000000791b */ /* 0x003fe20003800000 */
.L_x_32228:
        /* <DEDUP_REMOVED lines=8> */
.L_x_32229:
        /* <DEDUP_REMOVED lines=88> */
.L_x_32230:
[----:B------:R-:W-:Y:S02]  /*1f360*/  IMAD.MOV.U32 R247, RZ, RZ, 0x2 ;  /* 0x00000002fff77424 */ /* 0x000fe400078e00ff */
[----:B------:R-:W-:-:S04]  /*1f370*/  IMAD.MOV.U32 R240, RZ, RZ, R244 ;  /* 0x000000fffff07224 */ /* 0x000fc800078e00f4 */
[----:B------:R-:W-:-:S05]  /*1f380*/  FADD.FTZ R240, R221, R240 ;  /* 0x000000f0ddf07221 */ /* 0x000fca0000010000 */
[----:B------:R-:W-:-:S07]  /*1f390*/  MOV R246, R240 ;  /* 0x000000f000f67202 */ /* 0x000fce0000000f00 */
[----:B------:R-:W-:Y:S05]  /*1f3a0*/  WARPSYNC.COLLECTIVE R245, `(.L_x_32231) ;  /* 0x00000000f5087348 */ /* 0x000fea0003c00000 */
[----:B------:R0:W1:Y:S02]  /*1f3b0*/  SHFL.BFLY P2, R244, R246, R247, R248 ;  /* 0x0c0000f7f6f47389 */ /* 0x00006400000400f8 */
[----:B01----:R-:W-:Y:S01]  /*1f3c0*/  ENDCOLLECTIVE ;  /* 0x000000000000791b */ /* 0x003fe20003800000 */
.L_x_32231:
[----:B------:R-:W-:Y:S01]  /*1f3d0*/  HFMA2.MMA R247, -RZ, RZ, 0, 2.384185791015625e-07 ;  /* 0x00000004fff77435 */ /* 0x000fe200000001ff */
[----:B------:R-:W-:-:S05]  /*1f3e0*/  MOV R223, R244 ;  /* 0x000000f400df7202 */ /* 0x000fca0000000f00 */
[----:B------:R-:W-:-:S04]  /*1f3f0*/  FADD.FTZ R223, R240, R223 ;  /* 0x000000dff0df7221 */ /* 0x000fc80000010000 */
[----:B------:R-:W-:-:S07]  /*1f400*/  IMAD.MOV.U32 R246, RZ, RZ, R223 ;  /* 0x000000fffff67224 */ /* 0x000fce00078e00df */
[----:B------:R-:W-:Y:S05]  /*1f410*/  WARPSYNC.COLLECTIVE R245, `(.L_x_32232) ;  /* 0x00000000f5087348 */ /* 0x000fea0003c00000 */
[----:B------:R0:W1:Y:S02]  /*1f420*/  SHFL.BFLY P2, R244, R246, R247, R248 ;  /* 0x0c0000f7f6f47389 */ /* 0x00006400000400f8 */
[----:B01----:R-:W-:Y:S01]  /*1f430*/  ENDCOLLECTIVE ;  /* 0x000000000000791b */ /* 0x003fe20003800000 */
.L_x_32232:
[----:B------:R-:W-:Y:S02]  /*1f440*/  IMAD.MOV.U32 R247, RZ, RZ, 0x8 ;  /* 0x00000008fff77424 */ /* 0x000fe400078e00ff */
[----:B------:R-:W-:-:S04]  /*1f450*/  IMAD.MOV.U32 R242, RZ, RZ, R244 ;  /* 0x000000fffff27224 */ /* 0x000fc800078e00f4 */
[----:B------:R-:W-:-:S05]  /*1f460*/  FADD.FTZ R242, R223, R242 ;  /* 0x000000f2dff27221 */ /* 0x000fca0000010000 */
[----:B------:R-:W-:-:S07]  /*1f470*/  MOV R246, R242 ;  /* 0x000000f200f67202 */ /* 0x000fce0000000f00 */
[----:B------:R-:W-:Y:S05]  /*1f480*/  WARPSYNC.COLLECTIVE R245, `(.L_x_32233) ;  /* 0x00000000f5087348 */ /* 0x000fea0003c00000 */
[----:B------:R0:W1:Y:S02]  /*1f490*/  SHFL.BFLY P2, R244, R246, R247, R248 ;  /* 0x0c0000f7f6f47389 */ /* 0x00006400000400f8 */
[----:B01----:R-:W-:Y:S01]  /*1f4a0*/  ENDCOLLECTIVE ;  /* 0x000000000000791b */ /* 0x003fe20003800000 */
.L_x_32233:
[----:B------:R-:W-:Y:S01]  /*1f4b0*/  HFMA2.MMA R247, -RZ, RZ, 0, 9.5367431640625e-07 ;  /* 0x00000010fff77435 */ /* 0x000fe200000001ff */
[----:B------:R-:W-:-:S05]  /*1f4c0*/  MOV R237, R244 ;  /* 0x000000f400ed7202 */ /* 0x000fca0000000f00 */
[----:B------:R-:W-:-:S04]  /*1f4d0*/  FADD.FTZ R237, R242, R237 ;  /* 0x000000edf2ed7221 */ /* 0x000fc80000010000 */
[----:B------:R-:W-:-:S07]  /*1f4e0*/  IMAD.MOV.U32 R246, RZ, RZ, R237 ;  /* 0x000000fffff67224 */ /* 0x000fce00078e00ed */
[----:B------:R-:W-:Y:S05]  /*1f4f0*/  WARPSYNC.COLLECTIVE R245, `(.L_x_32234) ;  /* 0x00000000f5087348 */ /* 0x000fea0003c00000 */
[----:B------:R0:W1:Y:S02]  /*1f500*/  SHFL.BFLY P2, R244, R246, R247, R248 ;  /* 0x0c0000f7f6f47389 */ /* 0x00006400000400f8 */
[----:B01----:R-:W-:Y:S01]  /*1f510*/  ENDCOLLECTIVE ;  /* 0x000000000000791b */ /* 0x003fe20003800000 */
.L_x_32234:
[----:B------:R-:W-:Y:S05]  /*1f520*/  BRA `(.L_x_32235) ;  /* 0xffffffe800007947 */ /* 0x000fea000383ffff */
.L_x_32236:
        /* <DEDUP_REMOVED lines=13> */
.L_x_33705:


//--------------------- .text._ZN10layer_norm31ln_parallel_residual_fwd_kernelINS_13Kernel_traitsIfffffjLj1280ELj1ELj4ELj1ELj16ENS_18Kernel_traits_baseILj1280EfffffjLj128EEEEELb1ELb1ELb0EEEvNS_9FwdParamsE --------------------------
	.section	.text._ZN10layer_norm31ln_parallel_residual_fwd_kernelINS_13Kernel_traitsIfffffjLj1280ELj1ELj4ELj1ELj16ENS_18Kernel_traits_baseILj1280EfffffjLj128EEEEELb1ELb1ELb0EEEvNS_9FwdParamsE,"ax",@progbits
	.align	128
        .global         _ZN10layer_norm31ln_parallel_residual_fwd_kernelINS_13Kernel_traitsIfffffjLj1280ELj1ELj4ELj1ELj16ENS_18Kernel_traits_baseILj1280EfffffjLj128EEEEELb1ELb1ELb0EEEvNS_9FwdParamsE
        .type           _ZN10layer_norm31ln_parallel_residual_fwd_kernelINS_13Kernel_traitsIfffffjLj1280ELj1ELj4ELj1ELj16ENS_18Kernel_traits_baseILj1280EfffffjLj128EEEEELb1ELb1ELb0EEEvNS_9FwdParamsE,@function
        .size           _ZN10layer_norm31ln_parallel_residual_fwd_kernelINS_13Kernel_traitsIfffffjLj1280ELj1ELj4ELj1ELj16ENS_18Kernel_traits_baseILj1280EfffffjLj128EEEEELb1ELb1ELb0EEEvNS_9FwdParamsE,(.L_x_33706 - _ZN10layer_norm31ln_parallel_residual_fwd_kernelINS_13Kernel_traitsIfffffjLj1280ELj1ELj4ELj1ELj16ENS_18Kernel_traits_baseILj1280EfffffjLj128EEEEELb1ELb1ELb0EEEvNS_9FwdParamsE)
        .other          _ZN10layer_norm31ln_parallel_residual_fwd_kernelINS_13Kernel_traitsIfffffjLj1280ELj1ELj4ELj1ELj16ENS_18Kernel_traits_baseILj1280EfffffjLj128EEEEELb1ELb1ELb0EEEvNS_9FwdParamsE,@"STO_CUDA_ENTRY STV_DEFAULT"
_ZN10layer_norm31ln_parallel_residual_fwd_kernelINS_13Kernel_traitsIfffffjLj1280ELj1ELj4ELj1ELj16ENS_18Kernel_traits_baseILj1280EfffffjLj128EEEEELb1ELb1ELb0EEEvNS_9FwdParamsE:
.text._ZN10layer_norm31ln_parallel_residual_fwd_kernelINS_13Kernel_traitsIfffffjLj1280ELj1ELj4ELj1ELj16ENS_18Kernel_traits_baseILj1280EfffffjLj128EEEEELb1ELb1ELb0EEEvNS_9FwdParamsE:
        /* <DEDUP_REMOVED lines=29> */
[----:B------:R-:W-:-:S02]  /*01d0*/  UIADD3 UR24, UR6, 0x78dde6e4, URZ ;  /* 0x78dde6e406187890 */ /* 0x000fc4000fffe03f */
[--C-:B------:R-:W-:Y:S01]  /*01e0*/  SHF.R.U32.HI R143, RZ, 0x2, R5.reuse ;  /* 0x00000002ff8f7819 */ /* 0x100fe20000011605 */
[----:B------:R-:W-:Y:S01]  /*01f0*/  UIADD3 UR22, UR6, -0x255992d5, URZ ;  /* 0xdaa66d2b06167890 */ /* 0x000fe2000fffe03f */
        /* <DEDUP_REMOVED lines=27> */
[----:B------:R-:W-:-:S04]  /*03b0*/  IMAD.WIDE.U32 R2, R3, -0x326172a9, RZ ;  /* 0xcd9e8d5703027825 */ /* 0x000fc800078e00ff */
[----:B------:R-:W-:Y:S01]  /*03c0*/  IMAD.WIDE.U32 R12, R12, -0x326172a9, RZ ;  /* 0xcd9e8d570c0c7825 */ /* 0x000fe200078e00ff */
[----:B------:R-:W-:-:S04]  /*03d0*/  LOP3.LUT R8, R3, UR22, R10, 0x96, !PT ;  /* 0x0000001603087c12 */ /* 0x000fc8000f8e960a */
        /* <DEDUP_REMOVED lines=13> */
[C---:B------:R-:W-:Y:S02]  /*04b0*/  ISETP.GE.U32.AND P3, PT, R0.reuse, 0x80, PT ;  /* 0x000000800000780c */ /* 0x040fe40003f66070 */
[----:B------:R-:W-:Y:S02]  /*04c0*/  ISETP.GE.U32.AND P2, PT, R0, 0xa0, PT ;  /* 0x000000a00000780c */ /* 0x000fe40003f46070 */
[----:B------:R-:W-:Y:S02]  /*04d0*/  LOP3.LUT R3, R7, UR26, R12, 0x96, !PT ;  /* 0x0000001a07037c12 */ /* 0x000fe4000f8e960c */
[----:B------:R-:W-:Y:S02]  /*04e0*/  LOP3.LUT R88, R57, UR28, R6, 0x96, !PT ;  /* 0x0000001c39587c12 */ /* 0x000fe4000f8e9606 */
[----:B------:R-:W-:-:S04]  /*04f0*/  @P6 LOP3.LUT R149, R149, 0x10, RZ, 0xfc, !PT ;  /* 0x0000001095956812 */ /* 0x000fc800078efcff */
[----:B------:R-:W-:-:S04]  /*0500*/  LOP3.LUT R149, R149, 0xffffdfff, RZ, 0xc0, !PT ;  /* 0xffffdfff95957812 */ /* 0x000fc800078ec0ff */
        /* <DEDUP_REMOVED lines=20> */
.L_x_32238:
[----:B------:R-:W-:Y:S05]  /*0650*/  BSYNC B0 ;  /* 0x0000000000007941 */ /* 0x000fea0003800000 */
.L_x_32237:
[----:B------:R-:W-:Y:S04]  /*0660*/  BSSY B0, `(.L_x_32239) ;  /* 0x000000e000007945 */ /* 0x000fe80003800000 */
[----:B------:R-:W-:Y:S05]  /*0670*/  @!P5 BRA `(.L_x_32240) ;  /* 0x000000000030d947 */ /* 0x000fea0003800000 */
[----:B------:R-:W1:Y:S01]  /*0680*/  LDC.64 R16, c[0x0][0x260] ;  /* 0x00009800ff107b82 */ /* 0x000e620000000a00 */
[----:B------:R-:W-:Y:S01]  /*0690*/  ULDC.64 UR8, c[0x0][0x2c8] ;  /* 0x0000b20000087ab9 */ /* 0x000fe20000000a00 */
[----:B------:R-:W-:Y:S02]  /*06a0*/  CS2R R18, SRZ ;  /* 0x0000000000127805 */ /* 0x000fe4000001ff00 */
[----:B------:R-:W-:-:S04]  /*06b0*/  ISETP.NE.U32.AND P0, PT, RZ, UR8, PT ;  /* 0x00000008ff007c0c */ /* 0x000fc8000bf05070 */
[----:B------:R-:W-:-:S13]  /*06c0*/  ISETP.NE.AND.EX P0, PT, RZ, UR9, PT, P0 ;  /* 0x00000009ff007c0c */ /* 0x000fda000bf05300 */
[C---:B0-----:R-:W-:Y:S01]  /*06d0*/  @P0 LEA R6, P1, R2.reuse, UR8, 0x4 ;  /* 0x0000000802060c11 */ /* 0x041fe2000f8220ff */
[C---:B-1----:R-:W-:Y:S01]  /*06e0*/  IMAD.WIDE.U32 R20, R2.reuse, 0x10, R16 ;  /* 0x0000001002147825 */ /* 0x042fe200078e0010 */
[----:B------:R-:W-:Y:S02]  /*06f0*/  CS2R R16, SRZ ;  /* 0x0000000000107805 */ /* 0x000fe4000001ff00 */
[----:B------:R-:W-:-:S03]  /*0700*/  @P0 LEA.HI.X R7, R2, UR9, RZ, 0x4, P1 ;  /* 0x0000000902070c11 */ /* 0x000fc600088f24ff */
[----:B------:R-:W5:Y:S04]  /*0710*/  LDG.E.128 R20, desc[UR4][R20.64] ;  /* 0x0000000414147981 */ /* 0x000f68000c1e1d00 */
[----:B------:R1:W5:Y:S01]  /*0720*/  @P0 LDG.E.128 R16, desc[UR4][R6.64] ;  /* 0x0000000406100981 */ /* 0x000362000c1e1d00 */
[----:B------:R-:W-:-:S07]  /*0730*/  VIADD R2, R2, 0x20 ;  /* 0x0000002002027836 */ /* 0x000fce0000000000 */
.L_x_32240:
[----:B------:R-:W-:Y:S05]  /*0740*/  BSYNC B0 ;  /* 0x0000000000007941 */ /* 0x000fea0003800000 */
.L_x_32239:
[----:B------:R-:W-:Y:S04]  /*0750*/  BSSY B0, `(.L_x_32241) ;  /* 0x000000e000007945 */ /* 0x000fe80003800000 */
[----:B------:R-:W-:Y:S05]  /*0760*/  @!P4 BRA `(.L_x_32242) ;  /* 0x000000000030c947 */ /* 0x000fea0003800000 */
[----:B------:R-:W2:Y:S01]  /*0770*/  LDC.64 R24, c[0x0][0x260] ;  /* 0x00009800ff187b82 */ /* 0x000ea20000000a00 */
[----:B------:R-:W-:Y:S01]  /*0780*/  ULDC.64 UR8, c[0x0][0x2c8] ;  /* 0x0000b20000087ab9 */ /* 0x000fe20000000a00 */
[----:B------:R-:W-:Y:S02]  /*0790*/  CS2R R26, SRZ ;  /* 0x00000000001a7805 */ /* 0x000fe4000001ff00 */
[----:B------:R-:W-:-:S04]  /*07a0*/  ISETP.NE.U32.AND P0, PT, RZ, UR8, PT ;  /* 0x00000008ff007c0c */ /* 0x000fc8000bf05070 */
[----:B------:R-:W-:-:S13]  /*07b0*/  ISETP.NE.AND.EX P0, PT, RZ, UR9, PT, P0 ;  /* 0x00000009ff007c0c */ /* 0x000fda000bf05300 */
[C---:B01----:R-:W-:Y:S01]  /*07c0*/  @P0 LEA R6, P1, R2.reuse, UR8, 0x4 ;  /* 0x0000000802060c11 */ /* 0x043fe2000f8220ff */
[C---:B--2---:R-:W-:Y:S01]  /*07d0*/  IMAD.WIDE.U32 R28, R2.reuse, 0x10, R24 ;  /* 0x00000010021c7825 */ /* 0x044fe200078e0018 */
[----:B------:R-:W-:Y:S02]  /*07e0*/  CS2R R24, SRZ ;  /* 0x0000000000187805 */ /* 0x000fe4000001ff00 */
[----:B------:R-:W-:-:S03]  /*07f0*/  @P0 LEA.HI.X R7, R2, UR9, RZ, 0x4, P1 ;  /* 0x0000000902070c11 */ /* 0x000fc600088f24ff */
[----:B------:R-:W5:Y:S04]  /*0800*/  LDG.E.128 R28, desc[UR4][R28.64] ;  /* 0x000000041c1c7981 */ /* 0x000f68000c1e1d00 */
[----:B------:R2:W5:Y:S01]  /*0810*/  @P0 LDG.E.128 R24, desc[UR4][R6.64] ;  /* 0x0000000406180981 */ /* 0x000562000c1e1d00 */
[----:B------:R-:W-:-:S07]  /*0820*/  VIADD R2, R2, 0x20 ;  /* 0x0000002002027836 */ /* 0x000fce0000000000 */
.L_x_32242:
[----:B------:R-:W-:Y:S05]  /*0830*/  BSYNC B0 ;  /* 0x0000000000007941 */ /* 0x000fea0003800000 */
.L_x_32241:
[----:B------:R-:W-:Y:S04]  /*0840*/  BSSY B0, `(.L_x_32243) ;  /* 0x000000e000007945 */ /* 0x000fe80003800000 */
[----:B------:R-:W-:Y:S05]  /*0850*/  @!P3 BRA `(.L_x_32244) ;  /* 0x000000000030b947 */ /* 0x000fea0003800000 */
[----:B------:R-:W3:Y:S01]  /*0860*/  LDC.64 R32, c[0x0][0x260] ;  /* 0x00009800ff207b82 */ /* 0x000ee20000000a00 */
[----:B------:R-:W-:Y:S01]  /*0870*/  ULDC.64 UR8, c[0x0][0x2c8] ;  /* 0x0000b20000087ab9 */ /* 0x000fe20000000a00 */
[----:B------:R-:W-:Y:S02]  /*0880*/  CS2R R34, SRZ ;  /* 0x0000000000227805 */ /* 0x000fe4000001ff00 */
[----:B------:R-:W-:-:S04]  /*0890*/  ISETP.NE.U32.AND P0, PT, RZ, UR8, PT ;  /* 0x00000008ff007c0c */ /* 0x000fc8000bf05070 */
[----:B------:R-:W-:-:S13]  /*08a0*/  ISETP.NE.AND.EX P0, PT, RZ, UR9, PT, P0 ;  /* 0x00000009ff007c0c */ /* 0x000fda000bf05300 */
[C---:B012---:R-:W-:Y:S01]  /*08b0*/  @P0 LEA R6, P1, R2.reuse, UR8, 0x4 ;  /* 0x0000000802060c11 */ /* 0x047fe2000f8220ff */
[C---:B---3--:R-:W-:Y:S01]  /*08c0*/  IMAD.WIDE.U32 R36, R2.reuse, 0x10, R32 ;  /* 0x0000001002247825 */ /* 0x048fe200078e0020 */
[----:B------:R-:W-:Y:S02]  /*08d0*/  CS2R R32, SRZ ;  /* 0x0000000000207805 */ /* 0x000fe4000001ff00 */
[----:B------:R-:W-:-:S03]  /*08e0*/  @P0 LEA.HI.X R7, R2, UR9, RZ, 0x4, P1 ;  /* 0x0000000902070c11 */ /* 0x000fc600088f24ff */
[----:B------:R-:W5:Y:S04]  /*08f0*/  LDG.E.128 R36, desc[UR4][R36.64] ;  /* 0x0000000424247981 */ /* 0x000f68000c1e1d00 */
[----:B------:R3:W5:Y:S01]  /*0900*/  @P0 LDG.E.128 R32, desc[UR4][R6.64] ;  /* 0x0000000406200981 */ /* 0x000762000c1e1d00 */
[----:B------:R-:W-:-:S07]  /*0910*/  VIADD R2, R2, 0x20 ;  /* 0x0000002002027836 */ /* 0x000fce0000000000 */
.L_x_32244:
[----:B------:R-:W-:Y:S05]  /*0920*/  BSYNC B0 ;  /* 0x0000000000007941 */ /* 0x000fea0003800000 */
.L_x_32243:
[----:B------:R-:W-:Y:S04]  /*0930*/  BSSY B0, `(.L_x_32245) ;  /* 0x000000e000007945 */ /* 0x000fe80003800000 */
[----:B------:R-:W-:Y:S05]  /*0940*/  @!P2 BRA `(.L_x_32246) ;  /* 0x000000000030a947 */ /* 0x000fea0003800000 */
[----:B------:R-:W4:Y:S01]  /*0950*/  LDC.64 R40, c[0x0][0x260] ;  /* 0x00009800ff287b82 */ /* 0x000f220000000a00 */
[----:B------:R-:W-:Y:S01]  /*0960*/  ULDC.64 UR8, c[0x0][0x2c8] ;  /* 0x0000b20000087ab9 */ /* 0x000fe20000000a00 */
[----:B------:R-:W-:Y:S02]  /*0970*/  CS2R R42, SRZ ;  /* 0x00000000002a7805 */ /* 0x000fe4000001ff00 */
[----:B------:R-:W-:-:S04]  /*0980*/  ISETP.NE.U32.AND P0, PT, RZ, UR8, PT ;  /* 0x00000008ff007c0c */ /* 0x000fc8000bf05070 */
[----:B------:R-:W-:-:S13]  /*0990*/  ISETP.NE.AND.EX P0, PT, RZ, UR9, PT, P0 ;  /* 0x00000009ff007c0c */ /* 0x000fda000bf05300 */
[C---:B0123--:R-:W-:Y:S01]  /*09a0*/  @P0 LEA R6, P1, R2.reuse, UR8, 0x4 ;  /* 0x0000000802060c11 */ /* 0x04ffe2000f8220ff */
[C---:B----4-:R-:W-:Y:S01]  /*09b0*/  IMAD.WIDE.U32 R44, R2.reuse, 0x10, R40 ;  /* 0x00000010022c7825 */ /* 0x050fe200078e0028 */
[----:B------:R-:W-:Y:S02]  /*09c0*/  CS2R R40, SRZ ;  /* 0x0000000000287805 */ /* 0x000fe4000001ff00 */
[----:B------:R-:W-:-:S03]  /*09d0*/  @P0 LEA.HI.X R7, R2, UR9, RZ, 0x4, P1 ;  /* 0x0000000902070c11 */ /* 0x000fc600088f24ff */
[----:B------:R-:W5:Y:S04]  /*09e0*/  LDG.E.128 R44, desc[UR4][R44.64] ;  /* 0x000000042c2c7981 */ /* 0x000f68000c1e1d00 */
[----:B------:R4:W5:Y:S01]  /*09f0*/  @P0 LDG.E.128 R40, desc[UR4][R6.64] ;  /* 0x0000000406280981 */ /* 0x000962000c1e1d00 */
[----:B------:R-:W-:-:S07]  /*0a00*/  IADD3 R2, R2, 0x20, RZ ;  /* 0x0000002002027810 */ /* 0x000fce0007ffe0ff */
.L_x_32246:
[----:B------:R-:W-:Y:S05]  /*0a10*/  BSYNC B0 ;  /* 0x0000000000007941 */ /* 0x000fea0003800000 */
.L_x_32245:
[----:B------:R-:W-:Y:S01]  /*0a20*/  ISETP.GE.U32.AND P0, PT, R0, 0xc0, PT ;  /* 0x000000c00000780c */ /* 0x000fe20003f06070 */
[----:B01234-:R-:W-:Y:S01]  /*0a30*/  IMAD.WIDE.U32 R6, R3, -0x2daee0ad, RZ ;  /* 0xd2511f5303067825 */ /* 0x01ffe200078e00ff */
        /* <DEDUP_REMOVED lines=9> */
[----:B------:R-:W0:Y:S01]  /*0ad0*/  LDC.64 R48, c[0x0][0x260] ;  /* 0x00009800ff307b82 */ /* 0x000e220000000a00 */
[----:B------:R-:W-:Y:S01]  /*0ae0*/  ULDC.64 UR8, c[0x0][0x2c8] ;  /* 0x0000b20000087ab9 */ /* 0x000fe20000000a00 */
[----:B------:R-:W-:Y:S02]  /*0af0*/  CS2R R50, SRZ ;  /* 0x0000000000327805 */ /* 0x000fe4000001ff00 */
[----:B------:R-:W-:-:S04]  /*0b00*/  ISETP.NE.U32.AND P0, PT, RZ, UR8, PT ;  /* 0x00000008ff007c0c */ /* 0x000fc8000bf05070 */
[----:B------:R-:W-:-:S13]  /*0b10*/  ISETP.NE.AND.EX P0, PT, RZ, UR9, PT, P0 ;  /* 0x00000009ff007c0c */ /* 0x000fda000bf05300 */
[C---:B------:R-:W-:Y:S01]  /*0b20*/  @P0 LEA R6, P1, R2.reuse, UR8, 0x4 ;  /* 0x0000000802060c11 */ /* 0x040fe2000f8220ff */
[C---:B0-----:R-:W-:Y:S01]  /*0b30*/  IMAD.WIDE.U32 R52, R2.reuse, 0x10, R48 ;  /* 0x0000001002347825 */ /* 0x041fe200078e0030 */
[----:B------:R-:W-:Y:S02]  /*0b40*/  CS2R R48, SRZ ;  /* 0x0000000000307805 */ /* 0x000fe4000001ff00 */
[----:B------:R-:W-:-:S03]  /*0b50*/  @P0 LEA.HI.X R7, R2, UR9, RZ, 0x4, P1 ;  /* 0x0000000902070c11 */ /* 0x000fc600088f24ff */
[----:B------:R-:W5:Y:S04]  /*0b60*/  LDG.E.128 R52, desc[UR4][R52.64] ;  /* 0x0000000434347981 */ /* 0x000f68000c1e1d00 */
[----:B------:R0:W5:Y:S01]  /*0b70*/  @P0 LDG.E.128 R48, desc[UR4][R6.64] ;  /* 0x0000000406300981 */ /* 0x000162000c1e1d00 */
[----:B------:R-:W-:-:S07]  /*0b80*/  VIADD R2, R2, 0x20 ;  /* 0x0000002002027836 */ /* 0x000fce0000000000 */
.L_x_32248:
[----:B------:R-:W-:Y:S05]  /*0b90*/  BSYNC B0 ;  /* 0x0000000000007941 */ /* 0x000fea0003800000 */
.L_x_32247:
[----:B------:R-:W-:Y:S01]  /*0ba0*/  ISETP.GE.U32.AND P0, PT, R0, 0xe0, PT ;  /* 0x000000e00000780c */ /* 0x000fe20003f06070 */
[----:B0-----:R-:W-:Y:S01]  /*0bb0*/  IMAD.WIDE.U32 R6, R3, -0x326172a9, RZ ;  /* 0xcd9e8d5703067825 */ /* 0x001fe200078e00ff */
[----:B------:R-:W-:Y:S01]  /*0bc0*/  LOP3.LUT R149, R149, 0xfffffeff, RZ, 0xc0, !PT ;  /* 0xfffffeff95957812 */ /* 0x000fe200078ec0ff */
[----:B------:R-:W-:Y:S02]  /*0bd0*/  BSSY B0, `(.L_x_32249) ;  /* 0x0000013000007945 */ /* 0x000fe40003800000 */
[----:B------:R-:W-:Y:S01]  /*0be0*/  IMAD.HI.U32 R3, R5, -0x326172a9, RZ ;  /* 0xcd9e8d5705037827 */ /* 0x000fe200078e00ff */
[----:B------:R-:W-:-:S03]  /*0bf0*/  LOP3.LUT R140, R7, UR30, R56, 0x96, !PT ;  /* 0x0000001e078c7c12 */ /* 0x000fc6000f8e9638 */
[----:B------:R-:W-:Y:S01]  /*0c00*/  IMAD R147, R58, 0x4, R147 ;  /* 0x000000043a937824 */ /* 0x000fe200078e0293 */
[----:B------:R-:W-:-:S03]  /*0c10*/  LOP3.LUT R142, R3, UR32, R6, 0x96, !PT ;  /* 0x00000020038e7c12 */ /* 0x000fc6000f8e9606 */
        /* <DEDUP_REMOVED lines=12> */
[----:B------:R-:W5:Y:S01]  /*0ce0*/  LDG.E.128 R60, desc[UR4][R60.64] ;  /* 0x000000043c3c7981 */ /* 0x000f62000c1e1d00 */
[----:B------:R-:W-:-:S07]  /*0cf0*/  VIADD R2, R2, 0x20 ;  /* 0x0000002002027836 */ /* 0x000fce0000000000 */
.L_x_32250:
[----:B------:R-:W-:Y:S05]  /*0d00*/  BSYNC B0 ;  /* 0x0000000000007941 */ /* 0x000fea0003800000 */
.L_x_32249:
[----:B------:R-:W-:Y:S01]  /*0d10*/  ISETP.GE.U32.AND P0, PT, R0, 0x100, PT ;  /* 0x000001000000780c */ /* 0x000fe20003f06070 */
[----:B------:R-:W-:Y:S01]  /*0d20*/  BSSY B0, `(.L_x_32251) ;  /* 0x0000010000007945 */ /* 0x000fe20003800000 */
[----:B------:R-:W-:-:S11]  /*0d30*/  LOP3.LUT R149, R149, 0xffffff7f, RZ, 0xc0, !PT ;  /* 0xffffff7f95957812 */ /* 0x000fd600078ec0ff */
[----:B------:R-:W-:Y:S01]  /*0d40*/  @P0 LOP3.LUT R149, R149, 0x80, RZ, 0xfc, !PT ;  /* 0x0000008095950812 */ /* 0x000fe200078efcff */
[----:B------:R-:W-:Y:S06]  /*0d50*/  @!P0 BRA `(.L_x_32252) ;  /* 0x0000000000308947 */ /* 0x000fec0003800000 */
[----:B------:R-:W1:Y:S01]  /*0d60*/  LDC.64 R68, c[0x0][0x260] ;  /* 0x00009800ff447b82 */ /* 0x000e620000000a00 */
[----:B------:R-:W-:Y:S01]  /*0d70*/  ULDC.64 UR8, c[0x0][0x2c8] ;  /* 0x0000b20000087ab9 */ /* 0x000fe20000000a00 */
[----:B------:R-:W-:Y:S02]  /*0d80*/  CS2R R66, SRZ ;  /* 0x0000000000427805 */ /* 0x000fe4000001ff00 */
[----:B------:R-:W-:Y:S02]  /*0d90*/  ISETP.NE.U32.AND P0, PT, RZ, UR8, PT ;  /* 0x00000008ff007c0c */ /* 0x000fe4000bf05070 */
[----:B------:R-:W-:Y:S02]  /*0da0*/  CS2R R64, SRZ ;  /* 0x0000000000407805 */ /* 0x000fe4000001ff00 */
[----:B------:R-:W-:-:S13]  /*0db0*/  ISETP.NE.AND.EX P0, PT, RZ, UR9, PT, P0 ;  /* 0x00000009ff007c0c */ /* 0x000fda000bf05300 */
[C---:B0-----:R-:W-:Y:S01]  /*0dc0*/  @P0 LEA R6, P1, R2.reuse, UR8, 0x4 ;  /* 0x0000000802060c11 */ /* 0x041fe2000f8220ff */
[----:B-1----:R-:W-:-:S03]  /*0dd0*/  IMAD.WIDE.U32 R68, R2, 0x10, R68 ;  /* 0x0000001002447825 */ /* 0x002fc600078e0044 */
[----:B------:R-:W-:-:S05]  /*0de0*/  @P0 LEA.HI.X R7, R2, UR9, RZ, 0x4, P1 ;  /* 0x0000000902070c11 */ /* 0x000fca00088f24ff */
[----:B------:R1:W5:Y:S04]  /*0df0*/  @P0 LDG.E.128 R64, desc[UR4][R6.64] ;  /* 0x0000000406400981 */ /* 0x000368000c1e1d00 */
[----:B------:R-:W5:Y:S01]  /*0e00*/  LDG.E.128 R68, desc[UR4][R68.64] ;  /* 0x0000000444447981 */ /* 0x000f62000c1e1d00 */
[----:B------:R-:W-:-:S07]  /*0e10*/  IADD3 R2, R2, 0x20, RZ ;  /* 0x0000002002027810 */ /* 0x000fce0007ffe0ff */
.L_x_32252:
[----:B------:R-:W-:Y:S05]  /*0e20*/  BSYNC B0 ;  /* 0x0000000000007941 */ /* 0x000fea0003800000 */
.L_x_32251:
[----:B------:R-:W-:Y:S01]  /*0e30*/  ISETP.GE.U32.AND P0, PT, R0, 0x120, PT ;  /* 0x000001200000780c */ /* 0x000fe20003f06070 */
[----:B------:R-:W-:Y:S01]  /*0e40*/  BSSY B0, `(.L_x_32253) ;  /* 0x0000011000007945 */ /* 0x000fe20003800000 */
[----:B------:R-:W-:Y:S01]  /*0e50*/  LOP3.LUT R149, R149, 0xffffffbf, RZ, 0xc0, !PT ;  /* 0xffffffbf95957812 */ /* 0x000fe200078ec0ff */
[----:B------:R-:W-:-:S10]  /*0e60*/  IMAD.HI.U32 R3, R140, -0x2daee0ad, RZ ;  /* 0xd2511f538c037827 */ /* 0x000fd400078e00ff */
[----:B------:R-:W-:Y:S01]  /*0e70*/  @P0 LOP3.LUT R149, R149, 0x40, RZ, 0xfc, !PT ;  /* 0x0000004095950812 */ /* 0x000fe200078efcff */
[----:B------:R-:W-:Y:S06]  /*0e80*/  @!P0 BRA `(.L_x_32254) ;  /* 0x0000000000308947 */ /* 0x000fec0003800000 */
[----:B------:R-:W2:Y:S01]  /*0e90*/  LDC.64 R76, c[0x0][0x260] ;  /* 0x00009800ff4c7b82 */ /* 0x000ea20000000a00 */
[----:B------:R-:W-:Y:S01]  /*0ea0*/  ULDC.64 UR8, c[0x0][0x2c8] ;  /* 0x0000b20000087ab9 */ /* 0x000fe20000000a00 */
[----:B------:R-:W-:Y:S02]  /*0eb0*/  CS2R R74, SRZ ;  /* 0x00000000004a7805 */ /* 0x000fe4000001ff00 */
[----:B------:R-:W-:Y:S02]  /*0ec0*/  ISETP.NE.U32.AND P0, PT, RZ, UR8, PT ;  /* 0x00000008ff007c0c */ /* 0x000fe4000bf05070 */
[----:B------:R-:W-:Y:S02]  /*0ed0*/  CS2R R72, SRZ ;  /* 0x0000000000487805 */ /* 0x000fe4000001ff00 */
[----:B------:R-:W-:-:S13]  /*0ee0*/  ISETP.NE.AND.EX P0, PT, RZ, UR9, PT, P0 ;  /* 0x00000009ff007c0c */ /* 0x000fda000bf05300 */
[C---:B01----:R-:W-:Y:S01]  /*0ef0*/  @P0 LEA R6, P1, R2.reuse, UR8, 0x4 ;  /* 0x0000000802060c11 */ /* 0x043fe2000f8220ff */
[----:B--2---:R-:W-:-:S03]  /*0f00*/  IMAD.WIDE.U32 R76, R2, 0x10, R76 ;  /* 0x00000010024c7825 */ /* 0x004fc600078e004c */
[----:B------:R-:W-:-:S05]  /*0f10*/  @P0 LEA.HI.X R7, R2, UR9, RZ, 0x4, P1 ;  /* 0x0000000902070c11 */ /* 0x000fca00088f24ff */
[----:B------:R2:W5:Y:S04]  /*0f20*/  @P0 LDG.E.128 R72, desc[UR4][R6.64] ;  /* 0x0000000406480981 */ /* 0x000568000c1e1d00 */
[----:B------:R-:W5:Y:S01]  /*0f30*/  LDG.E.128 R76, desc[UR4][R76.64] ;  /* 0x000000044c4c7981 */ /* 0x000f62000c1e1d00 */
[----:B------:R-:W-:-:S07]  /*0f40*/  VIADD R2, R2, 0x20 ;  /* 0x0000002002027836 */ /* 0x000fce0000000000 */
.L_x_32254:
[----:B------:R-:W-:Y:S05]  /*0f50*/  BSYNC B0 ;  /* 0x0000000000007941 */ /* 0x000fea0003800000 */
.L_x_32253:
[----:B------:R-:W-:Y:S01]  /*0f60*/  ISETP.GE.U32.AND P0, PT, R0, 0x140, PT ;  /* 0x000001400000780c */ /* 0x000fe20003f06070 */
[----:B------:R-:W-:Y:S01]  /*0f70*/  BSSY B0, `(.L_x_32255) ;  /* 0x000000f000007945 */ /* 0x000fe20003800000 */
[----:B------:R-:W-:-:S11]  /*0f80*/  LOP3.LUT R149, R149, 0xffffffdf, RZ, 0xc0, !PT ;  /* 0xffffffdf95957812 */ /* 0x000fd600078ec0ff */
[----:B------:R-:W-:Y:S01]  /*0f90*/  @P0 LOP3.LUT R149, R149, 0x20, RZ, 0xfc, !PT ;  /* 0x0000002095950812 */ /* 0x000fe200078efcff */
[----:B------:R-:W-:Y:S06]  /*0fa0*/  @!P0 BRA `(.L_x_32256) ;  /* 0x00000000002c8947 */ /* 0x000fec0003800000 */
[----:B------:R-:W3:Y:S01]  /*0fb0*/  LDC.64 R84, c[0x0][0x260] ;  /* 0x00009800ff547b82 */ /* 0x000ee20000000a00 */
[----:B------:R-:W-:Y:S01]  /*0fc0*/  ULDC.64 UR8, c[0x0][0x2c8] ;  /* 0x0000b20000087ab9 */ /* 0x000fe20000000a00 */
[----:B------:R-:W-:Y:S02]  /*0fd0*/  CS2R R82, SRZ ;  /* 0x0000000000527805 */ /* 0x000fe4000001ff00 */
[----:B------:R-:W-:Y:S02]  /*0fe0*/  ISETP.NE.U32.AND P0, PT, RZ, UR8, PT ;  /* 0x00000008ff007c0c */ /* 0x000fe4000bf05070 */
[----:B------:R-:W-:Y:S02]  /*0ff0*/  CS2R R80, SRZ ;  /* 0x0000000000507805 */ /* 0x000fe4000001ff00 */
[----:B------:R-:W-:-:S13]  /*1000*/  ISETP.NE.AND.EX P0, PT, RZ, UR9, PT, P0 ;  /* 0x00000009ff007c0c */ /* 0x000fda000bf05300 */
[C---:B012---:R-:W-:Y:S01]  /*1010*/  @P0 LEA R6, P1, R2.reuse, UR8, 0x4 ;  /* 0x0000000802060c11 */ /* 0x047fe2000f8220ff */
[----:B---3--:R-:W-:-:S03]  /*1020*/  IMAD.WIDE.U32 R84, R2, 0x10, R84 ;  /* 0x0000001002547825 */ /* 0x008fc600078e0054 */
[----:B------:R-:W-:-:S05]  /*1030*/  @P0 LEA.HI.X R7, R2, UR9, RZ, 0x4, P1 ;  /* 0x0000000902070c11 */ /* 0x000fca00088f24ff */
[----:B------:R3:W5:Y:S04]  /*1040*/  @P0 LDG.E.128 R80, desc[UR4][R6.64] ;  /* 0x0000000406500981 */ /* 0x000768000c1e1d00 */
[----:B------:R-:W5:Y:S02]  /*1050*/  LDG.E.128 R84, desc[UR4][R84.64] ;  /* 0x0000000454547981 */ /* 0x000f64000c1e1d00 */
.L_x_32256:
[----:B------:R-:W-:Y:S05]  /*1060*/  BSYNC B0 ;  /* 0x0000000000007941 */ /* 0x000fea0003800000 */
.L_x_32255:
        /* <DEDUP_REMOVED lines=12> */
[----:B------:R-:W-:Y:S01]  /*1130*/  IMAD.HI.U32 R5, R88, -0x326172a9, RZ ;  /* 0xcd9e8d5758057827 */ /* 0x000fe200078e00ff */
[----:B------:R-:W-:Y:S01]  /*1140*/  LOP3.LUT R140, R3, UR35, R140, 0x96, !PT ;  /* 0x00000023038c7c12 */ /* 0x000fe2000f8e968c */
[----:B------:R-:W-:-:S02]  /*1150*/  UISETP.NE.AND UP0, UPT, UR8, URZ, UPT ;  /* 0x0000003f0800728c */ /* 0x000fc4000bf05270 */
[----:B------:R-:W-:Y:S01]  /*1160*/  IMAD R144, R88, -0x326172a9, RZ ;  /* 0xcd9e8d5758907824 */ /* 0x000fe200078e02ff */
[----:B------:R-:W-:Y:S01]  /*1170*/  LOP3.LUT R2, R5, UR34, R2, 0x96, !PT ;  /* 0x0000002205027c12 */ /* 0x000fe2000f8e9602 */
[----:B------:R-:W-:Y:S01]  /*1180*/  IMAD R142, R142, -0x2daee0ad, RZ ;  /* 0xd2511f538e8e7824 */ /* 0x000fe200078e02ff */
[----:B------:R-:W-:Y:S01]  /*1190*/  ULDC.64 UR10, c[0x0][0x230] ;  /* 0x00008c00000a7ab9 */ /* 0x000fe20000000a00 */
[----:B------:R-:W-:Y:S01]  /*11a0*/  IMAD.MOV.U32 R3, RZ, RZ, RZ ;  /* 0x000000ffff037224 */ /* 0x000fe200078e00ff */
[----:B------:R-:W-:Y:S01]  /*11b0*/  ULDC.64 UR12, c[0x0][0x238] ;  /* 0x00008e00000c7ab9 */ /* 0x000fe20000000a00 */
[----:B------:R-:W-:Y:S01]  /*11c0*/  ULDC.64 UR14, c[0x0][0x240] ;  /* 0x00009000000e7ab9 */ /* 0x000fe20000000a00 */
[----:B------:R-:W-:-:S05]  /*11d0*/  ULDC.64 UR16, c[0x0][0x248] ;  /* 0x0000920000107ab9 */ /* 0x000fca0000000a00 */
.L_x_32948:
        /* <DEDUP_REMOVED lines=25> */
[----:B----4-:R-:W-:Y:S05]  /*1370*/  @!P2 BRA `(.L_x_32261) ;  /* 0x000000000020a947 */ /* 0x010fea0003800000 */
        /* <DEDUP_REMOVED lines=8> */
.L_x_32261:
[----:B------:R-:W-:-:S07]  /*1400*/  MOV R156, R144 ;  /* 0x00000090009c7202 */ /* 0x000fce0000000f00 */
.L_x_32262:
[----:B------:R-:W-:Y:S05]  /*1410*/  BSYNC B2 ;  /* 0x0000000000027941 */ /* 0x000fea0003800000 */
.L_x_32260:
        /* <DEDUP_REMOVED lines=16> */
.L_x_32266:
[----:B------:R-:W-:Y:S05]  /*1520*/  BSYNC B3 ;  /* 0x0000000000037941 */ /* 0x000fea0003800000 */
.L_x_32265:
        /* <DEDUP_REMOVED lines=44> */
.L_x_32264:
[----:B------:R-:W-:Y:S05]  /*17f0*/  BSYNC B2 ;  /* 0x0000000000027941 */ /* 0x000fea0003800000 */
.L_x_32263:
[----:B------:R-:W0:Y:S01]  /*1800*/  LDC R152, c[0x0][0x294] ;  /* 0x0000a500ff987b82 */ /* 0x000e220000000800 */
[----:B------:R-:W-:Y:S01]  /*1810*/  I2FP.F32.U32 R138, R156 ;  /* 0x0000009c008a7245 */ /* 0x000fe20000201000 */
[----:B------:R-:W-:Y:S01]  /*1820*/  IMAD.MOV.U32 R153, RZ, RZ, 0x2f800000 ;  /* 0x2f800000ff997424 */ /* 0x000fe200078e00ff */
[----:B------:R-:W-:Y:S02]  /*1830*/  ISETP.NE.U32.AND P2, PT, R136, RZ, PT ;  /* 0x000000ff8800720c */ /* 0x000fe40003f45070 */
[----:B------:R-:W-:Y:S01]  /*1840*/  LOP3.LUT R149, R149, 0xfffffffe, RZ, 0xc0, !PT ;  /* 0xfffffffe95957812 */ /* 0x000fe200078ec0ff */
[----:B------:R-:W-:Y:S01]  /*1850*/  FFMA.FTZ R139, R138, R153, 1.1641532182693481445e-10 ;  /* 0x2f0000008a8b7423 */ /* 0x000fe20000010099 */
[----:B------:R-:W-:Y:S01]  /*1860*/  ISETP.NE.AND.EX P2, PT, R137, RZ, PT, P2 ;  /* 0x000000ff8900720c */ /* 0x000fe20003f45320 */
[----:B------:R-:W4:Y:S03]  /*1870*/  LDC R151, c[0x0][0x298] ;  /* 0x0000a600ff977b82 */ /* 0x000f260000000800 */
[----:B0-----:R-:W-:Y:S01]  /*1880*/  FSETP.GTU.FTZ.AND P3, PT, R139, R152, PT ;  /* 0x000000988b00720b */ /* 0x001fe20003f7c000 */
[----:B----45:R-:W-:-:S12]  /*1890*/  FMUL.FTZ R96, R96, R151 ;  /* 0x0000009760607220 */ /* 0x030fd80000410000 */
        /* <DEDUP_REMOVED lines=8> */
.L_x_32267:
        /* <DEDUP_REMOVED lines=12> */
.L_x_32270:
[----:B------:R-:W-:-:S07]  /*19e0*/  IMAD.MOV.U32 R4, RZ, RZ, R144 ;  /* 0x000000ffff047224 */ /* 0x000fce00078e0090 */
.L_x_32271:
[----:B------:R-:W-:Y:S05]  /*19f0*/  BSYNC B2 ;  /* 0x0000000000027941 */ /* 0x000fea0003800000 */
.L_x_32269:
        /* <DEDUP_REMOVED lines=16> */
.L_x_32275:
[----:B------:R-:W-:Y:S05]  /*1b00*/  BSYNC B3 ;  /* 0x0000000000037941 */ /* 0x000fea0003800000 */
.L_x_32274:
        /* <DEDUP_REMOVED lines=44> */
.L_x_32273:
[----:B------:R-:W-:Y:S05]  /*1dd0*/  BSYNC B2 ;  /* 0x0000000000027941 */ /* 0x000fea0003800000 */
.L_x_32272:
        /* <DEDUP_REMOVED lines=8> */
.L_x_32268:
        /* <DEDUP_REMOVED lines=12> */
.L_x_32277:
[----:B------:R-:W-:-:S07]  /*1f20*/  IMAD.MOV.U32 R154, RZ, RZ, R144 ;  /* 0x000000ffff9a7224 */ /* 0x000fce00078e0090 */
.L_x_32278:
[----:B------:R-:W-:Y:S05]  /*1f30*/  BSYNC B2 ;  /* 0x0000000000027941 */ /* 0x000fea0003800000 */
.L_x_32276:
        /* <DEDUP_REMOVED lines=16> */
.L_x_32282:
[----:B------:R-:W-:Y:S05]  /*2040*/  BSYNC B3 ;  /* 0x0000000000037941 */ /* 0x000fea0003800000 */
.L_x_32281:
        /* <DEDUP_REMOVED lines=44> */
.L_x_32280:
[----:B------:R-:W-:Y:S05]  /*2310*/  BSYNC B2 ;  /* 0x0000000000027941 */ /* 0x000fea0003800000 */
.L_x_32279:
        /* <DEDUP_REMOVED lines=11> */
.L_x_32283:
        /* <DEDUP_REMOVED lines=12> */
.L_x_32286:
[----:B------:R-:W-:-:S07]  /*2490*/  MOV R5, R144 ;  /* 0x0000009000057202 */ /* 0x000fce0000000f00 */
.L_x_32287:
[----:B------:R-:W-:Y:S05]  /*24a0*/  BSYNC B2 ;  /* 0x0000000000027941 */ /* 0x000fea0003800000 */
.L_x_32285:
        /* <DEDUP_REMOVED lines=16> */
.L_x_32291:
[----:B------:R-:W-:Y:S05]  /*25b0*/  BSYNC B3 ;  /* 0x0000000000037941 */ /* 0x000fea0003800000 */
.L_x_32290:
        /* <DEDUP_REMOVED lines=44> */
.L_x_32289:
[----:B------:R-:W-:Y:S05]  /*2880*/  BSYNC B2 ;  /* 0x0000000000027941 */ /* 0x000fea0003800000 */
.L_x_32288:
        /* <DEDUP_REMOVED lines=8> */
.L_x_32284:
        /* <DEDUP_REMOVED lines=12> */
.L_x_32293:
[----:B------:R-:W-:-:S07]  /*29d0*/  MOV R154, R144 ;  /* 0x00000090009a7202 */ /* 0x000fce0000000f00 */
.L_x_32294:
[----:B------:R-:W-:Y:S05]  /*29e0*/  BSYNC B2 ;  /* 0x0000000000027941 */ /* 0x000fea0003800000 */
.L_x_32292:
        /* <DEDUP_REMOVED lines=16> */
.L_x_32298:
[----:B------:R-:W-:Y:S05]  /*2af0*/  BSYNC B3 ;  /* 0x0000000000037941 */ /* 0x000fea0003800000 */
.L_x_32297:
        /* <DEDUP_REMOVED lines=44> */
.L_x_32296:
[----:B------:R-:W-:Y:S05]  /*2dc0*/  BSYNC B2 ;  /* 0x0000000000027941 */ /* 0x000fea0003800000 */
.L_x_32295:
        /* <DEDUP_REMOVED lines=11> */
.L_x_32299:
[C---:B------:R-:W-:Y:S01]  /*2e80*/  ISETP.NE.AND P5, PT, R137.reuse, 0x1, PT ;  /* 0x000000018900780c */ /* 0x040fe20003fa5270 */
[----:B------:R-:W-:Y:S01]  /*2e90*/  BSSY B2, `(.L_x_32301) ;  /* 0x000000c000027945 */ /* 0x000fe20003800000 */
[----:B------:R-:W-:-:S11]  /*2ea0*/  VIADD R136, R137, 0x1 ;  /* 0x0000000189887836 */ /* 0x000fd60000000000 */
[----:B------:R-:W-:Y:S05]  /*2eb0*/  @!P5 BRA `(.L_x_32302) ;  /* 0x000000000020d947 */ /* 0x000fea0003800000 */
[----:B------:R-:W-:Y:S01]  /*2ec0*/  ISETP.NE.AND P5, PT, R137, 0x2, PT ;  /* 0x000000028900780c */ /* 0x000fe20003fa5270 */
[----:B-123--:R-:W-:-:S12]  /*2ed0*/  IMAD.MOV.U32 R6, RZ, RZ, R140 ;  /* 0x000000ffff067224 */ /* 0x00efd800078e008c */
[----:B------:R-:W-:Y:S05]  /*2ee0*/  @!P5 BRA `(.L_x_32303) ;  /* 0x000000000018d947 */ /* 0x000fea0003800000 */
[----:B------:R-:W-:Y:S02]  /*2ef0*/  ISETP.NE.AND P5, PT, R137, 0x3, PT ;  /* 0x000000038900780c */ /* 0x000fe40003fa5270 */
[----:B------:R-:W-:-:S11]  /*2f00*/  MOV R6, R2 ;  /* 0x0000000200067202 */ /* 0x000fd60000000f00 */
[----:B------:R-:W-:Y:S05]  /*2f10*/  @P5 BRA `(.L_x_32303) ;  /* 0x00000000000c5947 */ /* 0x000fea0003800000 */
[----:B------:R-:W-:Y:S01]  /*2f20*/  IMAD.MOV.U32 R6, RZ, RZ, R142 ;  /* 0x000000ffff067224 */ /* 0x000fe200078e008e */
[----:B------:R-:W-:Y:S06]  /*2f30*/  BRA `(.L_x_32303) ;  /* 0x0000000000047947 */ /* 0x000fec0003800000 */
.L_x_32302:
[----:B-123--:R-:W-:-:S07]  /*2f40*/  IMAD.MOV.U32 R6, RZ, RZ, R144 ;  /* 0x000000ffff067224 */ /* 0x00efce00078e0090 */
.L_x_32303:
[----:B------:R-:W-:Y:S05]  /*2f50*/  BSYNC B2 ;  /* 0x0000000000027941 */ /* 0x000fea0003800000 */
.L_x_32301:
        /* <DEDUP_REMOVED lines=16> */
.L_x_32307:
[----:B------:R-:W-:Y:S05]  /*3060*/  BSYNC B3 ;  /* 0x0000000000037941 */ /* 0x000fea0003800000 */
.L_x_32306:
        /* <DEDUP_REMOVED lines=44> */
.L_x_32305:
[----:B------:R-:W-:Y:S05]  /*3330*/  BSYNC B2 ;  /* 0x0000000000027941 */ /* 0x000fea0003800000 */
.L_x_32304:
        /* <DEDUP_REMOVED lines=8> */
.L_x_32300:
        /* <DEDUP_REMOVED lines=12> */
.L_x_32309:
[----:B------:R-:W-:-:S07]  /*3480*/  IMAD.MOV.U32 R154, RZ, RZ, R144 ;  /* 0x000000ffff9a7224 */ /* 0x000fce00078e0090 */
.L_x_32310:
[----:B------:R-:W-:Y:S05]  /*3490*/  BSYNC B2 ;  /* 0x0000000000027941 */ /* 0x000fea0003800000 */
.L_x_32308:
        /* <DEDUP_REMOVED lines=16> */
.L_x_32314:
[----:B------:R-:W-:Y:S05]  /*35a0*/  BSYNC B3 ;  /* 0x0000000000037941 */ /* 0x000fea0003800000 */
.L_x_32313:
        /* <DEDUP_REMOVED lines=44> */
.L_x_32312:
[----:B------:R-:W-:Y:S05]  /*3870*/  BSYNC B2 ;  /* 0x0000000000027941 */ /* 0x000fea0003800000 */
.L_x_32311:
        /* <DEDUP_REMOVED lines=11> */
.L_x_32315:
[C---:B------:R-:W-:Y:S01]  /*3930*/  ISETP.NE.AND P2, PT, R137.reuse, 0x1, PT ;  /* 0x000000018900780c */ /* 0x040fe20003f45270 */
[----:B------:R-:W-:Y:S01]  /*3940*/  BSSY B2, `(.L_x_32317) ;  /* 0x000000c000027945 */ /* 0x000fe20003800000 */
[----:B------:R-:W-:-:S11]  /*3950*/  IADD3 R141, R137, 0x1, RZ ;  /* 0x00000001898d7810 */ /* 0x000fd60007ffe0ff */
[----:B------:R-:W-:Y:S05]  /*3960*/  @!P2 BRA `(.L_x_32318) ;  /* 0x000000000020a947 */ /* 0x000fea0003800000 */
[----:B------:R-:W-:Y:S01]  /*3970*/  ISETP.NE.AND P2, PT, R137, 0x2, PT ;  /* 0x000000028900780c */ /* 0x000fe20003f45270 */
[----:B-123--:R-:W-:-:S12]  /*3980*/  IMAD.MOV.U32 R7, RZ, RZ, R140 ;  /* 0x000000ffff077224 */ /* 0x00efd800078e008c */
[----:B------:R-:W-:Y:S05]  /*3990*/  @!P2 BRA `(.L_x_32319) ;  /* 0x000000000018a947 */ /* 0x000fea0003800000 */
[----:B------:R-:W-:Y:S01]  /*39a0*/  ISETP.NE.AND P2, PT, R137, 0x3, PT ;  /* 0x000000038900780c */ /* 0x000fe20003f45270 */
[----:B------:R-:W-:-:S12]  /*39b0*/  IMAD.MOV.U32 R7, RZ, RZ, R2 ;  /* 0x000000ffff077224 */ /* 0x000fd800078e0002 */
[----:B------:R-:W-:Y:S05]  /*39c0*/  @P2 BRA `(.L_x_32319) ;  /* 0x00000000000c2947 */ /* 0x000fea0003800000 */
[----:B------:R-:W-:Y:S01]  /*39d0*/  MOV R7, R142 ;  /* 0x0000008e00077202 */ /* 0x000fe20000000f00 */
[----:B------:R-:W-:Y:S06]  /*39e0*/  BRA `(.L_x_32319) ;  /* 0x0000000000047947 */ /* 0x000fec0003800000 */
.L_x_32318:
[----:B-123--:R-:W-:-:S07]  /*39f0*/  IMAD.MOV.U32 R7, RZ, RZ, R144 ;  /* 0x000000ffff077224 */ /* 0x00efce00078e0090 */
.L_x_32319:
[----:B------:R-:W-:Y:S05]  /*3a00*/  BSYNC B2 ;  /* 0x0000000000027941 */ /* 0x000fea0003800000 */
.L_x_32317:
        /* <DEDUP_REMOVED lines=16> */
.L_x_32323:
[----:B------:R-:W-:Y:S05]  /*3b10*/  BSYNC B3 ;  /* 0x0000000000037941 */ /* 0x000fea0003800000 */
.L_x_32322:
        /* <DEDUP_REMOVED lines=44> */
.L_x_32321:
[----:B------:R-:W-:Y:S05]  /*3de0*/  BSYNC B2 ;  /* 0x0000000000027941 */ /* 0x000fea0003800000 */
.L_x_32320:
        /* <DEDUP_REMOVED lines=8> */
.L_x_32316:
        /* <DEDUP_REMOVED lines=18> */
[----:B------:R-:W-:Y:S02]  /*3f90*/  IADD3 R136, P0, R155, UR16, RZ ;  /* 0x000000109b887c10 */ /* 0x000fe4000ff1e0ff */
        /* <DEDUP_REMOVED lines=8> */
.L_x_32324:
[----:B0-----:R-:W-:-:S07]  /*4020*/  IADD3 R138, R150, 0x20, RZ ;  /* 0x00000020968a7810 */ /* 0x001fce0007ffe0ff */
.L_x_32259:
[----:B------:R-:W-:Y:S05]  /*4030*/  BSYNC B1 ;  /* 0x0000000000017941 */ /* 0x000fea0003800000 */
.L_x_32258:
[----:B------:R-:W-:Y:S01]  /*4040*/  LOP3.LUT P0, RZ, R149, 0x2000, RZ, 0xc0, !PT ;  /* 0x0000200095ff7812 */ /* 0x000fe2000780c0ff */
[----:B------:R-:W-:-:S12]  /*4050*/  BSSY B1, `(.L_x_32325) ;  /* 0x00002df000017945 */ /* 0x000fd80003800000 */
[----:B------:R-:W-:Y:S05]  /*4060*/  @!P0 BRA `(.L_x_32326) ;  /* 0x0000002c00748947 */ /* 0x000fea0003800000 */
[----:B----4-:R-:W4:Y:S01]  /*4070*/  LDC.64 R136, c[0x0][0x228] ;  /* 0x00008a00ff887b82 */ /* 0x010f220000000a00 */
        /* <DEDUP_REMOVED lines=16> */
[----:B----4-:R-:W-:Y:S05]  /*4180*/  @!P2 BRA `(.L_x_32328) ;  /* 0x000000000020a947 */ /* 0x010fea0003800000 */
        /* <DEDUP_REMOVED lines=8> */
.L_x_32328:
[----:B------:R-:W-:-:S07]  /*4210*/  IMAD.MOV.U32 R156, RZ, RZ, R144 ;  /* 0x000000ffff9c7224 */ /* 0x000fce00078e0090 */
.L_x_32329:
[----:B------:R-:W-:Y:S05]  /*4220*/  BSYNC B2 ;  /* 0x0000000000027941 */ /* 0x000fea0003800000 */
.L_x_32327:
        /* <DEDUP_REMOVED lines=16> */
.L_x_32333:
[----:B------:R-:W-:Y:S05]  /*4330*/  BSYNC B3 ;  /* 0x0000000000037941 */ /* 0x000fea0003800000 */
.L_x_32332:
        /* <DEDUP_REMOVED lines=44> */
.L_x_32331:
[----:B------:R-:W-:Y:S05]  /*4600*/  BSYNC B2 ;  /* 0x0000000000027941 */ /* 0x000fea0003800000 */
.L_x_32330:
        /* <DEDUP_REMOVED lines=18> */
.L_x_32334:
        /* <DEDUP_REMOVED lines=12> */
.L_x_32337:
[----:B------:R-:W-:-:S07]  /*47f0*/  IMAD.MOV.U32 R4, RZ, RZ, R144 ;  /* 0x000000ffff047224 */ /* 0x000fce00078e0090 */
.L_x_32338:
[----:B------:R-:W-:Y:S05]  /*4800*/  BSYNC B2 ;  /* 0x0000000000027941 */ /* 0x000fea0003800000 */
.L_x_32336:
        /* <DEDUP_REMOVED lines=16> */
.L_x_32342:
[----:B------:R-:W-:Y:S05]  /*4910*/  BSYNC B3 ;  /* 0x0000000000037941 */ /* 0x000fea0003800000 */
.L_x_32341:
        /* <DEDUP_REMOVED lines=44> */
.L_x_32340:
[----:B------:R-:W-:Y:S05]  /*4be0*/  BSYNC B2 ;  /* 0x0000000000027941 */ /* 0x000fea0003800000 */
.L_x_32339:
        /* <DEDUP_REMOVED lines=8> */
.L_x_32335:
        /* <DEDUP_REMOVED lines=12> */
.L_x_32344:
[----:B------:R-:W-:-:S07]  /*4d30*/  IMAD.MOV.U32 R155, RZ, RZ, R144 ;  /* 0x000000ffff9b7224 */ /* 0x000fce00078e0090 */
.L_x_32345:
[----:B------:R-:W-:Y:S05]  /*4d40*/  BSYNC B2 ;  /* 0x0000000000027941 */ /* 0x000fea0003800000 */
.L_x_32343:
        /* <DEDUP_REMOVED lines=16> */
.L_x_32349:
[----:B------:R-:W-:Y:S05]  /*4e50*/  BSYNC B3 ;  /* 0x0000000000037941 */ /* 0x000fea0003800000 */
.L_x_32348:
        /* <DEDUP_REMOVED lines=44> */
.L_x_32347:
[----:B------:R-:W-:Y:S05]  /*5120*/  BSYNC B2 ;  /* 0x0000000000027941 */ /* 0x000fea0003800000 */
.L_x_32346:
        /* <DEDUP_REMOVED lines=11> */
.L_x_32350:
        /* <DEDUP_REMOVED lines=12> */
.L_x_32353:
[----:B------:R-:W-:-:S07]  /*52a0*/  IMAD.MOV.U32 R5, RZ, RZ, R144 ;  /* 0x000000ffff057224 */ /* 0x000fce00078e0090 */
.L_x_32354:
[----:B------:R-:W-:Y:S05]  /*52b0*/  BSYNC B2 ;  /* 0x0000000000027941 */ /* 0x000fea0003800000 */
.L_x_32352:
        /* <DEDUP_REMOVED lines=16> */
.L_x_32358:
[----:B------:R-:W-:Y:S05]  /*53c0*/  BSYNC B3 ;  /* 0x0000000000037941 */ /* 0x000fea0003800000 */
.L_x_32357:
        /* <DEDUP_REMOVED lines=44> */
.L_x_32356:
[----:B------:R-:W-:Y:S05]  /*5690*/  BSYNC B2 ;  /* 0x0000000000027941 */ /* 0x000fea0003800000 */
.L_x_32355:
        /* <DEDUP_REMOVED lines=8> */
.L_x_32351:
        /* <DEDUP_REMOVED lines=12> */
.L_x_32360:
[----:B------:R-:W-:-:S07]  /*57e0*/  IMAD.MOV.U32 R155, RZ, RZ, R144 ;  /* 0x000000ffff9b7224 */ /* 0x000fce00078e0090 */
.L_x_32361:
[----:B------:R-:W-:Y:S05]  /*57f0*/  BSYNC B2 ;  /* 0x0000000000027941 */ /* 0x000fea0003800000 */
.L_x_32359:
        /* <DEDUP_REMOVED lines=16> */
.L_x_32365:
[----:B------:R-:W-:Y:S05]  /*5900*/  BSYNC B3 ;  /* 0x0000000000037941 */ /* 0x000fea0003800000 */
.L_x_32364:
        /* <DEDUP_REMOVED lines=44> */
.L_x_32363:
[----:B------:R-:W-:Y:S05]  /*5bd0*/  BSYNC B2 ;  /* 0x0000000000027941 */ /* 0x000fea0003800000 */
.L_x_32362:
        /* <DEDUP_REMOVED lines=11> */
.L_x_32366:
[C---:B------:R-:W-:Y:S01]  /*5c90*/  ISETP.NE.AND P5, PT, R137.reuse, 0x1, PT ;  /* 0x000000018900780c */ /* 0x040fe20003fa5270 */
[----:B------:R-:W-:Y:S01]  /*5ca0*/  BSSY B2, `(.L_x_32368) ;  /* 0x000000c000027945 */ /* 0x000fe20003800000 */
[----:B------:R-:W-:-:S11]  /*5cb0*/  VIADD R136, R137, 0x1 ;  /* 0x0000000189887836 */ /* 0x000fd60000000000 */
[----:B------:R-:W-:Y:S05]  /*5cc0*/  @!P5 BRA `(.L_x_32369) ;  /* 0x000000000020d947 */ /* 0x000fea0003800000 */
[----:B------:R-:W-:Y:S02]  /*5cd0*/  ISETP.NE.AND P5, PT, R137, 0x2, PT ;  /* 0x000000028900780c */ /* 0x000fe40003fa5270 */
[----:B-123--:R-:W-:-:S11]  /*5ce0*/  MOV R6, R140 ;  /* 0x0000008c00067202 */ /* 0x00efd60000000f00 */
[----:B------:R-:W-:Y:S05]  /*5cf0*/  @!P5 BRA `(.L_x_32370) ;  /* 0x000000000018d947 */ /* 0x000fea0003800000 */
[----:B------:R-:W-:Y:S01]  /*5d00*/  ISETP.NE.AND P5, PT, R137, 0x3, PT ;  /* 0x000000038900780c */ /* 0x000fe20003fa5270 */
[----:B------:R-:W-:-:S12]  /*5d10*/  IMAD.MOV.U32 R6, RZ, RZ, R2 ;  /* 0x000000ffff067224 */ /* 0x000fd800078e0002 */
[----:B------:R-:W-:Y:S05]  /*5d20*/  @P5 BRA `(.L_x_32370) ;  /* 0x00000000000c5947 */ /* 0x000fea0003800000 */
[----:B------:R-:W-:Y:S01]  /*5d30*/  IMAD.MOV.U32 R6, RZ, RZ, R142 ;  /* 0x000000ffff067224 */ /* 0x000fe200078e008e */
[----:B------:R-:W-:Y:S06]  /*5d40*/  BRA `(.L_x_32370) ;  /* 0x0000000000047947 */ /* 0x000fec0003800000 */
.L_x_32369:
[----:B-123--:R-:W-:-:S07]  /*5d50*/  MOV R6, R144 ;  /* 0x0000009000067202 */ /* 0x00efce0000000f00 */
.L_x_32370:
[----:B------:R-:W-:Y:S05]  /*5d60*/  BSYNC B2 ;  /* 0x0000000000027941 */ /* 0x000fea0003800000 */
.L_x_32368:
        /* <DEDUP_REMOVED lines=16> */
.L_x_32374:
[----:B------:R-:W-:Y:S05]  /*5e70*/  BSYNC B3 ;  /* 0x0000000000037941 */ /* 0x000fea0003800000 */
.L_x_32373:
        /* <DEDUP_REMOVED lines=44> */
.L_x_32372:
[----:B------:R-:W-:Y:S05]  /*6140*/  BSYNC B2 ;  /* 0x0000000000027941 */ /* 0x000fea0003800000 */
.L_x_32371:
        /* <DEDUP_REMOVED lines=8> */
.L_x_32367:
        /* <DEDUP_REMOVED lines=12> */
.L_x_32376:
[----:B------:R-:W-:-:S07]  /*6290*/  MOV R155, R144 ;  /* 0x00000090009b7202 */ /* 0x000fce0000000f00 */
.L_x_32377:
[----:B------:R-:W-:Y:S05]  /*62a0*/  BSYNC B2 ;  /* 0x0000000000027941 */ /* 0x000fea0003800000 */
.L_x_32375:
        /* <DEDUP_REMOVED lines=16> */
.L_x_32381:
[----:B------:R-:W-:Y:S05]  /*63b0*/  BSYNC B3 ;  /* 0x0000000000037941 */ /* 0x000fea0003800000 */
.L_x_32380:
        /* <DEDUP_REMOVED lines=44> */
.L_x_32379:
[----:B------:R-:W-:Y:S05]  /*6680*/  BSYNC B2 ;  /* 0x0000000000027941 */ /* 0x000fea0003800000 */
.L_x_32378:
        /* <DEDUP_REMOVED lines=11> */
.L_x_32382:
        /* <DEDUP_REMOVED lines=12> */
.L_x_32385:
[----:B-123--:R-:W-:-:S07]  /*6800*/  IMAD.MOV.U32 R7, RZ, RZ, R144 ;  /* 0x000000ffff077224 */ /* 0x00efce00078e0090 */
.L_x_32386:
[----:B------:R-:W-:Y:S05]  /*6810*/  BSYNC B2 ;  /* 0x0000000000027941 */ /* 0x000fea0003800000 */
.L_x_32384:
        /* <DEDUP_REMOVED lines=16> */
.L_x_32390:
[----:B------:R-:W-:Y:S05]  /*6920*/  BSYNC B3 ;  /* 0x0000000000037941 */ /* 0x000fea0003800000 */
.L_x_32389:
        /* <DEDUP_REMOVED lines=44> */
.L_x_32388:
[----:B------:R-:W-:Y:S05]  /*6bf0*/  BSYNC B2 ;  /* 0x0000000000027941 */ /* 0x000fea0003800000 */
.L_x_32387:
        /* <DEDUP_REMOVED lines=8> */
.L_x_32383:
        /* <DEDUP_REMOVED lines=27> */
.L_x_32391:
[----:B------:R-:W-:-:S07]  /*6e30*/  VIADD R138, R138, 0x20 ;  /* 0x000000208a8a7836 */ /* 0x000fce0000000000 */
.L_x_32326:
[----:B------:R-:W-:Y:S05]  /*6e40*/  BSYNC B1 ;  /* 0x0000000000017941 */ /* 0x000fea0003800000 */
.L_x_32325:
[----:B------:R-:W-:Y:S01]  /*6e50*/  LOP3.LUT P0, RZ, R149, 0x1000, RZ, 0xc0, !PT ;  /* 0x0000100095ff7812 */ /* 0x000fe2000780c0ff */
[----:B------:R-:W-:-:S12]  /*6e60*/  BSSY B1, `(.L_x_32392) ;  /* 0x00002df000017945 */ /* 0x000fd80003800000 */
[----:B------:R-:W-:Y:S05]  /*6e70*/  @!P0 BRA `(.L_x_32393) ;  /* 0x0000002c00748947 */ /* 0x000fea0003800000 */
[----:B0---4-:R-:W0:Y:S01]  /*6e80*/  LDC.64 R136, c[0x0][0x228] ;  /* 0x00008a00ff887b82 */ /* 0x011e220000000a00 */
[----:B------:R-:W-:-:S04]  /*6e90*/  ISETP.NE.U32.AND P0, PT, RZ, UR10, PT ;  /* 0x0000000aff007c0c */ /* 0x000fc8000bf05070 */
[----:B------:R-:W-:-:S03]  /*6ea0*/  ISETP.NE.AND.EX P0, PT, RZ, UR11, PT, P0 ;  /* 0x0000000bff007c0c */ /* 0x000fc6000bf05300 */
[----:B------:R-:W4:Y:S10]  /*6eb0*/  LDC.64 R104, c[0x0][0x220] ;  /* 0x00008800ff687b82 */ /* 0x000f340000000a00 */
[----:B------:R-:W-:-:S04]  /*6ec0*/  @P0 LEA R152, P1, R138, UR10, 0x4 ;  /* 0x0000000a8a980c11 */ /* 0x000fc8000f8220ff */
[----:B------:R-:W-:Y:S02]  /*6ed0*/  @P0 LEA.HI.X R153, R138, UR11, RZ, 0x4, P1 ;  /* 0x0000000b8a990c11 */ /* 0x000fe400088f24ff */
[----:B0-----:R-:W-:-:S03]  /*6ee0*/  ISETP.NE.U32.AND P1, PT, R136, RZ, PT ;  /* 0x000000ff8800720c */ /* 0x001fc60003f25070 */
[----:B------:R0:W5:Y:S01]  /*6ef0*/  @P0 LDG.E.128 R88, desc[UR4][R152.64] ;  /* 0x0000000498580981 */ /* 0x000162000c1e1d00 */
[----:B------:R-:W-:Y:S01]  /*6f00*/  ISETP.NE.AND.EX P1, PT, R137, RZ, PT, P1 ;  /* 0x000000ff8900720c */ /* 0x000fe20003f25310 */
[----:B----4-:R-:W-:-:S06]  /*6f10*/  IMAD.WIDE.U32 R104, R138, 0x10, R104 ;  /* 0x000000108a687825 */ /* 0x010fcc00078e0068 */
        /* <DEDUP_REMOVED lines=16> */
.L_x_32395:
[----:B------:R-:W-:-:S07]  /*7020*/  MOV R156, R144 ;  /* 0x00000090009c7202 */ /* 0x000fce0000000f00 */
.L_x_32396:
[----:B------:R-:W-:Y:S05]  /*7030*/  BSYNC B2 ;  /* 0x0000000000027941 */ /* 0x000fea0003800000 */
.L_x_32394:
        /* <DEDUP_REMOVED lines=16> */
.L_x_32400:
[----:B------:R-:W-:Y:S05]  /*7140*/  BSYNC B3 ;  /* 0x0000000000037941 */ /* 0x000fea0003800000 */
.L_x_32399:
        /* <DEDUP_REMOVED lines=44> */
.L_x_32398:
[----:B------:R-:W-:Y:S05]  /*7410*/  BSYNC B2 ;  /* 0x0000000000027941 */ /* 0x000fea0003800000 */
.L_x_32397:
        /* <DEDUP_REMOVED lines=18> */
.L_x_32401:
        /* <DEDUP_REMOVED lines=12> */
.L_x_32404:
[----:B------:R-:W-:-:S07]  /*7600*/  MOV R4, R144 ;  /* 0x0000009000047202 */ /* 0x000fce0000000f00 */
.L_x_32405:
[----:B------:R-:W-:Y:S05]  /*7610*/  BSYNC B2 ;  /* 0x0000000000027941 */ /* 0x000fea0003800000 */
.L_x_32403:
        /* <DEDUP_REMOVED lines=16> */
.L_x_32409:
[----:B------:R-:W-:Y:S05]  /*7720*/  BSYNC B3 ;  /* 0x0000000000037941 */ /* 0x000fea0003800000 */
.L_x_32408:
        /* <DEDUP_REMOVED lines=44> */
.L_x_32407:
[----:B------:R-:W-:Y:S05]  /*79f0*/  BSYNC B2 ;  /* 0x0000000000027941 */ /* 0x000fea0003800000 */
.L_x_32406:
        /* <DEDUP_REMOVED lines=8> */
.L_x_32402:
        /* <DEDUP_REMOVED lines=12> */
.L_x_32411:
[----:B------:R-:W-:-:S07]  /*7b40*/  MOV R155, R144 ;  /* 0x00000090009b7202 */ /* 0x000fce0000000f00 */
.L_x_32412:
[----:B------:R-:W-:Y:S05]  /*7b50*/  BSYNC B2 ;  /* 0x0000000000027941 */ /* 0x000fea0003800000 */
.L_x_32410:
        /* <DEDUP_REMOVED lines=16> */
.L_x_32416:
[----:B------:R-:W-:Y:S05]  /*7c60*/  BSYNC B3 ;  /* 0x0000000000037941 */ /* 0x000fea0003800000 */
.L_x_32415:
        /* <DEDUP_REMOVED lines=44> */
.L_x_32414:
[----:B------:R-:W-:Y:S05]  /*7f30*/  BSYNC B2 ;  /* 0x0000000000027941 */ /* 0x000fea0003800000 */
.L_x_32413:
        /* <DEDUP_REMOVED lines=11> */
.L_x_32417:
        /* <DEDUP_REMOVED lines=12> */
.L_x_32420:
[----:B------:R-:W-:-:S07]  /*80b0*/  IMAD.MOV.U32 R5, RZ, RZ, R144 ;  /* 0x000000ffff057224 */ /* 0x000fce00078e0090 */
.L_x_32421:
[----:B------:R-:W-:Y:S05]  /*80c0*/  BSYNC B2 ;  /* 0x0000000000027941 */ /* 0x000fea0003800000 */
.L_x_32419:
        /* <DEDUP_REMOVED lines=16> */
.L_x_32425:
[----:B------:R-:W-:Y:S05]  /*81d0*/  BSYNC B3 ;  /* 0x0000000000037941 */ /* 0x000fea0003800000 */
.L_x_32424:
        /* <DEDUP_REMOVED lines=44> */
.L_x_32423:
[----:B------:R-:W-:Y:S05]  /*84a0*/  BSYNC B2 ;  /* 0x0000000000027941 */ /* 0x000fea0003800000 */
.L_x_32422:
        /* <DEDUP_REMOVED lines=8> */
.L_x_32418:
        /* <DEDUP_REMOVED lines=12> */
.L_x_32427:
[----:B------:R-:W-:-:S07]  /*85f0*/  IMAD.MOV.U32 R155, RZ, RZ, R144 ;  /* 0x000000ffff9b7224 */ /* 0x000fce00078e0090 */
.L_x_32428:
[----:B------:R-:W-:Y:S05]  /*8600*/  BSYNC B2 ;  /* 0x0000000000027941 */ /* 0x000fea0003800000 */
.L_x_32426:
        /* <DEDUP_REMOVED lines=16> */
.L_x_32432:
[----:B------:R-:W-:Y:S05]  /*8710*/  BSYNC B3 ;  /* 0x0000000000037941 */ /* 0x000fea0003800000 */
.L_x_32431:
        /* <DEDUP_REMOVED lines=44> */
.L_x_32430:
[----:B------:R-:W-:Y:S05]  /*89e0*/  BSYNC B2 ;  /* 0x0000000000027941 */ /* 0x000fea0003800000 */
.L_x_32429:
        /* <DEDUP_REMOVED lines=11> */
.L_x_32433:
        /* <DEDUP_REMOVED lines=12> */
.L_x_32436:
[----:B-123--:R-:W-:-:S07]  /*8b60*/  IMAD.MOV.U32 R6, RZ, RZ, R144 ;  /* 0x000000ffff067224 */ /* 0x00efce00078e0090 */
.L_x_32437:
[----:B------:R-:W-:Y:S05]  /*8b70*/  BSYNC B2 ;  /* 0x0000000000027941 */ /* 0x000fea0003800000 */
.L_x_32435:
        /* <DEDUP_REMOVED lines=16> */
.L_x_32441:
[----:B------:R-:W-:Y:S05]  /*8c80*/  BSYNC B3 ;  /* 0x0000000000037941 */ /* 0x000fea0003800000 */
.L_x_32440:
        /* <DEDUP_REMOVED lines=44> */
.L_x_32439:
[----:B------:R-:W-:Y:S05]  /*8f50*/  BSYNC B2 ;  /* 0x0000000000027941 */ /* 0x000fea0003800000 */
.L_x_32438:
        /* <DEDUP_REMOVED lines=8> */
.L_x_32434:
        /* <DEDUP_REMOVED lines=12> */
.L_x_32443:
[----:B------:R-:W-:-:S07]  /*90a0*/  IMAD.MOV.U32 R155, RZ, RZ, R144 ;  /* 0x000000ffff9b7224 */ /* 0x000fce00078e0090 */
.L_x_32444:
[----:B------:R-:W-:Y:S05]  /*90b0*/  BSYNC B2 ;  /* 0x0000000000027941 */ /* 0x000fea0003800000 */
.L_x_32442:
        /* <DEDUP_REMOVED lines=16> */
.L_x_32448:
[----:B------:R-:W-:Y:S05]  /*91c0*/  BSYNC B3 ;  /* 0x0000000000037941 */ /* 0x000fea0003800000 */
.L_x_32447:
        /* <DEDUP_REMOVED lines=44> */
.L_x_32446:
[----:B------:R-:W-:Y:S05]  /*9490*/  BSYNC B2 ;  /* 0x0000000000027941 */ /* 0x000fea0003800000 */
.L_x_32445:
        /* <DEDUP_REMOVED lines=11> */
.L_x_32449:
        /* <DEDUP_REMOVED lines=12> */
.L_x_32452:
[----:B-123--:R-:W-:-:S07]  /*9610*/  MOV R7, R144 ;  /* 0x0000009000077202 */ /* 0x00efce0000000f00 */
.L_x_32453:
[----:B------:R-:W-:Y:S05]  /*9620*/  BSYNC B2 ;  /* 0x0000000000027941 */ /* 0x000fea0003800000 */
.L_x_32451:
        /* <DEDUP_REMOVED lines=16> */
.L_x_32457:
[----:B------:R-:W-:Y:S05]  /*9730*/  BSYNC B3 ;  /* 0x0000000000037941 */ /* 0x000fea0003800000 */
.L_x_32456:
        /* <DEDUP_REMOVED lines=44> */
.L_x_32455:
[----:B------:R-:W-:Y:S05]  /*9a00*/  BSYNC B2 ;  /* 0x0000000000027941 */ /* 0x000fea0003800000 */
.L_x_32454:
        /* <DEDUP_REMOVED lines=8> */
.L_x_32450:
        /* <DEDUP_REMOVED lines=27> */
.L_x_32458:
[----:B------:R-:W-:-:S07]  /*9c40*/  VIADD R138, R138, 0x20 ;  /* 0x000000208a8a7836 */ /* 0x000fce0000000000 */
.L_x_32393:
[----:B------:R-:W-:Y:S05]  /*9c50*/  BSYNC B1 ;  /* 0x0000000000017941 */ /* 0x000fea0003800000 */
.L_x_32392:
        /* <DEDUP_REMOVED lines=29> */
.L_x_32462:
[----:B------:R-:W-:-:S07]  /*9e30*/  IMAD.MOV.U32 R156, RZ, RZ, R144 ;  /* 0x000000ffff9c7224 */ /* 0x000fce00078e0090 */
.L_x_32463:
[----:B------:R-:W-:Y:S05]  /*9e40*/  BSYNC B2 ;  /* 0x0000000000027941 */ /* 0x000fea0003800000 */
.L_x_32461:
        /* <DEDUP_REMOVED lines=16> */
.L_x_32467:
[----:B------:R-:W-:Y:S05]  /*9f50*/  BSYNC B3 ;  /* 0x0000000000037941 */ /* 0x000fea0003800000 */
.L_x_32466:
        /* <DEDUP_REMOVED lines=44> */
.L_x_32465:
[----:B------:R-:W-:Y:S05]  /*a220*/  BSYNC B2 ;  /* 0x0000000000027941 */ /* 0x000fea0003800000 */
.L_x_32464:
[----:B------:R-:W0:Y:S01]  /*a230*/  LDC R151, c[0x0][0x294] ;  /* 0x0000a500ff977b82 */ /* 0x000e220000000800 */
[----:B------:R-:W-:Y:S01]  /*a240*/  HFMA2.MMA R154, -RZ, RZ, 0.1171875, 0 ;  /* 0x2f800000ff9a7435 */ /* 0x000fe200000001ff */
[----:B------:R-:W-:Y:S02]  /*a250*/  I2FP.F32.U32 R141, R156 ;  /* 0x0000009c008d7245 */ /* 0x000fe40000201000 */
[----:B------:R-:W-:Y:S02]  /*a260*/  ISETP.NE.U32.AND P2, PT, R136, RZ, PT ;  /* 0x000000ff8800720c */ /* 0x000fe40003f45070 */
[----:B------:R-:W-:Y:S02]  /*a270*/  LOP3.LUT R149, R149, 0xfffffffe, RZ, 0xc0, !PT ;  /* 0xfffffffe95957812 */ /* 0x000fe400078ec0ff */
[----:B------:R-:W4:Y:S01]  /*a280*/  LDC R139, c[0x0][0x298] ;  /* 0x0000a600ff8b7b82 */ /* 0x000f220000000800 */
[----:B------:R-:W-:Y:S02]  /*a290*/  ISETP.NE.AND.EX P2, PT, R137, RZ, PT, P2 ;  /* 0x000000ff8900720c */ /* 0x000fe40003f45320 */
[----:B------:R-:W-:-:S05]  /*a2a0*/  FFMA.FTZ R152, R141, R154, 1.1641532182693481445e-10 ;  /* 0x2f0000008d987423 */ /* 0x000fca000001009a */
[----:B0-----:R-:W-:Y:S01]  /*a2b0*/  FSETP.GTU.FTZ.AND P3, PT, R152, R151, PT ;  /* 0x000000979800720b */ /* 0x001fe20003f7c000 */
[----:B----45:R-:W-:-:S12]  /*a2c0*/  FMUL.FTZ R108, R108, R139 ;  /* 0x0000008b6c6c7220 */ /* 0x030fd80000410000 */
        /* <DEDUP_REMOVED lines=8> */
.L_x_32468:
        /* <DEDUP_REMOVED lines=12> */
.L_x_32471:
[----:B------:R-:W-:-:S07]  /*a410*/  IMAD.MOV.U32 R4, RZ, RZ, R144 ;  /* 0x000000ffff047224 */ /* 0x000fce00078e0090 */
.L_x_32472:
[----:B------:R-:W-:Y:S05]  /*a420*/  BSYNC B2 ;  /* 0x0000000000027941 */ /* 0x000fea0003800000 */
.L_x_32470:
        /* <DEDUP_REMOVED lines=16> */
.L_x_32476:
[----:B------:R-:W-:Y:S05]  /*a530*/  BSYNC B3 ;  /* 0x0000000000037941 */ /* 0x000fea0003800000 */
.L_x_32475:
        /* <DEDUP_REMOVED lines=44> */
.L_x_32474:
[----:B------:R-:W-:Y:S05]  /*a800*/  BSYNC B2 ;  /* 0x0000000000027941 */ /* 0x000fea0003800000 */
.L_x_32473:
        /* <DEDUP_REMOVED lines=8> */
.L_x_32469:
        /* <DEDUP_REMOVED lines=12> */
.L_x_32478:
[----:B------:R-:W-:-:S07]  /*a950*/  IMAD.MOV.U32 R155, RZ, RZ, R144 ;  /* 0x000000ffff9b7224 */ /* 0x000fce00078e0090 */
.L_x_32479:
[----:B------:R-:W-:Y:S05]  /*a960*/  BSYNC B2 ;  /* 0x0000000000027941 */ /* 0x000fea0003800000 */
.L_x_32477:
        /* <DEDUP_REMOVED lines=16> */
.L_x_32483:
[----:B------:R-:W-:Y:S05]  /*aa70*/  BSYNC B3 ;  /* 0x0000000000037941 */ /* 0x000fea0003800000 */
.L_x_32482:
        /* <DEDUP_REMOVED lines=44> */
.L_x_32481:
[----:B------:R-:W-:Y:S05]  /*ad40*/  BSYNC B2 ;  /* 0x0000000000027941 */ /* 0x000fea0003800000 */
.L_x_32480:
        /* <DEDUP_REMOVED lines=11> */
.L_x_32484:
        /* <DEDUP_REMOVED lines=12> */
.L_x_32487:
[----:B------:R-:W-:-:S07]  /*aec0*/  MOV R5, R144 ;  /* 0x0000009000057202 */ /* 0x000fce0000000f00 */
.L_x_32488:
[----:B------:R-:W-:Y:S05]  /*aed0*/  BSYNC B2 ;  /* 0x0000000000027941 */ /* 0x000fea0003800000 */
.L_x_32486:
        /* <DEDUP_REMOVED lines=16> */
.L_x_32492:
[----:B------:R-:W-:Y:S05]  /*afe0*/  BSYNC B3 ;  /* 0x0000000000037941 */ /* 0x000fea0003800000 */
.L_x_32491:
        /* <DEDUP_REMOVED lines=44> */
.L_x_32490:
[----:B------:R-:W-:Y:S05]  /*b2b0*/  BSYNC B2 ;  /* 0x0000000000027941 */ /* 0x000fea0003800000 */
.L_x_32489:
        /* <DEDUP_REMOVED lines=8> */
.L_x_32485:
        /* <DEDUP_REMOVED lines=12> */
.L_x_32494:
[----:B------:R-:W-:-:S07]  /*b400*/  MOV R155, R144 ;  /* 0x00000090009b7202 */ /* 0x000fce0000000f00 */
.L_x_32495:
[----:B------:R-:W-:Y:S05]  /*b410*/  BSYNC B2 ;  /* 0x0000000000027941 */ /* 0x000fea0003800000 */
.L_x_32493:
        /* <DEDUP_REMOVED lines=16> */
.L_x_32499:
[----:B------:R-:W-:Y:S05]  /*b520*/  BSYNC B3 ;  /* 0x0000000000037941 */ /* 0x000fea0003800000 */
.L_x_32498:
        /* <DEDUP_REMOVED lines=44> */
.L_x_32497:
[----:B------:R-:W-:Y:S05]  /*b7f0*/  BSYNC B2 ;  /* 0x0000000000027941 */ /* 0x000fea0003800000 */
.L_x_32496:
        /* <DEDUP_REMOVED lines=11> */
.L_x_32500:
        /* <DEDUP_REMOVED lines=12> */
.L_x_32503:
[----:B-123--:R-:W-:-:S07]  /*b970*/  IMAD.MOV.U32 R6, RZ, RZ, R144 ;  /* 0x000000ffff067224 */ /* 0x00efce00078e0090 */
.L_x_32504:
[----:B------:R-:W-:Y:S05]  /*b980*/  BSYNC B2 ;  /* 0x0000000000027941 */ /* 0x000fea0003800000 */
.L_x_32502:
        /* <DEDUP_REMOVED lines=16> */
.L_x_32508:
[----:B------:R-:W-:Y:S05]  /*ba90*/  BSYNC B3 ;  /* 0x0000000000037941 */ /* 0x000fea0003800000 */
.L_x_32507:
        /* <DEDUP_REMOVED lines=44> */
.L_x_32506:
[----:B------:R-:W-:Y:S05]  /*bd60*/  BSYNC B2 ;  /* 0x0000000000027941 */ /* 0x000fea0003800000 */
.L_x_32505:
        /* <DEDUP_REMOVED lines=8> */
.L_x_32501:
        /* <DEDUP_REMOVED lines=12> */
.L_x_32510:
[----:B------:R-:W-:-:S07]  /*beb0*/  IMAD.MOV.U32 R155, RZ, RZ, R144 ;  /* 0x000000ffff9b7224 */ /* 0x000fce00078e0090 */
.L_x_32511:
[----:B------:R-:W-:Y:S05]  /*bec0*/  BSYNC B2 ;  /* 0x0000000000027941 */ /* 0x000fea0003800000 */
.L_x_32509:
        /* <DEDUP_REMOVED lines=16> */
.L_x_32515:
[----:B------:R-:W-:Y:S05]  /*bfd0*/  BSYNC B3 ;  /* 0x0000000000037941 */ /* 0x000fea0003800000 */
.L_x_32514:
        /* <DEDUP_REMOVED lines=44> */
.L_x_32513:
[----:B------:R-:W-:Y:S05]  /*c2a0*/  BSYNC B2 ;  /* 0x0000000000027941 */ /* 0x000fea0003800000 */
.L_x_32512:
        /* <DEDUP_REMOVED lines=11> */
.L_x_32516:
        /* <DEDUP_REMOVED lines=12> */
.L_x_32519:
[----:B-123--:R-:W-:-:S07]  /*c420*/  IMAD.MOV.U32 R7, RZ, RZ, R144 ;  /* 0x000000ffff077224 */ /* 0x00efce00078e0090 */
.L_x_32520:
[----:B------:R-:W-:Y:S05]  /*c430*/  BSYNC B2 ;  /* 0x0000000000027941 */ /* 0x000fea0003800000 */
.L_x_32518:
        /* <DEDUP_REMOVED lines=16> */
.L_x_32524:
[----:B------:R-:W-:Y:S05]  /*c540*/  BSYNC B3 ;  /* 0x0000000000037941 */ /* 0x000fea0003800000 */
.L_x_32523:
        /* <DEDUP_REMOVED lines=44> */
.L_x_32522:
[----:B------:R-:W-:Y:S05]  /*c810*/  BSYNC B2 ;  /* 0x0000000000027941 */ /* 0x000fea0003800000 */
.L_x_32521:
        /* <DEDUP_REMOVED lines=8> */
.L_x_32517:
        /* <DEDUP_REMOVED lines=27> */
.L_x_32525:
[----:B------:R-:W-:-:S07]  /*ca50*/  IADD3 R138, R138, 0x20, RZ ;  /* 0x000000208a8a7810 */ /* 0x000fce0007ffe0ff */
.L_x_32460:
[----:B------:R-:W-:Y:S05]  /*ca60*/  BSYNC B1 ;  /* 0x0000000000017941 */ /* 0x000fea0003800000 */
.L_x_32459:
        /* <DEDUP_REMOVED lines=29> */
.L_x_32529:
[----:B------:R-:W-:-:S07]  /*cc40*/  IMAD.MOV.U32 R156, RZ, RZ, R144 ;  /* 0x000000ffff9c7224 */ /* 0x000fce00078e0090 */
.L_x_32530:
[----:B------:R-:W-:Y:S05]  /*cc50*/  BSYNC B2 ;  /* 0x0000000000027941 */ /* 0x000fea0003800000 */
.L_x_32528:
        /* <DEDUP_REMOVED lines=16> */
.L_x_32534:
[----:B------:R-:W-:Y:S05]  /*cd60*/  BSYNC B3 ;  /* 0x0000000000037941 */ /* 0x000fea0003800000 */
.L_x_32533:
        /* <DEDUP_REMOVED lines=44> */
.L_x_32532:
[----:B------:R-:W-:Y:S05]  /*d030*/  BSYNC B2 ;  /* 0x0000000000027941 */ /* 0x000fea0003800000 */
.L_x_32531:
        /* <DEDUP_REMOVED lines=18> */
.L_x_32535:
        /* <DEDUP_REMOVED lines=12> */
.L_x_32538:
[----:B------:R-:W-:-:S07]  /*d220*/  IMAD.MOV.U32 R4, RZ, RZ, R144 ;  /* 0x000000ffff047224 */ /* 0x000fce00078e0090 */
.L_x_32539:
[----:B------:R-:W-:Y:S05]  /*d230*/  BSYNC B2 ;  /* 0x0000000000027941 */ /* 0x000fea0003800000 */
.L_x_32537:
        /* <DEDUP_REMOVED lines=16> */
.L_x_32543:
[----:B------:R-:W-:Y:S05]  /*d340*/  BSYNC B3 ;  /* 0x0000000000037941 */ /* 0x000fea0003800000 */
.L_x_32542:
        /* <DEDUP_REMOVED lines=44> */
.L_x_32541:
[----:B------:R-:W-:Y:S05]  /*d610*/  BSYNC B2 ;  /* 0x0000000000027941 */ /* 0x000fea0003800000 */
.L_x_32540:
        /* <DEDUP_REMOVED lines=8> */
.L_x_32536:
        /* <DEDUP_REMOVED lines=12> */
.L_x_32545:
[----:B------:R-:W-:-:S07]  /*d760*/  IMAD.MOV.U32 R155, RZ, RZ, R144 ;  /* 0x000000ffff9b7224 */ /* 0x000fce00078e0090 */
.L_x_32546:
[----:B------:R-:W-:Y:S05]  /*d770*/  BSYNC B2 ;  /* 0x0000000000027941 */ /* 0x000fea0003800000 */
.L_x_32544:
        /* <DEDUP_REMOVED lines=16> */
.L_x_32550:
[----:B------:R-:W-:Y:S05]  /*d880*/  BSYNC B3 ;  /* 0x0000000000037941 */ /* 0x000fea0003800000 */
.L_x_32549:
        /* <DEDUP_REMOVED lines=44> */
.L_x_32548:
[----:B------:R-:W-:Y:S05]  /*db50*/  BSYNC B2 ;  /* 0x0000000000027941 */ /* 0x000fea0003800000 */
.L_x_32547:
        /* <DEDUP_REMOVED lines=11> */
.L_x_32551:
        /* <DEDUP_REMOVED lines=12> */
.L_x_32554:
[----:B------:R-:W-:-:S07]  /*dcd0*/  IMAD.MOV.U32 R5, RZ, RZ, R144 ;  /* 0x000000ffff057224 */ /* 0x000fce00078e0090 */
.L_x_32555:
[----:B------:R-:W-:Y:S05]  /*dce0*/  BSYNC B2 ;  /* 0x0000000000027941 */ /* 0x000fea0003800000 */
.L_x_32553:
        /* <DEDUP_REMOVED lines=16> */
.L_x_32559:
[----:B------:R-:W-:Y:S05]  /*ddf0*/  BSYNC B3 ;  /* 0x0000000000037941 */ /* 0x000fea0003800000 */
.L_x_32558:
        /* <DEDUP_REMOVED lines=44> */
.L_x_32557:
[----:B------:R-:W-:Y:S05]  /*e0c0*/  BSYNC B2 ;  /* 0x0000000000027941 */ /* 0x000fea0003800000 */
.L_x_32556:
        /* <DEDUP_REMOVED lines=8> */
.L_x_32552:
        /* <DEDUP_REMOVED lines=12> */
.L_x_32561:
[----:B------:R-:W-:-:S07]  /*e210*/  IMAD.MOV.U32 R155, RZ, RZ, R144 ;  /* 0x000000ffff9b7224 */ /* 0x000fce00078e0090 */
.L_x_32562:
[----:B------:R-:W-:Y:S05]  /*e220*/  BSYNC B2 ;  /* 0x0000000000027941 */ /* 0x000fea0003800000 */
.L_x_32560:
        /* <DEDUP_REMOVED lines=16> */
.L_x_32566:
[----:B------:R-:W-:Y:S05]  /*e330*/  BSYNC B3 ;  /* 0x0000000000037941 */ /* 0x000fea0003800000 */
.L_x_32565:
        /* <DEDUP_REMOVED lines=44> */
.L_x_32564:
[----:B------:R-:W-:Y:S05]  /*e600*/  BSYNC B2 ;  /* 0x0000000000027941 */ /* 0x000fea0003800000 */
.L_x_32563:
        /* <DEDUP_REMOVED lines=11> */
.L_x_32567:
        /* <DEDUP_REMOVED lines=12> */
.L_x_32570:
[----:B-123--:R-:W-:-:S07]  /*e780*/  MOV R6, R144 ;  /* 0x0000009000067202 */ /* 0x00efce0000000f00 */
.L_x_32571:
[----:B------:R-:W-:Y:S05]  /*e790*/  BSYNC B2 ;  /* 0x0000000000027941 */ /* 0x000fea0003800000 */
.L_x_32569:
        /* <DEDUP_REMOVED lines=16> */
.L_x_32575:
[----:B------:R-:W-:Y:S05]  /*e8a0*/  BSYNC B3 ;  /* 0x0000000000037941 */ /* 0x000fea0003800000 */
.L_x_32574:
        /* <DEDUP_REMOVED lines=44> */
.L_x_32573:
[----:B------:R-:W-:Y:S05]  /*eb70*/  BSYNC B2 ;  /* 0x0000000000027941 */ /* 0x000fea0003800000 */
.L_x_32572:
        /* <DEDUP_REMOVED lines=8> */
.L_x_32568:
        /* <DEDUP_REMOVED lines=12> */
.L_x_32577:
[----:B------:R-:W-:-:S07]  /*ecc0*/  MOV R155, R144 ;  /* 0x00000090009b7202 */ /* 0x000fce0000000f00 */
.L_x_32578:
[----:B------:R-:W-:Y:S05]  /*ecd0*/  BSYNC B2 ;  /* 0x0000000000027941 */ /* 0x000fea0003800000 */
.L_x_32576:
        /* <DEDUP_REMOVED lines=16> */
.L_x_32582:
[----:B------:R-:W-:Y:S05]  /*ede0*/  BSYNC B3 ;  /* 0x0000000000037941 */ /* 0x000fea0003800000 */
.L_x_32581:
        /* <DEDUP_REMOVED lines=44> */
.L_x_32580:
[----:B------:R-:W-:Y:S05]  /*f0b0*/  BSYNC B2 ;  /* 0x0000000000027941 */ /* 0x000fea0003800000 */
.L_x_32579:
        /* <DEDUP_REMOVED lines=11> */
.L_x_32583:
        /* <DEDUP_REMOVED lines=12> */
.L_x_32586:
[----:B-123--:R-:W-:-:S07]  /*f230*/  IMAD.MOV.U32 R7, RZ, RZ, R144 ;  /* 0x000000ffff077224 */ /* 0x00efce00078e0090 */
.L_x_32587:
[----:B------:R-:W-:Y:S05]  /*f240*/  BSYNC B2 ;  /* 0x0000000000027941 */ /* 0x000fea0003800000 */
.L_x_32585:
        /* <DEDUP_REMOVED lines=16> */
.L_x_32591:
[----:B------:R-:W-:Y:S05]  /*f350*/  BSYNC B3 ;  /* 0x0000000000037941 */ /* 0x000fea0003800000 */
.L_x_32590:
        /* <DEDUP_REMOVED lines=44> */
.L_x_32589:
[----:B------:R-:W-:Y:S05]  /*f620*/  BSYNC B2 ;  /* 0x0000000000027941 */ /* 0x000fea0003800000 */
.L_x_32588:
        /* <DEDUP_REMOVED lines=8> */
.L_x_32584:
        /* <DEDUP_REMOVED lines=27> */
.L_x_32592:
[----:B------:R-:W-:-:S07]  /*f860*/  VIADD R138, R138, 0x20 ;  /* 0x000000208a8a7836 */ /* 0x000fce0000000000 */
.L_x_32527:
[----:B------:R-:W-:Y:S05]  /*f870*/  BSYNC B1 ;  /* 0x0000000000017941 */ /* 0x000fea0003800000 */
.L_x_32526:
        /* <DEDUP_REMOVED lines=29> */
.L_x_32596:
[----:B------:R-:W-:-:S07]  /*fa50*/  MOV R156, R144 ;  /* 0x00000090009c7202 */ /* 0x000fce0000000f00 */
.L_x_32597:
[----:B------:R-:W-:Y:S05]  /*fa60*/  BSYNC B2 ;  /* 0x0000000000027941 */ /* 0x000fea0003800000 */
.L_x_32595:
        /* <DEDUP_REMOVED lines=16> */
.L_x_32601:
[----:B------:R-:W-:Y:S05]  /*fb70*/  BSYNC B3 ;  /* 0x0000000000037941 */ /* 0x000fea0003800000 */
.L_x_32600:
        /* <DEDUP_REMOVED lines=44> */
.L_x_32599:
[----:B------:R-:W-:Y:S05]  /*fe40*/  BSYNC B2 ;  /* 0x0000000000027941 */ /* 0x000fea0003800000 */
.L_x_32598:
        /* <DEDUP_REMOVED lines=18> */
.L_x_32602:
        /* <DEDUP_REMOVED lines=12> */
.L_x_32605:
[----:B------:R-:W-:-:S07]  /*10030*/  MOV R4, R144 ;  /* 0x0000009000047202 */ /* 0x000fce0000000f00 */
.L_x_32606:
[----:B------:R-:W-:Y:S05]  /*10040*/  BSYNC B2 ;  /* 0x0000000000027941 */ /* 0x000fea0003800000 */
.L_x_32604:
        /* <DEDUP_REMOVED lines=16> */
.L_x_32610:
[----:B------:R-:W-:Y:S05]  /*10150*/  BSYNC B3 ;  /* 0x0000000000037941 */ /* 0x000fea0003800000 */
.L_x_32609:
        /* <DEDUP_REMOVED lines=44> */
.L_x_32608:
[----:B------:R-:W-:Y:S05]  /*10420*/  BSYNC B2 ;  /* 0x0000000000027941 */ /* 0x000fea0003800000 */
.L_x_32607:
        /* <DEDUP_REMOVED lines=8> */
.L_x_32603:
        /* <DEDUP_REMOVED lines=12> */
.L_x_32612:
[----:B------:R-:W-:-:S07]  /*10570*/  MOV R155, R144 ;  /* 0x00000090009b7202 */ /* 0x000fce0000000f00 */
.L_x_32613:
[----:B------:R-:W-:Y:S05]  /*10580*/  BSYNC B2 ;  /* 0x0000000000027941 */ /* 0x000fea0003800000 */
.L_x_32611:
        /* <DEDUP_REMOVED lines=16> */
.L_x_32617:
[----:B------:R-:W-:Y:S05]  /*10690*/  BSYNC B3 ;  /* 0x0000000000037941 */ /* 0x000fea0003800000 */
.L_x_32616:
        /* <DEDUP_REMOVED lines=44> */
.L_x_32615:
[----:B------:R-:W-:Y:S05]  /*10960*/  BSYNC B2 ;  /* 0x0000000000027941 */ /* 0x000fea0003800000 */
.L_x_32614:
        /* <DEDUP_REMOVED lines=11> */
.L_x_32618:
        /* <DEDUP_REMOVED lines=12> */
.L_x_32621:
[----:B------:R-:W-:-:S07]  /*10ae0*/  IMAD.MOV.U32 R5, RZ, RZ, R144 ;  /* 0x000000ffff057224 */ /* 0x000fce00078e0090 */
.L_x_32622:
[----:B------:R-:W-:Y:S05]  /*10af0*/  BSYNC B2 ;  /* 0x0000000000027941 */ /* 0x000fea0003800000 */
.L_x_32620:
        /* <DEDUP_REMOVED lines=16> */
.L_x_32626:
[----:B------:R-:W-:Y:S05]  /*10c00*/  BSYNC B3 ;  /* 0x0000000000037941 */ /* 0x000fea0003800000 */
.L_x_32625:
        /* <DEDUP_REMOVED lines=44> */
.L_x_32624:
[----:B------:R-:W-:Y:S05]  /*10ed0*/  BSYNC B2 ;  /* 0x0000000000027941 */ /* 0x000fea0003800000 */
.L_x_32623:
        /* <DEDUP_REMOVED lines=8> */
.L_x_32619:
        /* <DEDUP_REMOVED lines=12> */
.L_x_32628:
[----:B------:R-:W-:-:S07]  /*11020*/  IMAD.MOV.U32 R155, RZ, RZ, R144 ;  /* 0x000000ffff9b7224 */ /* 0x000fce00078e0090 */
.L_x_32629:
[----:B------:R-:W-:Y:S05]  /*11030*/  BSYNC B2 ;  /* 0x0000000000027941 */ /* 0x000fea0003800000 */
.L_x_32627:
        /* <DEDUP_REMOVED lines=16> */
.L_x_32633:
[----:B------:R-:W-:Y:S05]  /*11140*/  BSYNC B3 ;  /* 0x0000000000037941 */ /* 0x000fea0003800000 */
.L_x_32632:
        /* <DEDUP_REMOVED lines=44> */
.L_x_32631:
[----:B------:R-:W-:Y:S05]  /*11410*/  BSYNC B2 ;  /* 0x0000000000027941 */ /* 0x000fea0003800000 */
.L_x_32630:
        /* <DEDUP_REMOVED lines=11> */
.L_x_32634:
        /* <DEDUP_REMOVED lines=12> */
.L_x_32637:
[----:B-123--:R-:W-:-:S07]  /*11590*/  IMAD.MOV.U32 R6, RZ, RZ, R144 ;  /* 0x000000ffff067224 */ /* 0x00efce00078e0090 */
.L_x_32638:
[----:B------:R-:W-:Y:S05]  /*115a0*/  BSYNC B2 ;  /* 0x0000000000027941 */ /* 0x000fea0003800000 */
.L_x_32636:
        /* <DEDUP_REMOVED lines=16> */
.L_x_32642:
[----:B------:R-:W-:Y:S05]  /*116b0*/  BSYNC B3 ;  /* 0x0000000000037941 */ /* 0x000fea0003800000 */
.L_x_32641:
        /* <DEDUP_REMOVED lines=44> */
.L_x_32640:
[----:B------:R-:W-:Y:S05]  /*11980*/  BSYNC B2 ;  /* 0x0000000000027941 */ /* 0x000fea0003800000 */
.L_x_32639:
        /* <DEDUP_REMOVED lines=8> */
.L_x_32635:
        /* <DEDUP_REMOVED lines=12> */
.L_x_32644:
[----:B------:R-:W-:-:S07]  /*11ad0*/  IMAD.MOV.U32 R155, RZ, RZ, R144 ;  /* 0x000000ffff9b7224 */ /* 0x000fce00078e0090 */
.L_x_32645:
[----:B------:R-:W-:Y:S05]  /*11ae0*/  BSYNC B2 ;  /* 0x0000000000027941 */ /* 0x000fea0003800000 */
.L_x_32643:
        /* <DEDUP_REMOVED lines=16> */
.L_x_32649:
[----:B------:R-:W-:Y:S05]  /*11bf0*/  BSYNC B3 ;  /* 0x0000000000037941 */ /* 0x000fea0003800000 */
.L_x_32648:
        /* <DEDUP_REMOVED lines=44> */
.L_x_32647:
[----:B------:R-:W-:Y:S05]  /*11ec0*/  BSYNC B2 ;  /* 0x0000000000027941 */ /* 0x000fea0003800000 */
.L_x_32646:
        /* <DEDUP_REMOVED lines=11> */
.L_x_32650:
        /* <DEDUP_REMOVED lines=12> */
.L_x_32653:
[----:B-123--:R-:W-:-:S07]  /*12040*/  MOV R7, R144 ;  /* 0x0000009000077202 */ /* 0x00efce0000000f00 */
.L_x_32654:
[----:B------:R-:W-:Y:S05]  /*12050*/  BSYNC B2 ;  /* 0x0000000000027941 */ /* 0x000fea0003800000 */
.L_x_32652:
        /* <DEDUP_REMOVED lines=16> */
.L_x_32658:
[----:B------:R-:W-:Y:S05]  /*12160*/  BSYNC B3 ;  /* 0x0000000000037941 */ /* 0x000fea0003800000 */
.L_x_32657:
        /* <DEDUP_REMOVED lines=44> */
.L_x_32656:
[----:B------:R-:W-:Y:S05]  /*12430*/  BSYNC B2 ;  /* 0x0000000000027941 */ /* 0x000fea0003800000 */
.L_x_32655:
        /* <DEDUP_REMOVED lines=8> */
.L_x_32651:
        /* <DEDUP_REMOVED lines=27> */
.L_x_32659:
[----:B------:R-:W-:-:S07]  /*12670*/  VIADD R138, R138, 0x20 ;  /* 0x000000208a8a7836 */ /* 0x000fce0000000000 */
.L_x_32594:
[----:B------:R-:W-:Y:S05]  /*12680*/  BSYNC B1 ;  /* 0x0000000000017941 */ /* 0x000fea0003800000 */
.L_x_32593:
        /* <DEDUP_REMOVED lines=29> */
.L_x_32663:
[----:B------:R-:W-:-:S07]  /*12860*/  IMAD.MOV.U32 R156, RZ, RZ, R144 ;  /* 0x000000ffff9c7224 */ /* 0x000fce00078e0090 */
.L_x_32664:
[----:B------:R-:W-:Y:S05]  /*12870*/  BSYNC B2 ;  /* 0x0000000000027941 */ /* 0x000fea0003800000 */
.L_x_32662:
        /* <DEDUP_REMOVED lines=16> */
.L_x_32668:
[----:B------:R-:W-:Y:S05]  /*12980*/  BSYNC B3 ;  /* 0x0000000000037941 */ /* 0x000fea0003800000 */
.L_x_32667:
        /* <DEDUP_REMOVED lines=44> */
.L_x_32666:
[----:B------:R-:W-:Y:S05]  /*12c50*/  BSYNC B2 ;  /* 0x0000000000027941 */ /* 0x000fea0003800000 */
.L_x_32665:
        /* <DEDUP_REMOVED lines=18> */
.L_x_32669:
        /* <DEDUP_REMOVED lines=12> */
.L_x_32672:
[----:B------:R-:W-:-:S07]  /*12e40*/  IMAD.MOV.U32 R4, RZ, RZ, R144 ;  /* 0x000000ffff047224 */ /* 0x000fce00078e0090 */
.L_x_32673:
[----:B------:R-:W-:Y:S05]  /*12e50*/  BSYNC B2 ;  /* 0x0000000000027941 */ /* 0x000fea0003800000 */
.L_x_32671:
        /* <DEDUP_REMOVED lines=16> */
.L_x_32677:
[----:B------:R-:W-:Y:S05]  /*12f60*/  BSYNC B3 ;  /* 0x0000000000037941 */ /* 0x000fea0003800000 */
.L_x_32676:
        /* <DEDUP_REMOVED lines=44> */
.L_x_32675:
[----:B------:R-:W-:Y:S05]  /*13230*/  BSYNC B2 ;  /* 0x0000000000027941 */ /* 0x000fea0003800000 */
.L_x_32674:
        /* <DEDUP_REMOVED lines=8> */
.L_x_32670:
        /* <DEDUP_REMOVED lines=12> */
.L_x_32679:
[----:B------:R-:W-:-:S07]  /*13380*/  IMAD.MOV.U32 R155, RZ, RZ, R144 ;  /* 0x000000ffff9b7224 */ /* 0x000fce00078e0090 */
.L_x_32680:
[----:B------:R-:W-:Y:S05]  /*13390*/  BSYNC B2 ;  /* 0x0000000000027941 */ /* 0x000fea0003800000 */
.L_x_32678:
        /* <DEDUP_REMOVED lines=16> */
.L_x_32684:
[----:B------:R-:W-:Y:S05]  /*134a0*/  BSYNC B3 ;  /* 0x0000000000037941 */ /* 0x000fea0003800000 */
.L_x_32683:
        /* <DEDUP_REMOVED lines=44> */
.L_x_32682:
[----:B------:R-:W-:Y:S05]  /*13770*/  BSYNC B2 ;  /* 0x0000000000027941 */ /* 0x000fea0003800000 */
.L_x_32681:
        /* <DEDUP_REMOVED lines=11> */
.L_x_32685:
        /* <DEDUP_REMOVED lines=12> */
.L_x_32688:
[----:B------:R-:W-:-:S07]  /*138f0*/  MOV R5, R144 ;  /* 0x0000009000057202 */ /* 0x000fce0000000f00 */
.L_x_32689:
[----:B------:R-:W-:Y:S05]  /*13900*/  BSYNC B2 ;  /* 0x0000000000027941 */ /* 0x000fea0003800000 */
.L_x_32687:
        /* <DEDUP_REMOVED lines=16> */
.L_x_32693:
[----:B------:R-:W-:Y:S05]  /*13a10*/  BSYNC B3 ;  /* 0x0000000000037941 */ /* 0x000fea0003800000 */
.L_x_32692:
        /* <DEDUP_REMOVED lines=44> */
.L_x_32691:
[----:B------:R-:W-:Y:S05]  /*13ce0*/  BSYNC B2 ;  /* 0x0000000000027941 */ /* 0x000fea0003800000 */
.L_x_32690:
        /* <DEDUP_REMOVED lines=8> */
.L_x_32686:
        /* <DEDUP_REMOVED lines=12> */
.L_x_32695:
[----:B------:R-:W-:-:S07]  /*13e30*/  MOV R155, R144 ;  /* 0x00000090009b7202 */ /* 0x000fce0000000f00 */
.L_x_32696:
[----:B------:R-:W-:Y:S05]  /*13e40*/  BSYNC B2 ;  /* 0x0000000000027941 */ /* 0x000fea0003800000 */
.L_x_32694:
        /* <DEDUP_REMOVED lines=16> */
.L_x_32700:
[----:B------:R-:W-:Y:S05]  /*13f50*/  BSYNC B3 ;  /* 0x0000000000037941 */ /* 0x000fea0003800000 */
.L_x_32699:
        /* <DEDUP_REMOVED lines=44> */
.L_x_32698:
[----:B------:R-:W-:Y:S05]  /*14220*/  BSYNC B2 ;  /* 0x0000000000027941 */ /* 0x000fea0003800000 */
.L_x_32697:
        /* <DEDUP_REMOVED lines=11> */
.L_x_32701:
        /* <DEDUP_REMOVED lines=12> */
.L_x_32704:
[----:B-123--:R-:W-:-:S07]  /*143a0*/  IMAD.MOV.U32 R6, RZ, RZ, R144 ;  /* 0x000000ffff067224 */ /* 0x00efce00078e0090 */
.L_x_32705:
[----:B------:R-:W-:Y:S05]  /*143b0*/  BSYNC B2 ;  /* 0x0000000000027941 */ /* 0x000fea0003800000 */
.L_x_32703:
        /* <DEDUP_REMOVED lines=16> */
.L_x_32709:
[----:B------:R-:W-:Y:S05]  /*144c0*/  BSYNC B3 ;  /* 0x0000000000037941 */ /* 0x000fea0003800000 */
.L_x_32708:
        /* <DEDUP_REMOVED lines=44> */
.L_x_32707:
[----:B------:R-:W-:Y:S05]  /*14790*/  BSYNC B2 ;  /* 0x0000000000027941 */ /* 0x000fea0003800000 */
.L_x_32706:
        /* <DEDUP_REMOVED lines=8> */
.L_x_32702:
        /* <DEDUP_REMOVED lines=12> */
.L_x_32711:
[----:B------:R-:W-:-:S07]  /*148e0*/  IMAD.MOV.U32 R155, RZ, RZ, R144 ;  /* 0x000000ffff9b7224 */ /* 0x000fce00078e0090 */
.L_x_32712:
[----:B------:R-:W-:Y:S05]  /*148f0*/  BSYNC B2 ;  /* 0x0000000000027941 */ /* 0x000fea0003800000 */
.L_x_32710:
        /* <DEDUP_REMOVED lines=16> */
.L_x_32716:
[----:B------:R-:W-:Y:S05]  /*14a00*/  BSYNC B3 ;  /* 0x0000000000037941 */ /* 0x000fea0003800000 */
.L_x_32715:
        /* <DEDUP_REMOVED lines=44> */
.L_x_32714:
[----:B------:R-:W-:Y:S05]  /*14cd0*/  BSYNC B2 ;  /* 0x0000000000027941 */ /* 0x000fea0003800000 */
.L_x_32713:
        /* <DEDUP_REMOVED lines=11> */
.L_x_32717:
        /* <DEDUP_REMOVED lines=12> */
.L_x_32720:
[----:B-123--:R-:W-:-:S07]  /*14e50*/  IMAD.MOV.U32 R7, RZ, RZ, R144 ;  /* 0x000000ffff077224 */ /* 0x00efce00078e0090 */
.L_x_32721:
[----:B------:R-:W-:Y:S05]  /*14e60*/  BSYNC B2 ;  /* 0x0000000000027941 */ /* 0x000fea0003800000 */
.L_x_32719:
        /* <DEDUP_REMOVED lines=16> */
.L_x_32725:
[----:B------:R-:W-:Y:S05]  /*14f70*/  BSYNC B3 ;  /* 0x0000000000037941 */ /* 0x000fea0003800000 */
.L_x_32724:
        /* <DEDUP_REMOVED lines=44> */
.L_x_32723:
[----:B------:R-:W-:Y:S05]  /*15240*/  BSYNC B2 ;  /* 0x0000000000027941 */ /* 0x000fea0003800000 */
.L_x_32722:
        /* <DEDUP_REMOVED lines=8> */
.L_x_32718:
        /* <DEDUP_REMOVED lines=27> */
.L_x_32726:
[----:B------:R-:W-:-:S07]  /*15480*/  IADD3 R138, R138, 0x20, RZ ;  /* 0x000000208a8a7810 */ /* 0x000fce0007ffe0ff */
.L_x_32661:
[----:B------:R-:W-:Y:S05]  /*15490*/  BSYNC B1 ;  /* 0x0000000000017941 */ /* 0x000fea0003800000 */
.L_x_32660:
        /* <DEDUP_REMOVED lines=29> */
.L_x_32730:
[----:B------:R-:W-:-:S07]  /*15670*/  IMAD.MOV.U32 R156, RZ, RZ, R144 ;  /* 0x000000ffff9c7224 */ /* 0x000fce00078e0090 */
.L_x_32731:
[----:B------:R-:W-:Y:S05]  /*15680*/  BSYNC B2 ;  /* 0x0000000000027941 */ /* 0x000fea0003800000 */
.L_x_32729:
        /* <DEDUP_REMOVED lines=16> */
.L_x_32735:
[----:B------:R-:W-:Y:S05]  /*15790*/  BSYNC B3 ;  /* 0x0000000000037941 */ /* 0x000fea0003800000 */
.L_x_32734:
        /* <DEDUP_REMOVED lines=44> */
.L_x_32733:
[----:B------:R-:W-:Y:S05]  /*15a60*/  BSYNC B2 ;  /* 0x0000000000027941 */ /* 0x000fea0003800000 */
.L_x_32732:
        /* <DEDUP_REMOVED lines=18> */
.L_x_32736:
        /* <DEDUP_REMOVED lines=12> */
.L_x_32739:
[----:B------:R-:W-:-:S07]  /*15c50*/  IMAD.MOV.U32 R4, RZ, RZ, R144 ;  /* 0x000000ffff047224 */ /* 0x000fce00078e0090 */
.L_x_32740:
[----:B------:R-:W-:Y:S05]  /*15c60*/  BSYNC B2 ;  /* 0x0000000000027941 */ /* 0x000fea0003800000 */
.L_x_32738:
        /* <DEDUP_REMOVED lines=16> */
.L_x_32744:
[----:B------:R-:W-:Y:S05]  /*15d70*/  BSYNC B3 ;  /* 0x0000000000037941 */ /* 0x000fea0003800000 */
.L_x_32743:
        /* <DEDUP_REMOVED lines=44> */
.L_x_32742:
[----:B------:R-:W-:Y:S05]  /*16040*/  BSYNC B2 ;  /* 0x0000000000027941 */ /* 0x000fea0003800000 */
.L_x_32741:
        /* <DEDUP_REMOVED lines=8> */
.L_x_32737:
        /* <DEDUP_REMOVED lines=12> */
.L_x_32746:
[----:B------:R-:W-:-:S07]  /*16190*/  IMAD.MOV.U32 R155, RZ, RZ, R144 ;  /* 0x000000ffff9b7224 */ /* 0x000fce00078e0090 */
.L_x_32747:
[----:B------:R-:W-:Y:S05]  /*161a0*/  BSYNC B2 ;  /* 0x0000000000027941 */ /* 0x000fea0003800000 */
.L_x_32745:
        /* <DEDUP_REMOVED lines=16> */
.L_x_32751:
[----:B------:R-:W-:Y:S05]  /*162b0*/  BSYNC B3 ;  /* 0x0000000000037941 */ /* 0x000fea0003800000 */
.L_x_32750:
        /* <DEDUP_REMOVED lines=44> */
.L_x_32749:
[----:B------:R-:W-:Y:S05]  /*16580*/  BSYNC B2 ;  /* 0x0000000000027941 */ /* 0x000fea0003800000 */
.L_x_32748:
        /* <DEDUP_REMOVED lines=11> */
.L_x_32752:
        /* <DEDUP_REMOVED lines=12> */
.L_x_32755:
[----:B------:R-:W-:-:S07]  /*16700*/  IMAD.MOV.U32 R5, RZ, RZ, R144 ;  /* 0x000000ffff057224 */ /* 0x000fce00078e0090 */
.L_x_32756:
[----:B------:R-:W-:Y:S05]  /*16710*/  BSYNC B2 ;  /* 0x0000000000027941 */ /* 0x000fea0003800000 */
.L_x_32754:
        /* <DEDUP_REMOVED lines=16> */
.L_x_32760:
[----:B------:R-:W-:Y:S05]  /*16820*/  BSYNC B3 ;  /* 0x0000000000037941 */ /* 0x000fea0003800000 */
.L_x_32759:
        /* <DEDUP_REMOVED lines=44> */
.L_x_32758:
[----:B------:R-:W-:Y:S05]  /*16af0*/  BSYNC B2 ;  /* 0x0000000000027941 */ /* 0x000fea0003800000 */
.L_x_32757:
        /* <DEDUP_REMOVED lines=8> */
.L_x_32753:
        /* <DEDUP_REMOVED lines=12> */
.L_x_32762:
[----:B------:R-:W-:-:S07]  /*16c40*/  IMAD.MOV.U32 R155, RZ, RZ, R144 ;  /* 0x000000ffff9b7224 */ /* 0x000fce00078e0090 */
.L_x_32763:
[----:B------:R-:W-:Y:S05]  /*16c50*/  BSYNC B2 ;  /* 0x0000000000027941 */ /* 0x000fea0003800000 */
.L_x_32761:
        /* <DEDUP_REMOVED lines=16> */
.L_x_32767:
[----:B------:R-:W-:Y:S05]  /*16d60*/  BSYNC B3 ;  /* 0x0000000000037941 */ /* 0x000fea0003800000 */
.L_x_32766:
        /* <DEDUP_REMOVED lines=44> */
.L_x_32765:
[----:B------:R-:W-:Y:S05]  /*17030*/  BSYNC B2 ;  /* 0x0000000000027941 */ /* 0x000fea0003800000 */
.L_x_32764:
        /* <DEDUP_REMOVED lines=11> */
.L_x_32768:
        /* <DEDUP_REMOVED lines=12> */
.L_x_32771:
[----:B-123--:R-:W-:-:S07]  /*171b0*/  MOV R6, R144 ;  /* 0x0000009000067202 */ /* 0x00efce0000000f00 */
.L_x_32772:
[----:B------:R-:W-:Y:S05]  /*171c0*/  BSYNC B2 ;  /* 0x0000000000027941 */ /* 0x000fea0003800000 */
.L_x_32770:
        /* <DEDUP_REMOVED lines=16> */
.L_x_32776:
[----:B------:R-:W-:Y:S05]  /*172d0*/  BSYNC B3 ;  /* 0x0000000000037941 */ /* 0x000fea0003800000 */
.L_x_32775:
        /* <DEDUP_REMOVED lines=44> */
.L_x_32774:
[----:B------:R-:W-:Y:S05]  /*175a0*/  BSYNC B2 ;  /* 0x0000000000027941 */ /* 0x000fea0003800000 */
.L_x_32773:
        /* <DEDUP_REMOVED lines=8> */
.L_x_32769:
        /* <DEDUP_REMOVED lines=12> */
.L_x_32778:
[----:B------:R-:W-:-:S07]  /*176f0*/  MOV R155, R144 ;  /* 0x00000090009b7202 */ /* 0x000fce0000000f00 */
.L_x_32779:
[----:B------:R-:W-:Y:S05]  /*17700*/  BSYNC B2 ;  /* 0x0000000000027941 */ /* 0x000fea0003800000 */
.L_x_32777:
        /* <DEDUP_REMOVED lines=16> */
.L_x_32783:
[----:B------:R-:W-:Y:S05]  /*17810*/  BSYNC B3 ;  /* 0x0000000000037941 */ /* 0x000fea0003800000 */
.L_x_32782:
        /* <DEDUP_REMOVED lines=44> */
.L_x_32781:
[----:B------:R-:W-:Y:S05]  /*17ae0*/  BSYNC B2 ;  /* 0x0000000000027941 */ /* 0x000fea0003800000 */
.L_x_32780:
        /* <DEDUP_REMOVED lines=11> */
.L_x_32784:
        /* <DEDUP_REMOVED lines=12> */
.L_x_32787:
[----:B-123--:R-:W-:-:S07]  /*17c60*/  IMAD.MOV.U32 R7, RZ, RZ, R144 ;  /* 0x000000ffff077224 */ /* 0x00efce00078e0090 */
.L_x_32788:
[----:B------:R-:W-:Y:S05]  /*17c70*/  BSYNC B2 ;  /* 0x0000000000027941 */ /* 0x000fea0003800000 */
.L_x_32786:
        /* <DEDUP_REMOVED lines=16> */
.L_x_32792:
[----:B------:R-:W-:Y:S05]  /*17d80*/  BSYNC B3 ;  /* 0x0000000000037941 */ /* 0x000fea0003800000 */
.L_x_32791:
        /* <DEDUP_REMOVED lines=44> */
.L_x_32790:
[----:B------:R-:W-:Y:S05]  /*18050*/  BSYNC B2 ;  /* 0x0000000000027941 */ /* 0x000fea0003800000 */
.L_x_32789:
        /* <DEDUP_REMOVED lines=8> */
.L_x_32785:
        /* <DEDUP_REMOVED lines=27> */
.L_x_32793:
[----:B------:R-:W-:-:S07]  /*18290*/  VIADD R138, R138, 0x20 ;  /* 0x000000208a8a7836 */ /* 0x000fce0000000000 */
.L_x_32728:
[----:B------:R-:W-:Y:S05]  /*182a0*/  BSYNC B1 ;  /* 0x0000000000017941 */ /* 0x000fea0003800000 */
.L_x_32727:
        /* <DEDUP_REMOVED lines=29> */
.L_x_32797:
[----:B------:R-:W-:-:S07]  /*18480*/  MOV R156, R144 ;  /* 0x00000090009c7202 */ /* 0x000fce0000000f00 */
.L_x_32798:
[----:B------:R-:W-:Y:S05]  /*18490*/  BSYNC B2 ;  /* 0x0000000000027941 */ /* 0x000fea0003800000 */
.L_x_32796:
        /* <DEDUP_REMOVED lines=16> */
.L_x_32802:
[----:B------:R-:W-:Y:S05]  /*185a0*/  BSYNC B3 ;  /* 0x0000000000037941 */ /* 0x000fea0003800000 */
.L_x_32801:
        /* <DEDUP_REMOVED lines=44> */
.L_x_32800:
[----:B------:R-:W-:Y:S05]  /*18870*/  BSYNC B2 ;  /* 0x0000000000027941 */ /* 0x000fea0003800000 */
.L_x_32799:
        /* <DEDUP_REMOVED lines=18> */
.L_x_32803:
        /* <DEDUP_REMOVED lines=12> */
.L_x_32806:
[----:B------:R-:W-:-:S07]  /*18a60*/  MOV R4, R144 ;  /* 0x0000009000047202 */ /* 0x000fce0000000f00 */
.L_x_32807:
[----:B------:R-:W-:Y:S05]  /*18a70*/  BSYNC B2 ;  /* 0x0000000000027941 */ /* 0x000fea0003800000 */
.L_x_32805:
        /* <DEDUP_REMOVED lines=16> */
.L_x_32811:
[----:B------:R-:W-:Y:S05]  /*18b80*/  BSYNC B3 ;  /* 0x0000000000037941 */ /* 0x000fea0003800000 */
.L_x_32810:
        /* <DEDUP_REMOVED lines=44> */
.L_x_32809:
[----:B------:R-:W-:Y:S05]  /*18e50*/  BSYNC B2 ;  /* 0x0000000000027941 */ /* 0x000fea0003800000 */
.L_x_32808:
        /* <DEDUP_REMOVED lines=8> */
.L_x_32804:
        /* <DEDUP_REMOVED lines=12> */
.L_x_32813:
[----:B------:R-:W-:-:S07]  /*18fa0*/  MOV R155, R144 ;  /* 0x00000090009b7202 */ /* 0x000fce0000000f00 */
.L_x_32814:
[----:B------:R-:W-:Y:S05]  /*18fb0*/  BSYNC B2 ;  /* 0x0000000000027941 */ /* 0x000fea0003800000 */
.L_x_32812:
        /* <DEDUP_REMOVED lines=16> */
.L_x_32818:
[----:B------:R-:W-:Y:S05]  /*190c0*/  BSYNC B3 ;  /* 0x0000000000037941 */ /* 0x000fea0003800000 */
.L_x_32817:
        /* <DEDUP_REMOVED lines=44> */
.L_x_32816:
[----:B------:R-:W-:Y:S05]  /*19390*/  BSYNC B2 ;  /* 0x0000000000027941 */ /* 0x000fea0003800000 */
.L_x_32815:
        /* <DEDUP_REMOVED lines=11> */
.L_x_32819:
        /* <DEDUP_REMOVED lines=12> */
.L_x_32822:
[----:B------:R-:W-:-:S07]  /*19510*/  IMAD.MOV.U32 R5, RZ, RZ, R144 ;  /* 0x000000ffff057224 */ /* 0x000fce00078e0090 */
.L_x_32823:
[----:B------:R-:W-:Y:S05]  /*19520*/  BSYNC B2 ;  /* 0x0000000000027941 */ /* 0x000fea0003800000 */
.L_x_32821:
        /* <DEDUP_REMOVED lines=16> */
.L_x_32827:
[----:B------:R-:W-:Y:S05]  /*19630*/  BSYNC B3 ;  /* 0x0000000000037941 */ /* 0x000fea0003800000 */
.L_x_32826:
        /* <DEDUP_REMOVED lines=44> */
.L_x_32825:
[----:B------:R-:W-:Y:S05]  /*19900*/  BSYNC B2 ;  /* 0x0000000000027941 */ /* 0x000fea0003800000 */
.L_x_32824:
        /* <DEDUP_REMOVED lines=8> */
.L_x_32820:
        /* <DEDUP_REMOVED lines=12> */
.L_x_32829:
[----:B------:R-:W-:-:S07]  /*19a50*/  IMAD.MOV.U32 R155, RZ, RZ, R144 ;  /* 0x000000ffff9b7224 */ /* 0x000fce00078e0090 */
.L_x_32830:
[----:B------:R-:W-:Y:S05]  /*19a60*/  BSYNC B2 ;  /* 0x0000000000027941 */ /* 0x000fea0003800000 */
.L_x_32828:
        /* <DEDUP_REMOVED lines=16> */
.L_x_32834:
[----:B------:R-:W-:Y:S05]  /*19b70*/  BSYNC B3 ;  /* 0x0000000000037941 */ /* 0x000fea0003800000 */
.L_x_32833:
        /* <DEDUP_REMOVED lines=44> */
.L_x_32832:
[----:B------:R-:W-:Y:S05]  /*19e40*/  BSYNC B2 ;  /* 0x0000000000027941 */ /* 0x000fea0003800000 */
.L_x_32831:
        /* <DEDUP_REMOVED lines=11> */
.L_x_32835:
        /* <DEDUP_REMOVED lines=12> */
.L_x_32838:
[----:B-123--:R-:W-:-:S07]  /*19fc0*/  IMAD.MOV.U32 R6, RZ, RZ, R144 ;  /* 0x000000ffff067224 */ /* 0x00efce00078e0090 */
.L_x_32839:
[----:B------:R-:W-:Y:S05]  /*19fd0*/  BSYNC B2 ;  /* 0x0000000000027941 */ /* 0x000fea0003800000 */
.L_x_32837:
        /* <DEDUP_REMOVED lines=16> */
.L_x_32843:
[----:B------:R-:W-:Y:S05]  /*1a0e0*/  BSYNC B3 ;  /* 0x0000000000037941 */ /* 0x000fea0003800000 */
.L_x_32842:
        /* <DEDUP_REMOVED lines=44> */
.L_x_32841:
[----:B------:R-:W-:Y:S05]  /*1a3b0*/  BSYNC B2 ;  /* 0x0000000000027941 */ /* 0x000fea0003800000 */
.L_x_32840:
        /* <DEDUP_REMOVED lines=8> */
.L_x_32836:
        /* <DEDUP_REMOVED lines=12> */
.L_x_32845:
[----:B------:R-:W-:-:S07]  /*1a500*/  IMAD.MOV.U32 R155, RZ, RZ, R144 ;  /* 0x000000ffff9b7224 */ /* 0x000fce00078e0090 */
.L_x_32846:
[----:B------:R-:W-:Y:S05]  /*1a510*/  BSYNC B2 ;  /* 0x0000000000027941 */ /* 0x000fea0003800000 */
.L_x_32844:
        /* <DEDUP_REMOVED lines=16> */
.L_x_32850:
[----:B------:R-:W-:Y:S05]  /*1a620*/  BSYNC B3 ;  /* 0x0000000000037941 */ /* 0x000fea0003800000 */
.L_x_32849:
        /* <DEDUP_REMOVED lines=44> */
.L_x_32848:
[----:B------:R-:W-:Y:S05]  /*1a8f0*/  BSYNC B2 ;  /* 0x0000000000027941 */ /* 0x000fea0003800000 */
.L_x_32847:
        /* <DEDUP_REMOVED lines=11> */
.L_x_32851:
        /* <DEDUP_REMOVED lines=12> */
.L_x_32854:
[----:B-123--:R-:W-:-:S07]  /*1aa70*/  MOV R7, R144 ;  /* 0x0000009000077202 */ /* 0x00efce0000000f00 */
.L_x_32855:
[----:B------:R-:W-:Y:S05]  /*1aa80*/  BSYNC B2 ;  /* 0x0000000000027941 */ /* 0x000fea0003800000 */
.L_x_32853:
        /* <DEDUP_REMOVED lines=16> */
.L_x_32859:
[----:B------:R-:W-:Y:S05]  /*1ab90*/  BSYNC B3 ;  /* 0x0000000000037941 */ /* 0x000fea0003800000 */
.L_x_32858:
        /* <DEDUP_REMOVED lines=44> */
.L_x_32857:
[----:B------:R-:W-:Y:S05]  /*1ae60*/  BSYNC B2 ;  /* 0x0000000000027941 */ /* 0x000fea0003800000 */
.L_x_32856:
        /* <DEDUP_REMOVED lines=8> */
.L_x_32852:
        /* <DEDUP_REMOVED lines=27> */
.L_x_32860:
[----:B------:R-:W-:-:S07]  /*1b0a0*/  VIADD R138, R138, 0x20 ;  /* 0x000000208a8a7836 */ /* 0x000fce0000000000 */
.L_x_32795:
[----:B------:R-:W-:Y:S05]  /*1b0b0*/  BSYNC B1 ;  /* 0x0000000000017941 */ /* 0x000fea0003800000 */
.L_x_32794:
        /* <DEDUP_REMOVED lines=29> */
.L_x_32864:
[----:B------:R-:W-:-:S07]  /*1b290*/  IMAD.MOV.U32 R156, RZ, RZ, R144 ;  /* 0x000000ffff9c7224 */ /* 0x000fce00078e0090 */
.L_x_32865:
[----:B------:R-:W-:Y:S05]  /*1b2a0*/  BSYNC B2 ;  /* 0x0000000000027941 */ /* 0x000fea0003800000 */
.L_x_32863:
        /* <DEDUP_REMOVED lines=16> */
.L_x_32869:
[----:B------:R-:W-:Y:S05]  /*1b3b0*/  BSYNC B3 ;  /* 0x0000000000037941 */ /* 0x000fea0003800000 */
.L_x_32868:
        /* <DEDUP_REMOVED lines=44> */
.L_x_32867:
[----:B------:R-:W-:Y:S05]  /*1b680*/  BSYNC B2 ;  /* 0x0000000000027941 */ /* 0x000fea0003800000 */
.L_x_32866:
        /* <DEDUP_REMOVED lines=18> */
.L_x_32870:
        /* <DEDUP_REMOVED lines=12> */
.L_x_32873:
[----:B------:R-:W-:-:S07]  /*1b870*/  IMAD.MOV.U32 R4, RZ, RZ, R144 ;  /* 0x000000ffff047224 */ /* 0x000fce00078e0090 */
.L_x_32874:
[----:B------:R-:W-:Y:S05]  /*1b880*/  BSYNC B2 ;  /* 0x0000000000027941 */ /* 0x000fea0003800000 */
.L_x_32872:
        /* <DEDUP_REMOVED lines=16> */
.L_x_32878:
[----:B------:R-:W-:Y:S05]  /*1b990*/  BSYNC B3 ;  /* 0x0000000000037941 */ /* 0x000fea0003800000 */
.L_x_32877:
        /* <DEDUP_REMOVED lines=44> */
.L_x_32876:
[----:B------:R-:W-:Y:S05]  /*1bc60*/  BSYNC B2 ;  /* 0x0000000000027941 */ /* 0x000fea0003800000 */
.L_x_32875:
        /* <DEDUP_REMOVED lines=8> */
.L_x_32871:
        /* <DEDUP_REMOVED lines=12> */
.L_x_32880:
[----:B------:R-:W-:-:S07]  /*1bdb0*/  IMAD.MOV.U32 R155, RZ, RZ, R144 ;  /* 0x000000ffff9b7224 */ /* 0x000fce00078e0090 */
.L_x_32881:
[----:B------:R-:W-:Y:S05]  /*1bdc0*/  BSYNC B2 ;  /* 0x0000000000027941 */ /* 0x000fea0003800000 */
.L_x_32879:
        /* <DEDUP_REMOVED lines=16> */
.L_x_32885:
[----:B------:R-:W-:Y:S05]  /*1bed0*/  BSYNC B3 ;  /* 0x0000000000037941 */ /* 0x000fea0003800000 */
.L_x_32884:
        /* <DEDUP_REMOVED lines=44> */
.L_x_32883:
[----:B------:R-:W-:Y:S05]  /*1c1a0*/  BSYNC B2 ;  /* 0x0000000000027941 */ /* 0x000fea0003800000 */
.L_x_32882:
        /* <DEDUP_REMOVED lines=11> */
.L_x_32886:
        /* <DEDUP_REMOVED lines=12> */
.L_x_32889:
[----:B------:R-:W-:-:S07]  /*1c320*/  MOV R5, R144 ;  /* 0x0000009000057202 */ /* 0x000fce0000000f00 */
.L_x_32890:
[----:B------:R-:W-:Y:S05]  /*1c330*/  BSYNC B2 ;  /* 0x0000000000027941 */ /* 0x000fea0003800000 */
.L_x_32888:
        /* <DEDUP_REMOVED lines=16> */
.L_x_32894:
[----:B------:R-:W-:Y:S05]  /*1c440*/  BSYNC B3 ;  /* 0x0000000000037941 */ /* 0x000fea0003800000 */
.L_x_32893:
        /* <DEDUP_REMOVED lines=44> */
.L_x_32892:
[----:B------:R-:W-:Y:S05]  /*1c710*/  BSYNC B2 ;  /* 0x0000000000027941 */ /* 0x000fea0003800000 */
.L_x_32891:
        /* <DEDUP_REMOVED lines=8> */
.L_x_32887:
        /* <DEDUP_REMOVED lines=12> */
.L_x_32896:
[----:B------:R-:W-:-:S07]  /*1c860*/  MOV R155, R144 ;  /* 0x00000090009b7202 */ /* 0x000fce0000000f00 */
.L_x_32897:
[----:B------:R-:W-:Y:S05]  /*1c870*/  BSYNC B2 ;  /* 0x0000000000027941 */ /* 0x000fea0003800000 */
.L_x_32895:
        /* <DEDUP_REMOVED lines=16> */
.L_x_32901:
[----:B------:R-:W-:Y:S05]  /*1c980*/  BSYNC B3 ;  /* 0x0000000000037941 */ /* 0x000fea0003800000 */
.L_x_32900:
        /* <DEDUP_REMOVED lines=44> */
.L_x_32899:
[----:B------:R-:W-:Y:S05]  /*1cc50*/  BSYNC B2 ;  /* 0x0000000000027941 */ /* 0x000fea0003800000 */
.L_x_32898:
        /* <DEDUP_REMOVED lines=11> */
.L_x_32902:
        /* <DEDUP_REMOVED lines=12> */
.L_x_32905:
[----:B-123--:R-:W-:-:S07]  /*1cdd0*/  IMAD.MOV.U32 R6, RZ, RZ, R144 ;  /* 0x000000ffff067224 */ /* 0x00efce00078e0090 */
.L_x_32906:
[----:B------:R-:W-:Y:S05]  /*1cde0*/  BSYNC B2 ;  /* 0x0000000000027941 */ /* 0x000fea0003800000 */
.L_x_32904:
        /* <DEDUP_REMOVED lines=16> */
.L_x_32910:
[----:B------:R-:W-:Y:S05]  /*1cef0*/  BSYNC B3 ;  /* 0x0000000000037941 */ /* 0x000fea0003800000 */
.L_x_32909:
        /* <DEDUP_REMOVED lines=44> */
.L_x_32908:
[----:B------:R-:W-:Y:S05]  /*1d1c0*/  BSYNC B2 ;  /* 0x0000000000027941 */ /* 0x000fea0003800000 */
.L_x_32907:
        /* <DEDUP_REMOVED lines=8> */
.L_x_32903:
        /* <DEDUP_REMOVED lines=12> */
.L_x_32912:
[----:B------:R-:W-:-:S07]  /*1d310*/  IMAD.MOV.U32 R155, RZ, RZ, R144 ;  /* 0x000000ffff9b7224 */ /* 0x000fce00078e0090 */
.L_x_32913:
[----:B------:R-:W-:Y:S05]  /*1d320*/  BSYNC B2 ;  /* 0x0000000000027941 */ /* 0x000fea0003800000 */
.L_x_32911:
        /* <DEDUP_REMOVED lines=16> */
.L_x_32917:
[----:B------:R-:W-:Y:S05]  /*1d430*/  BSYNC B3 ;  /* 0x0000000000037941 */ /* 0x000fea0003800000 */
.L_x_32916:
        /* <DEDUP_REMOVED lines=44> */
.L_x_32915:
[----:B------:R-:W-:Y:S05]  /*1d700*/  BSYNC B2 ;  /* 0x0000000000027941 */ /* 0x000fea0003800000 */
.L_x_32914:
        /* <DEDUP_REMOVED lines=11> */
.L_x_32918:
        /* <DEDUP_REMOVED lines=12> */
.L_x_32921:
[----:B-123--:R-:W-:-:S07]  /*1d880*/  IMAD.MOV.U32 R7, RZ, RZ, R144 ;  /* 0x000000ffff077224 */ /* 0x00efce00078e0090 */
.L_x_32922:
[----:B------:R-:W-:Y:S05]  /*1d890*/  BSYNC B2 ;  /* 0x0000000000027941 */ /* 0x000fea0003800000 */
.L_x_32920:
        /* <DEDUP_REMOVED lines=16> */
.L_x_32926:
[----:B------:R-:W-:Y:S05]  /*1d9a0*/  BSYNC B3 ;  /* 0x0000000000037941 */ /* 0x000fea0003800000 */
.L_x_32925:
        /* <DEDUP_REMOVED lines=44> */
.L_x_32924:
[----:B------:R-:W-:Y:S05]  /*1dc70*/  BSYNC B2 ;  /* 0x0000000000027941 */ /* 0x000fea0003800000 */
.L_x_32923:
        /* <DEDUP_REMOVED lines=8> */
.L_x_32919:
        /* <DEDUP_REMOVED lines=27> */
.L_x_32862:
[----:B------:R-:W-:Y:S05]  /*1deb0*/  BSYNC B1 ;  /* 0x0000000000017941 */ /* 0x000fea0003800000 */
.L_x_32861:
[----:B0---4-:R-:W-:Y:S01]  /*1dec0*/  FADD.FTZ R136, RZ, R96 ;  /* 0x00000060ff887221 */ /* 0x011fe20000010000 */
        /* <DEDUP_REMOVED lines=62> */
[----:B------:R-:W4:Y:S01]  /*1e2b0*/  LDC R138, c[0x0][0x290] ;  /* 0x0000a400ff8a7b82 */ /* 0x000f220000000800 */
        /* <DEDUP_REMOVED lines=16> */
[----:B----4-:R-:W-:-:S04]  /*1e3c0*/  FMUL.FTZ R153, R153, R138 ;  /* 0x0000008a99997220 */ /* 0x010fc80000410000 */
        /* <DEDUP_REMOVED lines=93> */
[----:B------:R0:W4:Y:S02]  /*1e9a0*/  SHFL.BFLY PT, R155, R154, 0x10, 0x1f ;  /* 0x0e001f009a9b7f89 */ /* 0x00012400000e0000 */
.L_x_32960:
[----:B------:R-:W-:Y:S01]  /*1e9b0*/  FMUL.FTZ R136, R153, R153 ;  /* 0x0000009999887220 */ /* 0x000fe20000410000 */
[----:B----4-:R-:W-:Y:S01]  /*1e9c0*/  FADD.FTZ R155, R154, R155 ;  /* 0x0000009b9a9b7221 */ /* 0x010fe20000010000 */
[----:B------:R-:W-:Y:S01]  /*1e9d0*/  PLOP3.LUT P0, PT, PT, PT, UP0, 0x40, 0x0 ;  /* 0x000000000000781c */ /* 0x000fe20003f0e808 */
[----:B------:R-:W-:Y:S01]  /*1e9e0*/  BSSY B1, `(.L_x_32928) ;  /* 0x000001f000017945 */ /* 0x000fe20003800000 */
[----:B------:R-:W-:Y:S01]  /*1e9f0*/  LOP3.LUT P1, RZ, R149, 0x10, RZ, 0xc0, !PT ;  /* 0x0000001095ff7812 */ /* 0x000fe2000782c0ff */
[----:B------:R-:W-:Y:S01]  /*1ea00*/  FFMA.FTZ R152, R155, R138, UR9 ;  /* 0x000000099b987e23 */ /* 0x000fe2000801008a */
[----:B------:R-:W-:Y:S01]  /*1ea10*/  FSEL R157, R136, RZ, !P0 ;  /* 0x000000ff889d7208 */ /* 0x000fe20004000000 */
[----:B------:R-:W4:Y:S01]  /*1ea20*/  @!P5 LDC.64 R138, c[0x0][0x250] ;  /* 0x00009400ff8adb82 */ /* 0x000f220000000a00 */
[----:B------:R-:W-:-:S03]  /*1ea30*/  PLOP3.LUT P0, PT, PT, PT, UP0, 0x40, 0x0 ;  /* 0x000000000000781c */ /* 0x000fc60003f0e808 */
[----:B------:R-:W-:Y:S01]  /*1ea40*/  FADD.FTZ R152, R152, R157 ;  /* 0x0000009d98987221 */ /* 0x000fe20000010000 */
[----:B------:R-:W-:-:S03]  /*1ea50*/  FSEL R151, R153, RZ, P0 ;  /* 0x000000ff99977208 */ /* 0x000fc60000000000 */
[----:B------:R-:W1:Y:S02]  /*1ea60*/  @!P5 LDC.64 R136, c[0x0][0x258] ;  /* 0x00009600ff88db82 */ /* 0x000e640000000a00 */
[----:B------:R-:W2:Y:S01]  /*1ea70*/  MUFU.RSQ R152, R152 ;  /* 0x0000009800987308 */ /* 0x000ea20000001400 */
[----:B----4-:R-:W-:-:S05]  /*1ea80*/  @!P5 IMAD.WIDE R138, R147, 0x4, R138 ;  /* 0x00000004938ad825 */ /* 0x010fca00078e028a */
[----:B------:R4:W-:Y:S01]  /*1ea90*/  @!P5 STG.E desc[UR4][R138.64], R153 ;  /* 0x000000998a00d986 */ /* 0x0009e2000c101904 */
[----:B-1----:R-:W-:-:S05]  /*1eaa0*/  @!P5 IMAD.WIDE R136, R147, 0x4, R136 ;  /* 0x000000049388d825 */ /* 0x002fca00078e0288 */
[----:B--2---:R4:W-:Y:S01]  /*1eab0*/  @!P5 STG.E desc[UR4][R136.64], R152 ;  /* 0x000000988800d986 */ /* 0x0049e2000c101904 */
[----:B------:R-:W-:Y:S05]  /*1eac0*/  @!P1 BRA `(.L_x_32929) ;  /* 0x0000000000409947 */ /* 0x000fea0003800000 */
[----:B0-----:R-:W0:Y:S01]  /*1ead0*/  LDC.64 R154, c[0x0][0x2b8] ;  /* 0x0000ae00ff9a7b82 */ /* 0x001e220000000a00 */
[--C-:B----4-:R-:W-:Y:S01]  /*1eae0*/  FADD.FTZ R137, R96, -R151.reuse ;  /* 0x8000009760897221 */ /* 0x110fe20000010000 */
        /* <DEDUP_REMOVED lines=11> */
[C---:B0-----:R-:W-:Y:S01]  /*1eba0*/  IMAD.WIDE.U32 R154, R150.reuse, 0x10, R154 ;  /* 0x00000010969a7825 */ /* 0x041fe200078e009a */
[----:B------:R-:W-:-:S04]  /*1ebb0*/  IADD3 R150, R150, 0x20, RZ ;  /* 0x0000002096967810 */ /* 0x000fc80007ffe0ff */
[----:B------:R1:W-:Y:S03]  /*1ebc0*/  STG.E.128 desc[UR4][R154.64], R136 ;  /* 0x000000889a007986 */ /* 0x0003e6000c101d04 */
.L_x_32929:
[----:B------:R-:W-:Y:S05]  /*1ebd0*/  BSYNC B1 ;  /* 0x0000000000017941 */ /* 0x000fea0003800000 */
.L_x_32928:
[----:B------:R-:W-:Y:S01]  /*1ebe0*/  LOP3.LUT P0, RZ, R149, 0x2000, RZ, 0xc0, !PT ;  /* 0x0000200095ff7812 */ /* 0x000fe2000780c0ff */
[----:B------:R-:W-:-:S12]  /*1ebf0*/  BSSY B1, `(.L_x_32930) ;  /* 0x0000012000017945 */ /* 0x000fd80003800000 */
[----:B------:R-:W-:Y:S05]  /*1ec00*/  @!P0 BRA `(.L_x_32931) ;  /* 0x0000000000408947 */ /* 0x000fea0003800000 */
[----:B01----:R-:W0:Y:S01]  /*1ec10*/  LDC.64 R154, c[0x0][0x2b8] ;  /* 0x0000ae00ff9a7b82 */ /* 0x003e220000000a00 */
        /* <DEDUP_REMOVED lines=12> */
[----:B0-----:R-:W-:-:S04]  /*1ece0*/  IMAD.WIDE.U32 R154, R150, 0x10, R154 ;  /* 0x00000010969a7825 */ /* 0x001fc800078e009a */
[----:B------:R-:W-:Y:S01]  /*1ecf0*/  VIADD R150, R150, 0x20 ;  /* 0x0000002096967836 */ /* 0x000fe20000000000 */
[----:B------:R2:W-:Y:S06]  /*1ed00*/  STG.E.128 desc[UR4][R154.64], R136 ;  /* 0x000000889a007986 */ /* 0x0005ec000c101d04 */
.L_x_32931:
[----:B------:R-:W-:Y:S05]  /*1ed10*/  BSYNC B1 ;  /* 0x0000000000017941 */ /* 0x000fea0003800000 */
.L_x_32930:
[----:B------:R-:W-:Y:S01]  /*1ed20*/  LOP3.LUT P0, RZ, R149, 0x1000, RZ, 0xc0, !PT ;  /* 0x0000100095ff7812 */ /* 0x000fe2000780c0ff */
[----:B------:R-:W-:-:S12]  /*1ed30*/  BSSY B1, `(.L_x_32932) ;  /* 0x0000012000017945 */ /* 0x000fd80003800000 */
[----:B------:R-:W-:Y:S05]  /*1ed40*/  @!P0 BRA `(.L_x_32933) ;  /* 0x0000000000408947 */ /* 0x000fea0003800000 */
[----:B012---:R-:W0:Y:S01]  /*1ed50*/  LDC.64 R154, c[0x0][0x2b8] ;  /* 0x0000ae00ff9a7b82 */ /* 0x007e220000000a00 */
        /* <DEDUP_REMOVED lines=15> */
.L_x_32933:
[----:B------:R-:W-:Y:S05]  /*1ee50*/  BSYNC B1 ;  /* 0x0000000000017941 */ /* 0x000fea0003800000 */
.L_x_32932:
        /* <DEDUP_REMOVED lines=19> */
.L_x_32935:
[----:B------:R-:W-:Y:S05]  /*1ef90*/  BSYNC B1 ;  /* 0x0000000000017941 */ /* 0x000fea0003800000 */
.L_x_32934:
        /* <DEDUP_REMOVED lines=19> */
.L_x_32937:
[----:B------:R-:W-:Y:S05]  /*1f0d0*/  BSYNC B1 ;  /* 0x0000000000017941 */ /* 0x000fea0003800000 */
.L_x_32936:
        /* <DEDUP_REMOVED lines=19> */
.L_x_32939:
[----:B------:R-:W-:Y:S05]  /*1f210*/  BSYNC B1 ;  /* 0x0000000000017941 */ /* 0x000fea0003800000 */
.L_x_32938:
        /* <DEDUP_REMOVED lines=19> */
.L_x_32941:
[----:B------:R-:W-:Y:S05]  /*1f350*/  BSYNC B1 ;  /* 0x0000000000017941 */ /* 0x000fea0003800000 */
.L_x_32940:
        /* <DEDUP_REMOVED lines=19> */
.L_x_32943:
[----:B------:R-:W-:Y:S05]  /*1f490*/  BSYNC B1 ;  /* 0x0000000000017941 */ /* 0x000fea0003800000 */
.L_x_32942:
        /* <DEDUP_REMOVED lines=19> */
.L_x_32945:
[----:B------:R-:W-:Y:S05]  /*1f5d0*/  BSYNC B1 ;  /* 0x0000000000017941 */ /* 0x000fea0003800000 */
.L_x_32944:
[----:B------:R-:W-:Y:S01]  /*1f5e0*/  LOP3.LUT P0, RZ, R149, 0x20, RZ, 0xc0, !PT ;  /* 0x0000002095ff7812 */ /* 0x000fe2000780c0ff */
[----:B------:R-:W-:-:S12]  /*1f5f0*/  BSSY B1, `(.L_x_32946) ;  /* 0x0000011000017945 */ /* 0x000fd80003800000 */
[----:B------:R-:W-:Y:S05]  /*1f600*/  @!P0 BRA `(.L_x_32947) ;  /* 0x00000000003c8947 */ /* 0x000fea0003800000 */
[----:B012-4-:R-:W0:Y:S01]  /*1f610*/  LDC.64 R136, c[0x0][0x2b8] ;  /* 0x0000ae00ff887b82 */ /* 0x017e220000000a00 */
        /* <DEDUP_REMOVED lines=9> */
[----:B-----5:R-:W-:Y:S01]  /*1f6b0*/  FFMA.FTZ R136, R84, R139, R80 ;  /* 0x0000008b54887223 */ /* 0x020fe20000010050 */
[----:B------:R-:W-:Y:S01]  /*1f6c0*/  FFMA.FTZ R137, R85, R138, R81 ;  /* 0x0000008a55897223 */ /* 0x000fe20000010051 */
[----:B------:R-:W-:Y:S01]  /*1f6d0*/  FFMA.FTZ R139, R87, R152, R83 ;  /* 0x00000098578b7223 */ /* 0x000fe20000010053 */
[----:B------:R-:W-:-:S05]  /*1f6e0*/  FFMA.FTZ R138, R86, R155, R82 ;  /* 0x0000009b568a7223 */ /* 0x000fca0000010052 */
[----:B------:R0:W-:Y:S02]  /*1f6f0*/  STG.E.128 desc[UR4][R150.64], R136 ;  /* 0x0000008896007986 */ /* 0x0001e4000c101d04 */
.L_x_32947:
[----:B------:R-:W-:Y:S05]  /*1f700*/  BSYNC B1 ;  /* 0x0000000000017941 */ /* 0x000fea0003800000 */
.L_x_32946:
[----:B012-4-:R-:W0:Y:S02]  /*1f710*/  LDC.64 R136, c[0x0][0x210] ;  /* 0x00008400ff887b82 */ /* 0x017e240000000a00 */
[----:B0-----:R-:W-:-:S04]  /*1f720*/  LEA R147, R136, R147, 0x2 ;  /* 0x0000009388937211 */ /* 0x001fc800078e10ff */
[----:B------:R-:W-:-:S13]  /*1f730*/  ISETP.GE.AND P0, PT, R147, R137, PT ;  /* 0x000000899300720c */ /* 0x000fda0003f06270 */
[----:B------:R-:W-:Y:S05]  /*1f740*/  @!P0 BRA `(.L_x_32948) ;  /* 0xfffffe1800a48947 */ /* 0x000fea000383ffff */
[----:B------:R-:W-:Y:S05]  /*1f750*/  BSYNC B0 ;  /* 0x0000000000007941 */ /* 0x000fea0003800000 */
.L_x_32257:
[----:B------:R-:W-:Y:S05]  /*1f760*/  EXIT ;  /* 0x000000000000794d */ /* 0x000fea0003800000 */
.L_x_32927:
[----:B------:R-:W-:Y:S01]  /*1f770*/  HFMA2.MMA R163, -RZ, RZ, 0, 1.847743988037109375e-06 ;  /* 0x0000001fffa37435 */ /* 0x000fe200000001ff */
[----:B------:R-:W-:Y:S01]  /*1f780*/  BSSY B1, `(.L_x_32949) ;  /* 0x0000007000017945 */ /* 0x000fe20003800000 */
[----:B------:R-:W-:Y:S02]  /*1f790*/  IMAD.MOV.U32 R161, RZ, RZ, R137 ;  /* 0x000000ffffa17224 */ /* 0x000fe400078e0089 */
[----:B------:R-:W-:Y:S02]  /*1f7a0*/  IMAD.MOV.U32 R160, RZ, RZ, 0x1 ;  /* 0x00000001ffa07424 */ /* 0x000fe400078e00ff */
[----:B------:R-:W-:-:S07]  /*1f7b0*/  IMAD.MOV.U32 R158, RZ, RZ, -0x1 ;  /* 0xffffffffff9e7424 */ /* 0x000fce00078e00ff */
[----:B-123-5:R-:W-:Y:S05]  /*1f7c0*/  WARPSYNC.COLLECTIVE R158, `(.L_x_32950) ;  /* 0x000000009e087348 */ /* 0x02efea0003c00000 */
[----:B------:R0:W4:Y:S02]  /*1f7d0*/  SHFL.BFLY P6, R159, R161, R160, R163 ;  /* 0x0c0000a0a19f7389 */ /* 0x00012400000c00a3 */
[----:B012345:R-:W-:Y:S01]  /*1f7e0*/  ENDCOLLECTIVE ;  /* 0x000000000000791b */ /* 0x03ffe20003800000 */
.L_x_32950:
[----:B------:R-:W-:Y:S05]  /*1f7f0*/  BSYNC B1 ;  /* 0x0000000000017941 */ /* 0x000fea0003800000 */
.L_x_32949:
[----:B------:R-:W-:Y:S01]  /*1f800*/  IMAD.MOV.U32 R136, RZ, RZ, R159 ;  /* 0x000000ffff887224 */ /* 0x000fe200078e009f */
[----:B------:R-:W-:Y:S01]  /*1f810*/  MOV R158, 0xffffffff ;  /* 0xffffffff009e7802 */ /* 0x000fe20000000f00 */
[----:B------:R-:W-:Y:S01]  /*1f820*/  IMAD.MOV.U32 R160, RZ, RZ, 0x2 ;  /* 0x00000002ffa07424 */ /* 0x000fe200078e00ff */
[----:B------:R-:W0:Y:S01]  /*1f830*/  LDC R138, c[0x0][0x290] ;  /* 0x0000a400ff8a7b82 */ /* 0x000e220000000800 */
[----:B------:R-:W-:Y:S01]  /*1f840*/  FADD.FTZ R139, R137, R136 ;  /* 0x00000088898b7221 */ /* 0x000fe20000010000 */
[----:B------:R-:W-:Y:S01]  /*1f850*/  IMAD.MOV.U32 R163, RZ, RZ, 0x1f ;  /* 0x0000001fffa37424 */ /* 0x000fe200078e00ff */
        /* <DEDUP_REMOVED lines=8> */
.L_x_32951:
[----:B------:R-:W-:Y:S02]  /*1f8e0*/  P2R R156, PR, RZ, 0x20 ;  /* 0x00000020ff9c7803 */ /* 0x000fe40000000000 */
[----:B------:R-:W-:Y:S01]  /*1f8f0*/  LOP3.LUT P5, RZ, R149, 0x2, RZ, 0xc0, !PT ;  /* 0x0000000295ff7812 */ /* 0x000fe200078ac0ff */
[----:B------:R-:W-:Y:S01]  /*1f900*/  HFMA2.MMA R160, -RZ, RZ, 0, 2.384185791015625e-07 ;  /* 0x00000004ffa07435 */ /* 0x000fe200000001ff */
[----:B------:R-:W-:-:S04]  /*1f910*/  IMAD.MOV.U32 R136, RZ, RZ, R159 ;  /* 0x000000ffff887224 */ /* 0x000fc800078e009f */
[----:B------:R-:W-:-:S04]  /*1f920*/  FADD.FTZ R151, R139, R136 ;  /* 0x000000888b977221 */ /* 0x000fc80000010000 */
[----:B------:R-:W-:-:S07]  /*1f930*/  IMAD.MOV.U32 R161, RZ, RZ, R151 ;  /* 0x000000ffffa17224 */ /* 0x000fce00078e0097 */
[----:B------:R-:W-:Y:S05]  /*1f940*/  WARPSYNC.COLLECTIVE R158, `(.L_x_32952) ;  /* 0x000000009e087348 */ /* 0x000fea0003c00000 */
[----:B------:R0:W1:Y:S02]  /*1f950*/  SHFL.BFLY P6, R159, R161, R160, R163 ;  /* 0x0c0000a0a19f7389 */ /* 0x00006400000c00a3 */
[----:B01----:R-:W-:Y:S01]  /*1f960*/  ENDCOLLECTIVE ;  /* 0x000000000000791b */ /* 0x003fe20003800000 */
.L_x_32952:
[----:B------:R-:W-:Y:S01]  /*1f970*/  MOV R160, 0x8 ;  /* 0x0000000800a07802 */ /* 0x000fe20000000f00 */
[----:B------:R-:W-:-:S04]  /*1f980*/  IMAD.MOV.U32 R136, RZ, RZ, R159 ;  /* 0x000000ffff887224 */ /* 0x000fc800078e009f */
[----:B------:R-:W-:-:S04]  /*1f990*/  FADD.FTZ R152, R151, R136 ;  /* 0x0000008897987221 */ /* 0x000fc80000010000 */
[----:B------:R-:W-:-:S07]  /*1f9a0*/  IMAD.MOV.U32 R161, RZ, RZ, R152 ;  /* 0x000000ffffa17224 */ /* 0x000fce00078e0098 */
[----:B------:R-:W-:Y:S05]  /*1f9b0*/  WARPSYNC.COLLECTIVE R158, `(.L_x_32953) ;  /* 0x000000009e087348 */ /* 0x000fea0003c00000 */
[----:B------:R0:W1:Y:S02]  /*1f9c0*/  SHFL.BFLY P6, R159, R161, R160, R163 ;  /* 0x0c0000a0a19f7389 */ /* 0x00006400000c00a3 */
[----:B01----:R-:W-:Y:S01]  /*1f9d0*/  ENDCOLLECTIVE ;  /* 0x000000000000791b */ /* 0x003fe20003800000 */
.L_x_32953:
[----:B------:R-:W-:Y:S01]  /*1f9e0*/  HFMA2.MMA R160, -RZ, RZ, 0, 9.5367431640625e-07 ;  /* 0x00000010ffa07435 */ /* 0x000fe200000001ff */
[----:B------:R-:W-:-:S04]  /*1f9f0*/  IMAD.MOV.U32 R153, RZ, RZ, R159 ;  /* 0x000000ffff997224 */ /* 0x000fc800078e009f */
[----:B------:R-:W-:-:S04]  /*1fa00*/  FADD.FTZ R154, R152, R153 ;  /* 0x00000099989a7221 */ /* 0x000fc80000010000 */
[----:B------:R-:W-:-:S07]  /*1fa10*/  IMAD.MOV.U32 R161, RZ, RZ, R154 ;  /* 0x000000ffffa17224 */ /* 0x000fce00078e009a */
[----:B------:R-:W-:Y:S05]  /*1fa20*/  WARPSYNC.COLLECTIVE R158, `(.L_x_32954) ;  /* 0x000000009e087348 */ /* 0x000fea0003c00000 */
[----:B------:R0:W1:Y:S02]  /*1fa30*/  SHFL.BFLY P6, R159, R161, R160, R163 ;  /* 0x0c0000a0a19f7389 */ /* 0x00006400000c00a3 */
[----:B01----:R-:W-:Y:S01]  /*1fa40*/  ENDCOLLECTIVE ;  /* 0x000000000000791b */ /* 0x003fe20003800000 */
.L_x_32954:
[----:B------:R-:W-:Y:S01]  /*1fa50*/  MOV R160, 0x1 ;  /* 0x0000000100a07802 */ /* 0x000fe20000000f00 */
        /* <DEDUP_REMOVED lines=93> */
.L_x_32955:
[----:B------:R-:W-:Y:S01]  /*20030*/  HFMA2.MMA R160, -RZ, RZ, 0, 1.1920928955078125e-07 ;  /* 0x00000002ffa07435 */ /* 0x000fe200000001ff */
[----:B------:R-:W-:-:S04]  /*20040*/  IMAD.MOV.U32 R137, RZ, RZ, R159 ;  /* 0x000000ffff897224 */ /* 0x000fc800078e009f */
[----:B------:R-:W-:-:S04]  /*20050*/  FADD.FTZ R137, R136, R137 ;  /* 0x0000008988897221 */ /* 0x000fc80000010000 */
[----:B------:R-:W-:-:S07]  /*20060*/  IMAD.MOV.U32 R161, RZ, RZ, R137 ;  /* 0x000000ffffa17224 */ /* 0x000fce00078e0089 */
[----:B------:R-:W-:Y:S05]  /*20070*/  WARPSYNC.COLLECTIVE R158, `(.L_x_32956) ;  /* 0x000000009e087348 */ /* 0x000fea0003c00000 */
[----:B------:R0:W1:Y:S02]  /*20080*/  SHFL.BFLY P6, R159, R161, R160, R163 ;  /* 0x0c0000a0a19f7389 */ /* 0x00006400000c00a3 */
[----:B01----:R-:W-:Y:S01]  /*20090*/  ENDCOLLECTIVE ;  /* 0x000000000000791b */ /* 0x003fe20003800000 */
.L_x_32956:
[----:B------:R-:W-:Y:S01]  /*200a0*/  MOV R160, 0x4 ;  /* 0x0000000400a07802 */ /* 0x000fe20000000f00 */
[----:B------:R-:W-:-:S04]  /*200b0*/  IMAD.MOV.U32 R152, RZ, RZ, R159 ;  /* 0x000000ffff987224 */ /* 0x000fc800078e009f */
[----:B------:R-:W-:-:S04]  /*200c0*/  FADD.FTZ R152, R137, R152 ;  /* 0x0000009889987221 */ /* 0x000fc80000010000 */
[----:B------:R-:W-:-:S07]  /*200d0*/  IMAD.MOV.U32 R161, RZ, RZ, R152 ;  /* 0x000000ffffa17224 */ /* 0x000fce00078e0098 */
[----:B------:R-:W-:Y:S05]  /*200e0*/  WARPSYNC.COLLECTIVE R158, `(.L_x_32957) ;  /* 0x000000009e087348 */ /* 0x000fea0003c00000 */
[----:B------:R0:W1:Y:S02]  /*200f0*/  SHFL.BFLY P6, R159, R161, R160, R163 ;  /* 0x0c0000a0a19f7389 */ /* 0x00006400000c00a3 */
[----:B01----:R-:W-:Y:S01]  /*20100*/  ENDCOLLECTIVE ;  /* 0x000000000000791b */ /* 0x003fe20003800000 */
.L_x_32957:
[----:B------:R-:W-:Y:S01]  /*20110*/  HFMA2.MMA R160, -RZ, RZ, 0, 4.76837158203125e-07 ;  /* 0x00000008ffa07435 */ /* 0x000fe200000001ff */
[----:B------:R-:W-:-:S04]  /*20120*/  IMAD.MOV.U32 R139, RZ, RZ, R159 ;  /* 0x000000ffff8b7224 */ /* 0x000fc800078e009f */
[----:B------:R-:W-:-:S04]  /*20130*/  FADD.FTZ R139, R152, R139 ;  /* 0x0000008b988b7221 */ /* 0x000fc80000010000 */
[----:B------:R-:W-:-:S07]  /*20140*/  IMAD.MOV.U32 R161, RZ, RZ, R139 ;  /* 0x000000ffffa17224 */ /* 0x000fce00078e008b */
[----:B------:R-:W-:Y:S05]  /*20150*/  WARPSYNC.COLLECTIVE R158, `(.L_x_32958) ;  /* 0x000000009e087348 */ /* 0x000fea0003c00000 */
[----:B------:R0:W1:Y:S02]  /*20160*/  SHFL.BFLY P6, R159, R161, R160, R163 ;  /* 0x0c0000a0a19f7389 */ /* 0x00006400000c00a3 */
[----:B01----:R-:W-:Y:S01]  /*20170*/  ENDCOLLECTIVE ;  /* 0x000000000000791b */ /* 0x003fe20003800000 */
.L_x_32958:
[----:B------:R-:W-:Y:S01]  /*20180*/  MOV R160, 0x10 ;  /* 0x0000001000a07802 */ /* 0x000fe20000000f00 */
[----:B------:R-:W-:-:S04]  /*20190*/  IMAD.MOV.U32 R154, RZ, RZ, R159 ;  /* 0x000000ffff9a7224 */ /* 0x000fc800078e009f */
[----:B------:R-:W-:-:S04]  /*201a0*/  FADD.FTZ R154, R139, R154 ;  /* 0x0000009a8b9a7221 */ /* 0x000fc80000010000 */
[----:B------:R-:W-:-:S07]  /*201b0*/  IMAD.MOV.U32 R161, RZ, RZ, R154 ;  /* 0x000000ffffa17224 */ /* 0x000fce00078e009a */
[----:B------:R-:W-:Y:S05]  /*201c0*/  WARPSYNC.COLLECTIVE R158, `(.L_x_32959) ;  /* 0x000000009e087348 */ /* 0x000fea0003c00000 */
[----:B------:R0:W1:Y:S02]  /*201d0*/  SHFL.BFLY P6, R159, R161, R160, R163 ;  /* 0x0c0000a0a19f7389 */ /* 0x00006400000c00a3 */
[----:B01----:R-:W-:Y:S01]  /*201e0*/  ENDCOLLECTIVE ;  /* 0x000000000000791b */ /* 0x003fe20003800000 */
.L_x_32959:
[----:B------:R-:W-:Y:S01]  /*201f0*/  IMAD.MOV.U32 R155, RZ, RZ, R159 ;  /* 0x000000ffff9b7224 */ /* 0x000fe200078e009f */
[----:B------:R-:W-:Y:S06]  /*20200*/  BRA `(.L_x_32960) ;  /* 0xffffffe400e87947 */ /* 0x000fec000383ffff */
.L_x_32961:
        /* <DEDUP_REMOVED lines=15> */
.L_x_33706:


//--------------------- .text._ZN10layer_norm31ln_parallel_residual_fwd_kernelINS_13Kernel_traitsIfffffjLj1280ELj1ELj4ELj1ELj16ENS_18Kernel_traits_baseILj1280EfffffjLj128EEEEELb1ELb1ELb1EEEvNS_9FwdParamsE --------------------------
	.section	.text._ZN10layer_norm31ln_parallel_residual_fwd_kernelINS_13Kernel_traitsIfffffjLj1280ELj1ELj4ELj1ELj16ENS_18Kernel_traits_baseILj1280EfffffjLj128EEEEELb1ELb1ELb1EEEvNS_9FwdParamsE,"ax",@progbits
	.align	128
        .global         _ZN10layer_norm31ln_parallel_residual_fwd_kernelINS_13Kernel_traitsIfffffjLj1280ELj1ELj4ELj1ELj16ENS_18Kernel_traits_baseILj1280EfffffjLj128EEEEELb1ELb1ELb1EEEvNS_9FwdParamsE
        .type           _ZN10layer_norm31ln_parallel_residual_fwd_kernelINS_13Kernel_traitsIfffffjLj1280ELj1ELj4ELj1ELj16ENS_18Kernel_traits_baseILj1280EfffffjLj128EEEEELb1ELb1ELb1EEEvNS_9FwdParamsE,@function
        .size           _ZN10layer_norm31ln_parallel_residual_fwd_kernelINS_13Kernel_traitsIfffffjLj1280ELj1ELj4ELj1ELj16ENS_18Kernel_traits_baseILj1280EfffffjLj128EEEEELb1ELb1ELb1EEEvNS_9FwdParamsE,(.L_x_33707 - _ZN10layer_norm31ln_parallel_residual_fwd_kernelINS_13Kernel_traitsIfffffjLj1280ELj1ELj4ELj1ELj16ENS_18Kernel_traits_baseILj1280EfffffjLj128EEEEELb1ELb1ELb1EEEvNS_9FwdParamsE)
        .other          _ZN10layer_norm31ln_parallel_residual_fwd_kernelINS_13Kernel_traitsIfffffjLj1280ELj1ELj4ELj1ELj16ENS_18Kernel_traits_baseILj1280EfffffjLj128EEEEELb1ELb1ELb1EEEvNS_9FwdParamsE,@"STO_CUDA_ENTRY STV_DEFAULT"
_ZN10layer_norm31ln_parallel_residual_fwd_kernelINS_13Kernel_traitsIfffffjLj1280ELj1ELj4ELj1ELj16ENS_18Kernel_traits_baseILj1280EfffffjLj128EEEEELb1ELb1ELb1EEEvNS_9FwdParamsE:
.text._ZN10layer_norm31ln_parallel_residual_fwd_kernelINS_13Kernel_traitsIfffffjLj1280ELj1ELj4ELj1ELj16ENS_18Kernel_traits_baseILj1280EfffffjLj128EEEEELb1ELb1ELb1EEEvNS_9FwdParamsE:
        /* <DEDUP_REMOVED lines=101> */
[----:B------:R-:W-:Y:S01]  /*0650*/  IADD3 R4, P2, R0, UR8, RZ ;  /* 0x0000000800047c10 */ /* 0x000fe2000ff5e0ff */
        /* <DEDUP_REMOVED lines=38> */
[----:B0-----:R-:W-:Y:S01]  /*08c0*/  IMAD.HI.U32 R5, R12, -0x2daee0ad, RZ ;  /* 0xd2511f530c057827 */ /* 0x001fe200078e00ff */
[----:B------:R-:W-:Y:S01]  /*08d0*/  LOP3.LUT R129, R0, UR39, R129, 0x96, !PT ;  /* 0x0000002700817c12 */ /* 0x000fe2000f8e9681 */
[----:B------:R-:W-:Y:S01]  /*08e0*/  ULDC.U8 UR8, c[0x0][0x2a0] ;  /* 0x0000a80000087ab9 */ /* 0x000fe20000000000 */
[----:B------:R-:W-:Y:S01]  /*08f0*/  LOP3.LUT R157, R165, 0x1f, RZ, 0xc0, !PT ;  /* 0x0000001fa59d7812 */ /* 0x000fe200078ec0ff */
[----:B------:R-:W-:Y:S01]  /*0900*/  IMAD R14, R6, -0x326172a9, RZ ;  /* 0xcd9e8d57060e7824 */ /* 0x000fe200078e02ff */
[----:B------:R-:W-:Y:S01]  /*0910*/  LOP3.LUT R128, R5, UR40, R128, 0x96, !PT ;  /* 0x0000002805807c12 */ /* 0x000fe2000f8e9680 */
[----:B------:R-:W-:Y:S01]  /*0920*/  IMAD R12, R12, -0x2daee0ad, RZ ;  /* 0xd2511f530c0c7824 */ /* 0x000fe200078e02ff */
[----:B------:R-:W-:Y:S01]  /*0930*/  ISETP.NE.AND.EX P0, PT, RZ, UR9, PT, P0 ;  /* 0x00000009ff007c0c */ /* 0x000fe2000bf05300 */
[----:B------:R-:W-:Y:S01]  /*0940*/  IMAD.MOV.U32 R10, RZ, RZ, RZ ;  /* 0x000000ffff0a7224 */ /* 0x000fe200078e00ff */
[----:B------:R-:W-:Y:S01]  /*0950*/  UISETP.NE.AND UP0, UPT, UR8, URZ, UPT ;  /* 0x0000003f0800728c */ /* 0x000fe2000bf05270 */
[----:B------:R-:W-:Y:S01]  /*0960*/  ULDC UR21, c[0x0][0x218] ;  /* 0x0000860000157ab9 */ /* 0x000fe20000000800 */
[----:B------:R-:W-:Y:S01]  /*0970*/  ULDC UR22, c[0x0][0x2d8] ;  /* 0x0000b60000167ab9 */ /* 0x000fe20000000800 */
[----:B------:R-:W-:Y:S01]  /*0980*/  ULDC.64 UR8, c[0x0][0x228] ;  /* 0x00008a0000087ab9 */ /* 0x000fe20000000a00 */
[----:B------:R-:W-:Y:S01]  /*0990*/  ULDC.64 UR10, c[0x0][0x230] ;  /* 0x00008c00000a7ab9 */ /* 0x000fe20000000a00 */
[----:B------:R-:W-:Y:S01]  /*09a0*/  ULDC.64 UR12, c[0x0][0x238] ;  /* 0x00008e00000c7ab9 */ /* 0x000fe20000000a00 */
[----:B------:R-:W-:Y:S01]  /*09b0*/  ULDC.64 UR14, c[0x0][0x240] ;  /* 0x00009000000e7ab9 */ /* 0x000fe20000000a00 */
[----:B------:R-:W-:Y:S01]  /*09c0*/  ULDC.64 UR16, c[0x0][0x248] ;  /* 0x0000920000107ab9 */ /* 0x000fe20000000a00 */
[----:B-1----:R-:W-:-:S05]  /*09d0*/  ULDC.64 UR18, c[0x0][0x2b8] ;  /* 0x0000ae0000127ab9 */ /* 0x002fca0000000a00 */
.L_x_33614:
        /* <DEDUP_REMOVED lines=28> */
.L_x_32964:
[----:B------:R-:W-:-:S07]  /*0ba0*/  MOV R0, R14 ;  /* 0x0000000e00007202 */ /* 0x000fce0000000f00 */
.L_x_32965:
[----:B------:R-:W-:Y:S05]  /*0bb0*/  BSYNC B1 ;  /* 0x0000000000017941 */ /* 0x000fea0003800000 */
.L_x_32963:
        /* <DEDUP_REMOVED lines=16> */
.L_x_32969:
[----:B------:R-:W-:Y:S05]  /*0cc0*/  BSYNC B2 ;  /* 0x0000000000027941 */ /* 0x000fea0003800000 */
.L_x_32968:
        /* <DEDUP_REMOVED lines=44> */
.L_x_32967:
[----:B------:R-:W-:Y:S05]  /*0f90*/  BSYNC B1 ;  /* 0x0000000000017941 */ /* 0x000fea0003800000 */
.L_x_32966:
        /* <DEDUP_REMOVED lines=18> */
.L_x_32970:
        /* <DEDUP_REMOVED lines=12> */
.L_x_32973:
[----:B------:R-:W-:-:S07]  /*1180*/  MOV R0, R14 ;  /* 0x0000000e00007202 */ /* 0x000fce0000000f00 */
.L_x_32974:
[----:B------:R-:W-:Y:S05]  /*1190*/  BSYNC B1 ;  /* 0x0000000000017941 */ /* 0x000fea0003800000 */
.L_x_32972:
        /* <DEDUP_REMOVED lines=16> */
.L_x_32978:
[----:B------:R-:W-:Y:S05]  /*12a0*/  BSYNC B2 ;  /* 0x0000000000027941 */ /* 0x000fea0003800000 */
.L_x_32977:
        /* <DEDUP_REMOVED lines=44> */
.L_x_32976:
[----:B------:R-:W-:Y:S05]  /*1570*/  BSYNC B1 ;  /* 0x0000000000017941 */ /* 0x000fea0003800000 */
.L_x_32975:
        /* <DEDUP_REMOVED lines=8> */
.L_x_32971:
        /* <DEDUP_REMOVED lines=12> */
.L_x_32980:
[----:B------:R-:W-:-:S07]  /*16c0*/  MOV R0, R14 ;  /* 0x0000000e00007202 */ /* 0x000fce0000000f00 */
.L_x_32981:
[----:B------:R-:W-:Y:S05]  /*16d0*/  BSYNC B1 ;  /* 0x0000000000017941 */ /* 0x000fea0003800000 */
.L_x_32979:
        /* <DEDUP_REMOVED lines=16> */
.L_x_32985:
[----:B------:R-:W-:Y:S05]  /*17e0*/  BSYNC B2 ;  /* 0x0000000000027941 */ /* 0x000fea0003800000 */
.L_x_32984:
        /* <DEDUP_REMOVED lines=44> */
.L_x_32983:
[----:B------:R-:W-:Y:S05]  /*1ab0*/  BSYNC B1 ;  /* 0x0000000000017941 */ /* 0x000fea0003800000 */
.L_x_32982:
        /* <DEDUP_REMOVED lines=11> */
.L_x_32986:
        /* <DEDUP_REMOVED lines=12> */
.L_x_32989:
[----:B------:R-:W-:-:S07]  /*1c30*/  IMAD.MOV.U32 R0, RZ, RZ, R14 ;  /* 0x000000ffff007224 */ /* 0x000fce00078e000e */
.L_x_32990:
[----:B------:R-:W-:Y:S05]  /*1c40*/  BSYNC B1 ;  /* 0x0000000000017941 */ /* 0x000fea0003800000 */
.L_x_32988:
        /* <DEDUP_REMOVED lines=16> */
.L_x_32994:
[----:B------:R-:W-:Y:S05]  /*1d50*/  BSYNC B2 ;  /* 0x0000000000027941 */ /* 0x000fea0003800000 */
.L_x_32993:
        /* <DEDUP_REMOVED lines=44> */
.L_x_32992:
[----:B------:R-:W-:Y:S05]  /*2020*/  BSYNC B1 ;  /* 0x0000000000017941 */ /* 0x000fea0003800000 */
.L_x_32991:
        /* <DEDUP_REMOVED lines=8> */
.L_x_32987:
        /* <DEDUP_REMOVED lines=12> */
.L_x_32996:
[----:B------:R-:W-:-:S07]  /*2170*/  IMAD.MOV.U32 R0, RZ, RZ, R14 ;  /* 0x000000ffff007224 */ /* 0x000fce00078e000e */
.L_x_32997:
[----:B------:R-:W-:Y:S05]  /*2180*/  BSYNC B1 ;  /* 0x0000000000017941 */ /* 0x000fea0003800000 */
.L_x_32995:
        /* <DEDUP_REMOVED lines=16> */
.L_x_33001:
[----:B------:R-:W-:Y:S05]  /*2290*/  BSYNC B2 ;  /* 0x0000000000027941 */ /* 0x000fea0003800000 */
.L_x_33000:
        /* <DEDUP_REMOVED lines=44> */
.L_x_32999:
[----:B------:R-:W-:Y:S05]  /*2560*/  BSYNC B1 ;  /* 0x0000000000017941 */ /* 0x000fea0003800000 */
.L_x_32998:
        /* <DEDUP_REMOVED lines=11> */
.L_x_33002:
        /* <DEDUP_REMOVED lines=12> */
.L_x_33005:
[----:B------:R-:W-:-:S07]  /*26e0*/  IMAD.MOV.U32 R0, RZ, RZ, R14 ;  /* 0x000000ffff007224 */ /* 0x000fce00078e000e */
.L_x_33006:
[----:B------:R-:W-:Y:S05]  /*26f0*/  BSYNC B1 ;  /* 0x0000000000017941 */ /* 0x000fea0003800000 */
.L_x_33004:
        /* <DEDUP_REMOVED lines=16> */
.L_x_33010:
[----:B------:R-:W-:Y:S05]  /*2800*/  BSYNC B2 ;  /* 0x0000000000027941 */ /* 0x000fea0003800000 */
.L_x_33009:
        /* <DEDUP_REMOVED lines=44> */
.L_x_33008:
[----:B------:R-:W-:Y:S05]  /*2ad0*/  BSYNC B1 ;  /* 0x0000000000017941 */ /* 0x000fea0003800000 */
.L_x_33007:
        /* <DEDUP_REMOVED lines=8> */
.L_x_33003:
        /* <DEDUP_REMOVED lines=12> */
.L_x_33012:
[----:B------:R-:W-:-:S07]  /*2c20*/  IMAD.MOV.U32 R0, RZ, RZ, R14 ;  /* 0x000000ffff007224 */ /* 0x000fce00078e000e */
.L_x_33013:
[----:B------:R-:W-:Y:S05]  /*2c30*/  BSYNC B1 ;  /* 0x0000000000017941 */ /* 0x000fea0003800000 */
.L_x_33011:
        /* <DEDUP_REMOVED lines=16> */
.L_x_33017:
[----:B------:R-:W-:Y:S05]  /*2d40*/  BSYNC B2 ;  /* 0x0000000000027941 */ /* 0x000fea0003800000 */
.L_x_33016:
        /* <DEDUP_REMOVED lines=44> */
.L_x_33015:
[----:B------:R-:W-:Y:S05]  /*3010*/  BSYNC B1 ;  /* 0x0000000000017941 */ /* 0x000fea0003800000 */
.L_x_33014:
        /* <DEDUP_REMOVED lines=11> */
.L_x_33018:
        /* <DEDUP_REMOVED lines=12> */
.L_x_33021:
[----:B------:R-:W-:-:S07]  /*3190*/  MOV R0, R14 ;  /* 0x0000000e00007202 */ /* 0x000fce0000000f00 */
.L_x_33022:
[----:B------:R-:W-:Y:S05]  /*31a0*/  BSYNC B1 ;  /* 0x0000000000017941 */ /* 0x000fea0003800000 */
.L_x_33020:
        /* <DEDUP_REMOVED lines=18> */
.L_x_33026:
[----:B------:R-:W-:Y:S05]  /*32d0*/  BSYNC B2 ;  /* 0x0000000000027941 */ /* 0x000fea0003800000 */
.L_x_33025:
        /* <DEDUP_REMOVED lines=44> */
.L_x_33024:
[----:B------:R-:W-:Y:S05]  /*35a0*/  BSYNC B1 ;  /* 0x0000000000017941 */ /* 0x000fea0003800000 */
.L_x_33023:
        /* <DEDUP_REMOVED lines=8> */
.L_x_33019:
[----:B------:R-:W-:Y:S01]  /*3630*/  SEL R0, RZ, 0x1000000, P5 ;  /* 0x01000000ff007807 */ /* 0x000fe20002800000 */
[C---:B------:R-:W-:Y:S01]  /*3640*/  IMAD.SHL.U32 R26, R132.reuse, 0x4, RZ ;  /* 0x00000004841a7824 */ /* 0x040fe200078e00ff */
[----:B------:R-:W-:Y:S01]  /*3650*/  SEL R17, RZ, 0x10000, P4 ;  /* 0x00010000ff117807 */ /* 0x000fe20002000000 */
[----:B------:R-:W0:Y:S01]  /*3660*/  @P0 LDC.64 R2, c[0x0][0x228] ;  /* 0x00008a00ff020b82 */ /* 0x000e220000000a00 */
[----:B------:R-:W-:Y:S02]  /*3670*/  SEL R4, RZ, 0x100, P3 ;  /* 0x00000100ff047807 */ /* 0x000fe40001800000 */
[----:B------:R-:W-:Y:S02]  /*3680*/  LOP3.LUT P6, RZ, R5, 0x2, RZ, 0xc0, !PT ;  /* 0x0000000205ff7812 */ /* 0x000fe400078cc0ff */
        /* <DEDUP_REMOVED lines=10> */
[----:B------:R-:W-:-:S03]  /*3730*/  IADD3.X R23, R27, UR15, RZ, P3, !PT ;  /* 0x0000000f1b177c10 */ /* 0x000fc60009ffe4ff */
[C---:B------:R-:W-:Y:S02]  /*3740*/  IMAD.WIDE.U32 R16, R4.reuse, 0x10, R140 ;  /* 0x0000001004107825 */ /* 0x040fe400078e008c */
[----:B------:R2:W-:Y:S02]  /*3750*/  STG.E desc[UR4][R22.64], R25 ;  /* 0x0000001916007986 */ /* 0x0005e4000c101904 */
[----:B0-----:R-:W-:-:S04]  /*3760*/  @P0 IMAD.WIDE.U32 R2, R4, 0x10, R2 ;  /* 0x0000001004020825 */ /* 0x001fc800078e0002 */
[----:B-1----:R-:W-:Y:S01]  /*3770*/  @P1 IMAD.WIDE.U32 R20, R4, 0x10, R20 ;  /* 0x0000001004141825 */ /* 0x002fe200078e0014 */
[----:B--2---:R-:W-:Y:S06]  /*3780*/  @!P0 BRA `(.L_x_33027) ;  /* 0x00000000002c8947 */ /* 0x004fec0003800000 */
        /* <DEDUP_REMOVED lines=11> */
.L_x_33027:
[----:B------:R1:W5:Y:S04]  /*3840*/  @P0 LDG.E.128 R52, desc[UR4][R2.64] ;  /* 0x0000000402340981 */ /* 0x000368000c1e1d00 */
[----:B------:R1:W5:Y:S04]  /*3850*/  @P1 LDG.E.128 R56, desc[UR4][R20.64] ;  /* 0x0000000414381981 */ /* 0x000368000c1e1d00 */
[----:B0-----:R-:W5:Y:S01]  /*3860*/  LDG.E.128 R16, desc[UR4][R16.64] ;  /* 0x0000000410107981 */ /* 0x001f62000c1e1d00 */
[----:B------:R-:W-:Y:S01]  /*3870*/  ISETP.NE.AND P3, PT, R24, 0x1, PT ;  /* 0x000000011800780c */ /* 0x000fe20003f65270 */
[----:B------:R-:W-:Y:S01]  /*3880*/  BSSY B1, `(.L_x_33028) ;  /* 0x000000d000017945 */ /* 0x000fe20003800000 */
[----:B------:R-:W-:-:S02]  /*3890*/  LOP3.LUT R157, R165, 0x1f, RZ, 0xc0, !PT ;  /* 0x0000001fa59d7812 */ /* 0x000fc400078ec0ff */
[----:B------:R-:W-:-:S09]  /*38a0*/  IADD3 R22, R24, 0x1, RZ ;  /* 0x0000000118167810 */ /* 0x000fd20007ffe0ff */
        /* <DEDUP_REMOVED lines=9> */
.L_x_33029:
[----:B------:R-:W-:-:S07]  /*3940*/  IMAD.MOV.U32 R0, RZ, RZ, R14 ;  /* 0x000000ffff007224 */ /* 0x000fce00078e000e */
.L_x_33030:
[----:B------:R-:W-:Y:S05]  /*3950*/  BSYNC B1 ;  /* 0x0000000000017941 */ /* 0x000fea0003800000 */
.L_x_33028:
        /* <DEDUP_REMOVED lines=16> */
.L_x_33034:
[----:B------:R-:W-:Y:S05]  /*3a60*/  BSYNC B2 ;  /* 0x0000000000027941 */ /* 0x000fea0003800000 */
.L_x_33033:
        /* <DEDUP_REMOVED lines=44> */
.L_x_33032:
[----:B------:R-:W-:Y:S05]  /*3d30*/  BSYNC B1 ;  /* 0x0000000000017941 */ /* 0x000fea0003800000 */
.L_x_33031:
        /* <DEDUP_REMOVED lines=13> */
.L_x_33035:
        /* <DEDUP_REMOVED lines=12> */
.L_x_33038:
[----:B------:R-:W-:-:S07]  /*3ed0*/  MOV R0, R14 ;  /* 0x0000000e00007202 */ /* 0x000fce0000000f00 */
.L_x_33039:
[----:B------:R-:W-:Y:S05]  /*3ee0*/  BSYNC B1 ;  /* 0x0000000000017941 */ /* 0x000fea0003800000 */
.L_x_33037:
        /* <DEDUP_REMOVED lines=16> */
.L_x_33043:
[----:B------:R-:W-:Y:S05]  /*3ff0*/  BSYNC B2 ;  /* 0x0000000000027941 */ /* 0x000fea0003800000 */
.L_x_33042:
        /* <DEDUP_REMOVED lines=44> */
.L_x_33041:
[----:B------:R-:W-:Y:S05]  /*42c0*/  BSYNC B1 ;  /* 0x0000000000017941 */ /* 0x000fea0003800000 */
.L_x_33040:
        /* <DEDUP_REMOVED lines=8> */
.L_x_33036:
        /* <DEDUP_REMOVED lines=12> */
.L_x_33045:
[----:B------:R-:W-:-:S07]  /*4410*/  MOV R0, R14 ;  /* 0x0000000e00007202 */ /* 0x000fce0000000f00 */
.L_x_33046:
[----:B------:R-:W-:Y:S05]  /*4420*/  BSYNC B1 ;  /* 0x0000000000017941 */ /* 0x000fea0003800000 */
.L_x_33044:
        /* <DEDUP_REMOVED lines=16> */
.L_x_33050:
[----:B------:R-:W-:Y:S05]  /*4530*/  BSYNC B2 ;  /* 0x0000000000027941 */ /* 0x000fea0003800000 */
.L_x_33049:
        /* <DEDUP_REMOVED lines=44> */
.L_x_33048:
[----:B------:R-:W-:Y:S05]  /*4800*/  BSYNC B1 ;  /* 0x0000000000017941 */ /* 0x000fea0003800000 */
.L_x_33047:
        /* <DEDUP_REMOVED lines=11> */
.L_x_33051:
        /* <DEDUP_REMOVED lines=12> */
.L_x_33054:
[----:B------:R-:W-:-:S07]  /*4980*/  IMAD.MOV.U32 R0, RZ, RZ, R14 ;  /* 0x000000ffff007224 */ /* 0x000fce00078e000e */
.L_x_33055:
[----:B------:R-:W-:Y:S05]  /*4990*/  BSYNC B1 ;  /* 0x0000000000017941 */ /* 0x000fea0003800000 */
.L_x_33053:
        /* <DEDUP_REMOVED lines=16> */
.L_x_33059:
[----:B------:R-:W-:Y:S05]  /*4aa0*/  BSYNC B2 ;  /* 0x0000000000027941 */ /* 0x000fea0003800000 */
.L_x_33058:
        /* <DEDUP_REMOVED lines=44> */
.L_x_33057:
[----:B------:R-:W-:Y:S05]  /*4d70*/  BSYNC B1 ;  /* 0x0000000000017941 */ /* 0x000fea0003800000 */
.L_x_33056:
        /* <DEDUP_REMOVED lines=8> */
.L_x_33052:
        /* <DEDUP_REMOVED lines=12> */
.L_x_33061:
[----:B------:R-:W-:-:S07]  /*4ec0*/  IMAD.MOV.U32 R0, RZ, RZ, R14 ;  /* 0x000000ffff007224 */ /* 0x000fce00078e000e */
.L_x_33062:
[----:B------:R-:W-:Y:S05]  /*4ed0*/  BSYNC B1 ;  /* 0x0000000000017941 */ /* 0x000fea0003800000 */
.L_x_33060:
        /* <DEDUP_REMOVED lines=16> */
.L_x_33066:
[----:B------:R-:W-:Y:S05]  /*4fe0*/  BSYNC B2 ;  /* 0x0000000000027941 */ /* 0x000fea0003800000 */
.L_x_33065:
        /* <DEDUP_REMOVED lines=44> */
.L_x_33064:
[----:B------:R-:W-:Y:S05]  /*52b0*/  BSYNC B1 ;  /* 0x0000000000017941 */ /* 0x000fea0003800000 */
.L_x_33063:
        /* <DEDUP_REMOVED lines=11> */
.L_x_33067:
        /* <DEDUP_REMOVED lines=12> */
.L_x_33070:
[----:B------:R-:W-:-:S07]  /*5430*/  IMAD.MOV.U32 R0, RZ, RZ, R14 ;  /* 0x000000ffff007224 */ /* 0x000fce00078e000e */
.L_x_33071:
[----:B------:R-:W-:Y:S05]  /*5440*/  BSYNC B1 ;  /* 0x0000000000017941 */ /* 0x000fea0003800000 */
.L_x_33069:
        /* <DEDUP_REMOVED lines=16> */
.L_x_33075:
[----:B------:R-:W-:Y:S05]  /*5550*/  BSYNC B2 ;  /* 0x0000000000027941 */ /* 0x000fea0003800000 */
.L_x_33074:
        /* <DEDUP_REMOVED lines=44> */
.L_x_33073:
[----:B------:R-:W-:Y:S05]  /*5820*/  BSYNC B1 ;  /* 0x0000000000017941 */ /* 0x000fea0003800000 */
.L_x_33072:
        /* <DEDUP_REMOVED lines=8> */
.L_x_33068:
        /* <DEDUP_REMOVED lines=12> */
.L_x_33077:
[----:B------:R-:W-:-:S07]  /*5970*/  IMAD.MOV.U32 R0, RZ, RZ, R14 ;  /* 0x000000ffff007224 */ /* 0x000fce00078e000e */
.L_x_33078:
[----:B------:R-:W-:Y:S05]  /*5980*/  BSYNC B1 ;  /* 0x0000000000017941 */ /* 0x000fea0003800000 */
.L_x_33076:
        /* <DEDUP_REMOVED lines=16> */
.L_x_33082:
[----:B------:R-:W-:Y:S05]  /*5a90*/  BSYNC B2 ;  /* 0x0000000000027941 */ /* 0x000fea0003800000 */
.L_x_33081:
        /* <DEDUP_REMOVED lines=44> */
.L_x_33080:
[----:B------:R-:W-:Y:S05]  /*5d60*/  BSYNC B1 ;  /* 0x0000000000017941 */ /* 0x000fea0003800000 */
.L_x_33079:
        /* <DEDUP_REMOVED lines=11> */
.L_x_33083:
        /* <DEDUP_REMOVED lines=12> */
.L_x_33086:
[----:B------:R-:W-:-:S07]  /*5ee0*/  MOV R0, R14 ;  /* 0x0000000e00007202 */ /* 0x000fce0000000f00 */
.L_x_33087:
[----:B------:R-:W-:Y:S05]  /*5ef0*/  BSYNC B1 ;  /* 0x0000000000017941 */ /* 0x000fea0003800000 */
.L_x_33085:
        /* <DEDUP_REMOVED lines=18> */
.L_x_33091:
[----:B------:R-:W-:Y:S05]  /*6020*/  BSYNC B2 ;  /* 0x0000000000027941 */ /* 0x000fea0003800000 */
.L_x_33090:
        /* <DEDUP_REMOVED lines=44> */
.L_x_33089:
[----:B------:R-:W-:Y:S05]  /*62f0*/  BSYNC B1 ;  /* 0x0000000000017941 */ /* 0x000fea0003800000 */
.L_x_33088:
        /* <DEDUP_REMOVED lines=8> */
.L_x_33084:
[----:B------:R-:W0:Y:S01]  /*6380*/  LDC.64 R142, c[0x0][0x238] ;  /* 0x00008e00ff8e7b82 */ /* 0x000e220000000a00 */
[----:B------:R-:W-:Y:S02]  /*6390*/  LOP3.LUT P6, RZ, R5, 0x2, RZ, 0xc0, !PT ;  /* 0x0000000205ff7812 */ /* 0x000fe400078cc0ff */
[----:B------:R-:W-:Y:S02]  /*63a0*/  SEL R0, RZ, 0x1000000, P5 ;  /* 0x01000000ff007807 */ /* 0x000fe40002800000 */
[----:B------:R-:W-:Y:S02]  /*63b0*/  SEL R3, RZ, 0x10000, P4 ;  /* 0x00010000ff037807 */ /* 0x000fe40002000000 */
[----:B------:R-:W-:Y:S01]  /*63c0*/  SEL R20, RZ, 0x100, P3 ;  /* 0x00000100ff147807 */ /* 0x000fe20001800000 */
[----:B------:R-:W1:Y:S01]  /*63d0*/  LDC.64 R138, c[0x0][0x240] ;  /* 0x00009000ff8a7b82 */ /* 0x000e620000000a00 */
[----:B------:R-:W-:Y:S02]  /*63e0*/  SEL R21, RZ, 0x1, P6 ;  /* 0x00000001ff157807 */ /* 0x000fe40003000000 */
[----:B------:R-:W-:Y:S01]  /*63f0*/  IADD3 R0, R20, R0, R3 ;  /* 0x0000000014007210 */ /* 0x000fe20007ffe003 */
[----:B------:R-:W-:-:S03]  /*6400*/  VIADD R3, R132, 0x40 ;  /* 0x0000004084037836 */ /* 0x000fc60000000000 */
[----:B------:R-:W-:Y:S01]  /*6410*/  IADD3 R31, R0, R21, RZ ;  /* 0x00000015001f7210 */ /* 0x000fe20007ffe0ff */
        /* <DEDUP_REMOVED lines=21> */
.L_x_33092:
        /* <DEDUP_REMOVED lines=15> */
.L_x_33094:
[----:B------:R-:W-:-:S07]  /*6660*/  MOV R0, R14 ;  /* 0x0000000e00007202 */ /* 0x000fce0000000f00 */
.L_x_33095:
[----:B------:R-:W-:Y:S05]  /*6670*/  BSYNC B1 ;  /* 0x0000000000017941 */ /* 0x000fea0003800000 */
.L_x_33093:
        /* <DEDUP_REMOVED lines=16> */
.L_x_33099:
[----:B------:R-:W-:Y:S05]  /*6780*/  BSYNC B2 ;  /* 0x0000000000027941 */ /* 0x000fea0003800000 */
.L_x_33098:
        /* <DEDUP_REMOVED lines=44> */
.L_x_33097:
[----:B------:R-:W-:Y:S05]  /*6a50*/  BSYNC B1 ;  /* 0x0000000000017941 */ /* 0x000fea0003800000 */
.L_x_33096:
        /* <DEDUP_REMOVED lines=13> */
.L_x_33100:
        /* <DEDUP_REMOVED lines=12> */
.L_x_33103:
[----:B------:R-:W-:-:S07]  /*6bf0*/  IMAD.MOV.U32 R0, RZ, RZ, R14 ;  /* 0x000000ffff007224 */ /* 0x000fce00078e000e */
.L_x_33104:
[----:B------:R-:W-:Y:S05]  /*6c00*/  BSYNC B1 ;  /* 0x0000000000017941 */ /* 0x000fea0003800000 */
.L_x_33102:
        /* <DEDUP_REMOVED lines=16> */
.L_x_33108:
[----:B------:R-:W-:Y:S05]  /*6d10*/  BSYNC B2 ;  /* 0x0000000000027941 */ /* 0x000fea0003800000 */
.L_x_33107:
        /* <DEDUP_REMOVED lines=44> */
.L_x_33106:
[----:B------:R-:W-:Y:S05]  /*6fe0*/  BSYNC B1 ;  /* 0x0000000000017941 */ /* 0x000fea0003800000 */
.L_x_33105:
        /* <DEDUP_REMOVED lines=8> */
.L_x_33101:
        /* <DEDUP_REMOVED lines=12> */
.L_x_33110:
[----:B------:R-:W-:-:S07]  /*7130*/  IMAD.MOV.U32 R0, RZ, RZ, R14 ;  /* 0x000000ffff007224 */ /* 0x000fce00078e000e */
.L_x_33111:
[----:B------:R-:W-:Y:S05]  /*7140*/  BSYNC B1 ;  /* 0x0000000000017941 */ /* 0x000fea0003800000 */
.L_x_33109:
        /* <DEDUP_REMOVED lines=16> */
.L_x_33115:
[----:B------:R-:W-:Y:S05]  /*7250*/  BSYNC B2 ;  /* 0x0000000000027941 */ /* 0x000fea0003800000 */
.L_x_33114:
        /* <DEDUP_REMOVED lines=44> */
.L_x_33113:
[----:B------:R-:W-:Y:S05]  /*7520*/  BSYNC B1 ;  /* 0x0000000000017941 */ /* 0x000fea0003800000 */
.L_x_33112:
        /* <DEDUP_REMOVED lines=11> */
.L_x_33116:
        /* <DEDUP_REMOVED lines=12> */
.L_x_33119:
[----:B------:R-:W-:-:S07]  /*76a0*/  IMAD.MOV.U32 R0, RZ, RZ, R14 ;  /* 0x000000ffff007224 */ /* 0x000fce00078e000e */
.L_x_33120:
[----:B------:R-:W-:Y:S05]  /*76b0*/  BSYNC B1 ;  /* 0x0000000000017941 */ /* 0x000fea0003800000 */
.L_x_33118:
        /* <DEDUP_REMOVED lines=16> */
.L_x_33124:
[----:B------:R-:W-:Y:S05]  /*77c0*/  BSYNC B2 ;  /* 0x0000000000027941 */ /* 0x000fea0003800000 */
.L_x_33123:
        /* <DEDUP_REMOVED lines=44> */
.L_x_33122:
[----:B------:R-:W-:Y:S05]  /*7a90*/  BSYNC B1 ;  /* 0x0000000000017941 */ /* 0x000fea0003800000 */
.L_x_33121:
        /* <DEDUP_REMOVED lines=8> */
.L_x_33117:
        /* <DEDUP_REMOVED lines=12> */
.L_x_33126:
[----:B------:R-:W-:-:S07]  /*7be0*/  IMAD.MOV.U32 R0, RZ, RZ, R14 ;  /* 0x000000ffff007224 */ /* 0x000fce00078e000e */
.L_x_33127:
[----:B------:R-:W-:Y:S05]  /*7bf0*/  BSYNC B1 ;  /* 0x0000000000017941 */ /* 0x000fea0003800000 */
.L_x_33125:
        /* <DEDUP_REMOVED lines=16> */
.L_x_33131:
[----:B------:R-:W-:Y:S05]  /*7d00*/  BSYNC B2 ;  /* 0x0000000000027941 */ /* 0x000fea0003800000 */
.L_x_33130:
        /* <DEDUP_REMOVED lines=44> */
.L_x_33129:
[----:B------:R-:W-:Y:S05]  /*7fd0*/  BSYNC B1 ;  /* 0x0000000000017941 */ /* 0x000fea0003800000 */
.L_x_33128:
        /* <DEDUP_REMOVED lines=11> */
.L_x_33132:
        /* <DEDUP_REMOVED lines=12> */
.L_x_33135:
[----:B------:R-:W-:-:S07]  /*8150*/  MOV R0, R14 ;  /* 0x0000000e00007202 */ /* 0x000fce0000000f00 */
.L_x_33136:
[----:B------:R-:W-:Y:S05]  /*8160*/  BSYNC B1 ;  /* 0x0000000000017941 */ /* 0x000fea0003800000 */
.L_x_33134:
        /* <DEDUP_REMOVED lines=16> */
.L_x_33140:
[----:B------:R-:W-:Y:S05]  /*8270*/  BSYNC B2 ;  /* 0x0000000000027941 */ /* 0x000fea0003800000 */
.L_x_33139:
        /* <DEDUP_REMOVED lines=44> */
.L_x_33138:
[----:B------:R-:W-:Y:S05]  /*8540*/  BSYNC B1 ;  /* 0x0000000000017941 */ /* 0x000fea0003800000 */
.L_x_33137:
        /* <DEDUP_REMOVED lines=8> */
.L_x_33133:
        /* <DEDUP_REMOVED lines=12> */
.L_x_33142:
[----:B------:R-:W-:-:S07]  /*8690*/  MOV R0, R14 ;  /* 0x0000000e00007202 */ /* 0x000fce0000000f00 */
.L_x_33143:
[----:B------:R-:W-:Y:S05]  /*86a0*/  BSYNC B1 ;  /* 0x0000000000017941 */ /* 0x000fea0003800000 */
.L_x_33141:
        /* <DEDUP_REMOVED lines=16> */
.L_x_33147:
[----:B------:R-:W-:Y:S05]  /*87b0*/  BSYNC B2 ;  /* 0x0000000000027941 */ /* 0x000fea0003800000 */
.L_x_33146:
        /* <DEDUP_REMOVED lines=44> */
.L_x_33145:
[----:B------:R-:W-:Y:S05]  /*8a80*/  BSYNC B1 ;  /* 0x0000000000017941 */ /* 0x000fea0003800000 */
.L_x_33144:
        /* <DEDUP_REMOVED lines=11> */
.L_x_33148:
        /* <DEDUP_REMOVED lines=12> */
.L_x_33151:
[----:B------:R-:W-:-:S07]  /*8c00*/  IMAD.MOV.U32 R0, RZ, RZ, R14 ;  /* 0x000000ffff007224 */ /* 0x000fce00078e000e */
.L_x_33152:
[----:B------:R-:W-:Y:S05]  /*8c10*/  BSYNC B1 ;  /* 0x0000000000017941 */ /* 0x000fea0003800000 */
.L_x_33150:
        /* <DEDUP_REMOVED lines=18> */
.L_x_33156:
[----:B------:R-:W-:Y:S05]  /*8d40*/  BSYNC B2 ;  /* 0x0000000000027941 */ /* 0x000fea0003800000 */
.L_x_33155:
        /* <DEDUP_REMOVED lines=44> */
.L_x_33154:
[----:B------:R-:W-:Y:S05]  /*9010*/  BSYNC B1 ;  /* 0x0000000000017941 */ /* 0x000fea0003800000 */
.L_x_33153:
        /* <DEDUP_REMOVED lines=8> */
.L_x_33149:
        /* <DEDUP_REMOVED lines=8> */
[----:B------:R-:W-:Y:S01]  /*9120*/  VIADD R2, R132, 0x60 ;  /* 0x0000006084027836 */ /* 0x000fe20000000000 */
[----:B------:R-:W-:Y:S01]  /*9130*/  SEL R17, RZ, 0x1, P6 ;  /* 0x00000001ff117807 */ /* 0x000fe20003000000 */
[----:B------:R-:W2:Y:S02]  /*9140*/  @P1 LDC.64 R20, c[0x0][0x230] ;  /* 0x00008c00ff141b82 */ /* 0x000ea40000000a00 */
[----:B------:R-:W-:-:S04]  /*9150*/  IMAD.WIDE.U32 R18, R2, 0x10, R140 ;  /* 0x0000001002127825 */ /* 0x000fc800078e008c */
[----:B------:R-:W-:Y:S02]  /*9160*/  IMAD.IADD R27, R0, 0x1, R17 ;  /* 0x00000001001b7824 */ /* 0x000fe400078e0211 */
[----:B------:R-:W-:-:S05]  /*9170*/  IMAD.WIDE.U32 R16, R3, 0x4, R138 ;  /* 0x0000000403107825 */ /* 0x000fca00078e008a */
        /* <DEDUP_REMOVED lines=10> */
[----:B------:R-:W-:-:S03]  /*9220*/  LOP3.LUT R25, R9, 0xff, RZ, 0xc0, !PT ;  /* 0x000000ff09197812 */ /* 0x000fc600078ec0ff */
[----:B------:R-:W-:-:S05]  /*9230*/  IMAD R0, R27, 0x100, R0 ;  /* 0x000001001b007824 */ /* 0x000fca00078e0200 */
[----:B------:R-:W-:Y:S01]  /*9240*/  IADD3 R25, R0, R25, RZ ;  /* 0x0000001900197210 */ /* 0x000fe20007ffe0ff */
[----:B0-----:R-:W-:-:S05]  /*9250*/  IMAD.WIDE.U32 R16, R3, 0x4, R16 ;  /* 0x0000000403107825 */ /* 0x001fca00078e0010 */
[----:B------:R0:W-:Y:S02]  /*9260*/  STG.E desc[UR4][R16.64], R25 ;  /* 0x0000001910007986 */ /* 0x0001e4000c101904 */
.L_x_33157:
        /* <DEDUP_REMOVED lines=15> */
.L_x_33159:
[----:B------:R-:W-:-:S07]  /*9360*/  IMAD.MOV.U32 R0, RZ, RZ, R14 ;  /* 0x000000ffff007224 */ /* 0x000fce00078e000e */
.L_x_33160:
[----:B------:R-:W-:Y:S05]  /*9370*/  BSYNC B1 ;  /* 0x0000000000017941 */ /* 0x000fea0003800000 */
.L_x_33158:
        /* <DEDUP_REMOVED lines=16> */
.L_x_33164:
[----:B------:R-:W-:Y:S05]  /*9480*/  BSYNC B2 ;  /* 0x0000000000027941 */ /* 0x000fea0003800000 */
.L_x_33163:
        /* <DEDUP_REMOVED lines=44> */
.L_x_33162:
[----:B------:R-:W-:Y:S05]  /*9750*/  BSYNC B1 ;  /* 0x0000000000017941 */ /* 0x000fea0003800000 */
.L_x_33161:
        /* <DEDUP_REMOVED lines=13> */
.L_x_33165:
        /* <DEDUP_REMOVED lines=12> */
.L_x_33168:
[----:B------:R-:W-:-:S07]  /*98f0*/  IMAD.MOV.U32 R0, RZ, RZ, R14 ;  /* 0x000000ffff007224 */ /* 0x000fce00078e000e */
.L_x_33169:
[----:B------:R-:W-:Y:S05]  /*9900*/  BSYNC B1 ;  /* 0x0000000000017941 */ /* 0x000fea0003800000 */
.L_x_33167:
        /* <DEDUP_REMOVED lines=16> */
.L_x_33173:
[----:B------:R-:W-:Y:S05]  /*9a10*/  BSYNC B2 ;  /* 0x0000000000027941 */ /* 0x000fea0003800000 */
.L_x_33172:
        /* <DEDUP_REMOVED lines=44> */
.L_x_33171:
[----:B------:R-:W-:Y:S05]  /*9ce0*/  BSYNC B1 ;  /* 0x0000000000017941 */ /* 0x000fea0003800000 */
.L_x_33170:
        /* <DEDUP_REMOVED lines=8> */
.L_x_33166:
        /* <DEDUP_REMOVED lines=12> */
.L_x_33175:
[----:B------:R-:W-:-:S07]  /*9e30*/  IMAD.MOV.U32 R0, RZ, RZ, R14 ;  /* 0x000000ffff007224 */ /* 0x000fce00078e000e */
.L_x_33176:
[----:B------:R-:W-:Y:S05]  /*9e40*/  BSYNC B1 ;  /* 0x0000000000017941 */ /* 0x000fea0003800000 */
.L_x_33174:
        /* <DEDUP_REMOVED lines=16> */
.L_x_33180:
[----:B------:R-:W-:Y:S05]  /*9f50*/  BSYNC B2 ;  /* 0x0000000000027941 */ /* 0x000fea0003800000 */
.L_x_33179:
        /* <DEDUP_REMOVED lines=44> */
.L_x_33178:
[----:B------:R-:W-:Y:S05]  /*a220*/  BSYNC B1 ;  /* 0x0000000000017941 */ /* 0x000fea0003800000 */
.L_x_33177:
        /* <DEDUP_REMOVED lines=11> */
.L_x_33181:
        /* <DEDUP_REMOVED lines=12> */
.L_x_33184:
[----:B------:R-:W-:-:S07]  /*a3a0*/  MOV R0, R14 ;  /* 0x0000000e00007202 */ /* 0x000fce0000000f00 */
.L_x_33185:
[----:B------:R-:W-:Y:S05]  /*a3b0*/  BSYNC B1 ;  /* 0x0000000000017941 */ /* 0x000fea0003800000 */
.L_x_33183:
        /* <DEDUP_REMOVED lines=16> */
.L_x_33189:
[----:B------:R-:W-:Y:S05]  /*a4c0*/  BSYNC B2 ;  /* 0x0000000000027941 */ /* 0x000fea0003800000 */
.L_x_33188:
        /* <DEDUP_REMOVED lines=44> */
.L_x_33187:
[----:B------:R-:W-:Y:S05]  /*a790*/  BSYNC B1 ;  /* 0x0000000000017941 */ /* 0x000fea0003800000 */
.L_x_33186:
        /* <DEDUP_REMOVED lines=8> */
.L_x_33182:
        /* <DEDUP_REMOVED lines=12> */
.L_x_33191:
[----:B------:R-:W-:-:S07]  /*a8e0*/  MOV R0, R14 ;  /* 0x0000000e00007202 */ /* 0x000fce0000000f00 */
.L_x_33192:
[----:B------:R-:W-:Y:S05]  /*a8f0*/  BSYNC B1 ;  /* 0x0000000000017941 */ /* 0x000fea0003800000 */
.L_x_33190:
        /* <DEDUP_REMOVED lines=16> */
.L_x_33196:
[----:B------:R-:W-:Y:S05]  /*aa00*/  BSYNC B2 ;  /* 0x0000000000027941 */ /* 0x000fea0003800000 */
.L_x_33195:
        /* <DEDUP_REMOVED lines=44> */
.L_x_33194:
[----:B------:R-:W-:Y:S05]  /*acd0*/  BSYNC B1 ;  /* 0x0000000000017941 */ /* 0x000fea0003800000 */
.L_x_33193:
        /* <DEDUP_REMOVED lines=11> */
.L_x_33197:
        /* <DEDUP_REMOVED lines=12> */
.L_x_33200:
[----:B------:R-:W-:-:S07]  /*ae50*/  IMAD.MOV.U32 R0, RZ, RZ, R14 ;  /* 0x000000ffff007224 */ /* 0x000fce00078e000e */
.L_x_33201:
[----:B------:R-:W-:Y:S05]  /*ae60*/  BSYNC B1 ;  /* 0x0000000000017941 */ /* 0x000fea0003800000 */
.L_x_33199:
        /* <DEDUP_REMOVED lines=16> */
.L_x_33205:
[----:B------:R-:W-:Y:S05]  /*af70*/  BSYNC B2 ;  /* 0x0000000000027941 */ /* 0x000fea0003800000 */
.L_x_33204:
        /* <DEDUP_REMOVED lines=44> */
.L_x_33203:
[----:B------:R-:W-:Y:S05]  /*b240*/  BSYNC B1 ;  /* 0x0000000000017941 */ /* 0x000fea0003800000 */
.L_x_33202:
        /* <DEDUP_REMOVED lines=8> */
.L_x_33198:
        /* <DEDUP_REMOVED lines=12> */
.L_x_33207:
[----:B------:R-:W-:-:S07]  /*b390*/  IMAD.MOV.U32 R0, RZ, RZ, R14 ;  /* 0x000000ffff007224 */ /* 0x000fce00078e000e */
.L_x_33208:
[----:B------:R-:W-:Y:S05]  /*b3a0*/  BSYNC B1 ;  /* 0x0000000000017941 */ /* 0x000fea0003800000 */
.L_x_33206:
        /* <DEDUP_REMOVED lines=16> */
.L_x_33212:
[----:B------:R-:W-:Y:S05]  /*b4b0*/  BSYNC B2 ;  /* 0x0000000000027941 */ /* 0x000fea0003800000 */
.L_x_33211:
        /* <DEDUP_REMOVED lines=44> */
.L_x_33210:
[----:B------:R-:W-:Y:S05]  /*b780*/  BSYNC B1 ;  /* 0x0000000000017941 */ /* 0x000fea0003800000 */
.L_x_33209:
        /* <DEDUP_REMOVED lines=11> */
.L_x_33213:
        /* <DEDUP_REMOVED lines=12> */
.L_x_33216:
[----:B------:R-:W-:-:S07]  /*b900*/  IMAD.MOV.U32 R0, RZ, RZ, R14 ;  /* 0x000000ffff007224 */ /* 0x000fce00078e000e */
.L_x_33217:
[----:B------:R-:W-:Y:S05]  /*b910*/  BSYNC B1 ;  /* 0x0000000000017941 */ /* 0x000fea0003800000 */
.L_x_33215:
        /* <DEDUP_REMOVED lines=18> */
.L_x_33221:
[----:B------:R-:W-:Y:S05]  /*ba40*/  BSYNC B2 ;  /* 0x0000000000027941 */ /* 0x000fea0003800000 */
.L_x_33220:
        /* <DEDUP_REMOVED lines=44> */
.L_x_33219:
[----:B------:R-:W-:Y:S05]  /*bd10*/  BSYNC B1 ;  /* 0x0000000000017941 */ /* 0x000fea0003800000 */
.L_x_33218:
        /* <DEDUP_REMOVED lines=8> */
.L_x_33214:
        /* <DEDUP_REMOVED lines=29> */
.L_x_33222:
        /* <DEDUP_REMOVED lines=15> */
.L_x_33224:
[----:B------:R-:W-:-:S07]  /*c060*/  MOV R28, R14 ;  /* 0x0000000e001c7202 */ /* 0x000fce0000000f00 */
.L_x_33225:
[----:B------:R-:W-:Y:S05]  /*c070*/  BSYNC B1 ;  /* 0x0000000000017941 */ /* 0x000fea0003800000 */
.L_x_33223:
        /* <DEDUP_REMOVED lines=16> */
.L_x_33229:
[----:B------:R-:W-:Y:S05]  /*c180*/  BSYNC B2 ;  /* 0x0000000000027941 */ /* 0x000fea0003800000 */
.L_x_33228:
        /* <DEDUP_REMOVED lines=44> */
.L_x_33227:
[----:B------:R-:W-:Y:S05]  /*c450*/  BSYNC B1 ;  /* 0x0000000000017941 */ /* 0x000fea0003800000 */
.L_x_33226:
        /* <DEDUP_REMOVED lines=13> */
.L_x_33230:
        /* <DEDUP_REMOVED lines=12> */
.L_x_33233:
[----:B------:R-:W-:-:S07]  /*c5f0*/  IMAD.MOV.U32 R9, RZ, RZ, R14 ;  /* 0x000000ffff097224 */ /* 0x000fce00078e000e */
.L_x_33234:
[----:B------:R-:W-:Y:S05]  /*c600*/  BSYNC B1 ;  /* 0x0000000000017941 */ /* 0x000fea0003800000 */
.L_x_33232:
        /* <DEDUP_REMOVED lines=16> */
.L_x_33238:
[----:B------:R-:W-:Y:S05]  /*c710*/  BSYNC B2 ;  /* 0x0000000000027941 */ /* 0x000fea0003800000 */
.L_x_33237:
        /* <DEDUP_REMOVED lines=44> */
.L_x_33236:
[----:B------:R-:W-:Y:S05]  /*c9e0*/  BSYNC B1 ;  /* 0x0000000000017941 */ /* 0x000fea0003800000 */
.L_x_33235:
        /* <DEDUP_REMOVED lines=8> */
.L_x_33231:
        /* <DEDUP_REMOVED lines=12> */
.L_x_33240:
[----:B------:R-:W-:-:S07]  /*cb30*/  MOV R16, R14 ;  /* 0x0000000e00107202 */ /* 0x000fce0000000f00 */
.L_x_33241:
[----:B------:R-:W-:Y:S05]  /*cb40*/  BSYNC B1 ;  /* 0x0000000000017941 */ /* 0x000fea0003800000 */
.L_x_33239:
        /* <DEDUP_REMOVED lines=16> */
.L_x_33245:
[----:B------:R-:W-:Y:S05]  /*cc50*/  BSYNC B2 ;  /* 0x0000000000027941 */ /* 0x000fea0003800000 */
.L_x_33244:
        /* <DEDUP_REMOVED lines=44> */
.L_x_33243:
[----:B------:R-:W-:Y:S05]  /*cf20*/  BSYNC B1 ;  /* 0x0000000000017941 */ /* 0x000fea0003800000 */
.L_x_33242:
        /* <DEDUP_REMOVED lines=11> */
.L_x_33246:
        /* <DEDUP_REMOVED lines=12> */
.L_x_33249:
[----:B------:R-:W-:-:S07]  /*d0a0*/  IMAD.MOV.U32 R8, RZ, RZ, R14 ;  /* 0x000000ffff087224 */ /* 0x000fce00078e000e */
.L_x_33250:
[----:B------:R-:W-:Y:S05]  /*d0b0*/  BSYNC B1 ;  /* 0x0000000000017941 */ /* 0x000fea0003800000 */
.L_x_33248:
        /* <DEDUP_REMOVED lines=16> */
.L_x_33254:
[----:B------:R-:W-:Y:S05]  /*d1c0*/  BSYNC B2 ;  /* 0x0000000000027941 */ /* 0x000fea0003800000 */
.L_x_33253:
        /* <DEDUP_REMOVED lines=44> */
.L_x_33252:
[----:B------:R-:W-:Y:S05]  /*d490*/  BSYNC B1 ;  /* 0x0000000000017941 */ /* 0x000fea0003800000 */
.L_x_33251:
        /* <DEDUP_REMOVED lines=8> */
.L_x_33247:
        /* <DEDUP_REMOVED lines=12> */
.L_x_33256:
[----:B------:R-:W-:-:S07]  /*d5e0*/  MOV R26, R14 ;  /* 0x0000000e001a7202 */ /* 0x000fce0000000f00 */
.L_x_33257:
[----:B------:R-:W-:Y:S05]  /*d5f0*/  BSYNC B1 ;  /* 0x0000000000017941 */ /* 0x000fea0003800000 */
.L_x_33255:
        /* <DEDUP_REMOVED lines=16> */
.L_x_33261:
[----:B------:R-:W-:Y:S05]  /*d700*/  BSYNC B2 ;  /* 0x0000000000027941 */ /* 0x000fea0003800000 */
.L_x_33260:
        /* <DEDUP_REMOVED lines=44> */
.L_x_33259:
[----:B------:R-:W-:Y:S05]  /*d9d0*/  BSYNC B1 ;  /* 0x0000000000017941 */ /* 0x000fea0003800000 */
.L_x_33258:
        /* <DEDUP_REMOVED lines=11> */
.L_x_33262:
        /* <DEDUP_REMOVED lines=12> */
.L_x_33265:
[----:B------:R-:W-:-:S07]  /*db50*/  IMAD.MOV.U32 R7, RZ, RZ, R14 ;  /* 0x000000ffff077224 */ /* 0x000fce00078e000e */
.L_x_33266:
[----:B------:R-:W-:Y:S05]  /*db60*/  BSYNC B1 ;  /* 0x0000000000017941 */ /* 0x000fea0003800000 */
.L_x_33264:
        /* <DEDUP_REMOVED lines=16> */
.L_x_33270:
[----:B------:R-:W-:Y:S05]  /*dc70*/  BSYNC B2 ;  /* 0x0000000000027941 */ /* 0x000fea0003800000 */
.L_x_33269:
        /* <DEDUP_REMOVED lines=44> */
.L_x_33268:
[----:B------:R-:W-:Y:S05]  /*df40*/  BSYNC B1 ;  /* 0x0000000000017941 */ /* 0x000fea0003800000 */
.L_x_33267:
        /* <DEDUP_REMOVED lines=8> */
.L_x_33263:
        /* <DEDUP_REMOVED lines=12> */
.L_x_33272:
[----:B------:R-:W-:-:S07]  /*e090*/  MOV R18, R14 ;  /* 0x0000000e00127202 */ /* 0x000fce0000000f00 */
.L_x_33273:
[----:B------:R-:W-:Y:S05]  /*e0a0*/  BSYNC B1 ;  /* 0x0000000000017941 */ /* 0x000fea0003800000 */
.L_x_33271:
        /* <DEDUP_REMOVED lines=16> */
.L_x_33277:
[----:B------:R-:W-:Y:S05]  /*e1b0*/  BSYNC B2 ;  /* 0x0000000000027941 */ /* 0x000fea0003800000 */
.L_x_33276:
        /* <DEDUP_REMOVED lines=44> */
.L_x_33275:
[----:B------:R-:W-:Y:S05]  /*e480*/  BSYNC B1 ;  /* 0x0000000000017941 */ /* 0x000fea0003800000 */
.L_x_33274:
        /* <DEDUP_REMOVED lines=11> */
.L_x_33278:
        /* <DEDUP_REMOVED lines=12> */
.L_x_33281:
[----:B------:R-:W-:-:S07]  /*e600*/  IMAD.MOV.U32 R6, RZ, RZ, R14 ;  /* 0x000000ffff067224 */ /* 0x000fce00078e000e */
.L_x_33282:
[----:B------:R-:W-:Y:S05]  /*e610*/  BSYNC B1 ;  /* 0x0000000000017941 */ /* 0x000fea0003800000 */
.L_x_33280:
        /* <DEDUP_REMOVED lines=18> */
.L_x_33286:
[----:B------:R-:W-:Y:S05]  /*e740*/  BSYNC B2 ;  /* 0x0000000000027941 */ /* 0x000fea0003800000 */
.L_x_33285:
        /* <DEDUP_REMOVED lines=44> */
.L_x_33284:
[----:B------:R-:W-:Y:S05]  /*ea10*/  BSYNC B1 ;  /* 0x0000000000017941 */ /* 0x000fea0003800000 */
.L_x_33283:
        /* <DEDUP_REMOVED lines=8> */
.L_x_33279:
        /* <DEDUP_REMOVED lines=29> */
.L_x_33287:
        /* <DEDUP_REMOVED lines=15> */
.L_x_33289:
[----:B------:R-:W-:-:S07]  /*ed60*/  MOV R20, R14 ;  /* 0x0000000e00147202 */ /* 0x000fce0000000f00 */
.L_x_33290:
[----:B------:R-:W-:Y:S05]  /*ed70*/  BSYNC B1 ;  /* 0x0000000000017941 */ /* 0x000fea0003800000 */
.L_x_33288:
        /* <DEDUP_REMOVED lines=16> */
.L_x_33294:
[----:B------:R-:W-:Y:S05]  /*ee80*/  BSYNC B2 ;  /* 0x0000000000027941 */ /* 0x000fea0003800000 */
.L_x_33293:
        /* <DEDUP_REMOVED lines=44> */
.L_x_33292:
[----:B------:R-:W-:Y:S05]  /*f150*/  BSYNC B1 ;  /* 0x0000000000017941 */ /* 0x000fea0003800000 */
.L_x_33291:
        /* <DEDUP_REMOVED lines=13> */
.L_x_33295:
        /* <DEDUP_REMOVED lines=12> */
.L_x_33298:
[----:B------:R-:W-:-:S07]  /*f2f0*/  IMAD.MOV.U32 R9, RZ, RZ, R14 ;  /* 0x000000ffff097224 */ /* 0x000fce00078e000e */
.L_x_33299:
[----:B------:R-:W-:Y:S05]  /*f300*/  BSYNC B1 ;  /* 0x0000000000017941 */ /* 0x000fea0003800000 */
.L_x_33297:
        /* <DEDUP_REMOVED lines=16> */
.L_x_33303:
[----:B------:R-:W-:Y:S05]  /*f410*/  BSYNC B2 ;  /* 0x0000000000027941 */ /* 0x000fea0003800000 */
.L_x_33302:
        /* <DEDUP_REMOVED lines=44> */
.L_x_33301:
[----:B------:R-:W-:Y:S05]  /*f6e0*/  BSYNC B1 ;  /* 0x0000000000017941 */ /* 0x000fea0003800000 */
.L_x_33300:
        /* <DEDUP_REMOVED lines=8> */
.L_x_33296:
        /* <DEDUP_REMOVED lines=12> */
.L_x_33305:
[----:B------:R-:W-:-:S07]  /*f830*/  MOV R16, R14 ;  /* 0x0000000e00107202 */ /* 0x000fce0000000f00 */
.L_x_33306:
[----:B------:R-:W-:Y:S05]  /*f840*/  BSYNC B1 ;  /* 0x0000000000017941 */ /* 0x000fea0003800000 */
.L_x_33304:
        /* <DEDUP_REMOVED lines=16> */
.L_x_33310:
[----:B------:R-:W-:Y:S05]  /*f950*/  BSYNC B2 ;  /* 0x0000000000027941 */ /* 0x000fea0003800000 */
.L_x_33309:
        /* <DEDUP_REMOVED lines=44> */
.L_x_33308:
[----:B------:R-:W-:Y:S05]  /*fc20*/  BSYNC B1 ;  /* 0x0000000000017941 */ /* 0x000fea0003800000 */
.L_x_33307:
        /* <DEDUP_REMOVED lines=11> */
.L_x_33311:
        /* <DEDUP_REMOVED lines=12> */
.L_x_33314:
[----:B------:R-:W-:-:S07]  /*fda0*/  IMAD.MOV.U32 R8, RZ, RZ, R14 ;  /* 0x000000ffff087224 */ /* 0x000fce00078e000e */
.L_x_33315:
[----:B------:R-:W-:Y:S05]  /*fdb0*/  BSYNC B1 ;  /* 0x0000000000017941 */ /* 0x000fea0003800000 */
.L_x_33313:
        /* <DEDUP_REMOVED lines=16> */
.L_x_33319:
[----:B------:R-:W-:Y:S05]  /*fec0*/  BSYNC B2 ;  /* 0x0000000000027941 */ /* 0x000fea0003800000 */
.L_x_33318:
        /* <DEDUP_REMOVED lines=44> */
.L_x_33317:
[----:B------:R-:W-:Y:S05]  /*10190*/  BSYNC B1 ;  /* 0x0000000000017941 */ /* 0x000fea0003800000 */
.L_x_33316:
        /* <DEDUP_REMOVED lines=8> */
.L_x_33312:
        /* <DEDUP_REMOVED lines=12> */
.L_x_33321:
[----:B------:R-:W-:-:S07]  /*102e0*/  MOV R16, R14 ;  /* 0x0000000e00107202 */ /* 0x000fce0000000f00 */
.L_x_33322:
[----:B------:R-:W-:Y:S05]  /*102f0*/  BSYNC B1 ;  /* 0x0000000000017941 */ /* 0x000fea0003800000 */
.L_x_33320:
        /* <DEDUP_REMOVED lines=16> */
.L_x_33326:
[----:B------:R-:W-:Y:S05]  /*10400*/  BSYNC B2 ;  /* 0x0000000000027941 */ /* 0x000fea0003800000 */
.L_x_33325:
        /* <DEDUP_REMOVED lines=44> */
.L_x_33324:
[----:B------:R-:W-:Y:S05]  /*106d0*/  BSYNC B1 ;  /* 0x0000000000017941 */ /* 0x000fea0003800000 */
.L_x_33323:
        /* <DEDUP_REMOVED lines=11> */
.L_x_33327:
        /* <DEDUP_REMOVED lines=12> */
.L_x_33330:
[----:B------:R-:W-:-:S07]  /*10850*/  IMAD.MOV.U32 R7, RZ, RZ, R14 ;  /* 0x000000ffff077224 */ /* 0x000fce00078e000e */
.L_x_33331:
[----:B------:R-:W-:Y:S05]  /*10860*/  BSYNC B1 ;  /* 0x0000000000017941 */ /* 0x000fea0003800000 */
.L_x_33329:
        /* <DEDUP_REMOVED lines=16> */
.L_x_33335:
[----:B------:R-:W-:Y:S05]  /*10970*/  BSYNC B2 ;  /* 0x0000000000027941 */ /* 0x000fea0003800000 */
.L_x_33334:
        /* <DEDUP_REMOVED lines=44> */
.L_x_33333:
[----:B------:R-:W-:Y:S05]  /*10c40*/  BSYNC B1 ;  /* 0x0000000000017941 */ /* 0x000fea0003800000 */
.L_x_33332:
        /* <DEDUP_REMOVED lines=8> */
.L_x_33328:
        /* <DEDUP_REMOVED lines=12> */
.L_x_33337:
[----:B------:R-:W-:-:S07]  /*10d90*/  MOV R16, R14 ;  /* 0x0000000e00107202 */ /* 0x000fce0000000f00 */
.L_x_33338:
[----:B------:R-:W-:Y:S05]  /*10da0*/  BSYNC B1 ;  /* 0x0000000000017941 */ /* 0x000fea0003800000 */
.L_x_33336:
        /* <DEDUP_REMOVED lines=16> */
.L_x_33342:
[----:B------:R-:W-:Y:S05]  /*10eb0*/  BSYNC B2 ;  /* 0x0000000000027941 */ /* 0x000fea0003800000 */
.L_x_33341:
        /* <DEDUP_REMOVED lines=44> */
.L_x_33340:
[----:B------:R-:W-:Y:S05]  /*11180*/  BSYNC B1 ;  /* 0x0000000000017941 */ /* 0x000fea0003800000 */
.L_x_33339:
        /* <DEDUP_REMOVED lines=11> */
.L_x_33343:
        /* <DEDUP_REMOVED lines=12> */
.L_x_33346:
[----:B------:R-:W-:-:S07]  /*11300*/  IMAD.MOV.U32 R6, RZ, RZ, R14 ;  /* 0x000000ffff067224 */ /* 0x000fce00078e000e */
.L_x_33347:
[----:B------:R-:W-:Y:S05]  /*11310*/  BSYNC B1 ;  /* 0x0000000000017941 */ /* 0x000fea0003800000 */
.L_x_33345:
        /* <DEDUP_REMOVED lines=18> */
.L_x_33351:
[----:B------:R-:W-:Y:S05]  /*11440*/  BSYNC B2 ;  /* 0x0000000000027941 */ /* 0x000fea0003800000 */
.L_x_33350:
        /* <DEDUP_REMOVED lines=44> */
.L_x_33349:
[----:B------:R-:W-:Y:S05]  /*11710*/  BSYNC B1 ;  /* 0x0000000000017941 */ /* 0x000fea0003800000 */
.L_x_33348:
        /* <DEDUP_REMOVED lines=8> */
.L_x_33344:
        /* <DEDUP_REMOVED lines=29> */
.L_x_33352:
        /* <DEDUP_REMOVED lines=15> */
.L_x_33354:
[----:B------:R-:W-:-:S07]  /*11a60*/  MOV R24, R14 ;  /* 0x0000000e00187202 */ /* 0x000fce0000000f00 */
.L_x_33355:
[----:B------:R-:W-:Y:S05]  /*11a70*/  BSYNC B1 ;  /* 0x0000000000017941 */ /* 0x000fea0003800000 */
.L_x_33353:
        /* <DEDUP_REMOVED lines=16> */
.L_x_33359:
[----:B------:R-:W-:Y:S05]  /*11b80*/  BSYNC B2 ;  /* 0x0000000000027941 */ /* 0x000fea0003800000 */
.L_x_33358:
        /* <DEDUP_REMOVED lines=44> */
.L_x_33357:
[----:B------:R-:W-:Y:S05]  /*11e50*/  BSYNC B1 ;  /* 0x0000000000017941 */ /* 0x000fea0003800000 */
.L_x_33356:
        /* <DEDUP_REMOVED lines=13> */
.L_x_33360:
        /* <DEDUP_REMOVED lines=12> */
.L_x_33363:
[----:B------:R-:W-:-:S07]  /*11ff0*/  IMAD.MOV.U32 R9, RZ, RZ, R14 ;  /* 0x000000ffff097224 */ /* 0x000fce00078e000e */
.L_x_33364:
[----:B------:R-:W-:Y:S05]  /*12000*/  BSYNC B1 ;  /* 0x0000000000017941 */ /* 0x000fea0003800000 */
.L_x_33362:
        /* <DEDUP_REMOVED lines=16> */
.L_x_33368:
[----:B------:R-:W-:Y:S05]  /*12110*/  BSYNC B2 ;  /* 0x0000000000027941 */ /* 0x000fea0003800000 */
.L_x_33367:
        /* <DEDUP_REMOVED lines=44> */
.L_x_33366:
[----:B------:R-:W-:Y:S05]  /*123e0*/  BSYNC B1 ;  /* 0x0000000000017941 */ /* 0x000fea0003800000 */
.L_x_33365:
        /* <DEDUP_REMOVED lines=8> */
.L_x_33361:
        /* <DEDUP_REMOVED lines=12> */
.L_x_33370:
[----:B------:R-:W-:-:S07]  /*12530*/  MOV R16, R14 ;  /* 0x0000000e00107202 */ /* 0x000fce0000000f00 */
.L_x_33371:
[----:B------:R-:W-:Y:S05]  /*12540*/  BSYNC B1 ;  /* 0x0000000000017941 */ /* 0x000fea0003800000 */
.L_x_33369:
        /* <DEDUP_REMOVED lines=16> */
.L_x_33375:
[----:B------:R-:W-:Y:S05]  /*12650*/  BSYNC B2 ;  /* 0x0000000000027941 */ /* 0x000fea0003800000 */
.L_x_33374:
        /* <DEDUP_REMOVED lines=44> */
.L_x_33373:
[----:B------:R-:W-:Y:S05]  /*12920*/  BSYNC B1 ;  /* 0x0000000000017941 */ /* 0x000fea0003800000 */
.L_x_33372:
        /* <DEDUP_REMOVED lines=11> */
.L_x_33376:
        /* <DEDUP_REMOVED lines=12> */
.L_x_33379:
[----:B------:R-:W-:-:S07]  /*12aa0*/  IMAD.MOV.U32 R8, RZ, RZ, R14 ;  /* 0x000000ffff087224 */ /* 0x000fce00078e000e */
.L_x_33380:
[----:B------:R-:W-:Y:S05]  /*12ab0*/  BSYNC B1 ;  /* 0x0000000000017941 */ /* 0x000fea0003800000 */
.L_x_33378:
        /* <DEDUP_REMOVED lines=16> */
.L_x_33384:
[----:B------:R-:W-:Y:S05]  /*12bc0*/  BSYNC B2 ;  /* 0x0000000000027941 */ /* 0x000fea0003800000 */
.L_x_33383:
        /* <DEDUP_REMOVED lines=44> */
.L_x_33382:
[----:B------:R-:W-:Y:S05]  /*12e90*/  BSYNC B1 ;  /* 0x0000000000017941 */ /* 0x000fea0003800000 */
.L_x_33381:
        /* <DEDUP_REMOVED lines=8> */
.L_x_33377:
        /* <DEDUP_REMOVED lines=12> */
.L_x_33386:
[----:B------:R-:W-:-:S07]  /*12fe0*/  MOV R22, R14 ;  /* 0x0000000e00167202 */ /* 0x000fce0000000f00 */
.L_x_33387:
[----:B------:R-:W-:Y:S05]  /*12ff0*/  BSYNC B1 ;  /* 0x0000000000017941 */ /* 0x000fea0003800000 */
.L_x_33385:
        /* <DEDUP_REMOVED lines=16> */
.L_x_33391:
[----:B------:R-:W-:Y:S05]  /*13100*/  BSYNC B2 ;  /* 0x0000000000027941 */ /* 0x000fea0003800000 */
.L_x_33390:
        /* <DEDUP_REMOVED lines=44> */
.L_x_33389:
[----:B------:R-:W-:Y:S05]  /*133d0*/  BSYNC B1 ;  /* 0x0000000000017941 */ /* 0x000fea0003800000 */
.L_x_33388:
        /* <DEDUP_REMOVED lines=11> */
.L_x_33392:
        /* <DEDUP_REMOVED lines=12> */
.L_x_33395:
[----:B------:R-:W-:-:S07]  /*13550*/  IMAD.MOV.U32 R7, RZ, RZ, R14 ;  /* 0x000000ffff077224 */ /* 0x000fce00078e000e */
.L_x_33396:
[----:B------:R-:W-:Y:S05]  /*13560*/  BSYNC B1 ;  /* 0x0000000000017941 */ /* 0x000fea0003800000 */
.L_x_33394:
        /* <DEDUP_REMOVED lines=16> */
.L_x_33400:
[----:B------:R-:W-:Y:S05]  /*13670*/  BSYNC B2 ;  /* 0x0000000000027941 */ /* 0x000fea0003800000 */
.L_x_33399:
        /* <DEDUP_REMOVED lines=44> */
.L_x_33398:
[----:B------:R-:W-:Y:S05]  /*13940*/  BSYNC B1 ;  /* 0x0000000000017941 */ /* 0x000fea0003800000 */
.L_x_33397:
        /* <DEDUP_REMOVED lines=8> */
.L_x_33393:
        /* <DEDUP_REMOVED lines=12> */
.L_x_33402:
[----:B------:R-:W-:-:S07]  /*13a90*/  MOV R18, R14 ;  /* 0x0000000e00127202 */ /* 0x000fce0000000f00 */
.L_x_33403:
[----:B------:R-:W-:Y:S05]  /*13aa0*/  BSYNC B1 ;  /* 0x0000000000017941 */ /* 0x000fea0003800000 */
.L_x_33401:
        /* <DEDUP_REMOVED lines=16> */
.L_x_33407:
[----:B------:R-:W-:Y:S05]  /*13bb0*/  BSYNC B2 ;  /* 0x0000000000027941 */ /* 0x000fea0003800000 */
.L_x_33406:
        /* <DEDUP_REMOVED lines=44> */
.L_x_33405:
[----:B------:R-:W-:Y:S05]  /*13e80*/  BSYNC B1 ;  /* 0x0000000000017941 */ /* 0x000fea0003800000 */
.L_x_33404:
        /* <DEDUP_REMOVED lines=11> */
.L_x_33408:
        /* <DEDUP_REMOVED lines=12> */
.L_x_33411:
[----:B------:R-:W-:-:S07]  /*14000*/  IMAD.MOV.U32 R6, RZ, RZ, R14 ;  /* 0x000000ffff067224 */ /* 0x000fce00078e000e */
.L_x_33412:
[----:B------:R-:W-:Y:S05]  /*14010*/  BSYNC B1 ;  /* 0x0000000000017941 */ /* 0x000fea0003800000 */
.L_x_33410:
        /* <DEDUP_REMOVED lines=18> */
.L_x_33416:
[----:B------:R-:W-:Y:S05]  /*14140*/  BSYNC B2 ;  /* 0x0000000000027941 */ /* 0x000fea0003800000 */
.L_x_33415:
        /* <DEDUP_REMOVED lines=44> */
.L_x_33414:
[----:B------:R-:W-:Y:S05]  /*14410*/  BSYNC B1 ;  /* 0x0000000000017941 */ /* 0x000fea0003800000 */
.L_x_33413:
        /* <DEDUP_REMOVED lines=8> */
.L_x_33409:
        /* <DEDUP_REMOVED lines=27> */
.L_x_33417:
        /* <DEDUP_REMOVED lines=17> */
.L_x_33419:
[----:B------:R-:W-:-:S07]  /*14760*/  MOV R22, R14 ;  /* 0x0000000e00167202 */ /* 0x000fce0000000f00 */
.L_x_33420:
[----:B------:R-:W-:Y:S05]  /*14770*/  BSYNC B1 ;  /* 0x0000000000017941 */ /* 0x000fea0003800000 */
.L_x_33418:
        /* <DEDUP_REMOVED lines=16> */
.L_x_33424:
[----:B------:R-:W-:Y:S05]  /*14880*/  BSYNC B2 ;  /* 0x0000000000027941 */ /* 0x000fea0003800000 */
.L_x_33423:
        /* <DEDUP_REMOVED lines=44> */
.L_x_33422:
[----:B------:R-:W-:Y:S05]  /*14b50*/  BSYNC B1 ;  /* 0x0000000000017941 */ /* 0x000fea0003800000 */
.L_x_33421:
        /* <DEDUP_REMOVED lines=13> */
.L_x_33425:
        /* <DEDUP_REMOVED lines=12> */
.L_x_33428:
[----:B------:R-:W-:-:S07]  /*14cf0*/  IMAD.MOV.U32 R9, RZ, RZ, R14 ;  /* 0x000000ffff097224 */ /* 0x000fce00078e000e */
.L_x_33429:
[----:B------:R-:W-:Y:S05]  /*14d00*/  BSYNC B1 ;  /* 0x0000000000017941 */ /* 0x000fea0003800000 */
.L_x_33427:
        /* <DEDUP_REMOVED lines=16> */
.L_x_33433:
[----:B------:R-:W-:Y:S05]  /*14e10*/  BSYNC B2 ;  /* 0x0000000000027941 */ /* 0x000fea0003800000 */
.L_x_33432:
        /* <DEDUP_REMOVED lines=44> */
.L_x_33431:
[----:B------:R-:W-:Y:S05]  /*150e0*/  BSYNC B1 ;  /* 0x0000000000017941 */ /* 0x000fea0003800000 */
.L_x_33430:
        /* <DEDUP_REMOVED lines=8> */
.L_x_33426:
        /* <DEDUP_REMOVED lines=12> */
.L_x_33435:
[----:B------:R-:W-:-:S07]  /*15230*/  MOV R16, R14 ;  /* 0x0000000e00107202 */ /* 0x000fce0000000f00 */
.L_x_33436:
[----:B------:R-:W-:Y:S05]  /*15240*/  BSYNC B1 ;  /* 0x0000000000017941 */ /* 0x000fea0003800000 */
.L_x_33434:
        /* <DEDUP_REMOVED lines=16> */
.L_x_33440:
[----:B------:R-:W-:Y:S05]  /*15350*/  BSYNC B2 ;  /* 0x0000000000027941 */ /* 0x000fea0003800000 */
.L_x_33439:
        /* <DEDUP_REMOVED lines=44> */
.L_x_33438:
[----:B------:R-:W-:Y:S05]  /*15620*/  BSYNC B1 ;  /* 0x0000000000017941 */ /* 0x000fea0003800000 */
.L_x_33437:
        /* <DEDUP_REMOVED lines=11> */
.L_x_33441:
        /* <DEDUP_REMOVED lines=12> */
.L_x_33444:
[----:B------:R-:W-:-:S07]  /*157a0*/  IMAD.MOV.U32 R8, RZ, RZ, R14 ;  /* 0x000000ffff087224 */ /* 0x000fce00078e000e */
.L_x_33445:
[----:B------:R-:W-:Y:S05]  /*157b0*/  BSYNC B1 ;  /* 0x0000000000017941 */ /* 0x000fea0003800000 */
.L_x_33443:
        /* <DEDUP_REMOVED lines=16> */
.L_x_33449:
[----:B------:R-:W-:Y:S05]  /*158c0*/  BSYNC B2 ;  /* 0x0000000000027941 */ /* 0x000fea0003800000 */
.L_x_33448:
        /* <DEDUP_REMOVED lines=44> */
.L_x_33447:
[----:B------:R-:W-:Y:S05]  /*15b90*/  BSYNC B1 ;  /* 0x0000000000017941 */ /* 0x000fea0003800000 */
.L_x_33446:
        /* <DEDUP_REMOVED lines=8> */
.L_x_33442:
        /* <DEDUP_REMOVED lines=12> */
.L_x_33451:
[----:B------:R-:W-:-:S07]  /*15ce0*/  MOV R22, R14 ;  /* 0x0000000e00167202 */ /* 0x000fce0000000f00 */
.L_x_33452:
[----:B------:R-:W-:Y:S05]  /*15cf0*/  BSYNC B1 ;  /* 0x0000000000017941 */ /* 0x000fea0003800000 */
.L_x_33450:
        /* <DEDUP_REMOVED lines=16> */
.L_x_33456:
[----:B------:R-:W-:Y:S05]  /*15e00*/  BSYNC B2 ;  /* 0x0000000000027941 */ /* 0x000fea0003800000 */
.L_x_33455:
        /* <DEDUP_REMOVED lines=44> */
.L_x_33454:
[----:B------:R-:W-:Y:S05]  /*160d0*/  BSYNC B1 ;  /* 0x0000000000017941 */ /* 0x000fea0003800000 */
.L_x_33453:
        /* <DEDUP_REMOVED lines=11> */
.L_x_33457:
        /* <DEDUP_REMOVED lines=12> */
.L_x_33460:
[----:B------:R-:W-:-:S07]  /*16250*/  IMAD.MOV.U32 R7, RZ, RZ, R14 ;  /* 0x000000ffff077224 */ /* 0x000fce00078e000e */
.L_x_33461:
[----:B------:R-:W-:Y:S05]  /*16260*/  BSYNC B1 ;  /* 0x0000000000017941 */ /* 0x000fea0003800000 */
.L_x_33459:
        /* <DEDUP_REMOVED lines=16> */
.L_x_33465:
[----:B------:R-:W-:Y:S05]  /*16370*/  BSYNC B2 ;  /* 0x0000000000027941 */ /* 0x000fea0003800000 */
.L_x_33464:
        /* <DEDUP_REMOVED lines=44> */
.L_x_33463:
[----:B------:R-:W-:Y:S05]  /*16640*/  BSYNC B1 ;  /* 0x0000000000017941 */ /* 0x000fea0003800000 */
.L_x_33462:
        /* <DEDUP_REMOVED lines=8> */
.L_x_33458:
        /* <DEDUP_REMOVED lines=12> */
.L_x_33467:
[----:B------:R-:W-:-:S07]  /*16790*/  MOV R16, R14 ;  /* 0x0000000e00107202 */ /* 0x000fce0000000f00 */
.L_x_33468:
[----:B------:R-:W-:Y:S05]  /*167a0*/  BSYNC B1 ;  /* 0x0000000000017941 */ /* 0x000fea0003800000 */
.L_x_33466:
        /* <DEDUP_REMOVED lines=16> */
.L_x_33472:
[----:B------:R-:W-:Y:S05]  /*168b0*/  BSYNC B2 ;  /* 0x0000000000027941 */ /* 0x000fea0003800000 */
.L_x_33471:
        /* <DEDUP_REMOVED lines=44> */
.L_x_33470:
[----:B------:R-:W-:Y:S05]  /*16b80*/  BSYNC B1 ;  /* 0x0000000000017941 */ /* 0x000fea0003800000 */
.L_x_33469:
        /* <DEDUP_REMOVED lines=11> */
.L_x_33473:
        /* <DEDUP_REMOVED lines=12> */
.L_x_33476:
[----:B------:R-:W-:-:S07]  /*16d00*/  IMAD.MOV.U32 R6, RZ, RZ, R14 ;  /* 0x000000ffff067224 */ /* 0x000fce00078e000e */
.L_x_33477:
[----:B------:R-:W-:Y:S05]  /*16d10*/  BSYNC B1 ;  /* 0x0000000000017941 */ /* 0x000fea0003800000 */
.L_x_33475:
        /* <DEDUP_REMOVED lines=18> */
.L_x_33481:
[----:B------:R-:W-:Y:S05]  /*16e40*/  BSYNC B2 ;  /* 0x0000000000027941 */ /* 0x000fea0003800000 */
.L_x_33480:
        /* <DEDUP_REMOVED lines=44> */
.L_x_33479:
[----:B------:R-:W-:Y:S05]  /*17110*/  BSYNC B1 ;  /* 0x0000000000017941 */ /* 0x000fea0003800000 */
.L_x_33478:
        /* <DEDUP_REMOVED lines=8> */
.L_x_33474:
        /* <DEDUP_REMOVED lines=24> */
.L_x_33482:
        /* <DEDUP_REMOVED lines=20> */
.L_x_33484:
[----:B------:R-:W-:-:S07]  /*17460*/  MOV R124, R14 ;  /* 0x0000000e007c7202 */ /* 0x000fce0000000f00 */
.L_x_33485:
[----:B------:R-:W-:Y:S05]  /*17470*/  BSYNC B1 ;  /* 0x0000000000017941 */ /* 0x000fea0003800000 */
.L_x_33483:
        /* <DEDUP_REMOVED lines=16> */
.L_x_33489:
[----:B------:R-:W-:Y:S05]  /*17580*/  BSYNC B2 ;  /* 0x0000000000027941 */ /* 0x000fea0003800000 */
.L_x_33488:
        /* <DEDUP_REMOVED lines=44> */
.L_x_33487:
[----:B------:R-:W-:Y:S05]  /*17850*/  BSYNC B1 ;  /* 0x0000000000017941 */ /* 0x000fea0003800000 */
.L_x_33486:
        /* <DEDUP_REMOVED lines=13> */
.L_x_33490:
        /* <DEDUP_REMOVED lines=12> */
.L_x_33493:
[----:B------:R-:W-:-:S07]  /*179f0*/  IMAD.MOV.U32 R9, RZ, RZ, R14 ;  /* 0x000000ffff097224 */ /* 0x000fce00078e000e */
.L_x_33494:
[----:B------:R-:W-:Y:S05]  /*17a00*/  BSYNC B1 ;  /* 0x0000000000017941 */ /* 0x000fea0003800000 */
.L_x_33492:
        /* <DEDUP_REMOVED lines=16> */
.L_x_33498:
[----:B------:R-:W-:Y:S05]  /*17b10*/  BSYNC B2 ;  /* 0x0000000000027941 */ /* 0x000fea0003800000 */
.L_x_33497:
        /* <DEDUP_REMOVED lines=44> */
.L_x_33496:
[----:B------:R-:W-:Y:S05]  /*17de0*/  BSYNC B1 ;  /* 0x0000000000017941 */ /* 0x000fea0003800000 */
.L_x_33495:
        /* <DEDUP_REMOVED lines=8> */
.L_x_33491:
        /* <DEDUP_REMOVED lines=12> */
.L_x_33500:
[----:B------:R-:W-:-:S07]  /*17f30*/  MOV R136, R14 ;  /* 0x0000000e00887202 */ /* 0x000fce0000000f00 */
.L_x_33501:
[----:B------:R-:W-:Y:S05]  /*17f40*/  BSYNC B1 ;  /* 0x0000000000017941 */ /* 0x000fea0003800000 */
.L_x_33499:
        /* <DEDUP_REMOVED lines=16> */
.L_x_33505:
[----:B------:R-:W-:Y:S05]  /*18050*/  BSYNC B2 ;  /* 0x0000000000027941 */ /* 0x000fea0003800000 */
.L_x_33504:
        /* <DEDUP_REMOVED lines=44> */
.L_x_33503:
[----:B------:R-:W-:Y:S05]  /*18320*/  BSYNC B1 ;  /* 0x0000000000017941 */ /* 0x000fea0003800000 */
.L_x_33502:
        /* <DEDUP_REMOVED lines=11> */
.L_x_33506:
        /* <DEDUP_REMOVED lines=12> */
.L_x_33509:
[----:B------:R-:W-:-:S07]  /*184a0*/  IMAD.MOV.U32 R8, RZ, RZ, R14 ;  /* 0x000000ffff087224 */ /* 0x000fce00078e000e */
.L_x_33510:
[----:B------:R-:W-:Y:S05]  /*184b0*/  BSYNC B1 ;  /* 0x0000000000017941 */ /* 0x000fea0003800000 */
.L_x_33508:
        /* <DEDUP_REMOVED lines=16> */
.L_x_33514:
[----:B------:R-:W-:Y:S05]  /*185c0*/  BSYNC B2 ;  /* 0x0000000000027941 */ /* 0x000fea0003800000 */
.L_x_33513:
        /* <DEDUP_REMOVED lines=44> */
.L_x_33512:
[----:B------:R-:W-:Y:S05]  /*18890*/  BSYNC B1 ;  /* 0x0000000000017941 */ /* 0x000fea0003800000 */
.L_x_33511:
        /* <DEDUP_REMOVED lines=8> */
.L_x_33507:
        /* <DEDUP_REMOVED lines=12> */
.L_x_33516:
[----:B------:R-:W-:-:S07]  /*189e0*/  MOV R124, R14 ;  /* 0x0000000e007c7202 */ /* 0x000fce0000000f00 */
.L_x_33517:
[----:B------:R-:W-:Y:S05]  /*189f0*/  BSYNC B1 ;  /* 0x0000000000017941 */ /* 0x000fea0003800000 */
.L_x_33515:
        /* <DEDUP_REMOVED lines=16> */
.L_x_33521:
[----:B------:R-:W-:Y:S05]  /*18b00*/  BSYNC B2 ;  /* 0x0000000000027941 */ /* 0x000fea0003800000 */
.L_x_33520:
        /* <DEDUP_REMOVED lines=43> */
[----:B------:R-:W-:-:S07]  /*18dc0*/  LOP3.LUT R129, R127, UR39, R136, 0x96, !PT ;  /* 0x000000277f817c12 */ /* 0x000fce000f8e9688 */
.L_x_33519:
[----:B------:R-:W-:Y:S05]  /*18dd0*/  BSYNC B1 ;  /* 0x0000000000017941 */ /* 0x000fea0003800000 */
.L_x_33518:
        /* <DEDUP_REMOVED lines=11> */
.L_x_33522:
        /* <DEDUP_REMOVED lines=12> */
.L_x_33525:
[----:B------:R-:W-:-:S07]  /*18f50*/  IMAD.MOV.U32 R7, RZ, RZ, R14 ;  /* 0x000000ffff077224 */ /* 0x000fce00078e000e */
.L_x_33526:
[----:B------:R-:W-:Y:S05]  /*18f60*/  BSYNC B1 ;  /* 0x0000000000017941 */ /* 0x000fea0003800000 */
.L_x_33524:
        /* <DEDUP_REMOVED lines=16> */
.L_x_33530:
[----:B------:R-:W-:Y:S05]  /*19070*/  BSYNC B2 ;  /* 0x0000000000027941 */ /* 0x000fea0003800000 */
.L_x_33529:
        /* <DEDUP_REMOVED lines=44> */
.L_x_33528:
[----:B------:R-:W-:Y:S05]  /*19340*/  BSYNC B1 ;  /* 0x0000000000017941 */ /* 0x000fea0003800000 */
.L_x_33527:
        /* <DEDUP_REMOVED lines=8> */
.L_x_33523:
        /* <DEDUP_REMOVED lines=12> */
.L_x_33532:
[----:B------:R-:W-:-:S07]  /*19490*/  MOV R136, R14 ;  /* 0x0000000e00887202 */ /* 0x000fce0000000f00 */
.L_x_33533:
[----:B------:R-:W-:Y:S05]  /*194a0*/  BSYNC B1 ;  /* 0x0000000000017941 */ /* 0x000fea0003800000 */
.L_x_33531:
        /* <DEDUP_REMOVED lines=16> */
.L_x_33537:
[----:B------:R-:W-:Y:S05]  /*195b0*/  BSYNC B2 ;  /* 0x0000000000027941 */ /* 0x000fea0003800000 */
.L_x_33536:
        /* <DEDUP_REMOVED lines=44> */
.L_x_33535:
[----:B------:R-:W-:Y:S05]  /*19880*/  BSYNC B1 ;  /* 0x0000000000017941 */ /* 0x000fea0003800000 */
.L_x_33534:
        /* <DEDUP_REMOVED lines=11> */
.L_x_33538:
        /* <DEDUP_REMOVED lines=12> */
.L_x_33541:
[----:B------:R-:W-:-:S07]  /*19a00*/  IMAD.MOV.U32 R6, RZ, RZ, R14 ;  /* 0x000000ffff067224 */ /* 0x000fce00078e000e */
.L_x_33542:
[----:B------:R-:W-:Y:S05]  /*19a10*/  BSYNC B1 ;  /* 0x0000000000017941 */ /* 0x000fea0003800000 */
.L_x_33540:
        /* <DEDUP_REMOVED lines=18> */
.L_x_33546:
[----:B------:R-:W-:Y:S05]  /*19b40*/  BSYNC B2 ;  /* 0x0000000000027941 */ /* 0x000fea0003800000 */
.L_x_33545:
        /* <DEDUP_REMOVED lines=44> */
.L_x_33544:
[----:B------:R-:W-:Y:S05]  /*19e10*/  BSYNC B1 ;  /* 0x0000000000017941 */ /* 0x000fea0003800000 */
.L_x_33543:
        /* <DEDUP_REMOVED lines=8> */
.L_x_33539:
[----:B------:R-:W-:Y:S01]  /*19ea0*/  SEL R126, RZ, 0x1000000, P5 ;  /* 0x01000000ff7e7807 */ /* 0x000fe20002800000 */
[----:B------:R-:W-:Y:S01]  /*19eb0*/  IMAD.WIDE.U32 R124, R135, 0x10, R142 ;  /* 0x00000010877c7825 */ /* 0x000fe200078e008e */
[----:B------:R-:W-:Y:S02]  /*19ec0*/  SEL R127, RZ, 0x10000, P4 ;  /* 0x00010000ff7f7807 */ /* 0x000fe40002000000 */
[----:B------:R-:W-:Y:S02]  /*19ed0*/  SEL R137, RZ, 0x100, P3 ;  /* 0x00000100ff897807 */ /* 0x000fe40001800000 */
[----:B------:R-:W-:Y:S01]  /*19ee0*/  LOP3.LUT P6, RZ, R5, 0x2, RZ, 0xc0, !PT ;  /* 0x0000000205ff7812 */ /* 0x000fe200078cc0ff */
[----:B------:R0:W-:Y:S01]  /*19ef0*/  STG.E.128 desc[UR4][R124.64], R16 ;  /* 0x000000107c007986 */ /* 0x0001e2000c101d04 */
[----:B------:R-:W-:Y:S02]  /*19f00*/  IADD3 R126, R137, R126, R127 ;  /* 0x0000007e897e7210 */ /* 0x000fe40007ffe07f */
[----:B------:R-:W-:-:S04]  /*19f10*/  SEL R127, RZ, 0x1, P6 ;  /* 0x00000001ff7f7807 */ /* 0x000fc80003000000 */
[----:B------:R-:W-:Y:S01]  /*19f20*/  IADD3 R127, R126, R127, RZ ;  /* 0x0000007f7e7f7210 */ /* 0x000fe20007ffe0ff */
        /* <DEDUP_REMOVED lines=14> */
.L_x_33547:
        /* <DEDUP_REMOVED lines=21> */
.L_x_33549:
[----:B------:R-:W-:-:S07]  /*1a160*/  MOV R139, R14 ;  /* 0x0000000e008b7202 */ /* 0x000fce0000000f00 */
.L_x_33550:
[----:B------:R-:W-:Y:S05]  /*1a170*/  BSYNC B1 ;  /* 0x0000000000017941 */ /* 0x000fea0003800000 */
.L_x_33548:
        /* <DEDUP_REMOVED lines=16> */
.L_x_33554:
[----:B------:R-:W-:Y:S05]  /*1a280*/  BSYNC B2 ;  /* 0x0000000000027941 */ /* 0x000fea0003800000 */
.L_x_33553:
        /* <DEDUP_REMOVED lines=44> */
.L_x_33552:
[----:B------:R-:W-:Y:S05]  /*1a550*/  BSYNC B1 ;  /* 0x0000000000017941 */ /* 0x000fea0003800000 */
.L_x_33551:
        /* <DEDUP_REMOVED lines=12> */
.L_x_33555:
        /* <DEDUP_REMOVED lines=12> */
.L_x_33558:
[----:B------:R-:W-:-:S07]  /*1a6e0*/  IMAD.MOV.U32 R9, RZ, RZ, R14 ;  /* 0x000000ffff097224 */ /* 0x000fce00078e000e */
.L_x_33559:
[----:B------:R-:W-:Y:S05]  /*1a6f0*/  BSYNC B1 ;  /* 0x0000000000017941 */ /* 0x000fea0003800000 */
.L_x_33557:
        /* <DEDUP_REMOVED lines=16> */
.L_x_33563:
[----:B------:R-:W-:Y:S05]  /*1a800*/  BSYNC B2 ;  /* 0x0000000000027941 */ /* 0x000fea0003800000 */
.L_x_33562:
        /* <DEDUP_REMOVED lines=44> */
.L_x_33561:
[----:B------:R-:W-:Y:S05]  /*1aad0*/  BSYNC B1 ;  /* 0x0000000000017941 */ /* 0x000fea0003800000 */
.L_x_33560:
        /* <DEDUP_REMOVED lines=8> */
.L_x_33556:
        /* <DEDUP_REMOVED lines=12> */
.L_x_33565:
[----:B------:R-:W-:-:S07]  /*1ac20*/  MOV R139, R14 ;  /* 0x0000000e008b7202 */ /* 0x000fce0000000f00 */
.L_x_33566:
[----:B------:R-:W-:Y:S05]  /*1ac30*/  BSYNC B1 ;  /* 0x0000000000017941 */ /* 0x000fea0003800000 */
.L_x_33564:
        /* <DEDUP_REMOVED lines=16> */
.L_x_33570:
[----:B------:R-:W-:Y:S05]  /*1ad40*/  BSYNC B2 ;  /* 0x0000000000027941 */ /* 0x000fea0003800000 */
.L_x_33569:
        /* <DEDUP_REMOVED lines=14> */
[----:B------:R-:W-:-:S05]  /*1ae30*/  IMAD.WIDE.U32 R128, R128, -0x2daee0ad, RZ ;  /* 0xd2511f5380807825 */ /* 0x000fca00078e00ff */
[----:B------:R-:W-:Y:S02]  /*1ae40*/  LOP3.LUT R137, R129, UR28, R140, 0x96, !PT ;  /* 0x0000001c81897c12 */ /* 0x000fe4000f8e968c */
[----:B------:R-:W-:-:S03]  /*1ae50*/  LOP3.LUT R140, R143, UR27, R136, 0x96, !PT ;  /* 0x0000001b8f8c7c12 */ /* 0x000fc6000f8e9688 */
[----:B------:R-:W-:-:S04]  /*1ae60*/  IMAD.WIDE.U32 R136, R137, -0x326172a9, RZ ;  /* 0xcd9e8d5789887825 */ /* 0x000fc800078e00ff */
[----:B------:R-:W-:-:S05]  /*1ae70*/  IMAD.WIDE.U32 R140, R140, -0x2daee0ad, RZ ;  /* 0xd2511f538c8c7825 */ /* 0x000fca00078e00ff */
[----:B------:R-:W-:Y:S02]  /*1ae80*/  LOP3.LUT R141, R141, UR30, R128, 0x96, !PT ;  /* 0x0000001e8d8d7c12 */ /* 0x000fe4000f8e9680 */
        /* <DEDUP_REMOVED lines=24> */
.L_x_33568:
[----:B------:R-:W-:Y:S05]  /*1b010*/  BSYNC B1 ;  /* 0x0000000000017941 */ /* 0x000fea0003800000 */
.L_x_33567:
        /* <DEDUP_REMOVED lines=11> */
.L_x_33571:
        /* <DEDUP_REMOVED lines=12> */
.L_x_33574:
[----:B------:R-:W-:-:S07]  /*1b190*/  IMAD.MOV.U32 R8, RZ, RZ, R14 ;  /* 0x000000ffff087224 */ /* 0x000fce00078e000e */
.L_x_33575:
[----:B------:R-:W-:Y:S05]  /*1b1a0*/  BSYNC B1 ;  /* 0x0000000000017941 */ /* 0x000fea0003800000 */
.L_x_33573:
        /* <DEDUP_REMOVED lines=16> */
.L_x_33579:
[----:B------:R-:W-:Y:S05]  /*1b2b0*/  BSYNC B2 ;  /* 0x0000000000027941 */ /* 0x000fea0003800000 */
.L_x_33578:
        /* <DEDUP_REMOVED lines=44> */
.L_x_33577:
[----:B------:R-:W-:Y:S05]  /*1b580*/  BSYNC B1 ;  /* 0x0000000000017941 */ /* 0x000fea0003800000 */
.L_x_33576:
        /* <DEDUP_REMOVED lines=8> */
.L_x_33572:
        /* <DEDUP_REMOVED lines=12> */
.L_x_33581:
[----:B------:R-:W-:-:S07]  /*1b6d0*/  MOV R139, R14 ;  /* 0x0000000e008b7202 */ /* 0x000fce0000000f00 */
.L_x_33582:
[----:B------:R-:W-:Y:S05]  /*1b6e0*/  BSYNC B1 ;  /* 0x0000000000017941 */ /* 0x000fea0003800000 */
.L_x_33580:
        /* <DEDUP_REMOVED lines=16> */
.L_x_33586:
[----:B------:R-:W-:Y:S05]  /*1b7f0*/  BSYNC B2 ;  /* 0x0000000000027941 */ /* 0x000fea0003800000 */
.L_x_33585:
        /* <DEDUP_REMOVED lines=44> */
.L_x_33584:
[----:B------:R-:W-:Y:S05]  /*1bac0*/  BSYNC B1 ;  /* 0x0000000000017941 */ /* 0x000fea0003800000 */
.L_x_33583:
        /* <DEDUP_REMOVED lines=11> */
.L_x_33587:
        /* <DEDUP_REMOVED lines=12> */
.L_x_33590:
[----:B------:R-:W-:-:S07]  /*1bc40*/  IMAD.MOV.U32 R7, RZ, RZ, R14 ;  /* 0x000000ffff077224 */ /* 0x000fce00078e000e */
.L_x_33591:
[----:B------:R-:W-:Y:S05]  /*1bc50*/  BSYNC B1 ;  /* 0x0000000000017941 */ /* 0x000fea0003800000 */
.L_x_33589:
        /* <DEDUP_REMOVED lines=16> */
.L_x_33595:
[----:B------:R-:W-:Y:S05]  /*1bd60*/  BSYNC B2 ;  /* 0x0000000000027941 */ /* 0x000fea0003800000 */
.L_x_33594:
        /* <DEDUP_REMOVED lines=44> */
.L_x_33593:
[----:B------:R-:W-:Y:S05]  /*1c030*/  BSYNC B1 ;  /* 0x0000000000017941 */ /* 0x000fea0003800000 */
.L_x_33592:
        /* <DEDUP_REMOVED lines=8> */
.L_x_33588:
        /* <DEDUP_REMOVED lines=12> */
.L_x_33597:
[----:B------:R-:W-:-:S07]  /*1c180*/  MOV R139, R14 ;  /* 0x0000000e008b7202 */ /* 0x000fce0000000f00 */
.L_x_33598:
[----:B------:R-:W-:Y:S05]  /*1c190*/  BSYNC B1 ;  /* 0x0000000000017941 */ /* 0x000fea0003800000 */
.L_x_33596:
        /* <DEDUP_REMOVED lines=16> */
.L_x_33602:
[----:B------:R-:W-:Y:S05]  /*1c2a0*/  BSYNC B2 ;  /* 0x0000000000027941 */ /* 0x000fea0003800000 */
.L_x_33601:
        /* <DEDUP_REMOVED lines=44> */
.L_x_33600:
[----:B------:R-:W-:Y:S05]  /*1c570*/  BSYNC B1 ;  /* 0x0000000000017941 */ /* 0x000fea0003800000 */
.L_x_33599:
        /* <DEDUP_REMOVED lines=11> */
.L_x_33603:
        /* <DEDUP_REMOVED lines=12> */
.L_x_33606:
[----:B------:R-:W-:-:S07]  /*1c6f0*/  IMAD.MOV.U32 R6, RZ, RZ, R14 ;  /* 0x000000ffff067224 */ /* 0x000fce00078e000e */
.L_x_33607:
[----:B------:R-:W-:Y:S05]  /*1c700*/  BSYNC B1 ;  /* 0x0000000000017941 */ /* 0x000fea0003800000 */
.L_x_33605:
        /* <DEDUP_REMOVED lines=16> */
.L_x_33611:
[----:B------:R-:W-:Y:S05]  /*1c810*/  BSYNC B2 ;  /* 0x0000000000027941 */ /* 0x000fea0003800000 */
.L_x_33610:
        /* <DEDUP_REMOVED lines=44> */
.L_x_33609:
[----:B------:R-:W-:Y:S05]  /*1cae0*/  BSYNC B1 ;  /* 0x0000000000017941 */ /* 0x000fea0003800000 */
.L_x_33608:
        /* <DEDUP_REMOVED lines=8> */
.L_x_33604:
        /* <DEDUP_REMOVED lines=65> */
.L_x_33612:
        /* <DEDUP_REMOVED lines=104> */
.L_x_33626:
        /* <DEDUP_REMOVED lines=9> */
[----:B--2---:R-:W-:-:S05]  /*1d690*/  @!P1 IMAD.WIDE R136, R130, 0x4, R136 ;  /* 0x0000000482889825 */ /* 0x004fca00078e0288 */
[----:B------:R1:W-:Y:S02]  /*1d6a0*/  @!P1 STG.E desc[UR4][R136.64], R143 ;  /* 0x0000008f88009986 */ /* 0x0003e4000c101904 */
[----:B-1----:R-:W-:-:S05]  /*1d6b0*/  @!P1 IMAD.WIDE R136, R130, 0x4, R140 ;  /* 0x0000000482889825 */ /* 0x002fca00078e028c */
[----:B---3--:R1:W-:Y:S01]  /*1d6c0*/  @!P1 STG.E desc[UR4][R136.64], R142 ;  /* 0x0000008e88009986 */ /* 0x0083e2000c101904 */
        /* <DEDUP_REMOVED lines=8> */
[----:B------:R-:W2:Y:S01]  /*1d750*/  LDC.64 R158, c[0x0][0x2b8] ;  /* 0x0000ae00ff9e7b82 */ /* 0x000ea20000000a00 */
[C---:B------:R-:W-:Y:S01]  /*1d760*/  FMUL.FTZ R48, R142.reuse, R49 ;  /* 0x000000318e307220 */ /* 0x040fe20000410000 */
[----:B------:R-:W-:Y:S01]  /*1d770*/  FMUL.FTZ R141, R142, R141 ;  /* 0x0000008d8e8d7220 */ /* 0x000fe20000410000 */
[----:B------:R-:W-:Y:S01]  /*1d780*/  FFMA.FTZ R51, R163, R50, R123 ;  /* 0x00000032a3337223 */ /* 0x000fe2000001007b */
[----:B------:R-:W-:Y:S01]  /*1d790*/  FFMA.FTZ R50, R162, R143, R122 ;  /* 0x0000008fa2327223 */ /* 0x000fe2000001007a */
[----:B------:R-:W-:Y:S01]  /*1d7a0*/  FFMA.FTZ R49, R161, R48, R121 ;  /* 0x00000030a1317223 */ /* 0x000fe20000010079 */
[----:B-1----:R-:W-:Y:S01]  /*1d7b0*/  LEA R136, P1, R132, UR18, 0x4 ;  /* 0x0000001284887c11 */ /* 0x002fe2000f8220ff */
[----:B------:R-:W-:Y:S01]  /*1d7c0*/  FFMA.FTZ R48, R160, R141, R120 ;  /* 0x0000008da0307223 */ /* 0x000fe20000010078 */
[C---:B------:R-:W-:Y:S01]  /*1d7d0*/  FADD.FTZ R143, -R140.reuse, R47 ;  /* 0x0000002f8c8f7221 */ /* 0x040fe20000010100 */
[C---:B------:R-:W-:Y:S01]  /*1d7e0*/  FADD.FTZ R141, -R140.reuse, R46 ;  /* 0x0000002e8c8d7221 */ /* 0x040fe20000010100 */
[C---:B------:R-:W-:Y:S01]  /*1d7f0*/  FADD.FTZ R47, -R140.reuse, R45 ;  /* 0x0000002d8c2f7221 */ /* 0x040fe20000010100 */
[----:B------:R-:W-:Y:S01]  /*1d800*/  FADD.FTZ R45, -R140, R44 ;  /* 0x0000002c8c2d7221 */ /* 0x000fe20000010100 */
[----:B------:R-:W-:Y:S01]  /*1d810*/  LEA.HI.X R137, R132, UR19, RZ, 0x4, P1 ;  /* 0x0000001384897c11 */ /* 0x000fe200088f24ff */
[C---:B------:R-:W-:Y:S01]  /*1d820*/  FMUL.FTZ R46, R142.reuse, R143 ;  /* 0x0000008f8e2e7220 */ /* 0x040fe20000410000 */
[C---:B------:R-:W-:Y:S01]  /*1d830*/  FMUL.FTZ R143, R142.reuse, R141 ;  /* 0x0000008d8e8f7220 */ /* 0x040fe20000410000 */
[C---:B------:R-:W-:Y:S01]  /*1d840*/  FMUL.FTZ R44, R142.reuse, R47 ;  /* 0x0000002f8e2c7220 */ /* 0x040fe20000410000 */
[----:B------:R-:W-:Y:S01]  /*1d850*/  FMUL.FTZ R141, R142, R45 ;  /* 0x0000002d8e8d7220 */ /* 0x000fe20000410000 */
[----:B------:R2:W-:Y:S01]  /*1d860*/  STG.E.128 desc[UR4][R136.64], R48 ;  /* 0x0000003088007986 */ /* 0x0005e2000c101d04 */
        /* <DEDUP_REMOVED lines=17> */
[----:B--2---:R-:W-:-:S04]  /*1d980*/  IMAD.WIDE.U32 R48, R4, 0x10, R158 ;  /* 0x0000001004307825 */ /* 0x004fc800078e009e */
        /* <DEDUP_REMOVED lines=21> */
[----:B------:R-:W-:Y:S01]  /*1dae0*/  FMUL.FTZ R26, R142, R132 ;  /* 0x000000848e1a7220 */ /* 0x000fe20000410000 */
[C---:B-1----:R-:W-:Y:S01]  /*1daf0*/  FADD.FTZ R48, -R140.reuse, R20 ;  /* 0x000000148c307221 */ /* 0x042fe20000010100 */
[C---:B------:R-:W-:Y:S01]  /*1db00*/  FADD.FTZ R49, -R140.reuse, R21 ;  /* 0x000000158c317221 */ /* 0x040fe20000010100 */
[C---:B------:R-:W-:Y:S01]  /*1db10*/  FADD.FTZ R44, -R140.reuse, R37 ;  /* 0x000000258c2c7221 */ /* 0x040fe20000010100 */
[C---:B------:R-:W-:Y:S01]  /*1db20*/  FADD.FTZ R46, -R140.reuse, R34 ;  /* 0x000000228c2e7221 */ /* 0x040fe20000010100 */
[----:B------:R-:W-:Y:S01]  /*1db30*/  FADD.FTZ R47, -R140, R35 ;  /* 0x000000238c2f7221 */ /* 0x000fe20000010100 */
[----:B------:R-:W-:-:S04]  /*1db40*/  IMAD.WIDE.U32 R20, R3, 0x10, R158 ;  /* 0x0000001003147825 */ /* 0x000fc800078e009e */
        /* <DEDUP_REMOVED lines=15> */
[C---:B------:R-:W-:Y:S01]  /*1dc40*/  FMUL.FTZ R43, R142.reuse, R44 ;  /* 0x0000002c8e2b7220 */ /* 0x040fe20000410000 */
[C---:B------:R-:W-:Y:S01]  /*1dc50*/  FMUL.FTZ R44, R142.reuse, R38 ;  /* 0x000000268e2c7220 */ /* 0x040fe20000410000 */
[C---:B------:R-:W-:Y:S01]  /*1dc60*/  FMUL.FTZ R45, R142.reuse, R39 ;  /* 0x000000278e2d7220 */ /* 0x040fe20000410000 */
[C---:B------:R-:W-:Y:S01]  /*1dc70*/  FMUL.FTZ R22, R142.reuse, R46 ;  /* 0x0000002e8e167220 */ /* 0x040fe20000410000 */
[----:B------:R-:W-:Y:S01]  /*1dc80*/  FMUL.FTZ R23, R142, R47 ;  /* 0x0000002f8e177220 */ /* 0x000fe20000410000 */
[----:B------:R1:W-:Y:S01]  /*1dc90*/  STG.E.128 desc[UR4][R20.64], R16 ;  /* 0x0000001014007986 */ /* 0x0003e2000c101d04 */
[----:B------:R-:W-:-:S04]  /*1dca0*/  IMAD.WIDE.U32 R46, R2, 0x10, R158 ;  /* 0x00000010022e7825 */ /* 0x000fc800078e009e */
[C---:B------:R-:W-:Y:S01]  /*1dcb0*/  FMUL.FTZ R41, R142.reuse, R33 ;  /* 0x000000218e297220 */ /* 0x040fe20000410000 */
[C---:B------:R-:W-:Y:S01]  /*1dcc0*/  FMUL.FTZ R33, R142.reuse, R25 ;  /* 0x000000198e217220 */ /* 0x040fe20000410000 */
        /* <DEDUP_REMOVED lines=14> */
[----:B-1----:R-:W-:Y:S01]  /*1ddb0*/  FFMA.FTZ R19, R147, R45, R111 ;  /* 0x0000002d93137223 */ /* 0x002fe2000001006f */
[----:B------:R-:W-:Y:S01]  /*1ddc0*/  FFMA.FTZ R18, R146, R44, R110 ;  /* 0x0000002c92127223 */ /* 0x000fe2000001006e */
[----:B------:R-:W-:Y:S01]  /*1ddd0*/  FFMA.FTZ R17, R145, R43, R109 ;  /* 0x0000002b91117223 */ /* 0x000fe2000001006d */
[----:B------:R-:W-:Y:S01]  /*1dde0*/  FFMA.FTZ R16, R144, R42, R108 ;  /* 0x0000002a90107223 */ /* 0x000fe2000001006c */
[----:B------:R-:W-:Y:S01]  /*1ddf0*/  FFMA.FTZ R21, R81, R41, R105 ;  /* 0x0000002951157223 */ /* 0x000fe20000010069 */
[----:B------:R-:W-:Y:S01]  /*1de00*/  FFMA.FTZ R20, R80, R40, R104 ;  /* 0x0000002850147223 */ /* 0x000fe20000010068 */
[----:B------:R-:W-:-:S04]  /*1de10*/  IMAD.WIDE.U32 R38, R133, 0x10, R158 ;  /* 0x0000001085267825 */ /* 0x000fc800078e009e */
[----:B------:R-:W-:Y:S01]  /*1de20*/  FFMA.FTZ R24, R68, R24, R92 ;  /* 0x0000001844187223 */ /* 0x000fe2000001005c */
[----:B------:R1:W-:Y:S01]  /*1de30*/  STG.E.128 desc[UR4][R46.64], R16 ;  /* 0x000000102e007986 */ /* 0x0003e2000c101d04 */
[----:B------:R-:W-:Y:S01]  /*1de40*/  FFMA.FTZ R31, R67, R31, R91 ;  /* 0x0000001f431f7223 */ /* 0x000fe2000001005b */
[----:B------:R-:W-:-:S04]  /*1de50*/  IMAD.WIDE.U32 R40, R134, 0x10, R158 ;  /* 0x0000001086287825 */ /* 0x000fc800078e009e */
[----:B------:R-:W-:Y:S01]  /*1de60*/  FFMA.FTZ R30, R66, R30, R90 ;  /* 0x0000001e421e7223 */ /* 0x000fe2000001005a */
[----:B------:R2:W-:Y:S01]  /*1de70*/  STG.E.128 desc[UR4][R48.64], R20 ;  /* 0x0000001430007986 */ /* 0x0005e2000c101d04 */
[----:B------:R-:W-:Y:S01]  /*1de80*/  FFMA.FTZ R29, R65, R29, R89 ;  /* 0x0000001d411d7223 */ /* 0x000fe20000010059 */
[----:B------:R-:W-:-:S04]  /*1de90*/  IMAD.WIDE.U32 R42, R135, 0x10, R158 ;  /* 0x00000010872a7825 */ /* 0x000fc800078e009e */
[----:B------:R-:W-:Y:S01]  /*1dea0*/  FFMA.FTZ R28, R64, R28, R88 ;  /* 0x0000001c401c7223 */ /* 0x000fe20000010058 */
[----:B------:R-:W-:Y:S01]  /*1deb0*/  FFMA.FTZ R35, R63, R35, R87 ;  /* 0x000000233f237223 */ /* 0x000fe20000010057 */
[----:B------:R-:W-:Y:S01]  /*1dec0*/  FFMA.FTZ R34, R62, R34, R86 ;  /* 0x000000223e227223 */ /* 0x000fe20000010056 */
[----:B------:R-:W-:Y:S01]  /*1ded0*/  IMAD.WIDE.U32 R44, R138, 0x10, R158 ;  /* 0x000000108a2c7825 */ /* 0x000fe200078e009e */
[----:B-1----:R-:W1:Y:S03]  /*1dee0*/  LDC.64 R46, c[0x0][0x210] ;  /* 0x00008400ff2e7b82 */ /* 0x002e660000000a00 */
[----:B------:R-:W-:Y:S01]  /*1def0*/  FFMA.FTZ R19, R79, R127, R103 ;  /* 0x0000007f4f137223 */ /* 0x000fe20000010067 */
[----:B------:R-:W-:Y:S01]  /*1df00*/  FFMA.FTZ R18, R78, R126, R102 ;  /* 0x0000007e4e127223 */ /* 0x000fe20000010066 */
[----:B------:R-:W-:Y:S01]  /*1df10*/  FFMA.FTZ R17, R77, R125, R101 ;  /* 0x0000007d4d117223 */ /* 0x000fe20000010065 */
[----:B------:R-:W-:Y:S01]  /*1df20*/  FFMA.FTZ R16, R76, R124, R100 ;  /* 0x0000007c4c107223 */ /* 0x000fe20000010064 */
[----:B--2---:R-:W-:Y:S01]  /*1df30*/  FFMA.FTZ R23, R75, R51, R99 ;  /* 0x000000334b177223 */ /* 0x004fe20000010063 */
[----:B------:R-:W-:Y:S01]  /*1df40*/  FFMA.FTZ R22, R74, R50, R98 ;  /* 0x000000324a167223 */ /* 0x000fe20000010062 */
[----:B------:R-:W-:Y:S01]  /*1df50*/  FFMA.FTZ R21, R73, R33, R97 ;  /* 0x0000002149157223 */ /* 0x000fe20000010061 */
[----:B------:R-:W-:Y:S01]  /*1df60*/  FFMA.FTZ R20, R72, R32, R96 ;  /* 0x0000002048147223 */ /* 0x000fe20000010060 */
[----:B------:R-:W-:Y:S01]  /*1df70*/  FFMA.FTZ R33, R61, R4, R85 ;  /* 0x000000043d217223 */ /* 0x000fe20000010055 */
[----:B------:R-:W-:Y:S01]  /*1df80*/  FFMA.FTZ R32, R60, R3, R84 ;  /* 0x000000033c207223 */ /* 0x000fe20000010054 */
[----:B------:R2:W-:Y:S04]  /*1df90*/  STG.E.128 desc[UR4][R36.64], R16 ;  /* 0x0000001024007986 */ /* 0x0005e8000c101d04 */
[----:B------:R2:W-:Y:S04]  /*1dfa0*/  STG.E.128 desc[UR4][R38.64], R20 ;  /* 0x0000001426007986 */ /* 0x0005e8000c101d04 */
[----:B------:R2:W-:Y:S04]  /*1dfb0*/  STG.E.128 desc[UR4][R40.64], R24 ;  /* 0x0000001828007986 */ /* 0x0005e8000c101d04 */
[----:B------:R2:W-:Y:S01]  /*1dfc0*/  STG.E.128 desc[UR4][R42.64], R28 ;  /* 0x0000001c2a007986 */ /* 0x0005e2000c101d04 */
[----:B-1----:R-:W-:-:S03]  /*1dfd0*/  IMAD R130, R46, 0x4, R130 ;  /* 0x000000042e827824 */ /* 0x002fc600078e0282 */
[----:B------:R2:W-:Y:S02]  /*1dfe0*/  STG.E.128 desc[UR4][R44.64], R32 ;  /* 0x000000202c007986 */ /* 0x0005e4000c101d04 */
[----:B------:R-:W-:-:S13]  /*1dff0*/  ISETP.GE.AND P1, PT, R130, R47, PT ;  /* 0x0000002f8200720c */ /* 0x000fda0003f26270 */
[----:B------:R-:W-:Y:S05]  /*1e000*/  @!P1 BRA `(.L_x_33614) ;  /* 0xfffffe2800749947 */ /* 0x000fea000383ffff */
[----:B------:R-:W-:Y:S05]  /*1e010*/  BSYNC B0 ;  /* 0x0000000000007941 */ /* 0x000fea0003800000 */
.L_x_32962:
[----:B------:R-:W-:Y:S05]  /*1e020*/  EXIT ;  /* 0x000000000000794d */ /* 0x000fea0003800000 */
.L_x_33613:
[----:B0-----:R-:W-:Y:S01]  /*1e030*/  HFMA2.MMA R141, -RZ, RZ, 0, 1.847743988037109375e-06 ;  /* 0x0000001fff8d7435 */ /* 0x001fe200000001ff */
[----:B------:R-:W-:Y:S01]  /*1e040*/  BSSY B1, `(.L_x_33615) ;  /* 0x0000007000017945 */ /* 0x000fe20003800000 */
[----:B------:R-:W-:Y:S01]  /*1e050*/  MOV R156, R143 ;  /* 0x0000008f009c7202 */ /* 0x000fe20000000f00 */
[----:B------:R-:W-:Y:S02]  /*1e060*/  IMAD.MOV.U32 R142, RZ, RZ, 0x1 ;  /* 0x00000001ff8e7424 */ /* 0x000fe400078e00ff */
[----:B------:R-:W-:-:S07]  /*1e070*/  IMAD.MOV.U32 R140, RZ, RZ, -0x1 ;  /* 0xffffffffff8c7424 */ /* 0x000fce00078e00ff */
[----:B------:R-:W-:Y:S05]  /*1e080*/  WARPSYNC.COLLECTIVE R140, `(.L_x_33616) ;  /* 0x000000008c087348 */ /* 0x000fea0003c00000 */
[----:B------:R0:W1:Y:S02]  /*1e090*/  SHFL.BFLY P2, R136, R156, R142, R141 ;  /* 0x0c00008e9c887389 */ /* 0x000064000004008d */
[----:B01----:R-:W-:Y:S01]  /*1e0a0*/  ENDCOLLECTIVE ;  /* 0x000000000000791b */ /* 0x003fe20003800000 */
.L_x_33616:
[----:B------:R-:W-:Y:S05]  /*1e0b0*/  BSYNC B1 ;  /* 0x0000000000017941 */ /* 0x000fea0003800000 */
.L_x_33615:
        /* <DEDUP_REMOVED lines=8> */
.L_x_33617:
[----:B------:R-:W-:Y:S01]  /*1e140*/  HFMA2.MMA R142, -RZ, RZ, 0, 2.384185791015625e-07 ;  /* 0x00000004ff8e7435 */ /* 0x000fe200000001ff */
[----:B------:R-:W-:-:S04]  /*1e150*/  FADD.FTZ R158, R156, R136 ;  /* 0x000000889c9e7221 */ /* 0x000fc80000010000 */
[----:B------:R-:W-:-:S07]  /*1e160*/  IMAD.MOV.U32 R156, RZ, RZ, R158 ;  /* 0x000000ffff9c7224 */ /* 0x000fce00078e009e */
[----:B------:R-:W-:Y:S05]  /*1e170*/  WARPSYNC.COLLECTIVE R140, `(.L_x_33618) ;  /* 0x000000008c087348 */ /* 0x000fea0003c00000 */
[----:B------:R0:W1:Y:S02]  /*1e180*/  SHFL.BFLY P2, R136, R156, R142, R141 ;  /* 0x0c00008e9c887389 */ /* 0x000064000004008d */
[----:B01----:R-:W-:Y:S01]  /*1e190*/  ENDCOLLECTIVE ;  /* 0x000000000000791b */ /* 0x003fe20003800000 */
.L_x_33618:
[----:B------:R-:W-:Y:S01]  /*1e1a0*/  MOV R142, 0x8 ;  /* 0x00000008008e7802 */ /* 0x000fe20000000f00 */
[----:B------:R-:W-:-:S04]  /*1e1b0*/  FADD.FTZ R159, R158, R136 ;  /* 0x000000889e9f7221 */ /* 0x000fc80000010000 */
[----:B------:R-:W-:-:S07]  /*1e1c0*/  IMAD.MOV.U32 R156, RZ, RZ, R159 ;  /* 0x000000ffff9c7224 */ /* 0x000fce00078e009f */
[----:B------:R-:W-:Y:S05]  /*1e1d0*/  WARPSYNC.COLLECTIVE R140, `(.L_x_33619) ;  /* 0x000000008c087348 */ /* 0x000fea0003c00000 */
[----:B------:R0:W1:Y:S02]  /*1e1e0*/  SHFL.BFLY P2, R136, R156, R142, R141 ;  /* 0x0c00008e9c887389 */ /* 0x000064000004008d */
[----:B01----:R-:W-:Y:S01]  /*1e1f0*/  ENDCOLLECTIVE ;  /* 0x000000000000791b */ /* 0x003fe20003800000 */
.L_x_33619:
[----:B------:R-:W-:Y:S01]  /*1e200*/  HFMA2.MMA R142, -RZ, RZ, 0, 9.5367431640625e-07 ;  /* 0x00000010ff8e7435 */ /* 0x000fe200000001ff */
[----:B------:R-:W-:-:S04]  /*1e210*/  FADD.FTZ R164, R159, R136 ;  /* 0x000000889fa47221 */ /* 0x000fc80000010000 */
[----:B------:R-:W-:-:S07]  /*1e220*/  IMAD.MOV.U32 R156, RZ, RZ, R164 ;  /* 0x000000ffff9c7224 */ /* 0x000fce00078e00a4 */
[----:B------:R-:W-:Y:S05]  /*1e230*/  WARPSYNC.COLLECTIVE R140, `(.L_x_33620) ;  /* 0x000000008c087348 */ /* 0x000fea0003c00000 */
[----:B------:R0:W1:Y:S02]  /*1e240*/  SHFL.BFLY P2, R136, R156, R142, R141 ;  /* 0x0c00008e9c887389 */ /* 0x000064000004008d */
[----:B01----:R-:W-:Y:S01]  /*1e250*/  ENDCOLLECTIVE ;  /* 0x000000000000791b */ /* 0x003fe20003800000 */
.L_x_33620:
        /* <DEDUP_REMOVED lines=83> */
[----:B------:R-:W-:-:S07]  /*1e790*/  MOV R141, 0x1f ;  /* 0x0000001f008d7802 */ /* 0x000fce0000000f00 */
[----:B------:R-:W-:Y:S05]  /*1e7a0*/  WARPSYNC.COLLECTIVE R140, `(.L_x_33621) ;  /* 0x000000008c087348 */ /* 0x000fea0003c00000 */
[----:B------:R0:W1:Y:S02]  /*1e7b0*/  SHFL.BFLY P2, R136, R156, R142, R141 ;  /* 0x0c00008e9c887389 */ /* 0x000064000004008d */
[----:B01----:R-:W-:Y:S01]  /*1e7c0*/  ENDCOLLECTIVE ;  /* 0x000000000000791b */ /* 0x003fe20003800000 */
.L_x_33621:
[----:B------:R-:W-:Y:S01]  /*1e7d0*/  HFMA2.MMA R142, -RZ, RZ, 0, 1.1920928955078125e-07 ;  /* 0x00000002ff8e7435 */ /* 0x000fe200000001ff */
[----:B------:R-:W-:-:S04]  /*1e7e0*/  FADD.FTZ R158, R156, R136 ;  /* 0x000000889c9e7221 */ /* 0x000fc80000010000 */
[----:B------:R-:W-:-:S07]  /*1e7f0*/  IMAD.MOV.U32 R156, RZ, RZ, R158 ;  /* 0x000000ffff9c7224 */ /* 0x000fce00078e009e */
[----:B------:R-:W-:Y:S05]  /*1e800*/  WARPSYNC.COLLECTIVE R140, `(.L_x_33622) ;  /* 0x000000008c087348 */ /* 0x000fea0003c00000 */
[----:B------:R0:W1:Y:S02]  /*1e810*/  SHFL.BFLY P2, R136, R156, R142, R141 ;  /* 0x0c00008e9c887389 */ /* 0x000064000004008d */
[----:B01----:R-:W-:Y:S01]  /*1e820*/  ENDCOLLECTIVE ;  /* 0x000000000000791b */ /* 0x003fe20003800000 */
.L_x_33622:
[----:B------:R-:W-:Y:S01]  /*1e830*/  MOV R142, 0x4 ;  /* 0x00000004008e7802 */ /* 0x000fe20000000f00 */
[----:B------:R-:W-:-:S04]  /*1e840*/  FADD.FTZ R159, R158, R136 ;  /* 0x000000889e9f7221 */ /* 0x000fc80000010000 */
[----:B------:R-:W-:-:S07]  /*1e850*/  IMAD.MOV.U32 R156, RZ, RZ, R159 ;  /* 0x000000ffff9c7224 */ /* 0x000fce00078e009f */
[----:B------:R-:W-:Y:S05]  /*1e860*/  WARPSYNC.COLLECTIVE R140, `(.L_x_33623) ;  /* 0x000000008c087348 */ /* 0x000fea0003c00000 */
[----:B------:R0:W1:Y:S02]  /*1e870*/  SHFL.BFLY P2, R136, R156, R142, R141 ;  /* 0x0c00008e9c887389 */ /* 0x000064000004008d */
[----:B01----:R-:W-:Y:S01]  /*1e880*/  ENDCOLLECTIVE ;  /* 0x000000000000791b */ /* 0x003fe20003800000 */
.L_x_33623:
[----:B------:R-:W-:Y:S01]  /*1e890*/  HFMA2.MMA R142, -RZ, RZ, 0, 4.76837158203125e-07 ;  /* 0x00000008ff8e7435 */ /* 0x000fe200000001ff */
[----:B------:R-:W-:-:S04]  /*1e8a0*/  FADD.FTZ R164, R159, R136 ;  /* 0x000000889fa47221 */ /* 0x000fc80000010000 */
[----:B------:R-:W-:-:S07]  /*1e8b0*/  IMAD.MOV.U32 R156, RZ, RZ, R164 ;  /* 0x000000ffff9c7224 */ /* 0x000fce00078e00a4 */
[----:B------:R-:W-:Y:S05]  /*1e8c0*/  WARPSYNC.COLLECTIVE R140, `(.L_x_33624) ;  /* 0x000000008c087348 */ /* 0x000fea0003c00000 */
[----:B------:R0:W1:Y:S02]  /*1e8d0*/  SHFL.BFLY P2, R136, R156, R142, R141 ;  /* 0x0c00008e9c887389 */ /* 0x000064000004008d */
[----:B01----:R-:W-:Y:S01]  /*1e8e0*/  ENDCOLLECTIVE ;  /* 0x000000000000791b */ /* 0x003fe20003800000 */
.L_x_33624:
[----:B------:R-:W-:Y:S01]  /*1e8f0*/  MOV R142, 0x10 ;  /* 0x00000010008e7802 */ /* 0x000fe20000000f00 */
[----:B------:R-:W-:-:S04]  /*1e900*/  FADD.FTZ R164, R164, R136 ;  /* 0x00000088a4a47221 */ /* 0x000fc80000010000 */
[----:B------:R-:W-:-:S07]  /*1e910*/  IMAD.MOV.U32 R156, RZ, RZ, R164 ;  /* 0x000000ffff9c7224 */ /* 0x000fce00078e00a4 */
[----:B------:R-:W-:Y:S05]  /*1e920*/  WARPSYNC.COLLECTIVE R140, `(.L_x_33625) ;  /* 0x000000008c087348 */ /* 0x000fea0003c00000 */
[----:B------:R0:W1:Y:S02]  /*1e930*/  SHFL.BFLY P2, R136, R156, R142, R141 ;  /* 0x0c00008e9c887389 */ /* 0x000064000004008d */
[----:B01----:R-:W-:Y:S01]  /*1e940*/  ENDCOLLECTIVE ;  /* 0x000000000000791b */ /* 0x003fe20003800000 */
.L_x_33625:
[----:B------:R-:W-:Y:S05]  /*1e950*/  BRA `(.L_x_33626) ;  /* 0xffffffec00287947 */ /* 0x000fea000383ffff */
.L_x_33627:
        /* <DEDUP_REMOVED lines=10> */
.L_x_33707:


//--------------------- .nv.global.init           --------------------------
	.section	.nv.global.init,"aw",@progbits
	.align	4
.nv.global.init:
	.type		mrg32k3aM1SubSeq,@object
	.size		mrg32k3aM1SubSeq,(mrg32k3aM2SubSeq - mrg32k3aM1SubSeq)
mrg32k3aM1SubSeq:
        /*0000*/ 	.byte	0x0b, 0xcc, 0xee, 0x04, 0x73, 0x29, 0x8b, 0x6f, 0xf6, 0x53, 0x03, 0xf6, 0x23, 0xf6, 0xea, 0xda
        /* <DEDUP_REMOVED lines=125> */
	.type		mrg32k3aM2SubSeq,@object
	.size		mrg32k3aM2SubSeq,(mrg32k3aM1 - mrg32k3aM2SubSeq)
mrg32k3aM2SubSeq:
        /* <DEDUP_REMOVED lines=126> */
	.type		mrg32k3aM1,@object
	.size		mrg32k3aM1,(mrg32k3aM1Seq - mrg32k3aM1)
mrg32k3aM1:
        /* <DEDUP_REMOVED lines=144> */
	.type		mrg32k3aM1Seq,@object
	.size		mrg32k3aM1Seq,(mrg32k3aM2 - mrg32k3aM1Seq)
mrg32k3aM1Seq:
        /* <DEDUP_REMOVED lines=144> */
	.type		mrg32k3aM2,@object
	.size		mrg32k3aM2,(mrg32k3aM2Seq - mrg32k3aM2)
mrg32k3aM2:
        /* <DEDUP_REMOVED lines=144> */
	.type		mrg32k3aM2Seq,@object
	.size		mrg32k3aM2Seq,(precalc_xorwow_matrix - mrg32k3aM2Seq)
mrg32k3aM2Seq:
        /* <DEDUP_REMOVED lines=144> */
	.type		precalc_xorwow_matrix,@object
	.size		precalc_xorwow_matrix,(precalc_xorwow_offset_matrix - precalc_xorwow_matrix)
precalc_xorwow_matrix:
        /* <DEDUP_REMOVED lines=6400> */
	.type		precalc_xorwow_offset_matrix,@object
	.size		precalc_xorwow_offset_matrix,(.L_1 - precalc_xorwow_offset_matrix)
precalc_xorwow_offset_matrix:
        /* <DEDUP_REMOVED lines=6400> */
.L_1:


//--------------------- .nv.shared.reserved.0     --------------------------
	.section	.nv.shared.reserved.0,"aw",@nobits
	.weak		__nv_reservedSMEM_offset_0_alias
	.size		__nv_reservedSMEM_offset_0_alias, 0, 0
	.other		__nv_reservedSMEM_offset_0_alias,@"STO_CUDA_RESERVED_SHARED STV_DEFAULT"
__nv_reservedSMEM_offset_0_alias:
	.zero		0


//--------------------- .nv.constant0._ZN10layer_norm31ln_parallel_residual_fwd_kernelINS_13Kernel_traitsI13__nv_bfloat16S2_S2_S2_fjLj1280ELj1ELj4ELj1ELj16ENS_18Kernel_traits_baseILj1280ES2_S2_S2_S2_fjLj128EEEEELb0ELb0ELb0EEEvNS_9FwdParamsE --------------------------
	.section	.nv.constant0._ZN10layer_norm31ln_parallel_residual_fwd_kernelINS_13Kernel_traitsI13__nv_bfloat16S2_S2_S2_fjLj1280ELj1ELj4ELj1ELj16ENS_18Kernel_traits_baseILj1280ES2_S2_S2_S2_fjLj128EEEEELb0ELb0ELb0EEEvNS_9FwdParamsE,"a",@progbits
	.sectionflags	@""
	.align	4
.nv.constant0._ZN10layer_norm31ln_parallel_residual_fwd_kernelINS_13Kernel_traitsI13__nv_bfloat16S2_S2_S2_fjLj1280ELj1ELj4ELj1ELj16ENS_18Kernel_traits_baseILj1280ES2_S2_S2_S2_fjLj128EEEEELb0ELb0ELb0EEEvNS_9FwdParamsE:
	.zero		760


//--------------------- .nv.constant0._ZN10layer_norm31ln_parallel_residual_fwd_kernelINS_13Kernel_traitsI13__nv_bfloat16S2_S2_S2_fjLj1280ELj1ELj4ELj1ELj16ENS_18Kernel_traits_baseILj1280ES2_S2_S2_S2_fjLj128EEEEELb0ELb0ELb1EEEvNS_9FwdParamsE --------------------------
	.section	.nv.constant0._ZN10layer_norm31ln_parallel_residual_fwd_kernelINS_13Kernel_traitsI13__nv_bfloat16S2_S2_S2_fjLj1280ELj1ELj4ELj1ELj16ENS_18Kernel_traits_baseILj1280ES2_S2_S2_S2_fjLj128EEEEELb0ELb0ELb1EEEvNS_9FwdParamsE,"a",@progbits
	.sectionflags	@""
	.align	4
.nv.constant0._ZN10layer_norm31ln_parallel_residual_fwd_kernelINS_13Kernel_traitsI13__nv_bfloat16S2_S2_S2_fjLj1280ELj1ELj4ELj1ELj16ENS_18Kernel_traits_baseILj1280ES2_S2_S2_S2_fjLj128EEEEELb0ELb0ELb1EEEvNS_9FwdParamsE:
	.zero		760


//--------------------- .nv.constant0._ZN10layer_norm31ln_parallel_residual_fwd_kernelINS_13Kernel_traitsI13__nv_bfloat16S2_S2_S2_fjLj1280ELj1ELj4ELj1ELj16ENS_18Kernel_traits_baseILj1280ES2_S2_S2_S2_fjLj128EEEEELb0ELb1ELb0EEEvNS_9FwdParamsE --------------------------
	.section	.nv.constant0._ZN10layer_norm31ln_parallel_residual_fwd_kernelINS_13Kernel_traitsI13__nv_bfloat16S2_S2_S2_fjLj1280ELj1ELj4ELj1ELj16ENS_18Kernel_traits_baseILj1280ES2_S2_S2_S2_fjLj128EEEEELb0ELb1ELb0EEEvNS_9FwdParamsE,"a",@progbits
	.sectionflags	@""
	.align	4
.nv.constant0._ZN10layer_norm31ln_parallel_residual_fwd_kernelINS_13Kernel_traitsI13__nv_bfloat16S2_S2_S2_fjLj1280ELj1ELj4ELj1ELj16ENS_18Kernel_traits_baseILj1280ES2_S2_S2_S2_fjLj128EEEEELb0ELb1ELb0EEEvNS_9FwdParamsE:
	.zero		760


//--------------------- .nv.constant0._ZN10layer_norm31ln_parallel_residual_fwd_kernelINS_13Kernel_traitsI13__nv_bfloat16S2_S2_S2_fjLj1280ELj1ELj4ELj1ELj16ENS_18Kernel_traits_baseILj1280ES2_S2_S2_S2_fjLj128EEEEELb0ELb1ELb1EEEvNS_9FwdParamsE --------------------------
	.section	.nv.constant0._ZN10layer_norm31ln_parallel_residual_fwd_kernelINS_13Kernel_traitsI13__nv_bfloat16S2_S2_S2_fjLj1280ELj1ELj4ELj1ELj16ENS_18Kernel_traits_baseILj1280ES2_S2_S2_S2_fjLj128EEEEELb0ELb1ELb1EEEvNS_9FwdParamsE,"a",@progbits
	.sectionflags	@""
	.align	4
.nv.constant0._ZN10layer_norm31ln_parallel_residual_fwd_kernelINS_13Kernel_traitsI13__nv_bfloat16S2_S2_S2_fjLj1280ELj1ELj4ELj1ELj16ENS_18Kernel_traits_baseILj1280ES2_S2_S2_S2_fjLj128EEEEELb0ELb1ELb1EEEvNS_9FwdParamsE:
	.zero		760


//--------------------- .nv.constant0._ZN10layer_norm31ln_parallel_residual_fwd_kernelINS_13Kernel_traitsI13__nv_bfloat16S2_S2_S2_fjLj1280ELj1ELj4ELj1ELj16ENS_18Kernel_traits_baseILj1280ES2_S2_S2_S2_fjLj128EEEEELb1ELb0ELb0EEEvNS_9FwdParamsE --------------------------
	.section	.nv.constant0._ZN10layer_norm31ln_parallel_residual_fwd_kernelINS_13Kernel_traitsI13__nv_bfloat16S2_S2_S2_fjLj1280ELj1ELj4ELj1ELj16ENS_18Kernel_traits_baseILj1280ES2_S2_S2_S2_fjLj128EEEEELb1ELb0ELb0EEEvNS_9FwdParamsE,"a",@progbits
	.sectionflags	@""
	.align	4
.nv.constant0._ZN10layer_norm31ln_parallel_residual_fwd_kernelINS_13Kernel_traitsI13__nv_bfloat16S2_S2_S2_fjLj1280ELj1ELj4ELj1ELj16ENS_18Kernel_traits_baseILj1280ES2_S2_S2_S2_fjLj128EEEEELb1ELb0ELb0EEEvNS_9FwdParamsE:
	.zero		760


//--------------------- .nv.constant0._ZN10layer_norm31ln_parallel_residual_fwd_kernelINS_13Kernel_traitsI13__nv_bfloat16S2_S2_S2_fjLj1280ELj1ELj4ELj1ELj16ENS_18Kernel_traits_baseILj1280ES2_S2_S2_S2_fjLj128EEEEELb1ELb0ELb1EEEvNS_9FwdParamsE --------------------------
	.section	.nv.constant0._ZN10layer_norm31ln_parallel_residual_fwd_kernelINS_13Kernel_traitsI13__nv_bfloat16S2_S2_S2_fjLj1280ELj1ELj4ELj1ELj16ENS_18Kernel_traits_baseILj1280ES2_S2_S2_S2_fjLj128EEEEELb1ELb0ELb1EEEvNS_9FwdParamsE,"a",@progbits
	.sectionflags	@""
	.align	4
.nv.constant0._ZN10layer_norm31ln_parallel_residual_fwd_kernelINS_13Kernel_traitsI13__nv_bfloat16S2_S2_S2_fjLj1280ELj1ELj4ELj1ELj16ENS_18Kernel_traits_baseILj1280ES2_S2_S2_S2_fjLj128EEEEELb1ELb0ELb1EEEvNS_9FwdParamsE:
	.zero		760


//--------------------- .nv.constant0._ZN10layer_norm31ln_parallel_residual_fwd_kernelINS_13Kernel_traitsI13__nv_bfloat16S2_S2_S2_fjLj1280ELj1ELj4ELj1ELj16ENS_18Kernel_traits_baseILj1280ES2_S2_S2_S2_fjLj128EEEEELb1ELb1ELb0EEEvNS_9FwdParamsE --------------------------
	.section	.nv.constant0._ZN10layer_norm31ln_parallel_residual_fwd_kernelINS_13Kernel_traitsI13__nv_bfloat16S2_S2_S2_fjLj1280ELj1ELj4ELj1ELj16ENS_18Kernel_traits_baseILj1280ES2_S2_S2_S2_fjLj128EEEEELb1ELb1ELb0EEEvNS_9FwdParamsE,"a",@progbits
	.sectionflags	@""
	.align	4
.nv.constant0._ZN10layer_norm31ln_parallel_residual_fwd_kernelINS_13Kernel_traitsI13__nv_bfloat16S2_S2_S2_fjLj1280ELj1ELj4ELj1ELj16ENS_18Kernel_traits_baseILj1280ES2_S2_S2_S2_fjLj128EEEEELb1ELb1ELb0EEEvNS_9FwdParamsE:
	.zero		760


//--------------------- .nv.constant0._ZN10layer_norm31ln_parallel_residual_fwd_kernelINS_13Kernel_traitsI13__nv_bfloat16S2_S2_S2_fjLj1280ELj1ELj4ELj1ELj16ENS_18Kernel_traits_baseILj1280ES2_S2_S2_S2_fjLj128EEEEELb1ELb1ELb1EEEvNS_9FwdParamsE --------------------------
	.section	.nv.constant0._ZN10layer_norm31ln_parallel_residual_fwd_kernelINS_13Kernel_traitsI13__nv_bfloat16S2_S2_S2_fjLj1280ELj1ELj4ELj1ELj16ENS_18Kernel_traits_baseILj1280ES2_S2_S2_S2_fjLj128EEEEELb1ELb1ELb1EEEvNS_9FwdParamsE,"a",@progbits
	.sectionflags	@""
	.align	4
.nv.constant0._ZN10layer_norm31ln_parallel_residual_fwd_kernelINS_13Kernel_traitsI13__nv_bfloat16S2_S2_S2_fjLj1280ELj1ELj4ELj1ELj16ENS_18Kernel_traits_baseILj1280ES2_S2_S2_S2_fjLj128EEEEELb1ELb1ELb1EEEvNS_9FwdParamsE:
	.zero		760


//--------------------- .nv.constant0._ZN10layer_norm31ln_parallel_residual_fwd_kernelINS_13Kernel_traitsI6__halfS2_S2_S2_fjLj1280ELj1ELj4ELj1ELj16ENS_18Kernel_traits_baseILj1280ES2_S2_S2_S2_fjLj128EEEEELb0ELb0ELb0EEEvNS_9FwdParamsE --------------------------
	.section	.nv.constant0._ZN10layer_norm31ln_parallel_residual_fwd_kernelINS_13Kernel_traitsI6__halfS2_S2_S2_fjLj1280ELj1ELj4ELj1ELj16ENS_18Kernel_traits_baseILj1280ES2_S2_S2_S2_fjLj128EEEEELb0ELb0ELb0EEEvNS_9FwdParamsE,"a",@progbits
	.sectionflags	@""
	.align	4
.nv.constant0._ZN10layer_norm31ln_parallel_residual_fwd_kernelINS_13Kernel_traitsI6__halfS2_S2_S2_fjLj1280ELj1ELj4ELj1ELj16ENS_18Kernel_traits_baseILj1280ES2_S2_S2_S2_fjLj128EEEEELb0ELb0ELb0EEEvNS_9FwdParamsE:
	.zero		760


//--------------------- .nv.constant0._ZN10layer_norm31ln_parallel_residual_fwd_kernelINS_13Kernel_traitsI6__halfS2_S2_S2_fjLj1280ELj1ELj4ELj1ELj16ENS_18Kernel_traits_baseILj1280ES2_S2_S2_S2_fjLj128EEEEELb0ELb0ELb1EEEvNS_9FwdParamsE --------------------------
	.section	.nv.constant0._ZN10layer_norm31ln_parallel_residual_fwd_kernelINS_13Kernel_traitsI6__halfS2_S2_S2_fjLj1280ELj1ELj4ELj1ELj16ENS_18Kernel_traits_baseILj1280ES2_S2_S2_S2_fjLj128EEEEELb0ELb0ELb1EEEvNS_9FwdParamsE,"a",@progbits
	.sectionflags	@""
	.align	4
.nv.constant0._ZN10layer_norm31ln_parallel_residual_fwd_kernelINS_13Kernel_traitsI6__halfS2_S2_S2_fjLj1280ELj1ELj4ELj1ELj16ENS_18Kernel_traits_baseILj1280ES2_S2_S2_S2_fjLj128EEEEELb0ELb0ELb1EEEvNS_9FwdParamsE:
	.zero		760


//--------------------- .nv.constant0._ZN10layer_norm31ln_parallel_residual_fwd_kernelINS_13Kernel_traitsI6__halfS2_S2_S2_fjLj1280ELj1ELj4ELj1ELj16ENS_18Kernel_traits_baseILj1280ES2_S2_S2_S2_fjLj128EEEEELb0ELb1ELb0EEEvNS_9FwdParamsE --------------------------
	.section	.nv.constant0._ZN10layer_norm31ln_parallel_residual_fwd_kernelINS_13Kernel_traitsI6__halfS2_S2_S2_fjLj1280ELj1ELj4ELj1ELj16ENS_18Kernel_traits_baseILj1280ES2_S2_S2_S2_fjLj128EEEEELb0ELb1ELb0EEEvNS_9FwdParamsE,"a",@progbits
	.sectionflags	@""
	.align	4
.nv.constant0._ZN10layer_norm31ln_parallel_residual_fwd_kernelINS_13Kernel_traitsI6__halfS2_S2_S2_fjLj1280ELj1ELj4ELj1ELj16ENS_18Kernel_traits_baseILj1280ES2_S2_S2_S2_fjLj128EEEEELb0ELb1ELb0EEEvNS_9FwdParamsE:
	.zero		760


//--------------------- .nv.constant0._ZN10layer_norm31ln_parallel_residual_fwd_kernelINS_13Kernel_traitsI6__halfS2_S2_S2_fjLj1280ELj1ELj4ELj1ELj16ENS_18Kernel_traits_baseILj1280ES2_S2_S2_S2_fjLj128EEEEELb0ELb1ELb1EEEvNS_9FwdParamsE --------------------------
	.section	.nv.constant0._ZN10layer_norm31ln_parallel_residual_fwd_kernelINS_13Kernel_traitsI6__halfS2_S2_S2_fjLj1280ELj1ELj4ELj1ELj16ENS_18Kernel_traits_baseILj1280ES2_S2_S2_S2_fjLj128EEEEELb0ELb1ELb1EEEvNS_9FwdParamsE,"a",@progbits
	.sectionflags	@""
	.align	4
.nv.constant0._ZN10layer_norm31ln_parallel_residual_fwd_kernelINS_13Kernel_traitsI6__halfS2_S2_S2_fjLj1280ELj1ELj4ELj1ELj16ENS_18Kernel_traits_baseILj1280ES2_S2_S2_S2_fjLj128EEEEELb0ELb1ELb1EEEvNS_9FwdParamsE:
	.zero		760


//--------------------- .nv.constant0._ZN10layer_norm31ln_parallel_residual_fwd_kernelINS_13Kernel_traitsI6__halfS2_S2_S2_fjLj1280ELj1ELj4ELj1ELj16ENS_18Kernel_traits_baseILj1280ES2_S2_S2_S2_fjLj128EEEEELb1ELb0ELb0EEEvNS_9FwdParamsE --------------------------
	.section	.nv.constant0._ZN10layer_norm31ln_parallel_residual_fwd_kernelINS_13Kernel_traitsI6__halfS2_S2_S2_fjLj1280ELj1ELj4ELj1ELj16ENS_18Kernel_traits_baseILj1280ES2_S2_S2_S2_fjLj128EEEEELb1ELb0ELb0EEEvNS_9FwdParamsE,"a",@progbits
	.sectionflags	@""
	.align	4
.nv.constant0._ZN10layer_norm31ln_parallel_residual_fwd_kernelINS_13Kernel_traitsI6__halfS2_S2_S2_fjLj1280ELj1ELj4ELj1ELj16ENS_18Kernel_traits_baseILj1280ES2_S2_S2_S2_fjLj128EEEEELb1ELb0ELb0EEEvNS_9FwdParamsE:
	.zero		760


//--------------------- .nv.constant0._ZN10layer_norm31ln_parallel_residual_fwd_kernelINS_13Kernel_traitsI6__halfS2_S2_S2_fjLj1280ELj1ELj4ELj1ELj16ENS_18Kernel_traits_baseILj1280ES2_S2_S2_S2_fjLj128EEEEELb1ELb0ELb1EEEvNS_9FwdParamsE --------------------------
	.section	.nv.constant0._ZN10layer_norm31ln_parallel_residual_fwd_kernelINS_13Kernel_traitsI6__halfS2_S2_S2_fjLj1280ELj1ELj4ELj1ELj16ENS_18Kernel_traits_baseILj1280ES2_S2_S2_S2_fjLj128EEEEELb1ELb0ELb1EEEvNS_9FwdParamsE,"a",@progbits
	.sectionflags	@""
	.align	4
.nv.constant0._ZN10layer_norm31ln_parallel_residual_fwd_kernelINS_13Kernel_traitsI6__halfS2_S2_S2_fjLj1280ELj1ELj4ELj1ELj16ENS_18Kernel_traits_baseILj1280ES2_S2_S2_S2_fjLj128EEEEELb1ELb0ELb1EEEvNS_9FwdParamsE:
	.zero		760


//--------------------- .nv.constant0._ZN10layer_norm31ln_parallel_residual_fwd_kernelINS_13Kernel_traitsI6__halfS2_S2_S2_fjLj1280ELj1ELj4ELj1ELj16ENS_18Kernel_traits_baseILj1280ES2_S2_S2_S2_fjLj128EEEEELb1ELb1ELb0EEEvNS_9FwdParamsE --------------------------
	.section	.nv.constant0._ZN10layer_norm31ln_parallel_residual_fwd_kernelINS_13Kernel_traitsI6__halfS2_S2_S2_fjLj1280ELj1ELj4ELj1ELj16ENS_18Kernel_traits_baseILj1280ES2_S2_S2_S2_fjLj128EEEEELb1ELb1ELb0EEEvNS_9FwdParamsE,"a",@progbits
	.sectionflags	@""
	.align	4
.nv.constant0._ZN10layer_norm31ln_parallel_residual_fwd_kernelINS_13Kernel_traitsI6__halfS2_S2_S2_fjLj1280ELj1ELj4ELj1ELj16ENS_18Kernel_traits_baseILj1280ES2_S2_S2_S2_fjLj128EEEEELb1ELb1ELb0EEEvNS_9FwdParamsE:
	.zero		760


//--------------------- .nv.constant0._ZN10layer_norm31ln_parallel_residual_fwd_kernelINS_13Kernel_traitsI6__halfS2_S2_S2_fjLj1280ELj1ELj4ELj1ELj16ENS_18Kernel_traits_baseILj1280ES2_S2_S2_S2_fjLj128EEEEELb1ELb1ELb1EEEvNS_9FwdParamsE --------------------------
	.section	.nv.constant0._ZN10layer_norm31ln_parallel_residual_fwd_kernelINS_13Kernel_traitsI6__halfS2_S2_S2_fjLj1280ELj1ELj4ELj1ELj16ENS_18Kernel_traits_baseILj1280ES2_S2_S2_S2_fjLj128EEEEELb1ELb1ELb1EEEvNS_9FwdParamsE,"a",@progbits
	.sectionflags	@""
	.align	4
.nv.constant0._ZN10layer_norm31ln_parallel_residual_fwd_kernelINS_13Kernel_traitsI6__halfS2_S2_S2_fjLj1280ELj1ELj4ELj1ELj16ENS_18Kernel_traits_baseILj1280ES2_S2_S2_S2_fjLj128EEEEELb1ELb1ELb1EEEvNS_9FwdParamsE:
	.zero		760


//--------------------- .nv.constant0._ZN10layer_norm31ln_parallel_residual_fwd_kernelINS_13Kernel_traitsIf13__nv_bfloat16S2_S2_fjLj1280ELj1ELj4ELj1ELj16ENS_18Kernel_traits_baseILj1280EfS2_S2_S2_fjLj128EEEEELb0ELb0ELb0EEEvNS_9FwdParamsE --------------------------
	.section	.nv.constant0._ZN10layer_norm31ln_parallel_residual_fwd_kernelINS_13Kernel_traitsIf13__nv_bfloat16S2_S2_fjLj1280ELj1ELj4ELj1ELj16ENS_18Kernel_traits_baseILj1280EfS2_S2_S2_fjLj128EEEEELb0ELb0ELb0EEEvNS_9FwdParamsE,"a",@progbits
	.sectionflags	@""
	.align	4
.nv.constant0._ZN10layer_norm31ln_parallel_residual_fwd_kernelINS_13Kernel_traitsIf13__nv_bfloat16S2_S2_fjLj1280ELj1ELj4ELj1ELj16ENS_18Kernel_traits_baseILj1280EfS2_S2_S2_fjLj128EEEEELb0ELb0ELb0EEEvNS_9FwdParamsE:
	.zero		760


//--------------------- .nv.constant0._ZN10layer_norm31ln_parallel_residual_fwd_kernelINS_13Kernel_traitsIf13__nv_bfloat16S2_S2_fjLj1280ELj1ELj4ELj1ELj16ENS_18Kernel_traits_baseILj1280EfS2_S2_S2_fjLj128EEEEELb0ELb0ELb1EEEvNS_9FwdParamsE --------------------------
	.section	.nv.constant0._ZN10layer_norm31ln_parallel_residual_fwd_kernelINS_13Kernel_traitsIf13__nv_bfloat16S2_S2_fjLj1280ELj1ELj4ELj1ELj16ENS_18Kernel_traits_baseILj1280EfS2_S2_S2_fjLj128EEEEELb0ELb0ELb1EEEvNS_9FwdParamsE,"a",@progbits
	.sectionflags	@""
	.align	4
.nv.constant0._ZN10layer_norm31ln_parallel_residual_fwd_kernelINS_13Kernel_traitsIf13__nv_bfloat16S2_S2_fjLj1280ELj1ELj4ELj1ELj16ENS_18Kernel_traits_baseILj1280EfS2_S2_S2_fjLj128EEEEELb0ELb0ELb1EEEvNS_9FwdParamsE:
	.zero		760


//--------------------- .nv.constant0._ZN10layer_norm31ln_parallel_residual_fwd_kernelINS_13Kernel_traitsIf13__nv_bfloat16S2_S2_fjLj1280ELj1ELj4ELj1ELj16ENS_18Kernel_traits_baseILj1280EfS2_S2_S2_fjLj128EEEEELb0ELb1ELb0EEEvNS_9FwdParamsE --------------------------
	.section	.nv.constant0._ZN10layer_norm31ln_parallel_residual_fwd_kernelINS_13Kernel_traitsIf13__nv_bfloat16S2_S2_fjLj1280ELj1ELj4ELj1ELj16ENS_18Kernel_traits_baseILj1280EfS2_S2_S2_fjLj128EEEEELb0ELb1ELb0EEEvNS_9FwdParamsE,"a",@progbits
	.sectionflags	@""
	.align	4
.nv.constant0._ZN10layer_norm31ln_parallel_residual_fwd_kernelINS_13Kernel_traitsIf13__nv_bfloat16S2_S2_fjLj1280ELj1ELj4ELj1ELj16ENS_18Kernel_traits_baseILj1280EfS2_S2_S2_fjLj128EEEEELb0ELb1ELb0EEEvNS_9FwdParamsE:
	.zero		760


//--------------------- .nv.constant0._ZN10layer_norm31ln_parallel_residual_fwd_kernelINS_13Kernel_traitsIf13__nv_bfloat16S2_S2_fjLj1280ELj1ELj4ELj1ELj16ENS_18Kernel_traits_baseILj1280EfS2_S2_S2_fjLj128EEEEELb0ELb1ELb1EEEvNS_9FwdParamsE --------------------------
	.section	.nv.constant0._ZN10layer_norm31ln_parallel_residual_fwd_kernelINS_13Kernel_traitsIf13__nv_bfloat16S2_S2_fjLj1280ELj1ELj4ELj1ELj16ENS_18Kernel_traits_baseILj1280EfS2_S2_S2_fjLj128EEEEELb0ELb1ELb1EEEvNS_9FwdParamsE,"a",@progbits
	.sectionflags	@""
	.align	4
.nv.constant0._ZN10layer_norm31ln_parallel_residual_fwd_kernelINS_13Kernel_traitsIf13__nv_bfloat16S2_S2_fjLj1280ELj1ELj4ELj1ELj16ENS_18Kernel_traits_baseILj1280EfS2_S2_S2_fjLj128EEEEELb0ELb1ELb1EEEvNS_9FwdParamsE:
	.zero		760


//--------------------- .nv.constant0._ZN10layer_norm31ln_parallel_residual_fwd_kernelINS_13Kernel_traitsIf13__nv_bfloat16S2_S2_fjLj1280ELj1ELj4ELj1ELj16ENS_18Kernel_traits_baseILj1280EfS2_S2_S2_fjLj128EEEEELb1ELb0ELb0EEEvNS_9FwdParamsE --------------------------
	.section	.nv.constant0._ZN10layer_norm31ln_parallel_residual_fwd_kernelINS_13Kernel_traitsIf13__nv_bfloat16S2_S2_fjLj1280ELj1ELj4ELj1ELj16ENS_18Kernel_traits_baseILj1280EfS2_S2_S2_fjLj128EEEEELb1ELb0ELb0EEEvNS_9FwdParamsE,"a",@progbits
	.sectionflags	@""
	.align	4
.nv.constant0._ZN10layer_norm31ln_parallel_residual_fwd_kernelINS_13Kernel_traitsIf13__nv_bfloat16S2_S2_fjLj1280ELj1ELj4ELj1ELj16ENS_18Kernel_traits_baseILj1280EfS2_S2_S2_fjLj128EEEEELb1ELb0ELb0EEEvNS_9FwdParamsE:
	.zero		760


//--------------------- .nv.constant0._ZN10layer_norm31ln_parallel_residual_fwd_kernelINS_13Kernel_traitsIf13__nv_bfloat16S2_S2_fjLj1280ELj1ELj4ELj1ELj16ENS_18Kernel_traits_baseILj1280EfS2_S2_S2_fjLj128EEEEELb1ELb0ELb1EEEvNS_9FwdParamsE --------------------------
	.section	.nv.constant0._ZN10layer_norm31ln_parallel_residual_fwd_kernelINS_13Kernel_traitsIf13__nv_bfloat16S2_S2_fjLj1280ELj1ELj4ELj1ELj16ENS_18Kernel_traits_baseILj1280EfS2_S2_S2_fjLj128EEEEELb1ELb0ELb1EEEvNS_9FwdParamsE,"a",@progbits
	.sectionflags	@""
	.align	4
.nv.constant0._ZN10layer_norm31ln_parallel_residual_fwd_kernelINS_13Kernel_traitsIf13__nv_bfloat16S2_S2_fjLj1280ELj1ELj4ELj1ELj16ENS_18Kernel_traits_baseILj1280EfS2_S2_S2_fjLj128EEEEELb1ELb0ELb1EEEvNS_9FwdParamsE:
	.zero		760


//--------------------- .nv.constant0._ZN10layer_norm31ln_parallel_residual_fwd_kernelINS_13Kernel_traitsIf13__nv_bfloat16S2_S2_fjLj1280ELj1ELj4ELj1ELj16ENS_18Kernel_traits_baseILj1280EfS2_S2_S2_fjLj128EEEEELb1ELb1ELb0EEEvNS_9FwdParamsE --------------------------
	.section	.nv.constant0._ZN10layer_norm31ln_parallel_residual_fwd_kernelINS_13Kernel_traitsIf13__nv_bfloat16S2_S2_fjLj1280ELj1ELj4ELj1ELj16ENS_18Kernel_traits_baseILj1280EfS2_S2_S2_fjLj128EEEEELb1ELb1ELb0EEEvNS_9FwdParamsE,"a",@progbits
	.sectionflags	@""
	.align	4
.nv.constant0._ZN10layer_norm31ln_parallel_residual_fwd_kernelINS_13Kernel_traitsIf13__nv_bfloat16S2_S2_fjLj1280ELj1ELj4ELj1ELj16ENS_18Kernel_traits_baseILj1280EfS2_S2_S2_fjLj128EEEEELb1ELb1ELb0EEEvNS_9FwdParamsE:
	.zero		760


//--------------------- .nv.constant0._ZN10layer_norm31ln_parallel_residual_fwd_kernelINS_13Kernel_traitsIf13__nv_bfloat16S2_S2_fjLj1280ELj1ELj4ELj1ELj16ENS_18Kernel_traits_baseILj1280EfS2_S2_S2_fjLj128EEEEELb1ELb1ELb1EEEvNS_9FwdParamsE --------------------------
	.section	.nv.constant0._ZN10layer_norm31ln_parallel_residual_fwd_kernelINS_13Kernel_traitsIf13__nv_bfloat16S2_S2_fjLj1280ELj1ELj4ELj1ELj16ENS_18Kernel_traits_baseILj1280EfS2_S2_S2_fjLj128EEEEELb1ELb1ELb1EEEvNS_9FwdParamsE,"a",@progbits
	.sectionflags	@""
	.align	4
.nv.constant0._ZN10layer_norm31ln_parallel_residual_fwd_kernelINS_13Kernel_traitsIf13__nv_bfloat16S2_S2_fjLj1280ELj1ELj4ELj1ELj16ENS_18Kernel_traits_baseILj1280EfS2_S2_S2_fjLj128EEEEELb1ELb1ELb1EEEvNS_9FwdParamsE:
	.zero		760


//--------------------- .nv.constant0._ZN10layer_norm31ln_parallel_residual_fwd_kernelINS_13Kernel_traitsI13__nv_bfloat16S2_fS2_fjLj1280ELj1ELj4ELj1ELj16ENS_18Kernel_traits_baseILj1280ES2_S2_fS2_fjLj128EEEEELb0ELb0ELb0EEEvNS_9FwdParamsE --------------------------
	.section	.nv.constant0._ZN10layer_norm31ln_parallel_residual_fwd_kernelINS_13Kernel_traitsI13__nv_bfloat16S2_fS2_fjLj1280ELj1ELj4ELj1ELj16ENS_18Kernel_traits_baseILj1280ES2_S2_fS2_fjLj128EEEEELb0ELb0ELb0EEEvNS_9FwdParamsE,"a",@progbits
	.sectionflags	@""
	.align	4
.nv.constant0._ZN10layer_norm31ln_parallel_residual_fwd_kernelINS_13Kernel_traitsI13__nv_bfloat16S2_fS2_fjLj1280ELj1ELj4ELj1ELj16ENS_18Kernel_traits_baseILj1280ES2_S2_fS2_fjLj128EEEEELb0ELb0ELb0EEEvNS_9FwdParamsE:
	.zero		760


//--------------------- .nv.constant0._ZN10layer_norm31ln_parallel_residual_fwd_kernelINS_13Kernel_traitsI13__nv_bfloat16S2_fS2_fjLj1280ELj1ELj4ELj1ELj16ENS_18Kernel_traits_baseILj1280ES2_S2_fS2_fjLj128EEEEELb0ELb0ELb1EEEvNS_9FwdParamsE --------------------------
	.section	.nv.constant0._ZN10layer_norm31ln_parallel_residual_fwd_kernelINS_13Kernel_traitsI13__nv_bfloat16S2_fS2_fjLj1280ELj1ELj4ELj1ELj16ENS_18Kernel_traits_baseILj1280ES2_S2_fS2_fjLj128EEEEELb0ELb0ELb1EEEvNS_9FwdParamsE,"a",@progbits
	.sectionflags	@""
	.align	4
.nv.constant0._ZN10layer_norm31ln_parallel_residual_fwd_kernelINS_13Kernel_traitsI13__nv_bfloat16S2_fS2_fjLj1280ELj1ELj4ELj1ELj16ENS_18Kernel_traits_baseILj1280ES2_S2_fS2_fjLj128EEEEELb0ELb0ELb1EEEvNS_9FwdParamsE:
	.zero		760


//--------------------- .nv.constant0._ZN10layer_norm31ln_parallel_residual_fwd_kernelINS_13Kernel_traitsI13__nv_bfloat16S2_fS2_fjLj1280ELj1ELj4ELj1ELj16ENS_18Kernel_traits_baseILj1280ES2_S2_fS2_fjLj128EEEEELb0ELb1ELb0EEEvNS_9FwdParamsE --------------------------
	.section	.nv.constant0._ZN10layer_norm31ln_parallel_residual_fwd_kernelINS_13Kernel_traitsI13__nv_bfloat16S2_fS2_fjLj1280ELj1ELj4ELj1ELj16ENS_18Kernel_traits_baseILj1280ES2_S2_fS2_fjLj128EEEEELb0ELb1ELb0EEEvNS_9FwdParamsE,"a",@progbits
	.sectionflags	@""
	.align	4
.nv.constant0._ZN10layer_norm31ln_parallel_residual_fwd_kernelINS_13Kernel_traitsI13__nv_bfloat16S2_fS2_fjLj1280ELj1ELj4ELj1ELj16ENS_18Kernel_traits_baseILj1280ES2_S2_fS2_fjLj128EEEEELb0ELb1ELb0EEEvNS_9FwdParamsE:
	.zero		760


//--------------------- .nv.constant0._ZN10layer_norm31ln_parallel_residual_fwd_kernelINS_13Kernel_traitsI13__nv_bfloat16S2_fS2_fjLj1280ELj1ELj4ELj1ELj16ENS_18Kernel_traits_baseILj1280ES2_S2_fS2_fjLj128EEEEELb0ELb1ELb1EEEvNS_9FwdParamsE --------------------------
	.section	.nv.constant0._ZN10layer_norm31ln_parallel_residual_fwd_kernelINS_13Kernel_traitsI13__nv_bfloat16S2_fS2_fjLj1280ELj1ELj4ELj1ELj16ENS_18Kernel_traits_baseILj1280ES2_S2_fS2_fjLj128EEEEELb0ELb1ELb1EEEvNS_9FwdParamsE,"a",@progbits
	.sectionflags	@""
	.align	4
.nv.constant0._ZN10layer_norm31ln_parallel_residual_fwd_kernelINS_13Kernel_traitsI13__nv_bfloat16S2_fS2_fjLj1280ELj1ELj4ELj1ELj16ENS_18Kernel_traits_baseILj1280ES2_S2_fS2_fjLj128EEEEELb0ELb1ELb1EEEvNS_9FwdParamsE:
	.zero		760


//--------------------- .nv.constant0._ZN10layer_norm31ln_parallel_residual_fwd_kernelINS_13Kernel_traitsI13__nv_bfloat16S2_fS2_fjLj1280ELj1ELj4ELj1ELj16ENS_18Kernel_traits_baseILj1280ES2_S2_fS2_fjLj128EEEEELb1ELb0ELb0EEEvNS_9FwdParamsE --------------------------
	.section	.nv.constant0._ZN10layer_norm31ln_parallel_residual_fwd_kernelINS_13Kernel_traitsI13__nv_bfloat16S2_fS2_fjLj1280ELj1ELj4ELj1ELj16ENS_18Kernel_traits_baseILj1280ES2_S2_fS2_fjLj128EEEEELb1ELb0ELb0EEEvNS_9FwdParamsE,"a",@progbits
	.sectionflags	@""
	.align	4
.nv.constant0._ZN10layer_norm31ln_parallel_residual_fwd_kernelINS_13Kernel_traitsI13__nv_bfloat16S2_fS2_fjLj1280ELj1ELj4ELj1ELj16ENS_18Kernel_traits_baseILj1280ES2_S2_fS2_fjLj128EEEEELb1ELb0ELb0EEEvNS_9FwdParamsE:
	.zero		760


//--------------------- .nv.constant0._ZN10layer_norm31ln_parallel_residual_fwd_kernelINS_13Kernel_traitsI13__nv_bfloat16S2_fS2_fjLj1280ELj1ELj4ELj1ELj16ENS_18Kernel_traits_baseILj1280ES2_S2_fS2_fjLj128EEEEELb1ELb0ELb1EEEvNS_9FwdParamsE --------------------------
	.section	.nv.constant0._ZN10layer_norm31ln_parallel_residual_fwd_kernelINS_13Kernel_traitsI13__nv_bfloat16S2_fS2_fjLj1280ELj1ELj4ELj1ELj16ENS_18Kernel_traits_baseILj1280ES2_S2_fS2_fjLj128EEEEELb1ELb0ELb1EEEvNS_9FwdParamsE,"a",@progbits
	.sectionflags	@""
	.align	4
.nv.constant0._ZN10layer_norm31ln_parallel_residual_fwd_kernelINS_13Kernel_traitsI13__nv_bfloat16S2_fS2_fjLj1280ELj1ELj4ELj1ELj16ENS_18Kernel_traits_baseILj1280ES2_S2_fS2_fjLj128EEEEELb1ELb0ELb1EEEvNS_9FwdParamsE:
	.zero		760


//--------------------- .nv.constant0._ZN10layer_norm31ln_parallel_residual_fwd_kernelINS_13Kernel_traitsI13__nv_bfloat16S2_fS2_fjLj1280ELj1ELj4ELj1ELj16ENS_18Kernel_traits_baseILj1280ES2_S2_fS2_fjLj128EEEEELb1ELb1ELb0EEEvNS_9FwdParamsE --------------------------
	.section	.nv.constant0._ZN10layer_norm31ln_parallel_residual_fwd_kernelINS_13Kernel_traitsI13__nv_bfloat16S2_fS2_fjLj1280ELj1ELj4ELj1ELj16ENS_18Kernel_traits_baseILj1280ES2_S2_fS2_fjLj128EEEEELb1ELb1ELb0EEEvNS_9FwdParamsE,"a",@progbits
	.sectionflags	@""
	.align	4
.nv.constant0._ZN10layer_norm31ln_parallel_residual_fwd_kernelINS_13Kernel_traitsI13__nv_bfloat16S2_fS2_fjLj1280ELj1ELj4ELj1ELj16ENS_18Kernel_traits_baseILj1280ES2_S2_fS2_fjLj128EEEEELb1ELb1ELb0EEEvNS_9FwdParamsE:
	.zero		760


//--------------------- .nv.constant0._ZN10layer_norm31ln_parallel_residual_fwd_kernelINS_13Kernel_traitsI13__nv_bfloat16S2_fS2_fjLj1280ELj1ELj4ELj1ELj16ENS_18Kernel_traits_baseILj1280ES2_S2_fS2_fjLj128EEEEELb1ELb1ELb1EEEvNS_9FwdParamsE --------------------------
	.section	.nv.constant0._ZN10layer_norm31ln_parallel_residual_fwd_kernelINS_13Kernel_traitsI13__nv_bfloat16S2_fS2_fjLj1280ELj1ELj4ELj1ELj16ENS_18Kernel_traits_baseILj1280ES2_S2_fS2_fjLj128EEEEELb1ELb1ELb1EEEvNS_9FwdParamsE,"a",@progbits
	.sectionflags	@""
	.align	4
.nv.constant0._ZN10layer_norm31ln_parallel_residual_fwd_kernelINS_13Kernel_traitsI13__nv_bfloat16S2_fS2_fjLj1280ELj1ELj4ELj1ELj16ENS_18Kernel_traits_baseILj1280ES2_S2_fS2_fjLj128EEEEELb1ELb1ELb1EEEvNS_9FwdParamsE:
	.zero		760


//--------------------- .nv.constant0._ZN10layer_norm31ln_parallel_residual_fwd_kernelINS_13Kernel_traitsIf13__nv_bfloat16fS2_fjLj1280ELj1ELj4ELj1ELj16ENS_18Kernel_traits_baseILj1280EfS2_fS2_fjLj128EEEEELb0ELb0ELb0EEEvNS_9FwdParamsE --------------------------
	.section	.nv.constant0._ZN10layer_norm31ln_parallel_residual_fwd_kernelINS_13Kernel_traitsIf13__nv_bfloat16fS2_fjLj1280ELj1ELj4ELj1ELj16ENS_18Kernel_traits_baseILj1280EfS2_fS2_fjLj128EEEEELb0ELb0ELb0EEEvNS_9FwdParamsE,"a",@progbits
	.sectionflags	@""
	.align	4
.nv.constant0._ZN10layer_norm31ln_parallel_residual_fwd_kernelINS_13Kernel_traitsIf13__nv_bfloat16fS2_fjLj1280ELj1ELj4ELj1ELj16ENS_18Kernel_traits_baseILj1280EfS2_fS2_fjLj128EEEEELb0ELb0ELb0EEEvNS_9FwdParamsE:
	.zero		760


//--------------------- .nv.constant0._ZN10layer_norm31ln_parallel_residual_fwd_kernelINS_13Kernel_traitsIf13__nv_bfloat16fS2_fjLj1280ELj1ELj4ELj1ELj16ENS_18Kernel_traits_baseILj1280EfS2_fS2_fjLj128EEEEELb0ELb0ELb1EEEvNS_9FwdParamsE --------------------------
	.section	.nv.constant0._ZN10layer_norm31ln_parallel_residual_fwd_kernelINS_13Kernel_traitsIf13__nv_bfloat16fS2_fjLj1280ELj1ELj4ELj1ELj16ENS_18Kernel_traits_baseILj1280EfS2_fS2_fjLj128EEEEELb0ELb0ELb1EEEvNS_9FwdParamsE,"a",@progbits
	.sectionflags	@""
	.align	4
.nv.constant0._ZN10layer_norm31ln_parallel_residual_fwd_kernelINS_13Kernel_traitsIf13__nv_bfloat16fS2_fjLj1280ELj1ELj4ELj1ELj16ENS_18Kernel_traits_baseILj1280EfS2_fS2_fjLj128EEEEELb0ELb0ELb1EEEvNS_9FwdParamsE:
	.zero		760


//--------------------- .nv.constant0._ZN10layer_norm31ln_parallel_residual_fwd_kernelINS_13Kernel_traitsIf13__nv_bfloat16fS2_fjLj1280ELj1ELj4ELj1ELj16ENS_18Kernel_traits_baseILj1280EfS2_fS2_fjLj128EEEEELb0ELb1ELb0EEEvNS_9FwdParamsE --------------------------
	.section	.nv.constant0._ZN10layer_norm31ln_parallel_residual_fwd_kernelINS_13Kernel_traitsIf13__nv_bfloat16fS2_fjLj1280ELj1ELj4ELj1ELj16ENS_18Kernel_traits_baseILj1280EfS2_fS2_fjLj128EEEEELb0ELb1ELb0EEEvNS_9FwdParamsE,"a",@progbits
	.sectionflags	@""
	.align	4
.nv.constant0._ZN10layer_norm31ln_parallel_residual_fwd_kernelINS_13Kernel_traitsIf13__nv_bfloat16fS2_fjLj1280ELj1ELj4ELj1ELj16ENS_18Kernel_traits_baseILj1280EfS2_fS2_fjLj128EEEEELb0ELb1ELb0EEEvNS_9FwdParamsE:
	.zero		760


//--------------------- .nv.constant0._ZN10layer_norm31ln_parallel_residual_fwd_kernelINS_13Kernel_traitsIf13__nv_bfloat16fS2_fjLj1280ELj1ELj4ELj1ELj16ENS_18Kernel_traits_baseILj1280EfS2_fS2_fjLj128EEEEELb0ELb1ELb1EEEvNS_9FwdParamsE --------------------------
	.section	.nv.constant0._ZN10layer_norm31ln_parallel_residual_fwd_kernelINS_13Kernel_traitsIf13__nv_bfloat16fS2_fjLj1280ELj1ELj4ELj1ELj16ENS_18Kernel_traits_baseILj1280EfS2_fS2_fjLj128EEEEELb0ELb1ELb1EEEvNS_9FwdParamsE,"a",@progbits
	.sectionflags	@""
	.align	4
.nv.constant0._ZN10layer_norm31ln_parallel_residual_fwd_kernelINS_13Kernel_traitsIf13__nv_bfloat16fS2_fjLj1280ELj1ELj4ELj1ELj16ENS_18Kernel_traits_baseILj1280EfS2_fS2_fjLj128EEEEELb0ELb1ELb1EEEvNS_9FwdParamsE:
	.zero		760


//--------------------- .nv.constant0._ZN10layer_norm31ln_parallel_residual_fwd_kernelINS_13Kernel_traitsIf13__nv_bfloat16fS2_fjLj1280ELj1ELj4ELj1ELj16ENS_18Kernel_traits_baseILj1280EfS2_fS2_fjLj128EEEEELb1ELb0ELb0EEEvNS_9FwdParamsE --------------------------
	.section	.nv.constant0._ZN10layer_norm31ln_parallel_residual_fwd_kernelINS_13Kernel_traitsIf13__nv_bfloat16fS2_fjLj1280ELj1ELj4ELj1ELj16ENS_18Kernel_traits_baseILj1280EfS2_fS2_fjLj128EEEEELb1ELb0ELb0EEEvNS_9FwdParamsE,"a",@progbits
	.sectionflags	@""
	.align	4
.nv.constant0._ZN10layer_norm31ln_parallel_residual_fwd_kernelINS_13Kernel_traitsIf13__nv_bfloat16fS2_fjLj1280ELj1ELj4ELj1ELj16ENS_18Kernel_traits_baseILj1280EfS2_fS2_fjLj128EEEEELb1ELb0ELb0EEEvNS_9FwdParamsE:
	.zero		760


//--------------------- .nv.constant0._ZN10layer_norm31ln_parallel_residual_fwd_kernelINS_13Kernel_traitsIf13__nv_bfloat16fS2_fjLj1280ELj1ELj4ELj1ELj16ENS_18Kernel_traits_baseILj1280EfS2_fS2_fjLj128EEEEELb1ELb0ELb1EEEvNS_9FwdParamsE --------------------------
	.section	.nv.constant0._ZN10layer_norm31ln_parallel_residual_fwd_kernelINS_13Kernel_traitsIf13__nv_bfloat16fS2_fjLj1280ELj1ELj4ELj1ELj16ENS_18Kernel_traits_baseILj1280EfS2_fS2_fjLj128EEEEELb1ELb0ELb1EEEvNS_9FwdParamsE,"a",@progbits
	.sectionflags	@""
	.align	4
.nv.constant0._ZN10layer_norm31ln_parallel_residual_fwd_kernelINS_13Kernel_traitsIf13__nv_bfloat16fS2_fjLj1280ELj1ELj4ELj1ELj16ENS_18Kernel_traits_baseILj1280EfS2_fS2_fjLj128EEEEELb1ELb0ELb1EEEvNS_9FwdParamsE:
	.zero		760


//--------------------- .nv.constant0._ZN10layer_norm31ln_parallel_residual_fwd_kernelINS_13Kernel_traitsIf13__nv_bfloat16fS2_fjLj1280ELj1ELj4ELj1ELj16ENS_18Kernel_traits_baseILj1280EfS2_fS2_fjLj128EEEEELb1ELb1ELb0EEEvNS_9FwdParamsE --------------------------
	.section	.nv.constant0._ZN10layer_norm31ln_parallel_residual_fwd_kernelINS_13Kernel_traitsIf13__nv_bfloat16fS2_fjLj1280ELj1ELj4ELj1ELj16ENS_18Kernel_traits_baseILj1280EfS2_fS2_fjLj128EEEEELb1ELb1ELb0EEEvNS_9FwdParamsE,"a",@progbits
	.sectionflags	@""
	.align	4
.nv.constant0._ZN10layer_norm31ln_parallel_residual_fwd_kernelINS_13Kernel_traitsIf13__nv_bfloat16fS2_fjLj1280ELj1ELj4ELj1ELj16ENS_18Kernel_traits_baseILj1280EfS2_fS2_fjLj128EEEEELb1ELb1ELb0EEEvNS_9FwdParamsE:
	.zero		760


//--------------------- .nv.constant0._ZN10layer_norm31ln_parallel_residual_fwd_kernelINS_13Kernel_traitsIf13__nv_bfloat16fS2_fjLj1280ELj1ELj4ELj1ELj16ENS_18Kernel_traits_baseILj1280EfS2_fS2_fjLj128EEEEELb1ELb1ELb1EEEvNS_9FwdParamsE --------------------------
	.section	.nv.constant0._ZN10layer_norm31ln_parallel_residual_fwd_kernelINS_13Kernel_traitsIf13__nv_bfloat16fS2_fjLj1280ELj1ELj4ELj1ELj16ENS_18Kernel_traits_baseILj1280EfS2_fS2_fjLj128EEEEELb1ELb1ELb1EEEvNS_9FwdParamsE,"a",@progbits
	.sectionflags	@""
	.align	4
.nv.constant0._ZN10layer_norm31ln_parallel_residual_fwd_kernelINS_13Kernel_traitsIf13__nv_bfloat16fS2_fjLj1280ELj1ELj4ELj1ELj16ENS_18Kernel_traits_baseILj1280EfS2_fS2_fjLj128EEEEELb1ELb1ELb1EEEvNS_9FwdParamsE:
	.zero		760


//--------------------- .nv.constant0._ZN10layer_norm31ln_parallel_residual_fwd_kernelINS_13Kernel_traitsIf6__halfS2_S2_fjLj1280ELj1ELj4ELj1ELj16ENS_18Kernel_traits_baseILj1280EfS2_S2_S2_fjLj128EEEEELb0ELb0ELb0EEEvNS_9FwdParamsE --------------------------
	.section	.nv.constant0._ZN10layer_norm31ln_parallel_residual_fwd_kernelINS_13Kernel_traitsIf6__halfS2_S2_fjLj1280ELj1ELj4ELj1ELj16ENS_18Kernel_traits_baseILj1280EfS2_S2_S2_fjLj128EEEEELb0ELb0ELb0EEEvNS_9FwdParamsE,"a",@progbits
	.sectionflags	@""
	.align	4
.nv.constant0._ZN10layer_norm31ln_parallel_residual_fwd_kernelINS_13Kernel_traitsIf6__halfS2_S2_fjLj1280ELj1ELj4ELj1ELj16ENS_18Kernel_traits_baseILj1280EfS2_S2_S2_fjLj128EEEEELb0ELb0ELb0EEEvNS_9FwdParamsE:
	.zero		760


//--------------------- .nv.constant0._ZN10layer_norm31ln_parallel_residual_fwd_kernelINS_13Kernel_traitsIf6__halfS2_S2_fjLj1280ELj1ELj4ELj1ELj16ENS_18Kernel_traits_baseILj1280EfS2_S2_S2_fjLj128EEEEELb0ELb0ELb1EEEvNS_9FwdParamsE --------------------------
	.section	.nv.constant0._ZN10layer_norm31ln_parallel_residual_fwd_kernelINS_13Kernel_traitsIf6__halfS2_S2_fjLj1280ELj1ELj4ELj1ELj16ENS_18Kernel_traits_baseILj1280EfS2_S2_S2_fjLj128EEEEELb0ELb0ELb1EEEvNS_9FwdParamsE,"a",@progbits
	.sectionflags	@""
	.align	4
.nv.constant0._ZN10layer_norm31ln_parallel_residual_fwd_kernelINS_13Kernel_traitsIf6__halfS2_S2_fjLj1280ELj1ELj4ELj1ELj16ENS_18Kernel_traits_baseILj1280EfS2_S2_S2_fjLj128EEEEELb0ELb0ELb1EEEvNS_9FwdParamsE:
	.zero		760


//--------------------- .nv.constant0._ZN10layer_norm31ln_parallel_residual_fwd_kernelINS_13Kernel_traitsIf6__halfS2_S2_fjLj1280ELj1ELj4ELj1ELj16ENS_18Kernel_traits_baseILj1280EfS2_S2_S2_fjLj128EEEEELb0ELb1ELb0EEEvNS_9FwdParamsE --------------------------
	.section	.nv.constant0._ZN10layer_norm31ln_parallel_residual_fwd_kernelINS_13Kernel_traitsIf6__halfS2_S2_fjLj1280ELj1ELj4ELj1ELj16ENS_18Kernel_traits_baseILj1280EfS2_S2_S2_fjLj128EEEEELb0ELb1ELb0EEEvNS_9FwdParamsE,"a",@progbits
	.sectionflags	@""
	.align	4
.nv.constant0._ZN10layer_norm31ln_parallel_residual_fwd_kernelINS_13Kernel_traitsIf6__halfS2_S2_fjLj1280ELj1ELj4ELj1ELj16ENS_18Kernel_traits_baseILj1280EfS2_S2_S2_fjLj128EEEEELb0ELb1ELb0EEEvNS_9FwdParamsE:
	.zero		760


//--------------------- .nv.constant0._ZN10layer_norm31ln_parallel_residual_fwd_kernelINS_13Kernel_traitsIf6__halfS2_S2_fjLj1280ELj1ELj4ELj1ELj16ENS_18Kernel_traits_baseILj1280EfS2_S2_S2_fjLj128EEEEELb0ELb1ELb1EEEvNS_9FwdParamsE --------------------------
	.section	.nv.constant0._ZN10layer_norm31ln_parallel_residual_fwd_kernelINS_13Kernel_traitsIf6__halfS2_S2_fjLj1280ELj1ELj4ELj1ELj16ENS_18Kernel_traits_baseILj1280EfS2_S2_S2_fjLj128EEEEELb0ELb1ELb1EEEvNS_9FwdParamsE,"a",@progbits
	.sectionflags	@""
	.align	4
.nv.constant0._ZN10layer_norm31ln_parallel_residual_fwd_kernelINS_13Kernel_traitsIf6__halfS2_S2_fjLj1280ELj1ELj4ELj1ELj16ENS_18Kernel_traits_baseILj1280EfS2_S2_S2_fjLj128EEEEELb0ELb1ELb1EEEvNS_9FwdParamsE:
	.zero		760


//--------------------- .nv.constant0._ZN10layer_norm31ln_parallel_residual_fwd_kernelINS_13Kernel_traitsIf6__halfS2_S2_fjLj1280ELj1ELj4ELj1ELj16ENS_18Kernel_traits_baseILj1280EfS2_S2_S2_fjLj128EEEEELb1ELb0ELb0EEEvNS_9FwdParamsE --------------------------
	.section	.nv.constant0._ZN10layer_norm31ln_parallel_residual_fwd_kernelINS_13Kernel_traitsIf6__halfS2_S2_fjLj1280ELj1ELj4ELj1ELj16ENS_18Kernel_traits_baseILj1280EfS2_S2_S2_fjLj128EEEEELb1ELb0ELb0EEEvNS_9FwdParamsE,"a",@progbits
	.sectionflags	@""
	.align	4
.nv.constant0._ZN10layer_norm31ln_parallel_residual_fwd_kernelINS_13Kernel_traitsIf6__halfS2_S2_fjLj1280ELj1ELj4ELj1ELj16ENS_18Kernel_traits_baseILj1280EfS2_S2_S2_fjLj128EEEEELb1ELb0ELb0EEEvNS_9FwdParamsE:
	.zero		760


//--------------------- .nv.constant0._ZN10layer_norm31ln_parallel_residual_fwd_kernelINS_13Kernel_traitsIf6__halfS2_S2_fjLj1280ELj1ELj4ELj1ELj16ENS_18Kernel_traits_baseILj1280EfS2_S2_S2_fjLj128EEEEELb1ELb0ELb1EEEvNS_9FwdParamsE --------------------------
	.section	.nv.constant0._ZN10layer_norm31ln_parallel_residual_fwd_kernelINS_13Kernel_traitsIf6__halfS2_S2_fjLj1280ELj1ELj4ELj1ELj16ENS_18Kernel_traits_baseILj1280EfS2_S2_S2_fjLj128EEEEELb1ELb0ELb1EEEvNS_9FwdParamsE,"a",@progbits
	.sectionflags	@""
	.align	4
.nv.constant0._ZN10layer_norm31ln_parallel_residual_fwd_kernelINS_13Kernel_traitsIf6__halfS2_S2_fjLj1280ELj1ELj4ELj1ELj16ENS_18Kernel_traits_baseILj1280EfS2_S2_S2_fjLj128EEEEELb1ELb0ELb1EEEvNS_9FwdParamsE:
	.zero		760


//--------------------- .nv.constant0._ZN10layer_norm31ln_parallel_residual_fwd_kernelINS_13Kernel_traitsIf6__halfS2_S2_fjLj1280ELj1ELj4ELj1ELj16ENS_18Kernel_traits_baseILj1280EfS2_S2_S2_fjLj128EEEEELb1ELb1ELb0EEEvNS_9FwdParamsE --------------------------
	.section	.nv.constant0._ZN10layer_norm31ln_parallel_residual_fwd_kernelINS_13Kernel_traitsIf6__halfS2_S2_fjLj1280ELj1ELj4ELj1ELj16ENS_18Kernel_traits_baseILj1280EfS2_S2_S2_fjLj128EEEEELb1ELb1ELb0EEEvNS_9FwdParamsE,"a",@progbits
	.sectionflags	@""
	.align	4
.nv.constant0._ZN10layer_norm31ln_parallel_residual_fwd_kernelINS_13Kernel_traitsIf6__halfS2_S2_fjLj1280ELj1ELj4ELj1ELj16ENS_18Kernel_traits_baseILj1280EfS2_S2_S2_fjLj128EEEEELb1ELb1ELb0EEEvNS_9FwdParamsE:
	.zero		760


//--------------------- .nv.constant0._ZN10layer_norm31ln_parallel_residual_fwd_kernelINS_13Kernel_traitsIf6__halfS2_S2_fjLj1280ELj1ELj4ELj1ELj16ENS_18Kernel_traits_baseILj1280EfS2_S2_S2_fjLj128EEEEELb1ELb1ELb1EEEvNS_9FwdParamsE --------------------------
	.section	.nv.constant0._ZN10layer_norm31ln_parallel_residual_fwd_kernelINS_13Kernel_traitsIf6__halfS2_S2_fjLj1280ELj1ELj4ELj1ELj16ENS_18Kernel_traits_baseILj1280EfS2_S2_S2_fjLj128EEEEELb1ELb1ELb1EEEvNS_9FwdParamsE,"a",@progbits
	.sectionflags	@""
	.align	4
.nv.constant0._ZN10layer_norm31ln_parallel_residual_fwd_kernelINS_13Kernel_traitsIf6__halfS2_S2_fjLj1280ELj1ELj4ELj1ELj16ENS_18Kernel_traits_baseILj1280EfS2_S2_S2_fjLj128EEEEELb1ELb1ELb1EEEvNS_9FwdParamsE:
	.zero		760


//--------------------- .nv.constant0._ZN10layer_norm31ln_parallel_residual_fwd_kernelINS_13Kernel_traitsI6__halfS2_fS2_fjLj1280ELj1ELj4ELj1ELj16ENS_18Kernel_traits_baseILj1280ES2_S2_fS2_fjLj128EEEEELb0ELb0ELb0EEEvNS_9FwdParamsE --------------------------
	.section	.nv.constant0._ZN10layer_norm31ln_parallel_residual_fwd_kernelINS_13Kernel_traitsI6__halfS2_fS2_fjLj1280ELj1ELj4ELj1ELj16ENS_18Kernel_traits_baseILj1280ES2_S2_fS2_fjLj128EEEEELb0ELb0ELb0EEEvNS_9FwdParamsE,"a",@progbits
	.sectionflags	@""
	.align	4
.nv.constant0._ZN10layer_norm31ln_parallel_residual_fwd_kernelINS_13Kernel_traitsI6__halfS2_fS2_fjLj1280ELj1ELj4ELj1ELj16ENS_18Kernel_traits_baseILj1280ES2_S2_fS2_fjLj128EEEEELb0ELb0ELb0EEEvNS_9FwdParamsE:
	.zero		760


//--------------------- .nv.constant0._ZN10layer_norm31ln_parallel_residual_fwd_kernelINS_13Kernel_traitsI6__halfS2_fS2_fjLj1280ELj1ELj4ELj1ELj16ENS_18Kernel_traits_baseILj1280ES2_S2_fS2_fjLj128EEEEELb0ELb0ELb1EEEvNS_9FwdParamsE --------------------------
	.section	.nv.constant0._ZN10layer_norm31ln_parallel_residual_fwd_kernelINS_13Kernel_traitsI6__halfS2_fS2_fjLj1280ELj1ELj4ELj1ELj16ENS_18Kernel_traits_baseILj1280ES2_S2_fS2_fjLj128EEEEELb0ELb0ELb1EEEvNS_9FwdParamsE,"a",@progbits
	.sectionflags	@""
	.align	4
.nv.constant0._ZN10layer_norm31ln_parallel_residual_fwd_kernelINS_13Kernel_traitsI6__halfS2_fS2_fjLj1280ELj1ELj4ELj1ELj16ENS_18Kernel_traits_baseILj1280ES2_S2_fS2_fjLj128EEEEELb0ELb0ELb1EEEvNS_9FwdParamsE:
	.zero		760


//--------------------- .nv.constant0._ZN10layer_norm31ln_parallel_residual_fwd_kernelINS_13Kernel_traitsI6__halfS2_fS2_fjLj1280ELj1ELj4ELj1ELj16ENS_18Kernel_traits_baseILj1280ES2_S2_fS2_fjLj128EEEEELb0ELb1ELb0EEEvNS_9FwdParamsE --------------------------
	.section	.nv.constant0._ZN10layer_norm31ln_parallel_residual_fwd_kernelINS_13Kernel_traitsI6__halfS2_fS2_fjLj1280ELj1ELj4ELj1ELj16ENS_18Kernel_traits_baseILj1280ES2_S2_fS2_fjLj128EEEEELb0ELb1ELb0EEEvNS_9FwdParamsE,"a",@progbits
	.sectionflags	@""
	.align	4
.nv.constant0._ZN10layer_norm31ln_parallel_residual_fwd_kernelINS_13Kernel_traitsI6__halfS2_fS2_fjLj1280ELj1ELj4ELj1ELj16ENS_18Kernel_traits_baseILj1280ES2_S2_fS2_fjLj128EEEEELb0ELb1ELb0EEEvNS_9FwdParamsE:
	.zero		760


//--------------------- .nv.constant0._ZN10layer_norm31ln_parallel_residual_fwd_kernelINS_13Kernel_traitsI6__halfS2_fS2_fjLj1280ELj1ELj4ELj1ELj16ENS_18Kernel_traits_baseILj1280ES2_S2_fS2_fjLj128EEEEELb0ELb1ELb1EEEvNS_9FwdParamsE --------------------------
	.section	.nv.constant0._ZN10layer_norm31ln_parallel_residual_fwd_kernelINS_13Kernel_traitsI6__halfS2_fS2_fjLj1280ELj1ELj4ELj1ELj16ENS_18Kernel_traits_baseILj1280ES2_S2_fS2_fjLj128EEEEELb0ELb1ELb1EEEvNS_9FwdParamsE,"a",@progbits
	.sectionflags	@""
	.align	4
.nv.constant0._ZN10layer_norm31ln_parallel_residual_fwd_kernelINS_13Kernel_traitsI6__halfS2_fS2_fjLj1280ELj1ELj4ELj1ELj16ENS_18Kernel_traits_baseILj1280ES2_S2_fS2_fjLj128EEEEELb0ELb1ELb1EEEvNS_9FwdParamsE:
	.zero		760


//--------------------- .nv.constant0._ZN10layer_norm31ln_parallel_residual_fwd_kernelINS_13Kernel_traitsI6__halfS2_fS2_fjLj1280ELj1ELj4ELj1ELj16ENS_18Kernel_traits_baseILj1280ES2_S2_fS2_fjLj128EEEEELb1ELb0ELb0EEEvNS_9FwdParamsE --------------------------
	.section	.nv.constant0._ZN10layer_norm31ln_parallel_residual_fwd_kernelINS_13Kernel_traitsI6__halfS2_fS2_fjLj1280ELj1ELj4ELj1ELj16ENS_18Kernel_traits_baseILj1280ES2_S2_fS2_fjLj128EEEEELb1ELb0ELb0EEEvNS_9FwdParamsE,"a",@progbits
	.sectionflags	@""
	.align	4
.nv.constant0._ZN10layer_norm31ln_parallel_residual_fwd_kernelINS_13Kernel_traitsI6__halfS2_fS2_fjLj1280ELj1ELj4ELj1ELj16ENS_18Kernel_traits_baseILj1280ES2_S2_fS2_fjLj128EEEEELb1ELb0ELb0EEEvNS_9FwdParamsE:
	.zero		760


//--------------------- .nv.constant0._ZN10layer_norm31ln_parallel_residual_fwd_kernelINS_13Kernel_traitsI6__halfS2_fS2_fjLj1280ELj1ELj4ELj1ELj16ENS_18Kernel_traits_baseILj1280ES2_S2_fS2_fjLj128EEEEELb1ELb0ELb1EEEvNS_9FwdParamsE --------------------------
	.section	.nv.constant0._ZN10layer_norm31ln_parallel_residual_fwd_kernelINS_13Kernel_traitsI6__halfS2_fS2_fjLj1280ELj1ELj4ELj1ELj16ENS_18Kernel_traits_baseILj1280ES2_S2_fS2_fjLj128EEEEELb1ELb0ELb1EEEvNS_9FwdParamsE,"a",@progbits
	.sectionflags	@""
	.align	4
.nv.constant0._ZN10layer_norm31ln_parallel_residual_fwd_kernelINS_13Kernel_traitsI6__halfS2_fS2_fjLj1280ELj1ELj4ELj1ELj16ENS_18Kernel_traits_baseILj1280ES2_S2_fS2_fjLj128EEEEELb1ELb0ELb1EEEvNS_9FwdParamsE:
	.zero		760


//--------------------- .nv.constant0._ZN10layer_norm31ln_parallel_residual_fwd_kernelINS_13Kernel_traitsI6__halfS2_fS2_fjLj1280ELj1ELj4ELj1ELj16ENS_18Kernel_traits_baseILj1280ES2_S2_fS2_fjLj128EEEEELb1ELb1ELb0EEEvNS_9FwdParamsE --------------------------
	.section	.nv.constant0._ZN10layer_norm31ln_parallel_residual_fwd_kernelINS_13Kernel_traitsI6__halfS2_fS2_fjLj1280ELj1ELj4ELj1ELj16ENS_18Kernel_traits_baseILj1280ES2_S2_fS2_fjLj128EEEEELb1ELb1ELb0EEEvNS_9FwdParamsE,"a",@progbits
	.sectionflags	@""
	.align	4
.nv.constant0._ZN10layer_norm31ln_parallel_residual_fwd_kernelINS_13Kernel_traitsI6__halfS2_fS2_fjLj1280ELj1ELj4ELj1ELj16ENS_18Kernel_traits_baseILj1280ES2_S2_fS2_fjLj128EEEEELb1ELb1ELb0EEEvNS_9FwdParamsE:
	.zero		760


//--------------------- .nv.constant0._ZN10layer_norm31ln_parallel_residual_fwd_kernelINS_13Kernel_traitsI6__halfS2_fS2_fjLj1280ELj1ELj4ELj1ELj16ENS_18Kernel_traits_baseILj1280ES2_S2_fS2_fjLj128EEEEELb1ELb1ELb1EEEvNS_9FwdParamsE --------------------------
	.section	.nv.constant0._ZN10layer_norm31ln_parallel_residual_fwd_kernelINS_13Kernel_traitsI6__halfS2_fS2_fjLj1280ELj1ELj4ELj1ELj16ENS_18Kernel_traits_baseILj1280ES2_S2_fS2_fjLj128EEEEELb1ELb1ELb1EEEvNS_9FwdParamsE,"a",@progbits
	.sectionflags	@""
	.align	4
.nv.constant0._ZN10layer_norm31ln_parallel_residual_fwd_kernelINS_13Kernel_traitsI6__halfS2_fS2_fjLj1280ELj1ELj4ELj1ELj16ENS_18Kernel_traits_baseILj1280ES2_S2_fS2_fjLj128EEEEELb1ELb1ELb1EEEvNS_9FwdParamsE:
	.zero		760


//--------------------- .nv.constant0._ZN10layer_norm31ln_parallel_residual_fwd_kernelINS_13Kernel_traitsIf6__halffS2_fjLj1280ELj1ELj4ELj1ELj16ENS_18Kernel_traits_baseILj1280EfS2_fS2_fjLj128EEEEELb0ELb0ELb0EEEvNS_9FwdParamsE --------------------------
	.section	.nv.constant0._ZN10layer_norm31ln_parallel_residual_fwd_kernelINS_13Kernel_traitsIf6__halffS2_fjLj1280ELj1ELj4ELj1ELj16ENS_18Kernel_traits_baseILj1280EfS2_fS2_fjLj128EEEEELb0ELb0ELb0EEEvNS_9FwdParamsE,"a",@progbits
	.sectionflags	@""
	.align	4
.nv.constant0._ZN10layer_norm31ln_parallel_residual_fwd_kernelINS_13Kernel_traitsIf6__halffS2_fjLj1280ELj1ELj4ELj1ELj16ENS_18Kernel_traits_baseILj1280EfS2_fS2_fjLj128EEEEELb0ELb0ELb0EEEvNS_9FwdParamsE:
	.zero		760


//--------------------- .nv.constant0._ZN10layer_norm31ln_parallel_residual_fwd_kernelINS_13Kernel_traitsIf6__halffS2_fjLj1280ELj1ELj4ELj1ELj16ENS_18Kernel_traits_baseILj1280EfS2_fS2_fjLj128EEEEELb0ELb0ELb1EEEvNS_9FwdParamsE --------------------------
	.section	.nv.constant0._ZN10layer_norm31ln_parallel_residual_fwd_kernelINS_13Kernel_traitsIf6__halffS2_fjLj1280ELj1ELj4ELj1ELj16ENS_18Kernel_traits_baseILj1280EfS2_fS2_fjLj128EEEEELb0ELb0ELb1EEEvNS_9FwdParamsE,"a",@progbits
	.sectionflags	@""
	.align	4
.nv.constant0._ZN10layer_norm31ln_parallel_residual_fwd_kernelINS_13Kernel_traitsIf6__halffS2_fjLj1280ELj1ELj4ELj1ELj16ENS_18Kernel_traits_baseILj1280EfS2_fS2_fjLj128EEEEELb0ELb0ELb1EEEvNS_9FwdParamsE:
	.zero		760


//--------------------- .nv.constant0._ZN10layer_norm31ln_parallel_residual_fwd_kernelINS_13Kernel_traitsIf6__halffS2_fjLj1280ELj1ELj4ELj1ELj16ENS_18Kernel_traits_baseILj1280EfS2_fS2_fjLj128EEEEELb0ELb1ELb0EEEvNS_9FwdParamsE --------------------------
	.section	.nv.constant0._ZN10layer_norm31ln_parallel_residual_fwd_kernelINS_13Kernel_traitsIf6__halffS2_fjLj1280ELj1ELj4ELj1ELj16ENS_18Kernel_traits_baseILj1280EfS2_fS2_fjLj128EEEEELb0ELb1ELb0EEEvNS_9FwdParamsE,"a",@progbits
	.sectionflags	@""
	.align	4
.nv.constant0._ZN10layer_norm31ln_parallel_residual_fwd_kernelINS_13Kernel_traitsIf6__halffS2_fjLj1280ELj1ELj4ELj1ELj16ENS_18Kernel_traits_baseILj1280EfS2_fS2_fjLj128EEEEELb0ELb1ELb0EEEvNS_9FwdParamsE:
	.zero		760


//--------------------- .nv.constant0._ZN10layer_norm31ln_parallel_residual_fwd_kernelINS_13Kernel_traitsIf6__halffS2_fjLj1280ELj1ELj4ELj1ELj16ENS_18Kernel_traits_baseILj1280EfS2_fS2_fjLj128EEEEELb0ELb1ELb1EEEvNS_9FwdParamsE --------------------------
	.section	.nv.constant0._ZN10layer_norm31ln_parallel_residual_fwd_kernelINS_13Kernel_traitsIf6__halffS2_fjLj1280ELj1ELj4ELj1ELj16ENS_18Kernel_traits_baseILj1280EfS2_fS2_fjLj128EEEEELb0ELb1ELb1EEEvNS_9FwdParamsE,"a",@progbits
	.sectionflags	@""
	.align	4
.nv.constant0._ZN10layer_norm31ln_parallel_residual_fwd_kernelINS_13Kernel_traitsIf6__halffS2_fjLj1280ELj1ELj4ELj1ELj16ENS_18Kernel_traits_baseILj1280EfS2_fS2_fjLj128EEEEELb0ELb1ELb1EEEvNS_9FwdParamsE:
	.zero		760


//--------------------- .nv.constant0._ZN10layer_norm31ln_parallel_residual_fwd_kernelINS_13Kernel_traitsIf6__halffS2_fjLj1280ELj1ELj4ELj1ELj16ENS_18Kernel_traits_baseILj1280EfS2_fS2_fjLj128EEEEELb1ELb0ELb0EEEvNS_9FwdParamsE --------------------------
	.section	.nv.constant0._ZN10layer_norm31ln_parallel_residual_fwd_kernelINS_13Kernel_traitsIf6__halffS2_fjLj1280ELj1ELj4ELj1ELj16ENS_18Kernel_traits_baseILj1280EfS2_fS2_fjLj128EEEEELb1ELb0ELb0EEEvNS_9FwdParamsE,"a",@progbits
	.sectionflags	@""
	.align	4
.nv.constant0._ZN10layer_norm31ln_parallel_residual_fwd_kernelINS_13Kernel_traitsIf6__halffS2_fjLj1280ELj1ELj4ELj1ELj16ENS_18Kernel_traits_baseILj1280EfS2_fS2_fjLj128EEEEELb1ELb0ELb0EEEvNS_9FwdParamsE:
	.zero		760


//--------------------- .nv.constant0._ZN10layer_norm31ln_parallel_residual_fwd_kernelINS_13Kernel_traitsIf6__halffS2_fjLj1280ELj1ELj4ELj1ELj16ENS_18Kernel_traits_baseILj1280EfS2_fS2_fjLj128EEEEELb1ELb0ELb1EEEvNS_9FwdParamsE --------------------------
	.section	.nv.constant0._ZN10layer_norm31ln_parallel_residual_fwd_kernelINS_13Kernel_traitsIf6__halffS2_fjLj1280ELj1ELj4ELj1ELj16ENS_18Kernel_traits_baseILj1280EfS2_fS2_fjLj128EEEEELb1ELb0ELb1EEEvNS_9FwdParamsE,"a",@progbits
	.sectionflags	@""
	.align	4
.nv.constant0._ZN10layer_norm31ln_parallel_residual_fwd_kernelINS_13Kernel_traitsIf6__halffS2_fjLj1280ELj1ELj4ELj1ELj16ENS_18Kernel_traits_baseILj1280EfS2_fS2_fjLj128EEEEELb1ELb0ELb1EEEvNS_9FwdParamsE:
	.zero		760


//--------------------- .nv.constant0._ZN10layer_norm31ln_parallel_residual_fwd_kernelINS_13Kernel_traitsIf6__halffS2_fjLj1280ELj1ELj4ELj1ELj16ENS_18Kernel_traits_baseILj1280EfS2_fS2_fjLj128EEEEELb1ELb1ELb0EEEvNS_9FwdParamsE --------------------------
	.section	.nv.constant0._ZN10layer_norm31ln_parallel_residual_fwd_kernelINS_13Kernel_traitsIf6__halffS2_fjLj1280ELj1ELj4ELj1ELj16ENS_18Kernel_traits_baseILj1280EfS2_fS2_fjLj128EEEEELb1ELb1ELb0EEEvNS_9FwdParamsE,"a",@progbits
	.sectionflags	@""
	.align	4
.nv.constant0._ZN10layer_norm31ln_parallel_residual_fwd_kernelINS_13Kernel_traitsIf6__halffS2_fjLj1280ELj1ELj4ELj1ELj16ENS_18Kernel_traits_baseILj1280EfS2_fS2_fjLj128EEEEELb1ELb1ELb0EEEvNS_9FwdParamsE:
	.zero		760


//--------------------- .nv.constant0._ZN10layer_norm31ln_parallel_residual_fwd_kernelINS_13Kernel_traitsIf6__halffS2_fjLj1280ELj1ELj4ELj1ELj16ENS_18Kernel_traits_baseILj1280EfS2_fS2_fjLj128EEEEELb1ELb1ELb1EEEvNS_9FwdParamsE --------------------------
	.section	.nv.constant0._ZN10layer_norm31ln_parallel_residual_fwd_kernelINS_13Kernel_traitsIf6__halffS2_fjLj1280ELj1ELj4ELj1ELj16ENS_18Kernel_traits_baseILj1280EfS2_fS2_fjLj128EEEEELb1ELb1ELb1EEEvNS_9FwdParamsE,"a",@progbits
	.sectionflags	@""
	.align	4
.nv.constant0._ZN10layer_norm31ln_parallel_residual_fwd_kernelINS_13Kernel_traitsIf6__halffS2_fjLj1280ELj1ELj4ELj1ELj16ENS_18Kernel_traits_baseILj1280EfS2_fS2_fjLj128EEEEELb1ELb1ELb1EEEvNS_9FwdParamsE:
	.zero		760


//--------------------- .nv.constant0._ZN10layer_norm31ln_parallel_residual_fwd_kernelINS_13Kernel_traitsI6__halfffffjLj1280ELj1ELj4ELj1ELj16ENS_18Kernel_traits_baseILj1280ES2_ffffjLj128EEEEELb0ELb0ELb0EEEvNS_9FwdParamsE --------------------------
	.section	.nv.constant0._ZN10layer_norm31ln_parallel_residual_fwd_kernelINS_13Kernel_traitsI6__halfffffjLj1280ELj1ELj4ELj1ELj16ENS_18Kernel_traits_baseILj1280ES2_ffffjLj128EEEEELb0ELb0ELb0EEEvNS_9FwdParamsE,"a",@progbits
	.sectionflags	@""
	.align	4
.nv.constant0._ZN10layer_norm31ln_parallel_residual_fwd_kernelINS_13Kernel_traitsI6__halfffffjLj1280ELj1ELj4ELj1ELj16ENS_18Kernel_traits_baseILj1280ES2_ffffjLj128EEEEELb0ELb0ELb0EEEvNS_9FwdParamsE:
	.zero		760


//--------------------- .nv.constant0._ZN10layer_norm31ln_parallel_residual_fwd_kernelINS_13Kernel_traitsI6__halfffffjLj1280ELj1ELj4ELj1ELj16ENS_18Kernel_traits_baseILj1280ES2_ffffjLj128EEEEELb0ELb0ELb1EEEvNS_9FwdParamsE --------------------------
	.section	.nv.constant0._ZN10layer_norm31ln_parallel_residual_fwd_kernelINS_13Kernel_traitsI6__halfffffjLj1280ELj1ELj4ELj1ELj16ENS_18Kernel_traits_baseILj1280ES2_ffffjLj128EEEEELb0ELb0ELb1EEEvNS_9FwdParamsE,"a",@progbits
	.sectionflags	@""
	.align	4
.nv.constant0._ZN10layer_norm31ln_parallel_residual_fwd_kernelINS_13Kernel_traitsI6__halfffffjLj1280ELj1ELj4ELj1ELj16ENS_18Kernel_traits_baseILj1280ES2_ffffjLj128EEEEELb0ELb0ELb1EEEvNS_9FwdParamsE:
	.zero		760


//--------------------- .nv.constant0._ZN10layer_norm31ln_parallel_residual_fwd_kernelINS_13Kernel_traitsI6__halfffffjLj1280ELj1ELj4ELj1ELj16ENS_18Kernel_traits_baseILj1280ES2_ffffjLj128EEEEELb0ELb1ELb0EEEvNS_9FwdParamsE --------------------------
	.section	.nv.constant0._ZN10layer_norm31ln_parallel_residual_fwd_kernelINS_13Kernel_traitsI6__halfffffjLj1280ELj1ELj4ELj1ELj16ENS_18Kernel_traits_baseILj1280ES2_ffffjLj128EEEEELb0ELb1ELb0EEEvNS_9FwdParamsE,"a",@progbits
	.sectionflags	@""
	.align	4
.nv.constant0._ZN10layer_norm31ln_parallel_residual_fwd_kernelINS_13Kernel_traitsI6__halfffffjLj1280ELj1ELj4ELj1ELj16ENS_18Kernel_traits_baseILj1280ES2_ffffjLj128EEEEELb0ELb1ELb0EEEvNS_9FwdParamsE:
	.zero		760


//--------------------- .nv.constant0._ZN10layer_norm31ln_parallel_residual_fwd_kernelINS_13Kernel_traitsI6__halfffffjLj1280ELj1ELj4ELj1ELj16ENS_18Kernel_traits_baseILj1280ES2_ffffjLj128EEEEELb0ELb1ELb1EEEvNS_9FwdParamsE --------------------------
	.section	.nv.constant0._ZN10layer_norm31ln_parallel_residual_fwd_kernelINS_13Kernel_traitsI6__halfffffjLj1280ELj1ELj4ELj1ELj16ENS_18Kernel_traits_baseILj1280ES2_ffffjLj128EEEEELb0ELb1ELb1EEEvNS_9FwdParamsE,"a",@progbits
	.sectionflags	@""
	.align	4
.nv.constant0._ZN10layer_norm31ln_parallel_residual_fwd_kernelINS_13Kernel_traitsI6__halfffffjLj1280ELj1ELj4ELj1ELj16ENS_18Kernel_traits_baseILj1280ES2_ffffjLj128EEEEELb0ELb1ELb1EEEvNS_9FwdParamsE:
	.zero		760


//--------------------- .nv.constant0._ZN10layer_norm31ln_parallel_residual_fwd_kernelINS_13Kernel_traitsI6__halfffffjLj1280ELj1ELj4ELj1ELj16ENS_18Kernel_traits_baseILj1280ES2_ffffjLj128EEEEELb1ELb0ELb0EEEvNS_9FwdParamsE --------------------------
	.section	.nv.constant0._ZN10layer_norm31ln_parallel_residual_fwd_kernelINS_13Kernel_traitsI6__halfffffjLj1280ELj1ELj4ELj1ELj16ENS_18Kernel_traits_baseILj1280ES2_ffffjLj128EEEEELb1ELb0ELb0EEEvNS_9FwdParamsE,"a",@progbits
	.sectionflags	@""
	.align	4
.nv.constant0._ZN10layer_norm31ln_parallel_residual_fwd_kernelINS_13Kernel_traitsI6__halfffffjLj1280ELj1ELj4ELj1ELj16ENS_18Kernel_traits_baseILj1280ES2_ffffjLj128EEEEELb1ELb0ELb0EEEvNS_9FwdParamsE:
	.zero		760


//--------------------- .nv.constant0._ZN10layer_norm31ln_parallel_residual_fwd_kernelINS_13Kernel_traitsI6__halfffffjLj1280ELj1ELj4ELj1ELj16ENS_18Kernel_traits_baseILj1280ES2_ffffjLj128EEEEELb1ELb0ELb1EEEvNS_9FwdParamsE --------------------------
	.section	.nv.constant0._ZN10layer_norm31ln_parallel_residual_fwd_kernelINS_13Kernel_traitsI6__halfffffjLj1280ELj1ELj4ELj1ELj16ENS_18Kernel_traits_baseILj1280ES2_ffffjLj128EEEEELb1ELb0ELb1EEEvNS_9FwdParamsE,"a",@progbits
	.sectionflags	@""
	.align	4
.nv.constant0._ZN10layer_norm31ln_parallel_residual_fwd_kernelINS_13Kernel_traitsI6__halfffffjLj1280ELj1ELj4ELj1ELj16ENS_18Kernel_traits_baseILj1280ES2_ffffjLj128EEEEELb1ELb0ELb1EEEvNS_9FwdParamsE:
	.zero		760


//--------------------- .nv.constant0._ZN10layer_norm31ln_parallel_residual_fwd_kernelINS_13Kernel_traitsI6__halfffffjLj1280ELj1ELj4ELj1ELj16ENS_18Kernel_traits_baseILj1280ES2_ffffjLj128EEEEELb1ELb1ELb0EEEvNS_9FwdParamsE --------------------------
	.section	.nv.constant0._ZN10layer_norm31ln_parallel_residual_fwd_kernelINS_13Kernel_traitsI6__halfffffjLj1280ELj1ELj4ELj1ELj16ENS_18Kernel_traits_baseILj1280ES2_ffffjLj128EEEEELb1ELb1ELb0EEEvNS_9FwdParamsE,"a",@progbits
	.sectionflags	@""
	.align	4
.nv.constant0._ZN10layer_norm31ln_parallel_residual_fwd_kernelINS_13Kernel_traitsI6__halfffffjLj1280ELj1ELj4ELj1ELj16ENS_18Kernel_traits_baseILj1280ES2_ffffjLj128EEEEELb1ELb1ELb0EEEvNS_9FwdParamsE:
	.zero		760


//--------------------- .nv.constant0._ZN10layer_norm31ln_parallel_residual_fwd_kernelINS_13Kernel_traitsI6__halfffffjLj1280ELj1ELj4ELj1ELj16ENS_18Kernel_traits_baseILj1280ES2_ffffjLj128EEEEELb1ELb1ELb1EEEvNS_9FwdParamsE --------------------------
	.section	.nv.constant0._ZN10layer_norm31ln_parallel_residual_fwd_kernelINS_13Kernel_traitsI6__halfffffjLj1280ELj1ELj4ELj1ELj16ENS_18Kernel_traits_baseILj1280ES2_ffffjLj128EEEEELb1ELb1ELb1EEEvNS_9FwdParamsE,"a",@progbits
	.sectionflags	@""
	.align	4
.nv.constant0._ZN10layer_norm31ln_parallel_residual_fwd_kernelINS_13Kernel_traitsI6__halfffffjLj1280ELj1ELj4ELj1ELj16ENS_18Kernel_traits_baseILj1280ES2_ffffjLj128EEEEELb1ELb1ELb1EEEvNS_9FwdParamsE:
	.zero		760


//--------------------- .nv.constant0._ZN10layer_norm31ln_parallel_residual_fwd_kernelINS_13Kernel_traitsIfffffjLj1280ELj1ELj4ELj1ELj16ENS_18Kernel_traits_baseILj1280EfffffjLj128EEEEELb0ELb0ELb0EEEvNS_9FwdParamsE --------------------------
	.section	.nv.constant0._ZN10layer_norm31ln_parallel_residual_fwd_kernelINS_13Kernel_traitsIfffffjLj1280ELj1ELj4ELj1ELj16ENS_18Kernel_traits_baseILj1280EfffffjLj128EEEEELb0ELb0ELb0EEEvNS_9FwdParamsE,"a",@progbits
	.sectionflags	@""
	.align	4
.nv.constant0._ZN10layer_norm31ln_parallel_residual_fwd_kernelINS_13Kernel_traitsIfffffjLj1280ELj1ELj4ELj1ELj16ENS_18Kernel_traits_baseILj1280EfffffjLj128EEEEELb0ELb0ELb0EEEvNS_9FwdParamsE:
	.zero		760


//--------------------- .nv.constant0._ZN10layer_norm31ln_parallel_residual_fwd_kernelINS_13Kernel_traitsIfffffjLj1280ELj1ELj4ELj1ELj16ENS_18Kernel_traits_baseILj1280EfffffjLj128EEEEELb0ELb0ELb1EEEvNS_9FwdParamsE --------------------------
	.section	.nv.constant0._ZN10layer_norm31ln_parallel_residual_fwd_kernelINS_13Kernel_traitsIfffffjLj1280ELj1ELj4ELj1ELj16ENS_18Kernel_traits_baseILj1280EfffffjLj128EEEEELb0ELb0ELb1EEEvNS_9FwdParamsE,"a",@progbits
	.sectionflags	@""
	.align	4
.nv.constant0._ZN10layer_norm31ln_parallel_residual_fwd_kernelINS_13Kernel_traitsIfffffjLj1280ELj1ELj4ELj1ELj16ENS_18Kernel_traits_baseILj1280EfffffjLj128EEEEELb0ELb0ELb1EEEvNS_9FwdParamsE:
	.zero		760


//--------------------- .nv.constant0._ZN10layer_norm31ln_parallel_residual_fwd_kernelINS_13Kernel_traitsIfffffjLj1280ELj1ELj4ELj1ELj16ENS_18Kernel_traits_baseILj1280EfffffjLj128EEEEELb0ELb1ELb0EEEvNS_9FwdParamsE --------------------------
	.section	.nv.constant0._ZN10layer_norm31ln_parallel_residual_fwd_kernelINS_13Kernel_traitsIfffffjLj1280ELj1ELj4ELj1ELj16ENS_18Kernel_traits_baseILj1280EfffffjLj128EEEEELb0ELb1ELb0EEEvNS_9FwdParamsE,"a",@progbits
	.sectionflags	@""
	.align	4
.nv.constant0._ZN10layer_norm31ln_parallel_residual_fwd_kernelINS_13Kernel_traitsIfffffjLj1280ELj1ELj4ELj1ELj16ENS_18Kernel_traits_baseILj1280EfffffjLj128EEEEELb0ELb1ELb0EEEvNS_9FwdParamsE:
	.zero		760


//--------------------- .nv.constant0._ZN10layer_norm31ln_parallel_residual_fwd_kernelINS_13Kernel_traitsIfffffjLj1280ELj1ELj4ELj1ELj16ENS_18Kernel_traits_baseILj1280EfffffjLj128EEEEELb0ELb1ELb1EEEvNS_9FwdParamsE --------------------------
	.section	.nv.constant0._ZN10layer_norm31ln_parallel_residual_fwd_kernelINS_13Kernel_traitsIfffffjLj1280ELj1ELj4ELj1ELj16ENS_18Kernel_traits_baseILj1280EfffffjLj128EEEEELb0ELb1ELb1EEEvNS_9FwdParamsE,"a",@progbits
	.sectionflags	@""
	.align	4
.nv.constant0._ZN10layer_norm31ln_parallel_residual_fwd_kernelINS_13Kernel_traitsIfffffjLj1280ELj1ELj4ELj1ELj16ENS_18Kernel_traits_baseILj1280EfffffjLj128EEEEELb0ELb1ELb1EEEvNS_9FwdParamsE:
	.zero		760


//--------------------- .nv.constant0._ZN10layer_norm31ln_parallel_residual_fwd_kernelINS_13Kernel_traitsIfffffjLj1280ELj1ELj4ELj1ELj16ENS_18Kernel_traits_baseILj1280EfffffjLj128EEEEELb1ELb0ELb0EEEvNS_9FwdParamsE --------------------------
	.section	.nv.constant0._ZN10layer_norm31ln_parallel_residual_fwd_kernelINS_13Kernel_traitsIfffffjLj1280ELj1ELj4ELj1ELj16ENS_18Kernel_traits_baseILj1280EfffffjLj128EEEEELb1ELb0ELb0EEEvNS_9FwdParamsE,"a",@progbits
	.sectionflags	@""
	.align	4
.nv.constant0._ZN10layer_norm31ln_parallel_residual_fwd_kernelINS_13Kernel_traitsIfffffjLj1280ELj1ELj4ELj1ELj16ENS_18Kernel_traits_baseILj1280EfffffjLj128EEEEELb1ELb0ELb0EEEvNS_9FwdParamsE:
	.zero		760


//--------------------- .nv.constant0._ZN10layer_norm31ln_parallel_residual_fwd_kernelINS_13Kernel_traitsIfffffjLj1280ELj1ELj4ELj1ELj16ENS_18Kernel_traits_baseILj1280EfffffjLj128EEEEELb1ELb0ELb1EEEvNS_9FwdParamsE --------------------------
	.section	.nv.constant0._ZN10layer_norm31ln_parallel_residual_fwd_kernelINS_13Kernel_traitsIfffffjLj1280ELj1ELj4ELj1ELj16ENS_18Kernel_traits_baseILj1280EfffffjLj128EEEEELb1ELb0ELb1EEEvNS_9FwdParamsE,"a",@progbits
	.sectionflags	@""
	.align	4
.nv.constant0._ZN10layer_norm31ln_parallel_residual_fwd_kernelINS_13Kernel_traitsIfffffjLj1280ELj1ELj4ELj1ELj16ENS_18Kernel_traits_baseILj1280EfffffjLj128EEEEELb1ELb0ELb1EEEvNS_9FwdParamsE:
	.zero		760


//--------------------- .nv.constant0._ZN10layer_norm31ln_parallel_residual_fwd_kernelINS_13Kernel_traitsIfffffjLj1280ELj1ELj4ELj1ELj16ENS_18Kernel_traits_baseILj1280EfffffjLj128EEEEELb1ELb1ELb0EEEvNS_9FwdParamsE --------------------------
	.section	.nv.constant0._ZN10layer_norm31ln_parallel_residual_fwd_kernelINS_13Kernel_traitsIfffffjLj1280ELj1ELj4ELj1ELj16ENS_18Kernel_traits_baseILj1280EfffffjLj128EEEEELb1ELb1ELb0EEEvNS_9FwdParamsE,"a",@progbits
	.sectionflags	@""
	.align	4
.nv.constant0._ZN10layer_norm31ln_parallel_residual_fwd_kernelINS_13Kernel_traitsIfffffjLj1280ELj1ELj4ELj1ELj16ENS_18Kernel_traits_baseILj1280EfffffjLj128EEEEELb1ELb1ELb0EEEvNS_9FwdParamsE:
	.zero		760


//--------------------- .nv.constant0._ZN10layer_norm31ln_parallel_residual_fwd_kernelINS_13Kernel_traitsIfffffjLj1280ELj1ELj4ELj1ELj16ENS_18Kernel_traits_baseILj1280EfffffjLj128EEEEELb1ELb1ELb1EEEvNS_9FwdParamsE --------------------------
	.section	.nv.constant0._ZN10layer_norm31ln_parallel_residual_fwd_kernelINS_13Kernel_traitsIfffffjLj1280ELj1ELj4ELj1ELj16ENS_18Kernel_traits_baseILj1280EfffffjLj128EEEEELb1ELb1ELb1EEEvNS_9FwdParamsE,"a",@progbits
	.sectionflags	@""
	.align	4
.nv.constant0._ZN10layer_norm31ln_parallel_residual_fwd_kernelINS_13Kernel_traitsIfffffjLj1280ELj1ELj4ELj1ELj16ENS_18Kernel_traits_baseILj1280EfffffjLj128EEEEELb1ELb1ELb1EEEvNS_9FwdParamsE:
	.zero		760


//--------------------- SYMBOLS --------------------------

	.type		.nv.reservedSmem.offset0,@object
	.size		.nv.reservedSmem.offset0,0x4
